	.target	sm_100a

	.elftype	@"ET_EXEC"


//--------------------- .note.nv.tkinfo           --------------------------
	.section	.note.nv.tkinfo,"",@"SHT_NOTE"
	.sectionflags	@"SHF_NOTE_NV_TKINFO"
	.tkinfo
        /*0018*/ 	.word	0x00000002
        /*0030*/ 	.string	""
        /*0030*/ 	.string	"ptxas"
        /*0030*/ 	.string	"Cuda compilation tools, release 13.0, V13.0.88"
        /*0030*/ 	.string	"Build cuda_13.0.r13.0/compiler.36424714_0"
        /*0030*/ 	.string	"-arch sm_100a -m 64 "



//--------------------- .note.nv.cuinfo           --------------------------
	.section	.note.nv.cuinfo,"",@"SHT_NOTE"
	.sectionflags	@"SHF_NOTE_NV_CUINFO"
        /*0018*/ 	.short	0x0002
        /*001a*/ 	.short	0x0064
        /*001c*/ 	.short	0x0082
	.zero		2


//--------------------- .nv.info                  --------------------------
	.section	.nv.info,"",@"SHT_CUDA_INFO"
	.align	4


	//----- nvinfo : EIATTR_REGCOUNT
	.align		4
        /*0000*/ 	.byte	0x04, 0x2f
        /*0002*/ 	.short	(.L_12 - .L_11)
	.align		4
.L_11:
        /*0004*/ 	.word	index@(_ZN5flash24flash_fwd_splitkv_kernelI23Flash_fwd_kernel_traitsILi96ELi64ELi64ELi4ELb0ELb0EN7cutlass10bfloat16_tE19Flash_kernel_traitsILi96ELi64ELi64ELi4ES3_EELb1ELb0ELb1ELb0ELb0ELb1ELb1ELb1EEEvNS_16Flash_fwd_paramsE)
        /*0008*/ 	.word	0x000000a8


	//----- nvinfo : EIATTR_FRAME_SIZE
	.align		4
.L_12:
        /*000c*/ 	.byte	0x04, 0x11
        /*000e*/ 	.short	(.L_14 - .L_13)
	.align		4
.L_13:
        /*0010*/ 	.word	index@(_ZN5flash24flash_fwd_splitkv_kernelI23Flash_fwd_kernel_traitsILi96ELi64ELi64ELi4ELb0ELb0EN7cutlass10bfloat16_tE19Flash_kernel_traitsILi96ELi64ELi64ELi4ES3_EELb1ELb0ELb1ELb0ELb0ELb1ELb1ELb1EEEvNS_16Flash_fwd_paramsE)
        /*0014*/ 	.word	0x00000000


	//----- nvinfo : EIATTR_REGCOUNT
	.align		4
.L_14:
        /*0018*/ 	.byte	0x04, 0x2f
        /*001a*/ 	.short	(.L_16 - .L_15)
	.align		4
.L_15:
        /*001c*/ 	.word	index@(_ZN5flash24flash_fwd_splitkv_kernelI23Flash_fwd_kernel_traitsILi96ELi64ELi64ELi4ELb0ELb0EN7cutlass10bfloat16_tE19Flash_kernel_traitsILi96ELi64ELi64ELi4ES3_EELb1ELb0ELb1ELb0ELb0ELb0ELb1ELb1EEEvNS_16Flash_fwd_paramsE)
        /*0020*/ 	.word	0x0000009f


	//----- nvinfo : EIATTR_FRAME_SIZE
	.align		4
.L_16:
        /*0024*/ 	.byte	0x04, 0x11
        /*0026*/ 	.short	(.L_18 - .L_17)
	.align		4
.L_17:
        /*0028*/ 	.word	index@(_ZN5flash24flash_fwd_splitkv_kernelI23Flash_fwd_kernel_traitsILi96ELi64ELi64ELi4ELb0ELb0EN7cutlass10bfloat16_tE19Flash_kernel_traitsILi96ELi64ELi64ELi4ES3_EELb1ELb0ELb1ELb0ELb0ELb0ELb1ELb1EEEvNS_16Flash_fwd_paramsE)
        /*002c*/ 	.word	0x00000000


	//----- nvinfo : EIATTR_REGCOUNT
	.align		4
.L_18:
        /*0030*/ 	.byte	0x04, 0x2f
        /*0032*/ 	.short	(.L_20 - .L_19)
	.align		4
.L_19:
        /*0034*/ 	.word	index@(_ZN5flash24flash_fwd_splitkv_kernelI23Flash_fwd_kernel_traitsILi96ELi64ELi64ELi4ELb0ELb0EN7cutlass10bfloat16_tE19Flash_kernel_traitsILi96ELi64ELi64ELi4ES3_EELb1ELb0ELb0ELb0ELb1ELb1ELb1ELb1EEEvNS_16Flash_fwd_paramsE)
        /*0038*/ 	.word	0x000000a8


	//----- nvinfo : EIATTR_FRAME_SIZE
	.align		4
.L_20:
        /*003c*/ 	.byte	0x04, 0x11
        /*003e*/ 	.short	(.L_22 - .L_21)
	.align		4
.L_21:
        /*0040*/ 	.word	index@(_ZN5flash24flash_fwd_splitkv_kernelI23Flash_fwd_kernel_traitsILi96ELi64ELi64ELi4ELb0ELb0EN7cutlass10bfloat16_tE19Flash_kernel_traitsILi96ELi64ELi64ELi4ES3_EELb1ELb0ELb0ELb0ELb1ELb1ELb1ELb1EEEvNS_16Flash_fwd_paramsE)
        /*0044*/ 	.word	0x00000000


	//----- nvinfo : EIATTR_REGCOUNT
	.align		4
.L_22:
        /*0048*/ 	.byte	0x04, 0x2f
        /*004a*/ 	.short	(.L_24 - .L_23)
	.align		4
.L_23:
        /*004c*/ 	.word	index@(_ZN5flash24flash_fwd_splitkv_kernelI23Flash_fwd_kernel_traitsILi96ELi64ELi64ELi4ELb0ELb0EN7cutlass10bfloat16_tE19Flash_kernel_traitsILi96ELi64ELi64ELi4ES3_EELb1ELb0ELb0ELb0ELb1ELb0ELb1ELb1EEEvNS_16Flash_fwd_paramsE)
        /*0050*/ 	.word	0x000000a2


	//----- nvinfo : EIATTR_FRAME_SIZE
	.align		4
.L_24:
        /*0054*/ 	.byte	0x04, 0x11
        /*0056*/ 	.short	(.L_26 - .L_25)
	.align		4
.L_25:
        /*0058*/ 	.word	index@(_ZN5flash24flash_fwd_splitkv_kernelI23Flash_fwd_kernel_traitsILi96ELi64ELi64ELi4ELb0ELb0EN7cutlass10bfloat16_tE19Flash_kernel_traitsILi96ELi64ELi64ELi4ES3_EELb1ELb0ELb0ELb0ELb1ELb0ELb1ELb1EEEvNS_16Flash_fwd_paramsE)
        /*005c*/ 	.word	0x00000000


	//----- nvinfo : EIATTR_REGCOUNT
	.align		4
.L_26:
        /*0060*/ 	.byte	0x04, 0x2f
        /*0062*/ 	.short	(.L_28 - .L_27)
	.align		4
.L_27:
        /*0064*/ 	.word	index@(_ZN5flash24flash_fwd_splitkv_kernelI23Flash_fwd_kernel_traitsILi96ELi64ELi64ELi4ELb0ELb0EN7cutlass10bfloat16_tE19Flash_kernel_traitsILi96ELi64ELi64ELi4ES3_EELb1ELb0ELb1ELb0ELb0ELb1ELb1ELb0EEEvNS_16Flash_fwd_paramsE)
        /*0068*/ 	.word	0x000000a4


	//----- nvinfo : EIATTR_FRAME_SIZE
	.align		4
.L_28:
        /*006c*/ 	.byte	0x04, 0x11
        /*006e*/ 	.short	(.L_30 - .L_29)
	.align		4
.L_29:
        /*0070*/ 	.word	index@(_ZN5flash24flash_fwd_splitkv_kernelI23Flash_fwd_kernel_traitsILi96ELi64ELi64ELi4ELb0ELb0EN7cutlass10bfloat16_tE19Flash_kernel_traitsILi96ELi64ELi64ELi4ES3_EELb1ELb0ELb1ELb0ELb0ELb1ELb1ELb0EEEvNS_16Flash_fwd_paramsE)
        /*0074*/ 	.word	0x00000000


	//----- nvinfo : EIATTR_REGCOUNT
	.align		4
.L_30:
        /*0078*/ 	.byte	0x04, 0x2f
        /*007a*/ 	.short	(.L_32 - .L_31)
	.align		4
.L_31:
        /*007c*/ 	.word	index@(_ZN5flash24flash_fwd_splitkv_kernelI23Flash_fwd_kernel_traitsILi96ELi64ELi64ELi4ELb0ELb0EN7cutlass10bfloat16_tE19Flash_kernel_traitsILi96ELi64ELi64ELi4ES3_EELb1ELb0ELb1ELb0ELb0ELb0ELb1ELb0EEEvNS_16Flash_fwd_paramsE)
        /*0080*/ 	.word	0x000000a8


	//----- nvinfo : EIATTR_FRAME_SIZE
	.align		4
.L_32:
        /*0084*/ 	.byte	0x04, 0x11
        /*0086*/ 	.short	(.L_34 - .L_33)
	.align		4
.L_33:
        /*0088*/ 	.word	index@(_ZN5flash24flash_fwd_splitkv_kernelI23Flash_fwd_kernel_traitsILi96ELi64ELi64ELi4ELb0ELb0EN7cutlass10bfloat16_tE19Flash_kernel_traitsILi96ELi64ELi64ELi4ES3_EELb1ELb0ELb1ELb0ELb0ELb0ELb1ELb0EEEvNS_16Flash_fwd_paramsE)
        /*008c*/ 	.word	0x00000000


	//----- nvinfo : EIATTR_REGCOUNT
	.align		4
.L_34:
        /*0090*/ 	.byte	0x04, 0x2f
        /*0092*/ 	.short	(.L_36 - .L_35)
	.align		4
.L_35:
        /*0094*/ 	.word	index@(_ZN5flash24flash_fwd_splitkv_kernelI23Flash_fwd_kernel_traitsILi96ELi64ELi64ELi4ELb0ELb0EN7cutlass10bfloat16_tE19Flash_kernel_traitsILi96ELi64ELi64ELi4ES3_EELb1ELb0ELb0ELb0ELb1ELb1ELb1ELb0EEEvNS_16Flash_fwd_paramsE)
        /*0098*/ 	.word	0x000000a8


	//----- nvinfo : EIATTR_FRAME_SIZE
	.align		4
.L_36:
        /*009c*/ 	.byte	0x04, 0x11
        /*009e*/ 	.short	(.L_38 - .L_37)
	.align		4
.L_37:
        /*00a0*/ 	.word	index@(_ZN5flash24flash_fwd_splitkv_kernelI23Flash_fwd_kernel_traitsILi96ELi64ELi64ELi4ELb0ELb0EN7cutlass10bfloat16_tE19Flash_kernel_traitsILi96ELi64ELi64ELi4ES3_EELb1ELb0ELb0ELb0ELb1ELb1ELb1ELb0EEEvNS_16Flash_fwd_paramsE)
        /*00a4*/ 	.word	0x00000000


	//----- nvinfo : EIATTR_REGCOUNT
	.align		4
.L_38:
        /*00a8*/ 	.byte	0x04, 0x2f
        /*00aa*/ 	.short	(.L_40 - .L_39)
	.align		4
.L_39:
        /*00ac*/ 	.word	index@(_ZN5flash24flash_fwd_splitkv_kernelI23Flash_fwd_kernel_traitsILi96ELi64ELi64ELi4ELb0ELb0EN7cutlass10bfloat16_tE19Flash_kernel_traitsILi96ELi64ELi64ELi4ES3_EELb1ELb0ELb0ELb0ELb1ELb0ELb1ELb0EEEvNS_16Flash_fwd_paramsE)
        /*00b0*/ 	.word	0x000000a6


	//----- nvinfo : EIATTR_FRAME_SIZE
	.align		4
.L_40:
        /*00b4*/ 	.byte	0x04, 0x11
        /*00b6*/ 	.short	(.L_42 - .L_41)
	.align		4
.L_41:
        /*00b8*/ 	.word	index@(_ZN5flash24flash_fwd_splitkv_kernelI23Flash_fwd_kernel_traitsILi96ELi64ELi64ELi4ELb0ELb0EN7cutlass10bfloat16_tE19Flash_kernel_traitsILi96ELi64ELi64ELi4ES3_EELb1ELb0ELb0ELb0ELb1ELb0ELb1ELb0EEEvNS_16Flash_fwd_paramsE)
        /*00bc*/ 	.word	0x00000000


	//----- nvinfo : EIATTR_REGCOUNT
	.align		4
.L_42:
        /*00c0*/ 	.byte	0x04, 0x2f
        /*00c2*/ 	.short	(.L_44 - .L_43)
	.align		4
.L_43:
        /*00c4*/ 	.word	index@(_ZN5flash24flash_fwd_splitkv_kernelI23Flash_fwd_kernel_traitsILi96ELi64ELi64ELi4ELb0ELb0EN7cutlass10bfloat16_tE19Flash_kernel_traitsILi96ELi64ELi64ELi4ES3_EELb1ELb0ELb1ELb0ELb0ELb1ELb0ELb1EEEvNS_16Flash_fwd_paramsE)
        /*00c8*/ 	.word	0x000000a8


	//----- nvinfo : EIATTR_FRAME_SIZE
	.align		4
.L_44:
        /*00cc*/ 	.byte	0x04, 0x11
        /*00ce*/ 	.short	(.L_46 - .L_45)
	.align		4
.L_45:
        /*00d0*/ 	.word	index@(_ZN5flash24flash_fwd_splitkv_kernelI23Flash_fwd_kernel_traitsILi96ELi64ELi64ELi4ELb0ELb0EN7cutlass10bfloat16_tE19Flash_kernel_traitsILi96ELi64ELi64ELi4ES3_EELb1ELb0ELb1ELb0ELb0ELb1ELb0ELb1EEEvNS_16Flash_fwd_paramsE)
        /*00d4*/ 	.word	0x00000000


	//----- nvinfo : EIATTR_REGCOUNT
	.align		4
.L_46:
        /*00d8*/ 	.byte	0x04, 0x2f
        /*00da*/ 	.short	(.L_48 - .L_47)
	.align		4
.L_47:
        /*00dc*/ 	.word	index@(_ZN5flash24flash_fwd_splitkv_kernelI23Flash_fwd_kernel_traitsILi96ELi64ELi64ELi4ELb0ELb0EN7cutlass10bfloat16_tE19Flash_kernel_traitsILi96ELi64ELi64ELi4ES3_EELb1ELb0ELb1ELb0ELb0ELb0ELb0ELb1EEEvNS_16Flash_fwd_paramsE)
        /*00e0*/ 	.word	0x0000009a


	//----- nvinfo : EIATTR_FRAME_SIZE
	.align		4
.L_48:
        /*00e4*/ 	.byte	0x04, 0x11
        /*00e6*/ 	.short	(.L_50 - .L_49)
	.align		4
.L_49:
        /*00e8*/ 	.word	index@(_ZN5flash24flash_fwd_splitkv_kernelI23Flash_fwd_kernel_traitsILi96ELi64ELi64ELi4ELb0ELb0EN7cutlass10bfloat16_tE19Flash_kernel_traitsILi96ELi64ELi64ELi4ES3_EELb1ELb0ELb1ELb0ELb0ELb0ELb0ELb1EEEvNS_16Flash_fwd_paramsE)
        /*00ec*/ 	.word	0x00000000


	//----- nvinfo : EIATTR_REGCOUNT
	.align		4
.L_50:
        /*00f0*/ 	.byte	0x04, 0x2f
        /*00f2*/ 	.short	(.L_52 - .L_51)
	.align		4
.L_51:
        /*00f4*/ 	.word	index@(_ZN5flash24flash_fwd_splitkv_kernelI23Flash_fwd_kernel_traitsILi96ELi64ELi64ELi4ELb0ELb0EN7cutlass10bfloat16_tE19Flash_kernel_traitsILi96ELi64ELi64ELi4ES3_EELb1ELb0ELb0ELb0ELb1ELb1ELb0ELb1EEEvNS_16Flash_fwd_paramsE)
        /*00f8*/ 	.word	0x000000a8


	//----- nvinfo : EIATTR_FRAME_SIZE
	.align		4
.L_52:
        /*00fc*/ 	.byte	0x04, 0x11
        /*00fe*/ 	.short	(.L_54 - .L_53)
	.align		4
.L_53:
        /*0100*/ 	.word	index@(_ZN5flash24flash_fwd_splitkv_kernelI23Flash_fwd_kernel_traitsILi96ELi64ELi64ELi4ELb0ELb0EN7cutlass10bfloat16_tE19Flash_kernel_traitsILi96ELi64ELi64ELi4ES3_EELb1ELb0ELb0ELb0ELb1ELb1ELb0ELb1EEEvNS_16Flash_fwd_paramsE)
        /*0104*/ 	.word	0x00000000


	//----- nvinfo : EIATTR_REGCOUNT
	.align		4
.L_54:
        /*0108*/ 	.byte	0x04, 0x2f
        /*010a*/ 	.short	(.L_56 - .L_55)
	.align		4
.L_55:
        /*010c*/ 	.word	index@(_ZN5flash24flash_fwd_splitkv_kernelI23Flash_fwd_kernel_traitsILi96ELi64ELi64ELi4ELb0ELb0EN7cutlass10bfloat16_tE19Flash_kernel_traitsILi96ELi64ELi64ELi4ES3_EELb1ELb0ELb0ELb0ELb1ELb0ELb0ELb1EEEvNS_16Flash_fwd_paramsE)
        /*0110*/ 	.word	0x0000008c


	//----- nvinfo : EIATTR_FRAME_SIZE
	.align		4
.L_56:
        /*0114*/ 	.byte	0x04, 0x11
        /*0116*/ 	.short	(.L_58 - .L_57)
	.align		4
.L_57:
        /*0118*/ 	.word	index@(_ZN5flash24flash_fwd_splitkv_kernelI23Flash_fwd_kernel_traitsILi96ELi64ELi64ELi4ELb0ELb0EN7cutlass10bfloat16_tE19Flash_kernel_traitsILi96ELi64ELi64ELi4ES3_EELb1ELb0ELb0ELb0ELb1ELb0ELb0ELb1EEEvNS_16Flash_fwd_paramsE)
        /*011c*/ 	.word	0x00000000


	//----- nvinfo : EIATTR_REGCOUNT
	.align		4
.L_58:
        /*0120*/ 	.byte	0x04, 0x2f
        /*0122*/ 	.short	(.L_60 - .L_59)
	.align		4
.L_59:
        /*0124*/ 	.word	index@(_ZN5flash24flash_fwd_splitkv_kernelI23Flash_fwd_kernel_traitsILi96ELi64ELi64ELi4ELb0ELb0EN7cutlass10bfloat16_tE19Flash_kernel_traitsILi96ELi64ELi64ELi4ES3_EELb1ELb0ELb1ELb0ELb0ELb1ELb0ELb0EEEvNS_16Flash_fwd_paramsE)
        /*0128*/ 	.word	0x000000a8


	//----- nvinfo : EIATTR_FRAME_SIZE
	.align		4
.L_60:
        /*012c*/ 	.byte	0x04, 0x11
        /*012e*/ 	.short	(.L_62 - .L_61)
	.align		4
.L_61:
        /*0130*/ 	.word	index@(_ZN5flash24flash_fwd_splitkv_kernelI23Flash_fwd_kernel_traitsILi96ELi64ELi64ELi4ELb0ELb0EN7cutlass10bfloat16_tE19Flash_kernel_traitsILi96ELi64ELi64ELi4ES3_EELb1ELb0ELb1ELb0ELb0ELb1ELb0ELb0EEEvNS_16Flash_fwd_paramsE)
        /*0134*/ 	.word	0x00000000


	//----- nvinfo : EIATTR_REGCOUNT
	.align		4
.L_62:
        /*0138*/ 	.byte	0x04, 0x2f
        /*013a*/ 	.short	(.L_64 - .L_63)
	.align		4
.L_63:
        /*013c*/ 	.word	index@(_ZN5flash24flash_fwd_splitkv_kernelI23Flash_fwd_kernel_traitsILi96ELi64ELi64ELi4ELb0ELb0EN7cutlass10bfloat16_tE19Flash_kernel_traitsILi96ELi64ELi64ELi4ES3_EELb1ELb0ELb1ELb0ELb0ELb0ELb0ELb0EEEvNS_16Flash_fwd_paramsE)
        /*0140*/ 	.word	0x000000a7


	//----- nvinfo : EIATTR_FRAME_SIZE
	.align		4
.L_64:
        /*0144*/ 	.byte	0x04, 0x11
        /*0146*/ 	.short	(.L_66 - .L_65)
	.align		4
.L_65:
        /*0148*/ 	.word	index@(_ZN5flash24flash_fwd_splitkv_kernelI23Flash_fwd_kernel_traitsILi96ELi64ELi64ELi4ELb0ELb0EN7cutlass10bfloat16_tE19Flash_kernel_traitsILi96ELi64ELi64ELi4ES3_EELb1ELb0ELb1ELb0ELb0ELb0ELb0ELb0EEEvNS_16Flash_fwd_paramsE)
        /*014c*/ 	.word	0x00000000


	//----- nvinfo : EIATTR_REGCOUNT
	.align		4
.L_66:
        /*0150*/ 	.byte	0x04, 0x2f
        /*0152*/ 	.short	(.L_68 - .L_67)
	.align		4
.L_67:
        /*0154*/ 	.word	index@(_ZN5flash24flash_fwd_splitkv_kernelI23Flash_fwd_kernel_traitsILi96ELi64ELi64ELi4ELb0ELb0EN7cutlass10bfloat16_tE19Flash_kernel_traitsILi96ELi64ELi64ELi4ES3_EELb1ELb0ELb0ELb0ELb1ELb1ELb0ELb0EEEvNS_16Flash_fwd_paramsE)
        /*0158*/ 	.word	0x000000a8


	//----- nvinfo : EIATTR_FRAME_SIZE
	.align		4
.L_68:
        /*015c*/ 	.byte	0x04, 0x11
        /*015e*/ 	.short	(.L_70 - .L_69)
	.align		4
.L_69:
        /*0160*/ 	.word	index@(_ZN5flash24flash_fwd_splitkv_kernelI23Flash_fwd_kernel_traitsILi96ELi64ELi64ELi4ELb0ELb0EN7cutlass10bfloat16_tE19Flash_kernel_traitsILi96ELi64ELi64ELi4ES3_EELb1ELb0ELb0ELb0ELb1ELb1ELb0ELb0EEEvNS_16Flash_fwd_paramsE)
        /*0164*/ 	.word	0x00000000


	//----- nvinfo : EIATTR_REGCOUNT
	.align		4
.L_70:
        /*0168*/ 	.byte	0x04, 0x2f
        /*016a*/ 	.short	(.L_72 - .L_71)
	.align		4
.L_71:
        /*016c*/ 	.word	index@(_ZN5flash24flash_fwd_splitkv_kernelI23Flash_fwd_kernel_traitsILi96ELi64ELi64ELi4ELb0ELb0EN7cutlass10bfloat16_tE19Flash_kernel_traitsILi96ELi64ELi64ELi4ES3_EELb1ELb0ELb0ELb0ELb1ELb0ELb0ELb0EEEvNS_16Flash_fwd_paramsE)
        /*0170*/ 	.word	0x000000a4


	//----- nvinfo : EIATTR_FRAME_SIZE
	.align		4
.L_72:
        /*0174*/ 	.byte	0x04, 0x11
        /*0176*/ 	.short	(.L_74 - .L_73)
	.align		4
.L_73:
        /*0178*/ 	.word	index@(_ZN5flash24flash_fwd_splitkv_kernelI23Flash_fwd_kernel_traitsILi96ELi64ELi64ELi4ELb0ELb0EN7cutlass10bfloat16_tE19Flash_kernel_traitsILi96ELi64ELi64ELi4ES3_EELb1ELb0ELb0ELb0ELb1ELb0ELb0ELb0EEEvNS_16Flash_fwd_paramsE)
        /*017c*/ 	.word	0x00000000


	//----- nvinfo : EIATTR_REGCOUNT
	.align		4
.L_74:
        /*0180*/ 	.byte	0x04, 0x2f
        /*0182*/ 	.short	(.L_76 - .L_75)
	.align		4
.L_75:
        /*0184*/ 	.word	index@(_ZN5flash24flash_fwd_splitkv_kernelI23Flash_fwd_kernel_traitsILi96ELi64ELi64ELi4ELb0ELb0EN7cutlass10bfloat16_tE19Flash_kernel_traitsILi96ELi64ELi64ELi4ES3_EELb1ELb0ELb0ELb1ELb1ELb1ELb1ELb0EEEvNS_16Flash_fwd_paramsE)
        /*0188*/ 	.word	0x000000a6


	//----- nvinfo : EIATTR_FRAME_SIZE
	.align		4
.L_76:
        /*018c*/ 	.byte	0x04, 0x11
        /*018e*/ 	.short	(.L_78 - .L_77)
	.align		4
.L_77:
        /*0190*/ 	.word	index@(_ZN5flash24flash_fwd_splitkv_kernelI23Flash_fwd_kernel_traitsILi96ELi64ELi64ELi4ELb0ELb0EN7cutlass10bfloat16_tE19Flash_kernel_traitsILi96ELi64ELi64ELi4ES3_EELb1ELb0ELb0ELb1ELb1ELb1ELb1ELb0EEEvNS_16Flash_fwd_paramsE)
        /*0194*/ 	.word	0x00000000


	//----- nvinfo : EIATTR_REGCOUNT
	.align		4
.L_78:
        /*0198*/ 	.byte	0x04, 0x2f
        /*019a*/ 	.short	(.L_80 - .L_79)
	.align		4
.L_79:
        /*019c*/ 	.word	index@(_ZN5flash24flash_fwd_splitkv_kernelI23Flash_fwd_kernel_traitsILi96ELi64ELi64ELi4ELb0ELb0EN7cutlass10bfloat16_tE19Flash_kernel_traitsILi96ELi64ELi64ELi4ES3_EELb1ELb0ELb0ELb1ELb1ELb0ELb1ELb0EEEvNS_16Flash_fwd_paramsE)
        /*01a0*/ 	.word	0x000000a2


	//----- nvinfo : EIATTR_FRAME_SIZE
	.align		4
.L_80:
        /*01a4*/ 	.byte	0x04, 0x11
        /*01a6*/ 	.short	(.L_82 - .L_81)
	.align		4
.L_81:
        /*01a8*/ 	.word	index@(_ZN5flash24flash_fwd_splitkv_kernelI23Flash_fwd_kernel_traitsILi96ELi64ELi64ELi4ELb0ELb0EN7cutlass10bfloat16_tE19Flash_kernel_traitsILi96ELi64ELi64ELi4ES3_EELb1ELb0ELb0ELb1ELb1ELb0ELb1ELb0EEEvNS_16Flash_fwd_paramsE)
        /*01ac*/ 	.word	0x00000000


	//----- nvinfo : EIATTR_REGCOUNT
	.align		4
.L_82:
        /*01b0*/ 	.byte	0x04, 0x2f
        /*01b2*/ 	.short	(.L_84 - .L_83)
	.align		4
.L_83:
        /*01b4*/ 	.word	index@(_ZN5flash24flash_fwd_splitkv_kernelI23Flash_fwd_kernel_traitsILi96ELi64ELi64ELi4ELb0ELb0EN7cutlass10bfloat16_tE19Flash_kernel_traitsILi96ELi64ELi64ELi4ES3_EELb1ELb0ELb0ELb1ELb1ELb1ELb0ELb0EEEvNS_16Flash_fwd_paramsE)
        /*01b8*/ 	.word	0x000000a7


	//----- nvinfo : EIATTR_FRAME_SIZE
	.align		4
.L_84:
        /*01bc*/ 	.byte	0x04, 0x11
        /*01be*/ 	.short	(.L_86 - .L_85)
	.align		4
.L_85:
        /*01c0*/ 	.word	index@(_ZN5flash24flash_fwd_splitkv_kernelI23Flash_fwd_kernel_traitsILi96ELi64ELi64ELi4ELb0ELb0EN7cutlass10bfloat16_tE19Flash_kernel_traitsILi96ELi64ELi64ELi4ES3_EELb1ELb0ELb0ELb1ELb1ELb1ELb0ELb0EEEvNS_16Flash_fwd_paramsE)
        /*01c4*/ 	.word	0x00000000


	//----- nvinfo : EIATTR_REGCOUNT
	.align		4
.L_86:
        /*01c8*/ 	.byte	0x04, 0x2f
        /*01ca*/ 	.short	(.L_88 - .L_87)
	.align		4
.L_87:
        /*01cc*/ 	.word	index@(_ZN5flash24flash_fwd_splitkv_kernelI23Flash_fwd_kernel_traitsILi96ELi64ELi64ELi4ELb0ELb0EN7cutlass10bfloat16_tE19Flash_kernel_traitsILi96ELi64ELi64ELi4ES3_EELb1ELb0ELb0ELb1ELb1ELb0ELb0ELb0EEEvNS_16Flash_fwd_paramsE)
        /*01d0*/ 	.word	0x000000a2


	//----- nvinfo : EIATTR_FRAME_SIZE
	.align		4
.L_88:
        /*01d4*/ 	.byte	0x04, 0x11
        /*01d6*/ 	.short	(.L_90 - .L_89)
	.align		4
.L_89:
        /*01d8*/ 	.word	index@(_ZN5flash24flash_fwd_splitkv_kernelI23Flash_fwd_kernel_traitsILi96ELi64ELi64ELi4ELb0ELb0EN7cutlass10bfloat16_tE19Flash_kernel_traitsILi96ELi64ELi64ELi4ES3_EELb1ELb0ELb0ELb1ELb1ELb0ELb0ELb0EEEvNS_16Flash_fwd_paramsE)
        /*01dc*/ 	.word	0x00000000


	//----- nvinfo : EIATTR_REGCOUNT
	.align		4
.L_90:
        /*01e0*/ 	.byte	0x04, 0x2f
        /*01e2*/ 	.short	(.L_92 - .L_91)
	.align		4
.L_91:
        /*01e4*/ 	.word	index@(_ZN5flash24flash_fwd_splitkv_kernelI23Flash_fwd_kernel_traitsILi96ELi64ELi64ELi4ELb0ELb0EN7cutlass10bfloat16_tE19Flash_kernel_traitsILi96ELi64ELi64ELi4ES3_EELb1ELb0ELb0ELb0ELb0ELb1ELb1ELb1EEEvNS_16Flash_fwd_paramsE)
        /*01e8*/ 	.word	0x000000a8


	//----- nvinfo : EIATTR_FRAME_SIZE
	.align		4
.L_92:
        /*01ec*/ 	.byte	0x04, 0x11
        /*01ee*/ 	.short	(.L_94 - .L_93)
	.align		4
.L_93:
        /*01f0*/ 	.word	index@(_ZN5flash24flash_fwd_splitkv_kernelI23Flash_fwd_kernel_traitsILi96ELi64ELi64ELi4ELb0ELb0EN7cutlass10bfloat16_tE19Flash_kernel_traitsILi96ELi64ELi64ELi4ES3_EELb1ELb0ELb0ELb0ELb0ELb1ELb1ELb1EEEvNS_16Flash_fwd_paramsE)
        /*01f4*/ 	.word	0x00000000


	//----- nvinfo : EIATTR_REGCOUNT
	.align		4
.L_94:
        /*01f8*/ 	.byte	0x04, 0x2f
        /*01fa*/ 	.short	(.L_96 - .L_95)
	.align		4
.L_95:
        /*01fc*/ 	.word	index@(_ZN5flash24flash_fwd_splitkv_kernelI23Flash_fwd_kernel_traitsILi96ELi64ELi64ELi4ELb0ELb0EN7cutlass10bfloat16_tE19Flash_kernel_traitsILi96ELi64ELi64ELi4ES3_EELb1ELb0ELb0ELb0ELb0ELb0ELb1ELb1EEEvNS_16Flash_fwd_paramsE)
        /*0200*/ 	.word	0x000000a2


	//----- nvinfo : EIATTR_FRAME_SIZE
	.align		4
.L_96:
        /*0204*/ 	.byte	0x04, 0x11
        /*0206*/ 	.short	(.L_98 - .L_97)
	.align		4
.L_97:
        /*0208*/ 	.word	index@(_ZN5flash24flash_fwd_splitkv_kernelI23Flash_fwd_kernel_traitsILi96ELi64ELi64ELi4ELb0ELb0EN7cutlass10bfloat16_tE19Flash_kernel_traitsILi96ELi64ELi64ELi4ES3_EELb1ELb0ELb0ELb0ELb0ELb0ELb1ELb1EEEvNS_16Flash_fwd_paramsE)
        /*020c*/ 	.word	0x00000000


	//----- nvinfo : EIATTR_REGCOUNT
	.align		4
.L_98:
        /*0210*/ 	.byte	0x04, 0x2f
        /*0212*/ 	.short	(.L_100 - .L_99)
	.align		4
.L_99:
        /*0214*/ 	.word	index@(_ZN5flash24flash_fwd_splitkv_kernelI23Flash_fwd_kernel_traitsILi96ELi64ELi64ELi4ELb0ELb0EN7cutlass10bfloat16_tE19Flash_kernel_traitsILi96ELi64ELi64ELi4ES3_EELb1ELb0ELb0ELb0ELb0ELb1ELb1ELb0EEEvNS_16Flash_fwd_paramsE)
        /*0218*/ 	.word	0x000000a5


	//----- nvinfo : EIATTR_FRAME_SIZE
	.align		4
.L_100:
        /*021c*/ 	.byte	0x04, 0x11
        /*021e*/ 	.short	(.L_102 - .L_101)
	.align		4
.L_101:
        /*0220*/ 	.word	index@(_ZN5flash24flash_fwd_splitkv_kernelI23Flash_fwd_kernel_traitsILi96ELi64ELi64ELi4ELb0ELb0EN7cutlass10bfloat16_tE19Flash_kernel_traitsILi96ELi64ELi64ELi4ES3_EELb1ELb0ELb0ELb0ELb0ELb1ELb1ELb0EEEvNS_16Flash_fwd_paramsE)
        /*0224*/ 	.word	0x00000000


	//----- nvinfo : EIATTR_REGCOUNT
	.align		4
.L_102:
        /*0228*/ 	.byte	0x04, 0x2f
        /*022a*/ 	.short	(.L_104 - .L_103)
	.align		4
.L_103:
        /*022c*/ 	.word	index@(_ZN5flash24flash_fwd_splitkv_kernelI23Flash_fwd_kernel_traitsILi96ELi64ELi64ELi4ELb0ELb0EN7cutlass10bfloat16_tE19Flash_kernel_traitsILi96ELi64ELi64ELi4ES3_EELb1ELb0ELb0ELb0ELb0ELb0ELb1ELb0EEEvNS_16Flash_fwd_paramsE)
        /*0230*/ 	.word	0x000000a5


	//----- nvinfo : EIATTR_FRAME_SIZE
	.align		4
.L_104:
        /*0234*/ 	.byte	0x04, 0x11
        /*0236*/ 	.short	(.L_106 - .L_105)
	.align		4
.L_105:
        /*0238*/ 	.word	index@(_ZN5flash24flash_fwd_splitkv_kernelI23Flash_fwd_kernel_traitsILi96ELi64ELi64ELi4ELb0ELb0EN7cutlass10bfloat16_tE19Flash_kernel_traitsILi96ELi64ELi64ELi4ES3_EELb1ELb0ELb0ELb0ELb0ELb0ELb1ELb0EEEvNS_16Flash_fwd_paramsE)
        /*023c*/ 	.word	0x00000000


	//----- nvinfo : EIATTR_REGCOUNT
	.align		4
.L_106:
        /*0240*/ 	.byte	0x04, 0x2f
        /*0242*/ 	.short	(.L_108 - .L_107)
	.align		4
.L_107:
        /*0244*/ 	.word	index@(_ZN5flash24flash_fwd_splitkv_kernelI23Flash_fwd_kernel_traitsILi96ELi64ELi64ELi4ELb0ELb0EN7cutlass10bfloat16_tE19Flash_kernel_traitsILi96ELi64ELi64ELi4ES3_EELb1ELb0ELb0ELb0ELb0ELb1ELb0ELb1EEEvNS_16Flash_fwd_paramsE)
        /*0248*/ 	.word	0x000000a8


	//----- nvinfo : EIATTR_FRAME_SIZE
	.align		4
.L_108:
        /*024c*/ 	.byte	0x04, 0x11
        /*024e*/ 	.short	(.L_110 - .L_109)
	.align		4
.L_109:
        /*0250*/ 	.word	index@(_ZN5flash24flash_fwd_splitkv_kernelI23Flash_fwd_kernel_traitsILi96ELi64ELi64ELi4ELb0ELb0EN7cutlass10bfloat16_tE19Flash_kernel_traitsILi96ELi64ELi64ELi4ES3_EELb1ELb0ELb0ELb0ELb0ELb1ELb0ELb1EEEvNS_16Flash_fwd_paramsE)
        /*0254*/ 	.word	0x00000000


	//----- nvinfo : EIATTR_REGCOUNT
	.align		4
.L_110:
        /*0258*/ 	.byte	0x04, 0x2f
        /*025a*/ 	.short	(.L_112 - .L_111)
	.align		4
.L_111:
        /*025c*/ 	.word	index@(_ZN5flash24flash_fwd_splitkv_kernelI23Flash_fwd_kernel_traitsILi96ELi64ELi64ELi4ELb0ELb0EN7cutlass10bfloat16_tE19Flash_kernel_traitsILi96ELi64ELi64ELi4ES3_EELb1ELb0ELb0ELb0ELb0ELb0ELb0ELb1EEEvNS_16Flash_fwd_paramsE)
        /*0260*/ 	.word	0x00000099


	//----- nvinfo : EIATTR_FRAME_SIZE
	.align		4
.L_112:
        /*0264*/ 	.byte	0x04, 0x11
        /*0266*/ 	.short	(.L_114 - .L_113)
	.align		4
.L_113:
        /*0268*/ 	.word	index@(_ZN5flash24flash_fwd_splitkv_kernelI23Flash_fwd_kernel_traitsILi96ELi64ELi64ELi4ELb0ELb0EN7cutlass10bfloat16_tE19Flash_kernel_traitsILi96ELi64ELi64ELi4ES3_EELb1ELb0ELb0ELb0ELb0ELb0ELb0ELb1EEEvNS_16Flash_fwd_paramsE)
        /*026c*/ 	.word	0x00000000


	//----- nvinfo : EIATTR_REGCOUNT
	.align		4
.L_114:
        /*0270*/ 	.byte	0x04, 0x2f
        /*0272*/ 	.short	(.L_116 - .L_115)
	.align		4
.L_115:
        /*0274*/ 	.word	index@(_ZN5flash24flash_fwd_splitkv_kernelI23Flash_fwd_kernel_traitsILi96ELi64ELi64ELi4ELb0ELb0EN7cutlass10bfloat16_tE19Flash_kernel_traitsILi96ELi64ELi64ELi4ES3_EELb1ELb0ELb0ELb0ELb0ELb1ELb0ELb0EEEvNS_16Flash_fwd_paramsE)
        /*0278*/ 	.word	0x000000a8


	//----- nvinfo : EIATTR_FRAME_SIZE
	.align		4
.L_116:
        /*027c*/ 	.byte	0x04, 0x11
        /*027e*/ 	.short	(.L_118 - .L_117)
	.align		4
.L_117:
        /*0280*/ 	.word	index@(_ZN5flash24flash_fwd_splitkv_kernelI23Flash_fwd_kernel_traitsILi96ELi64ELi64ELi4ELb0ELb0EN7cutlass10bfloat16_tE19Flash_kernel_traitsILi96ELi64ELi64ELi4ES3_EELb1ELb0ELb0ELb0ELb0ELb1ELb0ELb0EEEvNS_16Flash_fwd_paramsE)
        /*0284*/ 	.word	0x00000000


	//----- nvinfo : EIATTR_REGCOUNT
	.align		4
.L_118:
        /*0288*/ 	.byte	0x04, 0x2f
        /*028a*/ 	.short	(.L_120 - .L_119)
	.align		4
.L_119:
        /*028c*/ 	.word	index@(_ZN5flash24flash_fwd_splitkv_kernelI23Flash_fwd_kernel_traitsILi96ELi64ELi64ELi4ELb0ELb0EN7cutlass10bfloat16_tE19Flash_kernel_traitsILi96ELi64ELi64ELi4ES3_EELb1ELb0ELb0ELb0ELb0ELb0ELb0ELb0EEEvNS_16Flash_fwd_paramsE)
        /*0290*/ 	.word	0x000000a6


	//----- nvinfo : EIATTR_FRAME_SIZE
	.align		4
.L_120:
        /*0294*/ 	.byte	0x04, 0x11
        /*0296*/ 	.short	(.L_122 - .L_121)
	.align		4
.L_121:
        /*0298*/ 	.word	index@(_ZN5flash24flash_fwd_splitkv_kernelI23Flash_fwd_kernel_traitsILi96ELi64ELi64ELi4ELb0ELb0EN7cutlass10bfloat16_tE19Flash_kernel_traitsILi96ELi64ELi64ELi4ES3_EELb1ELb0ELb0ELb0ELb0ELb0ELb0ELb0EEEvNS_16Flash_fwd_paramsE)
        /*029c*/ 	.word	0x00000000


	//----- nvinfo : EIATTR_REGCOUNT
	.align		4
.L_122:
        /*02a0*/ 	.byte	0x04, 0x2f
        /*02a2*/ 	.short	(.L_124 - .L_123)
	.align		4
.L_123:
        /*02a4*/ 	.word	index@(_ZN5flash32flash_fwd_splitkv_combine_kernelI23Flash_fwd_kernel_traitsILi96ELi64ELi64ELi4ELb0ELb0EN7cutlass10bfloat16_tE19Flash_kernel_traitsILi96ELi64ELi64ELi4ES3_EELi16ELi1ELb1EEEvNS_16Flash_fwd_paramsE)
        /*02a8*/ 	.word	0x0000002a


	//----- nvinfo : EIATTR_FRAME_SIZE
	.align		4
.L_124:
        /*02ac*/ 	.byte	0x04, 0x11
        /*02ae*/ 	.short	(.L_126 - .L_125)
	.align		4
.L_125:
        /*02b0*/ 	.word	index@($__internal_27_$__cuda_sm20_div_s64)
        /*02b4*/ 	.word	0x00000000


	//----- nvinfo : EIATTR_FRAME_SIZE
	.align		4
.L_126:
        /*02b8*/ 	.byte	0x04, 0x11
        /*02ba*/ 	.short	(.L_128 - .L_127)
	.align		4
.L_127:
        /*02bc*/ 	.word	index@(_ZN5flash32flash_fwd_splitkv_combine_kernelI23Flash_fwd_kernel_traitsILi96ELi64ELi64ELi4ELb0ELb0EN7cutlass10bfloat16_tE19Flash_kernel_traitsILi96ELi64ELi64ELi4ES3_EELi16ELi1ELb1EEEvNS_16Flash_fwd_paramsE)
        /*02c0*/ 	.word	0x00000000


	//----- nvinfo : EIATTR_REGCOUNT
	.align		4
.L_128:
        /*02c4*/ 	.byte	0x04, 0x2f
        /*02c6*/ 	.short	(.L_130 - .L_129)
	.align		4
.L_129:
        /*02c8*/ 	.word	index@(_ZN5flash32flash_fwd_splitkv_combine_kernelI23Flash_fwd_kernel_traitsILi96ELi64ELi64ELi4ELb0ELb0EN7cutlass10bfloat16_tE19Flash_kernel_traitsILi96ELi64ELi64ELi4ES3_EELi16ELi2ELb1EEEvNS_16Flash_fwd_paramsE)
        /*02cc*/ 	.word	0x0000002a


	//----- nvinfo : EIATTR_FRAME_SIZE
	.align		4
.L_130:
        /*02d0*/ 	.byte	0x04, 0x11
        /*02d2*/ 	.short	(.L_132 - .L_131)
	.align		4
.L_131:
        /*02d4*/ 	.word	index@($__internal_26_$__cuda_sm20_div_s64)
        /*02d8*/ 	.word	0x00000000


	//----- nvinfo : EIATTR_FRAME_SIZE
	.align		4
.L_132:
        /*02dc*/ 	.byte	0x04, 0x11
        /*02de*/ 	.short	(.L_134 - .L_133)
	.align		4
.L_133:
        /*02e0*/ 	.word	index@(_ZN5flash32flash_fwd_splitkv_combine_kernelI23Flash_fwd_kernel_traitsILi96ELi64ELi64ELi4ELb0ELb0EN7cutlass10bfloat16_tE19Flash_kernel_traitsILi96ELi64ELi64ELi4ES3_EELi16ELi2ELb1EEEvNS_16Flash_fwd_paramsE)
        /*02e4*/ 	.word	0x00000000


	//----- nvinfo : EIATTR_REGCOUNT
	.align		4
.L_134:
        /*02e8*/ 	.byte	0x04, 0x2f
        /*02ea*/ 	.short	(.L_136 - .L_135)
	.align		4
.L_135:
        /*02ec*/ 	.word	index@(_ZN5flash32flash_fwd_splitkv_combine_kernelI23Flash_fwd_kernel_traitsILi96ELi64ELi64ELi4ELb0ELb0EN7cutlass10bfloat16_tE19Flash_kernel_traitsILi96ELi64ELi64ELi4ES3_EELi16ELi3ELb1EEEvNS_16Flash_fwd_paramsE)
        /*02f0*/ 	.word	0x0000002a


	//----- nvinfo : EIATTR_FRAME_SIZE
	.align		4
.L_136:
        /*02f4*/ 	.byte	0x04, 0x11
        /*02f6*/ 	.short	(.L_138 - .L_137)
	.align		4
.L_137:
        /*02f8*/ 	.word	index@($__internal_25_$__cuda_sm20_div_s64)
        /*02fc*/ 	.word	0x00000000


	//----- nvinfo : EIATTR_FRAME_SIZE
	.align		4
.L_138:
        /*0300*/ 	.byte	0x04, 0x11
        /*0302*/ 	.short	(.L_140 - .L_139)
	.align		4
.L_139:
        /*0304*/ 	.word	index@(_ZN5flash32flash_fwd_splitkv_combine_kernelI23Flash_fwd_kernel_traitsILi96ELi64ELi64ELi4ELb0ELb0EN7cutlass10bfloat16_tE19Flash_kernel_traitsILi96ELi64ELi64ELi4ES3_EELi16ELi3ELb1EEEvNS_16Flash_fwd_paramsE)
        /*0308*/ 	.word	0x00000000


	//----- nvinfo : EIATTR_REGCOUNT
	.align		4
.L_140:
        /*030c*/ 	.byte	0x04, 0x2f
        /*030e*/ 	.short	(.L_142 - .L_141)
	.align		4
.L_141:
        /*0310*/ 	.word	index@(_ZN5flash32flash_fwd_splitkv_combine_kernelI23Flash_fwd_kernel_traitsILi96ELi64ELi64ELi4ELb0ELb0EN7cutlass10bfloat16_tE19Flash_kernel_traitsILi96ELi64ELi64ELi4ES3_EELi16ELi4ELb1EEEvNS_16Flash_fwd_paramsE)
        /*0314*/ 	.word	0x0000002a


	//----- nvinfo : EIATTR_FRAME_SIZE
	.align		4
.L_142:
        /*0318*/ 	.byte	0x04, 0x11
        /*031a*/ 	.short	(.L_144 - .L_143)
	.align		4
.L_143:
        /*031c*/ 	.word	index@($__internal_24_$__cuda_sm20_div_s64)
        /*0320*/ 	.word	0x00000000


	//----- nvinfo : EIATTR_FRAME_SIZE
	.align		4
.L_144:
        /*0324*/ 	.byte	0x04, 0x11
        /*0326*/ 	.short	(.L_146 - .L_145)
	.align		4
.L_145:
        /*0328*/ 	.word	index@(_ZN5flash32flash_fwd_splitkv_combine_kernelI23Flash_fwd_kernel_traitsILi96ELi64ELi64ELi4ELb0ELb0EN7cutlass10bfloat16_tE19Flash_kernel_traitsILi96ELi64ELi64ELi4ES3_EELi16ELi4ELb1EEEvNS_16Flash_fwd_paramsE)
        /*032c*/ 	.word	0x00000000


	//----- nvinfo : EIATTR_REGCOUNT
	.align		4
.L_146:
        /*0330*/ 	.byte	0x04, 0x2f
        /*0332*/ 	.short	(.L_148 - .L_147)
	.align		4
.L_147:
        /*0334*/ 	.word	index@(_ZN5flash32flash_fwd_splitkv_combine_kernelI23Flash_fwd_kernel_traitsILi96ELi64ELi64ELi4ELb0ELb0EN7cutlass10bfloat16_tE19Flash_kernel_traitsILi96ELi64ELi64ELi4ES3_EELi16ELi5ELb1EEEvNS_16Flash_fwd_paramsE)
        /*0338*/ 	.word	0x00000032


	//----- nvinfo : EIATTR_FRAME_SIZE
	.align		4
.L_148:
        /*033c*/ 	.byte	0x04, 0x11
        /*033e*/ 	.short	(.L_150 - .L_149)
	.align		4
.L_149:
        /*0340*/ 	.word	index@($__internal_23_$__cuda_sm20_div_s64)
        /*0344*/ 	.word	0x00000000


	//----- nvinfo : EIATTR_FRAME_SIZE
	.align		4
.L_150:
        /*0348*/ 	.byte	0x04, 0x11
        /*034a*/ 	.short	(.L_152 - .L_151)
	.align		4
.L_151:
        /*034c*/ 	.word	index@(_ZN5flash32flash_fwd_splitkv_combine_kernelI23Flash_fwd_kernel_traitsILi96ELi64ELi64ELi4ELb0ELb0EN7cutlass10bfloat16_tE19Flash_kernel_traitsILi96ELi64ELi64ELi4ES3_EELi16ELi5ELb1EEEvNS_16Flash_fwd_paramsE)
        /*0350*/ 	.word	0x00000000


	//----- nvinfo : EIATTR_REGCOUNT
	.align		4
.L_152:
        /*0354*/ 	.byte	0x04, 0x2f
        /*0356*/ 	.short	(.L_154 - .L_153)
	.align		4
.L_153:
        /*0358*/ 	.word	index@(_ZN5flash32flash_fwd_splitkv_combine_kernelI23Flash_fwd_kernel_traitsILi96ELi64ELi64ELi4ELb0ELb0EN7cutlass10bfloat16_tE19Flash_kernel_traitsILi96ELi64ELi64ELi4ES3_EELi16ELi6ELb1EEEvNS_16Flash_fwd_paramsE)
        /*035c*/ 	.word	0x00000036


	//----- nvinfo : EIATTR_FRAME_SIZE
	.align		4
.L_154:
        /*0360*/ 	.byte	0x04, 0x11
        /*0362*/ 	.short	(.L_156 - .L_155)
	.align		4
.L_155:
        /*0364*/ 	.word	index@($__internal_22_$__cuda_sm20_div_s64)
        /*0368*/ 	.word	0x00000000


	//----- nvinfo : EIATTR_FRAME_SIZE
	.align		4
.L_156:
        /*036c*/ 	.byte	0x04, 0x11
        /*036e*/ 	.short	(.L_158 - .L_157)
	.align		4
.L_157:
        /*0370*/ 	.word	index@(_ZN5flash32flash_fwd_splitkv_combine_kernelI23Flash_fwd_kernel_traitsILi96ELi64ELi64ELi4ELb0ELb0EN7cutlass10bfloat16_tE19Flash_kernel_traitsILi96ELi64ELi64ELi4ES3_EELi16ELi6ELb1EEEvNS_16Flash_fwd_paramsE)
        /*0374*/ 	.word	0x00000000


	//----- nvinfo : EIATTR_REGCOUNT
	.align		4
.L_158:
        /*0378*/ 	.byte	0x04, 0x2f
        /*037a*/ 	.short	(.L_160 - .L_159)
	.align		4
.L_159:
        /*037c*/ 	.word	index@(_ZN5flash32flash_fwd_splitkv_combine_kernelI23Flash_fwd_kernel_traitsILi96ELi64ELi64ELi4ELb0ELb0EN7cutlass10bfloat16_tE19Flash_kernel_traitsILi96ELi64ELi64ELi4ES3_EELi16ELi7ELb1EEEvNS_16Flash_fwd_paramsE)
        /*0380*/ 	.word	0x00000036


	//----- nvinfo : EIATTR_FRAME_SIZE
	.align		4
.L_160:
        /*0384*/ 	.byte	0x04, 0x11
        /*0386*/ 	.short	(.L_162 - .L_161)
	.align		4
.L_161:
        /*0388*/ 	.word	index@($__internal_21_$__cuda_sm20_div_s64)
        /*038c*/ 	.word	0x00000000


	//----- nvinfo : EIATTR_FRAME_SIZE
	.align		4
.L_162:
        /*0390*/ 	.byte	0x04, 0x11
        /*0392*/ 	.short	(.L_164 - .L_163)
	.align		4
.L_163:
        /*0394*/ 	.word	index@(_ZN5flash32flash_fwd_splitkv_combine_kernelI23Flash_fwd_kernel_traitsILi96ELi64ELi64ELi4ELb0ELb0EN7cutlass10bfloat16_tE19Flash_kernel_traitsILi96ELi64ELi64ELi4ES3_EELi16ELi7ELb1EEEvNS_16Flash_fwd_paramsE)
        /*0398*/ 	.word	0x00000000


	//----- nvinfo : EIATTR_REGCOUNT
	.align		4
.L_164:
        /*039c*/ 	.byte	0x04, 0x2f
        /*039e*/ 	.short	(.L_166 - .L_165)
	.align		4
.L_165:
        /*03a0*/ 	.word	index@(_ZN5flash32flash_fwd_splitkv_combine_kernelI23Flash_fwd_kernel_traitsILi96ELi64ELi64ELi4ELb0ELb0EN7cutlass10bfloat16_tE19Flash_kernel_traitsILi96ELi64ELi64ELi4ES3_EELi16ELi1ELb0EEEvNS_16Flash_fwd_paramsE)
        /*03a4*/ 	.word	0x0000002a


	//----- nvinfo : EIATTR_FRAME_SIZE
	.align		4
.L_166:
        /*03a8*/ 	.byte	0x04, 0x11
        /*03aa*/ 	.short	(.L_168 - .L_167)
	.align		4
.L_167:
        /*03ac*/ 	.word	index@($__internal_20_$__cuda_sm20_div_s64)
        /*03b0*/ 	.word	0x00000000


	//----- nvinfo : EIATTR_FRAME_SIZE
	.align		4
.L_168:
        /*03b4*/ 	.byte	0x04, 0x11
        /*03b6*/ 	.short	(.L_170 - .L_169)
	.align		4
.L_169:
        /*03b8*/ 	.word	index@(_ZN5flash32flash_fwd_splitkv_combine_kernelI23Flash_fwd_kernel_traitsILi96ELi64ELi64ELi4ELb0ELb0EN7cutlass10bfloat16_tE19Flash_kernel_traitsILi96ELi64ELi64ELi4ES3_EELi16ELi1ELb0EEEvNS_16Flash_fwd_paramsE)
        /*03bc*/ 	.word	0x00000000


	//----- nvinfo : EIATTR_REGCOUNT
	.align		4
.L_170:
        /*03c0*/ 	.byte	0x04, 0x2f
        /*03c2*/ 	.short	(.L_172 - .L_171)
	.align		4
.L_171:
        /*03c4*/ 	.word	index@(_ZN5flash32flash_fwd_splitkv_combine_kernelI23Flash_fwd_kernel_traitsILi96ELi64ELi64ELi4ELb0ELb0EN7cutlass10bfloat16_tE19Flash_kernel_traitsILi96ELi64ELi64ELi4ES3_EELi16ELi2ELb0EEEvNS_16Flash_fwd_paramsE)
        /*03c8*/ 	.word	0x0000002a


	//----- nvinfo : EIATTR_FRAME_SIZE
	.align		4
.L_172:
        /*03cc*/ 	.byte	0x04, 0x11
        /*03ce*/ 	.short	(.L_174 - .L_173)
	.align		4
.L_173:
        /*03d0*/ 	.word	index@($__internal_19_$__cuda_sm20_div_s64)
        /*03d4*/ 	.word	0x00000000


	//----- nvinfo : EIATTR_FRAME_SIZE
	.align		4
.L_174:
        /*03d8*/ 	.byte	0x04, 0x11
        /*03da*/ 	.short	(.L_176 - .L_175)
	.align		4
.L_175:
        /*03dc*/ 	.word	index@(_ZN5flash32flash_fwd_splitkv_combine_kernelI23Flash_fwd_kernel_traitsILi96ELi64ELi64ELi4ELb0ELb0EN7cutlass10bfloat16_tE19Flash_kernel_traitsILi96ELi64ELi64ELi4ES3_EELi16ELi2ELb0EEEvNS_16Flash_fwd_paramsE)
        /*03e0*/ 	.word	0x00000000


	//----- nvinfo : EIATTR_REGCOUNT
	.align		4
.L_176:
        /*03e4*/ 	.byte	0x04, 0x2f
        /*03e6*/ 	.short	(.L_178 - .L_177)
	.align		4
.L_177:
        /*03e8*/ 	.word	index@(_ZN5flash32flash_fwd_splitkv_combine_kernelI23Flash_fwd_kernel_traitsILi96ELi64ELi64ELi4ELb0ELb0EN7cutlass10bfloat16_tE19Flash_kernel_traitsILi96ELi64ELi64ELi4ES3_EELi16ELi3ELb0EEEvNS_16Flash_fwd_paramsE)
        /*03ec*/ 	.word	0x0000002c


	//----- nvinfo : EIATTR_FRAME_SIZE
	.align		4
.L_178:
        /*03f0*/ 	.byte	0x04, 0x11
        /*03f2*/ 	.short	(.L_180 - .L_179)
	.align		4
.L_179:
        /*03f4*/ 	.word	index@($__internal_18_$__cuda_sm20_div_s64)
        /*03f8*/ 	.word	0x00000000


	//----- nvinfo : EIATTR_FRAME_SIZE
	.align		4
.L_180:
        /*03fc*/ 	.byte	0x04, 0x11
        /*03fe*/ 	.short	(.L_182 - .L_181)
	.align		4
.L_181:
        /*0400*/ 	.word	index@(_ZN5flash32flash_fwd_splitkv_combine_kernelI23Flash_fwd_kernel_traitsILi96ELi64ELi64ELi4ELb0ELb0EN7cutlass10bfloat16_tE19Flash_kernel_traitsILi96ELi64ELi64ELi4ES3_EELi16ELi3ELb0EEEvNS_16Flash_fwd_paramsE)
        /*0404*/ 	.word	0x00000000


	//----- nvinfo : EIATTR_REGCOUNT
	.align		4
.L_182:
        /*0408*/ 	.byte	0x04, 0x2f
        /*040a*/ 	.short	(.L_184 - .L_183)
	.align		4
.L_183:
        /*040c*/ 	.word	index@(_ZN5flash32flash_fwd_splitkv_combine_kernelI23Flash_fwd_kernel_traitsILi96ELi64ELi64ELi4ELb0ELb0EN7cutlass10bfloat16_tE19Flash_kernel_traitsILi96ELi64ELi64ELi4ES3_EELi16ELi4ELb0EEEvNS_16Flash_fwd_paramsE)
        /*0410*/ 	.word	0x0000002c


	//----- nvinfo : EIATTR_FRAME_SIZE
	.align		4
.L_184:
        /*0414*/ 	.byte	0x04, 0x11
        /*0416*/ 	.short	(.L_186 - .L_185)
	.align		4
.L_185:
        /*0418*/ 	.word	index@($__internal_17_$__cuda_sm20_div_s64)
        /*041c*/ 	.word	0x00000000


	//----- nvinfo : EIATTR_FRAME_SIZE
	.align		4
.L_186:
        /*0420*/ 	.byte	0x04, 0x11
        /*0422*/ 	.short	(.L_188 - .L_187)
	.align		4
.L_187:
        /*0424*/ 	.word	index@(_ZN5flash32flash_fwd_splitkv_combine_kernelI23Flash_fwd_kernel_traitsILi96ELi64ELi64ELi4ELb0ELb0EN7cutlass10bfloat16_tE19Flash_kernel_traitsILi96ELi64ELi64ELi4ES3_EELi16ELi4ELb0EEEvNS_16Flash_fwd_paramsE)
        /*0428*/ 	.word	0x00000000


	//----- nvinfo : EIATTR_REGCOUNT
	.align		4
.L_188:
        /*042c*/ 	.byte	0x04, 0x2f
        /*042e*/ 	.short	(.L_190 - .L_189)
	.align		4
.L_189:
        /*0430*/ 	.word	index@(_ZN5flash32flash_fwd_splitkv_combine_kernelI23Flash_fwd_kernel_traitsILi96ELi64ELi64ELi4ELb0ELb0EN7cutlass10bfloat16_tE19Flash_kernel_traitsILi96ELi64ELi64ELi4ES3_EELi16ELi5ELb0EEEvNS_16Flash_fwd_paramsE)
        /*0434*/ 	.word	0x0000002e


	//----- nvinfo : EIATTR_FRAME_SIZE
	.align		4
.L_190:
        /*0438*/ 	.byte	0x04, 0x11
        /*043a*/ 	.short	(.L_192 - .L_191)
	.align		4
.L_191:
        /*043c*/ 	.word	index@($__internal_16_$__cuda_sm20_div_s64)
        /*0440*/ 	.word	0x00000000


	//----- nvinfo : EIATTR_FRAME_SIZE
	.align		4
.L_192:
        /*0444*/ 	.byte	0x04, 0x11
        /*0446*/ 	.short	(.L_194 - .L_193)
	.align		4
.L_193:
        /*0448*/ 	.word	index@(_ZN5flash32flash_fwd_splitkv_combine_kernelI23Flash_fwd_kernel_traitsILi96ELi64ELi64ELi4ELb0ELb0EN7cutlass10bfloat16_tE19Flash_kernel_traitsILi96ELi64ELi64ELi4ES3_EELi16ELi5ELb0EEEvNS_16Flash_fwd_paramsE)
        /*044c*/ 	.word	0x00000000


	//----- nvinfo : EIATTR_REGCOUNT
	.align		4
.L_194:
        /*0450*/ 	.byte	0x04, 0x2f
        /*0452*/ 	.short	(.L_196 - .L_195)
	.align		4
.L_195:
        /*0454*/ 	.word	index@(_ZN5flash32flash_fwd_splitkv_combine_kernelI23Flash_fwd_kernel_traitsILi96ELi64ELi64ELi4ELb0ELb0EN7cutlass10bfloat16_tE19Flash_kernel_traitsILi96ELi64ELi64ELi4ES3_EELi16ELi6ELb0EEEvNS_16Flash_fwd_paramsE)
        /*0458*/ 	.word	0x00000030


	//----- nvinfo : EIATTR_FRAME_SIZE
	.align		4
.L_196:
        /*045c*/ 	.byte	0x04, 0x11
        /*045e*/ 	.short	(.L_198 - .L_197)
	.align		4
.L_197:
        /*0460*/ 	.word	index@($__internal_15_$__cuda_sm20_div_s64)
        /*0464*/ 	.word	0x00000000


	//----- nvinfo : EIATTR_FRAME_SIZE
	.align		4
.L_198:
        /*0468*/ 	.byte	0x04, 0x11
        /*046a*/ 	.short	(.L_200 - .L_199)
	.align		4
.L_199:
        /*046c*/ 	.word	index@(_ZN5flash32flash_fwd_splitkv_combine_kernelI23Flash_fwd_kernel_traitsILi96ELi64ELi64ELi4ELb0ELb0EN7cutlass10bfloat16_tE19Flash_kernel_traitsILi96ELi64ELi64ELi4ES3_EELi16ELi6ELb0EEEvNS_16Flash_fwd_paramsE)
        /*0470*/ 	.word	0x00000000


	//----- nvinfo : EIATTR_REGCOUNT
	.align		4
.L_200:
        /*0474*/ 	.byte	0x04, 0x2f
        /*0476*/ 	.short	(.L_202 - .L_201)
	.align		4
.L_201:
        /*0478*/ 	.word	index@(_ZN5flash32flash_fwd_splitkv_combine_kernelI23Flash_fwd_kernel_traitsILi96ELi64ELi64ELi4ELb0ELb0EN7cutlass10bfloat16_tE19Flash_kernel_traitsILi96ELi64ELi64ELi4ES3_EELi16ELi7ELb0EEEvNS_16Flash_fwd_paramsE)
        /*047c*/ 	.word	0x00000036


	//----- nvinfo : EIATTR_FRAME_SIZE
	.align		4
.L_202:
        /*0480*/ 	.byte	0x04, 0x11
        /*0482*/ 	.short	(.L_204 - .L_203)
	.align		4
.L_203:
        /*0484*/ 	.word	index@($__internal_14_$__cuda_sm20_div_s64)
        /*0488*/ 	.word	0x00000000


	//----- nvinfo : EIATTR_FRAME_SIZE
	.align		4
.L_204:
        /*048c*/ 	.byte	0x04, 0x11
        /*048e*/ 	.short	(.L_206 - .L_205)
	.align		4
.L_205:
        /*0490*/ 	.word	index@(_ZN5flash32flash_fwd_splitkv_combine_kernelI23Flash_fwd_kernel_traitsILi96ELi64ELi64ELi4ELb0ELb0EN7cutlass10bfloat16_tE19Flash_kernel_traitsILi96ELi64ELi64ELi4ES3_EELi16ELi7ELb0EEEvNS_16Flash_fwd_paramsE)
        /*0494*/ 	.word	0x00000000


	//----- nvinfo : EIATTR_REGCOUNT
	.align		4
.L_206:
        /*0498*/ 	.byte	0x04, 0x2f
        /*049a*/ 	.short	(.L_208 - .L_207)
	.align		4
.L_207:
        /*049c*/ 	.word	index@(_ZN5flash24flash_fwd_splitkv_kernelI23Flash_fwd_kernel_traitsILi96ELi64ELi128ELi4ELb0ELb0EN7cutlass10bfloat16_tE19Flash_kernel_traitsILi96ELi64ELi128ELi4ES3_EELb1ELb0ELb1ELb0ELb0ELb1ELb1ELb1EEEvNS_16Flash_fwd_paramsE)
        /*04a0*/ 	.word	0x000000f7


	//----- nvinfo : EIATTR_FRAME_SIZE
	.align		4
.L_208:
        /*04a4*/ 	.byte	0x04, 0x11
        /*04a6*/ 	.short	(.L_210 - .L_209)
	.align		4
.L_209:
        /*04a8*/ 	.word	index@(_ZN5flash24flash_fwd_splitkv_kernelI23Flash_fwd_kernel_traitsILi96ELi64ELi128ELi4ELb0ELb0EN7cutlass10bfloat16_tE19Flash_kernel_traitsILi96ELi64ELi128ELi4ES3_EELb1ELb0ELb1ELb0ELb0ELb1ELb1ELb1EEEvNS_16Flash_fwd_paramsE)
        /*04ac*/ 	.word	0x00000000


	//----- nvinfo : EIATTR_REGCOUNT
	.align		4
.L_210:
        /*04b0*/ 	.byte	0x04, 0x2f
        /*04b2*/ 	.short	(.L_212 - .L_211)
	.align		4
.L_211:
        /*04b4*/ 	.word	index@(_ZN5flash24flash_fwd_splitkv_kernelI23Flash_fwd_kernel_traitsILi96ELi64ELi128ELi4ELb0ELb0EN7cutlass10bfloat16_tE19Flash_kernel_traitsILi96ELi64ELi128ELi4ES3_EELb1ELb0ELb1ELb0ELb0ELb0ELb1ELb1EEEvNS_16Flash_fwd_paramsE)
        /*04b8*/ 	.word	0x000000d1


	//----- nvinfo : EIATTR_FRAME_SIZE
	.align		4
.L_212:
        /*04bc*/ 	.byte	0x04, 0x11
        /*04be*/ 	.short	(.L_214 - .L_213)
	.align		4
.L_213:
        /*04c0*/ 	.word	index@(_ZN5flash24flash_fwd_splitkv_kernelI23Flash_fwd_kernel_traitsILi96ELi64ELi128ELi4ELb0ELb0EN7cutlass10bfloat16_tE19Flash_kernel_traitsILi96ELi64ELi128ELi4ES3_EELb1ELb0ELb1ELb0ELb0ELb0ELb1ELb1EEEvNS_16Flash_fwd_paramsE)
        /*04c4*/ 	.word	0x00000000


	//----- nvinfo : EIATTR_REGCOUNT
	.align		4
.L_214:
        /*04c8*/ 	.byte	0x04, 0x2f
        /*04ca*/ 	.short	(.L_216 - .L_215)
	.align		4
.L_215:
        /*04cc*/ 	.word	index@(_ZN5flash24flash_fwd_splitkv_kernelI23Flash_fwd_kernel_traitsILi96ELi64ELi128ELi4ELb0ELb0EN7cutlass10bfloat16_tE19Flash_kernel_traitsILi96ELi64ELi128ELi4ES3_EELb1ELb0ELb0ELb0ELb1ELb1ELb1ELb1EEEvNS_16Flash_fwd_paramsE)
        /*04d0*/ 	.word	0x000000f2


	//----- nvinfo : EIATTR_FRAME_SIZE
	.align		4
.L_216:
        /*04d4*/ 	.byte	0x04, 0x11
        /*04d6*/ 	.short	(.L_218 - .L_217)
	.align		4
.L_217:
        /*04d8*/ 	.word	index@(_ZN5flash24flash_fwd_splitkv_kernelI23Flash_fwd_kernel_traitsILi96ELi64ELi128ELi4ELb0ELb0EN7cutlass10bfloat16_tE19Flash_kernel_traitsILi96ELi64ELi128ELi4ES3_EELb1ELb0ELb0ELb0ELb1ELb1ELb1ELb1EEEvNS_16Flash_fwd_paramsE)
        /*04dc*/ 	.word	0x00000000


	//----- nvinfo : EIATTR_REGCOUNT
	.align		4
.L_218:
        /*04e0*/ 	.byte	0x04, 0x2f
        /*04e2*/ 	.short	(.L_220 - .L_219)
	.align		4
.L_219:
        /*04e4*/ 	.word	index@(_ZN5flash24flash_fwd_splitkv_kernelI23Flash_fwd_kernel_traitsILi96ELi64ELi128ELi4ELb0ELb0EN7cutlass10bfloat16_tE19Flash_kernel_traitsILi96ELi64ELi128ELi4ES3_EELb1ELb0ELb0ELb0ELb1ELb0ELb1ELb1EEEvNS_16Flash_fwd_paramsE)
        /*04e8*/ 	.word	0x000000fa


	//----- nvinfo : EIATTR_FRAME_SIZE
	.align		4
.L_220:
        /*04ec*/ 	.byte	0x04, 0x11
        /*04ee*/ 	.short	(.L_222 - .L_221)
	.align		4
.L_221:
        /*04f0*/ 	.word	index@(_ZN5flash24flash_fwd_splitkv_kernelI23Flash_fwd_kernel_traitsILi96ELi64ELi128ELi4ELb0ELb0EN7cutlass10bfloat16_tE19Flash_kernel_traitsILi96ELi64ELi128ELi4ES3_EELb1ELb0ELb0ELb0ELb1ELb0ELb1ELb1EEEvNS_16Flash_fwd_paramsE)
        /*04f4*/ 	.word	0x00000000


	//----- nvinfo : EIATTR_REGCOUNT
	.align		4
.L_222:
        /*04f8*/ 	.byte	0x04, 0x2f
        /*04fa*/ 	.short	(.L_224 - .L_223)
	.align		4
.L_223:
        /*04fc*/ 	.word	index@(_ZN5flash24flash_fwd_splitkv_kernelI23Flash_fwd_kernel_traitsILi96ELi64ELi128ELi4ELb0ELb0EN7cutlass10bfloat16_tE19Flash_kernel_traitsILi96ELi64ELi128ELi4ES3_EELb1ELb0ELb1ELb0ELb0ELb1ELb1ELb0EEEvNS_16Flash_fwd_paramsE)
        /*0500*/ 	.word	0x000000f0


	//----- nvinfo : EIATTR_FRAME_SIZE
	.align		4
.L_224:
        /*0504*/ 	.byte	0x04, 0x11
        /*0506*/ 	.short	(.L_226 - .L_225)
	.align		4
.L_225:
        /*0508*/ 	.word	index@(_ZN5flash24flash_fwd_splitkv_kernelI23Flash_fwd_kernel_traitsILi96ELi64ELi128ELi4ELb0ELb0EN7cutlass10bfloat16_tE19Flash_kernel_traitsILi96ELi64ELi128ELi4ES3_EELb1ELb0ELb1ELb0ELb0ELb1ELb1ELb0EEEvNS_16Flash_fwd_paramsE)
        /*050c*/ 	.word	0x00000000


	//----- nvinfo : EIATTR_REGCOUNT
	.align		4
.L_226:
        /*0510*/ 	.byte	0x04, 0x2f
        /*0512*/ 	.short	(.L_228 - .L_227)
	.align		4
.L_227:
        /*0514*/ 	.word	index@(_ZN5flash24flash_fwd_splitkv_kernelI23Flash_fwd_kernel_traitsILi96ELi64ELi128ELi4ELb0ELb0EN7cutlass10bfloat16_tE19Flash_kernel_traitsILi96ELi64ELi128ELi4ES3_EELb1ELb0ELb1ELb0ELb0ELb0ELb1ELb0EEEvNS_16Flash_fwd_paramsE)
        /*0518*/ 	.word	0x000000d8


	//----- nvinfo : EIATTR_FRAME_SIZE
	.align		4
.L_228:
        /*051c*/ 	.byte	0x04, 0x11
        /*051e*/ 	.short	(.L_230 - .L_229)
	.align		4
.L_229:
        /*0520*/ 	.word	index@(_ZN5flash24flash_fwd_splitkv_kernelI23Flash_fwd_kernel_traitsILi96ELi64ELi128ELi4ELb0ELb0EN7cutlass10bfloat16_tE19Flash_kernel_traitsILi96ELi64ELi128ELi4ES3_EELb1ELb0ELb1ELb0ELb0ELb0ELb1ELb0EEEvNS_16Flash_fwd_paramsE)
        /*0524*/ 	.word	0x00000000


	//----- nvinfo : EIATTR_REGCOUNT
	.align		4
.L_230:
        /*0528*/ 	.byte	0x04, 0x2f
        /*052a*/ 	.short	(.L_232 - .L_231)
	.align		4
.L_231:
        /*052c*/ 	.word	index@(_ZN5flash24flash_fwd_splitkv_kernelI23Flash_fwd_kernel_traitsILi96ELi64ELi128ELi4ELb0ELb0EN7cutlass10bfloat16_tE19Flash_kernel_traitsILi96ELi64ELi128ELi4ES3_EELb1ELb0ELb0ELb0ELb1ELb1ELb1ELb0EEEvNS_16Flash_fwd_paramsE)
        /*0530*/ 	.word	0x000000f6


	//----- nvinfo : EIATTR_FRAME_SIZE
	.align		4
.L_232:
        /*0534*/ 	.byte	0x04, 0x11
        /*0536*/ 	.short	(.L_234 - .L_233)
	.align		4
.L_233:
        /*0538*/ 	.word	index@(_ZN5flash24flash_fwd_splitkv_kernelI23Flash_fwd_kernel_traitsILi96ELi64ELi128ELi4ELb0ELb0EN7cutlass10bfloat16_tE19Flash_kernel_traitsILi96ELi64ELi128ELi4ES3_EELb1ELb0ELb0ELb0ELb1ELb1ELb1ELb0EEEvNS_16Flash_fwd_paramsE)
        /*053c*/ 	.word	0x00000000


	//----- nvinfo : EIATTR_REGCOUNT
	.align		4
.L_234:
        /*0540*/ 	.byte	0x04, 0x2f
        /*0542*/ 	.short	(.L_236 - .L_235)
	.align		4
.L_235:
        /*0544*/ 	.word	index@(_ZN5flash24flash_fwd_splitkv_kernelI23Flash_fwd_kernel_traitsILi96ELi64ELi128ELi4ELb0ELb0EN7cutlass10bfloat16_tE19Flash_kernel_traitsILi96ELi64ELi128ELi4ES3_EELb1ELb0ELb0ELb0ELb1ELb0ELb1ELb0EEEvNS_16Flash_fwd_paramsE)
        /*0548*/ 	.word	0x000000f8


	//----- nvinfo : EIATTR_FRAME_SIZE
	.align		4
.L_236:
        /*054c*/ 	.byte	0x04, 0x11
        /*054e*/ 	.short	(.L_238 - .L_237)
	.align		4
.L_237:
        /*0550*/ 	.word	index@(_ZN5flash24flash_fwd_splitkv_kernelI23Flash_fwd_kernel_traitsILi96ELi64ELi128ELi4ELb0ELb0EN7cutlass10bfloat16_tE19Flash_kernel_traitsILi96ELi64ELi128ELi4ES3_EELb1ELb0ELb0ELb0ELb1ELb0ELb1ELb0EEEvNS_16Flash_fwd_paramsE)
        /*0554*/ 	.word	0x00000000


	//----- nvinfo : EIATTR_REGCOUNT
	.align		4
.L_238:
        /*0558*/ 	.byte	0x04, 0x2f
        /*055a*/ 	.short	(.L_240 - .L_239)
	.align		4
.L_239:
        /*055c*/ 	.word	index@(_ZN5flash24flash_fwd_splitkv_kernelI23Flash_fwd_kernel_traitsILi96ELi64ELi128ELi4ELb0ELb0EN7cutlass10bfloat16_tE19Flash_kernel_traitsILi96ELi64ELi128ELi4ES3_EELb1ELb0ELb1ELb0ELb0ELb1ELb0ELb1EEEvNS_16Flash_fwd_paramsE)
        /*0560*/ 	.word	0x000000f4


	//----- nvinfo : EIATTR_FRAME_SIZE
	.align		4
.L_240:
        /*0564*/ 	.byte	0x04, 0x11
        /*0566*/ 	.short	(.L_242 - .L_241)
	.align		4
.L_241:
        /*0568*/ 	.word	index@(_ZN5flash24flash_fwd_splitkv_kernelI23Flash_fwd_kernel_traitsILi96ELi64ELi128ELi4ELb0ELb0EN7cutlass10bfloat16_tE19Flash_kernel_traitsILi96ELi64ELi128ELi4ES3_EELb1ELb0ELb1ELb0ELb0ELb1ELb0ELb1EEEvNS_16Flash_fwd_paramsE)
        /*056c*/ 	.word	0x00000000


	//----- nvinfo : EIATTR_REGCOUNT
	.align		4
.L_242:
        /*0570*/ 	.byte	0x04, 0x2f
        /*0572*/ 	.short	(.L_244 - .L_243)
	.align		4
.L_243:
        /*0574*/ 	.word	index@(_ZN5flash24flash_fwd_splitkv_kernelI23Flash_fwd_kernel_traitsILi96ELi64ELi128ELi4ELb0ELb0EN7cutlass10bfloat16_tE19Flash_kernel_traitsILi96ELi64ELi128ELi4ES3_EELb1ELb0ELb1ELb0ELb0ELb0ELb0ELb1EEEvNS_16Flash_fwd_paramsE)
        /*0578*/ 	.word	0x000000fa


	//----- nvinfo : EIATTR_FRAME_SIZE
	.align		4
.L_244:
        /*057c*/ 	.byte	0x04, 0x11
        /*057e*/ 	.short	(.L_246 - .L_245)
	.align		4
.L_245:
        /*0580*/ 	.word	index@(_ZN5flash24flash_fwd_splitkv_kernelI23Flash_fwd_kernel_traitsILi96ELi64ELi128ELi4ELb0ELb0EN7cutlass10bfloat16_tE19Flash_kernel_traitsILi96ELi64ELi128ELi4ES3_EELb1ELb0ELb1ELb0ELb0ELb0ELb0ELb1EEEvNS_16Flash_fwd_paramsE)
        /*0584*/ 	.word	0x00000000


	//----- nvinfo : EIATTR_REGCOUNT
	.align		4
.L_246:
        /*0588*/ 	.byte	0x04, 0x2f
        /*058a*/ 	.short	(.L_248 - .L_247)
	.align		4
.L_247:
        /*058c*/ 	.word	index@(_ZN5flash24flash_fwd_splitkv_kernelI23Flash_fwd_kernel_traitsILi96ELi64ELi128ELi4ELb0ELb0EN7cutlass10bfloat16_tE19Flash_kernel_traitsILi96ELi64ELi128ELi4ES3_EELb1ELb0ELb0ELb0ELb1ELb1ELb0ELb1EEEvNS_16Flash_fwd_paramsE)
        /*0590*/ 	.word	0x000000f0


	//----- nvinfo : EIATTR_FRAME_SIZE
	.align		4
.L_248:
        /*0594*/ 	.byte	0x04, 0x11
        /*0596*/ 	.short	(.L_250 - .L_249)
	.align		4
.L_249:
        /*0598*/ 	.word	index@(_ZN5flash24flash_fwd_splitkv_kernelI23Flash_fwd_kernel_traitsILi96ELi64ELi128ELi4ELb0ELb0EN7cutlass10bfloat16_tE19Flash_kernel_traitsILi96ELi64ELi128ELi4ES3_EELb1ELb0ELb0ELb0ELb1ELb1ELb0ELb1EEEvNS_16Flash_fwd_paramsE)
        /*059c*/ 	.word	0x00000000


	//----- nvinfo : EIATTR_REGCOUNT
	.align		4
.L_250:
        /*05a0*/ 	.byte	0x04, 0x2f
        /*05a2*/ 	.short	(.L_252 - .L_251)
	.align		4
.L_251:
        /*05a4*/ 	.word	index@(_ZN5flash24flash_fwd_splitkv_kernelI23Flash_fwd_kernel_traitsILi96ELi64ELi128ELi4ELb0ELb0EN7cutlass10bfloat16_tE19Flash_kernel_traitsILi96ELi64ELi128ELi4ES3_EELb1ELb0ELb0ELb0ELb1ELb0ELb0ELb1EEEvNS_16Flash_fwd_paramsE)
        /*05a8*/ 	.word	0x000000f2


	//----- nvinfo : EIATTR_FRAME_SIZE
	.align		4
.L_252:
        /*05ac*/ 	.byte	0x04, 0x11
        /*05ae*/ 	.short	(.L_254 - .L_253)
	.align		4
.L_253:
        /*05b0*/ 	.word	index@(_ZN5flash24flash_fwd_splitkv_kernelI23Flash_fwd_kernel_traitsILi96ELi64ELi128ELi4ELb0ELb0EN7cutlass10bfloat16_tE19Flash_kernel_traitsILi96ELi64ELi128ELi4ES3_EELb1ELb0ELb0ELb0ELb1ELb0ELb0ELb1EEEvNS_16Flash_fwd_paramsE)
        /*05b4*/ 	.word	0x00000000


	//----- nvinfo : EIATTR_REGCOUNT
	.align		4
.L_254:
        /*05b8*/ 	.byte	0x04, 0x2f
        /*05ba*/ 	.short	(.L_256 - .L_255)
	.align		4
.L_255:
        /*05bc*/ 	.word	index@(_ZN5flash24flash_fwd_splitkv_kernelI23Flash_fwd_kernel_traitsILi96ELi64ELi128ELi4ELb0ELb0EN7cutlass10bfloat16_tE19Flash_kernel_traitsILi96ELi64ELi128ELi4ES3_EELb1ELb0ELb1ELb0ELb0ELb1ELb0ELb0EEEvNS_16Flash_fwd_paramsE)
        /*05c0*/ 	.word	0x000000fb


	//----- nvinfo : EIATTR_FRAME_SIZE
	.align		4
.L_256:
        /*05c4*/ 	.byte	0x04, 0x11
        /*05c6*/ 	.short	(.L_258 - .L_257)
	.align		4
.L_257:
        /*05c8*/ 	.word	index@(_ZN5flash24flash_fwd_splitkv_kernelI23Flash_fwd_kernel_traitsILi96ELi64ELi128ELi4ELb0ELb0EN7cutlass10bfloat16_tE19Flash_kernel_traitsILi96ELi64ELi128ELi4ES3_EELb1ELb0ELb1ELb0ELb0ELb1ELb0ELb0EEEvNS_16Flash_fwd_paramsE)
        /*05cc*/ 	.word	0x00000000


	//----- nvinfo : EIATTR_REGCOUNT
	.align		4
.L_258:
        /*05d0*/ 	.byte	0x04, 0x2f
        /*05d2*/ 	.short	(.L_260 - .L_259)
	.align		4
.L_259:
        /*05d4*/ 	.word	index@(_ZN5flash24flash_fwd_splitkv_kernelI23Flash_fwd_kernel_traitsILi96ELi64ELi128ELi4ELb0ELb0EN7cutlass10bfloat16_tE19Flash_kernel_traitsILi96ELi64ELi128ELi4ES3_EELb1ELb0ELb1ELb0ELb0ELb0ELb0ELb0EEEvNS_16Flash_fwd_paramsE)
        /*05d8*/ 	.word	0x000000d7


	//----- nvinfo : EIATTR_FRAME_SIZE
	.align		4
.L_260:
        /*05dc*/ 	.byte	0x04, 0x11
        /*05de*/ 	.short	(.L_262 - .L_261)
	.align		4
.L_261:
        /*05e0*/ 	.word	index@(_ZN5flash24flash_fwd_splitkv_kernelI23Flash_fwd_kernel_traitsILi96ELi64ELi128ELi4ELb0ELb0EN7cutlass10bfloat16_tE19Flash_kernel_traitsILi96ELi64ELi128ELi4ES3_EELb1ELb0ELb1ELb0ELb0ELb0ELb0ELb0EEEvNS_16Flash_fwd_paramsE)
        /*05e4*/ 	.word	0x00000000


	//----- nvinfo : EIATTR_REGCOUNT
	.align		4
.L_262:
        /*05e8*/ 	.byte	0x04, 0x2f
        /*05ea*/ 	.short	(.L_264 - .L_263)
	.align		4
.L_263:
        /*05ec*/ 	.word	index@(_ZN5flash24flash_fwd_splitkv_kernelI23Flash_fwd_kernel_traitsILi96ELi64ELi128ELi4ELb0ELb0EN7cutlass10bfloat16_tE19Flash_kernel_traitsILi96ELi64ELi128ELi4ES3_EELb1ELb0ELb0ELb0ELb1ELb1ELb0ELb0EEEvNS_16Flash_fwd_paramsE)
        /*05f0*/ 	.word	0x000000fe


	//----- nvinfo : EIATTR_FRAME_SIZE
	.align		4
.L_264:
        /*05f4*/ 	.byte	0x04, 0x11
        /*05f6*/ 	.short	(.L_266 - .L_265)
	.align		4
.L_265:
        /*05f8*/ 	.word	index@(_ZN5flash24flash_fwd_splitkv_kernelI23Flash_fwd_kernel_traitsILi96ELi64ELi128ELi4ELb0ELb0EN7cutlass10bfloat16_tE19Flash_kernel_traitsILi96ELi64ELi128ELi4ES3_EELb1ELb0ELb0ELb0ELb1ELb1ELb0ELb0EEEvNS_16Flash_fwd_paramsE)
        /*05fc*/ 	.word	0x00000000


	//----- nvinfo : EIATTR_REGCOUNT
	.align		4
.L_266:
        /*0600*/ 	.byte	0x04, 0x2f
        /*0602*/ 	.short	(.L_268 - .L_267)
	.align		4
.L_267:
        /*0604*/ 	.word	index@(_ZN5flash24flash_fwd_splitkv_kernelI23Flash_fwd_kernel_traitsILi96ELi64ELi128ELi4ELb0ELb0EN7cutlass10bfloat16_tE19Flash_kernel_traitsILi96ELi64ELi128ELi4ES3_EELb1ELb0ELb0ELb0ELb1ELb0ELb0ELb0EEEvNS_16Flash_fwd_paramsE)
        /*0608*/ 	.word	0x000000f8


	//----- nvinfo : EIATTR_FRAME_SIZE
	.align		4
.L_268:
        /*060c*/ 	.byte	0x04, 0x11
        /*060e*/ 	.short	(.L_270 - .L_269)
	.align		4
.L_269:
        /*0610*/ 	.word	index@(_ZN5flash24flash_fwd_splitkv_kernelI23Flash_fwd_kernel_traitsILi96ELi64ELi128ELi4ELb0ELb0EN7cutlass10bfloat16_tE19Flash_kernel_traitsILi96ELi64ELi128ELi4ES3_EELb1ELb0ELb0ELb0ELb1ELb0ELb0ELb0EEEvNS_16Flash_fwd_paramsE)
        /*0614*/ 	.word	0x00000000


	//----- nvinfo : EIATTR_REGCOUNT
	.align		4
.L_270:
        /*0618*/ 	.byte	0x04, 0x2f
        /*061a*/ 	.short	(.L_272 - .L_271)
	.align		4
.L_271:
        /*061c*/ 	.word	index@(_ZN5flash24flash_fwd_splitkv_kernelI23Flash_fwd_kernel_traitsILi96ELi64ELi128ELi4ELb0ELb0EN7cutlass10bfloat16_tE19Flash_kernel_traitsILi96ELi64ELi128ELi4ES3_EELb1ELb0ELb0ELb1ELb1ELb1ELb1ELb0EEEvNS_16Flash_fwd_paramsE)
        /*0620*/ 	.word	0x000000fe


	//----- nvinfo : EIATTR_FRAME_SIZE
	.align		4
.L_272:
        /*0624*/ 	.byte	0x04, 0x11
        /*0626*/ 	.short	(.L_274 - .L_273)
	.align		4
.L_273:
        /*0628*/ 	.word	index@(_ZN5flash24flash_fwd_splitkv_kernelI23Flash_fwd_kernel_traitsILi96ELi64ELi128ELi4ELb0ELb0EN7cutlass10bfloat16_tE19Flash_kernel_traitsILi96ELi64ELi128ELi4ES3_EELb1ELb0ELb0ELb1ELb1ELb1ELb1ELb0EEEvNS_16Flash_fwd_paramsE)
        /*062c*/ 	.word	0x00000000


	//----- nvinfo : EIATTR_REGCOUNT
	.align		4
.L_274:
        /*0630*/ 	.byte	0x04, 0x2f
        /*0632*/ 	.short	(.L_276 - .L_275)
	.align		4
.L_275:
        /*0634*/ 	.word	index@(_ZN5flash24flash_fwd_splitkv_kernelI23Flash_fwd_kernel_traitsILi96ELi64ELi128ELi4ELb0ELb0EN7cutlass10bfloat16_tE19Flash_kernel_traitsILi96ELi64ELi128ELi4ES3_EELb1ELb0ELb0ELb1ELb1ELb0ELb1ELb0EEEvNS_16Flash_fwd_paramsE)
        /*0638*/ 	.word	0x000000c6


	//----- nvinfo : EIATTR_FRAME_SIZE
	.align		4
.L_276:
        /*063c*/ 	.byte	0x04, 0x11
        /*063e*/ 	.short	(.L_278 - .L_277)
	.align		4
.L_277:
        /*0640*/ 	.word	index@(_ZN5flash24flash_fwd_splitkv_kernelI23Flash_fwd_kernel_traitsILi96ELi64ELi128ELi4ELb0ELb0EN7cutlass10bfloat16_tE19Flash_kernel_traitsILi96ELi64ELi128ELi4ES3_EELb1ELb0ELb0ELb1ELb1ELb0ELb1ELb0EEEvNS_16Flash_fwd_paramsE)
        /*0644*/ 	.word	0x00000000


	//----- nvinfo : EIATTR_REGCOUNT
	.align		4
.L_278:
        /*0648*/ 	.byte	0x04, 0x2f
        /*064a*/ 	.short	(.L_280 - .L_279)
	.align		4
.L_279:
        /*064c*/ 	.word	index@(_ZN5flash24flash_fwd_splitkv_kernelI23Flash_fwd_kernel_traitsILi96ELi64ELi128ELi4ELb0ELb0EN7cutlass10bfloat16_tE19Flash_kernel_traitsILi96ELi64ELi128ELi4ES3_EELb1ELb0ELb0ELb1ELb1ELb1ELb0ELb0EEEvNS_16Flash_fwd_paramsE)
        /*0650*/ 	.word	0x000000ff


	//----- nvinfo : EIATTR_FRAME_SIZE
	.align		4
.L_280:
        /*0654*/ 	.byte	0x04, 0x11
        /*0656*/ 	.short	(.L_282 - .L_281)
	.align		4
.L_281:
        /*0658*/ 	.word	index@(_ZN5flash24flash_fwd_splitkv_kernelI23Flash_fwd_kernel_traitsILi96ELi64ELi128ELi4ELb0ELb0EN7cutlass10bfloat16_tE19Flash_kernel_traitsILi96ELi64ELi128ELi4ES3_EELb1ELb0ELb0ELb1ELb1ELb1ELb0ELb0EEEvNS_16Flash_fwd_paramsE)
        /*065c*/ 	.word	0x00000000


	//----- nvinfo : EIATTR_REGCOUNT
	.align		4
.L_282:
        /*0660*/ 	.byte	0x04, 0x2f
        /*0662*/ 	.short	(.L_284 - .L_283)
	.align		4
.L_283:
        /*0664*/ 	.word	index@(_ZN5flash24flash_fwd_splitkv_kernelI23Flash_fwd_kernel_traitsILi96ELi64ELi128ELi4ELb0ELb0EN7cutlass10bfloat16_tE19Flash_kernel_traitsILi96ELi64ELi128ELi4ES3_EELb1ELb0ELb0ELb1ELb1ELb0ELb0ELb0EEEvNS_16Flash_fwd_paramsE)
        /*0668*/ 	.word	0x000000bc


	//----- nvinfo : EIATTR_FRAME_SIZE
	.align		4
.L_284:
        /*066c*/ 	.byte	0x04, 0x11
        /*066e*/ 	.short	(.L_286 - .L_285)
	.align		4
.L_285:
        /*0670*/ 	.word	index@(_ZN5flash24flash_fwd_splitkv_kernelI23Flash_fwd_kernel_traitsILi96ELi64ELi128ELi4ELb0ELb0EN7cutlass10bfloat16_tE19Flash_kernel_traitsILi96ELi64ELi128ELi4ES3_EELb1ELb0ELb0ELb1ELb1ELb0ELb0ELb0EEEvNS_16Flash_fwd_paramsE)
        /*0674*/ 	.word	0x00000000


	//----- nvinfo : EIATTR_REGCOUNT
	.align		4
.L_286:
        /*0678*/ 	.byte	0x04, 0x2f
        /*067a*/ 	.short	(.L_288 - .L_287)
	.align		4
.L_287:
        /*067c*/ 	.word	index@(_ZN5flash24flash_fwd_splitkv_kernelI23Flash_fwd_kernel_traitsILi96ELi64ELi128ELi4ELb0ELb0EN7cutlass10bfloat16_tE19Flash_kernel_traitsILi96ELi64ELi128ELi4ES3_EELb1ELb0ELb0ELb0ELb0ELb1ELb1ELb1EEEvNS_16Flash_fwd_paramsE)
        /*0680*/ 	.word	0x000000ff


	//----- nvinfo : EIATTR_FRAME_SIZE
	.align		4
.L_288:
        /*0684*/ 	.byte	0x04, 0x11
        /*0686*/ 	.short	(.L_290 - .L_289)
	.align		4
.L_289:
        /*0688*/ 	.word	index@(_ZN5flash24flash_fwd_splitkv_kernelI23Flash_fwd_kernel_traitsILi96ELi64ELi128ELi4ELb0ELb0EN7cutlass10bfloat16_tE19Flash_kernel_traitsILi96ELi64ELi128ELi4ES3_EELb1ELb0ELb0ELb0ELb0ELb1ELb1ELb1EEEvNS_16Flash_fwd_paramsE)
        /*068c*/ 	.word	0x00000000


	//----- nvinfo : EIATTR_REGCOUNT
	.align		4
.L_290:
        /*0690*/ 	.byte	0x04, 0x2f
        /*0692*/ 	.short	(.L_292 - .L_291)
	.align		4
.L_291:
        /*0694*/ 	.word	index@(_ZN5flash24flash_fwd_splitkv_kernelI23Flash_fwd_kernel_traitsILi96ELi64ELi128ELi4ELb0ELb0EN7cutlass10bfloat16_tE19Flash_kernel_traitsILi96ELi64ELi128ELi4ES3_EELb1ELb0ELb0ELb0ELb0ELb0ELb1ELb1EEEvNS_16Flash_fwd_paramsE)
        /*0698*/ 	.word	0x000000fa


	//----- nvinfo : EIATTR_FRAME_SIZE
	.align		4
.L_292:
        /*069c*/ 	.byte	0x04, 0x11
        /*069e*/ 	.short	(.L_294 - .L_293)
	.align		4
.L_293:
        /*06a0*/ 	.word	index@(_ZN5flash24flash_fwd_splitkv_kernelI23Flash_fwd_kernel_traitsILi96ELi64ELi128ELi4ELb0ELb0EN7cutlass10bfloat16_tE19Flash_kernel_traitsILi96ELi64ELi128ELi4ES3_EELb1ELb0ELb0ELb0ELb0ELb0ELb1ELb1EEEvNS_16Flash_fwd_paramsE)
        /*06a4*/ 	.word	0x00000000


	//----- nvinfo : EIATTR_REGCOUNT
	.align		4
.L_294:
        /*06a8*/ 	.byte	0x04, 0x2f
        /*06aa*/ 	.short	(.L_296 - .L_295)
	.align		4
.L_295:
        /*06ac*/ 	.word	index@(_ZN5flash24flash_fwd_splitkv_kernelI23Flash_fwd_kernel_traitsILi96ELi64ELi128ELi4ELb0ELb0EN7cutlass10bfloat16_tE19Flash_kernel_traitsILi96ELi64ELi128ELi4ES3_EELb1ELb0ELb0ELb0ELb0ELb1ELb1ELb0EEEvNS_16Flash_fwd_paramsE)
        /*06b0*/ 	.word	0x000000fe


	//----- nvinfo : EIATTR_FRAME_SIZE
	.align		4
.L_296:
        /*06b4*/ 	.byte	0x04, 0x11
        /*06b6*/ 	.short	(.L_298 - .L_297)
	.align		4
.L_297:
        /*06b8*/ 	.word	index@(_ZN5flash24flash_fwd_splitkv_kernelI23Flash_fwd_kernel_traitsILi96ELi64ELi128ELi4ELb0ELb0EN7cutlass10bfloat16_tE19Flash_kernel_traitsILi96ELi64ELi128ELi4ES3_EELb1ELb0ELb0ELb0ELb0ELb1ELb1ELb0EEEvNS_16Flash_fwd_paramsE)
        /*06bc*/ 	.word	0x00000000


	//----- nvinfo : EIATTR_REGCOUNT
	.align		4
.L_298:
        /*06c0*/ 	.byte	0x04, 0x2f
        /*06c2*/ 	.short	(.L_300 - .L_299)
	.align		4
.L_299:
        /*06c4*/ 	.word	index@(_ZN5flash24flash_fwd_splitkv_kernelI23Flash_fwd_kernel_traitsILi96ELi64ELi128ELi4ELb0ELb0EN7cutlass10bfloat16_tE19Flash_kernel_traitsILi96ELi64ELi128ELi4ES3_EELb1ELb0ELb0ELb0ELb0ELb0ELb1ELb0EEEvNS_16Flash_fwd_paramsE)
        /*06c8*/ 	.word	0x000000f4


	//----- nvinfo : EIATTR_FRAME_SIZE
	.align		4
.L_300:
        /*06cc*/ 	.byte	0x04, 0x11
        /*06ce*/ 	.short	(.L_302 - .L_301)
	.align		4
.L_301:
        /*06d0*/ 	.word	index@(_ZN5flash24flash_fwd_splitkv_kernelI23Flash_fwd_kernel_traitsILi96ELi64ELi128ELi4ELb0ELb0EN7cutlass10bfloat16_tE19Flash_kernel_traitsILi96ELi64ELi128ELi4ES3_EELb1ELb0ELb0ELb0ELb0ELb0ELb1ELb0EEEvNS_16Flash_fwd_paramsE)
        /*06d4*/ 	.word	0x00000000


	//----- nvinfo : EIATTR_REGCOUNT
	.align		4
.L_302:
        /*06d8*/ 	.byte	0x04, 0x2f
        /*06da*/ 	.short	(.L_304 - .L_303)
	.align		4
.L_303:
        /*06dc*/ 	.word	index@(_ZN5flash24flash_fwd_splitkv_kernelI23Flash_fwd_kernel_traitsILi96ELi64ELi128ELi4ELb0ELb0EN7cutlass10bfloat16_tE19Flash_kernel_traitsILi96ELi64ELi128ELi4ES3_EELb1ELb0ELb0ELb0ELb0ELb1ELb0ELb1EEEvNS_16Flash_fwd_paramsE)
        /*06e0*/ 	.word	0x000000fe


	//----- nvinfo : EIATTR_FRAME_SIZE
	.align		4
.L_304:
        /*06e4*/ 	.byte	0x04, 0x11
        /*06e6*/ 	.short	(.L_306 - .L_305)
	.align		4
.L_305:
        /*06e8*/ 	.word	index@(_ZN5flash24flash_fwd_splitkv_kernelI23Flash_fwd_kernel_traitsILi96ELi64ELi128ELi4ELb0ELb0EN7cutlass10bfloat16_tE19Flash_kernel_traitsILi96ELi64ELi128ELi4ES3_EELb1ELb0ELb0ELb0ELb0ELb1ELb0ELb1EEEvNS_16Flash_fwd_paramsE)
        /*06ec*/ 	.word	0x00000000


	//----- nvinfo : EIATTR_REGCOUNT
	.align		4
.L_306:
        /*06f0*/ 	.byte	0x04, 0x2f
        /*06f2*/ 	.short	(.L_308 - .L_307)
	.align		4
.L_307:
        /*06f4*/ 	.word	index@(_ZN5flash24flash_fwd_splitkv_kernelI23Flash_fwd_kernel_traitsILi96ELi64ELi128ELi4ELb0ELb0EN7cutlass10bfloat16_tE19Flash_kernel_traitsILi96ELi64ELi128ELi4ES3_EELb1ELb0ELb0ELb0ELb0ELb0ELb0ELb1EEEvNS_16Flash_fwd_paramsE)
        /*06f8*/ 	.word	0x000000f9


	//----- nvinfo : EIATTR_FRAME_SIZE
	.align		4
.L_308:
        /*06fc*/ 	.byte	0x04, 0x11
        /*06fe*/ 	.short	(.L_310 - .L_309)
	.align		4
.L_309:
        /*0700*/ 	.word	index@(_ZN5flash24flash_fwd_splitkv_kernelI23Flash_fwd_kernel_traitsILi96ELi64ELi128ELi4ELb0ELb0EN7cutlass10bfloat16_tE19Flash_kernel_traitsILi96ELi64ELi128ELi4ES3_EELb1ELb0ELb0ELb0ELb0ELb0ELb0ELb1EEEvNS_16Flash_fwd_paramsE)
        /*0704*/ 	.word	0x00000000


	//----- nvinfo : EIATTR_REGCOUNT
	.align		4
.L_310:
        /*0708*/ 	.byte	0x04, 0x2f
        /*070a*/ 	.short	(.L_312 - .L_311)
	.align		4
.L_311:
        /*070c*/ 	.word	index@(_ZN5flash24flash_fwd_splitkv_kernelI23Flash_fwd_kernel_traitsILi96ELi64ELi128ELi4ELb0ELb0EN7cutlass10bfloat16_tE19Flash_kernel_traitsILi96ELi64ELi128ELi4ES3_EELb1ELb0ELb0ELb0ELb0ELb1ELb0ELb0EEEvNS_16Flash_fwd_paramsE)
        /*0710*/ 	.word	0x000000fe


	//----- nvinfo : EIATTR_FRAME_SIZE
	.align		4
.L_312:
        /*0714*/ 	.byte	0x04, 0x11
        /*0716*/ 	.short	(.L_314 - .L_313)
	.align		4
.L_313:
        /*0718*/ 	.word	index@(_ZN5flash24flash_fwd_splitkv_kernelI23Flash_fwd_kernel_traitsILi96ELi64ELi128ELi4ELb0ELb0EN7cutlass10bfloat16_tE19Flash_kernel_traitsILi96ELi64ELi128ELi4ES3_EELb1ELb0ELb0ELb0ELb0ELb1ELb0ELb0EEEvNS_16Flash_fwd_paramsE)
        /*071c*/ 	.word	0x00000000


	//----- nvinfo : EIATTR_REGCOUNT
	.align		4
.L_314:
        /*0720*/ 	.byte	0x04, 0x2f
        /*0722*/ 	.short	(.L_316 - .L_315)
	.align		4
.L_315:
        /*0724*/ 	.word	index@(_ZN5flash24flash_fwd_splitkv_kernelI23Flash_fwd_kernel_traitsILi96ELi64ELi128ELi4ELb0ELb0EN7cutlass10bfloat16_tE19Flash_kernel_traitsILi96ELi64ELi128ELi4ES3_EELb1ELb0ELb0ELb0ELb0ELb0ELb0ELb0EEEvNS_16Flash_fwd_paramsE)
        /*0728*/ 	.word	0x000000d6


	//----- nvinfo : EIATTR_FRAME_SIZE
	.align		4
.L_316:
        /*072c*/ 	.byte	0x04, 0x11
        /*072e*/ 	.short	(.L_318 - .L_317)
	.align		4
.L_317:
        /*0730*/ 	.word	index@(_ZN5flash24flash_fwd_splitkv_kernelI23Flash_fwd_kernel_traitsILi96ELi64ELi128ELi4ELb0ELb0EN7cutlass10bfloat16_tE19Flash_kernel_traitsILi96ELi64ELi128ELi4ES3_EELb1ELb0ELb0ELb0ELb0ELb0ELb0ELb0EEEvNS_16Flash_fwd_paramsE)
        /*0734*/ 	.word	0x00000000


	//----- nvinfo : EIATTR_REGCOUNT
	.align		4
.L_318:
        /*0738*/ 	.byte	0x04, 0x2f
        /*073a*/ 	.short	(.L_320 - .L_319)
	.align		4
.L_319:
        /*073c*/ 	.word	index@(_ZN5flash32flash_fwd_splitkv_combine_kernelI23Flash_fwd_kernel_traitsILi96ELi64ELi128ELi4ELb0ELb0EN7cutlass10bfloat16_tE19Flash_kernel_traitsILi96ELi64ELi128ELi4ES3_EELi16ELi1ELb1EEEvNS_16Flash_fwd_paramsE)
        /*0740*/ 	.word	0x0000002a


	//----- nvinfo : EIATTR_FRAME_SIZE
	.align		4
.L_320:
        /*0744*/ 	.byte	0x04, 0x11
        /*0746*/ 	.short	(.L_322 - .L_321)
	.align		4
.L_321:
        /*0748*/ 	.word	index@($__internal_13_$__cuda_sm20_div_s64)
        /*074c*/ 	.word	0x00000000


	//----- nvinfo : EIATTR_FRAME_SIZE
	.align		4
.L_322:
        /*0750*/ 	.byte	0x04, 0x11
        /*0752*/ 	.short	(.L_324 - .L_323)
	.align		4
.L_323:
        /*0754*/ 	.word	index@(_ZN5flash32flash_fwd_splitkv_combine_kernelI23Flash_fwd_kernel_traitsILi96ELi64ELi128ELi4ELb0ELb0EN7cutlass10bfloat16_tE19Flash_kernel_traitsILi96ELi64ELi128ELi4ES3_EELi16ELi1ELb1EEEvNS_16Flash_fwd_paramsE)
        /*0758*/ 	.word	0x00000000


	//----- nvinfo : EIATTR_REGCOUNT
	.align		4
.L_324:
        /*075c*/ 	.byte	0x04, 0x2f
        /*075e*/ 	.short	(.L_326 - .L_325)
	.align		4
.L_325:
        /*0760*/ 	.word	index@(_ZN5flash32flash_fwd_splitkv_combine_kernelI23Flash_fwd_kernel_traitsILi96ELi64ELi128ELi4ELb0ELb0EN7cutlass10bfloat16_tE19Flash_kernel_traitsILi96ELi64ELi128ELi4ES3_EELi16ELi2ELb1EEEvNS_16Flash_fwd_paramsE)
        /*0764*/ 	.word	0x0000002a


	//----- nvinfo : EIATTR_FRAME_SIZE
	.align		4
.L_326:
        /*0768*/ 	.byte	0x04, 0x11
        /*076a*/ 	.short	(.L_328 - .L_327)
	.align		4
.L_327:
        /*076c*/ 	.word	index@($__internal_12_$__cuda_sm20_div_s64)
        /*0770*/ 	.word	0x00000000


	//----- nvinfo : EIATTR_FRAME_SIZE
	.align		4
.L_328:
        /*0774*/ 	.byte	0x04, 0x11
        /*0776*/ 	.short	(.L_330 - .L_329)
	.align		4
.L_329:
        /*0778*/ 	.word	index@(_ZN5flash32flash_fwd_splitkv_combine_kernelI23Flash_fwd_kernel_traitsILi96ELi64ELi128ELi4ELb0ELb0EN7cutlass10bfloat16_tE19Flash_kernel_traitsILi96ELi64ELi128ELi4ES3_EELi16ELi2ELb1EEEvNS_16Flash_fwd_paramsE)
        /*077c*/ 	.word	0x00000000


	//----- nvinfo : EIATTR_REGCOUNT
	.align		4
.L_330:
        /*0780*/ 	.byte	0x04, 0x2f
        /*0782*/ 	.short	(.L_332 - .L_331)
	.align		4
.L_331:
        /*0784*/ 	.word	index@(_ZN5flash32flash_fwd_splitkv_combine_kernelI23Flash_fwd_kernel_traitsILi96ELi64ELi128ELi4ELb0ELb0EN7cutlass10bfloat16_tE19Flash_kernel_traitsILi96ELi64ELi128ELi4ES3_EELi16ELi3ELb1EEEvNS_16Flash_fwd_paramsE)
        /*0788*/ 	.word	0x0000002a


	//----- nvinfo : EIATTR_FRAME_SIZE
	.align		4
.L_332:
        /*078c*/ 	.byte	0x04, 0x11
        /*078e*/ 	.short	(.L_334 - .L_333)
	.align		4
.L_333:
        /*0790*/ 	.word	index@($__internal_11_$__cuda_sm20_div_s64)
        /*0794*/ 	.word	0x00000000


	//----- nvinfo : EIATTR_FRAME_SIZE
	.align		4
.L_334:
        /*0798*/ 	.byte	0x04, 0x11
        /*079a*/ 	.short	(.L_336 - .L_335)
	.align		4
.L_335:
        /*079c*/ 	.word	index@(_ZN5flash32flash_fwd_splitkv_combine_kernelI23Flash_fwd_kernel_traitsILi96ELi64ELi128ELi4ELb0ELb0EN7cutlass10bfloat16_tE19Flash_kernel_traitsILi96ELi64ELi128ELi4ES3_EELi16ELi3ELb1EEEvNS_16Flash_fwd_paramsE)
        /*07a0*/ 	.word	0x00000000


	//----- nvinfo : EIATTR_REGCOUNT
	.align		4
.L_336:
        /*07a4*/ 	.byte	0x04, 0x2f
        /*07a6*/ 	.short	(.L_338 - .L_337)
	.align		4
.L_337:
        /*07a8*/ 	.word	index@(_ZN5flash32flash_fwd_splitkv_combine_kernelI23Flash_fwd_kernel_traitsILi96ELi64ELi128ELi4ELb0ELb0EN7cutlass10bfloat16_tE19Flash_kernel_traitsILi96ELi64ELi128ELi4ES3_EELi16ELi4ELb1EEEvNS_16Flash_fwd_paramsE)
        /*07ac*/ 	.word	0x0000002a


	//----- nvinfo : EIATTR_FRAME_SIZE
	.align		4
.L_338:
        /*07b0*/ 	.byte	0x04, 0x11
        /*07b2*/ 	.short	(.L_340 - .L_339)
	.align		4
.L_339:
        /*07b4*/ 	.word	index@($__internal_10_$__cuda_sm20_div_s64)
        /*07b8*/ 	.word	0x00000000


	//----- nvinfo : EIATTR_FRAME_SIZE
	.align		4
.L_340:
        /*07bc*/ 	.byte	0x04, 0x11
        /*07be*/ 	.short	(.L_342 - .L_341)
	.align		4
.L_341:
        /*07c0*/ 	.word	index@(_ZN5flash32flash_fwd_splitkv_combine_kernelI23Flash_fwd_kernel_traitsILi96ELi64ELi128ELi4ELb0ELb0EN7cutlass10bfloat16_tE19Flash_kernel_traitsILi96ELi64ELi128ELi4ES3_EELi16ELi4ELb1EEEvNS_16Flash_fwd_paramsE)
        /*07c4*/ 	.word	0x00000000


	//----- nvinfo : EIATTR_REGCOUNT
	.align		4
.L_342:
        /*07c8*/ 	.byte	0x04, 0x2f
        /*07ca*/ 	.short	(.L_344 - .L_343)
	.align		4
.L_343:
        /*07cc*/ 	.word	index@(_ZN5flash32flash_fwd_splitkv_combine_kernelI23Flash_fwd_kernel_traitsILi96ELi64ELi128ELi4ELb0ELb0EN7cutlass10bfloat16_tE19Flash_kernel_traitsILi96ELi64ELi128ELi4ES3_EELi16ELi5ELb1EEEvNS_16Flash_fwd_paramsE)
        /*07d0*/ 	.word	0x00000032


	//----- nvinfo : EIATTR_FRAME_SIZE
	.align		4
.L_344:
        /*07d4*/ 	.byte	0x04, 0x11
        /*07d6*/ 	.short	(.L_346 - .L_345)
	.align		4
.L_345:
        /*07d8*/ 	.word	index@($__internal_9_$__cuda_sm20_div_s64)
        /*07dc*/ 	.word	0x00000000


	//----- nvinfo : EIATTR_FRAME_SIZE
	.align		4
.L_346:
        /*07e0*/ 	.byte	0x04, 0x11
        /*07e2*/ 	.short	(.L_348 - .L_347)
	.align		4
.L_347:
        /*07e4*/ 	.word	index@(_ZN5flash32flash_fwd_splitkv_combine_kernelI23Flash_fwd_kernel_traitsILi96ELi64ELi128ELi4ELb0ELb0EN7cutlass10bfloat16_tE19Flash_kernel_traitsILi96ELi64ELi128ELi4ES3_EELi16ELi5ELb1EEEvNS_16Flash_fwd_paramsE)
        /*07e8*/ 	.word	0x00000000


	//----- nvinfo : EIATTR_REGCOUNT
	.align		4
.L_348:
        /*07ec*/ 	.byte	0x04, 0x2f
        /*07ee*/ 	.short	(.L_350 - .L_349)
	.align		4
.L_349:
        /*07f0*/ 	.word	index@(_ZN5flash32flash_fwd_splitkv_combine_kernelI23Flash_fwd_kernel_traitsILi96ELi64ELi128ELi4ELb0ELb0EN7cutlass10bfloat16_tE19Flash_kernel_traitsILi96ELi64ELi128ELi4ES3_EELi16ELi6ELb1EEEvNS_16Flash_fwd_paramsE)
        /*07f4*/ 	.word	0x00000036


	//----- nvinfo : EIATTR_FRAME_SIZE
	.align		4
.L_350:
        /*07f8*/ 	.byte	0x04, 0x11
        /*07fa*/ 	.short	(.L_352 - .L_351)
	.align		4
.L_351:
        /*07fc*/ 	.word	index@($__internal_8_$__cuda_sm20_div_s64)
        /*0800*/ 	.word	0x00000000


	//----- nvinfo : EIATTR_FRAME_SIZE
	.align		4
.L_352:
        /*0804*/ 	.byte	0x04, 0x11
        /*0806*/ 	.short	(.L_354 - .L_353)
	.align		4
.L_353:
        /*0808*/ 	.word	index@(_ZN5flash32flash_fwd_splitkv_combine_kernelI23Flash_fwd_kernel_traitsILi96ELi64ELi128ELi4ELb0ELb0EN7cutlass10bfloat16_tE19Flash_kernel_traitsILi96ELi64ELi128ELi4ES3_EELi16ELi6ELb1EEEvNS_16Flash_fwd_paramsE)
        /*080c*/ 	.word	0x00000000


	//----- nvinfo : EIATTR_REGCOUNT
	.align		4
.L_354:
        /*0810*/ 	.byte	0x04, 0x2f
        /*0812*/ 	.short	(.L_356 - .L_355)
	.align		4
.L_355:
        /*0814*/ 	.word	index@(_ZN5flash32flash_fwd_splitkv_combine_kernelI23Flash_fwd_kernel_traitsILi96ELi64ELi128ELi4ELb0ELb0EN7cutlass10bfloat16_tE19Flash_kernel_traitsILi96ELi64ELi128ELi4ES3_EELi16ELi7ELb1EEEvNS_16Flash_fwd_paramsE)
        /*0818*/ 	.word	0x00000036


	//----- nvinfo : EIATTR_FRAME_SIZE
	.align		4
.L_356:
        /*081c*/ 	.byte	0x04, 0x11
        /*081e*/ 	.short	(.L_358 - .L_357)
	.align		4
.L_357:
        /*0820*/ 	.word	index@($__internal_7_$__cuda_sm20_div_s64)
        /*0824*/ 	.word	0x00000000


	//----- nvinfo : EIATTR_FRAME_SIZE
	.align		4
.L_358:
        /*0828*/ 	.byte	0x04, 0x11
        /*082a*/ 	.short	(.L_360 - .L_359)
	.align		4
.L_359:
        /*082c*/ 	.word	index@(_ZN5flash32flash_fwd_splitkv_combine_kernelI23Flash_fwd_kernel_traitsILi96ELi64ELi128ELi4ELb0ELb0EN7cutlass10bfloat16_tE19Flash_kernel_traitsILi96ELi64ELi128ELi4ES3_EELi16ELi7ELb1EEEvNS_16Flash_fwd_paramsE)
        /*0830*/ 	.word	0x00000000


	//----- nvinfo : EIATTR_REGCOUNT
	.align		4
.L_360:
        /*0834*/ 	.byte	0x04, 0x2f
        /*0836*/ 	.short	(.L_362 - .L_361)
	.align		4
.L_361:
        /*0838*/ 	.word	index@(_ZN5flash32flash_fwd_splitkv_combine_kernelI23Flash_fwd_kernel_traitsILi96ELi64ELi128ELi4ELb0ELb0EN7cutlass10bfloat16_tE19Flash_kernel_traitsILi96ELi64ELi128ELi4ES3_EELi16ELi1ELb0EEEvNS_16Flash_fwd_paramsE)
        /*083c*/ 	.word	0x0000002a


	//----- nvinfo : EIATTR_FRAME_SIZE
	.align		4
.L_362:
        /*0840*/ 	.byte	0x04, 0x11
        /*0842*/ 	.short	(.L_364 - .L_363)
	.align		4
.L_363:
        /*0844*/ 	.word	index@($__internal_6_$__cuda_sm20_div_s64)
        /*0848*/ 	.word	0x00000000


	//----- nvinfo : EIATTR_FRAME_SIZE
	.align		4
.L_364:
        /*084c*/ 	.byte	0x04, 0x11
        /*084e*/ 	.short	(.L_366 - .L_365)
	.align		4
.L_365:
        /*0850*/ 	.word	index@(_ZN5flash32flash_fwd_splitkv_combine_kernelI23Flash_fwd_kernel_traitsILi96ELi64ELi128ELi4ELb0ELb0EN7cutlass10bfloat16_tE19Flash_kernel_traitsILi96ELi64ELi128ELi4ES3_EELi16ELi1ELb0EEEvNS_16Flash_fwd_paramsE)
        /*0854*/ 	.word	0x00000000


	//----- nvinfo : EIATTR_REGCOUNT
	.align		4
.L_366:
        /*0858*/ 	.byte	0x04, 0x2f
        /*085a*/ 	.short	(.L_368 - .L_367)
	.align		4
.L_367:
        /*085c*/ 	.word	index@(_ZN5flash32flash_fwd_splitkv_combine_kernelI23Flash_fwd_kernel_traitsILi96ELi64ELi128ELi4ELb0ELb0EN7cutlass10bfloat16_tE19Flash_kernel_traitsILi96ELi64ELi128ELi4ES3_EELi16ELi2ELb0EEEvNS_16Flash_fwd_paramsE)
        /*0860*/ 	.word	0x0000002a


	//----- nvinfo : EIATTR_FRAME_SIZE
	.align		4
.L_368:
        /*0864*/ 	.byte	0x04, 0x11
        /*0866*/ 	.short	(.L_370 - .L_369)
	.align		4
.L_369:
        /*0868*/ 	.word	index@($__internal_5_$__cuda_sm20_div_s64)
        /*086c*/ 	.word	0x00000000


	//----- nvinfo : EIATTR_FRAME_SIZE
	.align		4
.L_370:
        /*0870*/ 	.byte	0x04, 0x11
        /*0872*/ 	.short	(.L_372 - .L_371)
	.align		4
.L_371:
        /*0874*/ 	.word	index@(_ZN5flash32flash_fwd_splitkv_combine_kernelI23Flash_fwd_kernel_traitsILi96ELi64ELi128ELi4ELb0ELb0EN7cutlass10bfloat16_tE19Flash_kernel_traitsILi96ELi64ELi128ELi4ES3_EELi16ELi2ELb0EEEvNS_16Flash_fwd_paramsE)
        /*0878*/ 	.word	0x00000000


	//----- nvinfo : EIATTR_REGCOUNT
	.align		4
.L_372:
        /*087c*/ 	.byte	0x04, 0x2f
        /*087e*/ 	.short	(.L_374 - .L_373)
	.align		4
.L_373:
        /*0880*/ 	.word	index@(_ZN5flash32flash_fwd_splitkv_combine_kernelI23Flash_fwd_kernel_traitsILi96ELi64ELi128ELi4ELb0ELb0EN7cutlass10bfloat16_tE19Flash_kernel_traitsILi96ELi64ELi128ELi4ES3_EELi16ELi3ELb0EEEvNS_16Flash_fwd_paramsE)
        /*0884*/ 	.word	0x0000002c


	//----- nvinfo : EIATTR_FRAME_SIZE
	.align		4
.L_374:
        /*0888*/ 	.byte	0x04, 0x11
        /*088a*/ 	.short	(.L_376 - .L_375)
	.align		4
.L_375:
        /*088c*/ 	.word	index@($__internal_4_$__cuda_sm20_div_s64)
        /*0890*/ 	.word	0x00000000


	//----- nvinfo : EIATTR_FRAME_SIZE
	.align		4
.L_376:
        /*0894*/ 	.byte	0x04, 0x11
        /*0896*/ 	.short	(.L_378 - .L_377)
	.align		4
.L_377:
        /*0898*/ 	.word	index@(_ZN5flash32flash_fwd_splitkv_combine_kernelI23Flash_fwd_kernel_traitsILi96ELi64ELi128ELi4ELb0ELb0EN7cutlass10bfloat16_tE19Flash_kernel_traitsILi96ELi64ELi128ELi4ES3_EELi16ELi3ELb0EEEvNS_16Flash_fwd_paramsE)
        /*089c*/ 	.word	0x00000000


	//----- nvinfo : EIATTR_REGCOUNT
	.align		4
.L_378:
        /*08a0*/ 	.byte	0x04, 0x2f
        /*08a2*/ 	.short	(.L_380 - .L_379)
	.align		4
.L_379:
        /*08a4*/ 	.word	index@(_ZN5flash32flash_fwd_splitkv_combine_kernelI23Flash_fwd_kernel_traitsILi96ELi64ELi128ELi4ELb0ELb0EN7cutlass10bfloat16_tE19Flash_kernel_traitsILi96ELi64ELi128ELi4ES3_EELi16ELi4ELb0EEEvNS_16Flash_fwd_paramsE)
        /*08a8*/ 	.word	0x0000002c


	//----- nvinfo : EIATTR_FRAME_SIZE
	.align		4
.L_380:
        /*08ac*/ 	.byte	0x04, 0x11
        /*08ae*/ 	.short	(.L_382 - .L_381)
	.align		4
.L_381:
        /*08b0*/ 	.word	index@($__internal_3_$__cuda_sm20_div_s64)
        /*08b4*/ 	.word	0x00000000


	//----- nvinfo : EIATTR_FRAME_SIZE
	.align		4
.L_382:
        /*08b8*/ 	.byte	0x04, 0x11
        /*08ba*/ 	.short	(.L_384 - .L_383)
	.align		4
.L_383:
        /*08bc*/ 	.word	index@(_ZN5flash32flash_fwd_splitkv_combine_kernelI23Flash_fwd_kernel_traitsILi96ELi64ELi128ELi4ELb0ELb0EN7cutlass10bfloat16_tE19Flash_kernel_traitsILi96ELi64ELi128ELi4ES3_EELi16ELi4ELb0EEEvNS_16Flash_fwd_paramsE)
        /*08c0*/ 	.word	0x00000000


	//----- nvinfo : EIATTR_REGCOUNT
	.align		4
.L_384:
        /*08c4*/ 	.byte	0x04, 0x2f
        /*08c6*/ 	.short	(.L_386 - .L_385)
	.align		4
.L_385:
        /*08c8*/ 	.word	index@(_ZN5flash32flash_fwd_splitkv_combine_kernelI23Flash_fwd_kernel_traitsILi96ELi64ELi128ELi4ELb0ELb0EN7cutlass10bfloat16_tE19Flash_kernel_traitsILi96ELi64ELi128ELi4ES3_EELi16ELi5ELb0EEEvNS_16Flash_fwd_paramsE)
        /*08cc*/ 	.word	0x0000002e


	//----- nvinfo : EIATTR_FRAME_SIZE
	.align		4
.L_386:
        /*08d0*/ 	.byte	0x04, 0x11
        /*08d2*/ 	.short	(.L_388 - .L_387)
	.align		4
.L_387:
        /*08d4*/ 	.word	index@($__internal_2_$__cuda_sm20_div_s64)
        /*08d8*/ 	.word	0x00000000


	//----- nvinfo : EIATTR_FRAME_SIZE
	.align		4
.L_388:
        /*08dc*/ 	.byte	0x04, 0x11
        /*08de*/ 	.short	(.L_390 - .L_389)
	.align		4
.L_389:
        /*08e0*/ 	.word	index@(_ZN5flash32flash_fwd_splitkv_combine_kernelI23Flash_fwd_kernel_traitsILi96ELi64ELi128ELi4ELb0ELb0EN7cutlass10bfloat16_tE19Flash_kernel_traitsILi96ELi64ELi128ELi4ES3_EELi16ELi5ELb0EEEvNS_16Flash_fwd_paramsE)
        /*08e4*/ 	.word	0x00000000


	//----- nvinfo : EIATTR_REGCOUNT
	.align		4
.L_390:
        /*08e8*/ 	.byte	0x04, 0x2f
        /*08ea*/ 	.short	(.L_392 - .L_391)
	.align		4
.L_391:
        /*08ec*/ 	.word	index@(_ZN5flash32flash_fwd_splitkv_combine_kernelI23Flash_fwd_kernel_traitsILi96ELi64ELi128ELi4ELb0ELb0EN7cutlass10bfloat16_tE19Flash_kernel_traitsILi96ELi64ELi128ELi4ES3_EELi16ELi6ELb0EEEvNS_16Flash_fwd_paramsE)
        /*08f0*/ 	.word	0x00000030


	//----- nvinfo : EIATTR_FRAME_SIZE
	.align		4
.L_392:
        /*08f4*/ 	.byte	0x04, 0x11
        /*08f6*/ 	.short	(.L_394 - .L_393)
	.align		4
.L_393:
        /*08f8*/ 	.word	index@($__internal_1_$__cuda_sm20_div_s64)
        /*08fc*/ 	.word	0x00000000


	//----- nvinfo : EIATTR_FRAME_SIZE
	.align		4
.L_394:
        /*0900*/ 	.byte	0x04, 0x11
        /*0902*/ 	.short	(.L_396 - .L_395)
	.align		4
.L_395:
        /*0904*/ 	.word	index@(_ZN5flash32flash_fwd_splitkv_combine_kernelI23Flash_fwd_kernel_traitsILi96ELi64ELi128ELi4ELb0ELb0EN7cutlass10bfloat16_tE19Flash_kernel_traitsILi96ELi64ELi128ELi4ES3_EELi16ELi6ELb0EEEvNS_16Flash_fwd_paramsE)
        /*0908*/ 	.word	0x00000000


	//----- nvinfo : EIATTR_REGCOUNT
	.align		4
.L_396:
        /*090c*/ 	.byte	0x04, 0x2f
        /*090e*/ 	.short	(.L_398 - .L_397)
	.align		4
.L_397:
        /*0910*/ 	.word	index@(_ZN5flash32flash_fwd_splitkv_combine_kernelI23Flash_fwd_kernel_traitsILi96ELi64ELi128ELi4ELb0ELb0EN7cutlass10bfloat16_tE19Flash_kernel_traitsILi96ELi64ELi128ELi4ES3_EELi16ELi7ELb0EEEvNS_16Flash_fwd_paramsE)
        /*0914*/ 	.word	0x00000036


	//----- nvinfo : EIATTR_FRAME_SIZE
	.align		4
.L_398:
        /*0918*/ 	.byte	0x04, 0x11
        /*091a*/ 	.short	(.L_400 - .L_399)
	.align		4
.L_399:
        /*091c*/ 	.word	index@($__internal_0_$__cuda_sm20_div_s64)
        /*0920*/ 	.word	0x00000000


	//----- nvinfo : EIATTR_FRAME_SIZE
	.align		4
.L_400:
        /*0924*/ 	.byte	0x04, 0x11
        /*0926*/ 	.short	(.L_402 - .L_401)
	.align		4
.L_401:
        /*0928*/ 	.word	index@(_ZN5flash32flash_fwd_splitkv_combine_kernelI23Flash_fwd_kernel_traitsILi96ELi64ELi128ELi4ELb0ELb0EN7cutlass10bfloat16_tE19Flash_kernel_traitsILi96ELi64ELi128ELi4ES3_EELi16ELi7ELb0EEEvNS_16Flash_fwd_paramsE)
        /*092c*/ 	.word	0x00000000


	//----- nvinfo : EIATTR_MIN_STACK_SIZE
	.align		4
.L_402:
        /*0930*/ 	.byte	0x04, 0x12
        /*0932*/ 	.short	(.L_404 - .L_403)
	.align		4
.L_403:
        /*0934*/ 	.word	index@(_ZN5flash32flash_fwd_splitkv_combine_kernelI23Flash_fwd_kernel_traitsILi96ELi64ELi128ELi4ELb0ELb0EN7cutlass10bfloat16_tE19Flash_kernel_traitsILi96ELi64ELi128ELi4ES3_EELi16ELi7ELb0EEEvNS_16Flash_fwd_paramsE)
        /*0938*/ 	.word	0x00000000


	//----- nvinfo : EIATTR_MIN_STACK_SIZE
	.align		4
.L_404:
        /*093c*/ 	.byte	0x04, 0x12
        /*093e*/ 	.short	(.L_406 - .L_405)
	.align		4
.L_405:
        /*0940*/ 	.word	index@(_ZN5flash32flash_fwd_splitkv_combine_kernelI23Flash_fwd_kernel_traitsILi96ELi64ELi128ELi4ELb0ELb0EN7cutlass10bfloat16_tE19Flash_kernel_traitsILi96ELi64ELi128ELi4ES3_EELi16ELi6ELb0EEEvNS_16Flash_fwd_paramsE)
        /*0944*/ 	.word	0x00000000


	//----- nvinfo : EIATTR_MIN_STACK_SIZE
	.align		4
.L_406:
        /*0948*/ 	.byte	0x04, 0x12
        /*094a*/ 	.short	(.L_408 - .L_407)
	.align		4
.L_407:
        /*094c*/ 	.word	index@(_ZN5flash32flash_fwd_splitkv_combine_kernelI23Flash_fwd_kernel_traitsILi96ELi64ELi128ELi4ELb0ELb0EN7cutlass10bfloat16_tE19Flash_kernel_traitsILi96ELi64ELi128ELi4ES3_EELi16ELi5ELb0EEEvNS_16Flash_fwd_paramsE)
        /*0950*/ 	.word	0x00000000


	//----- nvinfo : EIATTR_MIN_STACK_SIZE
	.align		4
.L_408:
        /*0954*/ 	.byte	0x04, 0x12
        /*0956*/ 	.short	(.L_410 - .L_409)
	.align		4
.L_409:
        /*0958*/ 	.word	index@(_ZN5flash32flash_fwd_splitkv_combine_kernelI23Flash_fwd_kernel_traitsILi96ELi64ELi128ELi4ELb0ELb0EN7cutlass10bfloat16_tE19Flash_kernel_traitsILi96ELi64ELi128ELi4ES3_EELi16ELi4ELb0EEEvNS_16Flash_fwd_paramsE)
        /*095c*/ 	.word	0x00000000


	//----- nvinfo : EIATTR_MIN_STACK_SIZE
	.align		4
.L_410:
        /*0960*/ 	.byte	0x04, 0x12
        /*0962*/ 	.short	(.L_412 - .L_411)
	.align		4
.L_411:
        /*0964*/ 	.word	index@(_ZN5flash32flash_fwd_splitkv_combine_kernelI23Flash_fwd_kernel_traitsILi96ELi64ELi128ELi4ELb0ELb0EN7cutlass10bfloat16_tE19Flash_kernel_traitsILi96ELi64ELi128ELi4ES3_EELi16ELi3ELb0EEEvNS_16Flash_fwd_paramsE)
        /*0968*/ 	.word	0x00000000


	//----- nvinfo : EIATTR_MIN_STACK_SIZE
	.align		4
.L_412:
        /*096c*/ 	.byte	0x04, 0x12
        /*096e*/ 	.short	(.L_414 - .L_413)
	.align		4
.L_413:
        /*0970*/ 	.word	index@(_ZN5flash32flash_fwd_splitkv_combine_kernelI23Flash_fwd_kernel_traitsILi96ELi64ELi128ELi4ELb0ELb0EN7cutlass10bfloat16_tE19Flash_kernel_traitsILi96ELi64ELi128ELi4ES3_EELi16ELi2ELb0EEEvNS_16Flash_fwd_paramsE)
        /*0974*/ 	.word	0x00000000


	//----- nvinfo : EIATTR_MIN_STACK_SIZE
	.align		4
.L_414:
        /*0978*/ 	.byte	0x04, 0x12
        /*097a*/ 	.short	(.L_416 - .L_415)
	.align		4
.L_415:
        /*097c*/ 	.word	index@(_ZN5flash32flash_fwd_splitkv_combine_kernelI23Flash_fwd_kernel_traitsILi96ELi64ELi128ELi4ELb0ELb0EN7cutlass10bfloat16_tE19Flash_kernel_traitsILi96ELi64ELi128ELi4ES3_EELi16ELi1ELb0EEEvNS_16Flash_fwd_paramsE)
        /*0980*/ 	.word	0x00000000


	//----- nvinfo : EIATTR_MIN_STACK_SIZE
	.align		4
.L_416:
        /*0984*/ 	.byte	0x04, 0x12
        /*0986*/ 	.short	(.L_418 - .L_417)
	.align		4
.L_417:
        /*0988*/ 	.word	index@(_ZN5flash32flash_fwd_splitkv_combine_kernelI23Flash_fwd_kernel_traitsILi96ELi64ELi128ELi4ELb0ELb0EN7cutlass10bfloat16_tE19Flash_kernel_traitsILi96ELi64ELi128ELi4ES3_EELi16ELi7ELb1EEEvNS_16Flash_fwd_paramsE)
        /*098c*/ 	.word	0x00000000


	//----- nvinfo : EIATTR_MIN_STACK_SIZE
	.align		4
.L_418:
        /*0990*/ 	.byte	0x04, 0x12
        /*0992*/ 	.short	(.L_420 - .L_419)
	.align		4
.L_419:
        /*0994*/ 	.word	index@(_ZN5flash32flash_fwd_splitkv_combine_kernelI23Flash_fwd_kernel_traitsILi96ELi64ELi128ELi4ELb0ELb0EN7cutlass10bfloat16_tE19Flash_kernel_traitsILi96ELi64ELi128ELi4ES3_EELi16ELi6ELb1EEEvNS_16Flash_fwd_paramsE)
        /*0998*/ 	.word	0x00000000


	//----- nvinfo : EIATTR_MIN_STACK_SIZE
	.align		4
.L_420:
        /*099c*/ 	.byte	0x04, 0x12
        /*099e*/ 	.short	(.L_422 - .L_421)
	.align		4
.L_421:
        /*09a0*/ 	.word	index@(_ZN5flash32flash_fwd_splitkv_combine_kernelI23Flash_fwd_kernel_traitsILi96ELi64ELi128ELi4ELb0ELb0EN7cutlass10bfloat16_tE19Flash_kernel_traitsILi96ELi64ELi128ELi4ES3_EELi16ELi5ELb1EEEvNS_16Flash_fwd_paramsE)
        /*09a4*/ 	.word	0x00000000


	//----- nvinfo : EIATTR_MIN_STACK_SIZE
	.align		4
.L_422:
        /*09a8*/ 	.byte	0x04, 0x12
        /*09aa*/ 	.short	(.L_424 - .L_423)
	.align		4
.L_423:
        /*09ac*/ 	.word	index@(_ZN5flash32flash_fwd_splitkv_combine_kernelI23Flash_fwd_kernel_traitsILi96ELi64ELi128ELi4ELb0ELb0EN7cutlass10bfloat16_tE19Flash_kernel_traitsILi96ELi64ELi128ELi4ES3_EELi16ELi4ELb1EEEvNS_16Flash_fwd_paramsE)
        /*09b0*/ 	.word	0x00000000


	//----- nvinfo : EIATTR_MIN_STACK_SIZE
	.align		4
.L_424:
        /*09b4*/ 	.byte	0x04, 0x12
        /*09b6*/ 	.short	(.L_426 - .L_425)
	.align		4
.L_425:
        /*09b8*/ 	.word	index@(_ZN5flash32flash_fwd_splitkv_combine_kernelI23Flash_fwd_kernel_traitsILi96ELi64ELi128ELi4ELb0ELb0EN7cutlass10bfloat16_tE19Flash_kernel_traitsILi96ELi64ELi128ELi4ES3_EELi16ELi3ELb1EEEvNS_16Flash_fwd_paramsE)
        /*09bc*/ 	.word	0x00000000


	//----- nvinfo : EIATTR_MIN_STACK_SIZE
	.align		4
.L_426:
        /*09c0*/ 	.byte	0x04, 0x12
        /*09c2*/ 	.short	(.L_428 - .L_427)
	.align		4
.L_427:
        /*09c4*/ 	.word	index@(_ZN5flash32flash_fwd_splitkv_combine_kernelI23Flash_fwd_kernel_traitsILi96ELi64ELi128ELi4ELb0ELb0EN7cutlass10bfloat16_tE19Flash_kernel_traitsILi96ELi64ELi128ELi4ES3_EELi16ELi2ELb1EEEvNS_16Flash_fwd_paramsE)
        /*09c8*/ 	.word	0x00000000


	//----- nvinfo : EIATTR_MIN_STACK_SIZE
	.align		4
.L_428:
        /*09cc*/ 	.byte	0x04, 0x12
        /*09ce*/ 	.short	(.L_430 - .L_429)
	.align		4
.L_429:
        /*09d0*/ 	.word	index@(_ZN5flash32flash_fwd_splitkv_combine_kernelI23Flash_fwd_kernel_traitsILi96ELi64ELi128ELi4ELb0ELb0EN7cutlass10bfloat16_tE19Flash_kernel_traitsILi96ELi64ELi128ELi4ES3_EELi16ELi1ELb1EEEvNS_16Flash_fwd_paramsE)
        /*09d4*/ 	.word	0x00000000


	//----- nvinfo : EIATTR_MIN_STACK_SIZE
	.align		4
.L_430:
        /*09d8*/ 	.byte	0x04, 0x12
        /*09da*/ 	.short	(.L_432 - .L_431)
	.align		4
.L_431:
        /*09dc*/ 	.word	index@(_ZN5flash24flash_fwd_splitkv_kernelI23Flash_fwd_kernel_traitsILi96ELi64ELi128ELi4ELb0ELb0EN7cutlass10bfloat16_tE19Flash_kernel_traitsILi96ELi64ELi128ELi4ES3_EELb1ELb0ELb0ELb0ELb0ELb0ELb0ELb0EEEvNS_16Flash_fwd_paramsE)
        /*09e0*/ 	.word	0x00000000


	//----- nvinfo : EIATTR_MIN_STACK_SIZE
	.align		4
.L_432:
        /*09e4*/ 	.byte	0x04, 0x12
        /*09e6*/ 	.short	(.L_434 - .L_433)
	.align		4
.L_433:
        /*09e8*/ 	.word	index@(_ZN5flash24flash_fwd_splitkv_kernelI23Flash_fwd_kernel_traitsILi96ELi64ELi128ELi4ELb0ELb0EN7cutlass10bfloat16_tE19Flash_kernel_traitsILi96ELi64ELi128ELi4ES3_EELb1ELb0ELb0ELb0ELb0ELb1ELb0ELb0EEEvNS_16Flash_fwd_paramsE)
        /*09ec*/ 	.word	0x00000000


	//----- nvinfo : EIATTR_MIN_STACK_SIZE
	.align		4
.L_434:
        /*09f0*/ 	.byte	0x04, 0x12
        /*09f2*/ 	.short	(.L_436 - .L_435)
	.align		4
.L_435:
        /*09f4*/ 	.word	index@(_ZN5flash24flash_fwd_splitkv_kernelI23Flash_fwd_kernel_traitsILi96ELi64ELi128ELi4ELb0ELb0EN7cutlass10bfloat16_tE19Flash_kernel_traitsILi96ELi64ELi128ELi4ES3_EELb1ELb0ELb0ELb0ELb0ELb0ELb0ELb1EEEvNS_16Flash_fwd_paramsE)
        /*09f8*/ 	.word	0x00000000


	//----- nvinfo : EIATTR_MIN_STACK_SIZE
	.align		4
.L_436:
        /*09fc*/ 	.byte	0x04, 0x12
        /*09fe*/ 	.short	(.L_438 - .L_437)
	.align		4
.L_437:
        /*0a00*/ 	.word	index@(_ZN5flash24flash_fwd_splitkv_kernelI23Flash_fwd_kernel_traitsILi96ELi64ELi128ELi4ELb0ELb0EN7cutlass10bfloat16_tE19Flash_kernel_traitsILi96ELi64ELi128ELi4ES3_EELb1ELb0ELb0ELb0ELb0ELb1ELb0ELb1EEEvNS_16Flash_fwd_paramsE)
        /*0a04*/ 	.word	0x00000000


	//----- nvinfo : EIATTR_MIN_STACK_SIZE
	.align		4
.L_438:
        /*0a08*/ 	.byte	0x04, 0x12
        /*0a0a*/ 	.short	(.L_440 - .L_439)
	.align		4
.L_439:
        /*0a0c*/ 	.word	index@(_ZN5flash24flash_fwd_splitkv_kernelI23Flash_fwd_kernel_traitsILi96ELi64ELi128ELi4ELb0ELb0EN7cutlass10bfloat16_tE19Flash_kernel_traitsILi96ELi64ELi128ELi4ES3_EELb1ELb0ELb0ELb0ELb0ELb0ELb1ELb0EEEvNS_16Flash_fwd_paramsE)
        /*0a10*/ 	.word	0x00000000


	//----- nvinfo : EIATTR_MIN_STACK_SIZE
	.align		4
.L_440:
        /*0a14*/ 	.byte	0x04, 0x12
        /*0a16*/ 	.short	(.L_442 - .L_441)
	.align		4
.L_441:
        /*0a18*/ 	.word	index@(_ZN5flash24flash_fwd_splitkv_kernelI23Flash_fwd_kernel_traitsILi96ELi64ELi128ELi4ELb0ELb0EN7cutlass10bfloat16_tE19Flash_kernel_traitsILi96ELi64ELi128ELi4ES3_EELb1ELb0ELb0ELb0ELb0ELb1ELb1ELb0EEEvNS_16Flash_fwd_paramsE)
        /*0a1c*/ 	.word	0x00000000


	//----- nvinfo : EIATTR_MIN_STACK_SIZE
	.align		4
.L_442:
        /*0a20*/ 	.byte	0x04, 0x12
        /*0a22*/ 	.short	(.L_444 - .L_443)
	.align		4
.L_443:
        /*0a24*/ 	.word	index@(_ZN5flash24flash_fwd_splitkv_kernelI23Flash_fwd_kernel_traitsILi96ELi64ELi128ELi4ELb0ELb0EN7cutlass10bfloat16_tE19Flash_kernel_traitsILi96ELi64ELi128ELi4ES3_EELb1ELb0ELb0ELb0ELb0ELb0ELb1ELb1EEEvNS_16Flash_fwd_paramsE)
        /*0a28*/ 	.word	0x00000000


	//----- nvinfo : EIATTR_MIN_STACK_SIZE
	.align		4
.L_444:
        /*0a2c*/ 	.byte	0x04, 0x12
        /*0a2e*/ 	.short	(.L_446 - .L_445)
	.align		4
.L_445:
        /*0a30*/ 	.word	index@(_ZN5flash24flash_fwd_splitkv_kernelI23Flash_fwd_kernel_traitsILi96ELi64ELi128ELi4ELb0ELb0EN7cutlass10bfloat16_tE19Flash_kernel_traitsILi96ELi64ELi128ELi4ES3_EELb1ELb0ELb0ELb0ELb0ELb1ELb1ELb1EEEvNS_16Flash_fwd_paramsE)
        /*0a34*/ 	.word	0x00000000


	//----- nvinfo : EIATTR_MIN_STACK_SIZE
	.align		4
.L_446:
        /*0a38*/ 	.byte	0x04, 0x12
        /*0a3a*/ 	.short	(.L_448 - .L_447)
	.align		4
.L_447:
        /*0a3c*/ 	.word	index@(_ZN5flash24flash_fwd_splitkv_kernelI23Flash_fwd_kernel_traitsILi96ELi64ELi128ELi4ELb0ELb0EN7cutlass10bfloat16_tE19Flash_kernel_traitsILi96ELi64ELi128ELi4ES3_EELb1ELb0ELb0ELb1ELb1ELb0ELb0ELb0EEEvNS_16Flash_fwd_paramsE)
        /*0a40*/ 	.word	0x00000000


	//----- nvinfo : EIATTR_MIN_STACK_SIZE
	.align		4
.L_448:
        /*0a44*/ 	.byte	0x04, 0x12
        /*0a46*/ 	.short	(.L_450 - .L_449)
	.align		4
.L_449:
        /*0a48*/ 	.word	index@(_ZN5flash24flash_fwd_splitkv_kernelI23Flash_fwd_kernel_traitsILi96ELi64ELi128ELi4ELb0ELb0EN7cutlass10bfloat16_tE19Flash_kernel_traitsILi96ELi64ELi128ELi4ES3_EELb1ELb0ELb0ELb1ELb1ELb1ELb0ELb0EEEvNS_16Flash_fwd_paramsE)
        /*0a4c*/ 	.word	0x00000000


	//----- nvinfo : EIATTR_MIN_STACK_SIZE
	.align		4
.L_450:
        /*0a50*/ 	.byte	0x04, 0x12
        /*0a52*/ 	.short	(.L_452 - .L_451)
	.align		4
.L_451:
        /*0a54*/ 	.word	index@(_ZN5flash24flash_fwd_splitkv_kernelI23Flash_fwd_kernel_traitsILi96ELi64ELi128ELi4ELb0ELb0EN7cutlass10bfloat16_tE19Flash_kernel_traitsILi96ELi64ELi128ELi4ES3_EELb1ELb0ELb0ELb1ELb1ELb0ELb1ELb0EEEvNS_16Flash_fwd_paramsE)
        /*0a58*/ 	.word	0x00000000


	//----- nvinfo : EIATTR_MIN_STACK_SIZE
	.align		4
.L_452:
        /*0a5c*/ 	.byte	0x04, 0x12
        /*0a5e*/ 	.short	(.L_454 - .L_453)
	.align		4
.L_453:
        /*0a60*/ 	.word	index@(_ZN5flash24flash_fwd_splitkv_kernelI23Flash_fwd_kernel_traitsILi96ELi64ELi128ELi4ELb0ELb0EN7cutlass10bfloat16_tE19Flash_kernel_traitsILi96ELi64ELi128ELi4ES3_EELb1ELb0ELb0ELb1ELb1ELb1ELb1ELb0EEEvNS_16Flash_fwd_paramsE)
        /*0a64*/ 	.word	0x00000000


	//----- nvinfo : EIATTR_MIN_STACK_SIZE
	.align		4
.L_454:
        /*0a68*/ 	.byte	0x04, 0x12
        /*0a6a*/ 	.short	(.L_456 - .L_455)
	.align		4
.L_455:
        /*0a6c*/ 	.word	index@(_ZN5flash24flash_fwd_splitkv_kernelI23Flash_fwd_kernel_traitsILi96ELi64ELi128ELi4ELb0ELb0EN7cutlass10bfloat16_tE19Flash_kernel_traitsILi96ELi64ELi128ELi4ES3_EELb1ELb0ELb0ELb0ELb1ELb0ELb0ELb0EEEvNS_16Flash_fwd_paramsE)
        /*0a70*/ 	.word	0x00000000


	//----- nvinfo : EIATTR_MIN_STACK_SIZE
	.align		4
.L_456:
        /*0a74*/ 	.byte	0x04, 0x12
        /*0a76*/ 	.short	(.L_458 - .L_457)
	.align		4
.L_457:
        /*0a78*/ 	.word	index@(_ZN5flash24flash_fwd_splitkv_kernelI23Flash_fwd_kernel_traitsILi96ELi64ELi128ELi4ELb0ELb0EN7cutlass10bfloat16_tE19Flash_kernel_traitsILi96ELi64ELi128ELi4ES3_EELb1ELb0ELb0ELb0ELb1ELb1ELb0ELb0EEEvNS_16Flash_fwd_paramsE)
        /*0a7c*/ 	.word	0x00000000


	//----- nvinfo : EIATTR_MIN_STACK_SIZE
	.align		4
.L_458:
        /*0a80*/ 	.byte	0x04, 0x12
        /*0a82*/ 	.short	(.L_460 - .L_459)
	.align		4
.L_459:
        /*0a84*/ 	.word	index@(_ZN5flash24flash_fwd_splitkv_kernelI23Flash_fwd_kernel_traitsILi96ELi64ELi128ELi4ELb0ELb0EN7cutlass10bfloat16_tE19Flash_kernel_traitsILi96ELi64ELi128ELi4ES3_EELb1ELb0ELb1ELb0ELb0ELb0ELb0ELb0EEEvNS_16Flash_fwd_paramsE)
        /*0a88*/ 	.word	0x00000000


	//----- nvinfo : EIATTR_MIN_STACK_SIZE
	.align		4
.L_460:
        /*0a8c*/ 	.byte	0x04, 0x12
        /*0a8e*/ 	.short	(.L_462 - .L_461)
	.align		4
.L_461:
        /*0a90*/ 	.word	index@(_ZN5flash24flash_fwd_splitkv_kernelI23Flash_fwd_kernel_traitsILi96ELi64ELi128ELi4ELb0ELb0EN7cutlass10bfloat16_tE19Flash_kernel_traitsILi96ELi64ELi128ELi4ES3_EELb1ELb0ELb1ELb0ELb0ELb1ELb0ELb0EEEvNS_16Flash_fwd_paramsE)
        /*0a94*/ 	.word	0x00000000


	//----- nvinfo : EIATTR_MIN_STACK_SIZE
	.align		4
.L_462:
        /*0a98*/ 	.byte	0x04, 0x12
        /*0a9a*/ 	.short	(.L_464 - .L_463)
	.align		4
.L_463:
        /*0a9c*/ 	.word	index@(_ZN5flash24flash_fwd_splitkv_kernelI23Flash_fwd_kernel_traitsILi96ELi64ELi128ELi4ELb0ELb0EN7cutlass10bfloat16_tE19Flash_kernel_traitsILi96ELi64ELi128ELi4ES3_EELb1ELb0ELb0ELb0ELb1ELb0ELb0ELb1EEEvNS_16Flash_fwd_paramsE)
        /*0aa0*/ 	.word	0x00000000


	//----- nvinfo : EIATTR_MIN_STACK_SIZE
	.align		4
.L_464:
        /*0aa4*/ 	.byte	0x04, 0x12
        /*0aa6*/ 	.short	(.L_466 - .L_465)
	.align		4
.L_465:
        /*0aa8*/ 	.word	index@(_ZN5flash24flash_fwd_splitkv_kernelI23Flash_fwd_kernel_traitsILi96ELi64ELi128ELi4ELb0ELb0EN7cutlass10bfloat16_tE19Flash_kernel_traitsILi96ELi64ELi128ELi4ES3_EELb1ELb0ELb0ELb0ELb1ELb1ELb0ELb1EEEvNS_16Flash_fwd_paramsE)
        /*0aac*/ 	.word	0x00000000


	//----- nvinfo : EIATTR_MIN_STACK_SIZE
	.align		4
.L_466:
        /*0ab0*/ 	.byte	0x04, 0x12
        /*0ab2*/ 	.short	(.L_468 - .L_467)
	.align		4
.L_467:
        /*0ab4*/ 	.word	index@(_ZN5flash24flash_fwd_splitkv_kernelI23Flash_fwd_kernel_traitsILi96ELi64ELi128ELi4ELb0ELb0EN7cutlass10bfloat16_tE19Flash_kernel_traitsILi96ELi64ELi128ELi4ES3_EELb1ELb0ELb1ELb0ELb0ELb0ELb0ELb1EEEvNS_16Flash_fwd_paramsE)
        /*0ab8*/ 	.word	0x00000000


	//----- nvinfo : EIATTR_MIN_STACK_SIZE
	.align		4
.L_468:
        /*0abc*/ 	.byte	0x04, 0x12
        /*0abe*/ 	.short	(.L_470 - .L_469)
	.align		4
.L_469:
        /*0ac0*/ 	.word	index@(_ZN5flash24flash_fwd_splitkv_kernelI23Flash_fwd_kernel_traitsILi96ELi64ELi128ELi4ELb0ELb0EN7cutlass10bfloat16_tE19Flash_kernel_traitsILi96ELi64ELi128ELi4ES3_EELb1ELb0ELb1ELb0ELb0ELb1ELb0ELb1EEEvNS_16Flash_fwd_paramsE)
        /*0ac4*/ 	.word	0x00000000


	//----- nvinfo : EIATTR_MIN_STACK_SIZE
	.align		4
.L_470:
        /*0ac8*/ 	.byte	0x04, 0x12
        /*0aca*/ 	.short	(.L_472 - .L_471)
	.align		4
.L_471:
        /*0acc*/ 	.word	index@(_ZN5flash24flash_fwd_splitkv_kernelI23Flash_fwd_kernel_traitsILi96ELi64ELi128ELi4ELb0ELb0EN7cutlass10bfloat16_tE19Flash_kernel_traitsILi96ELi64ELi128ELi4ES3_EELb1ELb0ELb0ELb0ELb1ELb0ELb1ELb0EEEvNS_16Flash_fwd_paramsE)
        /*0ad0*/ 	.word	0x00000000


	//----- nvinfo : EIATTR_MIN_STACK_SIZE
	.align		4
.L_472:
        /*0ad4*/ 	.byte	0x04, 0x12
        /*0ad6*/ 	.short	(.L_474 - .L_473)
	.align		4
.L_473:
        /*0ad8*/ 	.word	index@(_ZN5flash24flash_fwd_splitkv_kernelI23Flash_fwd_kernel_traitsILi96ELi64ELi128ELi4ELb0ELb0EN7cutlass10bfloat16_tE19Flash_kernel_traitsILi96ELi64ELi128ELi4ES3_EELb1ELb0ELb0ELb0ELb1ELb1ELb1ELb0EEEvNS_16Flash_fwd_paramsE)
        /*0adc*/ 	.word	0x00000000


	//----- nvinfo : EIATTR_MIN_STACK_SIZE
	.align		4
.L_474:
        /*0ae0*/ 	.byte	0x04, 0x12
        /*0ae2*/ 	.short	(.L_476 - .L_475)
	.align		4
.L_475:
        /*0ae4*/ 	.word	index@(_ZN5flash24flash_fwd_splitkv_kernelI23Flash_fwd_kernel_traitsILi96ELi64ELi128ELi4ELb0ELb0EN7cutlass10bfloat16_tE19Flash_kernel_traitsILi96ELi64ELi128ELi4ES3_EELb1ELb0ELb1ELb0ELb0ELb0ELb1ELb0EEEvNS_16Flash_fwd_paramsE)
        /*0ae8*/ 	.word	0x00000000


	//----- nvinfo : EIATTR_MIN_STACK_SIZE
	.align		4
.L_476:
        /*0aec*/ 	.byte	0x04, 0x12
        /*0aee*/ 	.short	(.L_478 - .L_477)
	.align		4
.L_477:
        /*0af0*/ 	.word	index@(_ZN5flash24flash_fwd_splitkv_kernelI23Flash_fwd_kernel_traitsILi96ELi64ELi128ELi4ELb0ELb0EN7cutlass10bfloat16_tE19Flash_kernel_traitsILi96ELi64ELi128ELi4ES3_EELb1ELb0ELb1ELb0ELb0ELb1ELb1ELb0EEEvNS_16Flash_fwd_paramsE)
        /*0af4*/ 	.word	0x00000000


	//----- nvinfo : EIATTR_MIN_STACK_SIZE
	.align		4
.L_478:
        /*0af8*/ 	.byte	0x04, 0x12
        /*0afa*/ 	.short	(.L_480 - .L_479)
	.align		4
.L_479:
        /*0afc*/ 	.word	index@(_ZN5flash24flash_fwd_splitkv_kernelI23Flash_fwd_kernel_traitsILi96ELi64ELi128ELi4ELb0ELb0EN7cutlass10bfloat16_tE19Flash_kernel_traitsILi96ELi64ELi128ELi4ES3_EELb1ELb0ELb0ELb0ELb1ELb0ELb1ELb1EEEvNS_16Flash_fwd_paramsE)
        /*0b00*/ 	.word	0x00000000


	//----- nvinfo : EIATTR_MIN_STACK_SIZE
	.align		4
.L_480:
        /*0b04*/ 	.byte	0x04, 0x12
        /*0b06*/ 	.short	(.L_482 - .L_481)
	.align		4
.L_481:
        /*0b08*/ 	.word	index@(_ZN5flash24flash_fwd_splitkv_kernelI23Flash_fwd_kernel_traitsILi96ELi64ELi128ELi4ELb0ELb0EN7cutlass10bfloat16_tE19Flash_kernel_traitsILi96ELi64ELi128ELi4ES3_EELb1ELb0ELb0ELb0ELb1ELb1ELb1ELb1EEEvNS_16Flash_fwd_paramsE)
        /*0b0c*/ 	.word	0x00000000


	//----- nvinfo : EIATTR_MIN_STACK_SIZE
	.align		4
.L_482:
        /*0b10*/ 	.byte	0x04, 0x12
        /*0b12*/ 	.short	(.L_484 - .L_483)
	.align		4
.L_483:
        /*0b14*/ 	.word	index@(_ZN5flash24flash_fwd_splitkv_kernelI23Flash_fwd_kernel_traitsILi96ELi64ELi128ELi4ELb0ELb0EN7cutlass10bfloat16_tE19Flash_kernel_traitsILi96ELi64ELi128ELi4ES3_EELb1ELb0ELb1ELb0ELb0ELb0ELb1ELb1EEEvNS_16Flash_fwd_paramsE)
        /*0b18*/ 	.word	0x00000000


	//----- nvinfo : EIATTR_MIN_STACK_SIZE
	.align		4
.L_484:
        /*0b1c*/ 	.byte	0x04, 0x12
        /*0b1e*/ 	.short	(.L_486 - .L_485)
	.align		4
.L_485:
        /*0b20*/ 	.word	index@(_ZN5flash24flash_fwd_splitkv_kernelI23Flash_fwd_kernel_traitsILi96ELi64ELi128ELi4ELb0ELb0EN7cutlass10bfloat16_tE19Flash_kernel_traitsILi96ELi64ELi128ELi4ES3_EELb1ELb0ELb1ELb0ELb0ELb1ELb1ELb1EEEvNS_16Flash_fwd_paramsE)
        /*0b24*/ 	.word	0x00000000


	//----- nvinfo : EIATTR_MIN_STACK_SIZE
	.align		4
.L_486:
        /*0b28*/ 	.byte	0x04, 0x12
        /*0b2a*/ 	.short	(.L_488 - .L_487)
	.align		4
.L_487:
        /*0b2c*/ 	.word	index@(_ZN5flash32flash_fwd_splitkv_combine_kernelI23Flash_fwd_kernel_traitsILi96ELi64ELi64ELi4ELb0ELb0EN7cutlass10bfloat16_tE19Flash_kernel_traitsILi96ELi64ELi64ELi4ES3_EELi16ELi7ELb0EEEvNS_16Flash_fwd_paramsE)
        /*0b30*/ 	.word	0x00000000


	//----- nvinfo : EIATTR_MIN_STACK_SIZE
	.align		4
.L_488:
        /*0b34*/ 	.byte	0x04, 0x12
        /*0b36*/ 	.short	(.L_490 - .L_489)
	.align		4
.L_489:
        /*0b38*/ 	.word	index@(_ZN5flash32flash_fwd_splitkv_combine_kernelI23Flash_fwd_kernel_traitsILi96ELi64ELi64ELi4ELb0ELb0EN7cutlass10bfloat16_tE19Flash_kernel_traitsILi96ELi64ELi64ELi4ES3_EELi16ELi6ELb0EEEvNS_16Flash_fwd_paramsE)
        /*0b3c*/ 	.word	0x00000000


	//----- nvinfo : EIATTR_MIN_STACK_SIZE
	.align		4
.L_490:
        /*0b40*/ 	.byte	0x04, 0x12
        /*0b42*/ 	.short	(.L_492 - .L_491)
	.align		4
.L_491:
        /*0b44*/ 	.word	index@(_ZN5flash32flash_fwd_splitkv_combine_kernelI23Flash_fwd_kernel_traitsILi96ELi64ELi64ELi4ELb0ELb0EN7cutlass10bfloat16_tE19Flash_kernel_traitsILi96ELi64ELi64ELi4ES3_EELi16ELi5ELb0EEEvNS_16Flash_fwd_paramsE)
        /*0b48*/ 	.word	0x00000000


	//----- nvinfo : EIATTR_MIN_STACK_SIZE
	.align		4
.L_492:
        /*0b4c*/ 	.byte	0x04, 0x12
        /*0b4e*/ 	.short	(.L_494 - .L_493)
	.align		4
.L_493:
        /*0b50*/ 	.word	index@(_ZN5flash32flash_fwd_splitkv_combine_kernelI23Flash_fwd_kernel_traitsILi96ELi64ELi64ELi4ELb0ELb0EN7cutlass10bfloat16_tE19Flash_kernel_traitsILi96ELi64ELi64ELi4ES3_EELi16ELi4ELb0EEEvNS_16Flash_fwd_paramsE)
        /*0b54*/ 	.word	0x00000000


	//----- nvinfo : EIATTR_MIN_STACK_SIZE
	.align		4
.L_494:
        /*0b58*/ 	.byte	0x04, 0x12
        /*0b5a*/ 	.short	(.L_496 - .L_495)
	.align		4
.L_495:
        /*0b5c*/ 	.word	index@(_ZN5flash32flash_fwd_splitkv_combine_kernelI23Flash_fwd_kernel_traitsILi96ELi64ELi64ELi4ELb0ELb0EN7cutlass10bfloat16_tE19Flash_kernel_traitsILi96ELi64ELi64ELi4ES3_EELi16ELi3ELb0EEEvNS_16Flash_fwd_paramsE)
        /*0b60*/ 	.word	0x00000000


	//----- nvinfo : EIATTR_MIN_STACK_SIZE
	.align		4
.L_496:
        /*0b64*/ 	.byte	0x04, 0x12
        /*0b66*/ 	.short	(.L_498 - .L_497)
	.align		4
.L_497:
        /*0b68*/ 	.word	index@(_ZN5flash32flash_fwd_splitkv_combine_kernelI23Flash_fwd_kernel_traitsILi96ELi64ELi64ELi4ELb0ELb0EN7cutlass10bfloat16_tE19Flash_kernel_traitsILi96ELi64ELi64ELi4ES3_EELi16ELi2ELb0EEEvNS_16Flash_fwd_paramsE)
        /*0b6c*/ 	.word	0x00000000


	//----- nvinfo : EIATTR_MIN_STACK_SIZE
	.align		4
.L_498:
        /*0b70*/ 	.byte	0x04, 0x12
        /*0b72*/ 	.short	(.L_500 - .L_499)
	.align		4
.L_499:
        /*0b74*/ 	.word	index@(_ZN5flash32flash_fwd_splitkv_combine_kernelI23Flash_fwd_kernel_traitsILi96ELi64ELi64ELi4ELb0ELb0EN7cutlass10bfloat16_tE19Flash_kernel_traitsILi96ELi64ELi64ELi4ES3_EELi16ELi1ELb0EEEvNS_16Flash_fwd_paramsE)
        /*0b78*/ 	.word	0x00000000


	//----- nvinfo : EIATTR_MIN_STACK_SIZE
	.align		4
.L_500:
        /*0b7c*/ 	.byte	0x04, 0x12
        /*0b7e*/ 	.short	(.L_502 - .L_501)
	.align		4
.L_501:
        /*0b80*/ 	.word	index@(_ZN5flash32flash_fwd_splitkv_combine_kernelI23Flash_fwd_kernel_traitsILi96ELi64ELi64ELi4ELb0ELb0EN7cutlass10bfloat16_tE19Flash_kernel_traitsILi96ELi64ELi64ELi4ES3_EELi16ELi7ELb1EEEvNS_16Flash_fwd_paramsE)
        /*0b84*/ 	.word	0x00000000


	//----- nvinfo : EIATTR_MIN_STACK_SIZE
	.align		4
.L_502:
        /*0b88*/ 	.byte	0x04, 0x12
        /*0b8a*/ 	.short	(.L_504 - .L_503)
	.align		4
.L_503:
        /*0b8c*/ 	.word	index@(_ZN5flash32flash_fwd_splitkv_combine_kernelI23Flash_fwd_kernel_traitsILi96ELi64ELi64ELi4ELb0ELb0EN7cutlass10bfloat16_tE19Flash_kernel_traitsILi96ELi64ELi64ELi4ES3_EELi16ELi6ELb1EEEvNS_16Flash_fwd_paramsE)
        /*0b90*/ 	.word	0x00000000


	//----- nvinfo : EIATTR_MIN_STACK_SIZE
	.align		4
.L_504:
        /*0b94*/ 	.byte	0x04, 0x12
        /*0b96*/ 	.short	(.L_506 - .L_505)
	.align		4
.L_505:
        /*0b98*/ 	.word	index@(_ZN5flash32flash_fwd_splitkv_combine_kernelI23Flash_fwd_kernel_traitsILi96ELi64ELi64ELi4ELb0ELb0EN7cutlass10bfloat16_tE19Flash_kernel_traitsILi96ELi64ELi64ELi4ES3_EELi16ELi5ELb1EEEvNS_16Flash_fwd_paramsE)
        /*0b9c*/ 	.word	0x00000000


	//----- nvinfo : EIATTR_MIN_STACK_SIZE
	.align		4
.L_506:
        /*0ba0*/ 	.byte	0x04, 0x12
        /*0ba2*/ 	.short	(.L_508 - .L_507)
	.align		4
.L_507:
        /*0ba4*/ 	.word	index@(_ZN5flash32flash_fwd_splitkv_combine_kernelI23Flash_fwd_kernel_traitsILi96ELi64ELi64ELi4ELb0ELb0EN7cutlass10bfloat16_tE19Flash_kernel_traitsILi96ELi64ELi64ELi4ES3_EELi16ELi4ELb1EEEvNS_16Flash_fwd_paramsE)
        /*0ba8*/ 	.word	0x00000000


	//----- nvinfo : EIATTR_MIN_STACK_SIZE
	.align		4
.L_508:
        /*0bac*/ 	.byte	0x04, 0x12
        /*0bae*/ 	.short	(.L_510 - .L_509)
	.align		4
.L_509:
        /*0bb0*/ 	.word	index@(_ZN5flash32flash_fwd_splitkv_combine_kernelI23Flash_fwd_kernel_traitsILi96ELi64ELi64ELi4ELb0ELb0EN7cutlass10bfloat16_tE19Flash_kernel_traitsILi96ELi64ELi64ELi4ES3_EELi16ELi3ELb1EEEvNS_16Flash_fwd_paramsE)
        /*0bb4*/ 	.word	0x00000000


	//----- nvinfo : EIATTR_MIN_STACK_SIZE
	.align		4
.L_510:
        /*0bb8*/ 	.byte	0x04, 0x12
        /*0bba*/ 	.short	(.L_512 - .L_511)
	.align		4
.L_511:
        /*0bbc*/ 	.word	index@(_ZN5flash32flash_fwd_splitkv_combine_kernelI23Flash_fwd_kernel_traitsILi96ELi64ELi64ELi4ELb0ELb0EN7cutlass10bfloat16_tE19Flash_kernel_traitsILi96ELi64ELi64ELi4ES3_EELi16ELi2ELb1EEEvNS_16Flash_fwd_paramsE)
        /*0bc0*/ 	.word	0x00000000


	//----- nvinfo : EIATTR_MIN_STACK_SIZE
	.align		4
.L_512:
        /*0bc4*/ 	.byte	0x04, 0x12
        /*0bc6*/ 	.short	(.L_514 - .L_513)
	.align		4
.L_513:
        /*0bc8*/ 	.word	index@(_ZN5flash32flash_fwd_splitkv_combine_kernelI23Flash_fwd_kernel_traitsILi96ELi64ELi64ELi4ELb0ELb0EN7cutlass10bfloat16_tE19Flash_kernel_traitsILi96ELi64ELi64ELi4ES3_EELi16ELi1ELb1EEEvNS_16Flash_fwd_paramsE)
        /*0bcc*/ 	.word	0x00000000


	//----- nvinfo : EIATTR_MIN_STACK_SIZE
	.align		4
.L_514:
        /*0bd0*/ 	.byte	0x04, 0x12
        /*0bd2*/ 	.short	(.L_516 - .L_515)
	.align		4
.L_515:
        /*0bd4*/ 	.word	index@(_ZN5flash24flash_fwd_splitkv_kernelI23Flash_fwd_kernel_traitsILi96ELi64ELi64ELi4ELb0ELb0EN7cutlass10bfloat16_tE19Flash_kernel_traitsILi96ELi64ELi64ELi4ES3_EELb1ELb0ELb0ELb0ELb0ELb0ELb0ELb0EEEvNS_16Flash_fwd_paramsE)
        /*0bd8*/ 	.word	0x00000000


	//----- nvinfo : EIATTR_MIN_STACK_SIZE
	.align		4
.L_516:
        /*0bdc*/ 	.byte	0x04, 0x12
        /*0bde*/ 	.short	(.L_518 - .L_517)
	.align		4
.L_517:
        /*0be0*/ 	.word	index@(_ZN5flash24flash_fwd_splitkv_kernelI23Flash_fwd_kernel_traitsILi96ELi64ELi64ELi4ELb0ELb0EN7cutlass10bfloat16_tE19Flash_kernel_traitsILi96ELi64ELi64ELi4ES3_EELb1ELb0ELb0ELb0ELb0ELb1ELb0ELb0EEEvNS_16Flash_fwd_paramsE)
        /*0be4*/ 	.word	0x00000000


	//----- nvinfo : EIATTR_MIN_STACK_SIZE
	.align		4
.L_518:
        /*0be8*/ 	.byte	0x04, 0x12
        /*0bea*/ 	.short	(.L_520 - .L_519)
	.align		4
.L_519:
        /*0bec*/ 	.word	index@(_ZN5flash24flash_fwd_splitkv_kernelI23Flash_fwd_kernel_traitsILi96ELi64ELi64ELi4ELb0ELb0EN7cutlass10bfloat16_tE19Flash_kernel_traitsILi96ELi64ELi64ELi4ES3_EELb1ELb0ELb0ELb0ELb0ELb0ELb0ELb1EEEvNS_16Flash_fwd_paramsE)
        /*0bf0*/ 	.word	0x00000000


	//----- nvinfo : EIATTR_MIN_STACK_SIZE
	.align		4
.L_520:
        /*0bf4*/ 	.byte	0x04, 0x12
        /*0bf6*/ 	.short	(.L_522 - .L_521)
	.align		4
.L_521:
        /*0bf8*/ 	.word	index@(_ZN5flash24flash_fwd_splitkv_kernelI23Flash_fwd_kernel_traitsILi96ELi64ELi64ELi4ELb0ELb0EN7cutlass10bfloat16_tE19Flash_kernel_traitsILi96ELi64ELi64ELi4ES3_EELb1ELb0ELb0ELb0ELb0ELb1ELb0ELb1EEEvNS_16Flash_fwd_paramsE)
        /*0bfc*/ 	.word	0x00000000


	//----- nvinfo : EIATTR_MIN_STACK_SIZE
	.align		4
.L_522:
        /*0c00*/ 	.byte	0x04, 0x12
        /*0c02*/ 	.short	(.L_524 - .L_523)
	.align		4
.L_523:
        /*0c04*/ 	.word	index@(_ZN5flash24flash_fwd_splitkv_kernelI23Flash_fwd_kernel_traitsILi96ELi64ELi64ELi4ELb0ELb0EN7cutlass10bfloat16_tE19Flash_kernel_traitsILi96ELi64ELi64ELi4ES3_EELb1ELb0ELb0ELb0ELb0ELb0ELb1ELb0EEEvNS_16Flash_fwd_paramsE)
        /*0c08*/ 	.word	0x00000000


	//----- nvinfo : EIATTR_MIN_STACK_SIZE
	.align		4
.L_524:
        /*0c0c*/ 	.byte	0x04, 0x12
        /*0c0e*/ 	.short	(.L_526 - .L_525)
	.align		4
.L_525:
        /*0c10*/ 	.word	index@(_ZN5flash24flash_fwd_splitkv_kernelI23Flash_fwd_kernel_traitsILi96ELi64ELi64ELi4ELb0ELb0EN7cutlass10bfloat16_tE19Flash_kernel_traitsILi96ELi64ELi64ELi4ES3_EELb1ELb0ELb0ELb0ELb0ELb1ELb1ELb0EEEvNS_16Flash_fwd_paramsE)
        /*0c14*/ 	.word	0x00000000


	//----- nvinfo : EIATTR_MIN_STACK_SIZE
	.align		4
.L_526:
        /*0c18*/ 	.byte	0x04, 0x12
        /*0c1a*/ 	.short	(.L_528 - .L_527)
	.align		4
.L_527:
        /*0c1c*/ 	.word	index@(_ZN5flash24flash_fwd_splitkv_kernelI23Flash_fwd_kernel_traitsILi96ELi64ELi64ELi4ELb0ELb0EN7cutlass10bfloat16_tE19Flash_kernel_traitsILi96ELi64ELi64ELi4ES3_EELb1ELb0ELb0ELb0ELb0ELb0ELb1ELb1EEEvNS_16Flash_fwd_paramsE)
        /*0c20*/ 	.word	0x00000000


	//----- nvinfo : EIATTR_MIN_STACK_SIZE
	.align		4
.L_528:
        /*0c24*/ 	.byte	0x04, 0x12
        /*0c26*/ 	.short	(.L_530 - .L_529)
	.align		4
.L_529:
        /*0c28*/ 	.word	index@(_ZN5flash24flash_fwd_splitkv_kernelI23Flash_fwd_kernel_traitsILi96ELi64ELi64ELi4ELb0ELb0EN7cutlass10bfloat16_tE19Flash_kernel_traitsILi96ELi64ELi64ELi4ES3_EELb1ELb0ELb0ELb0ELb0ELb1ELb1ELb1EEEvNS_16Flash_fwd_paramsE)
        /*0c2c*/ 	.word	0x00000000


	//----- nvinfo : EIATTR_MIN_STACK_SIZE
	.align		4
.L_530:
        /*0c30*/ 	.byte	0x04, 0x12
        /*0c32*/ 	.short	(.L_532 - .L_531)
	.align		4
.L_531:
        /*0c34*/ 	.word	index@(_ZN5flash24flash_fwd_splitkv_kernelI23Flash_fwd_kernel_traitsILi96ELi64ELi64ELi4ELb0ELb0EN7cutlass10bfloat16_tE19Flash_kernel_traitsILi96ELi64ELi64ELi4ES3_EELb1ELb0ELb0ELb1ELb1ELb0ELb0ELb0EEEvNS_16Flash_fwd_paramsE)
        /*0c38*/ 	.word	0x00000000


	//----- nvinfo : EIATTR_MIN_STACK_SIZE
	.align		4
.L_532:
        /*0c3c*/ 	.byte	0x04, 0x12
        /*0c3e*/ 	.short	(.L_534 - .L_533)
	.align		4
.L_533:
        /*0c40*/ 	.word	index@(_ZN5flash24flash_fwd_splitkv_kernelI23Flash_fwd_kernel_traitsILi96ELi64ELi64ELi4ELb0ELb0EN7cutlass10bfloat16_tE19Flash_kernel_traitsILi96ELi64ELi64ELi4ES3_EELb1ELb0ELb0ELb1ELb1ELb1ELb0ELb0EEEvNS_16Flash_fwd_paramsE)
        /*0c44*/ 	.word	0x00000000


	//----- nvinfo : EIATTR_MIN_STACK_SIZE
	.align		4
.L_534:
        /*0c48*/ 	.byte	0x04, 0x12
        /*0c4a*/ 	.short	(.L_536 - .L_535)
	.align		4
.L_535:
        /*0c4c*/ 	.word	index@(_ZN5flash24flash_fwd_splitkv_kernelI23Flash_fwd_kernel_traitsILi96ELi64ELi64ELi4ELb0ELb0EN7cutlass10bfloat16_tE19Flash_kernel_traitsILi96ELi64ELi64ELi4ES3_EELb1ELb0ELb0ELb1ELb1ELb0ELb1ELb0EEEvNS_16Flash_fwd_paramsE)
        /*0c50*/ 	.word	0x00000000


	//----- nvinfo : EIATTR_MIN_STACK_SIZE
	.align		4
.L_536:
        /*0c54*/ 	.byte	0x04, 0x12
        /*0c56*/ 	.short	(.L_538 - .L_537)
	.align		4
.L_537:
        /*0c58*/ 	.word	index@(_ZN5flash24flash_fwd_splitkv_kernelI23Flash_fwd_kernel_traitsILi96ELi64ELi64ELi4ELb0ELb0EN7cutlass10bfloat16_tE19Flash_kernel_traitsILi96ELi64ELi64ELi4ES3_EELb1ELb0ELb0ELb1ELb1ELb1ELb1ELb0EEEvNS_16Flash_fwd_paramsE)
        /*0c5c*/ 	.word	0x00000000


	//----- nvinfo : EIATTR_MIN_STACK_SIZE
	.align		4
.L_538:
        /*0c60*/ 	.byte	0x04, 0x12
        /*0c62*/ 	.short	(.L_540 - .L_539)
	.align		4
.L_539:
        /*0c64*/ 	.word	index@(_ZN5flash24flash_fwd_splitkv_kernelI23Flash_fwd_kernel_traitsILi96ELi64ELi64ELi4ELb0ELb0EN7cutlass10bfloat16_tE19Flash_kernel_traitsILi96ELi64ELi64ELi4ES3_EELb1ELb0ELb0ELb0ELb1ELb0ELb0ELb0EEEvNS_16Flash_fwd_paramsE)
        /*0c68*/ 	.word	0x00000000


	//----- nvinfo : EIATTR_MIN_STACK_SIZE
	.align		4
.L_540:
        /*0c6c*/ 	.byte	0x04, 0x12
        /*0c6e*/ 	.short	(.L_542 - .L_541)
	.align		4
.L_541:
        /*0c70*/ 	.word	index@(_ZN5flash24flash_fwd_splitkv_kernelI23Flash_fwd_kernel_traitsILi96ELi64ELi64ELi4ELb0ELb0EN7cutlass10bfloat16_tE19Flash_kernel_traitsILi96ELi64ELi64ELi4ES3_EELb1ELb0ELb0ELb0ELb1ELb1ELb0ELb0EEEvNS_16Flash_fwd_paramsE)
        /*0c74*/ 	.word	0x00000000


	//----- nvinfo : EIATTR_MIN_STACK_SIZE
	.align		4
.L_542:
        /*0c78*/ 	.byte	0x04, 0x12
        /*0c7a*/ 	.short	(.L_544 - .L_543)
	.align		4
.L_543:
        /*0c7c*/ 	.word	index@(_ZN5flash24flash_fwd_splitkv_kernelI23Flash_fwd_kernel_traitsILi96ELi64ELi64ELi4ELb0ELb0EN7cutlass10bfloat16_tE19Flash_kernel_traitsILi96ELi64ELi64ELi4ES3_EELb1ELb0ELb1ELb0ELb0ELb0ELb0ELb0EEEvNS_16Flash_fwd_paramsE)
        /*0c80*/ 	.word	0x00000000


	//----- nvinfo : EIATTR_MIN_STACK_SIZE
	.align		4
.L_544:
        /*0c84*/ 	.byte	0x04, 0x12
        /*0c86*/ 	.short	(.L_546 - .L_545)
	.align		4
.L_545:
        /*0c88*/ 	.word	index@(_ZN5flash24flash_fwd_splitkv_kernelI23Flash_fwd_kernel_traitsILi96ELi64ELi64ELi4ELb0ELb0EN7cutlass10bfloat16_tE19Flash_kernel_traitsILi96ELi64ELi64ELi4ES3_EELb1ELb0ELb1ELb0ELb0ELb1ELb0ELb0EEEvNS_16Flash_fwd_paramsE)
        /*0c8c*/ 	.word	0x00000000


	//----- nvinfo : EIATTR_MIN_STACK_SIZE
	.align		4
.L_546:
        /*0c90*/ 	.byte	0x04, 0x12
        /*0c92*/ 	.short	(.L_548 - .L_547)
	.align		4
.L_547:
        /*0c94*/ 	.word	index@(_ZN5flash24flash_fwd_splitkv_kernelI23Flash_fwd_kernel_traitsILi96ELi64ELi64ELi4ELb0ELb0EN7cutlass10bfloat16_tE19Flash_kernel_traitsILi96ELi64ELi64ELi4ES3_EELb1ELb0ELb0ELb0ELb1ELb0ELb0ELb1EEEvNS_16Flash_fwd_paramsE)
        /*0c98*/ 	.word	0x00000000


	//----- nvinfo : EIATTR_MIN_STACK_SIZE
	.align		4
.L_548:
        /*0c9c*/ 	.byte	0x04, 0x12
        /*0c9e*/ 	.short	(.L_550 - .L_549)
	.align		4
.L_549:
        /*0ca0*/ 	.word	index@(_ZN5flash24flash_fwd_splitkv_kernelI23Flash_fwd_kernel_traitsILi96ELi64ELi64ELi4ELb0ELb0EN7cutlass10bfloat16_tE19Flash_kernel_traitsILi96ELi64ELi64ELi4ES3_EELb1ELb0ELb0ELb0ELb1ELb1ELb0ELb1EEEvNS_16Flash_fwd_paramsE)
        /*0ca4*/ 	.word	0x00000000


	//----- nvinfo : EIATTR_MIN_STACK_SIZE
	.align		4
.L_550:
        /*0ca8*/ 	.byte	0x04, 0x12
        /*0caa*/ 	.short	(.L_552 - .L_551)
	.align		4
.L_551:
        /*0cac*/ 	.word	index@(_ZN5flash24flash_fwd_splitkv_kernelI23Flash_fwd_kernel_traitsILi96ELi64ELi64ELi4ELb0ELb0EN7cutlass10bfloat16_tE19Flash_kernel_traitsILi96ELi64ELi64ELi4ES3_EELb1ELb0ELb1ELb0ELb0ELb0ELb0ELb1EEEvNS_16Flash_fwd_paramsE)
        /*0cb0*/ 	.word	0x00000000


	//----- nvinfo : EIATTR_MIN_STACK_SIZE
	.align		4
.L_552:
        /*0cb4*/ 	.byte	0x04, 0x12
        /*0cb6*/ 	.short	(.L_554 - .L_553)
	.align		4
.L_553:
        /*0cb8*/ 	.word	index@(_ZN5flash24flash_fwd_splitkv_kernelI23Flash_fwd_kernel_traitsILi96ELi64ELi64ELi4ELb0ELb0EN7cutlass10bfloat16_tE19Flash_kernel_traitsILi96ELi64ELi64ELi4ES3_EELb1ELb0ELb1ELb0ELb0ELb1ELb0ELb1EEEvNS_16Flash_fwd_paramsE)
        /*0cbc*/ 	.word	0x00000000


	//----- nvinfo : EIATTR_MIN_STACK_SIZE
	.align		4
.L_554:
        /*0cc0*/ 	.byte	0x04, 0x12
        /*0cc2*/ 	.short	(.L_556 - .L_555)
	.align		4
.L_555:
        /*0cc4*/ 	.word	index@(_ZN5flash24flash_fwd_splitkv_kernelI23Flash_fwd_kernel_traitsILi96ELi64ELi64ELi4ELb0ELb0EN7cutlass10bfloat16_tE19Flash_kernel_traitsILi96ELi64ELi64ELi4ES3_EELb1ELb0ELb0ELb0ELb1ELb0ELb1ELb0EEEvNS_16Flash_fwd_paramsE)
        /*0cc8*/ 	.word	0x00000000


	//----- nvinfo : EIATTR_MIN_STACK_SIZE
	.align		4
.L_556:
        /*0ccc*/ 	.byte	0x04, 0x12
        /*0cce*/ 	.short	(.L_558 - .L_557)
	.align		4
.L_557:
        /*0cd0*/ 	.word	index@(_ZN5flash24flash_fwd_splitkv_kernelI23Flash_fwd_kernel_traitsILi96ELi64ELi64ELi4ELb0ELb0EN7cutlass10bfloat16_tE19Flash_kernel_traitsILi96ELi64ELi64ELi4ES3_EELb1ELb0ELb0ELb0ELb1ELb1ELb1ELb0EEEvNS_16Flash_fwd_paramsE)
        /*0cd4*/ 	.word	0x00000000


	//----- nvinfo : EIATTR_MIN_STACK_SIZE
	.align		4
.L_558:
        /*0cd8*/ 	.byte	0x04, 0x12
        /*0cda*/ 	.short	(.L_560 - .L_559)
	.align		4
.L_559:
        /*0cdc*/ 	.word	index@(_ZN5flash24flash_fwd_splitkv_kernelI23Flash_fwd_kernel_traitsILi96ELi64ELi64ELi4ELb0ELb0EN7cutlass10bfloat16_tE19Flash_kernel_traitsILi96ELi64ELi64ELi4ES3_EELb1ELb0ELb1ELb0ELb0ELb0ELb1ELb0EEEvNS_16Flash_fwd_paramsE)
        /*0ce0*/ 	.word	0x00000000


	//----- nvinfo : EIATTR_MIN_STACK_SIZE
	.align		4
.L_560:
        /*0ce4*/ 	.byte	0x04, 0x12
        /*0ce6*/ 	.short	(.L_562 - .L_561)
	.align		4
.L_561:
        /*0ce8*/ 	.word	index@(_ZN5flash24flash_fwd_splitkv_kernelI23Flash_fwd_kernel_traitsILi96ELi64ELi64ELi4ELb0ELb0EN7cutlass10bfloat16_tE19Flash_kernel_traitsILi96ELi64ELi64ELi4ES3_EELb1ELb0ELb1ELb0ELb0ELb1ELb1ELb0EEEvNS_16Flash_fwd_paramsE)
        /*0cec*/ 	.word	0x00000000


	//----- nvinfo : EIATTR_MIN_STACK_SIZE
	.align		4
.L_562:
        /*0cf0*/ 	.byte	0x04, 0x12
        /*0cf2*/ 	.short	(.L_564 - .L_563)
	.align		4
.L_563:
        /*0cf4*/ 	.word	index@(_ZN5flash24flash_fwd_splitkv_kernelI23Flash_fwd_kernel_traitsILi96ELi64ELi64ELi4ELb0ELb0EN7cutlass10bfloat16_tE19Flash_kernel_traitsILi96ELi64ELi64ELi4ES3_EELb1ELb0ELb0ELb0ELb1ELb0ELb1ELb1EEEvNS_16Flash_fwd_paramsE)
        /*0cf8*/ 	.word	0x00000000


	//----- nvinfo : EIATTR_MIN_STACK_SIZE
	.align		4
.L_564:
        /*0cfc*/ 	.byte	0x04, 0x12
        /*0cfe*/ 	.short	(.L_566 - .L_565)
	.align		4
.L_565:
        /*0d00*/ 	.word	index@(_ZN5flash24flash_fwd_splitkv_kernelI23Flash_fwd_kernel_traitsILi96ELi64ELi64ELi4ELb0ELb0EN7cutlass10bfloat16_tE19Flash_kernel_traitsILi96ELi64ELi64ELi4ES3_EELb1ELb0ELb0ELb0ELb1ELb1ELb1ELb1EEEvNS_16Flash_fwd_paramsE)
        /*0d04*/ 	.word	0x00000000


	//----- nvinfo : EIATTR_MIN_STACK_SIZE
	.align		4
.L_566:
        /*0d08*/ 	.byte	0x04, 0x12
        /*0d0a*/ 	.short	(.L_568 - .L_567)
	.align		4
.L_567:
        /*0d0c*/ 	.word	index@(_ZN5flash24flash_fwd_splitkv_kernelI23Flash_fwd_kernel_traitsILi96ELi64ELi64ELi4ELb0ELb0EN7cutlass10bfloat16_tE19Flash_kernel_traitsILi96ELi64ELi64ELi4ES3_EELb1ELb0ELb1ELb0ELb0ELb0ELb1ELb1EEEvNS_16Flash_fwd_paramsE)
        /*0d10*/ 	.word	0x00000000


	//----- nvinfo : EIATTR_MIN_STACK_SIZE
	.align		4
.L_568:
        /*0d14*/ 	.byte	0x04, 0x12
        /*0d16*/ 	.short	(.L_570 - .L_569)
	.align		4
.L_569:
        /*0d18*/ 	.word	index@(_ZN5flash24flash_fwd_splitkv_kernelI23Flash_fwd_kernel_traitsILi96ELi64ELi64ELi4ELb0ELb0EN7cutlass10bfloat16_tE19Flash_kernel_traitsILi96ELi64ELi64ELi4ES3_EELb1ELb0ELb1ELb0ELb0ELb1ELb1ELb1EEEvNS_16Flash_fwd_paramsE)
        /*0d1c*/ 	.word	0x00000000
.L_570:


//--------------------- .nv.compat                --------------------------
	.section	.nv.compat,"",@"SHT_CUDA_COMPAT_INFO"
	.align	4
        /*0000*/ 	.byte	0x02, 0x09, 0x01, 0x00, 0x02, 0x02, 0x01, 0x00, 0x02, 0x05, 0x05, 0x00, 0x03, 0x07, 0x01, 0x01
        /*0010*/ 	.byte	0x02, 0x03, 0x00, 0x00, 0x02, 0x06, 0x01, 0x00, 0x04, 0x0b, 0x08, 0x00, 0x01, 0x00, 0x00, 0x00
        /*0020*/ 	.byte	0x00, 0x00, 0x00, 0x00


//--------------------- .nv.info._ZN5flash32flash_fwd_splitkv_combine_kernelI23Flash_fwd_kernel_traitsILi96ELi64ELi128ELi4ELb0ELb0EN7cutlass10bfloat16_tE19Flash_kernel_traitsILi96ELi64ELi128ELi4ES3_EELi16ELi7ELb0EEEvNS_16Flash_fwd_paramsE --------------------------
	.section	.nv.info._ZN5flash32flash_fwd_splitkv_combine_kernelI23Flash_fwd_kernel_traitsILi96ELi64ELi128ELi4ELb0ELb0EN7cutlass10bfloat16_tE19Flash_kernel_traitsILi96ELi64ELi128ELi4ES3_EELi16ELi7ELb0EEEvNS_16Flash_fwd_paramsE,"",@"SHT_CUDA_INFO"
	.sectionflags	@""
	.align	4


	//----- nvinfo : EIATTR_CUDA_API_VERSION
	.align		4
        /*0000*/ 	.byte	0x04, 0x37
        /*0002*/ 	.short	(.L_572 - .L_571)
.L_571:
        /*0004*/ 	.word	0x00000082


	//----- nvinfo : EIATTR_KPARAM_INFO
	.align		4
.L_572:
        /*0008*/ 	.byte	0x04, 0x17
        /*000a*/ 	.short	(.L_574 - .L_573)
.L_573:
        /*000c*/ 	.word	0x00000000
        /*0010*/ 	.short	0x0000
        /*0012*/ 	.short	0x0000
        /*0014*/ 	.byte	0x00, 0xf0, 0x41, 0x07


	//----- nvinfo : EIATTR_SPARSE_MMA_MASK
	.align		4
.L_574:
        /*0018*/ 	.byte	0x03, 0x50
        /*001a*/ 	.short	0x0000


	//----- nvinfo : EIATTR_MAXREG_COUNT
	.align		4
        /*001c*/ 	.byte	0x03, 0x1b
        /*001e*/ 	.short	0x00ff


	//----- nvinfo : EIATTR_NUM_BARRIERS
	.align		4
        /*0020*/ 	.byte	0x02, 0x4c
        /*0022*/ 	.byte	0x01
	.zero		1


	//----- nvinfo : EIATTR_MERCURY_ISA_VERSION
	.align		4
        /*0024*/ 	.byte	0x03, 0x5f
        /*0026*/ 	.short	0x0101


	//----- nvinfo : EIATTR_COOP_GROUP_MASK_REGIDS
	.align		4
        /*0028*/ 	.byte	0x04, 0x29
        /*002a*/ 	.short	(.L_576 - .L_575)


	//   ....[0]....
.L_575:
        /*002c*/ 	.word	0xffffffff


	//   ....[1]....
        /*0030*/ 	.word	0xffffffff


	//   ....[2]....
        /*0034*/ 	.word	0xffffffff


	//   ....[3]....
        /*0038*/ 	.word	0xffffffff


	//   ....[4]....
        /*003c*/ 	.word	0xffffffff


	//   ....[5]....
        /*0040*/ 	.word	0xffffffff


	//----- nvinfo : EIATTR_COOP_GROUP_INSTR_OFFSETS
	.align		4
.L_576:
        /*0044*/ 	.byte	0x04, 0x28
        /*0046*/ 	.short	(.L_578 - .L_577)


	//   ....[0]....
.L_577:
        /*0048*/ 	.word	0x00002660


	//   ....[1]....
        /*004c*/ 	.word	0x000026e0


	//   ....[2]....
        /*0050*/ 	.word	0x00002720


	//   ....[3]....
        /*0054*/ 	.word	0x00002c70


	//   ....[4]....
        /*0058*/ 	.word	0x00002ce0


	//   ....[5]....
        /*005c*/ 	.word	0x00002de0


	//----- nvinfo : EIATTR_VRC_CTA_INIT_COUNT
	.align		4
.L_578:
        /*0060*/ 	.byte	0x02, 0x4a
	.zero		1
	.zero		1


	//----- nvinfo : EIATTR_EXIT_INSTR_OFFSETS
	.align		4
        /*0064*/ 	.byte	0x04, 0x1c
        /*0066*/ 	.short	(.L_580 - .L_579)


	//   ....[0]....
.L_579:
        /*0068*/ 	.word	0x00005470


	//   ....[1]....
        /*006c*/ 	.word	0x00005a20


	//   ....[2]....
        /*0070*/ 	.word	0x00005a40


	//----- nvinfo : EIATTR_CRS_STACK_SIZE
	.align		4
.L_580:
        /*0074*/ 	.byte	0x04, 0x1e
        /*0076*/ 	.short	(.L_582 - .L_581)
.L_581:
        /*0078*/ 	.word	0x00000000


	//----- nvinfo : EIATTR_CBANK_PARAM_SIZE
	.align		4
.L_582:
        /*007c*/ 	.byte	0x03, 0x19
        /*007e*/ 	.short	0x01d0


	//----- nvinfo : EIATTR_PARAM_CBANK
	.align		4
        /*0080*/ 	.byte	0x04, 0x0a
        /*0082*/ 	.short	(.L_584 - .L_583)
	.align		4
.L_583:
        /*0084*/ 	.word	index@(.nv.constant0._ZN5flash32flash_fwd_splitkv_combine_kernelI23Flash_fwd_kernel_traitsILi96ELi64ELi128ELi4ELb0ELb0EN7cutlass10bfloat16_tE19Flash_kernel_traitsILi96ELi64ELi128ELi4ES3_EELi16ELi7ELb0EEEvNS_16Flash_fwd_paramsE)
        /*0088*/ 	.short	0x0380
        /*008a*/ 	.short	0x01d0


	//----- nvinfo : EIATTR_SW_WAR
	.align		4
.L_584:
        /*008c*/ 	.byte	0x04, 0x36
        /*008e*/ 	.short	(.L_586 - .L_585)
.L_585:
        /*0090*/ 	.word	0x00000008
.L_586:


//--------------------- .nv.info._ZN5flash32flash_fwd_splitkv_combine_kernelI23Flash_fwd_kernel_traitsILi96ELi64ELi128ELi4ELb0ELb0EN7cutlass10bfloat16_tE19Flash_kernel_traitsILi96ELi64ELi128ELi4ES3_EELi16ELi6ELb0EEEvNS_16Flash_fwd_paramsE --------------------------
	.section	.nv.info._ZN5flash32flash_fwd_splitkv_combine_kernelI23Flash_fwd_kernel_traitsILi96ELi64ELi128ELi4ELb0ELb0EN7cutlass10bfloat16_tE19Flash_kernel_traitsILi96ELi64ELi128ELi4ES3_EELi16ELi6ELb0EEEvNS_16Flash_fwd_paramsE,"",@"SHT_CUDA_INFO"
	.sectionflags	@""
	.align	4


	//----- nvinfo : EIATTR_CUDA_API_VERSION
	.align		4
        /*0000*/ 	.byte	0x04, 0x37
        /*0002*/ 	.short	(.L_588 - .L_587)
.L_587:
        /*0004*/ 	.word	0x00000082


	//----- nvinfo : EIATTR_KPARAM_INFO
	.align		4
.L_588:
        /*0008*/ 	.byte	0x04, 0x17
        /*000a*/ 	.short	(.L_590 - .L_589)
.L_589:
        /*000c*/ 	.word	0x00000000
        /*0010*/ 	.short	0x0000
        /*0012*/ 	.short	0x0000
        /*0014*/ 	.byte	0x00, 0xf0, 0x41, 0x07


	//----- nvinfo : EIATTR_SPARSE_MMA_MASK
	.align		4
.L_590:
        /*0018*/ 	.byte	0x03, 0x50
        /*001a*/ 	.short	0x0000


	//----- nvinfo : EIATTR_MAXREG_COUNT
	.align		4
        /*001c*/ 	.byte	0x03, 0x1b
        /*001e*/ 	.short	0x00ff


	//----- nvinfo : EIATTR_NUM_BARRIERS
	.align		4
        /*0020*/ 	.byte	0x02, 0x4c
        /*0022*/ 	.byte	0x01
	.zero		1


	//----- nvinfo : EIATTR_MERCURY_ISA_VERSION
	.align		4
        /*0024*/ 	.byte	0x03, 0x5f
        /*0026*/ 	.short	0x0101


	//----- nvinfo : EIATTR_COOP_GROUP_MASK_REGIDS
	.align		4
        /*0028*/ 	.byte	0x04, 0x29
        /*002a*/ 	.short	(.L_592 - .L_591)


	//   ....[0]....
.L_591:
        /*002c*/ 	.word	0xffffffff


	//   ....[1]....
        /*0030*/ 	.word	0xffffffff


	//   ....[2]....
        /*0034*/ 	.word	0xffffffff


	//   ....[3]....
        /*0038*/ 	.word	0xffffffff


	//   ....[4]....
        /*003c*/ 	.word	0xffffffff


	//   ....[5]....
        /*0040*/ 	.word	0xffffffff


	//----- nvinfo : EIATTR_COOP_GROUP_INSTR_OFFSETS
	.align		4
.L_592:
        /*0044*/ 	.byte	0x04, 0x28
        /*0046*/ 	.short	(.L_594 - .L_593)


	//   ....[0]....
.L_593:
        /*0048*/ 	.word	0x00001f20


	//   ....[1]....
        /*004c*/ 	.word	0x00001fc0


	//   ....[2]....
        /*0050*/ 	.word	0x00002010


	//   ....[3]....
        /*0054*/ 	.word	0x00002360


	//   ....[4]....
        /*0058*/ 	.word	0x000023f0


	//   ....[5]....
        /*005c*/ 	.word	0x000024f0


	//----- nvinfo : EIATTR_VRC_CTA_INIT_COUNT
	.align		4
.L_594:
        /*0060*/ 	.byte	0x02, 0x4a
	.zero		1
	.zero		1


	//----- nvinfo : EIATTR_EXIT_INSTR_OFFSETS
	.align		4
        /*0064*/ 	.byte	0x04, 0x1c
        /*0066*/ 	.short	(.L_596 - .L_595)


	//   ....[0]....
.L_595:
        /*0068*/ 	.word	0x00004740


	//   ....[1]....
        /*006c*/ 	.word	0x00004d10


	//   ....[2]....
        /*0070*/ 	.word	0x00004d30


	//----- nvinfo : EIATTR_CRS_STACK_SIZE
	.align		4
.L_596:
        /*0074*/ 	.byte	0x04, 0x1e
        /*0076*/ 	.short	(.L_598 - .L_597)
.L_597:
        /*0078*/ 	.word	0x00000000


	//----- nvinfo : EIATTR_CBANK_PARAM_SIZE
	.align		4
.L_598:
        /*007c*/ 	.byte	0x03, 0x19
        /*007e*/ 	.short	0x01d0


	//----- nvinfo : EIATTR_PARAM_CBANK
	.align		4
        /*0080*/ 	.byte	0x04, 0x0a
        /*0082*/ 	.short	(.L_600 - .L_599)
	.align		4
.L_599:
        /*0084*/ 	.word	index@(.nv.constant0._ZN5flash32flash_fwd_splitkv_combine_kernelI23Flash_fwd_kernel_traitsILi96ELi64ELi128ELi4ELb0ELb0EN7cutlass10bfloat16_tE19Flash_kernel_traitsILi96ELi64ELi128ELi4ES3_EELi16ELi6ELb0EEEvNS_16Flash_fwd_paramsE)
        /*0088*/ 	.short	0x0380
        /*008a*/ 	.short	0x01d0


	//----- nvinfo : EIATTR_SW_WAR
	.align		4
.L_600:
        /*008c*/ 	.byte	0x04, 0x36
        /*008e*/ 	.short	(.L_602 - .L_601)
.L_601:
        /*0090*/ 	.word	0x00000008
.L_602:


//--------------------- .nv.info._ZN5flash32flash_fwd_splitkv_combine_kernelI23Flash_fwd_kernel_traitsILi96ELi64ELi128ELi4ELb0ELb0EN7cutlass10bfloat16_tE19Flash_kernel_traitsILi96ELi64ELi128ELi4ES3_EELi16ELi5ELb0EEEvNS_16Flash_fwd_paramsE --------------------------
	.section	.nv.info._ZN5flash32flash_fwd_splitkv_combine_kernelI23Flash_fwd_kernel_traitsILi96ELi64ELi128ELi4ELb0ELb0EN7cutlass10bfloat16_tE19Flash_kernel_traitsILi96ELi64ELi128ELi4ES3_EELi16ELi5ELb0EEEvNS_16Flash_fwd_paramsE,"",@"SHT_CUDA_INFO"
	.sectionflags	@""
	.align	4


	//----- nvinfo : EIATTR_CUDA_API_VERSION
	.align		4
        /*0000*/ 	.byte	0x04, 0x37
        /*0002*/ 	.short	(.L_604 - .L_603)
.L_603:
        /*0004*/ 	.word	0x00000082


	//----- nvinfo : EIATTR_KPARAM_INFO
	.align		4
.L_604:
        /*0008*/ 	.byte	0x04, 0x17
        /*000a*/ 	.short	(.L_606 - .L_605)
.L_605:
        /*000c*/ 	.word	0x00000000
        /*0010*/ 	.short	0x0000
        /*0012*/ 	.short	0x0000
        /*0014*/ 	.byte	0x00, 0xf0, 0x41, 0x07


	//----- nvinfo : EIATTR_SPARSE_MMA_MASK
	.align		4
.L_606:
        /*0018*/ 	.byte	0x03, 0x50
        /*001a*/ 	.short	0x0000


	//----- nvinfo : EIATTR_MAXREG_COUNT
	.align		4
        /*001c*/ 	.byte	0x03, 0x1b
        /*001e*/ 	.short	0x00ff


	//----- nvinfo : EIATTR_NUM_BARRIERS
	.align		4
        /*0020*/ 	.byte	0x02, 0x4c
        /*0022*/ 	.byte	0x01
	.zero		1


	//----- nvinfo : EIATTR_MERCURY_ISA_VERSION
	.align		4
        /*0024*/ 	.byte	0x03, 0x5f
        /*0026*/ 	.short	0x0101


	//----- nvinfo : EIATTR_COOP_GROUP_MASK_REGIDS
	.align		4
        /*0028*/ 	.byte	0x04, 0x29
        /*002a*/ 	.short	(.L_608 - .L_607)


	//   ....[0]....
.L_607:
        /*002c*/ 	.word	0xffffffff


	//   ....[1]....
        /*0030*/ 	.word	0xffffffff


	//   ....[2]....
        /*0034*/ 	.word	0xffffffff


	//   ....[3]....
        /*0038*/ 	.word	0xffffffff


	//   ....[4]....
        /*003c*/ 	.word	0xffffffff


	//   ....[5]....
        /*0040*/ 	.word	0xffffffff


	//----- nvinfo : EIATTR_COOP_GROUP_INSTR_OFFSETS
	.align		4
.L_608:
        /*0044*/ 	.byte	0x04, 0x28
        /*0046*/ 	.short	(.L_610 - .L_609)


	//   ....[0]....
.L_609:
        /*0048*/ 	.word	0x00001b00


	//   ....[1]....
        /*004c*/ 	.word	0x00001b70


	//   ....[2]....
        /*0050*/ 	.word	0x00001c10


	//   ....[3]....
        /*0054*/ 	.word	0x00001e50


	//   ....[4]....
        /*0058*/ 	.word	0x00001f20


	//   ....[5]....
        /*005c*/ 	.word	0x00001ff0


	//----- nvinfo : EIATTR_VRC_CTA_INIT_COUNT
	.align		4
.L_610:
        /*0060*/ 	.byte	0x02, 0x4a
	.zero		1
	.zero		1


	//----- nvinfo : EIATTR_EXIT_INSTR_OFFSETS
	.align		4
        /*0064*/ 	.byte	0x04, 0x1c
        /*0066*/ 	.short	(.L_612 - .L_611)


	//   ....[0]....
.L_611:
        /*0068*/ 	.word	0x00003fb0


	//   ....[1]....
        /*006c*/ 	.word	0x00004510


	//   ....[2]....
        /*0070*/ 	.word	0x00004530


	//----- nvinfo : EIATTR_CRS_STACK_SIZE
	.align		4
.L_612:
        /*0074*/ 	.byte	0x04, 0x1e
        /*0076*/ 	.short	(.L_614 - .L_613)
.L_613:
        /*0078*/ 	.word	0x00000000


	//----- nvinfo : EIATTR_CBANK_PARAM_SIZE
	.align		4
.L_614:
        /*007c*/ 	.byte	0x03, 0x19
        /*007e*/ 	.short	0x01d0


	//----- nvinfo : EIATTR_PARAM_CBANK
	.align		4
        /*0080*/ 	.byte	0x04, 0x0a
        /*0082*/ 	.short	(.L_616 - .L_615)
	.align		4
.L_615:
        /*0084*/ 	.word	index@(.nv.constant0._ZN5flash32flash_fwd_splitkv_combine_kernelI23Flash_fwd_kernel_traitsILi96ELi64ELi128ELi4ELb0ELb0EN7cutlass10bfloat16_tE19Flash_kernel_traitsILi96ELi64ELi128ELi4ES3_EELi16ELi5ELb0EEEvNS_16Flash_fwd_paramsE)
        /*0088*/ 	.short	0x0380
        /*008a*/ 	.short	0x01d0


	//----- nvinfo : EIATTR_SW_WAR
	.align		4
.L_616:
        /*008c*/ 	.byte	0x04, 0x36
        /*008e*/ 	.short	(.L_618 - .L_617)
.L_617:
        /*0090*/ 	.word	0x00000008
.L_618:


//--------------------- .nv.info._ZN5flash32flash_fwd_splitkv_combine_kernelI23Flash_fwd_kernel_traitsILi96ELi64ELi128ELi4ELb0ELb0EN7cutlass10bfloat16_tE19Flash_kernel_traitsILi96ELi64ELi128ELi4ES3_EELi16ELi4ELb0EEEvNS_16Flash_fwd_paramsE --------------------------
	.section	.nv.info._ZN5flash32flash_fwd_splitkv_combine_kernelI23Flash_fwd_kernel_traitsILi96ELi64ELi128ELi4ELb0ELb0EN7cutlass10bfloat16_tE19Flash_kernel_traitsILi96ELi64ELi128ELi4ES3_EELi16ELi4ELb0EEEvNS_16Flash_fwd_paramsE,"",@"SHT_CUDA_INFO"
	.sectionflags	@""
	.align	4


	//----- nvinfo : EIATTR_CUDA_API_VERSION
	.align		4
        /*0000*/ 	.byte	0x04, 0x37
        /*0002*/ 	.short	(.L_620 - .L_619)
.L_619:
        /*0004*/ 	.word	0x00000082


	//----- nvinfo : EIATTR_KPARAM_INFO
	.align		4
.L_620:
        /*0008*/ 	.byte	0x04, 0x17
        /*000a*/ 	.short	(.L_622 - .L_621)
.L_621:
        /*000c*/ 	.word	0x00000000
        /*0010*/ 	.short	0x0000
        /*0012*/ 	.short	0x0000
        /*0014*/ 	.byte	0x00, 0xf0, 0x41, 0x07


	//----- nvinfo : EIATTR_SPARSE_MMA_MASK
	.align		4
.L_622:
        /*0018*/ 	.byte	0x03, 0x50
        /*001a*/ 	.short	0x0000


	//----- nvinfo : EIATTR_MAXREG_COUNT
	.align		4
        /*001c*/ 	.byte	0x03, 0x1b
        /*001e*/ 	.short	0x00ff


	//----- nvinfo : EIATTR_NUM_BARRIERS
	.align		4
        /*0020*/ 	.byte	0x02, 0x4c
        /*0022*/ 	.byte	0x01
	.zero		1


	//----- nvinfo : EIATTR_MERCURY_ISA_VERSION
	.align		4
        /*0024*/ 	.byte	0x03, 0x5f
        /*0026*/ 	.short	0x0101


	//----- nvinfo : EIATTR_COOP_GROUP_MASK_REGIDS
	.align		4
        /*0028*/ 	.byte	0x04, 0x29
        /*002a*/ 	.short	(.L_624 - .L_623)


	//   ....[0]....
.L_623:
        /*002c*/ 	.word	0xffffffff


	//   ....[1]....
        /*0030*/ 	.word	0xffffffff


	//   ....[2]....
        /*0034*/ 	.word	0xffffffff


	//   ....[3]....
        /*0038*/ 	.word	0xffffffff


	//   ....[4]....
        /*003c*/ 	.word	0xffffffff


	//   ....[5]....
        /*0040*/ 	.word	0xffffffff


	//----- nvinfo : EIATTR_COOP_GROUP_INSTR_OFFSETS
	.align		4
.L_624:
        /*0044*/ 	.byte	0x04, 0x28
        /*0046*/ 	.short	(.L_626 - .L_625)


	//   ....[0]....
.L_625:
        /*0048*/ 	.word	0x000018f0


	//   ....[1]....
        /*004c*/ 	.word	0x00001960


	//   ....[2]....
        /*0050*/ 	.word	0x000019b0


	//   ....[3]....
        /*0054*/ 	.word	0x00001b40


	//   ....[4]....
        /*0058*/ 	.word	0x00001bb0


	//   ....[5]....
        /*005c*/ 	.word	0x00001cd0


	//----- nvinfo : EIATTR_VRC_CTA_INIT_COUNT
	.align		4
.L_626:
        /*0060*/ 	.byte	0x02, 0x4a
	.zero		1
	.zero		1


	//----- nvinfo : EIATTR_EXIT_INSTR_OFFSETS
	.align		4
        /*0064*/ 	.byte	0x04, 0x1c
        /*0066*/ 	.short	(.L_628 - .L_627)


	//   ....[0]....
.L_627:
        /*0068*/ 	.word	0x00003c50


	//   ....[1]....
        /*006c*/ 	.word	0x000041b0


	//   ....[2]....
        /*0070*/ 	.word	0x000041d0


	//----- nvinfo : EIATTR_CRS_STACK_SIZE
	.align		4
.L_628:
        /*0074*/ 	.byte	0x04, 0x1e
        /*0076*/ 	.short	(.L_630 - .L_629)
.L_629:
        /*0078*/ 	.word	0x00000000


	//----- nvinfo : EIATTR_CBANK_PARAM_SIZE
	.align		4
.L_630:
        /*007c*/ 	.byte	0x03, 0x19
        /*007e*/ 	.short	0x01d0


	//----- nvinfo : EIATTR_PARAM_CBANK
	.align		4
        /*0080*/ 	.byte	0x04, 0x0a
        /*0082*/ 	.short	(.L_632 - .L_631)
	.align		4
.L_631:
        /*0084*/ 	.word	index@(.nv.constant0._ZN5flash32flash_fwd_splitkv_combine_kernelI23Flash_fwd_kernel_traitsILi96ELi64ELi128ELi4ELb0ELb0EN7cutlass10bfloat16_tE19Flash_kernel_traitsILi96ELi64ELi128ELi4ES3_EELi16ELi4ELb0EEEvNS_16Flash_fwd_paramsE)
        /*0088*/ 	.short	0x0380
        /*008a*/ 	.short	0x01d0


	//----- nvinfo : EIATTR_SW_WAR
	.align		4
.L_632:
        /*008c*/ 	.byte	0x04, 0x36
        /*008e*/ 	.short	(.L_634 - .L_633)
.L_633:
        /*0090*/ 	.word	0x00000008
.L_634:


//--------------------- .nv.info._ZN5flash32flash_fwd_splitkv_combine_kernelI23Flash_fwd_kernel_traitsILi96ELi64ELi128ELi4ELb0ELb0EN7cutlass10bfloat16_tE19Flash_kernel_traitsILi96ELi64ELi128ELi4ES3_EELi16ELi3ELb0EEEvNS_16Flash_fwd_paramsE --------------------------
	.section	.nv.info._ZN5flash32flash_fwd_splitkv_combine_kernelI23Flash_fwd_kernel_traitsILi96ELi64ELi128ELi4ELb0ELb0EN7cutlass10bfloat16_tE19Flash_kernel_traitsILi96ELi64ELi128ELi4ES3_EELi16ELi3ELb0EEEvNS_16Flash_fwd_paramsE,"",@"SHT_CUDA_INFO"
	.sectionflags	@""
	.align	4


	//----- nvinfo : EIATTR_CUDA_API_VERSION
	.align		4
        /*0000*/ 	.byte	0x04, 0x37
        /*0002*/ 	.short	(.L_636 - .L_635)
.L_635:
        /*0004*/ 	.word	0x00000082


	//----- nvinfo : EIATTR_KPARAM_INFO
	.align		4
.L_636:
        /*0008*/ 	.byte	0x04, 0x17
        /*000a*/ 	.short	(.L_638 - .L_637)
.L_637:
        /*000c*/ 	.word	0x00000000
        /*0010*/ 	.short	0x0000
        /*0012*/ 	.short	0x0000
        /*0014*/ 	.byte	0x00, 0xf0, 0x41, 0x07


	//----- nvinfo : EIATTR_SPARSE_MMA_MASK
	.align		4
.L_638:
        /*0018*/ 	.byte	0x03, 0x50
        /*001a*/ 	.short	0x0000


	//----- nvinfo : EIATTR_MAXREG_COUNT
	.align		4
        /*001c*/ 	.byte	0x03, 0x1b
        /*001e*/ 	.short	0x00ff


	//----- nvinfo : EIATTR_NUM_BARRIERS
	.align		4
        /*0020*/ 	.byte	0x02, 0x4c
        /*0022*/ 	.byte	0x01
	.zero		1


	//----- nvinfo : EIATTR_MERCURY_ISA_VERSION
	.align		4
        /*0024*/ 	.byte	0x03, 0x5f
        /*0026*/ 	.short	0x0101


	//----- nvinfo : EIATTR_COOP_GROUP_MASK_REGIDS
	.align		4
        /*0028*/ 	.byte	0x04, 0x29
        /*002a*/ 	.short	(.L_640 - .L_639)


	//   ....[0]....
.L_639:
        /*002c*/ 	.word	0xffffffff


	//   ....[1]....
        /*0030*/ 	.word	0xffffffff


	//   ....[2]....
        /*0034*/ 	.word	0xffffffff


	//   ....[3]....
        /*0038*/ 	.word	0xffffffff


	//   ....[4]....
        /*003c*/ 	.word	0xffffffff


	//   ....[5]....
        /*0040*/ 	.word	0xffffffff


	//----- nvinfo : EIATTR_COOP_GROUP_INSTR_OFFSETS
	.align		4
.L_640:
        /*0044*/ 	.byte	0x04, 0x28
        /*0046*/ 	.short	(.L_642 - .L_641)


	//   ....[0]....
.L_641:
        /*0048*/ 	.word	0x00001a40


	//   ....[1]....
        /*004c*/ 	.word	0x00001a90


	//   ....[2]....
        /*0050*/ 	.word	0x00001ac0


	//   ....[3]....
        /*0054*/ 	.word	0x00001bc0


	//   ....[4]....
        /*0058*/ 	.word	0x00001ca0


	//   ....[5]....
        /*005c*/ 	.word	0x00001d00


	//----- nvinfo : EIATTR_VRC_CTA_INIT_COUNT
	.align		4
.L_642:
        /*0060*/ 	.byte	0x02, 0x4a
	.zero		1
	.zero		1


	//----- nvinfo : EIATTR_EXIT_INSTR_OFFSETS
	.align		4
        /*0064*/ 	.byte	0x04, 0x1c
        /*0066*/ 	.short	(.L_644 - .L_643)


	//   ....[0]....
.L_643:
        /*0068*/ 	.word	0x00003b40


	//   ....[1]....
        /*006c*/ 	.word	0x000040a0


	//   ....[2]....
        /*0070*/ 	.word	0x000040c0


	//----- nvinfo : EIATTR_CRS_STACK_SIZE
	.align		4
.L_644:
        /*0074*/ 	.byte	0x04, 0x1e
        /*0076*/ 	.short	(.L_646 - .L_645)
.L_645:
        /*0078*/ 	.word	0x00000000


	//----- nvinfo : EIATTR_CBANK_PARAM_SIZE
	.align		4
.L_646:
        /*007c*/ 	.byte	0x03, 0x19
        /*007e*/ 	.short	0x01d0


	//----- nvinfo : EIATTR_PARAM_CBANK
	.align		4
        /*0080*/ 	.byte	0x04, 0x0a
        /*0082*/ 	.short	(.L_648 - .L_647)
	.align		4
.L_647:
        /*0084*/ 	.word	index@(.nv.constant0._ZN5flash32flash_fwd_splitkv_combine_kernelI23Flash_fwd_kernel_traitsILi96ELi64ELi128ELi4ELb0ELb0EN7cutlass10bfloat16_tE19Flash_kernel_traitsILi96ELi64ELi128ELi4ES3_EELi16ELi3ELb0EEEvNS_16Flash_fwd_paramsE)
        /*0088*/ 	.short	0x0380
        /*008a*/ 	.short	0x01d0


	//----- nvinfo : EIATTR_SW_WAR
	.align		4
.L_648:
        /*008c*/ 	.byte	0x04, 0x36
        /*008e*/ 	.short	(.L_650 - .L_649)
.L_649:
        /*0090*/ 	.word	0x00000008
.L_650:


//--------------------- .nv.info._ZN5flash32flash_fwd_splitkv_combine_kernelI23Flash_fwd_kernel_traitsILi96ELi64ELi128ELi4ELb0ELb0EN7cutlass10bfloat16_tE19Flash_kernel_traitsILi96ELi64ELi128ELi4ES3_EELi16ELi2ELb0EEEvNS_16Flash_fwd_paramsE --------------------------
	.section	.nv.info._ZN5flash32flash_fwd_splitkv_combine_kernelI23Flash_fwd_kernel_traitsILi96ELi64ELi128ELi4ELb0ELb0EN7cutlass10bfloat16_tE19Flash_kernel_traitsILi96ELi64ELi128ELi4ES3_EELi16ELi2ELb0EEEvNS_16Flash_fwd_paramsE,"",@"SHT_CUDA_INFO"
	.sectionflags	@""
	.align	4


	//----- nvinfo : EIATTR_CUDA_API_VERSION
	.align		4
        /*0000*/ 	.byte	0x04, 0x37
        /*0002*/ 	.short	(.L_652 - .L_651)
.L_651:
        /*0004*/ 	.word	0x00000082


	//----- nvinfo : EIATTR_KPARAM_INFO
	.align		4
.L_652:
        /*0008*/ 	.byte	0x04, 0x17
        /*000a*/ 	.short	(.L_654 - .L_653)
.L_653:
        /*000c*/ 	.word	0x00000000
        /*0010*/ 	.short	0x0000
        /*0012*/ 	.short	0x0000
        /*0014*/ 	.byte	0x00, 0xf0, 0x41, 0x07


	//----- nvinfo : EIATTR_SPARSE_MMA_MASK
	.align		4
.L_654:
        /*0018*/ 	.byte	0x03, 0x50
        /*001a*/ 	.short	0x0000


	//----- nvinfo : EIATTR_MAXREG_COUNT
	.align		4
        /*001c*/ 	.byte	0x03, 0x1b
        /*001e*/ 	.short	0x00ff


	//----- nvinfo : EIATTR_NUM_BARRIERS
	.align		4
        /*0020*/ 	.byte	0x02, 0x4c
        /*0022*/ 	.byte	0x01
	.zero		1


	//----- nvinfo : EIATTR_MERCURY_ISA_VERSION
	.align		4
        /*0024*/ 	.byte	0x03, 0x5f
        /*0026*/ 	.short	0x0101


	//----- nvinfo : EIATTR_COOP_GROUP_MASK_REGIDS
	.align		4
        /*0028*/ 	.byte	0x04, 0x29
        /*002a*/ 	.short	(.L_656 - .L_655)


	//   ....[0]....
.L_655:
        /*002c*/ 	.word	0xffffffff


	//   ....[1]....
        /*0030*/ 	.word	0xffffffff


	//   ....[2]....
        /*0034*/ 	.word	0xffffffff


	//   ....[3]....
        /*0038*/ 	.word	0xffffffff


	//----- nvinfo : EIATTR_COOP_GROUP_INSTR_OFFSETS
	.align		4
.L_656:
        /*003c*/ 	.byte	0x04, 0x28
        /*003e*/ 	.short	(.L_658 - .L_657)


	//   ....[0]....
.L_657:
        /*0040*/ 	.word	0x00001a30


	//   ....[1]....
        /*0044*/ 	.word	0x00001af0


	//   ....[2]....
        /*0048*/ 	.word	0x00001c20


	//   ....[3]....
        /*004c*/ 	.word	0x00001c50


	//----- nvinfo : EIATTR_VRC_CTA_INIT_COUNT
	.align		4
.L_658:
        /*0050*/ 	.byte	0x02, 0x4a
	.zero		1
	.zero		1


	//----- nvinfo : EIATTR_EXIT_INSTR_OFFSETS
	.align		4
        /*0054*/ 	.byte	0x04, 0x1c
        /*0056*/ 	.short	(.L_660 - .L_659)


	//   ....[0]....
.L_659:
        /*0058*/ 	.word	0x00003af0


	//   ....[1]....
        /*005c*/ 	.word	0x00004050


	//   ....[2]....
        /*0060*/ 	.word	0x00004070


	//----- nvinfo : EIATTR_CRS_STACK_SIZE
	.align		4
.L_660:
        /*0064*/ 	.byte	0x04, 0x1e
        /*0066*/ 	.short	(.L_662 - .L_661)
.L_661:
        /*0068*/ 	.word	0x00000000


	//----- nvinfo : EIATTR_CBANK_PARAM_SIZE
	.align		4
.L_662:
        /*006c*/ 	.byte	0x03, 0x19
        /*006e*/ 	.short	0x01d0


	//----- nvinfo : EIATTR_PARAM_CBANK
	.align		4
        /*0070*/ 	.byte	0x04, 0x0a
        /*0072*/ 	.short	(.L_664 - .L_663)
	.align		4
.L_663:
        /*0074*/ 	.word	index@(.nv.constant0._ZN5flash32flash_fwd_splitkv_combine_kernelI23Flash_fwd_kernel_traitsILi96ELi64ELi128ELi4ELb0ELb0EN7cutlass10bfloat16_tE19Flash_kernel_traitsILi96ELi64ELi128ELi4ES3_EELi16ELi2ELb0EEEvNS_16Flash_fwd_paramsE)
        /*0078*/ 	.short	0x0380
        /*007a*/ 	.short	0x01d0


	//----- nvinfo : EIATTR_SW_WAR
	.align		4
.L_664:
        /*007c*/ 	.byte	0x04, 0x36
        /*007e*/ 	.short	(.L_666 - .L_665)
.L_665:
        /*0080*/ 	.word	0x00000008
.L_666:


//--------------------- .nv.info._ZN5flash32flash_fwd_splitkv_combine_kernelI23Flash_fwd_kernel_traitsILi96ELi64ELi128ELi4ELb0ELb0EN7cutlass10bfloat16_tE19Flash_kernel_traitsILi96ELi64ELi128ELi4ES3_EELi16ELi1ELb0EEEvNS_16Flash_fwd_paramsE --------------------------
	.section	.nv.info._ZN5flash32flash_fwd_splitkv_combine_kernelI23Flash_fwd_kernel_traitsILi96ELi64ELi128ELi4ELb0ELb0EN7cutlass10bfloat16_tE19Flash_kernel_traitsILi96ELi64ELi128ELi4ES3_EELi16ELi1ELb0EEEvNS_16Flash_fwd_paramsE,"",@"SHT_CUDA_INFO"
	.sectionflags	@""
	.align	4


	//----- nvinfo : EIATTR_CUDA_API_VERSION
	.align		4
        /*0000*/ 	.byte	0x04, 0x37
        /*0002*/ 	.short	(.L_668 - .L_667)
.L_667:
        /*0004*/ 	.word	0x00000082


	//----- nvinfo : EIATTR_KPARAM_INFO
	.align		4
.L_668:
        /*0008*/ 	.byte	0x04, 0x17
        /*000a*/ 	.short	(.L_670 - .L_669)
.L_669:
        /*000c*/ 	.word	0x00000000
        /*0010*/ 	.short	0x0000
        /*0012*/ 	.short	0x0000
        /*0014*/ 	.byte	0x00, 0xf0, 0x41, 0x07


	//----- nvinfo : EIATTR_SPARSE_MMA_MASK
	.align		4
.L_670:
        /*0018*/ 	.byte	0x03, 0x50
        /*001a*/ 	.short	0x0000


	//----- nvinfo : EIATTR_MAXREG_COUNT
	.align		4
        /*001c*/ 	.byte	0x03, 0x1b
        /*001e*/ 	.short	0x00ff


	//----- nvinfo : EIATTR_NUM_BARRIERS
	.align		4
        /*0020*/ 	.byte	0x02, 0x4c
        /*0022*/ 	.byte	0x01
	.zero		1


	//----- nvinfo : EIATTR_MERCURY_ISA_VERSION
	.align		4
        /*0024*/ 	.byte	0x03, 0x5f
        /*0026*/ 	.short	0x0101


	//----- nvinfo : EIATTR_COOP_GROUP_MASK_REGIDS
	.align		4
        /*0028*/ 	.byte	0x04, 0x29
        /*002a*/ 	.short	(.L_672 - .L_671)


	//   ....[0]....
.L_671:
        /*002c*/ 	.word	0xffffffff


	//   ....[1]....
        /*0030*/ 	.word	0xffffffff


	//----- nvinfo : EIATTR_COOP_GROUP_INSTR_OFFSETS
	.align		4
.L_672:
        /*0034*/ 	.byte	0x04, 0x28
        /*0036*/ 	.short	(.L_674 - .L_673)


	//   ....[0]....
.L_673:
        /*0038*/ 	.word	0x00001a90


	//   ....[1]....
        /*003c*/ 	.word	0x00001cc0


	//----- nvinfo : EIATTR_VRC_CTA_INIT_COUNT
	.align		4
.L_674:
        /*0040*/ 	.byte	0x02, 0x4a
	.zero		1
	.zero		1


	//----- nvinfo : EIATTR_EXIT_INSTR_OFFSETS
	.align		4
        /*0044*/ 	.byte	0x04, 0x1c
        /*0046*/ 	.short	(.L_676 - .L_675)


	//   ....[0]....
.L_675:
        /*0048*/ 	.word	0x00003ac0


	//   ....[1]....
        /*004c*/ 	.word	0x00004020


	//   ....[2]....
        /*0050*/ 	.word	0x00004040


	//----- nvinfo : EIATTR_CRS_STACK_SIZE
	.align		4
.L_676:
        /*0054*/ 	.byte	0x04, 0x1e
        /*0056*/ 	.short	(.L_678 - .L_677)
.L_677:
        /*0058*/ 	.word	0x00000000


	//----- nvinfo : EIATTR_CBANK_PARAM_SIZE
	.align		4
.L_678:
        /*005c*/ 	.byte	0x03, 0x19
        /*005e*/ 	.short	0x01d0


	//----- nvinfo : EIATTR_PARAM_CBANK
	.align		4
        /*0060*/ 	.byte	0x04, 0x0a
        /*0062*/ 	.short	(.L_680 - .L_679)
	.align		4
.L_679:
        /*0064*/ 	.word	index@(.nv.constant0._ZN5flash32flash_fwd_splitkv_combine_kernelI23Flash_fwd_kernel_traitsILi96ELi64ELi128ELi4ELb0ELb0EN7cutlass10bfloat16_tE19Flash_kernel_traitsILi96ELi64ELi128ELi4ES3_EELi16ELi1ELb0EEEvNS_16Flash_fwd_paramsE)
        /*0068*/ 	.short	0x0380
        /*006a*/ 	.short	0x01d0


	//----- nvinfo : EIATTR_SW_WAR
	.align		4
.L_680:
        /*006c*/ 	.byte	0x04, 0x36
        /*006e*/ 	.short	(.L_682 - .L_681)
.L_681:
        /*0070*/ 	.word	0x00000008
.L_682:


//--------------------- .nv.info._ZN5flash32flash_fwd_splitkv_combine_kernelI23Flash_fwd_kernel_traitsILi96ELi64ELi128ELi4ELb0ELb0EN7cutlass10bfloat16_tE19Flash_kernel_traitsILi96ELi64ELi128ELi4ES3_EELi16ELi7ELb1EEEvNS_16Flash_fwd_paramsE --------------------------
	.section	.nv.info._ZN5flash32flash_fwd_splitkv_combine_kernelI23Flash_fwd_kernel_traitsILi96ELi64ELi128ELi4ELb0ELb0EN7cutlass10bfloat16_tE19Flash_kernel_traitsILi96ELi64ELi128ELi4ES3_EELi16ELi7ELb1EEEvNS_16Flash_fwd_paramsE,"",@"SHT_CUDA_INFO"
	.sectionflags	@""
	.align	4


	//----- nvinfo : EIATTR_CUDA_API_VERSION
	.align		4
        /*0000*/ 	.byte	0x04, 0x37
        /*0002*/ 	.short	(.L_684 - .L_683)
.L_683:
        /*0004*/ 	.word	0x00000082


	//----- nvinfo : EIATTR_KPARAM_INFO
	.align		4
.L_684:
        /*0008*/ 	.byte	0x04, 0x17
        /*000a*/ 	.short	(.L_686 - .L_685)
.L_685:
        /*000c*/ 	.word	0x00000000
        /*0010*/ 	.short	0x0000
        /*0012*/ 	.short	0x0000
        /*0014*/ 	.byte	0x00, 0xf0, 0x41, 0x07


	//----- nvinfo : EIATTR_SPARSE_MMA_MASK
	.align		4
.L_686:
        /*0018*/ 	.byte	0x03, 0x50
        /*001a*/ 	.short	0x0000


	//----- nvinfo : EIATTR_MAXREG_COUNT
	.align		4
        /*001c*/ 	.byte	0x03, 0x1b
        /*001e*/ 	.short	0x00ff


	//----- nvinfo : EIATTR_NUM_BARRIERS
	.align		4
        /*0020*/ 	.byte	0x02, 0x4c
        /*0022*/ 	.byte	0x01
	.zero		1


	//----- nvinfo : EIATTR_MERCURY_ISA_VERSION
	.align		4
        /*0024*/ 	.byte	0x03, 0x5f
        /*0026*/ 	.short	0x0101


	//----- nvinfo : EIATTR_COOP_GROUP_MASK_REGIDS
	.align		4
        /*0028*/ 	.byte	0x04, 0x29
        /*002a*/ 	.short	(.L_688 - .L_687)


	//   ....[0]....
.L_687:
        /*002c*/ 	.word	0xffffffff


	//   ....[1]....
        /*0030*/ 	.word	0xffffffff


	//   ....[2]....
        /*0034*/ 	.word	0xffffffff


	//   ....[3]....
        /*0038*/ 	.word	0xffffffff


	//   ....[4]....
        /*003c*/ 	.word	0xffffffff


	//   ....[5]....
        /*0040*/ 	.word	0xffffffff


	//----- nvinfo : EIATTR_COOP_GROUP_INSTR_OFFSETS
	.align		4
.L_688:
        /*0044*/ 	.byte	0x04, 0x28
        /*0046*/ 	.short	(.L_690 - .L_689)


	//   ....[0]....
.L_689:
        /*0048*/ 	.word	0x00002640


	//   ....[1]....
        /*004c*/ 	.word	0x000026c0


	//   ....[2]....
        /*0050*/ 	.word	0x00002740


	//   ....[3]....
        /*0054*/ 	.word	0x00002cb0


	//   ....[4]....
        /*0058*/ 	.word	0x00002d70


	//   ....[5]....
        /*005c*/ 	.word	0x00002e30


	//----- nvinfo : EIATTR_VRC_CTA_INIT_COUNT
	.align		4
.L_690:
        /*0060*/ 	.byte	0x02, 0x4a
	.zero		1
	.zero		1


	//----- nvinfo : EIATTR_EXIT_INSTR_OFFSETS
	.align		4
        /*0064*/ 	.byte	0x04, 0x1c
        /*0066*/ 	.short	(.L_692 - .L_691)


	//   ....[0]....
.L_691:
        /*0068*/ 	.word	0x00005480


	//   ....[1]....
        /*006c*/ 	.word	0x000059b0


	//----- nvinfo : EIATTR_CRS_STACK_SIZE
	.align		4
.L_692:
        /*0070*/ 	.byte	0x04, 0x1e
        /*0072*/ 	.short	(.L_694 - .L_693)
.L_693:
        /*0074*/ 	.word	0x00000000


	//----- nvinfo : EIATTR_CBANK_PARAM_SIZE
	.align		4
.L_694:
        /*0078*/ 	.byte	0x03, 0x19
        /*007a*/ 	.short	0x01d0


	//----- nvinfo : EIATTR_PARAM_CBANK
	.align		4
        /*007c*/ 	.byte	0x04, 0x0a
        /*007e*/ 	.short	(.L_696 - .L_695)
	.align		4
.L_695:
        /*0080*/ 	.word	index@(.nv.constant0._ZN5flash32flash_fwd_splitkv_combine_kernelI23Flash_fwd_kernel_traitsILi96ELi64ELi128ELi4ELb0ELb0EN7cutlass10bfloat16_tE19Flash_kernel_traitsILi96ELi64ELi128ELi4ES3_EELi16ELi7ELb1EEEvNS_16Flash_fwd_paramsE)
        /*0084*/ 	.short	0x0380
        /*0086*/ 	.short	0x01d0


	//----- nvinfo : EIATTR_SW_WAR
	.align		4
.L_696:
        /*0088*/ 	.byte	0x04, 0x36
        /*008a*/ 	.short	(.L_698 - .L_697)
.L_697:
        /*008c*/ 	.word	0x00000008
.L_698:


//--------------------- .nv.info._ZN5flash32flash_fwd_splitkv_combine_kernelI23Flash_fwd_kernel_traitsILi96ELi64ELi128ELi4ELb0ELb0EN7cutlass10bfloat16_tE19Flash_kernel_traitsILi96ELi64ELi128ELi4ES3_EELi16ELi6ELb1EEEvNS_16Flash_fwd_paramsE --------------------------
	.section	.nv.info._ZN5flash32flash_fwd_splitkv_combine_kernelI23Flash_fwd_kernel_traitsILi96ELi64ELi128ELi4ELb0ELb0EN7cutlass10bfloat16_tE19Flash_kernel_traitsILi96ELi64ELi128ELi4ES3_EELi16ELi6ELb1EEEvNS_16Flash_fwd_paramsE,"",@"SHT_CUDA_INFO"
	.sectionflags	@""
	.align	4


	//----- nvinfo : EIATTR_CUDA_API_VERSION
	.align		4
        /*0000*/ 	.byte	0x04, 0x37
        /*0002*/ 	.short	(.L_700 - .L_699)
.L_699:
        /*0004*/ 	.word	0x00000082


	//----- nvinfo : EIATTR_KPARAM_INFO
	.align		4
.L_700:
        /*0008*/ 	.byte	0x04, 0x17
        /*000a*/ 	.short	(.L_702 - .L_701)
.L_701:
        /*000c*/ 	.word	0x00000000
        /*0010*/ 	.short	0x0000
        /*0012*/ 	.short	0x0000
        /*0014*/ 	.byte	0x00, 0xf0, 0x41, 0x07


	//----- nvinfo : EIATTR_SPARSE_MMA_MASK
	.align		4
.L_702:
        /*0018*/ 	.byte	0x03, 0x50
        /*001a*/ 	.short	0x0000


	//----- nvinfo : EIATTR_MAXREG_COUNT
	.align		4
        /*001c*/ 	.byte	0x03, 0x1b
        /*001e*/ 	.short	0x00ff


	//----- nvinfo : EIATTR_NUM_BARRIERS
	.align		4
        /*0020*/ 	.byte	0x02, 0x4c
        /*0022*/ 	.byte	0x01
	.zero		1


	//----- nvinfo : EIATTR_MERCURY_ISA_VERSION
	.align		4
        /*0024*/ 	.byte	0x03, 0x5f
        /*0026*/ 	.short	0x0101


	//----- nvinfo : EIATTR_COOP_GROUP_MASK_REGIDS
	.align		4
        /*0028*/ 	.byte	0x04, 0x29
        /*002a*/ 	.short	(.L_704 - .L_703)


	//   ....[0]....
.L_703:
        /*002c*/ 	.word	0xffffffff


	//   ....[1]....
        /*0030*/ 	.word	0xffffffff


	//   ....[2]....
        /*0034*/ 	.word	0xffffffff


	//   ....[3]....
        /*0038*/ 	.word	0xffffffff


	//   ....[4]....
        /*003c*/ 	.word	0xffffffff


	//   ....[5]....
        /*0040*/ 	.word	0xffffffff


	//----- nvinfo : EIATTR_COOP_GROUP_INSTR_OFFSETS
	.align		4
.L_704:
        /*0044*/ 	.byte	0x04, 0x28
        /*0046*/ 	.short	(.L_706 - .L_705)


	//   ....[0]....
.L_705:
        /*0048*/ 	.word	0x00001ec0


	//   ....[1]....
        /*004c*/ 	.word	0x00001f90


	//   ....[2]....
        /*0050*/ 	.word	0x00001ff0


	//   ....[3]....
        /*0054*/ 	.word	0x00002370


	//   ....[4]....
        /*0058*/ 	.word	0x00002390


	//   ....[5]....
        /*005c*/ 	.word	0x000023d0


	//----- nvinfo : EIATTR_VRC_CTA_INIT_COUNT
	.align		4
.L_706:
        /*0060*/ 	.byte	0x02, 0x4a
	.zero		1
	.zero		1


	//----- nvinfo : EIATTR_EXIT_INSTR_OFFSETS
	.align		4
        /*0064*/ 	.byte	0x04, 0x1c
        /*0066*/ 	.short	(.L_708 - .L_707)


	//   ....[0]....
.L_707:
        /*0068*/ 	.word	0x000045e0


	//   ....[1]....
        /*006c*/ 	.word	0x00004b10


	//----- nvinfo : EIATTR_CRS_STACK_SIZE
	.align		4
.L_708:
        /*0070*/ 	.byte	0x04, 0x1e
        /*0072*/ 	.short	(.L_710 - .L_709)
.L_709:
        /*0074*/ 	.word	0x00000000


	//----- nvinfo : EIATTR_CBANK_PARAM_SIZE
	.align		4
.L_710:
        /*0078*/ 	.byte	0x03, 0x19
        /*007a*/ 	.short	0x01d0


	//----- nvinfo : EIATTR_PARAM_CBANK
	.align		4
        /*007c*/ 	.byte	0x04, 0x0a
        /*007e*/ 	.short	(.L_712 - .L_711)
	.align		4
.L_711:
        /*0080*/ 	.word	index@(.nv.constant0._ZN5flash32flash_fwd_splitkv_combine_kernelI23Flash_fwd_kernel_traitsILi96ELi64ELi128ELi4ELb0ELb0EN7cutlass10bfloat16_tE19Flash_kernel_traitsILi96ELi64ELi128ELi4ES3_EELi16ELi6ELb1EEEvNS_16Flash_fwd_paramsE)
        /*0084*/ 	.short	0x0380
        /*0086*/ 	.short	0x01d0


	//----- nvinfo : EIATTR_SW_WAR
	.align		4
.L_712:
        /*0088*/ 	.byte	0x04, 0x36
        /*008a*/ 	.short	(.L_714 - .L_713)
.L_713:
        /*008c*/ 	.word	0x00000008
.L_714:


//--------------------- .nv.info._ZN5flash32flash_fwd_splitkv_combine_kernelI23Flash_fwd_kernel_traitsILi96ELi64ELi128ELi4ELb0ELb0EN7cutlass10bfloat16_tE19Flash_kernel_traitsILi96ELi64ELi128ELi4ES3_EELi16ELi5ELb1EEEvNS_16Flash_fwd_paramsE --------------------------
	.section	.nv.info._ZN5flash32flash_fwd_splitkv_combine_kernelI23Flash_fwd_kernel_traitsILi96ELi64ELi128ELi4ELb0ELb0EN7cutlass10bfloat16_tE19Flash_kernel_traitsILi96ELi64ELi128ELi4ES3_EELi16ELi5ELb1EEEvNS_16Flash_fwd_paramsE,"",@"SHT_CUDA_INFO"
	.sectionflags	@""
	.align	4


	//----- nvinfo : EIATTR_CUDA_API_VERSION
	.align		4
        /*0000*/ 	.byte	0x04, 0x37
        /*0002*/ 	.short	(.L_716 - .L_715)
.L_715:
        /*0004*/ 	.word	0x00000082


	//----- nvinfo : EIATTR_KPARAM_INFO
	.align		4
.L_716:
        /*0008*/ 	.byte	0x04, 0x17
        /*000a*/ 	.short	(.L_718 - .L_717)
.L_717:
        /*000c*/ 	.word	0x00000000
        /*0010*/ 	.short	0x0000
        /*0012*/ 	.short	0x0000
        /*0014*/ 	.byte	0x00, 0xf0, 0x41, 0x07


	//----- nvinfo : EIATTR_SPARSE_MMA_MASK
	.align		4
.L_718:
        /*0018*/ 	.byte	0x03, 0x50
        /*001a*/ 	.short	0x0000


	//----- nvinfo : EIATTR_MAXREG_COUNT
	.align		4
        /*001c*/ 	.byte	0x03, 0x1b
        /*001e*/ 	.short	0x00ff


	//----- nvinfo : EIATTR_NUM_BARRIERS
	.align		4
        /*0020*/ 	.byte	0x02, 0x4c
        /*0022*/ 	.byte	0x01
	.zero		1


	//----- nvinfo : EIATTR_MERCURY_ISA_VERSION
	.align		4
        /*0024*/ 	.byte	0x03, 0x5f
        /*0026*/ 	.short	0x0101


	//----- nvinfo : EIATTR_COOP_GROUP_MASK_REGIDS
	.align		4
        /*0028*/ 	.byte	0x04, 0x29
        /*002a*/ 	.short	(.L_720 - .L_719)


	//   ....[0]....
.L_719:
        /*002c*/ 	.word	0xffffffff


	//   ....[1]....
        /*0030*/ 	.word	0xffffffff


	//   ....[2]....
        /*0034*/ 	.word	0xffffffff


	//   ....[3]....
        /*0038*/ 	.word	0xffffffff


	//   ....[4]....
        /*003c*/ 	.word	0xffffffff


	//   ....[5]....
        /*0040*/ 	.word	0xffffffff


	//----- nvinfo : EIATTR_COOP_GROUP_INSTR_OFFSETS
	.align		4
.L_720:
        /*0044*/ 	.byte	0x04, 0x28
        /*0046*/ 	.short	(.L_722 - .L_721)


	//   ....[0]....
.L_721:
        /*0048*/ 	.word	0x00001a00


	//   ....[1]....
        /*004c*/ 	.word	0x00001a90


	//   ....[2]....
        /*0050*/ 	.word	0x00001ae0


	//   ....[3]....
        /*0054*/ 	.word	0x00001d00


	//   ....[4]....
        /*0058*/ 	.word	0x00001d70


	//   ....[5]....
        /*005c*/ 	.word	0x00001e90


	//----- nvinfo : EIATTR_VRC_CTA_INIT_COUNT
	.align		4
.L_722:
        /*0060*/ 	.byte	0x02, 0x4a
	.zero		1
	.zero		1


	//----- nvinfo : EIATTR_EXIT_INSTR_OFFSETS
	.align		4
        /*0064*/ 	.byte	0x04, 0x1c
        /*0066*/ 	.short	(.L_724 - .L_723)


	//   ....[0]....
.L_723:
        /*0068*/ 	.word	0x00003f00


	//   ....[1]....
        /*006c*/ 	.word	0x00004430


	//----- nvinfo : EIATTR_CRS_STACK_SIZE
	.align		4
.L_724:
        /*0070*/ 	.byte	0x04, 0x1e
        /*0072*/ 	.short	(.L_726 - .L_725)
.L_725:
        /*0074*/ 	.word	0x00000000


	//----- nvinfo : EIATTR_CBANK_PARAM_SIZE
	.align		4
.L_726:
        /*0078*/ 	.byte	0x03, 0x19
        /*007a*/ 	.short	0x01d0


	//----- nvinfo : EIATTR_PARAM_CBANK
	.align		4
        /*007c*/ 	.byte	0x04, 0x0a
        /*007e*/ 	.short	(.L_728 - .L_727)
	.align		4
.L_727:
        /*0080*/ 	.word	index@(.nv.constant0._ZN5flash32flash_fwd_splitkv_combine_kernelI23Flash_fwd_kernel_traitsILi96ELi64ELi128ELi4ELb0ELb0EN7cutlass10bfloat16_tE19Flash_kernel_traitsILi96ELi64ELi128ELi4ES3_EELi16ELi5ELb1EEEvNS_16Flash_fwd_paramsE)
        /*0084*/ 	.short	0x0380
        /*0086*/ 	.short	0x01d0


	//----- nvinfo : EIATTR_SW_WAR
	.align		4
.L_728:
        /*0088*/ 	.byte	0x04, 0x36
        /*008a*/ 	.short	(.L_730 - .L_729)
.L_729:
        /*008c*/ 	.word	0x00000008
.L_730:


//--------------------- .nv.info._ZN5flash32flash_fwd_splitkv_combine_kernelI23Flash_fwd_kernel_traitsILi96ELi64ELi128ELi4ELb0ELb0EN7cutlass10bfloat16_tE19Flash_kernel_traitsILi96ELi64ELi128ELi4ES3_EELi16ELi4ELb1EEEvNS_16Flash_fwd_paramsE --------------------------
	.section	.nv.info._ZN5flash32flash_fwd_splitkv_combine_kernelI23Flash_fwd_kernel_traitsILi96ELi64ELi128ELi4ELb0ELb0EN7cutlass10bfloat16_tE19Flash_kernel_traitsILi96ELi64ELi128ELi4ES3_EELi16ELi4ELb1EEEvNS_16Flash_fwd_paramsE,"",@"SHT_CUDA_INFO"
	.sectionflags	@""
	.align	4


	//----- nvinfo : EIATTR_CUDA_API_VERSION
	.align		4
        /*0000*/ 	.byte	0x04, 0x37
        /*0002*/ 	.short	(.L_732 - .L_731)
.L_731:
        /*0004*/ 	.word	0x00000082


	//----- nvinfo : EIATTR_KPARAM_INFO
	.align		4
.L_732:
        /*0008*/ 	.byte	0x04, 0x17
        /*000a*/ 	.short	(.L_734 - .L_733)
.L_733:
        /*000c*/ 	.word	0x00000000
        /*0010*/ 	.short	0x0000
        /*0012*/ 	.short	0x0000
        /*0014*/ 	.byte	0x00, 0xf0, 0x41, 0x07


	//----- nvinfo : EIATTR_SPARSE_MMA_MASK
	.align		4
.L_734:
        /*0018*/ 	.byte	0x03, 0x50
        /*001a*/ 	.short	0x0000


	//----- nvinfo : EIATTR_MAXREG_COUNT
	.align		4
        /*001c*/ 	.byte	0x03, 0x1b
        /*001e*/ 	.short	0x00ff


	//----- nvinfo : EIATTR_NUM_BARRIERS
	.align		4
        /*0020*/ 	.byte	0x02, 0x4c
        /*0022*/ 	.byte	0x01
	.zero		1


	//----- nvinfo : EIATTR_MERCURY_ISA_VERSION
	.align		4
        /*0024*/ 	.byte	0x03, 0x5f
        /*0026*/ 	.short	0x0101


	//----- nvinfo : EIATTR_COOP_GROUP_MASK_REGIDS
	.align		4
        /*0028*/ 	.byte	0x04, 0x29
        /*002a*/ 	.short	(.L_736 - .L_735)


	//   ....[0]....
.L_735:
        /*002c*/ 	.word	0xffffffff


	//   ....[1]....
        /*0030*/ 	.word	0xffffffff


	//   ....[2]....
        /*0034*/ 	.word	0xffffffff


	//   ....[3]....
        /*0038*/ 	.word	0xffffffff


	//   ....[4]....
        /*003c*/ 	.word	0xffffffff


	//   ....[5]....
        /*0040*/ 	.word	0xffffffff


	//----- nvinfo : EIATTR_COOP_GROUP_INSTR_OFFSETS
	.align		4
.L_736:
        /*0044*/ 	.byte	0x04, 0x28
        /*0046*/ 	.short	(.L_738 - .L_737)


	//   ....[0]....
.L_737:
        /*0048*/ 	.word	0x000018f0


	//   ....[1]....
        /*004c*/ 	.word	0x00001960


	//   ....[2]....
        /*0050*/ 	.word	0x000019b0


	//   ....[3]....
        /*0054*/ 	.word	0x00001b40


	//   ....[4]....
        /*0058*/ 	.word	0x00001bb0


	//   ....[5]....
        /*005c*/ 	.word	0x00001cd0


	//----- nvinfo : EIATTR_VRC_CTA_INIT_COUNT
	.align		4
.L_738:
        /*0060*/ 	.byte	0x02, 0x4a
	.zero		1
	.zero		1


	//----- nvinfo : EIATTR_EXIT_INSTR_OFFSETS
	.align		4
        /*0064*/ 	.byte	0x04, 0x1c
        /*0066*/ 	.short	(.L_740 - .L_739)


	//   ....[0]....
.L_739:
        /*0068*/ 	.word	0x00003d10


	//   ....[1]....
        /*006c*/ 	.word	0x00004240


	//----- nvinfo : EIATTR_CRS_STACK_SIZE
	.align		4
.L_740:
        /*0070*/ 	.byte	0x04, 0x1e
        /*0072*/ 	.short	(.L_742 - .L_741)
.L_741:
        /*0074*/ 	.word	0x00000000


	//----- nvinfo : EIATTR_CBANK_PARAM_SIZE
	.align		4
.L_742:
        /*0078*/ 	.byte	0x03, 0x19
        /*007a*/ 	.short	0x01d0


	//----- nvinfo : EIATTR_PARAM_CBANK
	.align		4
        /*007c*/ 	.byte	0x04, 0x0a
        /*007e*/ 	.short	(.L_744 - .L_743)
	.align		4
.L_743:
        /*0080*/ 	.word	index@(.nv.constant0._ZN5flash32flash_fwd_splitkv_combine_kernelI23Flash_fwd_kernel_traitsILi96ELi64ELi128ELi4ELb0ELb0EN7cutlass10bfloat16_tE19Flash_kernel_traitsILi96ELi64ELi128ELi4ES3_EELi16ELi4ELb1EEEvNS_16Flash_fwd_paramsE)
        /*0084*/ 	.short	0x0380
        /*0086*/ 	.short	0x01d0


	//----- nvinfo : EIATTR_SW_WAR
	.align		4
.L_744:
        /*0088*/ 	.byte	0x04, 0x36
        /*008a*/ 	.short	(.L_746 - .L_745)
.L_745:
        /*008c*/ 	.word	0x00000008
.L_746:


//--------------------- .nv.info._ZN5flash32flash_fwd_splitkv_combine_kernelI23Flash_fwd_kernel_traitsILi96ELi64ELi128ELi4ELb0ELb0EN7cutlass10bfloat16_tE19Flash_kernel_traitsILi96ELi64ELi128ELi4ES3_EELi16ELi3ELb1EEEvNS_16Flash_fwd_paramsE --------------------------
	.section	.nv.info._ZN5flash32flash_fwd_splitkv_combine_kernelI23Flash_fwd_kernel_traitsILi96ELi64ELi128ELi4ELb0ELb0EN7cutlass10bfloat16_tE19Flash_kernel_traitsILi96ELi64ELi128ELi4ES3_EELi16ELi3ELb1EEEvNS_16Flash_fwd_paramsE,"",@"SHT_CUDA_INFO"
	.sectionflags	@""
	.align	4


	//----- nvinfo : EIATTR_CUDA_API_VERSION
	.align		4
        /*0000*/ 	.byte	0x04, 0x37
        /*0002*/ 	.short	(.L_748 - .L_747)
.L_747:
        /*0004*/ 	.word	0x00000082


	//----- nvinfo : EIATTR_KPARAM_INFO
	.align		4
.L_748:
        /*0008*/ 	.byte	0x04, 0x17
        /*000a*/ 	.short	(.L_750 - .L_749)
.L_749:
        /*000c*/ 	.word	0x00000000
        /*0010*/ 	.short	0x0000
        /*0012*/ 	.short	0x0000
        /*0014*/ 	.byte	0x00, 0xf0, 0x41, 0x07


	//----- nvinfo : EIATTR_SPARSE_MMA_MASK
	.align		4
.L_750:
        /*0018*/ 	.byte	0x03, 0x50
        /*001a*/ 	.short	0x0000


	//----- nvinfo : EIATTR_MAXREG_COUNT
	.align		4
        /*001c*/ 	.byte	0x03, 0x1b
        /*001e*/ 	.short	0x00ff


	//----- nvinfo : EIATTR_NUM_BARRIERS
	.align		4
        /*0020*/ 	.byte	0x02, 0x4c
        /*0022*/ 	.byte	0x01
	.zero		1


	//----- nvinfo : EIATTR_MERCURY_ISA_VERSION
	.align		4
        /*0024*/ 	.byte	0x03, 0x5f
        /*0026*/ 	.short	0x0101


	//----- nvinfo : EIATTR_COOP_GROUP_MASK_REGIDS
	.align		4
        /*0028*/ 	.byte	0x04, 0x29
        /*002a*/ 	.short	(.L_752 - .L_751)


	//   ....[0]....
.L_751:
        /*002c*/ 	.word	0xffffffff


	//   ....[1]....
        /*0030*/ 	.word	0xffffffff


	//   ....[2]....
        /*0034*/ 	.word	0xffffffff


	//   ....[3]....
        /*0038*/ 	.word	0xffffffff


	//   ....[4]....
        /*003c*/ 	.word	0xffffffff


	//   ....[5]....
        /*0040*/ 	.word	0xffffffff


	//----- nvinfo : EIATTR_COOP_GROUP_INSTR_OFFSETS
	.align		4
.L_752:
        /*0044*/ 	.byte	0x04, 0x28
        /*0046*/ 	.short	(.L_754 - .L_753)


	//   ....[0]....
.L_753:
        /*0048*/ 	.word	0x00001a00


	//   ....[1]....
        /*004c*/ 	.word	0x00001ab0


	//   ....[2]....
        /*0050*/ 	.word	0x00001ae0


	//   ....[3]....
        /*0054*/ 	.word	0x00001b50


	//   ....[4]....
        /*0058*/ 	.word	0x00001b90


	//   ....[5]....
        /*005c*/ 	.word	0x00001c30


	//----- nvinfo : EIATTR_VRC_CTA_INIT_COUNT
	.align		4
.L_754:
        /*0060*/ 	.byte	0x02, 0x4a
	.zero		1
	.zero		1


	//----- nvinfo : EIATTR_EXIT_INSTR_OFFSETS
	.align		4
        /*0064*/ 	.byte	0x04, 0x1c
        /*0066*/ 	.short	(.L_756 - .L_755)


	//   ....[0]....
.L_755:
        /*0068*/ 	.word	0x00003b80


	//   ....[1]....
        /*006c*/ 	.word	0x000040b0


	//----- nvinfo : EIATTR_CRS_STACK_SIZE
	.align		4
.L_756:
        /*0070*/ 	.byte	0x04, 0x1e
        /*0072*/ 	.short	(.L_758 - .L_757)
.L_757:
        /*0074*/ 	.word	0x00000000


	//----- nvinfo : EIATTR_CBANK_PARAM_SIZE
	.align		4
.L_758:
        /*0078*/ 	.byte	0x03, 0x19
        /*007a*/ 	.short	0x01d0


	//----- nvinfo : EIATTR_PARAM_CBANK
	.align		4
        /*007c*/ 	.byte	0x04, 0x0a
        /*007e*/ 	.short	(.L_760 - .L_759)
	.align		4
.L_759:
        /*0080*/ 	.word	index@(.nv.constant0._ZN5flash32flash_fwd_splitkv_combine_kernelI23Flash_fwd_kernel_traitsILi96ELi64ELi128ELi4ELb0ELb0EN7cutlass10bfloat16_tE19Flash_kernel_traitsILi96ELi64ELi128ELi4ES3_EELi16ELi3ELb1EEEvNS_16Flash_fwd_paramsE)
        /*0084*/ 	.short	0x0380
        /*0086*/ 	.short	0x01d0


	//----- nvinfo : EIATTR_SW_WAR
	.align		4
.L_760:
        /*0088*/ 	.byte	0x04, 0x36
        /*008a*/ 	.short	(.L_762 - .L_761)
.L_761:
        /*008c*/ 	.word	0x00000008
.L_762:


//--------------------- .nv.info._ZN5flash32flash_fwd_splitkv_combine_kernelI23Flash_fwd_kernel_traitsILi96ELi64ELi128ELi4ELb0ELb0EN7cutlass10bfloat16_tE19Flash_kernel_traitsILi96ELi64ELi128ELi4ES3_EELi16ELi2ELb1EEEvNS_16Flash_fwd_paramsE --------------------------
	.section	.nv.info._ZN5flash32flash_fwd_splitkv_combine_kernelI23Flash_fwd_kernel_traitsILi96ELi64ELi128ELi4ELb0ELb0EN7cutlass10bfloat16_tE19Flash_kernel_traitsILi96ELi64ELi128ELi4ES3_EELi16ELi2ELb1EEEvNS_16Flash_fwd_paramsE,"",@"SHT_CUDA_INFO"
	.sectionflags	@""
	.align	4


	//----- nvinfo : EIATTR_CUDA_API_VERSION
	.align		4
        /*0000*/ 	.byte	0x04, 0x37
        /*0002*/ 	.short	(.L_764 - .L_763)
.L_763:
        /*0004*/ 	.word	0x00000082


	//----- nvinfo : EIATTR_KPARAM_INFO
	.align		4
.L_764:
        /*0008*/ 	.byte	0x04, 0x17
        /*000a*/ 	.short	(.L_766 - .L_765)
.L_765:
        /*000c*/ 	.word	0x00000000
        /*0010*/ 	.short	0x0000
        /*0012*/ 	.short	0x0000
        /*0014*/ 	.byte	0x00, 0xf0, 0x41, 0x07


	//----- nvinfo : EIATTR_SPARSE_MMA_MASK
	.align		4
.L_766:
        /*0018*/ 	.byte	0x03, 0x50
        /*001a*/ 	.short	0x0000


	//----- nvinfo : EIATTR_MAXREG_COUNT
	.align		4
        /*001c*/ 	.byte	0x03, 0x1b
        /*001e*/ 	.short	0x00ff


	//----- nvinfo : EIATTR_NUM_BARRIERS
	.align		4
        /*0020*/ 	.byte	0x02, 0x4c
        /*0022*/ 	.byte	0x01
	.zero		1


	//----- nvinfo : EIATTR_MERCURY_ISA_VERSION
	.align		4
        /*0024*/ 	.byte	0x03, 0x5f
        /*0026*/ 	.short	0x0101


	//----- nvinfo : EIATTR_COOP_GROUP_MASK_REGIDS
	.align		4
        /*0028*/ 	.byte	0x04, 0x29
        /*002a*/ 	.short	(.L_768 - .L_767)


	//   ....[0]....
.L_767:
        /*002c*/ 	.word	0xffffffff


	//   ....[1]....
        /*0030*/ 	.word	0xffffffff


	//   ....[2]....
        /*0034*/ 	.word	0xffffffff


	//   ....[3]....
        /*0038*/ 	.word	0xffffffff


	//----- nvinfo : EIATTR_COOP_GROUP_INSTR_OFFSETS
	.align		4
.L_768:
        /*003c*/ 	.byte	0x04, 0x28
        /*003e*/ 	.short	(.L_770 - .L_769)


	//   ....[0]....
.L_769:
        /*0040*/ 	.word	0x00001a00


	//   ....[1]....
        /*0044*/ 	.word	0x00001ab0


	//   ....[2]....
        /*0048*/ 	.word	0x00001bf0


	//   ....[3]....
        /*004c*/ 	.word	0x00001c20


	//----- nvinfo : EIATTR_VRC_CTA_INIT_COUNT
	.align		4
.L_770:
        /*0050*/ 	.byte	0x02, 0x4a
	.zero		1
	.zero		1


	//----- nvinfo : EIATTR_EXIT_INSTR_OFFSETS
	.align		4
        /*0054*/ 	.byte	0x04, 0x1c
        /*0056*/ 	.short	(.L_772 - .L_771)


	//   ....[0]....
.L_771:
        /*0058*/ 	.word	0x00003b30


	//   ....[1]....
        /*005c*/ 	.word	0x00004060


	//----- nvinfo : EIATTR_CRS_STACK_SIZE
	.align		4
.L_772:
        /*0060*/ 	.byte	0x04, 0x1e
        /*0062*/ 	.short	(.L_774 - .L_773)
.L_773:
        /*0064*/ 	.word	0x00000000


	//----- nvinfo : EIATTR_CBANK_PARAM_SIZE
	.align		4
.L_774:
        /*0068*/ 	.byte	0x03, 0x19
        /*006a*/ 	.short	0x01d0


	//----- nvinfo : EIATTR_PARAM_CBANK
	.align		4
        /*006c*/ 	.byte	0x04, 0x0a
        /*006e*/ 	.short	(.L_776 - .L_775)
	.align		4
.L_775:
        /*0070*/ 	.word	index@(.nv.constant0._ZN5flash32flash_fwd_splitkv_combine_kernelI23Flash_fwd_kernel_traitsILi96ELi64ELi128ELi4ELb0ELb0EN7cutlass10bfloat16_tE19Flash_kernel_traitsILi96ELi64ELi128ELi4ES3_EELi16ELi2ELb1EEEvNS_16Flash_fwd_paramsE)
        /*0074*/ 	.short	0x0380
        /*0076*/ 	.short	0x01d0


	//----- nvinfo : EIATTR_SW_WAR
	.align		4
.L_776:
        /*0078*/ 	.byte	0x04, 0x36
        /*007a*/ 	.short	(.L_778 - .L_777)
.L_777:
        /*007c*/ 	.word	0x00000008
.L_778:


//--------------------- .nv.info._ZN5flash32flash_fwd_splitkv_combine_kernelI23Flash_fwd_kernel_traitsILi96ELi64ELi128ELi4ELb0ELb0EN7cutlass10bfloat16_tE19Flash_kernel_traitsILi96ELi64ELi128ELi4ES3_EELi16ELi1ELb1EEEvNS_16Flash_fwd_paramsE --------------------------
	.section	.nv.info._ZN5flash32flash_fwd_splitkv_combine_kernelI23Flash_fwd_kernel_traitsILi96ELi64ELi128ELi4ELb0ELb0EN7cutlass10bfloat16_tE19Flash_kernel_traitsILi96ELi64ELi128ELi4ES3_EELi16ELi1ELb1EEEvNS_16Flash_fwd_paramsE,"",@"SHT_CUDA_INFO"
	.sectionflags	@""
	.align	4


	//----- nvinfo : EIATTR_CUDA_API_VERSION
	.align		4
        /*0000*/ 	.byte	0x04, 0x37
        /*0002*/ 	.short	(.L_780 - .L_779)
.L_779:
        /*0004*/ 	.word	0x00000082


	//----- nvinfo : EIATTR_KPARAM_INFO
	.align		4
.L_780:
        /*0008*/ 	.byte	0x04, 0x17
        /*000a*/ 	.short	(.L_782 - .L_781)
.L_781:
        /*000c*/ 	.word	0x00000000
        /*0010*/ 	.short	0x0000
        /*0012*/ 	.short	0x0000
        /*0014*/ 	.byte	0x00, 0xf0, 0x41, 0x07


	//----- nvinfo : EIATTR_SPARSE_MMA_MASK
	.align		4
.L_782:
        /*0018*/ 	.byte	0x03, 0x50
        /*001a*/ 	.short	0x0000


	//----- nvinfo : EIATTR_MAXREG_COUNT
	.align		4
        /*001c*/ 	.byte	0x03, 0x1b
        /*001e*/ 	.short	0x00ff


	//----- nvinfo : EIATTR_NUM_BARRIERS
	.align		4
        /*0020*/ 	.byte	0x02, 0x4c
        /*0022*/ 	.byte	0x01
	.zero		1


	//----- nvinfo : EIATTR_MERCURY_ISA_VERSION
	.align		4
        /*0024*/ 	.byte	0x03, 0x5f
        /*0026*/ 	.short	0x0101


	//----- nvinfo : EIATTR_COOP_GROUP_MASK_REGIDS
	.align		4
        /*0028*/ 	.byte	0x04, 0x29
        /*002a*/ 	.short	(.L_784 - .L_783)


	//   ....[0]....
.L_783:
        /*002c*/ 	.word	0xffffffff


	//   ....[1]....
        /*0030*/ 	.word	0xffffffff


	//----- nvinfo : EIATTR_COOP_GROUP_INSTR_OFFSETS
	.align		4
.L_784:
        /*0034*/ 	.byte	0x04, 0x28
        /*0036*/ 	.short	(.L_786 - .L_785)


	//   ....[0]....
.L_785:
        /*0038*/ 	.word	0x00001a20


	//   ....[1]....
        /*003c*/ 	.word	0x00001c50


	//----- nvinfo : EIATTR_VRC_CTA_INIT_COUNT
	.align		4
.L_786:
        /*0040*/ 	.byte	0x02, 0x4a
	.zero		1
	.zero		1


	//----- nvinfo : EIATTR_EXIT_INSTR_OFFSETS
	.align		4
        /*0044*/ 	.byte	0x04, 0x1c
        /*0046*/ 	.short	(.L_788 - .L_787)


	//   ....[0]....
.L_787:
        /*0048*/ 	.word	0x00003b10


	//   ....[1]....
        /*004c*/ 	.word	0x00004040


	//----- nvinfo : EIATTR_CRS_STACK_SIZE
	.align		4
.L_788:
        /*0050*/ 	.byte	0x04, 0x1e
        /*0052*/ 	.short	(.L_790 - .L_789)
.L_789:
        /*0054*/ 	.word	0x00000000


	//----- nvinfo : EIATTR_CBANK_PARAM_SIZE
	.align		4
.L_790:
        /*0058*/ 	.byte	0x03, 0x19
        /*005a*/ 	.short	0x01d0


	//----- nvinfo : EIATTR_PARAM_CBANK
	.align		4
        /*005c*/ 	.byte	0x04, 0x0a
        /*005e*/ 	.short	(.L_792 - .L_791)
	.align		4
.L_791:
        /*0060*/ 	.word	index@(.nv.constant0._ZN5flash32flash_fwd_splitkv_combine_kernelI23Flash_fwd_kernel_traitsILi96ELi64ELi128ELi4ELb0ELb0EN7cutlass10bfloat16_tE19Flash_kernel_traitsILi96ELi64ELi128ELi4ES3_EELi16ELi1ELb1EEEvNS_16Flash_fwd_paramsE)
        /*0064*/ 	.short	0x0380
        /*0066*/ 	.short	0x01d0


	//----- nvinfo : EIATTR_SW_WAR
	.align		4
.L_792:
        /*0068*/ 	.byte	0x04, 0x36
        /*006a*/ 	.short	(.L_794 - .L_793)
.L_793:
        /*006c*/ 	.word	0x00000008
.L_794:


//--------------------- .nv.info._ZN5flash24flash_fwd_splitkv_kernelI23Flash_fwd_kernel_traitsILi96ELi64ELi128ELi4ELb0ELb0EN7cutlass10bfloat16_tE19Flash_kernel_traitsILi96ELi64ELi128ELi4ES3_EELb1ELb0ELb0ELb0ELb0ELb0ELb0ELb0EEEvNS_16Flash_fwd_paramsE --------------------------
	.section	.nv.info._ZN5flash24flash_fwd_splitkv_kernelI23Flash_fwd_kernel_traitsILi96ELi64ELi128ELi4ELb0ELb0EN7cutlass10bfloat16_tE19Flash_kernel_traitsILi96ELi64ELi128ELi4ES3_EELb1ELb0ELb0ELb0ELb0ELb0ELb0ELb0EEEvNS_16Flash_fwd_paramsE,"",@"SHT_CUDA_INFO"
	.sectionflags	@""
	.align	4


	//----- nvinfo : EIATTR_CUDA_API_VERSION
	.align		4
        /*0000*/ 	.byte	0x04, 0x37
        /*0002*/ 	.short	(.L_796 - .L_795)
.L_795:
        /*0004*/ 	.word	0x00000082


	//----- nvinfo : EIATTR_KPARAM_INFO
	.align		4
.L_796:
        /*0008*/ 	.byte	0x04, 0x17
        /*000a*/ 	.short	(.L_798 - .L_797)
.L_797:
        /*000c*/ 	.word	0x00000000
        /*0010*/ 	.short	0x0000
        /*0012*/ 	.short	0x0000
        /*0014*/ 	.byte	0x00, 0xf0, 0x41, 0x07


	//----- nvinfo : EIATTR_SPARSE_MMA_MASK
	.align		4
.L_798:
        /*0018*/ 	.byte	0x03, 0x50
        /*001a*/ 	.short	0x0000


	//----- nvinfo : EIATTR_MAXREG_COUNT
	.align		4
        /*001c*/ 	.byte	0x03, 0x1b
        /*001e*/ 	.short	0x00ff


	//----- nvinfo : EIATTR_NUM_BARRIERS
	.align		4
        /*0020*/ 	.byte	0x02, 0x4c
        /*0022*/ 	.byte	0x01
	.zero		1


	//----- nvinfo : EIATTR_MERCURY_ISA_VERSION
	.align		4
        /*0024*/ 	.byte	0x03, 0x5f
        /*0026*/ 	.short	0x0101


	//----- nvinfo : EIATTR_COOP_GROUP_MASK_REGIDS
	.align		4
        /*0028*/ 	.byte	0x04, 0x29
        /*002a*/ 	.short	(.L_800 - .L_799)


	//   ....[0]....
.L_799:
        /*002c*/ 	.word	0xffffffff


	//   ....[1]....
        /*0030*/ 	.word	0xffffffff


	//   ....[2]....
        /*0034*/ 	.word	0xffffffff


	//   ....[3]....
        /*0038*/ 	.word	0xffffffff


	//   ....[4]....
        /*003c*/ 	.word	0xffffffff


	//   ....[5]....
        /*0040*/ 	.word	0xffffffff


	//   ....[6]....
        /*0044*/ 	.word	0xffffffff


	//   ....[7]....
        /*0048*/ 	.word	0xffffffff


	//   ....[8]....
        /*004c*/ 	.word	0xffffffff


	//   ....[9]....
        /*0050*/ 	.word	0xffffffff


	//   ....[10]....
        /*0054*/ 	.word	0xffffffff


	//   ....[11]....
        /*0058*/ 	.word	0xffffffff


	//   ....[12]....
        /*005c*/ 	.word	0xffffffff


	//   ....[13]....
        /*0060*/ 	.word	0xffffffff


	//   ....[14]....
        /*0064*/ 	.word	0xffffffff


	//   ....[15]....
        /*0068*/ 	.word	0xffffffff


	//----- nvinfo : EIATTR_COOP_GROUP_INSTR_OFFSETS
	.align		4
.L_800:
        /*006c*/ 	.byte	0x04, 0x28
        /*006e*/ 	.short	(.L_802 - .L_801)


	//   ....[0]....
.L_801:
        /*0070*/ 	.word	0x00004c30


	//   ....[1]....
        /*0074*/ 	.word	0x00004de0


	//   ....[2]....
        /*0078*/ 	.word	0x00004df0


	//   ....[3]....
        /*007c*/ 	.word	0x00004ec0


	//   ....[4]....
        /*0080*/ 	.word	0x00008df0


	//   ....[5]....
        /*0084*/ 	.word	0x00008e00


	//   ....[6]....
        /*0088*/ 	.word	0x00008e30


	//   ....[7]....
        /*008c*/ 	.word	0x00008e40


	//   ....[8]....
        /*0090*/ 	.word	0x0000c840


	//   ....[9]....
        /*0094*/ 	.word	0x0000c860


	//   ....[10]....
        /*0098*/ 	.word	0x0000c8a0


	//   ....[11]....
        /*009c*/ 	.word	0x0000c8b0


	//   ....[12]....
        /*00a0*/ 	.word	0x0000e3d0


	//   ....[13]....
        /*00a4*/ 	.word	0x0000e410


	//   ....[14]....
        /*00a8*/ 	.word	0x0000e4c0


	//   ....[15]....
        /*00ac*/ 	.word	0x0000e4e0


	//----- nvinfo : EIATTR_VRC_CTA_INIT_COUNT
	.align		4
.L_802:
        /*00b0*/ 	.byte	0x02, 0x4a
	.zero		1
	.zero		1


	//----- nvinfo : EIATTR_EXIT_INSTR_OFFSETS
	.align		4
        /*00b4*/ 	.byte	0x04, 0x1c
        /*00b6*/ 	.short	(.L_804 - .L_803)


	//   ....[0]....
.L_803:
        /*00b8*/ 	.word	0x00000350


	//   ....[1]....
        /*00bc*/ 	.word	0x00000990


	//   ....[2]....
        /*00c0*/ 	.word	0x000009c0


	//   ....[3]....
        /*00c4*/ 	.word	0x0000f100


	//   ....[4]....
        /*00c8*/ 	.word	0x0000f230


	//   ....[5]....
        /*00cc*/ 	.word	0x0000f250


	//----- nvinfo : EIATTR_CRS_STACK_SIZE
	.align		4
.L_804:
        /*00d0*/ 	.byte	0x04, 0x1e
        /*00d2*/ 	.short	(.L_806 - .L_805)
.L_805:
        /*00d4*/ 	.word	0x00000000


	//----- nvinfo : EIATTR_CBANK_PARAM_SIZE
	.align		4
.L_806:
        /*00d8*/ 	.byte	0x03, 0x19
        /*00da*/ 	.short	0x01d0


	//----- nvinfo : EIATTR_PARAM_CBANK
	.align		4
        /*00dc*/ 	.byte	0x04, 0x0a
        /*00de*/ 	.short	(.L_808 - .L_807)
	.align		4
.L_807:
        /*00e0*/ 	.word	index@(.nv.constant0._ZN5flash24flash_fwd_splitkv_kernelI23Flash_fwd_kernel_traitsILi96ELi64ELi128ELi4ELb0ELb0EN7cutlass10bfloat16_tE19Flash_kernel_traitsILi96ELi64ELi128ELi4ES3_EELb1ELb0ELb0ELb0ELb0ELb0ELb0ELb0EEEvNS_16Flash_fwd_paramsE)
        /*00e4*/ 	.short	0x0380
        /*00e6*/ 	.short	0x01d0


	//----- nvinfo : EIATTR_SW_WAR
	.align		4
.L_808:
        /*00e8*/ 	.byte	0x04, 0x36
        /*00ea*/ 	.short	(.L_810 - .L_809)
.L_809:
        /*00ec*/ 	.word	0x00000008
.L_810:


//--------------------- .nv.info._ZN5flash24flash_fwd_splitkv_kernelI23Flash_fwd_kernel_traitsILi96ELi64ELi128ELi4ELb0ELb0EN7cutlass10bfloat16_tE19Flash_kernel_traitsILi96ELi64ELi128ELi4ES3_EELb1ELb0ELb0ELb0ELb0ELb1ELb0ELb0EEEvNS_16Flash_fwd_paramsE --------------------------
	.section	.nv.info._ZN5flash24flash_fwd_splitkv_kernelI23Flash_fwd_kernel_traitsILi96ELi64ELi128ELi4ELb0ELb0EN7cutlass10bfloat16_tE19Flash_kernel_traitsILi96ELi64ELi128ELi4ES3_EELb1ELb0ELb0ELb0ELb0ELb1ELb0ELb0EEEvNS_16Flash_fwd_paramsE,"",@"SHT_CUDA_INFO"
	.sectionflags	@""
	.align	4


	//----- nvinfo : EIATTR_CUDA_API_VERSION
	.align		4
        /*0000*/ 	.byte	0x04, 0x37
        /*0002*/ 	.short	(.L_812 - .L_811)
.L_811:
        /*0004*/ 	.word	0x00000082


	//----- nvinfo : EIATTR_KPARAM_INFO
	.align		4
.L_812:
        /*0008*/ 	.byte	0x04, 0x17
        /*000a*/ 	.short	(.L_814 - .L_813)
.L_813:
        /*000c*/ 	.word	0x00000000
        /*0010*/ 	.short	0x0000
        /*0012*/ 	.short	0x0000
        /*0014*/ 	.byte	0x00, 0xf0, 0x41, 0x07


	//----- nvinfo : EIATTR_SPARSE_MMA_MASK
	.align		4
.L_814:
        /*0018*/ 	.byte	0x03, 0x50
        /*001a*/ 	.short	0x0000


	//----- nvinfo : EIATTR_MAXREG_COUNT
	.align		4
        /*001c*/ 	.byte	0x03, 0x1b
        /*001e*/ 	.short	0x00ff


	//----- nvinfo : EIATTR_NUM_BARRIERS
	.align		4
        /*0020*/ 	.byte	0x02, 0x4c
        /*0022*/ 	.byte	0x01
	.zero		1


	//----- nvinfo : EIATTR_MERCURY_ISA_VERSION
	.align		4
        /*0024*/ 	.byte	0x03, 0x5f
        /*0026*/ 	.short	0x0101


	//----- nvinfo : EIATTR_COOP_GROUP_MASK_REGIDS
	.align		4
        /*0028*/ 	.byte	0x04, 0x29
        /*002a*/ 	.short	(.L_816 - .L_815)


	//   ....[0]....
.L_815:
        /*002c*/ 	.word	0xffffffff


	//   ....[1]....
        /*0030*/ 	.word	0xffffffff


	//   ....[2]....
        /*0034*/ 	.word	0xffffffff


	//   ....[3]....
        /*0038*/ 	.word	0xffffffff


	//   ....[4]....
        /*003c*/ 	.word	0xffffffff


	//   ....[5]....
        /*0040*/ 	.word	0xffffffff


	//   ....[6]....
        /*0044*/ 	.word	0xffffffff


	//   ....[7]....
        /*0048*/ 	.word	0xffffffff


	//   ....[8]....
        /*004c*/ 	.word	0xffffffff


	//   ....[9]....
        /*0050*/ 	.word	0xffffffff


	//   ....[10]....
        /*0054*/ 	.word	0xffffffff


	//   ....[11]....
        /*0058*/ 	.word	0xffffffff


	//   ....[12]....
        /*005c*/ 	.word	0xffffffff


	//   ....[13]....
        /*0060*/ 	.word	0xffffffff


	//   ....[14]....
        /*0064*/ 	.word	0xffffffff


	//   ....[15]....
        /*0068*/ 	.word	0xffffffff


	//----- nvinfo : EIATTR_COOP_GROUP_INSTR_OFFSETS
	.align		4
.L_816:
        /*006c*/ 	.byte	0x04, 0x28
        /*006e*/ 	.short	(.L_818 - .L_817)


	//   ....[0]....
.L_817:
        /*0070*/ 	.word	0x00005440


	//   ....[1]....
        /*0074*/ 	.word	0x00005600


	//   ....[2]....
        /*0078*/ 	.word	0x00005610


	//   ....[3]....
        /*007c*/ 	.word	0x000056e0


	//   ....[4]....
        /*0080*/ 	.word	0x00009e00


	//   ....[5]....
        /*0084*/ 	.word	0x00009e10


	//   ....[6]....
        /*0088*/ 	.word	0x00009e40


	//   ....[7]....
        /*008c*/ 	.word	0x00009e50


	//   ....[8]....
        /*0090*/ 	.word	0x0000e0f0


	//   ....[9]....
        /*0094*/ 	.word	0x0000e110


	//   ....[10]....
        /*0098*/ 	.word	0x0000e150


	//   ....[11]....
        /*009c*/ 	.word	0x0000e160


	//   ....[12]....
        /*00a0*/ 	.word	0x0000fc30


	//   ....[13]....
        /*00a4*/ 	.word	0x0000fc70


	//   ....[14]....
        /*00a8*/ 	.word	0x0000fd20


	//   ....[15]....
        /*00ac*/ 	.word	0x0000fd40


	//----- nvinfo : EIATTR_VRC_CTA_INIT_COUNT
	.align		4
.L_818:
        /*00b0*/ 	.byte	0x02, 0x4a
	.zero		1
	.zero		1


	//----- nvinfo : EIATTR_EXIT_INSTR_OFFSETS
	.align		4
        /*00b4*/ 	.byte	0x04, 0x1c
        /*00b6*/ 	.short	(.L_820 - .L_819)


	//   ....[0]....
.L_819:
        /*00b8*/ 	.word	0x00000350


	//   ....[1]....
        /*00bc*/ 	.word	0x00000990


	//   ....[2]....
        /*00c0*/ 	.word	0x000009c0


	//   ....[3]....
        /*00c4*/ 	.word	0x00010960


	//   ....[4]....
        /*00c8*/ 	.word	0x00010a90


	//   ....[5]....
        /*00cc*/ 	.word	0x00010ab0


	//----- nvinfo : EIATTR_CRS_STACK_SIZE
	.align		4
.L_820:
        /*00d0*/ 	.byte	0x04, 0x1e
        /*00d2*/ 	.short	(.L_822 - .L_821)
.L_821:
        /*00d4*/ 	.word	0x00000000


	//----- nvinfo : EIATTR_CBANK_PARAM_SIZE
	.align		4
.L_822:
        /*00d8*/ 	.byte	0x03, 0x19
        /*00da*/ 	.short	0x01d0


	//----- nvinfo : EIATTR_PARAM_CBANK
	.align		4
        /*00dc*/ 	.byte	0x04, 0x0a
        /*00de*/ 	.short	(.L_824 - .L_823)
	.align		4
.L_823:
        /*00e0*/ 	.word	index@(.nv.constant0._ZN5flash24flash_fwd_splitkv_kernelI23Flash_fwd_kernel_traitsILi96ELi64ELi128ELi4ELb0ELb0EN7cutlass10bfloat16_tE19Flash_kernel_traitsILi96ELi64ELi128ELi4ES3_EELb1ELb0ELb0ELb0ELb0ELb1ELb0ELb0EEEvNS_16Flash_fwd_paramsE)
        /*00e4*/ 	.short	0x0380
        /*00e6*/ 	.short	0x01d0


	//----- nvinfo : EIATTR_SW_WAR
	.align		4
.L_824:
        /*00e8*/ 	.byte	0x04, 0x36
        /*00ea*/ 	.short	(.L_826 - .L_825)
.L_825:
        /*00ec*/ 	.word	0x00000008
.L_826:


//--------------------- .nv.info._ZN5flash24flash_fwd_splitkv_kernelI23Flash_fwd_kernel_traitsILi96ELi64ELi128ELi4ELb0ELb0EN7cutlass10bfloat16_tE19Flash_kernel_traitsILi96ELi64ELi128ELi4ES3_EELb1ELb0ELb0ELb0ELb0ELb0ELb0ELb1EEEvNS_16Flash_fwd_paramsE --------------------------
	.section	.nv.info._ZN5flash24flash_fwd_splitkv_kernelI23Flash_fwd_kernel_traitsILi96ELi64ELi128ELi4ELb0ELb0EN7cutlass10bfloat16_tE19Flash_kernel_traitsILi96ELi64ELi128ELi4ES3_EELb1ELb0ELb0ELb0ELb0ELb0ELb0ELb1EEEvNS_16Flash_fwd_paramsE,"",@"SHT_CUDA_INFO"
	.sectionflags	@""
	.align	4


	//----- nvinfo : EIATTR_CUDA_API_VERSION
	.align		4
        /*0000*/ 	.byte	0x04, 0x37
        /*0002*/ 	.short	(.L_828 - .L_827)
.L_827:
        /*0004*/ 	.word	0x00000082


	//----- nvinfo : EIATTR_KPARAM_INFO
	.align		4
.L_828:
        /*0008*/ 	.byte	0x04, 0x17
        /*000a*/ 	.short	(.L_830 - .L_829)
.L_829:
        /*000c*/ 	.word	0x00000000
        /*0010*/ 	.short	0x0000
        /*0012*/ 	.short	0x0000
        /*0014*/ 	.byte	0x00, 0xf0, 0x41, 0x07


	//----- nvinfo : EIATTR_SPARSE_MMA_MASK
	.align		4
.L_830:
        /*0018*/ 	.byte	0x03, 0x50
        /*001a*/ 	.short	0x0000


	//----- nvinfo : EIATTR_MAXREG_COUNT
	.align		4
        /*001c*/ 	.byte	0x03, 0x1b
        /*001e*/ 	.short	0x00ff


	//----- nvinfo : EIATTR_NUM_BARRIERS
	.align		4
        /*0020*/ 	.byte	0x02, 0x4c
        /*0022*/ 	.byte	0x01
	.zero		1


	//----- nvinfo : EIATTR_MERCURY_ISA_VERSION
	.align		4
        /*0024*/ 	.byte	0x03, 0x5f
        /*0026*/ 	.short	0x0101


	//----- nvinfo : EIATTR_COOP_GROUP_MASK_REGIDS
	.align		4
        /*0028*/ 	.byte	0x04, 0x29
        /*002a*/ 	.short	(.L_832 - .L_831)


	//   ....[0]....
.L_831:
        /*002c*/ 	.word	0xffffffff


	//   ....[1]....
        /*0030*/ 	.word	0xffffffff


	//   ....[2]....
        /*0034*/ 	.word	0xffffffff


	//   ....[3]....
        /*0038*/ 	.word	0xffffffff


	//   ....[4]....
        /*003c*/ 	.word	0xffffffff


	//   ....[5]....
        /*0040*/ 	.word	0xffffffff


	//   ....[6]....
        /*0044*/ 	.word	0xffffffff


	//   ....[7]....
        /*0048*/ 	.word	0xffffffff


	//   ....[8]....
        /*004c*/ 	.word	0xffffffff


	//   ....[9]....
        /*0050*/ 	.word	0xffffffff


	//   ....[10]....
        /*0054*/ 	.word	0xffffffff


	//   ....[11]....
        /*0058*/ 	.word	0xffffffff


	//   ....[12]....
        /*005c*/ 	.word	0xffffffff


	//   ....[13]....
        /*0060*/ 	.word	0xffffffff


	//   ....[14]....
        /*0064*/ 	.word	0xffffffff


	//   ....[15]....
        /*0068*/ 	.word	0xffffffff


	//----- nvinfo : EIATTR_COOP_GROUP_INSTR_OFFSETS
	.align		4
.L_832:
        /*006c*/ 	.byte	0x04, 0x28
        /*006e*/ 	.short	(.L_834 - .L_833)


	//   ....[0]....
.L_833:
        /*0070*/ 	.word	0x00010cb0


	//   ....[1]....
        /*0074*/ 	.word	0x00010dd0


	//   ....[2]....
        /*0078*/ 	.word	0x00010de0


	//   ....[3]....
        /*007c*/ 	.word	0x00010e50


	//   ....[4]....
        /*0080*/ 	.word	0x00014ef0


	//   ....[5]....
        /*0084*/ 	.word	0x00014f00


	//   ....[6]....
        /*0088*/ 	.word	0x00014f30


	//   ....[7]....
        /*008c*/ 	.word	0x00014f40


	//   ....[8]....
        /*0090*/ 	.word	0x00018970


	//   ....[9]....
        /*0094*/ 	.word	0x00018990


	//   ....[10]....
        /*0098*/ 	.word	0x000189d0


	//   ....[11]....
        /*009c*/ 	.word	0x000189e0


	//   ....[12]....
        /*00a0*/ 	.word	0x0001a510


	//   ....[13]....
        /*00a4*/ 	.word	0x0001a550


	//   ....[14]....
        /*00a8*/ 	.word	0x0001a670


	//   ....[15]....
        /*00ac*/ 	.word	0x0001a690


	//----- nvinfo : EIATTR_VRC_CTA_INIT_COUNT
	.align		4
.L_834:
        /*00b0*/ 	.byte	0x02, 0x4a
	.zero		1
	.zero		1


	//----- nvinfo : EIATTR_EXIT_INSTR_OFFSETS
	.align		4
        /*00b4*/ 	.byte	0x04, 0x1c
        /*00b6*/ 	.short	(.L_836 - .L_835)


	//   ....[0]....
.L_835:
        /*00b8*/ 	.word	0x00000350


	//   ....[1]....
        /*00bc*/ 	.word	0x000009a0


	//   ....[2]....
        /*00c0*/ 	.word	0x000009d0


	//   ....[3]....
        /*00c4*/ 	.word	0x0001b270


	//   ....[4]....
        /*00c8*/ 	.word	0x0001b3a0


	//   ....[5]....
        /*00cc*/ 	.word	0x0001b3c0


	//----- nvinfo : EIATTR_CRS_STACK_SIZE
	.align		4
.L_836:
        /*00d0*/ 	.byte	0x04, 0x1e
        /*00d2*/ 	.short	(.L_838 - .L_837)
.L_837:
        /*00d4*/ 	.word	0x00000000


	//----- nvinfo : EIATTR_CBANK_PARAM_SIZE
	.align		4
.L_838:
        /*00d8*/ 	.byte	0x03, 0x19
        /*00da*/ 	.short	0x01d0


	//----- nvinfo : EIATTR_PARAM_CBANK
	.align		4
        /*00dc*/ 	.byte	0x04, 0x0a
        /*00de*/ 	.short	(.L_840 - .L_839)
	.align		4
.L_839:
        /*00e0*/ 	.word	index@(.nv.constant0._ZN5flash24flash_fwd_splitkv_kernelI23Flash_fwd_kernel_traitsILi96ELi64ELi128ELi4ELb0ELb0EN7cutlass10bfloat16_tE19Flash_kernel_traitsILi96ELi64ELi128ELi4ES3_EELb1ELb0ELb0ELb0ELb0ELb0ELb0ELb1EEEvNS_16Flash_fwd_paramsE)
        /*00e4*/ 	.short	0x0380
        /*00e6*/ 	.short	0x01d0


	//----- nvinfo : EIATTR_SW_WAR
	.align		4
.L_840:
        /*00e8*/ 	.byte	0x04, 0x36
        /*00ea*/ 	.short	(.L_842 - .L_841)
.L_841:
        /*00ec*/ 	.word	0x00000008
.L_842:


//--------------------- .nv.info._ZN5flash24flash_fwd_splitkv_kernelI23Flash_fwd_kernel_traitsILi96ELi64ELi128ELi4ELb0ELb0EN7cutlass10bfloat16_tE19Flash_kernel_traitsILi96ELi64ELi128ELi4ES3_EELb1ELb0ELb0ELb0ELb0ELb1ELb0ELb1EEEvNS_16Flash_fwd_paramsE --------------------------
	.section	.nv.info._ZN5flash24flash_fwd_splitkv_kernelI23Flash_fwd_kernel_traitsILi96ELi64ELi128ELi4ELb0ELb0EN7cutlass10bfloat16_tE19Flash_kernel_traitsILi96ELi64ELi128ELi4ES3_EELb1ELb0ELb0ELb0ELb0ELb1ELb0ELb1EEEvNS_16Flash_fwd_paramsE,"",@"SHT_CUDA_INFO"
	.sectionflags	@""
	.align	4


	//----- nvinfo : EIATTR_CUDA_API_VERSION
	.align		4
        /*0000*/ 	.byte	0x04, 0x37
        /*0002*/ 	.short	(.L_844 - .L_843)
.L_843:
        /*0004*/ 	.word	0x00000082


	//----- nvinfo : EIATTR_KPARAM_INFO
	.align		4
.L_844:
        /*0008*/ 	.byte	0x04, 0x17
        /*000a*/ 	.short	(.L_846 - .L_845)
.L_845:
        /*000c*/ 	.word	0x00000000
        /*0010*/ 	.short	0x0000
        /*0012*/ 	.short	0x0000
        /*0014*/ 	.byte	0x00, 0xf0, 0x41, 0x07


	//----- nvinfo : EIATTR_SPARSE_MMA_MASK
	.align		4
.L_846:
        /*0018*/ 	.byte	0x03, 0x50
        /*001a*/ 	.short	0x0000


	//----- nvinfo : EIATTR_MAXREG_COUNT
	.align		4
        /*001c*/ 	.byte	0x03, 0x1b
        /*001e*/ 	.short	0x00ff


	//----- nvinfo : EIATTR_NUM_BARRIERS
	.align		4
        /*0020*/ 	.byte	0x02, 0x4c
        /*0022*/ 	.byte	0x01
	.zero		1


	//----- nvinfo : EIATTR_MERCURY_ISA_VERSION
	.align		4
        /*0024*/ 	.byte	0x03, 0x5f
        /*0026*/ 	.short	0x0101


	//----- nvinfo : EIATTR_COOP_GROUP_MASK_REGIDS
	.align		4
        /*0028*/ 	.byte	0x04, 0x29
        /*002a*/ 	.short	(.L_848 - .L_847)


	//   ....[0]....
.L_847:
        /*002c*/ 	.word	0xffffffff


	//   ....[1]....
        /*0030*/ 	.word	0xffffffff


	//   ....[2]....
        /*0034*/ 	.word	0xffffffff


	//   ....[3]....
        /*0038*/ 	.word	0xffffffff


	//   ....[4]....
        /*003c*/ 	.word	0xffffffff


	//   ....[5]....
        /*0040*/ 	.word	0xffffffff


	//   ....[6]....
        /*0044*/ 	.word	0xffffffff


	//   ....[7]....
        /*0048*/ 	.word	0xffffffff


	//   ....[8]....
        /*004c*/ 	.word	0xffffffff


	//   ....[9]....
        /*0050*/ 	.word	0xffffffff


	//   ....[10]....
        /*0054*/ 	.word	0xffffffff


	//   ....[11]....
        /*0058*/ 	.word	0xffffffff


	//   ....[12]....
        /*005c*/ 	.word	0xffffffff


	//   ....[13]....
        /*0060*/ 	.word	0xffffffff


	//   ....[14]....
        /*0064*/ 	.word	0xffffffff


	//   ....[15]....
        /*0068*/ 	.word	0xffffffff


	//----- nvinfo : EIATTR_COOP_GROUP_INSTR_OFFSETS
	.align		4
.L_848:
        /*006c*/ 	.byte	0x04, 0x28
        /*006e*/ 	.short	(.L_850 - .L_849)


	//   ....[0]....
.L_849:
        /*0070*/ 	.word	0x00011480


	//   ....[1]....
        /*0074*/ 	.word	0x000115f0


	//   ....[2]....
        /*0078*/ 	.word	0x00011600


	//   ....[3]....
        /*007c*/ 	.word	0x00011630


	//   ....[4]....
        /*0080*/ 	.word	0x00015e90


	//   ....[5]....
        /*0084*/ 	.word	0x00015ea0


	//   ....[6]....
        /*0088*/ 	.word	0x00015ed0


	//   ....[7]....
        /*008c*/ 	.word	0x00015ee0


	//   ....[8]....
        /*0090*/ 	.word	0x0001a1b0


	//   ....[9]....
        /*0094*/ 	.word	0x0001a1e0


	//   ....[10]....
        /*0098*/ 	.word	0x0001a260


	//   ....[11]....
        /*009c*/ 	.word	0x0001a270


	//   ....[12]....
        /*00a0*/ 	.word	0x0001bd30


	//   ....[13]....
        /*00a4*/ 	.word	0x0001bd70


	//   ....[14]....
        /*00a8*/ 	.word	0x0001be90


	//   ....[15]....
        /*00ac*/ 	.word	0x0001beb0


	//----- nvinfo : EIATTR_VRC_CTA_INIT_COUNT
	.align		4
.L_850:
        /*00b0*/ 	.byte	0x02, 0x4a
	.zero		1
	.zero		1


	//----- nvinfo : EIATTR_EXIT_INSTR_OFFSETS
	.align		4
        /*00b4*/ 	.byte	0x04, 0x1c
        /*00b6*/ 	.short	(.L_852 - .L_851)


	//   ....[0]....
.L_851:
        /*00b8*/ 	.word	0x00000350


	//   ....[1]....
        /*00bc*/ 	.word	0x000009a0


	//   ....[2]....
        /*00c0*/ 	.word	0x000009d0


	//   ....[3]....
        /*00c4*/ 	.word	0x0001ca90


	//   ....[4]....
        /*00c8*/ 	.word	0x0001cbc0


	//   ....[5]....
        /*00cc*/ 	.word	0x0001cbe0


	//----- nvinfo : EIATTR_CRS_STACK_SIZE
	.align		4
.L_852:
        /*00d0*/ 	.byte	0x04, 0x1e
        /*00d2*/ 	.short	(.L_854 - .L_853)
.L_853:
        /*00d4*/ 	.word	0x00000000


	//----- nvinfo : EIATTR_CBANK_PARAM_SIZE
	.align		4
.L_854:
        /*00d8*/ 	.byte	0x03, 0x19
        /*00da*/ 	.short	0x01d0


	//----- nvinfo : EIATTR_PARAM_CBANK
	.align		4
        /*00dc*/ 	.byte	0x04, 0x0a
        /*00de*/ 	.short	(.L_856 - .L_855)
	.align		4
.L_855:
        /*00e0*/ 	.word	index@(.nv.constant0._ZN5flash24flash_fwd_splitkv_kernelI23Flash_fwd_kernel_traitsILi96ELi64ELi128ELi4ELb0ELb0EN7cutlass10bfloat16_tE19Flash_kernel_traitsILi96ELi64ELi128ELi4ES3_EELb1ELb0ELb0ELb0ELb0ELb1ELb0ELb1EEEvNS_16Flash_fwd_paramsE)
        /*00e4*/ 	.short	0x0380
        /*00e6*/ 	.short	0x01d0


	//----- nvinfo : EIATTR_SW_WAR
	.align		4
.L_856:
        /*00e8*/ 	.byte	0x04, 0x36
        /*00ea*/ 	.short	(.L_858 - .L_857)
.L_857:
        /*00ec*/ 	.word	0x00000008
.L_858:


//--------------------- .nv.info._ZN5flash24flash_fwd_splitkv_kernelI23Flash_fwd_kernel_traitsILi96ELi64ELi128ELi4ELb0ELb0EN7cutlass10bfloat16_tE19Flash_kernel_traitsILi96ELi64ELi128ELi4ES3_EELb1ELb0ELb0ELb0ELb0ELb0ELb1ELb0EEEvNS_16Flash_fwd_paramsE --------------------------
	.section	.nv.info._ZN5flash24flash_fwd_splitkv_kernelI23Flash_fwd_kernel_traitsILi96ELi64ELi128ELi4ELb0ELb0EN7cutlass10bfloat16_tE19Flash_kernel_traitsILi96ELi64ELi128ELi4ES3_EELb1ELb0ELb0ELb0ELb0ELb0ELb1ELb0EEEvNS_16Flash_fwd_paramsE,"",@"SHT_CUDA_INFO"
	.sectionflags	@""
	.align	4


	//----- nvinfo : EIATTR_CUDA_API_VERSION
	.align		4
        /*0000*/ 	.byte	0x04, 0x37
        /*0002*/ 	.short	(.L_860 - .L_859)
.L_859:
        /*0004*/ 	.word	0x00000082


	//----- nvinfo : EIATTR_KPARAM_INFO
	.align		4
.L_860:
        /*0008*/ 	.byte	0x04, 0x17
        /*000a*/ 	.short	(.L_862 - .L_861)
.L_861:
        /*000c*/ 	.word	0x00000000
        /*0010*/ 	.short	0x0000
        /*0012*/ 	.short	0x0000
        /*0014*/ 	.byte	0x00, 0xf0, 0x41, 0x07


	//----- nvinfo : EIATTR_SPARSE_MMA_MASK
	.align		4
.L_862:
        /*0018*/ 	.byte	0x03, 0x50
        /*001a*/ 	.short	0x0000


	//----- nvinfo : EIATTR_MAXREG_COUNT
	.align		4
        /*001c*/ 	.byte	0x03, 0x1b
        /*001e*/ 	.short	0x00ff


	//----- nvinfo : EIATTR_NUM_BARRIERS
	.align		4
        /*0020*/ 	.byte	0x02, 0x4c
        /*0022*/ 	.byte	0x01
	.zero		1


	//----- nvinfo : EIATTR_MERCURY_ISA_VERSION
	.align		4
        /*0024*/ 	.byte	0x03, 0x5f
        /*0026*/ 	.short	0x0101


	//----- nvinfo : EIATTR_COOP_GROUP_MASK_REGIDS
	.align		4
        /*0028*/ 	.byte	0x04, 0x29
        /*002a*/ 	.short	(.L_864 - .L_863)


	//   ....[0]....
.L_863:
        /*002c*/ 	.word	0xffffffff


	//   ....[1]....
        /*0030*/ 	.word	0xffffffff


	//   ....[2]....
        /*0034*/ 	.word	0xffffffff


	//   ....[3]....
        /*0038*/ 	.word	0xffffffff


	//   ....[4]....
        /*003c*/ 	.word	0xffffffff


	//   ....[5]....
        /*0040*/ 	.word	0xffffffff


	//   ....[6]....
        /*0044*/ 	.word	0xffffffff


	//   ....[7]....
        /*0048*/ 	.word	0xffffffff


	//   ....[8]....
        /*004c*/ 	.word	0xffffffff


	//   ....[9]....
        /*0050*/ 	.word	0xffffffff


	//   ....[10]....
        /*0054*/ 	.word	0xffffffff


	//   ....[11]....
        /*0058*/ 	.word	0xffffffff


	//   ....[12]....
        /*005c*/ 	.word	0xffffffff


	//   ....[13]....
        /*0060*/ 	.word	0xffffffff


	//   ....[14]....
        /*0064*/ 	.word	0xffffffff


	//   ....[15]....
        /*0068*/ 	.word	0xffffffff


	//----- nvinfo : EIATTR_COOP_GROUP_INSTR_OFFSETS
	.align		4
.L_864:
        /*006c*/ 	.byte	0x04, 0x28
        /*006e*/ 	.short	(.L_866 - .L_865)


	//   ....[0]....
.L_865:
        /*0070*/ 	.word	0x00005040


	//   ....[1]....
        /*0074*/ 	.word	0x000052a0


	//   ....[2]....
        /*0078*/ 	.word	0x00005300


	//   ....[3]....
        /*007c*/ 	.word	0x000053b0


	//   ....[4]....
        /*0080*/ 	.word	0x00009330


	//   ....[5]....
        /*0084*/ 	.word	0x00009340


	//   ....[6]....
        /*0088*/ 	.word	0x00009380


	//   ....[7]....
        /*008c*/ 	.word	0x00009390


	//   ....[8]....
        /*0090*/ 	.word	0x0000cda0


	//   ....[9]....
        /*0094*/ 	.word	0x0000cdb0


	//   ....[10]....
        /*0098*/ 	.word	0x0000cdf0


	//   ....[11]....
        /*009c*/ 	.word	0x0000ce00


	//   ....[12]....
        /*00a0*/ 	.word	0x0000e920


	//   ....[13]....
        /*00a4*/ 	.word	0x0000e960


	//   ....[14]....
        /*00a8*/ 	.word	0x0000ea20


	//   ....[15]....
        /*00ac*/ 	.word	0x0000ea50


	//----- nvinfo : EIATTR_VRC_CTA_INIT_COUNT
	.align		4
.L_866:
        /*00b0*/ 	.byte	0x02, 0x4a
	.zero		1
	.zero		1


	//----- nvinfo : EIATTR_EXIT_INSTR_OFFSETS
	.align		4
        /*00b4*/ 	.byte	0x04, 0x1c
        /*00b6*/ 	.short	(.L_868 - .L_867)


	//   ....[0]....
.L_867:
        /*00b8*/ 	.word	0x00000450


	//   ....[1]....
        /*00bc*/ 	.word	0x00000eb0


	//   ....[2]....
        /*00c0*/ 	.word	0x00000ee0


	//   ....[3]....
        /*00c4*/ 	.word	0x0000f720


	//   ....[4]....
        /*00c8*/ 	.word	0x0000f820


	//   ....[5]....
        /*00cc*/ 	.word	0x0000f870


	//----- nvinfo : EIATTR_CRS_STACK_SIZE
	.align		4
.L_868:
        /*00d0*/ 	.byte	0x04, 0x1e
        /*00d2*/ 	.short	(.L_870 - .L_869)
.L_869:
        /*00d4*/ 	.word	0x00000000


	//----- nvinfo : EIATTR_CBANK_PARAM_SIZE
	.align		4
.L_870:
        /*00d8*/ 	.byte	0x03, 0x19
        /*00da*/ 	.short	0x01d0


	//----- nvinfo : EIATTR_PARAM_CBANK
	.align		4
        /*00dc*/ 	.byte	0x04, 0x0a
        /*00de*/ 	.short	(.L_872 - .L_871)
	.align		4
.L_871:
        /*00e0*/ 	.word	index@(.nv.constant0._ZN5flash24flash_fwd_splitkv_kernelI23Flash_fwd_kernel_traitsILi96ELi64ELi128ELi4ELb0ELb0EN7cutlass10bfloat16_tE19Flash_kernel_traitsILi96ELi64ELi128ELi4ES3_EELb1ELb0ELb0ELb0ELb0ELb0ELb1ELb0EEEvNS_16Flash_fwd_paramsE)
        /*00e4*/ 	.short	0x0380
        /*00e6*/ 	.short	0x01d0


	//----- nvinfo : EIATTR_SW_WAR
	.align		4
.L_872:
        /*00e8*/ 	.byte	0x04, 0x36
        /*00ea*/ 	.short	(.L_874 - .L_873)
.L_873:
        /*00ec*/ 	.word	0x00000008
.L_874:


//--------------------- .nv.info._ZN5flash24flash_fwd_splitkv_kernelI23Flash_fwd_kernel_traitsILi96ELi64ELi128ELi4ELb0ELb0EN7cutlass10bfloat16_tE19Flash_kernel_traitsILi96ELi64ELi128ELi4ES3_EELb1ELb0ELb0ELb0ELb0ELb1ELb1ELb0EEEvNS_16Flash_fwd_paramsE --------------------------
	.section	.nv.info._ZN5flash24flash_fwd_splitkv_kernelI23Flash_fwd_kernel_traitsILi96ELi64ELi128ELi4ELb0ELb0EN7cutlass10bfloat16_tE19Flash_kernel_traitsILi96ELi64ELi128ELi4ES3_EELb1ELb0ELb0ELb0ELb0ELb1ELb1ELb0EEEvNS_16Flash_fwd_paramsE,"",@"SHT_CUDA_INFO"
	.sectionflags	@""
	.align	4


	//----- nvinfo : EIATTR_CUDA_API_VERSION
	.align		4
        /*0000*/ 	.byte	0x04, 0x37
        /*0002*/ 	.short	(.L_876 - .L_875)
.L_875:
        /*0004*/ 	.word	0x00000082


	//----- nvinfo : EIATTR_KPARAM_INFO
	.align		4
.L_876:
        /*0008*/ 	.byte	0x04, 0x17
        /*000a*/ 	.short	(.L_878 - .L_877)
.L_877:
        /*000c*/ 	.word	0x00000000
        /*0010*/ 	.short	0x0000
        /*0012*/ 	.short	0x0000
        /*0014*/ 	.byte	0x00, 0xf0, 0x41, 0x07


	//----- nvinfo : EIATTR_SPARSE_MMA_MASK
	.align		4
.L_878:
        /*0018*/ 	.byte	0x03, 0x50
        /*001a*/ 	.short	0x0000


	//----- nvinfo : EIATTR_MAXREG_COUNT
	.align		4
        /*001c*/ 	.byte	0x03, 0x1b
        /*001e*/ 	.short	0x00ff


	//----- nvinfo : EIATTR_NUM_BARRIERS
	.align		4
        /*0020*/ 	.byte	0x02, 0x4c
        /*0022*/ 	.byte	0x01
	.zero		1


	//----- nvinfo : EIATTR_MERCURY_ISA_VERSION
	.align		4
        /*0024*/ 	.byte	0x03, 0x5f
        /*0026*/ 	.short	0x0101


	//----- nvinfo : EIATTR_COOP_GROUP_MASK_REGIDS
	.align		4
        /*0028*/ 	.byte	0x04, 0x29
        /*002a*/ 	.short	(.L_880 - .L_879)


	//   ....[0]....
.L_879:
        /*002c*/ 	.word	0xffffffff


	//   ....[1]....
        /*0030*/ 	.word	0xffffffff


	//   ....[2]....
        /*0034*/ 	.word	0xffffffff


	//   ....[3]....
        /*0038*/ 	.word	0xffffffff


	//   ....[4]....
        /*003c*/ 	.word	0xffffffff


	//   ....[5]....
        /*0040*/ 	.word	0xffffffff


	//   ....[6]....
        /*0044*/ 	.word	0xffffffff


	//   ....[7]....
        /*0048*/ 	.word	0xffffffff


	//   ....[8]....
        /*004c*/ 	.word	0xffffffff


	//   ....[9]....
        /*0050*/ 	.word	0xffffffff


	//   ....[10]....
        /*0054*/ 	.word	0xffffffff


	//   ....[11]....
        /*0058*/ 	.word	0xffffffff


	//   ....[12]....
        /*005c*/ 	.word	0xffffffff


	//   ....[13]....
        /*0060*/ 	.word	0xffffffff


	//   ....[14]....
        /*0064*/ 	.word	0xffffffff


	//   ....[15]....
        /*0068*/ 	.word	0xffffffff


	//----- nvinfo : EIATTR_COOP_GROUP_INSTR_OFFSETS
	.align		4
.L_880:
        /*006c*/ 	.byte	0x04, 0x28
        /*006e*/ 	.short	(.L_882 - .L_881)


	//   ....[0]....
.L_881:
        /*0070*/ 	.word	0x00005940


	//   ....[1]....
        /*0074*/ 	.word	0x00005b60


	//   ....[2]....
        /*0078*/ 	.word	0x00005b70


	//   ....[3]....
        /*007c*/ 	.word	0x00005bc0


	//   ....[4]....
        /*0080*/ 	.word	0x0000a3e0


	//   ....[5]....
        /*0084*/ 	.word	0x0000a3f0


	//   ....[6]....
        /*0088*/ 	.word	0x0000a420


	//   ....[7]....
        /*008c*/ 	.word	0x0000a430


	//   ....[8]....
        /*0090*/ 	.word	0x0000e6f0


	//   ....[9]....
        /*0094*/ 	.word	0x0000e700


	//   ....[10]....
        /*0098*/ 	.word	0x0000e740


	//   ....[11]....
        /*009c*/ 	.word	0x0000e750


	//   ....[12]....
        /*00a0*/ 	.word	0x00010220


	//   ....[13]....
        /*00a4*/ 	.word	0x00010260


	//   ....[14]....
        /*00a8*/ 	.word	0x00010320


	//   ....[15]....
        /*00ac*/ 	.word	0x00010350


	//----- nvinfo : EIATTR_VRC_CTA_INIT_COUNT
	.align		4
.L_882:
        /*00b0*/ 	.byte	0x02, 0x4a
	.zero		1
	.zero		1


	//----- nvinfo : EIATTR_EXIT_INSTR_OFFSETS
	.align		4
        /*00b4*/ 	.byte	0x04, 0x1c
        /*00b6*/ 	.short	(.L_884 - .L_883)


	//   ....[0]....
.L_883:
        /*00b8*/ 	.word	0x00000440


	//   ....[1]....
        /*00bc*/ 	.word	0x00000eb0


	//   ....[2]....
        /*00c0*/ 	.word	0x00000ee0


	//   ....[3]....
        /*00c4*/ 	.word	0x00011030


	//   ....[4]....
        /*00c8*/ 	.word	0x00011130


	//   ....[5]....
        /*00cc*/ 	.word	0x00011180


	//----- nvinfo : EIATTR_CRS_STACK_SIZE
	.align		4
.L_884:
        /*00d0*/ 	.byte	0x04, 0x1e
        /*00d2*/ 	.short	(.L_886 - .L_885)
.L_885:
        /*00d4*/ 	.word	0x00000000


	//----- nvinfo : EIATTR_CBANK_PARAM_SIZE
	.align		4
.L_886:
        /*00d8*/ 	.byte	0x03, 0x19
        /*00da*/ 	.short	0x01d0


	//----- nvinfo : EIATTR_PARAM_CBANK
	.align		4
        /*00dc*/ 	.byte	0x04, 0x0a
        /*00de*/ 	.short	(.L_888 - .L_887)
	.align		4
.L_887:
        /*00e0*/ 	.word	index@(.nv.constant0._ZN5flash24flash_fwd_splitkv_kernelI23Flash_fwd_kernel_traitsILi96ELi64ELi128ELi4ELb0ELb0EN7cutlass10bfloat16_tE19Flash_kernel_traitsILi96ELi64ELi128ELi4ES3_EELb1ELb0ELb0ELb0ELb0ELb1ELb1ELb0EEEvNS_16Flash_fwd_paramsE)
        /*00e4*/ 	.short	0x0380
        /*00e6*/ 	.short	0x01d0


	//----- nvinfo : EIATTR_SW_WAR
	.align		4
.L_888:
        /*00e8*/ 	.byte	0x04, 0x36
        /*00ea*/ 	.short	(.L_890 - .L_889)
.L_889:
        /*00ec*/ 	.word	0x00000008
.L_890:


//--------------------- .nv.info._ZN5flash24flash_fwd_splitkv_kernelI23Flash_fwd_kernel_traitsILi96ELi64ELi128ELi4ELb0ELb0EN7cutlass10bfloat16_tE19Flash_kernel_traitsILi96ELi64ELi128ELi4ES3_EELb1ELb0ELb0ELb0ELb0ELb0ELb1ELb1EEEvNS_16Flash_fwd_paramsE --------------------------
	.section	.nv.info._ZN5flash24flash_fwd_splitkv_kernelI23Flash_fwd_kernel_traitsILi96ELi64ELi128ELi4ELb0ELb0EN7cutlass10bfloat16_tE19Flash_kernel_traitsILi96ELi64ELi128ELi4ES3_EELb1ELb0ELb0ELb0ELb0ELb0ELb1ELb1EEEvNS_16Flash_fwd_paramsE,"",@"SHT_CUDA_INFO"
	.sectionflags	@""
	.align	4


	//----- nvinfo : EIATTR_CUDA_API_VERSION
	.align		4
        /*0000*/ 	.byte	0x04, 0x37
        /*0002*/ 	.short	(.L_892 - .L_891)
.L_891:
        /*0004*/ 	.word	0x00000082


	//----- nvinfo : EIATTR_KPARAM_INFO
	.align		4
.L_892:
        /*0008*/ 	.byte	0x04, 0x17
        /*000a*/ 	.short	(.L_894 - .L_893)
.L_893:
        /*000c*/ 	.word	0x00000000
        /*0010*/ 	.short	0x0000
        /*0012*/ 	.short	0x0000
        /*0014*/ 	.byte	0x00, 0xf0, 0x41, 0x07


	//----- nvinfo : EIATTR_SPARSE_MMA_MASK
	.align		4
.L_894:
        /*0018*/ 	.byte	0x03, 0x50
        /*001a*/ 	.short	0x0000


	//----- nvinfo : EIATTR_MAXREG_COUNT
	.align		4
        /*001c*/ 	.byte	0x03, 0x1b
        /*001e*/ 	.short	0x00ff


	//----- nvinfo : EIATTR_NUM_BARRIERS
	.align		4
        /*0020*/ 	.byte	0x02, 0x4c
        /*0022*/ 	.byte	0x01
	.zero		1


	//----- nvinfo : EIATTR_MERCURY_ISA_VERSION
	.align		4
        /*0024*/ 	.byte	0x03, 0x5f
        /*0026*/ 	.short	0x0101


	//----- nvinfo : EIATTR_COOP_GROUP_MASK_REGIDS
	.align		4
        /*0028*/ 	.byte	0x04, 0x29
        /*002a*/ 	.short	(.L_896 - .L_895)


	//   ....[0]....
.L_895:
        /*002c*/ 	.word	0xffffffff


	//   ....[1]....
        /*0030*/ 	.word	0xffffffff


	//   ....[2]....
        /*0034*/ 	.word	0xffffffff


	//   ....[3]....
        /*0038*/ 	.word	0xffffffff


	//   ....[4]....
        /*003c*/ 	.word	0xffffffff


	//   ....[5]....
        /*0040*/ 	.word	0xffffffff


	//   ....[6]....
        /*0044*/ 	.word	0xffffffff


	//   ....[7]....
        /*0048*/ 	.word	0xffffffff


	//   ....[8]....
        /*004c*/ 	.word	0xffffffff


	//   ....[9]....
        /*0050*/ 	.word	0xffffffff


	//   ....[10]....
        /*0054*/ 	.word	0xffffffff


	//   ....[11]....
        /*0058*/ 	.word	0xffffffff


	//   ....[12]....
        /*005c*/ 	.word	0xffffffff


	//   ....[13]....
        /*0060*/ 	.word	0xffffffff


	//   ....[14]....
        /*0064*/ 	.word	0xffffffff


	//   ....[15]....
        /*0068*/ 	.word	0xffffffff


	//----- nvinfo : EIATTR_COOP_GROUP_INSTR_OFFSETS
	.align		4
.L_896:
        /*006c*/ 	.byte	0x04, 0x28
        /*006e*/ 	.short	(.L_898 - .L_897)


	//   ....[0]....
.L_897:
        /*0070*/ 	.word	0x00011280


	//   ....[1]....
        /*0074*/ 	.word	0x00011390


	//   ....[2]....
        /*0078*/ 	.word	0x000113a0


	//   ....[3]....
        /*007c*/ 	.word	0x000113f0


	//   ....[4]....
        /*0080*/ 	.word	0x000154a0


	//   ....[5]....
        /*0084*/ 	.word	0x000154b0


	//   ....[6]....
        /*0088*/ 	.word	0x000154f0


	//   ....[7]....
        /*008c*/ 	.word	0x00015500


	//   ....[8]....
        /*0090*/ 	.word	0x00018fd0


	//   ....[9]....
        /*0094*/ 	.word	0x00018fe0


	//   ....[10]....
        /*0098*/ 	.word	0x00019020


	//   ....[11]....
        /*009c*/ 	.word	0x00019030


	//   ....[12]....
        /*00a0*/ 	.word	0x0001ab50


	//   ....[13]....
        /*00a4*/ 	.word	0x0001ab90


	//   ....[14]....
        /*00a8*/ 	.word	0x0001ac80


	//   ....[15]....
        /*00ac*/ 	.word	0x0001ac90


	//----- nvinfo : EIATTR_VRC_CTA_INIT_COUNT
	.align		4
.L_898:
        /*00b0*/ 	.byte	0x02, 0x4a
	.zero		1
	.zero		1


	//----- nvinfo : EIATTR_EXIT_INSTR_OFFSETS
	.align		4
        /*00b4*/ 	.byte	0x04, 0x1c
        /*00b6*/ 	.short	(.L_900 - .L_899)


	//   ....[0]....
.L_899:
        /*00b8*/ 	.word	0x00000440


	//   ....[1]....
        /*00bc*/ 	.word	0x00000ec0


	//   ....[2]....
        /*00c0*/ 	.word	0x00000ef0


	//   ....[3]....
        /*00c4*/ 	.word	0x0001b950


	//   ....[4]....
        /*00c8*/ 	.word	0x0001ba50


	//   ....[5]....
        /*00cc*/ 	.word	0x0001baa0


	//----- nvinfo : EIATTR_CRS_STACK_SIZE
	.align		4
.L_900:
        /*00d0*/ 	.byte	0x04, 0x1e
        /*00d2*/ 	.short	(.L_902 - .L_901)
.L_901:
        /*00d4*/ 	.word	0x00000000


	//----- nvinfo : EIATTR_CBANK_PARAM_SIZE
	.align		4
.L_902:
        /*00d8*/ 	.byte	0x03, 0x19
        /*00da*/ 	.short	0x01d0


	//----- nvinfo : EIATTR_PARAM_CBANK
	.align		4
        /*00dc*/ 	.byte	0x04, 0x0a
        /*00de*/ 	.short	(.L_904 - .L_903)
	.align		4
.L_903:
        /*00e0*/ 	.word	index@(.nv.constant0._ZN5flash24flash_fwd_splitkv_kernelI23Flash_fwd_kernel_traitsILi96ELi64ELi128ELi4ELb0ELb0EN7cutlass10bfloat16_tE19Flash_kernel_traitsILi96ELi64ELi128ELi4ES3_EELb1ELb0ELb0ELb0ELb0ELb0ELb1ELb1EEEvNS_16Flash_fwd_paramsE)
        /*00e4*/ 	.short	0x0380
        /*00e6*/ 	.short	0x01d0


	//----- nvinfo : EIATTR_SW_WAR
	.align		4
.L_904:
        /*00e8*/ 	.byte	0x04, 0x36
        /*00ea*/ 	.short	(.L_906 - .L_905)
.L_905:
        /*00ec*/ 	.word	0x00000008
.L_906:


//--------------------- .nv.info._ZN5flash24flash_fwd_splitkv_kernelI23Flash_fwd_kernel_traitsILi96ELi64ELi128ELi4ELb0ELb0EN7cutlass10bfloat16_tE19Flash_kernel_traitsILi96ELi64ELi128ELi4ES3_EELb1ELb0ELb0ELb0ELb0ELb1ELb1ELb1EEEvNS_16Flash_fwd_paramsE --------------------------
	.section	.nv.info._ZN5flash24flash_fwd_splitkv_kernelI23Flash_fwd_kernel_traitsILi96ELi64ELi128ELi4ELb0ELb0EN7cutlass10bfloat16_tE19Flash_kernel_traitsILi96ELi64ELi128ELi4ES3_EELb1ELb0ELb0ELb0ELb0ELb1ELb1ELb1EEEvNS_16Flash_fwd_paramsE,"",@"SHT_CUDA_INFO"
	.sectionflags	@""
	.align	4


	//----- nvinfo : EIATTR_CUDA_API_VERSION
	.align		4
        /*0000*/ 	.byte	0x04, 0x37
        /*0002*/ 	.short	(.L_908 - .L_907)
.L_907:
        /*0004*/ 	.word	0x00000082


	//----- nvinfo : EIATTR_KPARAM_INFO
	.align		4
.L_908:
        /*0008*/ 	.byte	0x04, 0x17
        /*000a*/ 	.short	(.L_910 - .L_909)
.L_909:
        /*000c*/ 	.word	0x00000000
        /*0010*/ 	.short	0x0000
        /*0012*/ 	.short	0x0000
        /*0014*/ 	.byte	0x00, 0xf0, 0x41, 0x07


	//----- nvinfo : EIATTR_SPARSE_MMA_MASK
	.align		4
.L_910:
        /*0018*/ 	.byte	0x03, 0x50
        /*001a*/ 	.short	0x0000


	//----- nvinfo : EIATTR_MAXREG_COUNT
	.align		4
        /*001c*/ 	.byte	0x03, 0x1b
        /*001e*/ 	.short	0x00ff


	//----- nvinfo : EIATTR_NUM_BARRIERS
	.align		4
        /*0020*/ 	.byte	0x02, 0x4c
        /*0022*/ 	.byte	0x01
	.zero		1


	//----- nvinfo : EIATTR_MERCURY_ISA_VERSION
	.align		4
        /*0024*/ 	.byte	0x03, 0x5f
        /*0026*/ 	.short	0x0101


	//----- nvinfo : EIATTR_COOP_GROUP_MASK_REGIDS
	.align		4
        /*0028*/ 	.byte	0x04, 0x29
        /*002a*/ 	.short	(.L_912 - .L_911)


	//   ....[0]....
.L_911:
        /*002c*/ 	.word	0xffffffff


	//   ....[1]....
        /*0030*/ 	.word	0xffffffff


	//   ....[2]....
        /*0034*/ 	.word	0xffffffff


	//   ....[3]....
        /*0038*/ 	.word	0xffffffff


	//   ....[4]....
        /*003c*/ 	.word	0xffffffff


	//   ....[5]....
        /*0040*/ 	.word	0xffffffff


	//   ....[6]....
        /*0044*/ 	.word	0xffffffff


	//   ....[7]....
        /*0048*/ 	.word	0xffffffff


	//   ....[8]....
        /*004c*/ 	.word	0xffffffff


	//   ....[9]....
        /*0050*/ 	.word	0xffffffff


	//   ....[10]....
        /*0054*/ 	.word	0xffffffff


	//   ....[11]....
        /*0058*/ 	.word	0xffffffff


	//   ....[12]....
        /*005c*/ 	.word	0xffffffff


	//   ....[13]....
        /*0060*/ 	.word	0xffffffff


	//   ....[14]....
        /*0064*/ 	.word	0xffffffff


	//   ....[15]....
        /*0068*/ 	.word	0xffffffff


	//----- nvinfo : EIATTR_COOP_GROUP_INSTR_OFFSETS
	.align		4
.L_912:
        /*006c*/ 	.byte	0x04, 0x28
        /*006e*/ 	.short	(.L_914 - .L_913)


	//   ....[0]....
.L_913:
        /*0070*/ 	.word	0x00011960


	//   ....[1]....
        /*0074*/ 	.word	0x00011b10


	//   ....[2]....
        /*0078*/ 	.word	0x00011b30


	//   ....[3]....
        /*007c*/ 	.word	0x00011c00


	//   ....[4]....
        /*0080*/ 	.word	0x000163b0


	//   ....[5]....
        /*0084*/ 	.word	0x000163c0


	//   ....[6]....
        /*0088*/ 	.word	0x000163f0


	//   ....[7]....
        /*008c*/ 	.word	0x00016400


	//   ....[8]....
        /*0090*/ 	.word	0x0001a700


	//   ....[9]....
        /*0094*/ 	.word	0x0001a710


	//   ....[10]....
        /*0098*/ 	.word	0x0001a740


	//   ....[11]....
        /*009c*/ 	.word	0x0001a750


	//   ....[12]....
        /*00a0*/ 	.word	0x0001c230


	//   ....[13]....
        /*00a4*/ 	.word	0x0001c270


	//   ....[14]....
        /*00a8*/ 	.word	0x0001c360


	//   ....[15]....
        /*00ac*/ 	.word	0x0001c370


	//----- nvinfo : EIATTR_VRC_CTA_INIT_COUNT
	.align		4
.L_914:
        /*00b0*/ 	.byte	0x02, 0x4a
	.zero		1
	.zero		1


	//----- nvinfo : EIATTR_EXIT_INSTR_OFFSETS
	.align		4
        /*00b4*/ 	.byte	0x04, 0x1c
        /*00b6*/ 	.short	(.L_916 - .L_915)


	//   ....[0]....
.L_915:
        /*00b8*/ 	.word	0x00000440


	//   ....[1]....
        /*00bc*/ 	.word	0x00000ec0


	//   ....[2]....
        /*00c0*/ 	.word	0x00000ef0


	//   ....[3]....
        /*00c4*/ 	.word	0x0001d030


	//   ....[4]....
        /*00c8*/ 	.word	0x0001d130


	//   ....[5]....
        /*00cc*/ 	.word	0x0001d180


	//----- nvinfo : EIATTR_CRS_STACK_SIZE
	.align		4
.L_916:
        /*00d0*/ 	.byte	0x04, 0x1e
        /*00d2*/ 	.short	(.L_918 - .L_917)
.L_917:
        /*00d4*/ 	.word	0x00000000


	//----- nvinfo : EIATTR_CBANK_PARAM_SIZE
	.align		4
.L_918:
        /*00d8*/ 	.byte	0x03, 0x19
        /*00da*/ 	.short	0x01d0


	//----- nvinfo : EIATTR_PARAM_CBANK
	.align		4
        /*00dc*/ 	.byte	0x04, 0x0a
        /*00de*/ 	.short	(.L_920 - .L_919)
	.align		4
.L_919:
        /*00e0*/ 	.word	index@(.nv.constant0._ZN5flash24flash_fwd_splitkv_kernelI23Flash_fwd_kernel_traitsILi96ELi64ELi128ELi4ELb0ELb0EN7cutlass10bfloat16_tE19Flash_kernel_traitsILi96ELi64ELi128ELi4ES3_EELb1ELb0ELb0ELb0ELb0ELb1ELb1ELb1EEEvNS_16Flash_fwd_paramsE)
        /*00e4*/ 	.short	0x0380
        /*00e6*/ 	.short	0x01d0


	//----- nvinfo : EIATTR_SW_WAR
	.align		4
.L_920:
        /*00e8*/ 	.byte	0x04, 0x36
        /*00ea*/ 	.short	(.L_922 - .L_921)
.L_921:
        /*00ec*/ 	.word	0x00000008
.L_922:


//--------------------- .nv.info._ZN5flash24flash_fwd_splitkv_kernelI23Flash_fwd_kernel_traitsILi96ELi64ELi128ELi4ELb0ELb0EN7cutlass10bfloat16_tE19Flash_kernel_traitsILi96ELi64ELi128ELi4ES3_EELb1ELb0ELb0ELb1ELb1ELb0ELb0ELb0EEEvNS_16Flash_fwd_paramsE --------------------------
	.section	.nv.info._ZN5flash24flash_fwd_splitkv_kernelI23Flash_fwd_kernel_traitsILi96ELi64ELi128ELi4ELb0ELb0EN7cutlass10bfloat16_tE19Flash_kernel_traitsILi96ELi64ELi128ELi4ES3_EELb1ELb0ELb0ELb1ELb1ELb0ELb0ELb0EEEvNS_16Flash_fwd_paramsE,"",@"SHT_CUDA_INFO"
	.sectionflags	@""
	.align	4


	//----- nvinfo : EIATTR_CUDA_API_VERSION
	.align		4
        /*0000*/ 	.byte	0x04, 0x37
        /*0002*/ 	.short	(.L_924 - .L_923)
.L_923:
        /*0004*/ 	.word	0x00000082


	//----- nvinfo : EIATTR_KPARAM_INFO
	.align		4
.L_924:
        /*0008*/ 	.byte	0x04, 0x17
        /*000a*/ 	.short	(.L_926 - .L_925)
.L_925:
        /*000c*/ 	.word	0x00000000
        /*0010*/ 	.short	0x0000
        /*0012*/ 	.short	0x0000
        /*0014*/ 	.byte	0x00, 0xf0, 0x41, 0x07


	//----- nvinfo : EIATTR_SPARSE_MMA_MASK
	.align		4
.L_926:
        /*0018*/ 	.byte	0x03, 0x50
        /*001a*/ 	.short	0x0000


	//----- nvinfo : EIATTR_MAXREG_COUNT
	.align		4
        /*001c*/ 	.byte	0x03, 0x1b
        /*001e*/ 	.short	0x00ff


	//----- nvinfo : EIATTR_NUM_BARRIERS
	.align		4
        /*0020*/ 	.byte	0x02, 0x4c
        /*0022*/ 	.byte	0x01
	.zero		1


	//----- nvinfo : EIATTR_MERCURY_ISA_VERSION
	.align		4
        /*0024*/ 	.byte	0x03, 0x5f
        /*0026*/ 	.short	0x0101


	//----- nvinfo : EIATTR_COOP_GROUP_MASK_REGIDS
	.align		4
        /*0028*/ 	.byte	0x04, 0x29
        /*002a*/ 	.short	(.L_928 - .L_927)


	//   ....[0]....
.L_927:
        /*002c*/ 	.word	0xffffffff


	//   ....[1]....
        /*0030*/ 	.word	0xffffffff


	//   ....[2]....
        /*0034*/ 	.word	0xffffffff


	//   ....[3]....
        /*0038*/ 	.word	0xffffffff


	//   ....[4]....
        /*003c*/ 	.word	0xffffffff


	//   ....[5]....
        /*0040*/ 	.word	0xffffffff


	//   ....[6]....
        /*0044*/ 	.word	0xffffffff


	//   ....[7]....
        /*0048*/ 	.word	0xffffffff


	//   ....[8]....
        /*004c*/ 	.word	0xffffffff


	//   ....[9]....
        /*0050*/ 	.word	0xffffffff


	//   ....[10]....
        /*0054*/ 	.word	0xffffffff


	//   ....[11]....
        /*0058*/ 	.word	0xffffffff


	//----- nvinfo : EIATTR_COOP_GROUP_INSTR_OFFSETS
	.align		4
.L_928:
        /*005c*/ 	.byte	0x04, 0x28
        /*005e*/ 	.short	(.L_930 - .L_929)


	//   ....[0]....
.L_929:
        /*0060*/ 	.word	0x00003530


	//   ....[1]....
        /*0064*/ 	.word	0x00003560


	//   ....[2]....
        /*0068*/ 	.word	0x000035a0


	//   ....[3]....
        /*006c*/ 	.word	0x000035c0


	//   ....[4]....
        /*0070*/ 	.word	0x00006830


	//   ....[5]....
        /*0074*/ 	.word	0x00006850


	//   ....[6]....
        /*0078*/ 	.word	0x00006880


	//   ....[7]....
        /*007c*/ 	.word	0x00006890


	//   ....[8]....
        /*0080*/ 	.word	0x000083d0


	//   ....[9]....
        /*0084*/ 	.word	0x00008410


	//   ....[10]....
        /*0088*/ 	.word	0x00008560


	//   ....[11]....
        /*008c*/ 	.word	0x00008580


	//----- nvinfo : EIATTR_VRC_CTA_INIT_COUNT
	.align		4
.L_930:
        /*0090*/ 	.byte	0x02, 0x4a
	.zero		1
	.zero		1


	//----- nvinfo : EIATTR_EXIT_INSTR_OFFSETS
	.align		4
        /*0094*/ 	.byte	0x04, 0x1c
        /*0096*/ 	.short	(.L_932 - .L_931)


	//   ....[0]....
.L_931:
        /*0098*/ 	.word	0x00000170


	//   ....[1]....
        /*009c*/ 	.word	0x000005c0


	//   ....[2]....
        /*00a0*/ 	.word	0x000005f0


	//   ....[3]....
        /*00a4*/ 	.word	0x00009020


	//----- nvinfo : EIATTR_CRS_STACK_SIZE
	.align		4
.L_932:
        /*00a8*/ 	.byte	0x04, 0x1e
        /*00aa*/ 	.short	(.L_934 - .L_933)
.L_933:
        /*00ac*/ 	.word	0x00000000


	//----- nvinfo : EIATTR_CBANK_PARAM_SIZE
	.align		4
.L_934:
        /*00b0*/ 	.byte	0x03, 0x19
        /*00b2*/ 	.short	0x01d0


	//----- nvinfo : EIATTR_PARAM_CBANK
	.align		4
        /*00b4*/ 	.byte	0x04, 0x0a
        /*00b6*/ 	.short	(.L_936 - .L_935)
	.align		4
.L_935:
        /*00b8*/ 	.word	index@(.nv.constant0._ZN5flash24flash_fwd_splitkv_kernelI23Flash_fwd_kernel_traitsILi96ELi64ELi128ELi4ELb0ELb0EN7cutlass10bfloat16_tE19Flash_kernel_traitsILi96ELi64ELi128ELi4ES3_EELb1ELb0ELb0ELb1ELb1ELb0ELb0ELb0EEEvNS_16Flash_fwd_paramsE)
        /*00bc*/ 	.short	0x0380
        /*00be*/ 	.short	0x01d0


	//----- nvinfo : EIATTR_SW_WAR
	.align		4
.L_936:
        /*00c0*/ 	.byte	0x04, 0x36
        /*00c2*/ 	.short	(.L_938 - .L_937)
.L_937:
        /*00c4*/ 	.word	0x00000008
.L_938:


//--------------------- .nv.info._ZN5flash24flash_fwd_splitkv_kernelI23Flash_fwd_kernel_traitsILi96ELi64ELi128ELi4ELb0ELb0EN7cutlass10bfloat16_tE19Flash_kernel_traitsILi96ELi64ELi128ELi4ES3_EELb1ELb0ELb0ELb1ELb1ELb1ELb0ELb0EEEvNS_16Flash_fwd_paramsE --------------------------
	.section	.nv.info._ZN5flash24flash_fwd_splitkv_kernelI23Flash_fwd_kernel_traitsILi96ELi64ELi128ELi4ELb0ELb0EN7cutlass10bfloat16_tE19Flash_kernel_traitsILi96ELi64ELi128ELi4ES3_EELb1ELb0ELb0ELb1ELb1ELb1ELb0ELb0EEEvNS_16Flash_fwd_paramsE,"",@"SHT_CUDA_INFO"
	.sectionflags	@""
	.align	4


	//----- nvinfo : EIATTR_CUDA_API_VERSION
	.align		4
        /*0000*/ 	.byte	0x04, 0x37
        /*0002*/ 	.short	(.L_940 - .L_939)
.L_939:
        /*0004*/ 	.word	0x00000082


	//----- nvinfo : EIATTR_KPARAM_INFO
	.align		4
.L_940:
        /*0008*/ 	.byte	0x04, 0x17
        /*000a*/ 	.short	(.L_942 - .L_941)
.L_941:
        /*000c*/ 	.word	0x00000000
        /*0010*/ 	.short	0x0000
        /*0012*/ 	.short	0x0000
        /*0014*/ 	.byte	0x00, 0xf0, 0x41, 0x07


	//----- nvinfo : EIATTR_SPARSE_MMA_MASK
	.align		4
.L_942:
        /*0018*/ 	.byte	0x03, 0x50
        /*001a*/ 	.short	0x0000


	//----- nvinfo : EIATTR_MAXREG_COUNT
	.align		4
        /*001c*/ 	.byte	0x03, 0x1b
        /*001e*/ 	.short	0x00ff


	//----- nvinfo : EIATTR_NUM_BARRIERS
	.align		4
        /*0020*/ 	.byte	0x02, 0x4c
        /*0022*/ 	.byte	0x01
	.zero		1


	//----- nvinfo : EIATTR_MERCURY_ISA_VERSION
	.align		4
        /*0024*/ 	.byte	0x03, 0x5f
        /*0026*/ 	.short	0x0101


	//----- nvinfo : EIATTR_COOP_GROUP_MASK_REGIDS
	.align		4
        /*0028*/ 	.byte	0x04, 0x29
        /*002a*/ 	.short	(.L_944 - .L_943)


	//   ....[0]....
.L_943:
        /*002c*/ 	.word	0xffffffff


	//   ....[1]....
        /*0030*/ 	.word	0xffffffff


	//   ....[2]....
        /*0034*/ 	.word	0xffffffff


	//   ....[3]....
        /*0038*/ 	.word	0xffffffff


	//   ....[4]....
        /*003c*/ 	.word	0xffffffff


	//   ....[5]....
        /*0040*/ 	.word	0xffffffff


	//   ....[6]....
        /*0044*/ 	.word	0xffffffff


	//   ....[7]....
        /*0048*/ 	.word	0xffffffff


	//   ....[8]....
        /*004c*/ 	.word	0xffffffff


	//   ....[9]....
        /*0050*/ 	.word	0xffffffff


	//   ....[10]....
        /*0054*/ 	.word	0xffffffff


	//   ....[11]....
        /*0058*/ 	.word	0xffffffff


	//----- nvinfo : EIATTR_COOP_GROUP_INSTR_OFFSETS
	.align		4
.L_944:
        /*005c*/ 	.byte	0x04, 0x28
        /*005e*/ 	.short	(.L_946 - .L_945)


	//   ....[0]....
.L_945:
        /*0060*/ 	.word	0x00003d70


	//   ....[1]....
        /*0064*/ 	.word	0x00003d90


	//   ....[2]....
        /*0068*/ 	.word	0x00003df0


	//   ....[3]....
        /*006c*/ 	.word	0x00003e00


	//   ....[4]....
        /*0070*/ 	.word	0x000078a0


	//   ....[5]....
        /*0074*/ 	.word	0x000078c0


	//   ....[6]....
        /*0078*/ 	.word	0x000078f0


	//   ....[7]....
        /*007c*/ 	.word	0x00007900


	//   ....[8]....
        /*0080*/ 	.word	0x00009420


	//   ....[9]....
        /*0084*/ 	.word	0x00009460


	//   ....[10]....
        /*0088*/ 	.word	0x00009510


	//   ....[11]....
        /*008c*/ 	.word	0x00009530


	//----- nvinfo : EIATTR_VRC_CTA_INIT_COUNT
	.align		4
.L_946:
        /*0090*/ 	.byte	0x02, 0x4a
	.zero		1
	.zero		1


	//----- nvinfo : EIATTR_EXIT_INSTR_OFFSETS
	.align		4
        /*0094*/ 	.byte	0x04, 0x1c
        /*0096*/ 	.short	(.L_948 - .L_947)


	//   ....[0]....
.L_947:
        /*0098*/ 	.word	0x00000170


	//   ....[1]....
        /*009c*/ 	.word	0x000005c0


	//   ....[2]....
        /*00a0*/ 	.word	0x000005f0


	//   ....[3]....
        /*00a4*/ 	.word	0x0000a070


	//----- nvinfo : EIATTR_CRS_STACK_SIZE
	.align		4
.L_948:
        /*00a8*/ 	.byte	0x04, 0x1e
        /*00aa*/ 	.short	(.L_950 - .L_949)
.L_949:
        /*00ac*/ 	.word	0x00000000


	//----- nvinfo : EIATTR_CBANK_PARAM_SIZE
	.align		4
.L_950:
        /*00b0*/ 	.byte	0x03, 0x19
        /*00b2*/ 	.short	0x01d0


	//----- nvinfo : EIATTR_PARAM_CBANK
	.align		4
        /*00b4*/ 	.byte	0x04, 0x0a
        /*00b6*/ 	.short	(.L_952 - .L_951)
	.align		4
.L_951:
        /*00b8*/ 	.word	index@(.nv.constant0._ZN5flash24flash_fwd_splitkv_kernelI23Flash_fwd_kernel_traitsILi96ELi64ELi128ELi4ELb0ELb0EN7cutlass10bfloat16_tE19Flash_kernel_traitsILi96ELi64ELi128ELi4ES3_EELb1ELb0ELb0ELb1ELb1ELb1ELb0ELb0EEEvNS_16Flash_fwd_paramsE)
        /*00bc*/ 	.short	0x0380
        /*00be*/ 	.short	0x01d0


	//----- nvinfo : EIATTR_SW_WAR
	.align		4
.L_952:
        /*00c0*/ 	.byte	0x04, 0x36
        /*00c2*/ 	.short	(.L_954 - .L_953)
.L_953:
        /*00c4*/ 	.word	0x00000008
.L_954:


//--------------------- .nv.info._ZN5flash24flash_fwd_splitkv_kernelI23Flash_fwd_kernel_traitsILi96ELi64ELi128ELi4ELb0ELb0EN7cutlass10bfloat16_tE19Flash_kernel_traitsILi96ELi64ELi128ELi4ES3_EELb1ELb0ELb0ELb1ELb1ELb0ELb1ELb0EEEvNS_16Flash_fwd_paramsE --------------------------
	.section	.nv.info._ZN5flash24flash_fwd_splitkv_kernelI23Flash_fwd_kernel_traitsILi96ELi64ELi128ELi4ELb0ELb0EN7cutlass10bfloat16_tE19Flash_kernel_traitsILi96ELi64ELi128ELi4ES3_EELb1ELb0ELb0ELb1ELb1ELb0ELb1ELb0EEEvNS_16Flash_fwd_paramsE,"",@"SHT_CUDA_INFO"
	.sectionflags	@""
	.align	4


	//----- nvinfo : EIATTR_CUDA_API_VERSION
	.align		4
        /*0000*/ 	.byte	0x04, 0x37
        /*0002*/ 	.short	(.L_956 - .L_955)
.L_955:
        /*0004*/ 	.word	0x00000082


	//----- nvinfo : EIATTR_KPARAM_INFO
	.align		4
.L_956:
        /*0008*/ 	.byte	0x04, 0x17
        /*000a*/ 	.short	(.L_958 - .L_957)
.L_957:
        /*000c*/ 	.word	0x00000000
        /*0010*/ 	.short	0x0000
        /*0012*/ 	.short	0x0000
        /*0014*/ 	.byte	0x00, 0xf0, 0x41, 0x07


	//----- nvinfo : EIATTR_SPARSE_MMA_MASK
	.align		4
.L_958:
        /*0018*/ 	.byte	0x03, 0x50
        /*001a*/ 	.short	0x0000


	//----- nvinfo : EIATTR_MAXREG_COUNT
	.align		4
        /*001c*/ 	.byte	0x03, 0x1b
        /*001e*/ 	.short	0x00ff


	//----- nvinfo : EIATTR_NUM_BARRIERS
	.align		4
        /*0020*/ 	.byte	0x02, 0x4c
        /*0022*/ 	.byte	0x01
	.zero		1


	//----- nvinfo : EIATTR_MERCURY_ISA_VERSION
	.align		4
        /*0024*/ 	.byte	0x03, 0x5f
        /*0026*/ 	.short	0x0101


	//----- nvinfo : EIATTR_COOP_GROUP_MASK_REGIDS
	.align		4
        /*0028*/ 	.byte	0x04, 0x29
        /*002a*/ 	.short	(.L_960 - .L_959)


	//   ....[0]....
.L_959:
        /*002c*/ 	.word	0xffffffff


	//   ....[1]....
        /*0030*/ 	.word	0xffffffff


	//   ....[2]....
        /*0034*/ 	.word	0xffffffff


	//   ....[3]....
        /*0038*/ 	.word	0xffffffff


	//   ....[4]....
        /*003c*/ 	.word	0xffffffff


	//   ....[5]....
        /*0040*/ 	.word	0xffffffff


	//   ....[6]....
        /*0044*/ 	.word	0xffffffff


	//   ....[7]....
        /*0048*/ 	.word	0xffffffff


	//   ....[8]....
        /*004c*/ 	.word	0xffffffff


	//   ....[9]....
        /*0050*/ 	.word	0xffffffff


	//   ....[10]....
        /*0054*/ 	.word	0xffffffff


	//   ....[11]....
        /*0058*/ 	.word	0xffffffff


	//----- nvinfo : EIATTR_COOP_GROUP_INSTR_OFFSETS
	.align		4
.L_960:
        /*005c*/ 	.byte	0x04, 0x28
        /*005e*/ 	.short	(.L_962 - .L_961)


	//   ....[0]....
.L_961:
        /*0060*/ 	.word	0x00003910


	//   ....[1]....
        /*0064*/ 	.word	0x00003950


	//   ....[2]....
        /*0068*/ 	.word	0x00003990


	//   ....[3]....
        /*006c*/ 	.word	0x000039b0


	//   ....[4]....
        /*0070*/ 	.word	0x00006c10


	//   ....[5]....
        /*0074*/ 	.word	0x00006c20


	//   ....[6]....
        /*0078*/ 	.word	0x00006c50


	//   ....[7]....
        /*007c*/ 	.word	0x00006c60


	//   ....[8]....
        /*0080*/ 	.word	0x000087a0


	//   ....[9]....
        /*0084*/ 	.word	0x000087e0


	//   ....[10]....
        /*0088*/ 	.word	0x000088a0


	//   ....[11]....
        /*008c*/ 	.word	0x000088c0


	//----- nvinfo : EIATTR_VRC_CTA_INIT_COUNT
	.align		4
.L_962:
        /*0090*/ 	.byte	0x02, 0x4a
	.zero		1
	.zero		1


	//----- nvinfo : EIATTR_EXIT_INSTR_OFFSETS
	.align		4
        /*0094*/ 	.byte	0x04, 0x1c
        /*0096*/ 	.short	(.L_964 - .L_963)


	//   ....[0]....
.L_963:
        /*0098*/ 	.word	0x00000290


	//   ....[1]....
        /*009c*/ 	.word	0x00000930


	//   ....[2]....
        /*00a0*/ 	.word	0x00000960


	//   ....[3]....
        /*00a4*/ 	.word	0x00009280


	//----- nvinfo : EIATTR_CRS_STACK_SIZE
	.align		4
.L_964:
        /*00a8*/ 	.byte	0x04, 0x1e
        /*00aa*/ 	.short	(.L_966 - .L_965)
.L_965:
        /*00ac*/ 	.word	0x00000000


	//----- nvinfo : EIATTR_CBANK_PARAM_SIZE
	.align		4
.L_966:
        /*00b0*/ 	.byte	0x03, 0x19
        /*00b2*/ 	.short	0x01d0


	//----- nvinfo : EIATTR_PARAM_CBANK
	.align		4
        /*00b4*/ 	.byte	0x04, 0x0a
        /*00b6*/ 	.short	(.L_968 - .L_967)
	.align		4
.L_967:
        /*00b8*/ 	.word	index@(.nv.constant0._ZN5flash24flash_fwd_splitkv_kernelI23Flash_fwd_kernel_traitsILi96ELi64ELi128ELi4ELb0ELb0EN7cutlass10bfloat16_tE19Flash_kernel_traitsILi96ELi64ELi128ELi4ES3_EELb1ELb0ELb0ELb1ELb1ELb0ELb1ELb0EEEvNS_16Flash_fwd_paramsE)
        /*00bc*/ 	.short	0x0380
        /*00be*/ 	.short	0x01d0


	//----- nvinfo : EIATTR_SW_WAR
	.align		4
.L_968:
        /*00c0*/ 	.byte	0x04, 0x36
        /*00c2*/ 	.short	(.L_970 - .L_969)
.L_969:
        /*00c4*/ 	.word	0x00000008
.L_970:


//--------------------- .nv.info._ZN5flash24flash_fwd_splitkv_kernelI23Flash_fwd_kernel_traitsILi96ELi64ELi128ELi4ELb0ELb0EN7cutlass10bfloat16_tE19Flash_kernel_traitsILi96ELi64ELi128ELi4ES3_EELb1ELb0ELb0ELb1ELb1ELb1ELb1ELb0EEEvNS_16Flash_fwd_paramsE --------------------------
	.section	.nv.info._ZN5flash24flash_fwd_splitkv_kernelI23Flash_fwd_kernel_traitsILi96ELi64ELi128ELi4ELb0ELb0EN7cutlass10bfloat16_tE19Flash_kernel_traitsILi96ELi64ELi128ELi4ES3_EELb1ELb0ELb0ELb1ELb1ELb1ELb1ELb0EEEvNS_16Flash_fwd_paramsE,"",@"SHT_CUDA_INFO"
	.sectionflags	@""
	.align	4


	//----- nvinfo : EIATTR_CUDA_API_VERSION
	.align		4
        /*0000*/ 	.byte	0x04, 0x37
        /*0002*/ 	.short	(.L_972 - .L_971)
.L_971:
        /*0004*/ 	.word	0x00000082


	//----- nvinfo : EIATTR_KPARAM_INFO
	.align		4
.L_972:
        /*0008*/ 	.byte	0x04, 0x17
        /*000a*/ 	.short	(.L_974 - .L_973)
.L_973:
        /*000c*/ 	.word	0x00000000
        /*0010*/ 	.short	0x0000
        /*0012*/ 	.short	0x0000
        /*0014*/ 	.byte	0x00, 0xf0, 0x41, 0x07


	//----- nvinfo : EIATTR_SPARSE_MMA_MASK
	.align		4
.L_974:
        /*0018*/ 	.byte	0x03, 0x50
        /*001a*/ 	.short	0x0000


	//----- nvinfo : EIATTR_MAXREG_COUNT
	.align		4
        /*001c*/ 	.byte	0x03, 0x1b
        /*001e*/ 	.short	0x00ff


	//----- nvinfo : EIATTR_NUM_BARRIERS
	.align		4
        /*0020*/ 	.byte	0x02, 0x4c
        /*0022*/ 	.byte	0x01
	.zero		1


	//----- nvinfo : EIATTR_MERCURY_ISA_VERSION
	.align		4
        /*0024*/ 	.byte	0x03, 0x5f
        /*0026*/ 	.short	0x0101


	//----- nvinfo : EIATTR_COOP_GROUP_MASK_REGIDS
	.align		4
        /*0028*/ 	.byte	0x04, 0x29
        /*002a*/ 	.short	(.L_976 - .L_975)


	//   ....[0]....
.L_975:
        /*002c*/ 	.word	0xffffffff


	//   ....[1]....
        /*0030*/ 	.word	0xffffffff


	//   ....[2]....
        /*0034*/ 	.word	0xffffffff


	//   ....[3]....
        /*0038*/ 	.word	0xffffffff


	//   ....[4]....
        /*003c*/ 	.word	0xffffffff


	//   ....[5]....
        /*0040*/ 	.word	0xffffffff


	//   ....[6]....
        /*0044*/ 	.word	0xffffffff


	//   ....[7]....
        /*0048*/ 	.word	0xffffffff


	//   ....[8]....
        /*004c*/ 	.word	0xffffffff


	//   ....[9]....
        /*0050*/ 	.word	0xffffffff


	//   ....[10]....
        /*0054*/ 	.word	0xffffffff


	//   ....[11]....
        /*0058*/ 	.word	0xffffffff


	//----- nvinfo : EIATTR_COOP_GROUP_INSTR_OFFSETS
	.align		4
.L_976:
        /*005c*/ 	.byte	0x04, 0x28
        /*005e*/ 	.short	(.L_978 - .L_977)


	//   ....[0]....
.L_977:
        /*0060*/ 	.word	0x00004120


	//   ....[1]....
        /*0064*/ 	.word	0x00004150


	//   ....[2]....
        /*0068*/ 	.word	0x000041c0


	//   ....[3]....
        /*006c*/ 	.word	0x000041d0


	//   ....[4]....
        /*0070*/ 	.word	0x00007c30


	//   ....[5]....
        /*0074*/ 	.word	0x00007c40


	//   ....[6]....
        /*0078*/ 	.word	0x00007c80


	//   ....[7]....
        /*007c*/ 	.word	0x00007c90


	//   ....[8]....
        /*0080*/ 	.word	0x000097b0


	//   ....[9]....
        /*0084*/ 	.word	0x000097f0


	//   ....[10]....
        /*0088*/ 	.word	0x000098b0


	//   ....[11]....
        /*008c*/ 	.word	0x000098d0


	//----- nvinfo : EIATTR_VRC_CTA_INIT_COUNT
	.align		4
.L_978:
        /*0090*/ 	.byte	0x02, 0x4a
	.zero		1
	.zero		1


	//----- nvinfo : EIATTR_EXIT_INSTR_OFFSETS
	.align		4
        /*0094*/ 	.byte	0x04, 0x1c
        /*0096*/ 	.short	(.L_980 - .L_979)


	//   ....[0]....
.L_979:
        /*0098*/ 	.word	0x00000290


	//   ....[1]....
        /*009c*/ 	.word	0x00000930


	//   ....[2]....
        /*00a0*/ 	.word	0x00000960


	//   ....[3]....
        /*00a4*/ 	.word	0x0000a290


	//----- nvinfo : EIATTR_CRS_STACK_SIZE
	.align		4
.L_980:
        /*00a8*/ 	.byte	0x04, 0x1e
        /*00aa*/ 	.short	(.L_982 - .L_981)
.L_981:
        /*00ac*/ 	.word	0x00000000


	//----- nvinfo : EIATTR_CBANK_PARAM_SIZE
	.align		4
.L_982:
        /*00b0*/ 	.byte	0x03, 0x19
        /*00b2*/ 	.short	0x01d0


	//----- nvinfo : EIATTR_PARAM_CBANK
	.align		4
        /*00b4*/ 	.byte	0x04, 0x0a
        /*00b6*/ 	.short	(.L_984 - .L_983)
	.align		4
.L_983:
        /*00b8*/ 	.word	index@(.nv.constant0._ZN5flash24flash_fwd_splitkv_kernelI23Flash_fwd_kernel_traitsILi96ELi64ELi128ELi4ELb0ELb0EN7cutlass10bfloat16_tE19Flash_kernel_traitsILi96ELi64ELi128ELi4ES3_EELb1ELb0ELb0ELb1ELb1ELb1ELb1ELb0EEEvNS_16Flash_fwd_paramsE)
        /*00bc*/ 	.short	0x0380
        /*00be*/ 	.short	0x01d0


	//----- nvinfo : EIATTR_SW_WAR
	.align		4
.L_984:
        /*00c0*/ 	.byte	0x04, 0x36
        /*00c2*/ 	.short	(.L_986 - .L_985)
.L_985:
        /*00c4*/ 	.word	0x00000008
.L_986:


//--------------------- .nv.info._ZN5flash24flash_fwd_splitkv_kernelI23Flash_fwd_kernel_traitsILi96ELi64ELi128ELi4ELb0ELb0EN7cutlass10bfloat16_tE19Flash_kernel_traitsILi96ELi64ELi128ELi4ES3_EELb1ELb0ELb0ELb0ELb1ELb0ELb0ELb0EEEvNS_16Flash_fwd_paramsE --------------------------
	.section	.nv.info._ZN5flash24flash_fwd_splitkv_kernelI23Flash_fwd_kernel_traitsILi96ELi64ELi128ELi4ELb0ELb0EN7cutlass10bfloat16_tE19Flash_kernel_traitsILi96ELi64ELi128ELi4ES3_EELb1ELb0ELb0ELb0ELb1ELb0ELb0ELb0EEEvNS_16Flash_fwd_paramsE,"",@"SHT_CUDA_INFO"
	.sectionflags	@""
	.align	4


	//----- nvinfo : EIATTR_CUDA_API_VERSION
	.align		4
        /*0000*/ 	.byte	0x04, 0x37
        /*0002*/ 	.short	(.L_988 - .L_987)
.L_987:
        /*0004*/ 	.word	0x00000082


	//----- nvinfo : EIATTR_KPARAM_INFO
	.align		4
.L_988:
        /*0008*/ 	.byte	0x04, 0x17
        /*000a*/ 	.short	(.L_990 - .L_989)
.L_989:
        /*000c*/ 	.word	0x00000000
        /*0010*/ 	.short	0x0000
        /*0012*/ 	.short	0x0000
        /*0014*/ 	.byte	0x00, 0xf0, 0x41, 0x07


	//----- nvinfo : EIATTR_SPARSE_MMA_MASK
	.align		4
.L_990:
        /*0018*/ 	.byte	0x03, 0x50
        /*001a*/ 	.short	0x0000


	//----- nvinfo : EIATTR_MAXREG_COUNT
	.align		4
        /*001c*/ 	.byte	0x03, 0x1b
        /*001e*/ 	.short	0x00ff


	//----- nvinfo : EIATTR_NUM_BARRIERS
	.align		4
        /*0020*/ 	.byte	0x02, 0x4c
        /*0022*/ 	.byte	0x01
	.zero		1


	//----- nvinfo : EIATTR_MERCURY_ISA_VERSION
	.align		4
        /*0024*/ 	.byte	0x03, 0x5f
        /*0026*/ 	.short	0x0101


	//----- nvinfo : EIATTR_COOP_GROUP_MASK_REGIDS
	.align		4
        /*0028*/ 	.byte	0x04, 0x29
        /*002a*/ 	.short	(.L_992 - .L_991)


	//   ....[0]....
.L_991:
        /*002c*/ 	.word	0xffffffff


	//   ....[1]....
        /*0030*/ 	.word	0xffffffff


	//   ....[2]....
        /*0034*/ 	.word	0xffffffff


	//   ....[3]....
        /*0038*/ 	.word	0xffffffff


	//   ....[4]....
        /*003c*/ 	.word	0xffffffff


	//   ....[5]....
        /*0040*/ 	.word	0xffffffff


	//   ....[6]....
        /*0044*/ 	.word	0xffffffff


	//   ....[7]....
        /*0048*/ 	.word	0xffffffff


	//   ....[8]....
        /*004c*/ 	.word	0xffffffff


	//   ....[9]....
        /*0050*/ 	.word	0xffffffff


	//   ....[10]....
        /*0054*/ 	.word	0xffffffff


	//   ....[11]....
        /*0058*/ 	.word	0xffffffff


	//   ....[12]....
        /*005c*/ 	.word	0xffffffff


	//   ....[13]....
        /*0060*/ 	.word	0xffffffff


	//   ....[14]....
        /*0064*/ 	.word	0xffffffff


	//   ....[15]....
        /*0068*/ 	.word	0xffffffff


	//----- nvinfo : EIATTR_COOP_GROUP_INSTR_OFFSETS
	.align		4
.L_992:
        /*006c*/ 	.byte	0x04, 0x28
        /*006e*/ 	.short	(.L_994 - .L_993)


	//   ....[0]....
.L_993:
        /*0070*/ 	.word	0x00003c30


	//   ....[1]....
        /*0074*/ 	.word	0x00003d60


	//   ....[2]....
        /*0078*/ 	.word	0x00003d70


	//   ....[3]....
        /*007c*/ 	.word	0x00003da0


	//   ....[4]....
        /*0080*/ 	.word	0x000076e0


	//   ....[5]....
        /*0084*/ 	.word	0x000076f0


	//   ....[6]....
        /*0088*/ 	.word	0x00007720


	//   ....[7]....
        /*008c*/ 	.word	0x00007730


	//   ....[8]....
        /*0090*/ 	.word	0x0000ab10


	//   ....[9]....
        /*0094*/ 	.word	0x0000ab30


	//   ....[10]....
        /*0098*/ 	.word	0x0000ab70


	//   ....[11]....
        /*009c*/ 	.word	0x0000ab80


	//   ....[12]....
        /*00a0*/ 	.word	0x0000c6a0


	//   ....[13]....
        /*00a4*/ 	.word	0x0000c6e0


	//   ....[14]....
        /*00a8*/ 	.word	0x0000c770


	//   ....[15]....
        /*00ac*/ 	.word	0x0000c790


	//----- nvinfo : EIATTR_VRC_CTA_INIT_COUNT
	.align		4
.L_994:
        /*00b0*/ 	.byte	0x02, 0x4a
	.zero		1
	.zero		1


	//----- nvinfo : EIATTR_EXIT_INSTR_OFFSETS
	.align		4
        /*00b4*/ 	.byte	0x04, 0x1c
        /*00b6*/ 	.short	(.L_996 - .L_995)


	//   ....[0]....
.L_995:
        /*00b8*/ 	.word	0x00000350


	//   ....[1]....
        /*00bc*/ 	.word	0x000008f0


	//   ....[2]....
        /*00c0*/ 	.word	0x00000920


	//   ....[3]....
        /*00c4*/ 	.word	0x0000d3c0


	//   ....[4]....
        /*00c8*/ 	.word	0x0000d4b0


	//----- nvinfo : EIATTR_CRS_STACK_SIZE
	.align		4
.L_996:
        /*00cc*/ 	.byte	0x04, 0x1e
        /*00ce*/ 	.short	(.L_998 - .L_997)
.L_997:
        /*00d0*/ 	.word	0x00000000


	//----- nvinfo : EIATTR_CBANK_PARAM_SIZE
	.align		4
.L_998:
        /*00d4*/ 	.byte	0x03, 0x19
        /*00d6*/ 	.short	0x01d0


	//----- nvinfo : EIATTR_PARAM_CBANK
	.align		4
        /*00d8*/ 	.byte	0x04, 0x0a
        /*00da*/ 	.short	(.L_1000 - .L_999)
	.align		4
.L_999:
        /*00dc*/ 	.word	index@(.nv.constant0._ZN5flash24flash_fwd_splitkv_kernelI23Flash_fwd_kernel_traitsILi96ELi64ELi128ELi4ELb0ELb0EN7cutlass10bfloat16_tE19Flash_kernel_traitsILi96ELi64ELi128ELi4ES3_EELb1ELb0ELb0ELb0ELb1ELb0ELb0ELb0EEEvNS_16Flash_fwd_paramsE)
        /*00e0*/ 	.short	0x0380
        /*00e2*/ 	.short	0x01d0


	//----- nvinfo : EIATTR_SW_WAR
	.align		4
.L_1000:
        /*00e4*/ 	.byte	0x04, 0x36
        /*00e6*/ 	.short	(.L_1002 - .L_1001)
.L_1001:
        /*00e8*/ 	.word	0x00000008
.L_1002:


//--------------------- .nv.info._ZN5flash24flash_fwd_splitkv_kernelI23Flash_fwd_kernel_traitsILi96ELi64ELi128ELi4ELb0ELb0EN7cutlass10bfloat16_tE19Flash_kernel_traitsILi96ELi64ELi128ELi4ES3_EELb1ELb0ELb0ELb0ELb1ELb1ELb0ELb0EEEvNS_16Flash_fwd_paramsE --------------------------
	.section	.nv.info._ZN5flash24flash_fwd_splitkv_kernelI23Flash_fwd_kernel_traitsILi96ELi64ELi128ELi4ELb0ELb0EN7cutlass10bfloat16_tE19Flash_kernel_traitsILi96ELi64ELi128ELi4ES3_EELb1ELb0ELb0ELb0ELb1ELb1ELb0ELb0EEEvNS_16Flash_fwd_paramsE,"",@"SHT_CUDA_INFO"
	.sectionflags	@""
	.align	4


	//----- nvinfo : EIATTR_CUDA_API_VERSION
	.align		4
        /*0000*/ 	.byte	0x04, 0x37
        /*0002*/ 	.short	(.L_1004 - .L_1003)
.L_1003:
        /*0004*/ 	.word	0x00000082


	//----- nvinfo : EIATTR_KPARAM_INFO
	.align		4
.L_1004:
        /*0008*/ 	.byte	0x04, 0x17
        /*000a*/ 	.short	(.L_1006 - .L_1005)
.L_1005:
        /*000c*/ 	.word	0x00000000
        /*0010*/ 	.short	0x0000
        /*0012*/ 	.short	0x0000
        /*0014*/ 	.byte	0x00, 0xf0, 0x41, 0x07


	//----- nvinfo : EIATTR_SPARSE_MMA_MASK
	.align		4
.L_1006:
        /*0018*/ 	.byte	0x03, 0x50
        /*001a*/ 	.short	0x0000


	//----- nvinfo : EIATTR_MAXREG_COUNT
	.align		4
        /*001c*/ 	.byte	0x03, 0x1b
        /*001e*/ 	.short	0x00ff


	//----- nvinfo : EIATTR_NUM_BARRIERS
	.align		4
        /*0020*/ 	.byte	0x02, 0x4c
        /*0022*/ 	.byte	0x01
	.zero		1


	//----- nvinfo : EIATTR_MERCURY_ISA_VERSION
	.align		4
        /*0024*/ 	.byte	0x03, 0x5f
        /*0026*/ 	.short	0x0101


	//----- nvinfo : EIATTR_COOP_GROUP_MASK_REGIDS
	.align		4
        /*0028*/ 	.byte	0x04, 0x29
        /*002a*/ 	.short	(.L_1008 - .L_1007)


	//   ....[0]....
.L_1007:
        /*002c*/ 	.word	0xffffffff


	//   ....[1]....
        /*0030*/ 	.word	0xffffffff


	//   ....[2]....
        /*0034*/ 	.word	0xffffffff


	//   ....[3]....
        /*0038*/ 	.word	0xffffffff


	//   ....[4]....
        /*003c*/ 	.word	0xffffffff


	//   ....[5]....
        /*0040*/ 	.word	0xffffffff


	//   ....[6]....
        /*0044*/ 	.word	0xffffffff


	//   ....[7]....
        /*0048*/ 	.word	0xffffffff


	//   ....[8]....
        /*004c*/ 	.word	0xffffffff


	//   ....[9]....
        /*0050*/ 	.word	0xffffffff


	//   ....[10]....
        /*0054*/ 	.word	0xffffffff


	//   ....[11]....
        /*0058*/ 	.word	0xffffffff


	//   ....[12]....
        /*005c*/ 	.word	0xffffffff


	//   ....[13]....
        /*0060*/ 	.word	0xffffffff


	//   ....[14]....
        /*0064*/ 	.word	0xffffffff


	//   ....[15]....
        /*0068*/ 	.word	0xffffffff


	//----- nvinfo : EIATTR_COOP_GROUP_INSTR_OFFSETS
	.align		4
.L_1008:
        /*006c*/ 	.byte	0x04, 0x28
        /*006e*/ 	.short	(.L_1010 - .L_1009)


	//   ....[0]....
.L_1009:
        /*0070*/ 	.word	0x00004440


	//   ....[1]....
        /*0074*/ 	.word	0x00004550


	//   ....[2]....
        /*0078*/ 	.word	0x00004560


	//   ....[3]....
        /*007c*/ 	.word	0x000045c0


	//   ....[4]....
        /*0080*/ 	.word	0x00008690


	//   ....[5]....
        /*0084*/ 	.word	0x000086a0


	//   ....[6]....
        /*0088*/ 	.word	0x000086d0


	//   ....[7]....
        /*008c*/ 	.word	0x000086e0


	//   ....[8]....
        /*0090*/ 	.word	0x0000c340


	//   ....[9]....
        /*0094*/ 	.word	0x0000c360


	//   ....[10]....
        /*0098*/ 	.word	0x0000c3a0


	//   ....[11]....
        /*009c*/ 	.word	0x0000c3b0


	//   ....[12]....
        /*00a0*/ 	.word	0x0000de80


	//   ....[13]....
        /*00a4*/ 	.word	0x0000dec0


	//   ....[14]....
        /*00a8*/ 	.word	0x0000df60


	//   ....[15]....
        /*00ac*/ 	.word	0x0000df80


	//----- nvinfo : EIATTR_VRC_CTA_INIT_COUNT
	.align		4
.L_1010:
        /*00b0*/ 	.byte	0x02, 0x4a
	.zero		1
	.zero		1


	//----- nvinfo : EIATTR_EXIT_INSTR_OFFSETS
	.align		4
        /*00b4*/ 	.byte	0x04, 0x1c
        /*00b6*/ 	.short	(.L_1012 - .L_1011)


	//   ....[0]....
.L_1011:
        /*00b8*/ 	.word	0x00000340


	//   ....[1]....
        /*00bc*/ 	.word	0x000008f0


	//   ....[2]....
        /*00c0*/ 	.word	0x00000920


	//   ....[3]....
        /*00c4*/ 	.word	0x0000ebb0


	//   ....[4]....
        /*00c8*/ 	.word	0x0000ec90


	//----- nvinfo : EIATTR_CRS_STACK_SIZE
	.align		4
.L_1012:
        /*00cc*/ 	.byte	0x04, 0x1e
        /*00ce*/ 	.short	(.L_1014 - .L_1013)
.L_1013:
        /*00d0*/ 	.word	0x00000000


	//----- nvinfo : EIATTR_CBANK_PARAM_SIZE
	.align		4
.L_1014:
        /*00d4*/ 	.byte	0x03, 0x19
        /*00d6*/ 	.short	0x01d0


	//----- nvinfo : EIATTR_PARAM_CBANK
	.align		4
        /*00d8*/ 	.byte	0x04, 0x0a
        /*00da*/ 	.short	(.L_1016 - .L_1015)
	.align		4
.L_1015:
        /*00dc*/ 	.word	index@(.nv.constant0._ZN5flash24flash_fwd_splitkv_kernelI23Flash_fwd_kernel_traitsILi96ELi64ELi128ELi4ELb0ELb0EN7cutlass10bfloat16_tE19Flash_kernel_traitsILi96ELi64ELi128ELi4ES3_EELb1ELb0ELb0ELb0ELb1ELb1ELb0ELb0EEEvNS_16Flash_fwd_paramsE)
        /*00e0*/ 	.short	0x0380
        /*00e2*/ 	.short	0x01d0


	//----- nvinfo : EIATTR_SW_WAR
	.align		4
.L_1016:
        /*00e4*/ 	.byte	0x04, 0x36
        /*00e6*/ 	.short	(.L_1018 - .L_1017)
.L_1017:
        /*00e8*/ 	.word	0x00000008
.L_1018:


//--------------------- .nv.info._ZN5flash24flash_fwd_splitkv_kernelI23Flash_fwd_kernel_traitsILi96ELi64ELi128ELi4ELb0ELb0EN7cutlass10bfloat16_tE19Flash_kernel_traitsILi96ELi64ELi128ELi4ES3_EELb1ELb0ELb1ELb0ELb0ELb0ELb0ELb0EEEvNS_16Flash_fwd_paramsE --------------------------
	.section	.nv.info._ZN5flash24flash_fwd_splitkv_kernelI23Flash_fwd_kernel_traitsILi96ELi64ELi128ELi4ELb0ELb0EN7cutlass10bfloat16_tE19Flash_kernel_traitsILi96ELi64ELi128ELi4ES3_EELb1ELb0ELb1ELb0ELb0ELb0ELb0ELb0EEEvNS_16Flash_fwd_paramsE,"",@"SHT_CUDA_INFO"
	.sectionflags	@""
	.align	4


	//----- nvinfo : EIATTR_CUDA_API_VERSION
	.align		4
        /*0000*/ 	.byte	0x04, 0x37
        /*0002*/ 	.short	(.L_1020 - .L_1019)
.L_1019:
        /*0004*/ 	.word	0x00000082


	//----- nvinfo : EIATTR_KPARAM_INFO
	.align		4
.L_1020:
        /*0008*/ 	.byte	0x04, 0x17
        /*000a*/ 	.short	(.L_1022 - .L_1021)
.L_1021:
        /*000c*/ 	.word	0x00000000
        /*0010*/ 	.short	0x0000
        /*0012*/ 	.short	0x0000
        /*0014*/ 	.byte	0x00, 0xf0, 0x41, 0x07


	//----- nvinfo : EIATTR_SPARSE_MMA_MASK
	.align		4
.L_1022:
        /*0018*/ 	.byte	0x03, 0x50
        /*001a*/ 	.short	0x0000


	//----- nvinfo : EIATTR_MAXREG_COUNT
	.align		4
        /*001c*/ 	.byte	0x03, 0x1b
        /*001e*/ 	.short	0x00ff


	//----- nvinfo : EIATTR_NUM_BARRIERS
	.align		4
        /*0020*/ 	.byte	0x02, 0x4c
        /*0022*/ 	.byte	0x01
	.zero		1


	//----- nvinfo : EIATTR_MERCURY_ISA_VERSION
	.align		4
        /*0024*/ 	.byte	0x03, 0x5f
        /*0026*/ 	.short	0x0101


	//----- nvinfo : EIATTR_COOP_GROUP_MASK_REGIDS
	.align		4
        /*0028*/ 	.byte	0x04, 0x29
        /*002a*/ 	.short	(.L_1024 - .L_1023)


	//   ....[0]....
.L_1023:
        /*002c*/ 	.word	0xffffffff


	//   ....[1]....
        /*0030*/ 	.word	0xffffffff


	//   ....[2]....
        /*0034*/ 	.word	0xffffffff


	//   ....[3]....
        /*0038*/ 	.word	0xffffffff


	//   ....[4]....
        /*003c*/ 	.word	0xffffffff


	//   ....[5]....
        /*0040*/ 	.word	0xffffffff


	//   ....[6]....
        /*0044*/ 	.word	0xffffffff


	//   ....[7]....
        /*0048*/ 	.word	0xffffffff


	//   ....[8]....
        /*004c*/ 	.word	0xffffffff


	//   ....[9]....
        /*0050*/ 	.word	0xffffffff


	//   ....[10]....
        /*0054*/ 	.word	0xffffffff


	//   ....[11]....
        /*0058*/ 	.word	0xffffffff


	//   ....[12]....
        /*005c*/ 	.word	0xffffffff


	//   ....[13]....
        /*0060*/ 	.word	0xffffffff


	//   ....[14]....
        /*0064*/ 	.word	0xffffffff


	//   ....[15]....
        /*0068*/ 	.word	0xffffffff


	//----- nvinfo : EIATTR_COOP_GROUP_INSTR_OFFSETS
	.align		4
.L_1024:
        /*006c*/ 	.byte	0x04, 0x28
        /*006e*/ 	.short	(.L_1026 - .L_1025)


	//   ....[0]....
.L_1025:
        /*0070*/ 	.word	0x00005460


	//   ....[1]....
        /*0074*/ 	.word	0x00005490


	//   ....[2]....
        /*0078*/ 	.word	0x00005530


	//   ....[3]....
        /*007c*/ 	.word	0x000055b0


	//   ....[4]....
        /*0080*/ 	.word	0x00009b20


	//   ....[5]....
        /*0084*/ 	.word	0x00009b30


	//   ....[6]....
        /*0088*/ 	.word	0x00009b60


	//   ....[7]....
        /*008c*/ 	.word	0x00009b70


	//   ....[8]....
        /*0090*/ 	.word	0x0000de40


	//   ....[9]....
        /*0094*/ 	.word	0x0000de80


	//   ....[10]....
        /*0098*/ 	.word	0x0000deb0


	//   ....[11]....
        /*009c*/ 	.word	0x0000dec0


	//   ....[12]....
        /*00a0*/ 	.word	0x0000fa10


	//   ....[13]....
        /*00a4*/ 	.word	0x0000fa50


	//   ....[14]....
        /*00a8*/ 	.word	0x0000fb00


	//   ....[15]....
        /*00ac*/ 	.word	0x0000fb30


	//----- nvinfo : EIATTR_VRC_CTA_INIT_COUNT
	.align		4
.L_1026:
        /*00b0*/ 	.byte	0x02, 0x4a
	.zero		1
	.zero		1


	//----- nvinfo : EIATTR_EXIT_INSTR_OFFSETS
	.align		4
        /*00b4*/ 	.byte	0x04, 0x1c
        /*00b6*/ 	.short	(.L_1028 - .L_1027)


	//   ....[0]....
.L_1027:
        /*00b8*/ 	.word	0x00000350


	//   ....[1]....
        /*00bc*/ 	.word	0x00000990


	//   ....[2]....
        /*00c0*/ 	.word	0x000009c0


	//   ....[3]....
        /*00c4*/ 	.word	0x00010740


	//   ....[4]....
        /*00c8*/ 	.word	0x00010870


	//   ....[5]....
        /*00cc*/ 	.word	0x00010890


	//----- nvinfo : EIATTR_CRS_STACK_SIZE
	.align		4
.L_1028:
        /*00d0*/ 	.byte	0x04, 0x1e
        /*00d2*/ 	.short	(.L_1030 - .L_1029)
.L_1029:
        /*00d4*/ 	.word	0x00000000


	//----- nvinfo : EIATTR_CBANK_PARAM_SIZE
	.align		4
.L_1030:
        /*00d8*/ 	.byte	0x03, 0x19
        /*00da*/ 	.short	0x01d0


	//----- nvinfo : EIATTR_PARAM_CBANK
	.align		4
        /*00dc*/ 	.byte	0x04, 0x0a
        /*00de*/ 	.short	(.L_1032 - .L_1031)
	.align		4
.L_1031:
        /*00e0*/ 	.word	index@(.nv.constant0._ZN5flash24flash_fwd_splitkv_kernelI23Flash_fwd_kernel_traitsILi96ELi64ELi128ELi4ELb0ELb0EN7cutlass10bfloat16_tE19Flash_kernel_traitsILi96ELi64ELi128ELi4ES3_EELb1ELb0ELb1ELb0ELb0ELb0ELb0ELb0EEEvNS_16Flash_fwd_paramsE)
        /*00e4*/ 	.short	0x0380
        /*00e6*/ 	.short	0x01d0


	//----- nvinfo : EIATTR_SW_WAR
	.align		4
.L_1032:
        /*00e8*/ 	.byte	0x04, 0x36
        /*00ea*/ 	.short	(.L_1034 - .L_1033)
.L_1033:
        /*00ec*/ 	.word	0x00000008
.L_1034:


//--------------------- .nv.info._ZN5flash24flash_fwd_splitkv_kernelI23Flash_fwd_kernel_traitsILi96ELi64ELi128ELi4ELb0ELb0EN7cutlass10bfloat16_tE19Flash_kernel_traitsILi96ELi64ELi128ELi4ES3_EELb1ELb0ELb1ELb0ELb0ELb1ELb0ELb0EEEvNS_16Flash_fwd_paramsE --------------------------
	.section	.nv.info._ZN5flash24flash_fwd_splitkv_kernelI23Flash_fwd_kernel_traitsILi96ELi64ELi128ELi4ELb0ELb0EN7cutlass10bfloat16_tE19Flash_kernel_traitsILi96ELi64ELi128ELi4ES3_EELb1ELb0ELb1ELb0ELb0ELb1ELb0ELb0EEEvNS_16Flash_fwd_paramsE,"",@"SHT_CUDA_INFO"
	.sectionflags	@""
	.align	4


	//----- nvinfo : EIATTR_CUDA_API_VERSION
	.align		4
        /*0000*/ 	.byte	0x04, 0x37
        /*0002*/ 	.short	(.L_1036 - .L_1035)
.L_1035:
        /*0004*/ 	.word	0x00000082


	//----- nvinfo : EIATTR_KPARAM_INFO
	.align		4
.L_1036:
        /*0008*/ 	.byte	0x04, 0x17
        /*000a*/ 	.short	(.L_1038 - .L_1037)
.L_1037:
        /*000c*/ 	.word	0x00000000
        /*0010*/ 	.short	0x0000
        /*0012*/ 	.short	0x0000
        /*0014*/ 	.byte	0x00, 0xf0, 0x41, 0x07


	//----- nvinfo : EIATTR_SPARSE_MMA_MASK
	.align		4
.L_1038:
        /*0018*/ 	.byte	0x03, 0x50
        /*001a*/ 	.short	0x0000


	//----- nvinfo : EIATTR_MAXREG_COUNT
	.align		4
        /*001c*/ 	.byte	0x03, 0x1b
        /*001e*/ 	.short	0x00ff


	//----- nvinfo : EIATTR_NUM_BARRIERS
	.align		4
        /*0020*/ 	.byte	0x02, 0x4c
        /*0022*/ 	.byte	0x01
	.zero		1


	//----- nvinfo : EIATTR_MERCURY_ISA_VERSION
	.align		4
        /*0024*/ 	.byte	0x03, 0x5f
        /*0026*/ 	.short	0x0101


	//----- nvinfo : EIATTR_COOP_GROUP_MASK_REGIDS
	.align		4
        /*0028*/ 	.byte	0x04, 0x29
        /*002a*/ 	.short	(.L_1040 - .L_1039)


	//   ....[0]....
.L_1039:
        /*002c*/ 	.word	0xffffffff


	//   ....[1]....
        /*0030*/ 	.word	0xffffffff


	//   ....[2]....
        /*0034*/ 	.word	0xffffffff


	//   ....[3]....
        /*0038*/ 	.word	0xffffffff


	//   ....[4]....
        /*003c*/ 	.word	0xffffffff


	//   ....[5]....
        /*0040*/ 	.word	0xffffffff


	//   ....[6]....
        /*0044*/ 	.word	0xffffffff


	//   ....[7]....
        /*0048*/ 	.word	0xffffffff


	//   ....[8]....
        /*004c*/ 	.word	0xffffffff


	//   ....[9]....
        /*0050*/ 	.word	0xffffffff


	//   ....[10]....
        /*0054*/ 	.word	0xffffffff


	//   ....[11]....
        /*0058*/ 	.word	0xffffffff


	//   ....[12]....
        /*005c*/ 	.word	0xffffffff


	//   ....[13]....
        /*0060*/ 	.word	0xffffffff


	//   ....[14]....
        /*0064*/ 	.word	0xffffffff


	//   ....[15]....
        /*0068*/ 	.word	0xffffffff


	//----- nvinfo : EIATTR_COOP_GROUP_INSTR_OFFSETS
	.align		4
.L_1040:
        /*006c*/ 	.byte	0x04, 0x28
        /*006e*/ 	.short	(.L_1042 - .L_1041)


	//   ....[0]....
.L_1041:
        /*0070*/ 	.word	0x00005c30


	//   ....[1]....
        /*0074*/ 	.word	0x00005c60


	//   ....[2]....
        /*0078*/ 	.word	0x00005cc0


	//   ....[3]....
        /*007c*/ 	.word	0x00005d20


	//   ....[4]....
        /*0080*/ 	.word	0x0000aac0


	//   ....[5]....
        /*0084*/ 	.word	0x0000aad0


	//   ....[6]....
        /*0088*/ 	.word	0x0000ab00


	//   ....[7]....
        /*008c*/ 	.word	0x0000ab10


	//   ....[8]....
        /*0090*/ 	.word	0x0000f610


	//   ....[9]....
        /*0094*/ 	.word	0x0000f650


	//   ....[10]....
        /*0098*/ 	.word	0x0000f680


	//   ....[11]....
        /*009c*/ 	.word	0x0000f690


	//   ....[12]....
        /*00a0*/ 	.word	0x000111b0


	//   ....[13]....
        /*00a4*/ 	.word	0x000111f0


	//   ....[14]....
        /*00a8*/ 	.word	0x000112a0


	//   ....[15]....
        /*00ac*/ 	.word	0x000112d0


	//----- nvinfo : EIATTR_VRC_CTA_INIT_COUNT
	.align		4
.L_1042:
        /*00b0*/ 	.byte	0x02, 0x4a
	.zero		1
	.zero		1


	//----- nvinfo : EIATTR_EXIT_INSTR_OFFSETS
	.align		4
        /*00b4*/ 	.byte	0x04, 0x1c
        /*00b6*/ 	.short	(.L_1044 - .L_1043)


	//   ....[0]....
.L_1043:
        /*00b8*/ 	.word	0x00000350


	//   ....[1]....
        /*00bc*/ 	.word	0x00000990


	//   ....[2]....
        /*00c0*/ 	.word	0x000009c0


	//   ....[3]....
        /*00c4*/ 	.word	0x00011ee0


	//   ....[4]....
        /*00c8*/ 	.word	0x00012010


	//   ....[5]....
        /*00cc*/ 	.word	0x00012030


	//----- nvinfo : EIATTR_CRS_STACK_SIZE
	.align		4
.L_1044:
        /*00d0*/ 	.byte	0x04, 0x1e
        /*00d2*/ 	.short	(.L_1046 - .L_1045)
.L_1045:
        /*00d4*/ 	.word	0x00000000


	//----- nvinfo : EIATTR_CBANK_PARAM_SIZE
	.align		4
.L_1046:
        /*00d8*/ 	.byte	0x03, 0x19
        /*00da*/ 	.short	0x01d0


	//----- nvinfo : EIATTR_PARAM_CBANK
	.align		4
        /*00dc*/ 	.byte	0x04, 0x0a
        /*00de*/ 	.short	(.L_1048 - .L_1047)
	.align		4
.L_1047:
        /*00e0*/ 	.word	index@(.nv.constant0._ZN5flash24flash_fwd_splitkv_kernelI23Flash_fwd_kernel_traitsILi96ELi64ELi128ELi4ELb0ELb0EN7cutlass10bfloat16_tE19Flash_kernel_traitsILi96ELi64ELi128ELi4ES3_EELb1ELb0ELb1ELb0ELb0ELb1ELb0ELb0EEEvNS_16Flash_fwd_paramsE)
        /*00e4*/ 	.short	0x0380
        /*00e6*/ 	.short	0x01d0


	//----- nvinfo : EIATTR_SW_WAR
	.align		4
.L_1048:
        /*00e8*/ 	.byte	0x04, 0x36
        /*00ea*/ 	.short	(.L_1050 - .L_1049)
.L_1049:
        /*00ec*/ 	.word	0x00000008
.L_1050:


//--------------------- .nv.info._ZN5flash24flash_fwd_splitkv_kernelI23Flash_fwd_kernel_traitsILi96ELi64ELi128ELi4ELb0ELb0EN7cutlass10bfloat16_tE19Flash_kernel_traitsILi96ELi64ELi128ELi4ES3_EELb1ELb0ELb0ELb0ELb1ELb0ELb0ELb1EEEvNS_16Flash_fwd_paramsE --------------------------
	.section	.nv.info._ZN5flash24flash_fwd_splitkv_kernelI23Flash_fwd_kernel_traitsILi96ELi64ELi128ELi4ELb0ELb0EN7cutlass10bfloat16_tE19Flash_kernel_traitsILi96ELi64ELi128ELi4ES3_EELb1ELb0ELb0ELb0ELb1ELb0ELb0ELb1EEEvNS_16Flash_fwd_paramsE,"",@"SHT_CUDA_INFO"
	.sectionflags	@""
	.align	4


	//----- nvinfo : EIATTR_CUDA_API_VERSION
	.align		4
        /*0000*/ 	.byte	0x04, 0x37
        /*0002*/ 	.short	(.L_1052 - .L_1051)
.L_1051:
        /*0004*/ 	.word	0x00000082


	//----- nvinfo : EIATTR_KPARAM_INFO
	.align		4
.L_1052:
        /*0008*/ 	.byte	0x04, 0x17
        /*000a*/ 	.short	(.L_1054 - .L_1053)
.L_1053:
        /*000c*/ 	.word	0x00000000
        /*0010*/ 	.short	0x0000
        /*0012*/ 	.short	0x0000
        /*0014*/ 	.byte	0x00, 0xf0, 0x41, 0x07


	//----- nvinfo : EIATTR_SPARSE_MMA_MASK
	.align		4
.L_1054:
        /*0018*/ 	.byte	0x03, 0x50
        /*001a*/ 	.short	0x0000


	//----- nvinfo : EIATTR_MAXREG_COUNT
	.align		4
        /*001c*/ 	.byte	0x03, 0x1b
        /*001e*/ 	.short	0x00ff


	//----- nvinfo : EIATTR_NUM_BARRIERS
	.align		4
        /*0020*/ 	.byte	0x02, 0x4c
        /*0022*/ 	.byte	0x01
	.zero		1


	//----- nvinfo : EIATTR_MERCURY_ISA_VERSION
	.align		4
        /*0024*/ 	.byte	0x03, 0x5f
        /*0026*/ 	.short	0x0101


	//----- nvinfo : EIATTR_COOP_GROUP_MASK_REGIDS
	.align		4
        /*0028*/ 	.byte	0x04, 0x29
        /*002a*/ 	.short	(.L_1056 - .L_1055)


	//   ....[0]....
.L_1055:
        /*002c*/ 	.word	0xffffffff


	//   ....[1]....
        /*0030*/ 	.word	0xffffffff


	//   ....[2]....
        /*0034*/ 	.word	0xffffffff


	//   ....[3]....
        /*0038*/ 	.word	0xffffffff


	//   ....[4]....
        /*003c*/ 	.word	0xffffffff


	//   ....[5]....
        /*0040*/ 	.word	0xffffffff


	//   ....[6]....
        /*0044*/ 	.word	0xffffffff


	//   ....[7]....
        /*0048*/ 	.word	0xffffffff


	//   ....[8]....
        /*004c*/ 	.word	0xffffffff


	//   ....[9]....
        /*0050*/ 	.word	0xffffffff


	//   ....[10]....
        /*0054*/ 	.word	0xffffffff


	//   ....[11]....
        /*0058*/ 	.word	0xffffffff


	//   ....[12]....
        /*005c*/ 	.word	0xffffffff


	//   ....[13]....
        /*0060*/ 	.word	0xffffffff


	//   ....[14]....
        /*0064*/ 	.word	0xffffffff


	//   ....[15]....
        /*0068*/ 	.word	0xffffffff


	//----- nvinfo : EIATTR_COOP_GROUP_INSTR_OFFSETS
	.align		4
.L_1056:
        /*006c*/ 	.byte	0x04, 0x28
        /*006e*/ 	.short	(.L_1058 - .L_1057)


	//   ....[0]....
.L_1057:
        /*0070*/ 	.word	0x0000efa0


	//   ....[1]....
        /*0074*/ 	.word	0x0000f0f0


	//   ....[2]....
        /*0078*/ 	.word	0x0000f100


	//   ....[3]....
        /*007c*/ 	.word	0x0000f130


	//   ....[4]....
        /*0080*/ 	.word	0x00012ad0


	//   ....[5]....
        /*0084*/ 	.word	0x00012ae0


	//   ....[6]....
        /*0088*/ 	.word	0x00012b10


	//   ....[7]....
        /*008c*/ 	.word	0x00012b20


	//   ....[8]....
        /*0090*/ 	.word	0x00015f00


	//   ....[9]....
        /*0094*/ 	.word	0x00015f20


	//   ....[10]....
        /*0098*/ 	.word	0x00015f60


	//   ....[11]....
        /*009c*/ 	.word	0x00015f70


	//   ....[12]....
        /*00a0*/ 	.word	0x00017aa0


	//   ....[13]....
        /*00a4*/ 	.word	0x00017ae0


	//   ....[14]....
        /*00a8*/ 	.word	0x00017bb0


	//   ....[15]....
        /*00ac*/ 	.word	0x00017bc0


	//----- nvinfo : EIATTR_VRC_CTA_INIT_COUNT
	.align		4
.L_1058:
        /*00b0*/ 	.byte	0x02, 0x4a
	.zero		1
	.zero		1


	//----- nvinfo : EIATTR_EXIT_INSTR_OFFSETS
	.align		4
        /*00b4*/ 	.byte	0x04, 0x1c
        /*00b6*/ 	.short	(.L_1060 - .L_1059)


	//   ....[0]....
.L_1059:
        /*00b8*/ 	.word	0x00000350


	//   ....[1]....
        /*00bc*/ 	.word	0x00000900


	//   ....[2]....
        /*00c0*/ 	.word	0x00000930


	//   ....[3]....
        /*00c4*/ 	.word	0x000187d0


	//   ....[4]....
        /*00c8*/ 	.word	0x000188c0


	//----- nvinfo : EIATTR_CRS_STACK_SIZE
	.align		4
.L_1060:
        /*00cc*/ 	.byte	0x04, 0x1e
        /*00ce*/ 	.short	(.L_1062 - .L_1061)
.L_1061:
        /*00d0*/ 	.word	0x00000000


	//----- nvinfo : EIATTR_CBANK_PARAM_SIZE
	.align		4
.L_1062:
        /*00d4*/ 	.byte	0x03, 0x19
        /*00d6*/ 	.short	0x01d0


	//----- nvinfo : EIATTR_PARAM_CBANK
	.align		4
        /*00d8*/ 	.byte	0x04, 0x0a
        /*00da*/ 	.short	(.L_1064 - .L_1063)
	.align		4
.L_1063:
        /*00dc*/ 	.word	index@(.nv.constant0._ZN5flash24flash_fwd_splitkv_kernelI23Flash_fwd_kernel_traitsILi96ELi64ELi128ELi4ELb0ELb0EN7cutlass10bfloat16_tE19Flash_kernel_traitsILi96ELi64ELi128ELi4ES3_EELb1ELb0ELb0ELb0ELb1ELb0ELb0ELb1EEEvNS_16Flash_fwd_paramsE)
        /*00e0*/ 	.short	0x0380
        /*00e2*/ 	.short	0x01d0


	//----- nvinfo : EIATTR_SW_WAR
	.align		4
.L_1064:
        /*00e4*/ 	.byte	0x04, 0x36
        /*00e6*/ 	.short	(.L_1066 - .L_1065)
.L_1065:
        /*00e8*/ 	.word	0x00000008
.L_1066:


//--------------------- .nv.info._ZN5flash24flash_fwd_splitkv_kernelI23Flash_fwd_kernel_traitsILi96ELi64ELi128ELi4ELb0ELb0EN7cutlass10bfloat16_tE19Flash_kernel_traitsILi96ELi64ELi128ELi4ES3_EELb1ELb0ELb0ELb0ELb1ELb1ELb0ELb1EEEvNS_16Flash_fwd_paramsE --------------------------
	.section	.nv.info._ZN5flash24flash_fwd_splitkv_kernelI23Flash_fwd_kernel_traitsILi96ELi64ELi128ELi4ELb0ELb0EN7cutlass10bfloat16_tE19Flash_kernel_traitsILi96ELi64ELi128ELi4ES3_EELb1ELb0ELb0ELb0ELb1ELb1ELb0ELb1EEEvNS_16Flash_fwd_paramsE,"",@"SHT_CUDA_INFO"
	.sectionflags	@""
	.align	4


	//----- nvinfo : EIATTR_CUDA_API_VERSION
	.align		4
        /*0000*/ 	.byte	0x04, 0x37
        /*0002*/ 	.short	(.L_1068 - .L_1067)
.L_1067:
        /*0004*/ 	.word	0x00000082


	//----- nvinfo : EIATTR_KPARAM_INFO
	.align		4
.L_1068:
        /*0008*/ 	.byte	0x04, 0x17
        /*000a*/ 	.short	(.L_1070 - .L_1069)
.L_1069:
        /*000c*/ 	.word	0x00000000
        /*0010*/ 	.short	0x0000
        /*0012*/ 	.short	0x0000
        /*0014*/ 	.byte	0x00, 0xf0, 0x41, 0x07


	//----- nvinfo : EIATTR_SPARSE_MMA_MASK
	.align		4
.L_1070:
        /*0018*/ 	.byte	0x03, 0x50
        /*001a*/ 	.short	0x0000


	//----- nvinfo : EIATTR_MAXREG_COUNT
	.align		4
        /*001c*/ 	.byte	0x03, 0x1b
        /*001e*/ 	.short	0x00ff


	//----- nvinfo : EIATTR_NUM_BARRIERS
	.align		4
        /*0020*/ 	.byte	0x02, 0x4c
        /*0022*/ 	.byte	0x01
	.zero		1


	//----- nvinfo : EIATTR_MERCURY_ISA_VERSION
	.align		4
        /*0024*/ 	.byte	0x03, 0x5f
        /*0026*/ 	.short	0x0101


	//----- nvinfo : EIATTR_COOP_GROUP_MASK_REGIDS
	.align		4
        /*0028*/ 	.byte	0x04, 0x29
        /*002a*/ 	.short	(.L_1072 - .L_1071)


	//   ....[0]....
.L_1071:
        /*002c*/ 	.word	0xffffffff


	//   ....[1]....
        /*0030*/ 	.word	0xffffffff


	//   ....[2]....
        /*0034*/ 	.word	0xffffffff


	//   ....[3]....
        /*0038*/ 	.word	0xffffffff


	//   ....[4]....
        /*003c*/ 	.word	0xffffffff


	//   ....[5]....
        /*0040*/ 	.word	0xffffffff


	//   ....[6]....
        /*0044*/ 	.word	0xffffffff


	//   ....[7]....
        /*0048*/ 	.word	0xffffffff


	//   ....[8]....
        /*004c*/ 	.word	0xffffffff


	//   ....[9]....
        /*0050*/ 	.word	0xffffffff


	//   ....[10]....
        /*0054*/ 	.word	0xffffffff


	//   ....[11]....
        /*0058*/ 	.word	0xffffffff


	//   ....[12]....
        /*005c*/ 	.word	0xffffffff


	//   ....[13]....
        /*0060*/ 	.word	0xffffffff


	//   ....[14]....
        /*0064*/ 	.word	0xffffffff


	//   ....[15]....
        /*0068*/ 	.word	0xffffffff


	//----- nvinfo : EIATTR_COOP_GROUP_INSTR_OFFSETS
	.align		4
.L_1072:
        /*006c*/ 	.byte	0x04, 0x28
        /*006e*/ 	.short	(.L_1074 - .L_1073)


	//   ....[0]....
.L_1073:
        /*0070*/ 	.word	0x0000f800


	//   ....[1]....
        /*0074*/ 	.word	0x0000f900


	//   ....[2]....
        /*0078*/ 	.word	0x0000f910


	//   ....[3]....
        /*007c*/ 	.word	0x0000f960


	//   ....[4]....
        /*0080*/ 	.word	0x00013af0


	//   ....[5]....
        /*0084*/ 	.word	0x00013b00


	//   ....[6]....
        /*0088*/ 	.word	0x00013b30


	//   ....[7]....
        /*008c*/ 	.word	0x00013b40


	//   ....[8]....
        /*0090*/ 	.word	0x000177b0


	//   ....[9]....
        /*0094*/ 	.word	0x000177d0


	//   ....[10]....
        /*0098*/ 	.word	0x00017800


	//   ....[11]....
        /*009c*/ 	.word	0x00017810


	//   ....[12]....
        /*00a0*/ 	.word	0x000192f0


	//   ....[13]....
        /*00a4*/ 	.word	0x00019330


	//   ....[14]....
        /*00a8*/ 	.word	0x00019400


	//   ....[15]....
        /*00ac*/ 	.word	0x00019410


	//----- nvinfo : EIATTR_VRC_CTA_INIT_COUNT
	.align		4
.L_1074:
        /*00b0*/ 	.byte	0x02, 0x4a
	.zero		1
	.zero		1


	//----- nvinfo : EIATTR_EXIT_INSTR_OFFSETS
	.align		4
        /*00b4*/ 	.byte	0x04, 0x1c
        /*00b6*/ 	.short	(.L_1076 - .L_1075)


	//   ....[0]....
.L_1075:
        /*00b8*/ 	.word	0x00000350


	//   ....[1]....
        /*00bc*/ 	.word	0x00000900


	//   ....[2]....
        /*00c0*/ 	.word	0x00000930


	//   ....[3]....
        /*00c4*/ 	.word	0x0001a030


	//   ....[4]....
        /*00c8*/ 	.word	0x0001a120


	//----- nvinfo : EIATTR_CRS_STACK_SIZE
	.align		4
.L_1076:
        /*00cc*/ 	.byte	0x04, 0x1e
        /*00ce*/ 	.short	(.L_1078 - .L_1077)
.L_1077:
        /*00d0*/ 	.word	0x00000000


	//----- nvinfo : EIATTR_CBANK_PARAM_SIZE
	.align		4
.L_1078:
        /*00d4*/ 	.byte	0x03, 0x19
        /*00d6*/ 	.short	0x01d0


	//----- nvinfo : EIATTR_PARAM_CBANK
	.align		4
        /*00d8*/ 	.byte	0x04, 0x0a
        /*00da*/ 	.short	(.L_1080 - .L_1079)
	.align		4
.L_1079:
        /*00dc*/ 	.word	index@(.nv.constant0._ZN5flash24flash_fwd_splitkv_kernelI23Flash_fwd_kernel_traitsILi96ELi64ELi128ELi4ELb0ELb0EN7cutlass10bfloat16_tE19Flash_kernel_traitsILi96ELi64ELi128ELi4ES3_EELb1ELb0ELb0ELb0ELb1ELb1ELb0ELb1EEEvNS_16Flash_fwd_paramsE)
        /*00e0*/ 	.short	0x0380
        /*00e2*/ 	.short	0x01d0


	//----- nvinfo : EIATTR_SW_WAR
	.align		4
.L_1080:
        /*00e4*/ 	.byte	0x04, 0x36
        /*00e6*/ 	.short	(.L_1082 - .L_1081)
.L_1081:
        /*00e8*/ 	.word	0x00000008
.L_1082:


//--------------------- .nv.info._ZN5flash24flash_fwd_splitkv_kernelI23Flash_fwd_kernel_traitsILi96ELi64ELi128ELi4ELb0ELb0EN7cutlass10bfloat16_tE19Flash_kernel_traitsILi96ELi64ELi128ELi4ES3_EELb1ELb0ELb1ELb0ELb0ELb0ELb0ELb1EEEvNS_16Flash_fwd_paramsE --------------------------
	.section	.nv.info._ZN5flash24flash_fwd_splitkv_kernelI23Flash_fwd_kernel_traitsILi96ELi64ELi128ELi4ELb0ELb0EN7cutlass10bfloat16_tE19Flash_kernel_traitsILi96ELi64ELi128ELi4ES3_EELb1ELb0ELb1ELb0ELb0ELb0ELb0ELb1EEEvNS_16Flash_fwd_paramsE,"",@"SHT_CUDA_INFO"
	.sectionflags	@""
	.align	4


	//----- nvinfo : EIATTR_CUDA_API_VERSION
	.align		4
        /*0000*/ 	.byte	0x04, 0x37
        /*0002*/ 	.short	(.L_1084 - .L_1083)
.L_1083:
        /*0004*/ 	.word	0x00000082


	//----- nvinfo : EIATTR_KPARAM_INFO
	.align		4
.L_1084:
        /*0008*/ 	.byte	0x04, 0x17
        /*000a*/ 	.short	(.L_1086 - .L_1085)
.L_1085:
        /*000c*/ 	.word	0x00000000
        /*0010*/ 	.short	0x0000
        /*0012*/ 	.short	0x0000
        /*0014*/ 	.byte	0x00, 0xf0, 0x41, 0x07


	//----- nvinfo : EIATTR_SPARSE_MMA_MASK
	.align		4
.L_1086:
        /*0018*/ 	.byte	0x03, 0x50
        /*001a*/ 	.short	0x0000


	//----- nvinfo : EIATTR_MAXREG_COUNT
	.align		4
        /*001c*/ 	.byte	0x03, 0x1b
        /*001e*/ 	.short	0x00ff


	//----- nvinfo : EIATTR_NUM_BARRIERS
	.align		4
        /*0020*/ 	.byte	0x02, 0x4c
        /*0022*/ 	.byte	0x01
	.zero		1


	//----- nvinfo : EIATTR_MERCURY_ISA_VERSION
	.align		4
        /*0024*/ 	.byte	0x03, 0x5f
        /*0026*/ 	.short	0x0101


	//----- nvinfo : EIATTR_COOP_GROUP_MASK_REGIDS
	.align		4
        /*0028*/ 	.byte	0x04, 0x29
        /*002a*/ 	.short	(.L_1088 - .L_1087)


	//   ....[0]....
.L_1087:
        /*002c*/ 	.word	0xffffffff


	//   ....[1]....
        /*0030*/ 	.word	0xffffffff


	//   ....[2]....
        /*0034*/ 	.word	0xffffffff


	//   ....[3]....
        /*0038*/ 	.word	0xffffffff


	//   ....[4]....
        /*003c*/ 	.word	0xffffffff


	//   ....[5]....
        /*0040*/ 	.word	0xffffffff


	//   ....[6]....
        /*0044*/ 	.word	0xffffffff


	//   ....[7]....
        /*0048*/ 	.word	0xffffffff


	//   ....[8]....
        /*004c*/ 	.word	0xffffffff


	//   ....[9]....
        /*0050*/ 	.word	0xffffffff


	//   ....[10]....
        /*0054*/ 	.word	0xffffffff


	//   ....[11]....
        /*0058*/ 	.word	0xffffffff


	//   ....[12]....
        /*005c*/ 	.word	0xffffffff


	//   ....[13]....
        /*0060*/ 	.word	0xffffffff


	//   ....[14]....
        /*0064*/ 	.word	0xffffffff


	//   ....[15]....
        /*0068*/ 	.word	0xffffffff


	//----- nvinfo : EIATTR_COOP_GROUP_INSTR_OFFSETS
	.align		4
.L_1088:
        /*006c*/ 	.byte	0x04, 0x28
        /*006e*/ 	.short	(.L_1090 - .L_1089)


	//   ....[0]....
.L_1089:
        /*0070*/ 	.word	0x000113d0


	//   ....[1]....
        /*0074*/ 	.word	0x00011400


	//   ....[2]....
        /*0078*/ 	.word	0x000114a0


	//   ....[3]....
        /*007c*/ 	.word	0x000114b0


	//   ....[4]....
        /*0080*/ 	.word	0x00015b00


	//   ....[5]....
        /*0084*/ 	.word	0x00015b10


	//   ....[6]....
        /*0088*/ 	.word	0x00015b40


	//   ....[7]....
        /*008c*/ 	.word	0x00015b50


	//   ....[8]....
        /*0090*/ 	.word	0x00019e40


	//   ....[9]....
        /*0094*/ 	.word	0x00019e80


	//   ....[10]....
        /*0098*/ 	.word	0x00019eb0


	//   ....[11]....
        /*009c*/ 	.word	0x00019ec0


	//   ....[12]....
        /*00a0*/ 	.word	0x0001ba10


	//   ....[13]....
        /*00a4*/ 	.word	0x0001ba50


	//   ....[14]....
        /*00a8*/ 	.word	0x0001baf0


	//   ....[15]....
        /*00ac*/ 	.word	0x0001bb10


	//----- nvinfo : EIATTR_VRC_CTA_INIT_COUNT
	.align		4
.L_1090:
        /*00b0*/ 	.byte	0x02, 0x4a
	.zero		1
	.zero		1


	//----- nvinfo : EIATTR_EXIT_INSTR_OFFSETS
	.align		4
        /*00b4*/ 	.byte	0x04, 0x1c
        /*00b6*/ 	.short	(.L_1092 - .L_1091)


	//   ....[0]....
.L_1091:
        /*00b8*/ 	.word	0x00000350


	//   ....[1]....
        /*00bc*/ 	.word	0x000009a0


	//   ....[2]....
        /*00c0*/ 	.word	0x000009d0


	//   ....[3]....
        /*00c4*/ 	.word	0x0001c770


	//   ....[4]....
        /*00c8*/ 	.word	0x0001c8a0


	//   ....[5]....
        /*00cc*/ 	.word	0x0001c8c0


	//----- nvinfo : EIATTR_CRS_STACK_SIZE
	.align		4
.L_1092:
        /*00d0*/ 	.byte	0x04, 0x1e
        /*00d2*/ 	.short	(.L_1094 - .L_1093)
.L_1093:
        /*00d4*/ 	.word	0x00000000


	//----- nvinfo : EIATTR_CBANK_PARAM_SIZE
	.align		4
.L_1094:
        /*00d8*/ 	.byte	0x03, 0x19
        /*00da*/ 	.short	0x01d0


	//----- nvinfo : EIATTR_PARAM_CBANK
	.align		4
        /*00dc*/ 	.byte	0x04, 0x0a
        /*00de*/ 	.short	(.L_1096 - .L_1095)
	.align		4
.L_1095:
        /*00e0*/ 	.word	index@(.nv.constant0._ZN5flash24flash_fwd_splitkv_kernelI23Flash_fwd_kernel_traitsILi96ELi64ELi128ELi4ELb0ELb0EN7cutlass10bfloat16_tE19Flash_kernel_traitsILi96ELi64ELi128ELi4ES3_EELb1ELb0ELb1ELb0ELb0ELb0ELb0ELb1EEEvNS_16Flash_fwd_paramsE)
        /*00e4*/ 	.short	0x0380
        /*00e6*/ 	.short	0x01d0


	//----- nvinfo : EIATTR_SW_WAR
	.align		4
.L_1096:
        /*00e8*/ 	.byte	0x04, 0x36
        /*00ea*/ 	.short	(.L_1098 - .L_1097)
.L_1097:
        /*00ec*/ 	.word	0x00000008
.L_1098:


//--------------------- .nv.info._ZN5flash24flash_fwd_splitkv_kernelI23Flash_fwd_kernel_traitsILi96ELi64ELi128ELi4ELb0ELb0EN7cutlass10bfloat16_tE19Flash_kernel_traitsILi96ELi64ELi128ELi4ES3_EELb1ELb0ELb1ELb0ELb0ELb1ELb0ELb1EEEvNS_16Flash_fwd_paramsE --------------------------
	.section	.nv.info._ZN5flash24flash_fwd_splitkv_kernelI23Flash_fwd_kernel_traitsILi96ELi64ELi128ELi4ELb0ELb0EN7cutlass10bfloat16_tE19Flash_kernel_traitsILi96ELi64ELi128ELi4ES3_EELb1ELb0ELb1ELb0ELb0ELb1ELb0ELb1EEEvNS_16Flash_fwd_paramsE,"",@"SHT_CUDA_INFO"
	.sectionflags	@""
	.align	4


	//----- nvinfo : EIATTR_CUDA_API_VERSION
	.align		4
        /*0000*/ 	.byte	0x04, 0x37
        /*0002*/ 	.short	(.L_1100 - .L_1099)
.L_1099:
        /*0004*/ 	.word	0x00000082


	//----- nvinfo : EIATTR_KPARAM_INFO
	.align		4
.L_1100:
        /*0008*/ 	.byte	0x04, 0x17
        /*000a*/ 	.short	(.L_1102 - .L_1101)
.L_1101:
        /*000c*/ 	.word	0x00000000
        /*0010*/ 	.short	0x0000
        /*0012*/ 	.short	0x0000
        /*0014*/ 	.byte	0x00, 0xf0, 0x41, 0x07


	//----- nvinfo : EIATTR_SPARSE_MMA_MASK
	.align		4
.L_1102:
        /*0018*/ 	.byte	0x03, 0x50
        /*001a*/ 	.short	0x0000


	//----- nvinfo : EIATTR_MAXREG_COUNT
	.align		4
        /*001c*/ 	.byte	0x03, 0x1b
        /*001e*/ 	.short	0x00ff


	//----- nvinfo : EIATTR_NUM_BARRIERS
	.align		4
        /*0020*/ 	.byte	0x02, 0x4c
        /*0022*/ 	.byte	0x01
	.zero		1


	//----- nvinfo : EIATTR_MERCURY_ISA_VERSION
	.align		4
        /*0024*/ 	.byte	0x03, 0x5f
        /*0026*/ 	.short	0x0101


	//----- nvinfo : EIATTR_COOP_GROUP_MASK_REGIDS
	.align		4
        /*0028*/ 	.byte	0x04, 0x29
        /*002a*/ 	.short	(.L_1104 - .L_1103)


	//   ....[0]....
.L_1103:
        /*002c*/ 	.word	0xffffffff


	//   ....[1]....
        /*0030*/ 	.word	0xffffffff


	//   ....[2]....
        /*0034*/ 	.word	0xffffffff


	//   ....[3]....
        /*0038*/ 	.word	0xffffffff


	//   ....[4]....
        /*003c*/ 	.word	0xffffffff


	//   ....[5]....
        /*0040*/ 	.word	0xffffffff


	//   ....[6]....
        /*0044*/ 	.word	0xffffffff


	//   ....[7]....
        /*0048*/ 	.word	0xffffffff


	//   ....[8]....
        /*004c*/ 	.word	0xffffffff


	//   ....[9]....
        /*0050*/ 	.word	0xffffffff


	//   ....[10]....
        /*0054*/ 	.word	0xffffffff


	//   ....[11]....
        /*0058*/ 	.word	0xffffffff


	//   ....[12]....
        /*005c*/ 	.word	0xffffffff


	//   ....[13]....
        /*0060*/ 	.word	0xffffffff


	//   ....[14]....
        /*0064*/ 	.word	0xffffffff


	//   ....[15]....
        /*0068*/ 	.word	0xffffffff


	//----- nvinfo : EIATTR_COOP_GROUP_INSTR_OFFSETS
	.align		4
.L_1104:
        /*006c*/ 	.byte	0x04, 0x28
        /*006e*/ 	.short	(.L_1106 - .L_1105)


	//   ....[0]....
.L_1105:
        /*0070*/ 	.word	0x00011b60


	//   ....[1]....
        /*0074*/ 	.word	0x00011b80


	//   ....[2]....
        /*0078*/ 	.word	0x00011be0


	//   ....[3]....
        /*007c*/ 	.word	0x00011bf0


	//   ....[4]....
        /*0080*/ 	.word	0x00016a60


	//   ....[5]....
        /*0084*/ 	.word	0x00016a70


	//   ....[6]....
        /*0088*/ 	.word	0x00016aa0


	//   ....[7]....
        /*008c*/ 	.word	0x00016ab0


	//   ....[8]....
        /*0090*/ 	.word	0x0001b580


	//   ....[9]....
        /*0094*/ 	.word	0x0001b5c0


	//   ....[10]....
        /*0098*/ 	.word	0x0001b5f0


	//   ....[11]....
        /*009c*/ 	.word	0x0001b600


	//   ....[12]....
        /*00a0*/ 	.word	0x0001d120


	//   ....[13]....
        /*00a4*/ 	.word	0x0001d160


	//   ....[14]....
        /*00a8*/ 	.word	0x0001d210


	//   ....[15]....
        /*00ac*/ 	.word	0x0001d240


	//----- nvinfo : EIATTR_VRC_CTA_INIT_COUNT
	.align		4
.L_1106:
        /*00b0*/ 	.byte	0x02, 0x4a
	.zero		1
	.zero		1


	//----- nvinfo : EIATTR_EXIT_INSTR_OFFSETS
	.align		4
        /*00b4*/ 	.byte	0x04, 0x1c
        /*00b6*/ 	.short	(.L_1108 - .L_1107)


	//   ....[0]....
.L_1107:
        /*00b8*/ 	.word	0x00000350


	//   ....[1]....
        /*00bc*/ 	.word	0x000009a0


	//   ....[2]....
        /*00c0*/ 	.word	0x000009d0


	//   ....[3]....
        /*00c4*/ 	.word	0x0001de80


	//   ....[4]....
        /*00c8*/ 	.word	0x0001dfb0


	//   ....[5]....
        /*00cc*/ 	.word	0x0001dfd0


	//----- nvinfo : EIATTR_CRS_STACK_SIZE
	.align		4
.L_1108:
        /*00d0*/ 	.byte	0x04, 0x1e
        /*00d2*/ 	.short	(.L_1110 - .L_1109)
.L_1109:
        /*00d4*/ 	.word	0x00000000


	//----- nvinfo : EIATTR_CBANK_PARAM_SIZE
	.align		4
.L_1110:
        /*00d8*/ 	.byte	0x03, 0x19
        /*00da*/ 	.short	0x01d0


	//----- nvinfo : EIATTR_PARAM_CBANK
	.align		4
        /*00dc*/ 	.byte	0x04, 0x0a
        /*00de*/ 	.short	(.L_1112 - .L_1111)
	.align		4
.L_1111:
        /*00e0*/ 	.word	index@(.nv.constant0._ZN5flash24flash_fwd_splitkv_kernelI23Flash_fwd_kernel_traitsILi96ELi64ELi128ELi4ELb0ELb0EN7cutlass10bfloat16_tE19Flash_kernel_traitsILi96ELi64ELi128ELi4ES3_EELb1ELb0ELb1ELb0ELb0ELb1ELb0ELb1EEEvNS_16Flash_fwd_paramsE)
        /*00e4*/ 	.short	0x0380
        /*00e6*/ 	.short	0x01d0


	//----- nvinfo : EIATTR_SW_WAR
	.align		4
.L_1112:
        /*00e8*/ 	.byte	0x04, 0x36
        /*00ea*/ 	.short	(.L_1114 - .L_1113)
.L_1113:
        /*00ec*/ 	.word	0x00000008
.L_1114:


//--------------------- .nv.info._ZN5flash24flash_fwd_splitkv_kernelI23Flash_fwd_kernel_traitsILi96ELi64ELi128ELi4ELb0ELb0EN7cutlass10bfloat16_tE19Flash_kernel_traitsILi96ELi64ELi128ELi4ES3_EELb1ELb0ELb0ELb0ELb1ELb0ELb1ELb0EEEvNS_16Flash_fwd_paramsE --------------------------
	.section	.nv.info._ZN5flash24flash_fwd_splitkv_kernelI23Flash_fwd_kernel_traitsILi96ELi64ELi128ELi4ELb0ELb0EN7cutlass10bfloat16_tE19Flash_kernel_traitsILi96ELi64ELi128ELi4ES3_EELb1ELb0ELb0ELb0ELb1ELb0ELb1ELb0EEEvNS_16Flash_fwd_paramsE,"",@"SHT_CUDA_INFO"
	.sectionflags	@""
	.align	4


	//----- nvinfo : EIATTR_CUDA_API_VERSION
	.align		4
        /*0000*/ 	.byte	0x04, 0x37
        /*0002*/ 	.short	(.L_1116 - .L_1115)
.L_1115:
        /*0004*/ 	.word	0x00000082


	//----- nvinfo : EIATTR_KPARAM_INFO
	.align		4
.L_1116:
        /*0008*/ 	.byte	0x04, 0x17
        /*000a*/ 	.short	(.L_1118 - .L_1117)
.L_1117:
        /*000c*/ 	.word	0x00000000
        /*0010*/ 	.short	0x0000
        /*0012*/ 	.short	0x0000
        /*0014*/ 	.byte	0x00, 0xf0, 0x41, 0x07


	//----- nvinfo : EIATTR_SPARSE_MMA_MASK
	.align		4
.L_1118:
        /*0018*/ 	.byte	0x03, 0x50
        /*001a*/ 	.short	0x0000


	//----- nvinfo : EIATTR_MAXREG_COUNT
	.align		4
        /*001c*/ 	.byte	0x03, 0x1b
        /*001e*/ 	.short	0x00ff


	//----- nvinfo : EIATTR_NUM_BARRIERS
	.align		4
        /*0020*/ 	.byte	0x02, 0x4c
        /*0022*/ 	.byte	0x01
	.zero		1


	//----- nvinfo : EIATTR_MERCURY_ISA_VERSION
	.align		4
        /*0024*/ 	.byte	0x03, 0x5f
        /*0026*/ 	.short	0x0101


	//----- nvinfo : EIATTR_COOP_GROUP_MASK_REGIDS
	.align		4
        /*0028*/ 	.byte	0x04, 0x29
        /*002a*/ 	.short	(.L_1120 - .L_1119)


	//   ....[0]....
.L_1119:
        /*002c*/ 	.word	0xffffffff


	//   ....[1]....
        /*0030*/ 	.word	0xffffffff


	//   ....[2]....
        /*0034*/ 	.word	0xffffffff


	//   ....[3]....
        /*0038*/ 	.word	0xffffffff


	//   ....[4]....
        /*003c*/ 	.word	0xffffffff


	//   ....[5]....
        /*0040*/ 	.word	0xffffffff


	//   ....[6]....
        /*0044*/ 	.word	0xffffffff


	//   ....[7]....
        /*0048*/ 	.word	0xffffffff


	//   ....[8]....
        /*004c*/ 	.word	0xffffffff


	//   ....[9]....
        /*0050*/ 	.word	0xffffffff


	//   ....[10]....
        /*0054*/ 	.word	0xffffffff


	//   ....[11]....
        /*0058*/ 	.word	0xffffffff


	//   ....[12]....
        /*005c*/ 	.word	0xffffffff


	//   ....[13]....
        /*0060*/ 	.word	0xffffffff


	//   ....[14]....
        /*0064*/ 	.word	0xffffffff


	//   ....[15]....
        /*0068*/ 	.word	0xffffffff


	//----- nvinfo : EIATTR_COOP_GROUP_INSTR_OFFSETS
	.align		4
.L_1120:
        /*006c*/ 	.byte	0x04, 0x28
        /*006e*/ 	.short	(.L_1122 - .L_1121)


	//   ....[0]....
.L_1121:
        /*0070*/ 	.word	0x00003e50


	//   ....[1]....
        /*0074*/ 	.word	0x00004010


	//   ....[2]....
        /*0078*/ 	.word	0x00004020


	//   ....[3]....
        /*007c*/ 	.word	0x00004070


	//   ....[4]....
        /*0080*/ 	.word	0x000079f0


	//   ....[5]....
        /*0084*/ 	.word	0x00007a00


	//   ....[6]....
        /*0088*/ 	.word	0x00007a30


	//   ....[7]....
        /*008c*/ 	.word	0x00007a40


	//   ....[8]....
        /*0090*/ 	.word	0x0000af20


	//   ....[9]....
        /*0094*/ 	.word	0x0000af30


	//   ....[10]....
        /*0098*/ 	.word	0x0000af70


	//   ....[11]....
        /*009c*/ 	.word	0x0000af80


	//   ....[12]....
        /*00a0*/ 	.word	0x0000cab0


	//   ....[13]....
        /*00a4*/ 	.word	0x0000caf0


	//   ....[14]....
        /*00a8*/ 	.word	0x0000cbf0


	//   ....[15]....
        /*00ac*/ 	.word	0x0000cc00


	//----- nvinfo : EIATTR_VRC_CTA_INIT_COUNT
	.align		4
.L_1122:
        /*00b0*/ 	.byte	0x02, 0x4a
	.zero		1
	.zero		1


	//----- nvinfo : EIATTR_EXIT_INSTR_OFFSETS
	.align		4
        /*00b4*/ 	.byte	0x04, 0x1c
        /*00b6*/ 	.short	(.L_1124 - .L_1123)


	//   ....[0]....
.L_1123:
        /*00b8*/ 	.word	0x00000440


	//   ....[1]....
        /*00bc*/ 	.word	0x00000b20


	//   ....[2]....
        /*00c0*/ 	.word	0x00000b50


	//   ....[3]....
        /*00c4*/ 	.word	0x0000d630


	//   ....[4]....
        /*00c8*/ 	.word	0x0000d670


	//----- nvinfo : EIATTR_CRS_STACK_SIZE
	.align		4
.L_1124:
        /*00cc*/ 	.byte	0x04, 0x1e
        /*00ce*/ 	.short	(.L_1126 - .L_1125)
.L_1125:
        /*00d0*/ 	.word	0x00000000


	//----- nvinfo : EIATTR_CBANK_PARAM_SIZE
	.align		4
.L_1126:
        /*00d4*/ 	.byte	0x03, 0x19
        /*00d6*/ 	.short	0x01d0


	//----- nvinfo : EIATTR_PARAM_CBANK
	.align		4
        /*00d8*/ 	.byte	0x04, 0x0a
        /*00da*/ 	.short	(.L_1128 - .L_1127)
	.align		4
.L_1127:
        /*00dc*/ 	.word	index@(.nv.constant0._ZN5flash24flash_fwd_splitkv_kernelI23Flash_fwd_kernel_traitsILi96ELi64ELi128ELi4ELb0ELb0EN7cutlass10bfloat16_tE19Flash_kernel_traitsILi96ELi64ELi128ELi4ES3_EELb1ELb0ELb0ELb0ELb1ELb0ELb1ELb0EEEvNS_16Flash_fwd_paramsE)
        /*00e0*/ 	.short	0x0380
        /*00e2*/ 	.short	0x01d0


	//----- nvinfo : EIATTR_SW_WAR
	.align		4
.L_1128:
        /*00e4*/ 	.byte	0x04, 0x36
        /*00e6*/ 	.short	(.L_1130 - .L_1129)
.L_1129:
        /*00e8*/ 	.word	0x00000008
.L_1130:


//--------------------- .nv.info._ZN5flash24flash_fwd_splitkv_kernelI23Flash_fwd_kernel_traitsILi96ELi64ELi128ELi4ELb0ELb0EN7cutlass10bfloat16_tE19Flash_kernel_traitsILi96ELi64ELi128ELi4ES3_EELb1ELb0ELb0ELb0ELb1ELb1ELb1ELb0EEEvNS_16Flash_fwd_paramsE --------------------------
	.section	.nv.info._ZN5flash24flash_fwd_splitkv_kernelI23Flash_fwd_kernel_traitsILi96ELi64ELi128ELi4ELb0ELb0EN7cutlass10bfloat16_tE19Flash_kernel_traitsILi96ELi64ELi128ELi4ES3_EELb1ELb0ELb0ELb0ELb1ELb1ELb1ELb0EEEvNS_16Flash_fwd_paramsE,"",@"SHT_CUDA_INFO"
	.sectionflags	@""
	.align	4


	//----- nvinfo : EIATTR_CUDA_API_VERSION
	.align		4
        /*0000*/ 	.byte	0x04, 0x37
        /*0002*/ 	.short	(.L_1132 - .L_1131)
.L_1131:
        /*0004*/ 	.word	0x00000082


	//----- nvinfo : EIATTR_KPARAM_INFO
	.align		4
.L_1132:
        /*0008*/ 	.byte	0x04, 0x17
        /*000a*/ 	.short	(.L_1134 - .L_1133)
.L_1133:
        /*000c*/ 	.word	0x00000000
        /*0010*/ 	.short	0x0000
        /*0012*/ 	.short	0x0000
        /*0014*/ 	.byte	0x00, 0xf0, 0x41, 0x07


	//----- nvinfo : EIATTR_SPARSE_MMA_MASK
	.align		4
.L_1134:
        /*0018*/ 	.byte	0x03, 0x50
        /*001a*/ 	.short	0x0000


	//----- nvinfo : EIATTR_MAXREG_COUNT
	.align		4
        /*001c*/ 	.byte	0x03, 0x1b
        /*001e*/ 	.short	0x00ff


	//----- nvinfo : EIATTR_NUM_BARRIERS
	.align		4
        /*0020*/ 	.byte	0x02, 0x4c
        /*0022*/ 	.byte	0x01
	.zero		1


	//----- nvinfo : EIATTR_MERCURY_ISA_VERSION
	.align		4
        /*0024*/ 	.byte	0x03, 0x5f
        /*0026*/ 	.short	0x0101


	//----- nvinfo : EIATTR_COOP_GROUP_MASK_REGIDS
	.align		4
        /*0028*/ 	.byte	0x04, 0x29
        /*002a*/ 	.short	(.L_1136 - .L_1135)


	//   ....[0]....
.L_1135:
        /*002c*/ 	.word	0xffffffff


	//   ....[1]....
        /*0030*/ 	.word	0xffffffff


	//   ....[2]....
        /*0034*/ 	.word	0xffffffff


	//   ....[3]....
        /*0038*/ 	.word	0xffffffff


	//   ....[4]....
        /*003c*/ 	.word	0xffffffff


	//   ....[5]....
        /*0040*/ 	.word	0xffffffff


	//   ....[6]....
        /*0044*/ 	.word	0xffffffff


	//   ....[7]....
        /*0048*/ 	.word	0xffffffff


	//   ....[8]....
        /*004c*/ 	.word	0xffffffff


	//   ....[9]....
        /*0050*/ 	.word	0xffffffff


	//   ....[10]....
        /*0054*/ 	.word	0xffffffff


	//   ....[11]....
        /*0058*/ 	.word	0xffffffff


	//   ....[12]....
        /*005c*/ 	.word	0xffffffff


	//   ....[13]....
        /*0060*/ 	.word	0xffffffff


	//   ....[14]....
        /*0064*/ 	.word	0xffffffff


	//   ....[15]....
        /*0068*/ 	.word	0xffffffff


	//----- nvinfo : EIATTR_COOP_GROUP_INSTR_OFFSETS
	.align		4
.L_1136:
        /*006c*/ 	.byte	0x04, 0x28
        /*006e*/ 	.short	(.L_1138 - .L_1137)


	//   ....[0]....
.L_1137:
        /*0070*/ 	.word	0x000046a0


	//   ....[1]....
        /*0074*/ 	.word	0x000047b0


	//   ....[2]....
        /*0078*/ 	.word	0x000047c0


	//   ....[3]....
        /*007c*/ 	.word	0x00004880


	//   ....[4]....
        /*0080*/ 	.word	0x000089a0


	//   ....[5]....
        /*0084*/ 	.word	0x000089b0


	//   ....[6]....
        /*0088*/ 	.word	0x000089e0


	//   ....[7]....
        /*008c*/ 	.word	0x000089f0


	//   ....[8]....
        /*0090*/ 	.word	0x0000c760


	//   ....[9]....
        /*0094*/ 	.word	0x0000c770


	//   ....[10]....
        /*0098*/ 	.word	0x0000c7a0


	//   ....[11]....
        /*009c*/ 	.word	0x0000c7b0


	//   ....[12]....
        /*00a0*/ 	.word	0x0000e290


	//   ....[13]....
        /*00a4*/ 	.word	0x0000e2d0


	//   ....[14]....
        /*00a8*/ 	.word	0x0000e400


	//   ....[15]....
        /*00ac*/ 	.word	0x0000e410


	//----- nvinfo : EIATTR_VRC_CTA_INIT_COUNT
	.align		4
.L_1138:
        /*00b0*/ 	.byte	0x02, 0x4a
	.zero		1
	.zero		1


	//----- nvinfo : EIATTR_EXIT_INSTR_OFFSETS
	.align		4
        /*00b4*/ 	.byte	0x04, 0x1c
        /*00b6*/ 	.short	(.L_1140 - .L_1139)


	//   ....[0]....
.L_1139:
        /*00b8*/ 	.word	0x00000440


	//   ....[1]....
        /*00bc*/ 	.word	0x00000b20


	//   ....[2]....
        /*00c0*/ 	.word	0x00000b50


	//   ....[3]....
        /*00c4*/ 	.word	0x0000ee10


	//   ....[4]....
        /*00c8*/ 	.word	0x0000ee50


	//----- nvinfo : EIATTR_CRS_STACK_SIZE
	.align		4
.L_1140:
        /*00cc*/ 	.byte	0x04, 0x1e
        /*00ce*/ 	.short	(.L_1142 - .L_1141)
.L_1141:
        /*00d0*/ 	.word	0x00000000


	//----- nvinfo : EIATTR_CBANK_PARAM_SIZE
	.align		4
.L_1142:
        /*00d4*/ 	.byte	0x03, 0x19
        /*00d6*/ 	.short	0x01d0


	//----- nvinfo : EIATTR_PARAM_CBANK
	.align		4
        /*00d8*/ 	.byte	0x04, 0x0a
        /*00da*/ 	.short	(.L_1144 - .L_1143)
	.align		4
.L_1143:
        /*00dc*/ 	.word	index@(.nv.constant0._ZN5flash24flash_fwd_splitkv_kernelI23Flash_fwd_kernel_traitsILi96ELi64ELi128ELi4ELb0ELb0EN7cutlass10bfloat16_tE19Flash_kernel_traitsILi96ELi64ELi128ELi4ES3_EELb1ELb0ELb0ELb0ELb1ELb1ELb1ELb0EEEvNS_16Flash_fwd_paramsE)
        /*00e0*/ 	.short	0x0380
        /*00e2*/ 	.short	0x01d0


	//----- nvinfo : EIATTR_SW_WAR
	.align		4
.L_1144:
        /*00e4*/ 	.byte	0x04, 0x36
        /*00e6*/ 	.short	(.L_1146 - .L_1145)
.L_1145:
        /*00e8*/ 	.word	0x00000008
.L_1146:


//--------------------- .nv.info._ZN5flash24flash_fwd_splitkv_kernelI23Flash_fwd_kernel_traitsILi96ELi64ELi128ELi4ELb0ELb0EN7cutlass10bfloat16_tE19Flash_kernel_traitsILi96ELi64ELi128ELi4ES3_EELb1ELb0ELb1ELb0ELb0ELb0ELb1ELb0EEEvNS_16Flash_fwd_paramsE --------------------------
	.section	.nv.info._ZN5flash24flash_fwd_splitkv_kernelI23Flash_fwd_kernel_traitsILi96ELi64ELi128ELi4ELb0ELb0EN7cutlass10bfloat16_tE19Flash_kernel_traitsILi96ELi64ELi128ELi4ES3_EELb1ELb0ELb1ELb0ELb0ELb0ELb1ELb0EEEvNS_16Flash_fwd_paramsE,"",@"SHT_CUDA_INFO"
	.sectionflags	@""
	.align	4


	//----- nvinfo : EIATTR_CUDA_API_VERSION
	.align		4
        /*0000*/ 	.byte	0x04, 0x37
        /*0002*/ 	.short	(.L_1148 - .L_1147)
.L_1147:
        /*0004*/ 	.word	0x00000082


	//----- nvinfo : EIATTR_KPARAM_INFO
	.align		4
.L_1148:
        /*0008*/ 	.byte	0x04, 0x17
        /*000a*/ 	.short	(.L_1150 - .L_1149)
.L_1149:
        /*000c*/ 	.word	0x00000000
        /*0010*/ 	.short	0x0000
        /*0012*/ 	.short	0x0000
        /*0014*/ 	.byte	0x00, 0xf0, 0x41, 0x07


	//----- nvinfo : EIATTR_SPARSE_MMA_MASK
	.align		4
.L_1150:
        /*0018*/ 	.byte	0x03, 0x50
        /*001a*/ 	.short	0x0000


	//----- nvinfo : EIATTR_MAXREG_COUNT
	.align		4
        /*001c*/ 	.byte	0x03, 0x1b
        /*001e*/ 	.short	0x00ff


	//----- nvinfo : EIATTR_NUM_BARRIERS
	.align		4
        /*0020*/ 	.byte	0x02, 0x4c
        /*0022*/ 	.byte	0x01
	.zero		1


	//----- nvinfo : EIATTR_MERCURY_ISA_VERSION
	.align		4
        /*0024*/ 	.byte	0x03, 0x5f
        /*0026*/ 	.short	0x0101


	//----- nvinfo : EIATTR_COOP_GROUP_MASK_REGIDS
	.align		4
        /*0028*/ 	.byte	0x04, 0x29
        /*002a*/ 	.short	(.L_1152 - .L_1151)


	//   ....[0]....
.L_1151:
        /*002c*/ 	.word	0xffffffff


	//   ....[1]....
        /*0030*/ 	.word	0xffffffff


	//   ....[2]....
        /*0034*/ 	.word	0xffffffff


	//   ....[3]....
        /*0038*/ 	.word	0xffffffff


	//   ....[4]....
        /*003c*/ 	.word	0xffffffff


	//   ....[5]....
        /*0040*/ 	.word	0xffffffff


	//   ....[6]....
        /*0044*/ 	.word	0xffffffff


	//   ....[7]....
        /*0048*/ 	.word	0xffffffff


	//   ....[8]....
        /*004c*/ 	.word	0xffffffff


	//   ....[9]....
        /*0050*/ 	.word	0xffffffff


	//   ....[10]....
        /*0054*/ 	.word	0xffffffff


	//   ....[11]....
        /*0058*/ 	.word	0xffffffff


	//   ....[12]....
        /*005c*/ 	.word	0xffffffff


	//   ....[13]....
        /*0060*/ 	.word	0xffffffff


	//   ....[14]....
        /*0064*/ 	.word	0xffffffff


	//   ....[15]....
        /*0068*/ 	.word	0xffffffff


	//----- nvinfo : EIATTR_COOP_GROUP_INSTR_OFFSETS
	.align		4
.L_1152:
        /*006c*/ 	.byte	0x04, 0x28
        /*006e*/ 	.short	(.L_1154 - .L_1153)


	//   ....[0]....
.L_1153:
        /*0070*/ 	.word	0x00005a10


	//   ....[1]....
        /*0074*/ 	.word	0x00005a40


	//   ....[2]....
        /*0078*/ 	.word	0x00005a50


	//   ....[3]....
        /*007c*/ 	.word	0x00005ad0


	//   ....[4]....
        /*0080*/ 	.word	0x0000a160


	//   ....[5]....
        /*0084*/ 	.word	0x0000a170


	//   ....[6]....
        /*0088*/ 	.word	0x0000a1a0


	//   ....[7]....
        /*008c*/ 	.word	0x0000a1b0


	//   ....[8]....
        /*0090*/ 	.word	0x0000e460


	//   ....[9]....
        /*0094*/ 	.word	0x0000e4b0


	//   ....[10]....
        /*0098*/ 	.word	0x0000e4e0


	//   ....[11]....
        /*009c*/ 	.word	0x0000e4f0


	//   ....[12]....
        /*00a0*/ 	.word	0x00010000


	//   ....[13]....
        /*00a4*/ 	.word	0x00010040


	//   ....[14]....
        /*00a8*/ 	.word	0x00010140


	//   ....[15]....
        /*00ac*/ 	.word	0x00010150


	//----- nvinfo : EIATTR_VRC_CTA_INIT_COUNT
	.align		4
.L_1154:
        /*00b0*/ 	.byte	0x02, 0x4a
	.zero		1
	.zero		1


	//----- nvinfo : EIATTR_EXIT_INSTR_OFFSETS
	.align		4
        /*00b4*/ 	.byte	0x04, 0x1c
        /*00b6*/ 	.short	(.L_1156 - .L_1155)


	//   ....[0]....
.L_1155:
        /*00b8*/ 	.word	0x00000440


	//   ....[1]....
        /*00bc*/ 	.word	0x00000eb0


	//   ....[2]....
        /*00c0*/ 	.word	0x00000ee0


	//   ....[3]....
        /*00c4*/ 	.word	0x00010e10


	//   ....[4]....
        /*00c8*/ 	.word	0x00010f10


	//   ....[5]....
        /*00cc*/ 	.word	0x00010f60


	//----- nvinfo : EIATTR_CRS_STACK_SIZE
	.align		4
.L_1156:
        /*00d0*/ 	.byte	0x04, 0x1e
        /*00d2*/ 	.short	(.L_1158 - .L_1157)
.L_1157:
        /*00d4*/ 	.word	0x00000000


	//----- nvinfo : EIATTR_CBANK_PARAM_SIZE
	.align		4
.L_1158:
        /*00d8*/ 	.byte	0x03, 0x19
        /*00da*/ 	.short	0x01d0


	//----- nvinfo : EIATTR_PARAM_CBANK
	.align		4
        /*00dc*/ 	.byte	0x04, 0x0a
        /*00de*/ 	.short	(.L_1160 - .L_1159)
	.align		4
.L_1159:
        /*00e0*/ 	.word	index@(.nv.constant0._ZN5flash24flash_fwd_splitkv_kernelI23Flash_fwd_kernel_traitsILi96ELi64ELi128ELi4ELb0ELb0EN7cutlass10bfloat16_tE19Flash_kernel_traitsILi96ELi64ELi128ELi4ES3_EELb1ELb0ELb1ELb0ELb0ELb0ELb1ELb0EEEvNS_16Flash_fwd_paramsE)
        /*00e4*/ 	.short	0x0380
        /*00e6*/ 	.short	0x01d0


	//----- nvinfo : EIATTR_SW_WAR
	.align		4
.L_1160:
        /*00e8*/ 	.byte	0x04, 0x36
        /*00ea*/ 	.short	(.L_1162 - .L_1161)
.L_1161:
        /*00ec*/ 	.word	0x00000008
.L_1162:


//--------------------- .nv.info._ZN5flash24flash_fwd_splitkv_kernelI23Flash_fwd_kernel_traitsILi96ELi64ELi128ELi4ELb0ELb0EN7cutlass10bfloat16_tE19Flash_kernel_traitsILi96ELi64ELi128ELi4ES3_EELb1ELb0ELb1ELb0ELb0ELb1ELb1ELb0EEEvNS_16Flash_fwd_paramsE --------------------------
	.section	.nv.info._ZN5flash24flash_fwd_splitkv_kernelI23Flash_fwd_kernel_traitsILi96ELi64ELi128ELi4ELb0ELb0EN7cutlass10bfloat16_tE19Flash_kernel_traitsILi96ELi64ELi128ELi4ES3_EELb1ELb0ELb1ELb0ELb0ELb1ELb1ELb0EEEvNS_16Flash_fwd_paramsE,"",@"SHT_CUDA_INFO"
	.sectionflags	@""
	.align	4


	//----- nvinfo : EIATTR_CUDA_API_VERSION
	.align		4
        /*0000*/ 	.byte	0x04, 0x37
        /*0002*/ 	.short	(.L_1164 - .L_1163)
.L_1163:
        /*0004*/ 	.word	0x00000082


	//----- nvinfo : EIATTR_KPARAM_INFO
	.align		4
.L_1164:
        /*0008*/ 	.byte	0x04, 0x17
        /*000a*/ 	.short	(.L_1166 - .L_1165)
.L_1165:
        /*000c*/ 	.word	0x00000000
        /*0010*/ 	.short	0x0000
        /*0012*/ 	.short	0x0000
        /*0014*/ 	.byte	0x00, 0xf0, 0x41, 0x07


	//----- nvinfo : EIATTR_SPARSE_MMA_MASK
	.align		4
.L_1166:
        /*0018*/ 	.byte	0x03, 0x50
        /*001a*/ 	.short	0x0000


	//----- nvinfo : EIATTR_MAXREG_COUNT
	.align		4
        /*001c*/ 	.byte	0x03, 0x1b
        /*001e*/ 	.short	0x00ff


	//----- nvinfo : EIATTR_NUM_BARRIERS
	.align		4
        /*0020*/ 	.byte	0x02, 0x4c
        /*0022*/ 	.byte	0x01
	.zero		1


	//----- nvinfo : EIATTR_MERCURY_ISA_VERSION
	.align		4
        /*0024*/ 	.byte	0x03, 0x5f
        /*0026*/ 	.short	0x0101


	//----- nvinfo : EIATTR_COOP_GROUP_MASK_REGIDS
	.align		4
        /*0028*/ 	.byte	0x04, 0x29
        /*002a*/ 	.short	(.L_1168 - .L_1167)


	//   ....[0]....
.L_1167:
        /*002c*/ 	.word	0xffffffff


	//   ....[1]....
        /*0030*/ 	.word	0xffffffff


	//   ....[2]....
        /*0034*/ 	.word	0xffffffff


	//   ....[3]....
        /*0038*/ 	.word	0xffffffff


	//   ....[4]....
        /*003c*/ 	.word	0xffffffff


	//   ....[5]....
        /*0040*/ 	.word	0xffffffff


	//   ....[6]....
        /*0044*/ 	.word	0xffffffff


	//   ....[7]....
        /*0048*/ 	.word	0xffffffff


	//   ....[8]....
        /*004c*/ 	.word	0xffffffff


	//   ....[9]....
        /*0050*/ 	.word	0xffffffff


	//   ....[10]....
        /*0054*/ 	.word	0xffffffff


	//   ....[11]....
        /*0058*/ 	.word	0xffffffff


	//   ....[12]....
        /*005c*/ 	.word	0xffffffff


	//   ....[13]....
        /*0060*/ 	.word	0xffffffff


	//   ....[14]....
        /*0064*/ 	.word	0xffffffff


	//   ....[15]....
        /*0068*/ 	.word	0xffffffff


	//----- nvinfo : EIATTR_COOP_GROUP_INSTR_OFFSETS
	.align		4
.L_1168:
        /*006c*/ 	.byte	0x04, 0x28
        /*006e*/ 	.short	(.L_1170 - .L_1169)


	//   ....[0]....
.L_1169:
        /*0070*/ 	.word	0x00006190


	//   ....[1]....
        /*0074*/ 	.word	0x000061c0


	//   ....[2]....
        /*0078*/ 	.word	0x000061e0


	//   ....[3]....
        /*007c*/ 	.word	0x00006290


	//   ....[4]....
        /*0080*/ 	.word	0x0000b0b0


	//   ....[5]....
        /*0084*/ 	.word	0x0000b0c0


	//   ....[6]....
        /*0088*/ 	.word	0x0000b0f0


	//   ....[7]....
        /*008c*/ 	.word	0x0000b100


	//   ....[8]....
        /*0090*/ 	.word	0x0000fc20


	//   ....[9]....
        /*0094*/ 	.word	0x0000fc50


	//   ....[10]....
        /*0098*/ 	.word	0x0000fc80


	//   ....[11]....
        /*009c*/ 	.word	0x0000fc90


	//   ....[12]....
        /*00a0*/ 	.word	0x000117b0


	//   ....[13]....
        /*00a4*/ 	.word	0x000117f0


	//   ....[14]....
        /*00a8*/ 	.word	0x00011910


	//   ....[15]....
        /*00ac*/ 	.word	0x00011920


	//----- nvinfo : EIATTR_VRC_CTA_INIT_COUNT
	.align		4
.L_1170:
        /*00b0*/ 	.byte	0x02, 0x4a
	.zero		1
	.zero		1


	//----- nvinfo : EIATTR_EXIT_INSTR_OFFSETS
	.align		4
        /*00b4*/ 	.byte	0x04, 0x1c
        /*00b6*/ 	.short	(.L_1172 - .L_1171)


	//   ....[0]....
.L_1171:
        /*00b8*/ 	.word	0x00000440


	//   ....[1]....
        /*00bc*/ 	.word	0x00000eb0


	//   ....[2]....
        /*00c0*/ 	.word	0x00000ee0


	//   ....[3]....
        /*00c4*/ 	.word	0x000125c0


	//   ....[4]....
        /*00c8*/ 	.word	0x000126c0


	//   ....[5]....
        /*00cc*/ 	.word	0x00012710


	//----- nvinfo : EIATTR_CRS_STACK_SIZE
	.align		4
.L_1172:
        /*00d0*/ 	.byte	0x04, 0x1e
        /*00d2*/ 	.short	(.L_1174 - .L_1173)
.L_1173:
        /*00d4*/ 	.word	0x00000000


	//----- nvinfo : EIATTR_CBANK_PARAM_SIZE
	.align		4
.L_1174:
        /*00d8*/ 	.byte	0x03, 0x19
        /*00da*/ 	.short	0x01d0


	//----- nvinfo : EIATTR_PARAM_CBANK
	.align		4
        /*00dc*/ 	.byte	0x04, 0x0a
        /*00de*/ 	.short	(.L_1176 - .L_1175)
	.align		4
.L_1175:
        /*00e0*/ 	.word	index@(.nv.constant0._ZN5flash24flash_fwd_splitkv_kernelI23Flash_fwd_kernel_traitsILi96ELi64ELi128ELi4ELb0ELb0EN7cutlass10bfloat16_tE19Flash_kernel_traitsILi96ELi64ELi128ELi4ES3_EELb1ELb0ELb1ELb0ELb0ELb1ELb1ELb0EEEvNS_16Flash_fwd_paramsE)
        /*00e4*/ 	.short	0x0380
        /*00e6*/ 	.short	0x01d0


	//----- nvinfo : EIATTR_SW_WAR
	.align		4
.L_1176:
        /*00e8*/ 	.byte	0x04, 0x36
        /*00ea*/ 	.short	(.L_1178 - .L_1177)
.L_1177:
        /*00ec*/ 	.word	0x00000008
.L_1178:


//--------------------- .nv.info._ZN5flash24flash_fwd_splitkv_kernelI23Flash_fwd_kernel_traitsILi96ELi64ELi128ELi4ELb0ELb0EN7cutlass10bfloat16_tE19Flash_kernel_traitsILi96ELi64ELi128ELi4ES3_EELb1ELb0ELb0ELb0ELb1ELb0ELb1ELb1EEEvNS_16Flash_fwd_paramsE --------------------------
	.section	.nv.info._ZN5flash24flash_fwd_splitkv_kernelI23Flash_fwd_kernel_traitsILi96ELi64ELi128ELi4ELb0ELb0EN7cutlass10bfloat16_tE19Flash_kernel_traitsILi96ELi64ELi128ELi4ES3_EELb1ELb0ELb0ELb0ELb1ELb0ELb1ELb1EEEvNS_16Flash_fwd_paramsE,"",@"SHT_CUDA_INFO"
	.sectionflags	@""
	.align	4


	//----- nvinfo : EIATTR_CUDA_API_VERSION
	.align		4
        /*0000*/ 	.byte	0x04, 0x37
        /*0002*/ 	.short	(.L_1180 - .L_1179)
.L_1179:
        /*0004*/ 	.word	0x00000082


	//----- nvinfo : EIATTR_KPARAM_INFO
	.align		4
.L_1180:
        /*0008*/ 	.byte	0x04, 0x17
        /*000a*/ 	.short	(.L_1182 - .L_1181)
.L_1181:
        /*000c*/ 	.word	0x00000000
        /*0010*/ 	.short	0x0000
        /*0012*/ 	.short	0x0000
        /*0014*/ 	.byte	0x00, 0xf0, 0x41, 0x07


	//----- nvinfo : EIATTR_SPARSE_MMA_MASK
	.align		4
.L_1182:
        /*0018*/ 	.byte	0x03, 0x50
        /*001a*/ 	.short	0x0000


	//----- nvinfo : EIATTR_MAXREG_COUNT
	.align		4
        /*001c*/ 	.byte	0x03, 0x1b
        /*001e*/ 	.short	0x00ff


	//----- nvinfo : EIATTR_NUM_BARRIERS
	.align		4
        /*0020*/ 	.byte	0x02, 0x4c
        /*0022*/ 	.byte	0x01
	.zero		1


	//----- nvinfo : EIATTR_MERCURY_ISA_VERSION
	.align		4
        /*0024*/ 	.byte	0x03, 0x5f
        /*0026*/ 	.short	0x0101


	//----- nvinfo : EIATTR_COOP_GROUP_MASK_REGIDS
	.align		4
        /*0028*/ 	.byte	0x04, 0x29
        /*002a*/ 	.short	(.L_1184 - .L_1183)


	//   ....[0]....
.L_1183:
        /*002c*/ 	.word	0xffffffff


	//   ....[1]....
        /*0030*/ 	.word	0xffffffff


	//   ....[2]....
        /*0034*/ 	.word	0xffffffff


	//   ....[3]....
        /*0038*/ 	.word	0xffffffff


	//   ....[4]....
        /*003c*/ 	.word	0xffffffff


	//   ....[5]....
        /*0040*/ 	.word	0xffffffff


	//   ....[6]....
        /*0044*/ 	.word	0xffffffff


	//   ....[7]....
        /*0048*/ 	.word	0xffffffff


	//   ....[8]....
        /*004c*/ 	.word	0xffffffff


	//   ....[9]....
        /*0050*/ 	.word	0xffffffff


	//   ....[10]....
        /*0054*/ 	.word	0xffffffff


	//   ....[11]....
        /*0058*/ 	.word	0xffffffff


	//   ....[12]....
        /*005c*/ 	.word	0xffffffff


	//   ....[13]....
        /*0060*/ 	.word	0xffffffff


	//   ....[14]....
        /*0064*/ 	.word	0xffffffff


	//   ....[15]....
        /*0068*/ 	.word	0xffffffff


	//----- nvinfo : EIATTR_COOP_GROUP_INSTR_OFFSETS
	.align		4
.L_1184:
        /*006c*/ 	.byte	0x04, 0x28
        /*006e*/ 	.short	(.L_1186 - .L_1185)


	//   ....[0]....
.L_1185:
        /*0070*/ 	.word	0x0000f1e0


	//   ....[1]....
        /*0074*/ 	.word	0x0000f340


	//   ....[2]....
        /*0078*/ 	.word	0x0000f350


	//   ....[3]....
        /*007c*/ 	.word	0x0000f3a0


	//   ....[4]....
        /*0080*/ 	.word	0x00012e40


	//   ....[5]....
        /*0084*/ 	.word	0x00012e50


	//   ....[6]....
        /*0088*/ 	.word	0x00012e80


	//   ....[7]....
        /*008c*/ 	.word	0x00012e90


	//   ....[8]....
        /*0090*/ 	.word	0x00016340


	//   ....[9]....
        /*0094*/ 	.word	0x00016350


	//   ....[10]....
        /*0098*/ 	.word	0x00016390


	//   ....[11]....
        /*009c*/ 	.word	0x000163a0


	//   ....[12]....
        /*00a0*/ 	.word	0x00017ed0


	//   ....[13]....
        /*00a4*/ 	.word	0x00017f10


	//   ....[14]....
        /*00a8*/ 	.word	0x00018040


	//   ....[15]....
        /*00ac*/ 	.word	0x000180b0


	//----- nvinfo : EIATTR_VRC_CTA_INIT_COUNT
	.align		4
.L_1186:
        /*00b0*/ 	.byte	0x02, 0x4a
	.zero		1
	.zero		1


	//----- nvinfo : EIATTR_EXIT_INSTR_OFFSETS
	.align		4
        /*00b4*/ 	.byte	0x04, 0x1c
        /*00b6*/ 	.short	(.L_1188 - .L_1187)


	//   ....[0]....
.L_1187:
        /*00b8*/ 	.word	0x00000440


	//   ....[1]....
        /*00bc*/ 	.word	0x00000b30


	//   ....[2]....
        /*00c0*/ 	.word	0x00000b60


	//   ....[3]....
        /*00c4*/ 	.word	0x00018a90


	//   ....[4]....
        /*00c8*/ 	.word	0x00018ad0


	//----- nvinfo : EIATTR_CRS_STACK_SIZE
	.align		4
.L_1188:
        /*00cc*/ 	.byte	0x04, 0x1e
        /*00ce*/ 	.short	(.L_1190 - .L_1189)
.L_1189:
        /*00d0*/ 	.word	0x00000000


	//----- nvinfo : EIATTR_CBANK_PARAM_SIZE
	.align		4
.L_1190:
        /*00d4*/ 	.byte	0x03, 0x19
        /*00d6*/ 	.short	0x01d0


	//----- nvinfo : EIATTR_PARAM_CBANK
	.align		4
        /*00d8*/ 	.byte	0x04, 0x0a
        /*00da*/ 	.short	(.L_1192 - .L_1191)
	.align		4
.L_1191:
        /*00dc*/ 	.word	index@(.nv.constant0._ZN5flash24flash_fwd_splitkv_kernelI23Flash_fwd_kernel_traitsILi96ELi64ELi128ELi4ELb0ELb0EN7cutlass10bfloat16_tE19Flash_kernel_traitsILi96ELi64ELi128ELi4ES3_EELb1ELb0ELb0ELb0ELb1ELb0ELb1ELb1EEEvNS_16Flash_fwd_paramsE)
        /*00e0*/ 	.short	0x0380
        /*00e2*/ 	.short	0x01d0


	//----- nvinfo : EIATTR_SW_WAR
	.align		4
.L_1192:
        /*00e4*/ 	.byte	0x04, 0x36
        /*00e6*/ 	.short	(.L_1194 - .L_1193)
.L_1193:
        /*00e8*/ 	.word	0x00000008
.L_1194:


//--------------------- .nv.info._ZN5flash24flash_fwd_splitkv_kernelI23Flash_fwd_kernel_traitsILi96ELi64ELi128ELi4ELb0ELb0EN7cutlass10bfloat16_tE19Flash_kernel_traitsILi96ELi64ELi128ELi4ES3_EELb1ELb0ELb0ELb0ELb1ELb1ELb1ELb1EEEvNS_16Flash_fwd_paramsE --------------------------
	.section	.nv.info._ZN5flash24flash_fwd_splitkv_kernelI23Flash_fwd_kernel_traitsILi96ELi64ELi128ELi4ELb0ELb0EN7cutlass10bfloat16_tE19Flash_kernel_traitsILi96ELi64ELi128ELi4ES3_EELb1ELb0ELb0ELb0ELb1ELb1ELb1ELb1EEEvNS_16Flash_fwd_paramsE,"",@"SHT_CUDA_INFO"
	.sectionflags	@""
	.align	4


	//----- nvinfo : EIATTR_CUDA_API_VERSION
	.align		4
        /*0000*/ 	.byte	0x04, 0x37
        /*0002*/ 	.short	(.L_1196 - .L_1195)
.L_1195:
        /*0004*/ 	.word	0x00000082


	//----- nvinfo : EIATTR_KPARAM_INFO
	.align		4
.L_1196:
        /*0008*/ 	.byte	0x04, 0x17
        /*000a*/ 	.short	(.L_1198 - .L_1197)
.L_1197:
        /*000c*/ 	.word	0x00000000
        /*0010*/ 	.short	0x0000
        /*0012*/ 	.short	0x0000
        /*0014*/ 	.byte	0x00, 0xf0, 0x41, 0x07


	//----- nvinfo : EIATTR_SPARSE_MMA_MASK
	.align		4
.L_1198:
        /*0018*/ 	.byte	0x03, 0x50
        /*001a*/ 	.short	0x0000


	//----- nvinfo : EIATTR_MAXREG_COUNT
	.align		4
        /*001c*/ 	.byte	0x03, 0x1b
        /*001e*/ 	.short	0x00ff


	//----- nvinfo : EIATTR_NUM_BARRIERS
	.align		4
        /*0020*/ 	.byte	0x02, 0x4c
        /*0022*/ 	.byte	0x01
	.zero		1


	//----- nvinfo : EIATTR_MERCURY_ISA_VERSION
	.align		4
        /*0024*/ 	.byte	0x03, 0x5f
        /*0026*/ 	.short	0x0101


	//----- nvinfo : EIATTR_COOP_GROUP_MASK_REGIDS
	.align		4
        /*0028*/ 	.byte	0x04, 0x29
        /*002a*/ 	.short	(.L_1200 - .L_1199)


	//   ....[0]....
.L_1199:
        /*002c*/ 	.word	0xffffffff


	//   ....[1]....
        /*0030*/ 	.word	0xffffffff


	//   ....[2]....
        /*0034*/ 	.word	0xffffffff


	//   ....[3]....
        /*0038*/ 	.word	0xffffffff


	//   ....[4]....
        /*003c*/ 	.word	0xffffffff


	//   ....[5]....
        /*0040*/ 	.word	0xffffffff


	//   ....[6]....
        /*0044*/ 	.word	0xffffffff


	//   ....[7]....
        /*0048*/ 	.word	0xffffffff


	//   ....[8]....
        /*004c*/ 	.word	0xffffffff


	//   ....[9]....
        /*0050*/ 	.word	0xffffffff


	//   ....[10]....
        /*0054*/ 	.word	0xffffffff


	//   ....[11]....
        /*0058*/ 	.word	0xffffffff


	//   ....[12]....
        /*005c*/ 	.word	0xffffffff


	//   ....[13]....
        /*0060*/ 	.word	0xffffffff


	//   ....[14]....
        /*0064*/ 	.word	0xffffffff


	//   ....[15]....
        /*0068*/ 	.word	0xffffffff


	//----- nvinfo : EIATTR_COOP_GROUP_INSTR_OFFSETS
	.align		4
.L_1200:
        /*006c*/ 	.byte	0x04, 0x28
        /*006e*/ 	.short	(.L_1202 - .L_1201)


	//   ....[0]....
.L_1201:
        /*0070*/ 	.word	0x0000fa30


	//   ....[1]....
        /*0074*/ 	.word	0x0000fb30


	//   ....[2]....
        /*0078*/ 	.word	0x0000fb40


	//   ....[3]....
        /*007c*/ 	.word	0x0000fb90


	//   ....[4]....
        /*0080*/ 	.word	0x00013e10


	//   ....[5]....
        /*0084*/ 	.word	0x00013e20


	//   ....[6]....
        /*0088*/ 	.word	0x00013e50


	//   ....[7]....
        /*008c*/ 	.word	0x00013e60


	//   ....[8]....
        /*0090*/ 	.word	0x00017b90


	//   ....[9]....
        /*0094*/ 	.word	0x00017ba0


	//   ....[10]....
        /*0098*/ 	.word	0x00017bd0


	//   ....[11]....
        /*009c*/ 	.word	0x00017be0


	//   ....[12]....
        /*00a0*/ 	.word	0x000196b0


	//   ....[13]....
        /*00a4*/ 	.word	0x000196f0


	//   ....[14]....
        /*00a8*/ 	.word	0x00019820


	//   ....[15]....
        /*00ac*/ 	.word	0x00019890


	//----- nvinfo : EIATTR_VRC_CTA_INIT_COUNT
	.align		4
.L_1202:
        /*00b0*/ 	.byte	0x02, 0x4a
	.zero		1
	.zero		1


	//----- nvinfo : EIATTR_EXIT_INSTR_OFFSETS
	.align		4
        /*00b4*/ 	.byte	0x04, 0x1c
        /*00b6*/ 	.short	(.L_1204 - .L_1203)


	//   ....[0]....
.L_1203:
        /*00b8*/ 	.word	0x00000440


	//   ....[1]....
        /*00bc*/ 	.word	0x00000b30


	//   ....[2]....
        /*00c0*/ 	.word	0x00000b60


	//   ....[3]....
        /*00c4*/ 	.word	0x0001a270


	//   ....[4]....
        /*00c8*/ 	.word	0x0001a2b0


	//----- nvinfo : EIATTR_CRS_STACK_SIZE
	.align		4
.L_1204:
        /*00cc*/ 	.byte	0x04, 0x1e
        /*00ce*/ 	.short	(.L_1206 - .L_1205)
.L_1205:
        /*00d0*/ 	.word	0x00000000


	//----- nvinfo : EIATTR_CBANK_PARAM_SIZE
	.align		4
.L_1206:
        /*00d4*/ 	.byte	0x03, 0x19
        /*00d6*/ 	.short	0x01d0


	//----- nvinfo : EIATTR_PARAM_CBANK
	.align		4
        /*00d8*/ 	.byte	0x04, 0x0a
        /*00da*/ 	.short	(.L_1208 - .L_1207)
	.align		4
.L_1207:
        /*00dc*/ 	.word	index@(.nv.constant0._ZN5flash24flash_fwd_splitkv_kernelI23Flash_fwd_kernel_traitsILi96ELi64ELi128ELi4ELb0ELb0EN7cutlass10bfloat16_tE19Flash_kernel_traitsILi96ELi64ELi128ELi4ES3_EELb1ELb0ELb0ELb0ELb1ELb1ELb1ELb1EEEvNS_16Flash_fwd_paramsE)
        /*00e0*/ 	.short	0x0380
        /*00e2*/ 	.short	0x01d0


	//----- nvinfo : EIATTR_SW_WAR
	.align		4
.L_1208:
        /*00e4*/ 	.byte	0x04, 0x36
        /*00e6*/ 	.short	(.L_1210 - .L_1209)
.L_1209:
        /*00e8*/ 	.word	0x00000008
.L_1210:


//--------------------- .nv.info._ZN5flash24flash_fwd_splitkv_kernelI23Flash_fwd_kernel_traitsILi96ELi64ELi128ELi4ELb0ELb0EN7cutlass10bfloat16_tE19Flash_kernel_traitsILi96ELi64ELi128ELi4ES3_EELb1ELb0ELb1ELb0ELb0ELb0ELb1ELb1EEEvNS_16Flash_fwd_paramsE --------------------------
	.section	.nv.info._ZN5flash24flash_fwd_splitkv_kernelI23Flash_fwd_kernel_traitsILi96ELi64ELi128ELi4ELb0ELb0EN7cutlass10bfloat16_tE19Flash_kernel_traitsILi96ELi64ELi128ELi4ES3_EELb1ELb0ELb1ELb0ELb0ELb0ELb1ELb1EEEvNS_16Flash_fwd_paramsE,"",@"SHT_CUDA_INFO"
	.sectionflags	@""
	.align	4


	//----- nvinfo : EIATTR_CUDA_API_VERSION
	.align		4
        /*0000*/ 	.byte	0x04, 0x37
        /*0002*/ 	.short	(.L_1212 - .L_1211)
.L_1211:
        /*0004*/ 	.word	0x00000082


	//----- nvinfo : EIATTR_KPARAM_INFO
	.align		4
.L_1212:
        /*0008*/ 	.byte	0x04, 0x17
        /*000a*/ 	.short	(.L_1214 - .L_1213)
.L_1213:
        /*000c*/ 	.word	0x00000000
        /*0010*/ 	.short	0x0000
        /*0012*/ 	.short	0x0000
        /*0014*/ 	.byte	0x00, 0xf0, 0x41, 0x07


	//----- nvinfo : EIATTR_SPARSE_MMA_MASK
	.align		4
.L_1214:
        /*0018*/ 	.byte	0x03, 0x50
        /*001a*/ 	.short	0x0000


	//----- nvinfo : EIATTR_MAXREG_COUNT
	.align		4
        /*001c*/ 	.byte	0x03, 0x1b
        /*001e*/ 	.short	0x00ff


	//----- nvinfo : EIATTR_NUM_BARRIERS
	.align		4
        /*0020*/ 	.byte	0x02, 0x4c
        /*0022*/ 	.byte	0x01
	.zero		1


	//----- nvinfo : EIATTR_MERCURY_ISA_VERSION
	.align		4
        /*0024*/ 	.byte	0x03, 0x5f
        /*0026*/ 	.short	0x0101


	//----- nvinfo : EIATTR_COOP_GROUP_MASK_REGIDS
	.align		4
        /*0028*/ 	.byte	0x04, 0x29
        /*002a*/ 	.short	(.L_1216 - .L_1215)


	//   ....[0]....
.L_1215:
        /*002c*/ 	.word	0xffffffff


	//   ....[1]....
        /*0030*/ 	.word	0xffffffff


	//   ....[2]....
        /*0034*/ 	.word	0xffffffff


	//   ....[3]....
        /*0038*/ 	.word	0xffffffff


	//   ....[4]....
        /*003c*/ 	.word	0xffffffff


	//   ....[5]....
        /*0040*/ 	.word	0xffffffff


	//   ....[6]....
        /*0044*/ 	.word	0xffffffff


	//   ....[7]....
        /*0048*/ 	.word	0xffffffff


	//   ....[8]....
        /*004c*/ 	.word	0xffffffff


	//   ....[9]....
        /*0050*/ 	.word	0xffffffff


	//   ....[10]....
        /*0054*/ 	.word	0xffffffff


	//   ....[11]....
        /*0058*/ 	.word	0xffffffff


	//   ....[12]....
        /*005c*/ 	.word	0xffffffff


	//   ....[13]....
        /*0060*/ 	.word	0xffffffff


	//   ....[14]....
        /*0064*/ 	.word	0xffffffff


	//   ....[15]....
        /*0068*/ 	.word	0xffffffff


	//----- nvinfo : EIATTR_COOP_GROUP_INSTR_OFFSETS
	.align		4
.L_1216:
        /*006c*/ 	.byte	0x04, 0x28
        /*006e*/ 	.short	(.L_1218 - .L_1217)


	//   ....[0]....
.L_1217:
        /*0070*/ 	.word	0x00011950


	//   ....[1]....
        /*0074*/ 	.word	0x00011960


	//   ....[2]....
        /*0078*/ 	.word	0x00011990


	//   ....[3]....
        /*007c*/ 	.word	0x000119a0


	//   ....[4]....
        /*0080*/ 	.word	0x00016120


	//   ....[5]....
        /*0084*/ 	.word	0x00016130


	//   ....[6]....
        /*0088*/ 	.word	0x00016160


	//   ....[7]....
        /*008c*/ 	.word	0x00016170


	//   ....[8]....
        /*0090*/ 	.word	0x0001a4a0


	//   ....[9]....
        /*0094*/ 	.word	0x0001a4c0


	//   ....[10]....
        /*0098*/ 	.word	0x0001a4f0


	//   ....[11]....
        /*009c*/ 	.word	0x0001a500


	//   ....[12]....
        /*00a0*/ 	.word	0x0001c010


	//   ....[13]....
        /*00a4*/ 	.word	0x0001c050


	//   ....[14]....
        /*00a8*/ 	.word	0x0001c150


	//   ....[15]....
        /*00ac*/ 	.word	0x0001c160


	//----- nvinfo : EIATTR_VRC_CTA_INIT_COUNT
	.align		4
.L_1218:
        /*00b0*/ 	.byte	0x02, 0x4a
	.zero		1
	.zero		1


	//----- nvinfo : EIATTR_EXIT_INSTR_OFFSETS
	.align		4
        /*00b4*/ 	.byte	0x04, 0x1c
        /*00b6*/ 	.short	(.L_1220 - .L_1219)


	//   ....[0]....
.L_1219:
        /*00b8*/ 	.word	0x00000440


	//   ....[1]....
        /*00bc*/ 	.word	0x00000ec0


	//   ....[2]....
        /*00c0*/ 	.word	0x00000ef0


	//   ....[3]....
        /*00c4*/ 	.word	0x0001ce10


	//   ....[4]....
        /*00c8*/ 	.word	0x0001cf10


	//   ....[5]....
        /*00cc*/ 	.word	0x0001cf60


	//----- nvinfo : EIATTR_CRS_STACK_SIZE
	.align		4
.L_1220:
        /*00d0*/ 	.byte	0x04, 0x1e
        /*00d2*/ 	.short	(.L_1222 - .L_1221)
.L_1221:
        /*00d4*/ 	.word	0x00000000


	//----- nvinfo : EIATTR_CBANK_PARAM_SIZE
	.align		4
.L_1222:
        /*00d8*/ 	.byte	0x03, 0x19
        /*00da*/ 	.short	0x01d0


	//----- nvinfo : EIATTR_PARAM_CBANK
	.align		4
        /*00dc*/ 	.byte	0x04, 0x0a
        /*00de*/ 	.short	(.L_1224 - .L_1223)
	.align		4
.L_1223:
        /*00e0*/ 	.word	index@(.nv.constant0._ZN5flash24flash_fwd_splitkv_kernelI23Flash_fwd_kernel_traitsILi96ELi64ELi128ELi4ELb0ELb0EN7cutlass10bfloat16_tE19Flash_kernel_traitsILi96ELi64ELi128ELi4ES3_EELb1ELb0ELb1ELb0ELb0ELb0ELb1ELb1EEEvNS_16Flash_fwd_paramsE)
        /*00e4*/ 	.short	0x0380
        /*00e6*/ 	.short	0x01d0


	//----- nvinfo : EIATTR_SW_WAR
	.align		4
.L_1224:
        /*00e8*/ 	.byte	0x04, 0x36
        /*00ea*/ 	.short	(.L_1226 - .L_1225)
.L_1225:
        /*00ec*/ 	.word	0x00000008
.L_1226:


//--------------------- .nv.info._ZN5flash24flash_fwd_splitkv_kernelI23Flash_fwd_kernel_traitsILi96ELi64ELi128ELi4ELb0ELb0EN7cutlass10bfloat16_tE19Flash_kernel_traitsILi96ELi64ELi128ELi4ES3_EELb1ELb0ELb1ELb0ELb0ELb1ELb1ELb1EEEvNS_16Flash_fwd_paramsE --------------------------
	.section	.nv.info._ZN5flash24flash_fwd_splitkv_kernelI23Flash_fwd_kernel_traitsILi96ELi64ELi128ELi4ELb0ELb0EN7cutlass10bfloat16_tE19Flash_kernel_traitsILi96ELi64ELi128ELi4ES3_EELb1ELb0ELb1ELb0ELb0ELb1ELb1ELb1EEEvNS_16Flash_fwd_paramsE,"",@"SHT_CUDA_INFO"
	.sectionflags	@""
	.align	4


	//----- nvinfo : EIATTR_CUDA_API_VERSION
	.align		4
        /*0000*/ 	.byte	0x04, 0x37
        /*0002*/ 	.short	(.L_1228 - .L_1227)
.L_1227:
        /*0004*/ 	.word	0x00000082


	//----- nvinfo : EIATTR_KPARAM_INFO
	.align		4
.L_1228:
        /*0008*/ 	.byte	0x04, 0x17
        /*000a*/ 	.short	(.L_1230 - .L_1229)
.L_1229:
        /*000c*/ 	.word	0x00000000
        /*0010*/ 	.short	0x0000
        /*0012*/ 	.short	0x0000
        /*0014*/ 	.byte	0x00, 0xf0, 0x41, 0x07


	//----- nvinfo : EIATTR_SPARSE_MMA_MASK
	.align		4
.L_1230:
        /*0018*/ 	.byte	0x03, 0x50
        /*001a*/ 	.short	0x0000


	//----- nvinfo : EIATTR_MAXREG_COUNT
	.align		4
        /*001c*/ 	.byte	0x03, 0x1b
        /*001e*/ 	.short	0x00ff


	//----- nvinfo : EIATTR_NUM_BARRIERS
	.align		4
        /*0020*/ 	.byte	0x02, 0x4c
        /*0022*/ 	.byte	0x01
	.zero		1


	//----- nvinfo : EIATTR_MERCURY_ISA_VERSION
	.align		4
        /*0024*/ 	.byte	0x03, 0x5f
        /*0026*/ 	.short	0x0101


	//----- nvinfo : EIATTR_COOP_GROUP_MASK_REGIDS
	.align		4
        /*0028*/ 	.byte	0x04, 0x29
        /*002a*/ 	.short	(.L_1232 - .L_1231)


	//   ....[0]....
.L_1231:
        /*002c*/ 	.word	0xffffffff


	//   ....[1]....
        /*0030*/ 	.word	0xffffffff


	//   ....[2]....
        /*0034*/ 	.word	0xffffffff


	//   ....[3]....
        /*0038*/ 	.word	0xffffffff


	//   ....[4]....
        /*003c*/ 	.word	0xffffffff


	//   ....[5]....
        /*0040*/ 	.word	0xffffffff


	//   ....[6]....
        /*0044*/ 	.word	0xffffffff


	//   ....[7]....
        /*0048*/ 	.word	0xffffffff


	//   ....[8]....
        /*004c*/ 	.word	0xffffffff


	//   ....[9]....
        /*0050*/ 	.word	0xffffffff


	//   ....[10]....
        /*0054*/ 	.word	0xffffffff


	//   ....[11]....
        /*0058*/ 	.word	0xffffffff


	//   ....[12]....
        /*005c*/ 	.word	0xffffffff


	//   ....[13]....
        /*0060*/ 	.word	0xffffffff


	//   ....[14]....
        /*0064*/ 	.word	0xffffffff


	//   ....[15]....
        /*0068*/ 	.word	0xffffffff


	//----- nvinfo : EIATTR_COOP_GROUP_INSTR_OFFSETS
	.align		4
.L_1232:
        /*006c*/ 	.byte	0x04, 0x28
        /*006e*/ 	.short	(.L_1234 - .L_1233)


	//   ....[0]....
.L_1233:
        /*0070*/ 	.word	0x000121d0


	//   ....[1]....
        /*0074*/ 	.word	0x000121e0


	//   ....[2]....
        /*0078*/ 	.word	0x00012200


	//   ....[3]....
        /*007c*/ 	.word	0x000122b0


	//   ....[4]....
        /*0080*/ 	.word	0x00017160


	//   ....[5]....
        /*0084*/ 	.word	0x00017170


	//   ....[6]....
        /*0088*/ 	.word	0x000171a0


	//   ....[7]....
        /*008c*/ 	.word	0x000171b0


	//   ....[8]....
        /*0090*/ 	.word	0x0001bd70


	//   ....[9]....
        /*0094*/ 	.word	0x0001bda0


	//   ....[10]....
        /*0098*/ 	.word	0x0001bdd0


	//   ....[11]....
        /*009c*/ 	.word	0x0001bde0


	//   ....[12]....
        /*00a0*/ 	.word	0x0001d900


	//   ....[13]....
        /*00a4*/ 	.word	0x0001d940


	//   ....[14]....
        /*00a8*/ 	.word	0x0001da40


	//   ....[15]....
        /*00ac*/ 	.word	0x0001da50


	//----- nvinfo : EIATTR_VRC_CTA_INIT_COUNT
	.align		4
.L_1234:
        /*00b0*/ 	.byte	0x02, 0x4a
	.zero		1
	.zero		1


	//----- nvinfo : EIATTR_EXIT_INSTR_OFFSETS
	.align		4
        /*00b4*/ 	.byte	0x04, 0x1c
        /*00b6*/ 	.short	(.L_1236 - .L_1235)


	//   ....[0]....
.L_1235:
        /*00b8*/ 	.word	0x00000440


	//   ....[1]....
        /*00bc*/ 	.word	0x00000ec0


	//   ....[2]....
        /*00c0*/ 	.word	0x00000ef0


	//   ....[3]....
        /*00c4*/ 	.word	0x0001e700


	//   ....[4]....
        /*00c8*/ 	.word	0x0001e800


	//   ....[5]....
        /*00cc*/ 	.word	0x0001e850


	//----- nvinfo : EIATTR_CRS_STACK_SIZE
	.align		4
.L_1236:
        /*00d0*/ 	.byte	0x04, 0x1e
        /*00d2*/ 	.short	(.L_1238 - .L_1237)
.L_1237:
        /*00d4*/ 	.word	0x00000000


	//----- nvinfo : EIATTR_CBANK_PARAM_SIZE
	.align		4
.L_1238:
        /*00d8*/ 	.byte	0x03, 0x19
        /*00da*/ 	.short	0x01d0


	//----- nvinfo : EIATTR_PARAM_CBANK
	.align		4
        /*00dc*/ 	.byte	0x04, 0x0a
        /*00de*/ 	.short	(.L_1240 - .L_1239)
	.align		4
.L_1239:
        /*00e0*/ 	.word	index@(.nv.constant0._ZN5flash24flash_fwd_splitkv_kernelI23Flash_fwd_kernel_traitsILi96ELi64ELi128ELi4ELb0ELb0EN7cutlass10bfloat16_tE19Flash_kernel_traitsILi96ELi64ELi128ELi4ES3_EELb1ELb0ELb1ELb0ELb0ELb1ELb1ELb1EEEvNS_16Flash_fwd_paramsE)
        /*00e4*/ 	.short	0x0380
        /*00e6*/ 	.short	0x01d0


	//----- nvinfo : EIATTR_SW_WAR
	.align		4
.L_1240:
        /*00e8*/ 	.byte	0x04, 0x36
        /*00ea*/ 	.short	(.L_1242 - .L_1241)
.L_1241:
        /*00ec*/ 	.word	0x00000008
.L_1242:


//--------------------- .nv.info._ZN5flash32flash_fwd_splitkv_combine_kernelI23Flash_fwd_kernel_traitsILi96ELi64ELi64ELi4ELb0ELb0EN7cutlass10bfloat16_tE19Flash_kernel_traitsILi96ELi64ELi64ELi4ES3_EELi16ELi7ELb0EEEvNS_16Flash_fwd_paramsE --------------------------
	.section	.nv.info._ZN5flash32flash_fwd_splitkv_combine_kernelI23Flash_fwd_kernel_traitsILi96ELi64ELi64ELi4ELb0ELb0EN7cutlass10bfloat16_tE19Flash_kernel_traitsILi96ELi64ELi64ELi4ES3_EELi16ELi7ELb0EEEvNS_16Flash_fwd_paramsE,"",@"SHT_CUDA_INFO"
	.sectionflags	@""
	.align	4


	//----- nvinfo : EIATTR_CUDA_API_VERSION
	.align		4
        /*0000*/ 	.byte	0x04, 0x37
        /*0002*/ 	.short	(.L_1244 - .L_1243)
.L_1243:
        /*0004*/ 	.word	0x00000082


	//----- nvinfo : EIATTR_KPARAM_INFO
	.align		4
.L_1244:
        /*0008*/ 	.byte	0x04, 0x17
        /*000a*/ 	.short	(.L_1246 - .L_1245)
.L_1245:
        /*000c*/ 	.word	0x00000000
        /*0010*/ 	.short	0x0000
        /*0012*/ 	.short	0x0000
        /*0014*/ 	.byte	0x00, 0xf0, 0x41, 0x07


	//----- nvinfo : EIATTR_SPARSE_MMA_MASK
	.align		4
.L_1246:
        /*0018*/ 	.byte	0x03, 0x50
        /*001a*/ 	.short	0x0000


	//----- nvinfo : EIATTR_MAXREG_COUNT
	.align		4
        /*001c*/ 	.byte	0x03, 0x1b
        /*001e*/ 	.short	0x00ff


	//----- nvinfo : EIATTR_NUM_BARRIERS
	.align		4
        /*0020*/ 	.byte	0x02, 0x4c
        /*0022*/ 	.byte	0x01
	.zero		1


	//----- nvinfo : EIATTR_MERCURY_ISA_VERSION
	.align		4
        /*0024*/ 	.byte	0x03, 0x5f
        /*0026*/ 	.short	0x0101


	//----- nvinfo : EIATTR_COOP_GROUP_MASK_REGIDS
	.align		4
        /*0028*/ 	.byte	0x04, 0x29
        /*002a*/ 	.short	(.L_1248 - .L_1247)


	//   ....[0]....
.L_1247:
        /*002c*/ 	.word	0xffffffff


	//   ....[1]....
        /*0030*/ 	.word	0xffffffff


	//   ....[2]....
        /*0034*/ 	.word	0xffffffff


	//   ....[3]....
        /*0038*/ 	.word	0xffffffff


	//   ....[4]....
        /*003c*/ 	.word	0xffffffff


	//   ....[5]....
        /*0040*/ 	.word	0xffffffff


	//----- nvinfo : EIATTR_COOP_GROUP_INSTR_OFFSETS
	.align		4
.L_1248:
        /*0044*/ 	.byte	0x04, 0x28
        /*0046*/ 	.short	(.L_1250 - .L_1249)


	//   ....[0]....
.L_1249:
        /*0048*/ 	.word	0x00002660


	//   ....[1]....
        /*004c*/ 	.word	0x000026e0


	//   ....[2]....
        /*0050*/ 	.word	0x00002720


	//   ....[3]....
        /*0054*/ 	.word	0x00002c70


	//   ....[4]....
        /*0058*/ 	.word	0x00002ce0


	//   ....[5]....
        /*005c*/ 	.word	0x00002de0


	//----- nvinfo : EIATTR_VRC_CTA_INIT_COUNT
	.align		4
.L_1250:
        /*0060*/ 	.byte	0x02, 0x4a
	.zero		1
	.zero		1


	//----- nvinfo : EIATTR_EXIT_INSTR_OFFSETS
	.align		4
        /*0064*/ 	.byte	0x04, 0x1c
        /*0066*/ 	.short	(.L_1252 - .L_1251)


	//   ....[0]....
.L_1251:
        /*0068*/ 	.word	0x00005470


	//   ....[1]....
        /*006c*/ 	.word	0x00005a20


	//   ....[2]....
        /*0070*/ 	.word	0x00005a40


	//----- nvinfo : EIATTR_CRS_STACK_SIZE
	.align		4
.L_1252:
        /*0074*/ 	.byte	0x04, 0x1e
        /*0076*/ 	.short	(.L_1254 - .L_1253)
.L_1253:
        /*0078*/ 	.word	0x00000000


	//----- nvinfo : EIATTR_CBANK_PARAM_SIZE
	.align		4
.L_1254:
        /*007c*/ 	.byte	0x03, 0x19
        /*007e*/ 	.short	0x01d0


	//----- nvinfo : EIATTR_PARAM_CBANK
	.align		4
        /*0080*/ 	.byte	0x04, 0x0a
        /*0082*/ 	.short	(.L_1256 - .L_1255)
	.align		4
.L_1255:
        /*0084*/ 	.word	index@(.nv.constant0._ZN5flash32flash_fwd_splitkv_combine_kernelI23Flash_fwd_kernel_traitsILi96ELi64ELi64ELi4ELb0ELb0EN7cutlass10bfloat16_tE19Flash_kernel_traitsILi96ELi64ELi64ELi4ES3_EELi16ELi7ELb0EEEvNS_16Flash_fwd_paramsE)
        /*0088*/ 	.short	0x0380
        /*008a*/ 	.short	0x01d0


	//----- nvinfo : EIATTR_SW_WAR
	.align		4
.L_1256:
        /*008c*/ 	.byte	0x04, 0x36
        /*008e*/ 	.short	(.L_1258 - .L_1257)
.L_1257:
        /*0090*/ 	.word	0x00000008
.L_1258:


//--------------------- .nv.info._ZN5flash32flash_fwd_splitkv_combine_kernelI23Flash_fwd_kernel_traitsILi96ELi64ELi64ELi4ELb0ELb0EN7cutlass10bfloat16_tE19Flash_kernel_traitsILi96ELi64ELi64ELi4ES3_EELi16ELi6ELb0EEEvNS_16Flash_fwd_paramsE --------------------------
	.section	.nv.info._ZN5flash32flash_fwd_splitkv_combine_kernelI23Flash_fwd_kernel_traitsILi96ELi64ELi64ELi4ELb0ELb0EN7cutlass10bfloat16_tE19Flash_kernel_traitsILi96ELi64ELi64ELi4ES3_EELi16ELi6ELb0EEEvNS_16Flash_fwd_paramsE,"",@"SHT_CUDA_INFO"
	.sectionflags	@""
	.align	4


	//----- nvinfo : EIATTR_CUDA_API_VERSION
	.align		4
        /*0000*/ 	.byte	0x04, 0x37
        /*0002*/ 	.short	(.L_1260 - .L_1259)
.L_1259:
        /*0004*/ 	.word	0x00000082


	//----- nvinfo : EIATTR_KPARAM_INFO
	.align		4
.L_1260:
        /*0008*/ 	.byte	0x04, 0x17
        /*000a*/ 	.short	(.L_1262 - .L_1261)
.L_1261:
        /*000c*/ 	.word	0x00000000
        /*0010*/ 	.short	0x0000
        /*0012*/ 	.short	0x0000
        /*0014*/ 	.byte	0x00, 0xf0, 0x41, 0x07


	//----- nvinfo : EIATTR_SPARSE_MMA_MASK
	.align		4
.L_1262:
        /*0018*/ 	.byte	0x03, 0x50
        /*001a*/ 	.short	0x0000


	//----- nvinfo : EIATTR_MAXREG_COUNT
	.align		4
        /*001c*/ 	.byte	0x03, 0x1b
        /*001e*/ 	.short	0x00ff


	//----- nvinfo : EIATTR_NUM_BARRIERS
	.align		4
        /*0020*/ 	.byte	0x02, 0x4c
        /*0022*/ 	.byte	0x01
	.zero		1


	//----- nvinfo : EIATTR_MERCURY_ISA_VERSION
	.align		4
        /*0024*/ 	.byte	0x03, 0x5f
        /*0026*/ 	.short	0x0101


	//----- nvinfo : EIATTR_COOP_GROUP_MASK_REGIDS
	.align		4
        /*0028*/ 	.byte	0x04, 0x29
        /*002a*/ 	.short	(.L_1264 - .L_1263)


	//   ....[0]....
.L_1263:
        /*002c*/ 	.word	0xffffffff


	//   ....[1]....
        /*0030*/ 	.word	0xffffffff


	//   ....[2]....
        /*0034*/ 	.word	0xffffffff


	//   ....[3]....
        /*0038*/ 	.word	0xffffffff


	//   ....[4]....
        /*003c*/ 	.word	0xffffffff


	//   ....[5]....
        /*0040*/ 	.word	0xffffffff


	//----- nvinfo : EIATTR_COOP_GROUP_INSTR_OFFSETS
	.align		4
.L_1264:
        /*0044*/ 	.byte	0x04, 0x28
        /*0046*/ 	.short	(.L_1266 - .L_1265)


	//   ....[0]....
.L_1265:
        /*0048*/ 	.word	0x00001f20


	//   ....[1]....
        /*004c*/ 	.word	0x00001fc0


	//   ....[2]....
        /*0050*/ 	.word	0x00002010


	//   ....[3]....
        /*0054*/ 	.word	0x00002360


	//   ....[4]....
        /*0058*/ 	.word	0x000023f0


	//   ....[5]....
        /*005c*/ 	.word	0x000024f0


	//----- nvinfo : EIATTR_VRC_CTA_INIT_COUNT
	.align		4
.L_1266:
        /*0060*/ 	.byte	0x02, 0x4a
	.zero		1
	.zero		1


	//----- nvinfo : EIATTR_EXIT_INSTR_OFFSETS
	.align		4
        /*0064*/ 	.byte	0x04, 0x1c
        /*0066*/ 	.short	(.L_1268 - .L_1267)


	//   ....[0]....
.L_1267:
        /*0068*/ 	.word	0x00004740


	//   ....[1]....
        /*006c*/ 	.word	0x00004d10


	//   ....[2]....
        /*0070*/ 	.word	0x00004d30


	//----- nvinfo : EIATTR_CRS_STACK_SIZE
	.align		4
.L_1268:
        /*0074*/ 	.byte	0x04, 0x1e
        /*0076*/ 	.short	(.L_1270 - .L_1269)
.L_1269:
        /*0078*/ 	.word	0x00000000


	//----- nvinfo : EIATTR_CBANK_PARAM_SIZE
	.align		4
.L_1270:
        /*007c*/ 	.byte	0x03, 0x19
        /*007e*/ 	.short	0x01d0


	//----- nvinfo : EIATTR_PARAM_CBANK
	.align		4
        /*0080*/ 	.byte	0x04, 0x0a
        /*0082*/ 	.short	(.L_1272 - .L_1271)
	.align		4
.L_1271:
        /*0084*/ 	.word	index@(.nv.constant0._ZN5flash32flash_fwd_splitkv_combine_kernelI23Flash_fwd_kernel_traitsILi96ELi64ELi64ELi4ELb0ELb0EN7cutlass10bfloat16_tE19Flash_kernel_traitsILi96ELi64ELi64ELi4ES3_EELi16ELi6ELb0EEEvNS_16Flash_fwd_paramsE)
        /*0088*/ 	.short	0x0380
        /*008a*/ 	.short	0x01d0


	//----- nvinfo : EIATTR_SW_WAR
	.align		4
.L_1272:
        /*008c*/ 	.byte	0x04, 0x36
        /*008e*/ 	.short	(.L_1274 - .L_1273)
.L_1273:
        /*0090*/ 	.word	0x00000008
.L_1274:


//--------------------- .nv.info._ZN5flash32flash_fwd_splitkv_combine_kernelI23Flash_fwd_kernel_traitsILi96ELi64ELi64ELi4ELb0ELb0EN7cutlass10bfloat16_tE19Flash_kernel_traitsILi96ELi64ELi64ELi4ES3_EELi16ELi5ELb0EEEvNS_16Flash_fwd_paramsE --------------------------
	.section	.nv.info._ZN5flash32flash_fwd_splitkv_combine_kernelI23Flash_fwd_kernel_traitsILi96ELi64ELi64ELi4ELb0ELb0EN7cutlass10bfloat16_tE19Flash_kernel_traitsILi96ELi64ELi64ELi4ES3_EELi16ELi5ELb0EEEvNS_16Flash_fwd_paramsE,"",@"SHT_CUDA_INFO"
	.sectionflags	@""
	.align	4


	//----- nvinfo : EIATTR_CUDA_API_VERSION
	.align		4
        /*0000*/ 	.byte	0x04, 0x37
        /*0002*/ 	.short	(.L_1276 - .L_1275)
.L_1275:
        /*0004*/ 	.word	0x00000082


	//----- nvinfo : EIATTR_KPARAM_INFO
	.align		4
.L_1276:
        /*0008*/ 	.byte	0x04, 0x17
        /*000a*/ 	.short	(.L_1278 - .L_1277)
.L_1277:
        /*000c*/ 	.word	0x00000000
        /*0010*/ 	.short	0x0000
        /*0012*/ 	.short	0x0000
        /*0014*/ 	.byte	0x00, 0xf0, 0x41, 0x07


	//----- nvinfo : EIATTR_SPARSE_MMA_MASK
	.align		4
.L_1278:
        /*0018*/ 	.byte	0x03, 0x50
        /*001a*/ 	.short	0x0000


	//----- nvinfo : EIATTR_MAXREG_COUNT
	.align		4
        /*001c*/ 	.byte	0x03, 0x1b
        /*001e*/ 	.short	0x00ff


	//----- nvinfo : EIATTR_NUM_BARRIERS
	.align		4
        /*0020*/ 	.byte	0x02, 0x4c
        /*0022*/ 	.byte	0x01
	.zero		1


	//----- nvinfo : EIATTR_MERCURY_ISA_VERSION
	.align		4
        /*0024*/ 	.byte	0x03, 0x5f
        /*0026*/ 	.short	0x0101


	//----- nvinfo : EIATTR_COOP_GROUP_MASK_REGIDS
	.align		4
        /*0028*/ 	.byte	0x04, 0x29
        /*002a*/ 	.short	(.L_1280 - .L_1279)


	//   ....[0]....
.L_1279:
        /*002c*/ 	.word	0xffffffff


	//   ....[1]....
        /*0030*/ 	.word	0xffffffff


	//   ....[2]....
        /*0034*/ 	.word	0xffffffff


	//   ....[3]....
        /*0038*/ 	.word	0xffffffff


	//   ....[4]....
        /*003c*/ 	.word	0xffffffff


	//   ....[5]....
        /*0040*/ 	.word	0xffffffff


	//----- nvinfo : EIATTR_COOP_GROUP_INSTR_OFFSETS
	.align		4
.L_1280:
        /*0044*/ 	.byte	0x04, 0x28
        /*0046*/ 	.short	(.L_1282 - .L_1281)


	//   ....[0]....
.L_1281:
        /*0048*/ 	.word	0x00001b00


	//   ....[1]....
        /*004c*/ 	.word	0x00001b70


	//   ....[2]....
        /*0050*/ 	.word	0x00001c10


	//   ....[3]....
        /*0054*/ 	.word	0x00001e50


	//   ....[4]....
        /*0058*/ 	.word	0x00001f20


	//   ....[5]....
        /*005c*/ 	.word	0x00001ff0


	//----- nvinfo : EIATTR_VRC_CTA_INIT_COUNT
	.align		4
.L_1282:
        /*0060*/ 	.byte	0x02, 0x4a
	.zero		1
	.zero		1


	//----- nvinfo : EIATTR_EXIT_INSTR_OFFSETS
	.align		4
        /*0064*/ 	.byte	0x04, 0x1c
        /*0066*/ 	.short	(.L_1284 - .L_1283)


	//   ....[0]....
.L_1283:
        /*0068*/ 	.word	0x00003fb0


	//   ....[1]....
        /*006c*/ 	.word	0x00004510


	//   ....[2]....
        /*0070*/ 	.word	0x00004530


	//----- nvinfo : EIATTR_CRS_STACK_SIZE
	.align		4
.L_1284:
        /*0074*/ 	.byte	0x04, 0x1e
        /*0076*/ 	.short	(.L_1286 - .L_1285)
.L_1285:
        /*0078*/ 	.word	0x00000000


	//----- nvinfo : EIATTR_CBANK_PARAM_SIZE
	.align		4
.L_1286:
        /*007c*/ 	.byte	0x03, 0x19
        /*007e*/ 	.short	0x01d0


	//----- nvinfo : EIATTR_PARAM_CBANK
	.align		4
        /*0080*/ 	.byte	0x04, 0x0a
        /*0082*/ 	.short	(.L_1288 - .L_1287)
	.align		4
.L_1287:
        /*0084*/ 	.word	index@(.nv.constant0._ZN5flash32flash_fwd_splitkv_combine_kernelI23Flash_fwd_kernel_traitsILi96ELi64ELi64ELi4ELb0ELb0EN7cutlass10bfloat16_tE19Flash_kernel_traitsILi96ELi64ELi64ELi4ES3_EELi16ELi5ELb0EEEvNS_16Flash_fwd_paramsE)
        /*0088*/ 	.short	0x0380
        /*008a*/ 	.short	0x01d0


	//----- nvinfo : EIATTR_SW_WAR
	.align		4
.L_1288:
        /*008c*/ 	.byte	0x04, 0x36
        /*008e*/ 	.short	(.L_1290 - .L_1289)
.L_1289:
        /*0090*/ 	.word	0x00000008
.L_1290:


//--------------------- .nv.info._ZN5flash32flash_fwd_splitkv_combine_kernelI23Flash_fwd_kernel_traitsILi96ELi64ELi64ELi4ELb0ELb0EN7cutlass10bfloat16_tE19Flash_kernel_traitsILi96ELi64ELi64ELi4ES3_EELi16ELi4ELb0EEEvNS_16Flash_fwd_paramsE --------------------------
	.section	.nv.info._ZN5flash32flash_fwd_splitkv_combine_kernelI23Flash_fwd_kernel_traitsILi96ELi64ELi64ELi4ELb0ELb0EN7cutlass10bfloat16_tE19Flash_kernel_traitsILi96ELi64ELi64ELi4ES3_EELi16ELi4ELb0EEEvNS_16Flash_fwd_paramsE,"",@"SHT_CUDA_INFO"
	.sectionflags	@""
	.align	4


	//----- nvinfo : EIATTR_CUDA_API_VERSION
	.align		4
        /*0000*/ 	.byte	0x04, 0x37
        /*0002*/ 	.short	(.L_1292 - .L_1291)
.L_1291:
        /*0004*/ 	.word	0x00000082


	//----- nvinfo : EIATTR_KPARAM_INFO
	.align		4
.L_1292:
        /*0008*/ 	.byte	0x04, 0x17
        /*000a*/ 	.short	(.L_1294 - .L_1293)
.L_1293:
        /*000c*/ 	.word	0x00000000
        /*0010*/ 	.short	0x0000
        /*0012*/ 	.short	0x0000
        /*0014*/ 	.byte	0x00, 0xf0, 0x41, 0x07


	//----- nvinfo : EIATTR_SPARSE_MMA_MASK
	.align		4
.L_1294:
        /*0018*/ 	.byte	0x03, 0x50
        /*001a*/ 	.short	0x0000


	//----- nvinfo : EIATTR_MAXREG_COUNT
	.align		4
        /*001c*/ 	.byte	0x03, 0x1b
        /*001e*/ 	.short	0x00ff


	//----- nvinfo : EIATTR_NUM_BARRIERS
	.align		4
        /*0020*/ 	.byte	0x02, 0x4c
        /*0022*/ 	.byte	0x01
	.zero		1


	//----- nvinfo : EIATTR_MERCURY_ISA_VERSION
	.align		4
        /*0024*/ 	.byte	0x03, 0x5f
        /*0026*/ 	.short	0x0101


	//----- nvinfo : EIATTR_COOP_GROUP_MASK_REGIDS
	.align		4
        /*0028*/ 	.byte	0x04, 0x29
        /*002a*/ 	.short	(.L_1296 - .L_1295)


	//   ....[0]....
.L_1295:
        /*002c*/ 	.word	0xffffffff


	//   ....[1]....
        /*0030*/ 	.word	0xffffffff


	//   ....[2]....
        /*0034*/ 	.word	0xffffffff


	//   ....[3]....
        /*0038*/ 	.word	0xffffffff


	//   ....[4]....
        /*003c*/ 	.word	0xffffffff


	//   ....[5]....
        /*0040*/ 	.word	0xffffffff


	//----- nvinfo : EIATTR_COOP_GROUP_INSTR_OFFSETS
	.align		4
.L_1296:
        /*0044*/ 	.byte	0x04, 0x28
        /*0046*/ 	.short	(.L_1298 - .L_1297)


	//   ....[0]....
.L_1297:
        /*0048*/ 	.word	0x000018f0


	//   ....[1]....
        /*004c*/ 	.word	0x00001960


	//   ....[2]....
        /*0050*/ 	.word	0x000019b0


	//   ....[3]....
        /*0054*/ 	.word	0x00001b40


	//   ....[4]....
        /*0058*/ 	.word	0x00001bb0


	//   ....[5]....
        /*005c*/ 	.word	0x00001cd0


	//----- nvinfo : EIATTR_VRC_CTA_INIT_COUNT
	.align		4
.L_1298:
        /*0060*/ 	.byte	0x02, 0x4a
	.zero		1
	.zero		1


	//----- nvinfo : EIATTR_EXIT_INSTR_OFFSETS
	.align		4
        /*0064*/ 	.byte	0x04, 0x1c
        /*0066*/ 	.short	(.L_1300 - .L_1299)


	//   ....[0]....
.L_1299:
        /*0068*/ 	.word	0x00003c50


	//   ....[1]....
        /*006c*/ 	.word	0x000041b0


	//   ....[2]....
        /*0070*/ 	.word	0x000041d0


	//----- nvinfo : EIATTR_CRS_STACK_SIZE
	.align		4
.L_1300:
        /*0074*/ 	.byte	0x04, 0x1e
        /*0076*/ 	.short	(.L_1302 - .L_1301)
.L_1301:
        /*0078*/ 	.word	0x00000000


	//----- nvinfo : EIATTR_CBANK_PARAM_SIZE
	.align		4
.L_1302:
        /*007c*/ 	.byte	0x03, 0x19
        /*007e*/ 	.short	0x01d0


	//----- nvinfo : EIATTR_PARAM_CBANK
	.align		4
        /*0080*/ 	.byte	0x04, 0x0a
        /*0082*/ 	.short	(.L_1304 - .L_1303)
	.align		4
.L_1303:
        /*0084*/ 	.word	index@(.nv.constant0._ZN5flash32flash_fwd_splitkv_combine_kernelI23Flash_fwd_kernel_traitsILi96ELi64ELi64ELi4ELb0ELb0EN7cutlass10bfloat16_tE19Flash_kernel_traitsILi96ELi64ELi64ELi4ES3_EELi16ELi4ELb0EEEvNS_16Flash_fwd_paramsE)
        /*0088*/ 	.short	0x0380
        /*008a*/ 	.short	0x01d0


	//----- nvinfo : EIATTR_SW_WAR
	.align		4
.L_1304:
        /*008c*/ 	.byte	0x04, 0x36
        /*008e*/ 	.short	(.L_1306 - .L_1305)
.L_1305:
        /*0090*/ 	.word	0x00000008
.L_1306:


//--------------------- .nv.info._ZN5flash32flash_fwd_splitkv_combine_kernelI23Flash_fwd_kernel_traitsILi96ELi64ELi64ELi4ELb0ELb0EN7cutlass10bfloat16_tE19Flash_kernel_traitsILi96ELi64ELi64ELi4ES3_EELi16ELi3ELb0EEEvNS_16Flash_fwd_paramsE --------------------------
	.section	.nv.info._ZN5flash32flash_fwd_splitkv_combine_kernelI23Flash_fwd_kernel_traitsILi96ELi64ELi64ELi4ELb0ELb0EN7cutlass10bfloat16_tE19Flash_kernel_traitsILi96ELi64ELi64ELi4ES3_EELi16ELi3ELb0EEEvNS_16Flash_fwd_paramsE,"",@"SHT_CUDA_INFO"
	.sectionflags	@""
	.align	4


	//----- nvinfo : EIATTR_CUDA_API_VERSION
	.align		4
        /*0000*/ 	.byte	0x04, 0x37
        /*0002*/ 	.short	(.L_1308 - .L_1307)
.L_1307:
        /*0004*/ 	.word	0x00000082


	//----- nvinfo : EIATTR_KPARAM_INFO
	.align		4
.L_1308:
        /*0008*/ 	.byte	0x04, 0x17
        /*000a*/ 	.short	(.L_1310 - .L_1309)
.L_1309:
        /*000c*/ 	.word	0x00000000
        /*0010*/ 	.short	0x0000
        /*0012*/ 	.short	0x0000
        /*0014*/ 	.byte	0x00, 0xf0, 0x41, 0x07


	//----- nvinfo : EIATTR_SPARSE_MMA_MASK
	.align		4
.L_1310:
        /*0018*/ 	.byte	0x03, 0x50
        /*001a*/ 	.short	0x0000


	//----- nvinfo : EIATTR_MAXREG_COUNT
	.align		4
        /*001c*/ 	.byte	0x03, 0x1b
        /*001e*/ 	.short	0x00ff


	//----- nvinfo : EIATTR_NUM_BARRIERS
	.align		4
        /*0020*/ 	.byte	0x02, 0x4c
        /*0022*/ 	.byte	0x01
	.zero		1


	//----- nvinfo : EIATTR_MERCURY_ISA_VERSION
	.align		4
        /*0024*/ 	.byte	0x03, 0x5f
        /*0026*/ 	.short	0x0101


	//----- nvinfo : EIATTR_COOP_GROUP_MASK_REGIDS
	.align		4
        /*0028*/ 	.byte	0x04, 0x29
        /*002a*/ 	.short	(.L_1312 - .L_1311)


	//   ....[0]....
.L_1311:
        /*002c*/ 	.word	0xffffffff


	//   ....[1]....
        /*0030*/ 	.word	0xffffffff


	//   ....[2]....
        /*0034*/ 	.word	0xffffffff


	//   ....[3]....
        /*0038*/ 	.word	0xffffffff


	//   ....[4]....
        /*003c*/ 	.word	0xffffffff


	//   ....[5]....
        /*0040*/ 	.word	0xffffffff


	//----- nvinfo : EIATTR_COOP_GROUP_INSTR_OFFSETS
	.align		4
.L_1312:
        /*0044*/ 	.byte	0x04, 0x28
        /*0046*/ 	.short	(.L_1314 - .L_1313)


	//   ....[0]....
.L_1313:
        /*0048*/ 	.word	0x00001a40


	//   ....[1]....
        /*004c*/ 	.word	0x00001a90


	//   ....[2]....
        /*0050*/ 	.word	0x00001ac0


	//   ....[3]....
        /*0054*/ 	.word	0x00001bc0


	//   ....[4]....
        /*0058*/ 	.word	0x00001ca0


	//   ....[5]....
        /*005c*/ 	.word	0x00001d00


	//----- nvinfo : EIATTR_VRC_CTA_INIT_COUNT
	.align		4
.L_1314:
        /*0060*/ 	.byte	0x02, 0x4a
	.zero		1
	.zero		1


	//----- nvinfo : EIATTR_EXIT_INSTR_OFFSETS
	.align		4
        /*0064*/ 	.byte	0x04, 0x1c
        /*0066*/ 	.short	(.L_1316 - .L_1315)


	//   ....[0]....
.L_1315:
        /*0068*/ 	.word	0x00003b40


	//   ....[1]....
        /*006c*/ 	.word	0x000040a0


	//   ....[2]....
        /*0070*/ 	.word	0x000040c0


	//----- nvinfo : EIATTR_CRS_STACK_SIZE
	.align		4
.L_1316:
        /*0074*/ 	.byte	0x04, 0x1e
        /*0076*/ 	.short	(.L_1318 - .L_1317)
.L_1317:
        /*0078*/ 	.word	0x00000000


	//----- nvinfo : EIATTR_CBANK_PARAM_SIZE
	.align		4
.L_1318:
        /*007c*/ 	.byte	0x03, 0x19
        /*007e*/ 	.short	0x01d0


	//----- nvinfo : EIATTR_PARAM_CBANK
	.align		4
        /*0080*/ 	.byte	0x04, 0x0a
        /*0082*/ 	.short	(.L_1320 - .L_1319)
	.align		4
.L_1319:
        /*0084*/ 	.word	index@(.nv.constant0._ZN5flash32flash_fwd_splitkv_combine_kernelI23Flash_fwd_kernel_traitsILi96ELi64ELi64ELi4ELb0ELb0EN7cutlass10bfloat16_tE19Flash_kernel_traitsILi96ELi64ELi64ELi4ES3_EELi16ELi3ELb0EEEvNS_16Flash_fwd_paramsE)
        /*0088*/ 	.short	0x0380
        /*008a*/ 	.short	0x01d0


	//----- nvinfo : EIATTR_SW_WAR
	.align		4
.L_1320:
        /*008c*/ 	.byte	0x04, 0x36
        /*008e*/ 	.short	(.L_1322 - .L_1321)
.L_1321:
        /*0090*/ 	.word	0x00000008
.L_1322:


//--------------------- .nv.info._ZN5flash32flash_fwd_splitkv_combine_kernelI23Flash_fwd_kernel_traitsILi96ELi64ELi64ELi4ELb0ELb0EN7cutlass10bfloat16_tE19Flash_kernel_traitsILi96ELi64ELi64ELi4ES3_EELi16ELi2ELb0EEEvNS_16Flash_fwd_paramsE --------------------------
	.section	.nv.info._ZN5flash32flash_fwd_splitkv_combine_kernelI23Flash_fwd_kernel_traitsILi96ELi64ELi64ELi4ELb0ELb0EN7cutlass10bfloat16_tE19Flash_kernel_traitsILi96ELi64ELi64ELi4ES3_EELi16ELi2ELb0EEEvNS_16Flash_fwd_paramsE,"",@"SHT_CUDA_INFO"
	.sectionflags	@""
	.align	4


	//----- nvinfo : EIATTR_CUDA_API_VERSION
	.align		4
        /*0000*/ 	.byte	0x04, 0x37
        /*0002*/ 	.short	(.L_1324 - .L_1323)
.L_1323:
        /*0004*/ 	.word	0x00000082


	//----- nvinfo : EIATTR_KPARAM_INFO
	.align		4
.L_1324:
        /*0008*/ 	.byte	0x04, 0x17
        /*000a*/ 	.short	(.L_1326 - .L_1325)
.L_1325:
        /*000c*/ 	.word	0x00000000
        /*0010*/ 	.short	0x0000
        /*0012*/ 	.short	0x0000
        /*0014*/ 	.byte	0x00, 0xf0, 0x41, 0x07


	//----- nvinfo : EIATTR_SPARSE_MMA_MASK
	.align		4
.L_1326:
        /*0018*/ 	.byte	0x03, 0x50
        /*001a*/ 	.short	0x0000


	//----- nvinfo : EIATTR_MAXREG_COUNT
	.align		4
        /*001c*/ 	.byte	0x03, 0x1b
        /*001e*/ 	.short	0x00ff


	//----- nvinfo : EIATTR_NUM_BARRIERS
	.align		4
        /*0020*/ 	.byte	0x02, 0x4c
        /*0022*/ 	.byte	0x01
	.zero		1


	//----- nvinfo : EIATTR_MERCURY_ISA_VERSION
	.align		4
        /*0024*/ 	.byte	0x03, 0x5f
        /*0026*/ 	.short	0x0101


	//----- nvinfo : EIATTR_COOP_GROUP_MASK_REGIDS
	.align		4
        /*0028*/ 	.byte	0x04, 0x29
        /*002a*/ 	.short	(.L_1328 - .L_1327)


	//   ....[0]....
.L_1327:
        /*002c*/ 	.word	0xffffffff


	//   ....[1]....
        /*0030*/ 	.word	0xffffffff


	//   ....[2]....
        /*0034*/ 	.word	0xffffffff


	//   ....[3]....
        /*0038*/ 	.word	0xffffffff


	//----- nvinfo : EIATTR_COOP_GROUP_INSTR_OFFSETS
	.align		4
.L_1328:
        /*003c*/ 	.byte	0x04, 0x28
        /*003e*/ 	.short	(.L_1330 - .L_1329)


	//   ....[0]....
.L_1329:
        /*0040*/ 	.word	0x00001a30


	//   ....[1]....
        /*0044*/ 	.word	0x00001af0


	//   ....[2]....
        /*0048*/ 	.word	0x00001c20


	//   ....[3]....
        /*004c*/ 	.word	0x00001c50


	//----- nvinfo : EIATTR_VRC_CTA_INIT_COUNT
	.align		4
.L_1330:
        /*0050*/ 	.byte	0x02, 0x4a
	.zero		1
	.zero		1


	//----- nvinfo : EIATTR_EXIT_INSTR_OFFSETS
	.align		4
        /*0054*/ 	.byte	0x04, 0x1c
        /*0056*/ 	.short	(.L_1332 - .L_1331)


	//   ....[0]....
.L_1331:
        /*0058*/ 	.word	0x00003af0


	//   ....[1]....
        /*005c*/ 	.word	0x00004050


	//   ....[2]....
        /*0060*/ 	.word	0x00004070


	//----- nvinfo : EIATTR_CRS_STACK_SIZE
	.align		4
.L_1332:
        /*0064*/ 	.byte	0x04, 0x1e
        /*0066*/ 	.short	(.L_1334 - .L_1333)
.L_1333:
        /*0068*/ 	.word	0x00000000


	//----- nvinfo : EIATTR_CBANK_PARAM_SIZE
	.align		4
.L_1334:
        /*006c*/ 	.byte	0x03, 0x19
        /*006e*/ 	.short	0x01d0


	//----- nvinfo : EIATTR_PARAM_CBANK
	.align		4
        /*0070*/ 	.byte	0x04, 0x0a
        /*0072*/ 	.short	(.L_1336 - .L_1335)
	.align		4
.L_1335:
        /*0074*/ 	.word	index@(.nv.constant0._ZN5flash32flash_fwd_splitkv_combine_kernelI23Flash_fwd_kernel_traitsILi96ELi64ELi64ELi4ELb0ELb0EN7cutlass10bfloat16_tE19Flash_kernel_traitsILi96ELi64ELi64ELi4ES3_EELi16ELi2ELb0EEEvNS_16Flash_fwd_paramsE)
        /*0078*/ 	.short	0x0380
        /*007a*/ 	.short	0x01d0


	//----- nvinfo : EIATTR_SW_WAR
	.align		4
.L_1336:
        /*007c*/ 	.byte	0x04, 0x36
        /*007e*/ 	.short	(.L_1338 - .L_1337)
.L_1337:
        /*0080*/ 	.word	0x00000008
.L_1338:


//--------------------- .nv.info._ZN5flash32flash_fwd_splitkv_combine_kernelI23Flash_fwd_kernel_traitsILi96ELi64ELi64ELi4ELb0ELb0EN7cutlass10bfloat16_tE19Flash_kernel_traitsILi96ELi64ELi64ELi4ES3_EELi16ELi1ELb0EEEvNS_16Flash_fwd_paramsE --------------------------
	.section	.nv.info._ZN5flash32flash_fwd_splitkv_combine_kernelI23Flash_fwd_kernel_traitsILi96ELi64ELi64ELi4ELb0ELb0EN7cutlass10bfloat16_tE19Flash_kernel_traitsILi96ELi64ELi64ELi4ES3_EELi16ELi1ELb0EEEvNS_16Flash_fwd_paramsE,"",@"SHT_CUDA_INFO"
	.sectionflags	@""
	.align	4


	//----- nvinfo : EIATTR_CUDA_API_VERSION
	.align		4
        /*0000*/ 	.byte	0x04, 0x37
        /*0002*/ 	.short	(.L_1340 - .L_1339)
.L_1339:
        /*0004*/ 	.word	0x00000082


	//----- nvinfo : EIATTR_KPARAM_INFO
	.align		4
.L_1340:
        /*0008*/ 	.byte	0x04, 0x17
        /*000a*/ 	.short	(.L_1342 - .L_1341)
.L_1341:
        /*000c*/ 	.word	0x00000000
        /*0010*/ 	.short	0x0000
        /*0012*/ 	.short	0x0000
        /*0014*/ 	.byte	0x00, 0xf0, 0x41, 0x07


	//----- nvinfo : EIATTR_SPARSE_MMA_MASK
	.align		4
.L_1342:
        /*0018*/ 	.byte	0x03, 0x50
        /*001a*/ 	.short	0x0000


	//----- nvinfo : EIATTR_MAXREG_COUNT
	.align		4
        /*001c*/ 	.byte	0x03, 0x1b
        /*001e*/ 	.short	0x00ff


	//----- nvinfo : EIATTR_NUM_BARRIERS
	.align		4
        /*0020*/ 	.byte	0x02, 0x4c
        /*0022*/ 	.byte	0x01
	.zero		1


	//----- nvinfo : EIATTR_MERCURY_ISA_VERSION
	.align		4
        /*0024*/ 	.byte	0x03, 0x5f
        /*0026*/ 	.short	0x0101


	//----- nvinfo : EIATTR_COOP_GROUP_MASK_REGIDS
	.align		4
        /*0028*/ 	.byte	0x04, 0x29
        /*002a*/ 	.short	(.L_1344 - .L_1343)


	//   ....[0]....
.L_1343:
        /*002c*/ 	.word	0xffffffff


	//   ....[1]....
        /*0030*/ 	.word	0xffffffff


	//----- nvinfo : EIATTR_COOP_GROUP_INSTR_OFFSETS
	.align		4
.L_1344:
        /*0034*/ 	.byte	0x04, 0x28
        /*0036*/ 	.short	(.L_1346 - .L_1345)


	//   ....[0]....
.L_1345:
        /*0038*/ 	.word	0x00001a90


	//   ....[1]....
        /*003c*/ 	.word	0x00001cc0


	//----- nvinfo : EIATTR_VRC_CTA_INIT_COUNT
	.align		4
.L_1346:
        /*0040*/ 	.byte	0x02, 0x4a
	.zero		1
	.zero		1


	//----- nvinfo : EIATTR_EXIT_INSTR_OFFSETS
	.align		4
        /*0044*/ 	.byte	0x04, 0x1c
        /*0046*/ 	.short	(.L_1348 - .L_1347)


	//   ....[0]....
.L_1347:
        /*0048*/ 	.word	0x00003ac0


	//   ....[1]....
        /*004c*/ 	.word	0x00004020


	//   ....[2]....
        /*0050*/ 	.word	0x00004040


	//----- nvinfo : EIATTR_CRS_STACK_SIZE
	.align		4
.L_1348:
        /*0054*/ 	.byte	0x04, 0x1e
        /*0056*/ 	.short	(.L_1350 - .L_1349)
.L_1349:
        /*0058*/ 	.word	0x00000000


	//----- nvinfo : EIATTR_CBANK_PARAM_SIZE
	.align		4
.L_1350:
        /*005c*/ 	.byte	0x03, 0x19
        /*005e*/ 	.short	0x01d0


	//----- nvinfo : EIATTR_PARAM_CBANK
	.align		4
        /*0060*/ 	.byte	0x04, 0x0a
        /*0062*/ 	.short	(.L_1352 - .L_1351)
	.align		4
.L_1351:
        /*0064*/ 	.word	index@(.nv.constant0._ZN5flash32flash_fwd_splitkv_combine_kernelI23Flash_fwd_kernel_traitsILi96ELi64ELi64ELi4ELb0ELb0EN7cutlass10bfloat16_tE19Flash_kernel_traitsILi96ELi64ELi64ELi4ES3_EELi16ELi1ELb0EEEvNS_16Flash_fwd_paramsE)
        /*0068*/ 	.short	0x0380
        /*006a*/ 	.short	0x01d0


	//----- nvinfo : EIATTR_SW_WAR
	.align		4
.L_1352:
        /*006c*/ 	.byte	0x04, 0x36
        /*006e*/ 	.short	(.L_1354 - .L_1353)
.L_1353:
        /*0070*/ 	.word	0x00000008
.L_1354:


//--------------------- .nv.info._ZN5flash32flash_fwd_splitkv_combine_kernelI23Flash_fwd_kernel_traitsILi96ELi64ELi64ELi4ELb0ELb0EN7cutlass10bfloat16_tE19Flash_kernel_traitsILi96ELi64ELi64ELi4ES3_EELi16ELi7ELb1EEEvNS_16Flash_fwd_paramsE --------------------------
	.section	.nv.info._ZN5flash32flash_fwd_splitkv_combine_kernelI23Flash_fwd_kernel_traitsILi96ELi64ELi64ELi4ELb0ELb0EN7cutlass10bfloat16_tE19Flash_kernel_traitsILi96ELi64ELi64ELi4ES3_EELi16ELi7ELb1EEEvNS_16Flash_fwd_paramsE,"",@"SHT_CUDA_INFO"
	.sectionflags	@""
	.align	4


	//----- nvinfo : EIATTR_CUDA_API_VERSION
	.align		4
        /*0000*/ 	.byte	0x04, 0x37
        /*0002*/ 	.short	(.L_1356 - .L_1355)
.L_1355:
        /*0004*/ 	.word	0x00000082


	//----- nvinfo : EIATTR_KPARAM_INFO
	.align		4
.L_1356:
        /*0008*/ 	.byte	0x04, 0x17
        /*000a*/ 	.short	(.L_1358 - .L_1357)
.L_1357:
        /*000c*/ 	.word	0x00000000
        /*0010*/ 	.short	0x0000
        /*0012*/ 	.short	0x0000
        /*0014*/ 	.byte	0x00, 0xf0, 0x41, 0x07


	//----- nvinfo : EIATTR_SPARSE_MMA_MASK
	.align		4
.L_1358:
        /*0018*/ 	.byte	0x03, 0x50
        /*001a*/ 	.short	0x0000


	//----- nvinfo : EIATTR_MAXREG_COUNT
	.align		4
        /*001c*/ 	.byte	0x03, 0x1b
        /*001e*/ 	.short	0x00ff


	//----- nvinfo : EIATTR_NUM_BARRIERS
	.align		4
        /*0020*/ 	.byte	0x02, 0x4c
        /*0022*/ 	.byte	0x01
	.zero		1


	//----- nvinfo : EIATTR_MERCURY_ISA_VERSION
	.align		4
        /*0024*/ 	.byte	0x03, 0x5f
        /*0026*/ 	.short	0x0101


	//----- nvinfo : EIATTR_COOP_GROUP_MASK_REGIDS
	.align		4
        /*0028*/ 	.byte	0x04, 0x29
        /*002a*/ 	.short	(.L_1360 - .L_1359)


	//   ....[0]....
.L_1359:
        /*002c*/ 	.word	0xffffffff


	//   ....[1]....
        /*0030*/ 	.word	0xffffffff


	//   ....[2]....
        /*0034*/ 	.word	0xffffffff


	//   ....[3]....
        /*0038*/ 	.word	0xffffffff


	//   ....[4]....
        /*003c*/ 	.word	0xffffffff


	//   ....[5]....
        /*0040*/ 	.word	0xffffffff


	//----- nvinfo : EIATTR_COOP_GROUP_INSTR_OFFSETS
	.align		4
.L_1360:
        /*0044*/ 	.byte	0x04, 0x28
        /*0046*/ 	.short	(.L_1362 - .L_1361)


	//   ....[0]....
.L_1361:
        /*0048*/ 	.word	0x00002640


	//   ....[1]....
        /*004c*/ 	.word	0x000026c0


	//   ....[2]....
        /*0050*/ 	.word	0x00002740


	//   ....[3]....
        /*0054*/ 	.word	0x00002cb0


	//   ....[4]....
        /*0058*/ 	.word	0x00002d70


	//   ....[5]....
        /*005c*/ 	.word	0x00002e30


	//----- nvinfo : EIATTR_VRC_CTA_INIT_COUNT
	.align		4
.L_1362:
        /*0060*/ 	.byte	0x02, 0x4a
	.zero		1
	.zero		1


	//----- nvinfo : EIATTR_EXIT_INSTR_OFFSETS
	.align		4
        /*0064*/ 	.byte	0x04, 0x1c
        /*0066*/ 	.short	(.L_1364 - .L_1363)


	//   ....[0]....
.L_1363:
        /*0068*/ 	.word	0x00005480


	//   ....[1]....
        /*006c*/ 	.word	0x000059b0


	//----- nvinfo : EIATTR_CRS_STACK_SIZE
	.align		4
.L_1364:
        /*0070*/ 	.byte	0x04, 0x1e
        /*0072*/ 	.short	(.L_1366 - .L_1365)
.L_1365:
        /*0074*/ 	.word	0x00000000


	//----- nvinfo : EIATTR_CBANK_PARAM_SIZE
	.align		4
.L_1366:
        /*0078*/ 	.byte	0x03, 0x19
        /*007a*/ 	.short	0x01d0


	//----- nvinfo : EIATTR_PARAM_CBANK
	.align		4
        /*007c*/ 	.byte	0x04, 0x0a
        /*007e*/ 	.short	(.L_1368 - .L_1367)
	.align		4
.L_1367:
        /*0080*/ 	.word	index@(.nv.constant0._ZN5flash32flash_fwd_splitkv_combine_kernelI23Flash_fwd_kernel_traitsILi96ELi64ELi64ELi4ELb0ELb0EN7cutlass10bfloat16_tE19Flash_kernel_traitsILi96ELi64ELi64ELi4ES3_EELi16ELi7ELb1EEEvNS_16Flash_fwd_paramsE)
        /*0084*/ 	.short	0x0380
        /*0086*/ 	.short	0x01d0


	//----- nvinfo : EIATTR_SW_WAR
	.align		4
.L_1368:
        /*0088*/ 	.byte	0x04, 0x36
        /*008a*/ 	.short	(.L_1370 - .L_1369)
.L_1369:
        /*008c*/ 	.word	0x00000008
.L_1370:


//--------------------- .nv.info._ZN5flash32flash_fwd_splitkv_combine_kernelI23Flash_fwd_kernel_traitsILi96ELi64ELi64ELi4ELb0ELb0EN7cutlass10bfloat16_tE19Flash_kernel_traitsILi96ELi64ELi64ELi4ES3_EELi16ELi6ELb1EEEvNS_16Flash_fwd_paramsE --------------------------
	.section	.nv.info._ZN5flash32flash_fwd_splitkv_combine_kernelI23Flash_fwd_kernel_traitsILi96ELi64ELi64ELi4ELb0ELb0EN7cutlass10bfloat16_tE19Flash_kernel_traitsILi96ELi64ELi64ELi4ES3_EELi16ELi6ELb1EEEvNS_16Flash_fwd_paramsE,"",@"SHT_CUDA_INFO"
	.sectionflags	@""
	.align	4


	//----- nvinfo : EIATTR_CUDA_API_VERSION
	.align		4
        /*0000*/ 	.byte	0x04, 0x37
        /*0002*/ 	.short	(.L_1372 - .L_1371)
.L_1371:
        /*0004*/ 	.word	0x00000082


	//----- nvinfo : EIATTR_KPARAM_INFO
	.align		4
.L_1372:
        /*0008*/ 	.byte	0x04, 0x17
        /*000a*/ 	.short	(.L_1374 - .L_1373)
.L_1373:
        /*000c*/ 	.word	0x00000000
        /*0010*/ 	.short	0x0000
        /*0012*/ 	.short	0x0000
        /*0014*/ 	.byte	0x00, 0xf0, 0x41, 0x07


	//----- nvinfo : EIATTR_SPARSE_MMA_MASK
	.align		4
.L_1374:
        /*0018*/ 	.byte	0x03, 0x50
        /*001a*/ 	.short	0x0000


	//----- nvinfo : EIATTR_MAXREG_COUNT
	.align		4
        /*001c*/ 	.byte	0x03, 0x1b
        /*001e*/ 	.short	0x00ff


	//----- nvinfo : EIATTR_NUM_BARRIERS
	.align		4
        /*0020*/ 	.byte	0x02, 0x4c
        /*0022*/ 	.byte	0x01
	.zero		1


	//----- nvinfo : EIATTR_MERCURY_ISA_VERSION
	.align		4
        /*0024*/ 	.byte	0x03, 0x5f
        /*0026*/ 	.short	0x0101


	//----- nvinfo : EIATTR_COOP_GROUP_MASK_REGIDS
	.align		4
        /*0028*/ 	.byte	0x04, 0x29
        /*002a*/ 	.short	(.L_1376 - .L_1375)


	//   ....[0]....
.L_1375:
        /*002c*/ 	.word	0xffffffff


	//   ....[1]....
        /*0030*/ 	.word	0xffffffff


	//   ....[2]....
        /*0034*/ 	.word	0xffffffff


	//   ....[3]....
        /*0038*/ 	.word	0xffffffff


	//   ....[4]....
        /*003c*/ 	.word	0xffffffff


	//   ....[5]....
        /*0040*/ 	.word	0xffffffff


	//----- nvinfo : EIATTR_COOP_GROUP_INSTR_OFFSETS
	.align		4
.L_1376:
        /*0044*/ 	.byte	0x04, 0x28
        /*0046*/ 	.short	(.L_1378 - .L_1377)


	//   ....[0]....
.L_1377:
        /*0048*/ 	.word	0x00001ec0


	//   ....[1]....
        /*004c*/ 	.word	0x00001f90


	//   ....[2]....
        /*0050*/ 	.word	0x00001ff0


	//   ....[3]....
        /*0054*/ 	.word	0x00002370


	//   ....[4]....
        /*0058*/ 	.word	0x00002390


	//   ....[5]....
        /*005c*/ 	.word	0x000023d0


	//----- nvinfo : EIATTR_VRC_CTA_INIT_COUNT
	.align		4
.L_1378:
        /*0060*/ 	.byte	0x02, 0x4a
	.zero		1
	.zero		1


	//----- nvinfo : EIATTR_EXIT_INSTR_OFFSETS
	.align		4
        /*0064*/ 	.byte	0x04, 0x1c
        /*0066*/ 	.short	(.L_1380 - .L_1379)


	//   ....[0]....
.L_1379:
        /*0068*/ 	.word	0x000045e0


	//   ....[1]....
        /*006c*/ 	.word	0x00004b10


	//----- nvinfo : EIATTR_CRS_STACK_SIZE
	.align		4
.L_1380:
        /*0070*/ 	.byte	0x04, 0x1e
        /*0072*/ 	.short	(.L_1382 - .L_1381)
.L_1381:
        /*0074*/ 	.word	0x00000000


	//----- nvinfo : EIATTR_CBANK_PARAM_SIZE
	.align		4
.L_1382:
        /*0078*/ 	.byte	0x03, 0x19
        /*007a*/ 	.short	0x01d0


	//----- nvinfo : EIATTR_PARAM_CBANK
	.align		4
        /*007c*/ 	.byte	0x04, 0x0a
        /*007e*/ 	.short	(.L_1384 - .L_1383)
	.align		4
.L_1383:
        /*0080*/ 	.word	index@(.nv.constant0._ZN5flash32flash_fwd_splitkv_combine_kernelI23Flash_fwd_kernel_traitsILi96ELi64ELi64ELi4ELb0ELb0EN7cutlass10bfloat16_tE19Flash_kernel_traitsILi96ELi64ELi64ELi4ES3_EELi16ELi6ELb1EEEvNS_16Flash_fwd_paramsE)
        /*0084*/ 	.short	0x0380
        /*0086*/ 	.short	0x01d0


	//----- nvinfo : EIATTR_SW_WAR
	.align		4
.L_1384:
        /*0088*/ 	.byte	0x04, 0x36
        /*008a*/ 	.short	(.L_1386 - .L_1385)
.L_1385:
        /*008c*/ 	.word	0x00000008
.L_1386:


//--------------------- .nv.info._ZN5flash32flash_fwd_splitkv_combine_kernelI23Flash_fwd_kernel_traitsILi96ELi64ELi64ELi4ELb0ELb0EN7cutlass10bfloat16_tE19Flash_kernel_traitsILi96ELi64ELi64ELi4ES3_EELi16ELi5ELb1EEEvNS_16Flash_fwd_paramsE --------------------------
	.section	.nv.info._ZN5flash32flash_fwd_splitkv_combine_kernelI23Flash_fwd_kernel_traitsILi96ELi64ELi64ELi4ELb0ELb0EN7cutlass10bfloat16_tE19Flash_kernel_traitsILi96ELi64ELi64ELi4ES3_EELi16ELi5ELb1EEEvNS_16Flash_fwd_paramsE,"",@"SHT_CUDA_INFO"
	.sectionflags	@""
	.align	4


	//----- nvinfo : EIATTR_CUDA_API_VERSION
	.align		4
        /*0000*/ 	.byte	0x04, 0x37
        /*0002*/ 	.short	(.L_1388 - .L_1387)
.L_1387:
        /*0004*/ 	.word	0x00000082


	//----- nvinfo : EIATTR_KPARAM_INFO
	.align		4
.L_1388:
        /*0008*/ 	.byte	0x04, 0x17
        /*000a*/ 	.short	(.L_1390 - .L_1389)
.L_1389:
        /*000c*/ 	.word	0x00000000
        /*0010*/ 	.short	0x0000
        /*0012*/ 	.short	0x0000
        /*0014*/ 	.byte	0x00, 0xf0, 0x41, 0x07


	//----- nvinfo : EIATTR_SPARSE_MMA_MASK
	.align		4
.L_1390:
        /*0018*/ 	.byte	0x03, 0x50
        /*001a*/ 	.short	0x0000


	//----- nvinfo : EIATTR_MAXREG_COUNT
	.align		4
        /*001c*/ 	.byte	0x03, 0x1b
        /*001e*/ 	.short	0x00ff


	//----- nvinfo : EIATTR_NUM_BARRIERS
	.align		4
        /*0020*/ 	.byte	0x02, 0x4c
        /*0022*/ 	.byte	0x01
	.zero		1


	//----- nvinfo : EIATTR_MERCURY_ISA_VERSION
	.align		4
        /*0024*/ 	.byte	0x03, 0x5f
        /*0026*/ 	.short	0x0101


	//----- nvinfo : EIATTR_COOP_GROUP_MASK_REGIDS
	.align		4
        /*0028*/ 	.byte	0x04, 0x29
        /*002a*/ 	.short	(.L_1392 - .L_1391)


	//   ....[0]....
.L_1391:
        /*002c*/ 	.word	0xffffffff


	//   ....[1]....
        /*0030*/ 	.word	0xffffffff


	//   ....[2]....
        /*0034*/ 	.word	0xffffffff


	//   ....[3]....
        /*0038*/ 	.word	0xffffffff


	//   ....[4]....
        /*003c*/ 	.word	0xffffffff


	//   ....[5]....
        /*0040*/ 	.word	0xffffffff


	//----- nvinfo : EIATTR_COOP_GROUP_INSTR_OFFSETS
	.align		4
.L_1392:
        /*0044*/ 	.byte	0x04, 0x28
        /*0046*/ 	.short	(.L_1394 - .L_1393)


	//   ....[0]....
.L_1393:
        /*0048*/ 	.word	0x00001a00


	//   ....[1]....
        /*004c*/ 	.word	0x00001a90


	//   ....[2]....
        /*0050*/ 	.word	0x00001ae0


	//   ....[3]....
        /*0054*/ 	.word	0x00001d00


	//   ....[4]....
        /*0058*/ 	.word	0x00001d70


	//   ....[5]....
        /*005c*/ 	.word	0x00001e90


	//----- nvinfo : EIATTR_VRC_CTA_INIT_COUNT
	.align		4
.L_1394:
        /*0060*/ 	.byte	0x02, 0x4a
	.zero		1
	.zero		1


	//----- nvinfo : EIATTR_EXIT_INSTR_OFFSETS
	.align		4
        /*0064*/ 	.byte	0x04, 0x1c
        /*0066*/ 	.short	(.L_1396 - .L_1395)


	//   ....[0]....
.L_1395:
        /*0068*/ 	.word	0x00003f00


	//   ....[1]....
        /*006c*/ 	.word	0x00004430


	//----- nvinfo : EIATTR_CRS_STACK_SIZE
	.align		4
.L_1396:
        /*0070*/ 	.byte	0x04, 0x1e
        /*0072*/ 	.short	(.L_1398 - .L_1397)
.L_1397:
        /*0074*/ 	.word	0x00000000


	//----- nvinfo : EIATTR_CBANK_PARAM_SIZE
	.align		4
.L_1398:
        /*0078*/ 	.byte	0x03, 0x19
        /*007a*/ 	.short	0x01d0


	//----- nvinfo : EIATTR_PARAM_CBANK
	.align		4
        /*007c*/ 	.byte	0x04, 0x0a
        /*007e*/ 	.short	(.L_1400 - .L_1399)
	.align		4
.L_1399:
        /*0080*/ 	.word	index@(.nv.constant0._ZN5flash32flash_fwd_splitkv_combine_kernelI23Flash_fwd_kernel_traitsILi96ELi64ELi64ELi4ELb0ELb0EN7cutlass10bfloat16_tE19Flash_kernel_traitsILi96ELi64ELi64ELi4ES3_EELi16ELi5ELb1EEEvNS_16Flash_fwd_paramsE)
        /*0084*/ 	.short	0x0380
        /*0086*/ 	.short	0x01d0


	//----- nvinfo : EIATTR_SW_WAR
	.align		4
.L_1400:
        /*0088*/ 	.byte	0x04, 0x36
        /*008a*/ 	.short	(.L_1402 - .L_1401)
.L_1401:
        /*008c*/ 	.word	0x00000008
.L_1402:


//--------------------- .nv.info._ZN5flash32flash_fwd_splitkv_combine_kernelI23Flash_fwd_kernel_traitsILi96ELi64ELi64ELi4ELb0ELb0EN7cutlass10bfloat16_tE19Flash_kernel_traitsILi96ELi64ELi64ELi4ES3_EELi16ELi4ELb1EEEvNS_16Flash_fwd_paramsE --------------------------
	.section	.nv.info._ZN5flash32flash_fwd_splitkv_combine_kernelI23Flash_fwd_kernel_traitsILi96ELi64ELi64ELi4ELb0ELb0EN7cutlass10bfloat16_tE19Flash_kernel_traitsILi96ELi64ELi64ELi4ES3_EELi16ELi4ELb1EEEvNS_16Flash_fwd_paramsE,"",@"SHT_CUDA_INFO"
	.sectionflags	@""
	.align	4


	//----- nvinfo : EIATTR_CUDA_API_VERSION
	.align		4
        /*0000*/ 	.byte	0x04, 0x37
        /*0002*/ 	.short	(.L_1404 - .L_1403)
.L_1403:
        /*0004*/ 	.word	0x00000082


	//----- nvinfo : EIATTR_KPARAM_INFO
	.align		4
.L_1404:
        /*0008*/ 	.byte	0x04, 0x17
        /*000a*/ 	.short	(.L_1406 - .L_1405)
.L_1405:
        /*000c*/ 	.word	0x00000000
        /*0010*/ 	.short	0x0000
        /*0012*/ 	.short	0x0000
        /*0014*/ 	.byte	0x00, 0xf0, 0x41, 0x07


	//----- nvinfo : EIATTR_SPARSE_MMA_MASK
	.align		4
.L_1406:
        /*0018*/ 	.byte	0x03, 0x50
        /*001a*/ 	.short	0x0000


	//----- nvinfo : EIATTR_MAXREG_COUNT
	.align		4
        /*001c*/ 	.byte	0x03, 0x1b
        /*001e*/ 	.short	0x00ff


	//----- nvinfo : EIATTR_NUM_BARRIERS
	.align		4
        /*0020*/ 	.byte	0x02, 0x4c
        /*0022*/ 	.byte	0x01
	.zero		1


	//----- nvinfo : EIATTR_MERCURY_ISA_VERSION
	.align		4
        /*0024*/ 	.byte	0x03, 0x5f
        /*0026*/ 	.short	0x0101


	//----- nvinfo : EIATTR_COOP_GROUP_MASK_REGIDS
	.align		4
        /*0028*/ 	.byte	0x04, 0x29
        /*002a*/ 	.short	(.L_1408 - .L_1407)


	//   ....[0]....
.L_1407:
        /*002c*/ 	.word	0xffffffff


	//   ....[1]....
        /*0030*/ 	.word	0xffffffff


	//   ....[2]....
        /*0034*/ 	.word	0xffffffff


	//   ....[3]....
        /*0038*/ 	.word	0xffffffff


	//   ....[4]....
        /*003c*/ 	.word	0xffffffff


	//   ....[5]....
        /*0040*/ 	.word	0xffffffff


	//----- nvinfo : EIATTR_COOP_GROUP_INSTR_OFFSETS
	.align		4
.L_1408:
        /*0044*/ 	.byte	0x04, 0x28
        /*0046*/ 	.short	(.L_1410 - .L_1409)


	//   ....[0]....
.L_1409:
        /*0048*/ 	.word	0x000018f0


	//   ....[1]....
        /*004c*/ 	.word	0x00001960


	//   ....[2]....
        /*0050*/ 	.word	0x000019b0


	//   ....[3]....
        /*0054*/ 	.word	0x00001b40


	//   ....[4]....
        /*0058*/ 	.word	0x00001bb0


	//   ....[5]....
        /*005c*/ 	.word	0x00001cd0


	//----- nvinfo : EIATTR_VRC_CTA_INIT_COUNT
	.align		4
.L_1410:
        /*0060*/ 	.byte	0x02, 0x4a
	.zero		1
	.zero		1


	//----- nvinfo : EIATTR_EXIT_INSTR_OFFSETS
	.align		4
        /*0064*/ 	.byte	0x04, 0x1c
        /*0066*/ 	.short	(.L_1412 - .L_1411)


	//   ....[0]....
.L_1411:
        /*0068*/ 	.word	0x00003d10


	//   ....[1]....
        /*006c*/ 	.word	0x00004240


	//----- nvinfo : EIATTR_CRS_STACK_SIZE
	.align		4
.L_1412:
        /*0070*/ 	.byte	0x04, 0x1e
        /*0072*/ 	.short	(.L_1414 - .L_1413)
.L_1413:
        /*0074*/ 	.word	0x00000000


	//----- nvinfo : EIATTR_CBANK_PARAM_SIZE
	.align		4
.L_1414:
        /*0078*/ 	.byte	0x03, 0x19
        /*007a*/ 	.short	0x01d0


	//----- nvinfo : EIATTR_PARAM_CBANK
	.align		4
        /*007c*/ 	.byte	0x04, 0x0a
        /*007e*/ 	.short	(.L_1416 - .L_1415)
	.align		4
.L_1415:
        /*0080*/ 	.word	index@(.nv.constant0._ZN5flash32flash_fwd_splitkv_combine_kernelI23Flash_fwd_kernel_traitsILi96ELi64ELi64ELi4ELb0ELb0EN7cutlass10bfloat16_tE19Flash_kernel_traitsILi96ELi64ELi64ELi4ES3_EELi16ELi4ELb1EEEvNS_16Flash_fwd_paramsE)
        /*0084*/ 	.short	0x0380
        /*0086*/ 	.short	0x01d0


	//----- nvinfo : EIATTR_SW_WAR
	.align		4
.L_1416:
        /*0088*/ 	.byte	0x04, 0x36
        /*008a*/ 	.short	(.L_1418 - .L_1417)
.L_1417:
        /*008c*/ 	.word	0x00000008
.L_1418:


//--------------------- .nv.info._ZN5flash32flash_fwd_splitkv_combine_kernelI23Flash_fwd_kernel_traitsILi96ELi64ELi64ELi4ELb0ELb0EN7cutlass10bfloat16_tE19Flash_kernel_traitsILi96ELi64ELi64ELi4ES3_EELi16ELi3ELb1EEEvNS_16Flash_fwd_paramsE --------------------------
	.section	.nv.info._ZN5flash32flash_fwd_splitkv_combine_kernelI23Flash_fwd_kernel_traitsILi96ELi64ELi64ELi4ELb0ELb0EN7cutlass10bfloat16_tE19Flash_kernel_traitsILi96ELi64ELi64ELi4ES3_EELi16ELi3ELb1EEEvNS_16Flash_fwd_paramsE,"",@"SHT_CUDA_INFO"
	.sectionflags	@""
	.align	4


	//----- nvinfo : EIATTR_CUDA_API_VERSION
	.align		4
        /*0000*/ 	.byte	0x04, 0x37
        /*0002*/ 	.short	(.L_1420 - .L_1419)
.L_1419:
        /*0004*/ 	.word	0x00000082


	//----- nvinfo : EIATTR_KPARAM_INFO
	.align		4
.L_1420:
        /*0008*/ 	.byte	0x04, 0x17
        /*000a*/ 	.short	(.L_1422 - .L_1421)
.L_1421:
        /*000c*/ 	.word	0x00000000
        /*0010*/ 	.short	0x0000
        /*0012*/ 	.short	0x0000
        /*0014*/ 	.byte	0x00, 0xf0, 0x41, 0x07


	//----- nvinfo : EIATTR_SPARSE_MMA_MASK
	.align		4
.L_1422:
        /*0018*/ 	.byte	0x03, 0x50
        /*001a*/ 	.short	0x0000


	//----- nvinfo : EIATTR_MAXREG_COUNT
	.align		4
        /*001c*/ 	.byte	0x03, 0x1b
        /*001e*/ 	.short	0x00ff


	//----- nvinfo : EIATTR_NUM_BARRIERS
	.align		4
        /*0020*/ 	.byte	0x02, 0x4c
        /*0022*/ 	.byte	0x01
	.zero		1


	//----- nvinfo : EIATTR_MERCURY_ISA_VERSION
	.align		4
        /*0024*/ 	.byte	0x03, 0x5f
        /*0026*/ 	.short	0x0101


	//----- nvinfo : EIATTR_COOP_GROUP_MASK_REGIDS
	.align		4
        /*0028*/ 	.byte	0x04, 0x29
        /*002a*/ 	.short	(.L_1424 - .L_1423)


	//   ....[0]....
.L_1423:
        /*002c*/ 	.word	0xffffffff


	//   ....[1]....
        /*0030*/ 	.word	0xffffffff


	//   ....[2]....
        /*0034*/ 	.word	0xffffffff


	//   ....[3]....
        /*0038*/ 	.word	0xffffffff


	//   ....[4]....
        /*003c*/ 	.word	0xffffffff


	//   ....[5]....
        /*0040*/ 	.word	0xffffffff


	//----- nvinfo : EIATTR_COOP_GROUP_INSTR_OFFSETS
	.align		4
.L_1424:
        /*0044*/ 	.byte	0x04, 0x28
        /*0046*/ 	.short	(.L_1426 - .L_1425)


	//   ....[0]....
.L_1425:
        /*0048*/ 	.word	0x00001a00


	//   ....[1]....
        /*004c*/ 	.word	0x00001ab0


	//   ....[2]....
        /*0050*/ 	.word	0x00001ae0


	//   ....[3]....
        /*0054*/ 	.word	0x00001b50


	//   ....[4]....
        /*0058*/ 	.word	0x00001b90


	//   ....[5]....
        /*005c*/ 	.word	0x00001c30


	//----- nvinfo : EIATTR_VRC_CTA_INIT_COUNT
	.align		4
.L_1426:
        /*0060*/ 	.byte	0x02, 0x4a
	.zero		1
	.zero		1


	//----- nvinfo : EIATTR_EXIT_INSTR_OFFSETS
	.align		4
        /*0064*/ 	.byte	0x04, 0x1c
        /*0066*/ 	.short	(.L_1428 - .L_1427)


	//   ....[0]....
.L_1427:
        /*0068*/ 	.word	0x00003b80


	//   ....[1]....
        /*006c*/ 	.word	0x000040b0


	//----- nvinfo : EIATTR_CRS_STACK_SIZE
	.align		4
.L_1428:
        /*0070*/ 	.byte	0x04, 0x1e
        /*0072*/ 	.short	(.L_1430 - .L_1429)
.L_1429:
        /*0074*/ 	.word	0x00000000


	//----- nvinfo : EIATTR_CBANK_PARAM_SIZE
	.align		4
.L_1430:
        /*0078*/ 	.byte	0x03, 0x19
        /*007a*/ 	.short	0x01d0


	//----- nvinfo : EIATTR_PARAM_CBANK
	.align		4
        /*007c*/ 	.byte	0x04, 0x0a
        /*007e*/ 	.short	(.L_1432 - .L_1431)
	.align		4
.L_1431:
        /*0080*/ 	.word	index@(.nv.constant0._ZN5flash32flash_fwd_splitkv_combine_kernelI23Flash_fwd_kernel_traitsILi96ELi64ELi64ELi4ELb0ELb0EN7cutlass10bfloat16_tE19Flash_kernel_traitsILi96ELi64ELi64ELi4ES3_EELi16ELi3ELb1EEEvNS_16Flash_fwd_paramsE)
        /*0084*/ 	.short	0x0380
        /*0086*/ 	.short	0x01d0


	//----- nvinfo : EIATTR_SW_WAR
	.align		4
.L_1432:
        /*0088*/ 	.byte	0x04, 0x36
        /*008a*/ 	.short	(.L_1434 - .L_1433)
.L_1433:
        /*008c*/ 	.word	0x00000008
.L_1434:


//--------------------- .nv.info._ZN5flash32flash_fwd_splitkv_combine_kernelI23Flash_fwd_kernel_traitsILi96ELi64ELi64ELi4ELb0ELb0EN7cutlass10bfloat16_tE19Flash_kernel_traitsILi96ELi64ELi64ELi4ES3_EELi16ELi2ELb1EEEvNS_16Flash_fwd_paramsE --------------------------
	.section	.nv.info._ZN5flash32flash_fwd_splitkv_combine_kernelI23Flash_fwd_kernel_traitsILi96ELi64ELi64ELi4ELb0ELb0EN7cutlass10bfloat16_tE19Flash_kernel_traitsILi96ELi64ELi64ELi4ES3_EELi16ELi2ELb1EEEvNS_16Flash_fwd_paramsE,"",@"SHT_CUDA_INFO"
	.sectionflags	@""
	.align	4


	//----- nvinfo : EIATTR_CUDA_API_VERSION
	.align		4
        /*0000*/ 	.byte	0x04, 0x37
        /*0002*/ 	.short	(.L_1436 - .L_1435)
.L_1435:
        /*0004*/ 	.word	0x00000082


	//----- nvinfo : EIATTR_KPARAM_INFO
	.align		4
.L_1436:
        /*0008*/ 	.byte	0x04, 0x17
        /*000a*/ 	.short	(.L_1438 - .L_1437)
.L_1437:
        /*000c*/ 	.word	0x00000000
        /*0010*/ 	.short	0x0000
        /*0012*/ 	.short	0x0000
        /*0014*/ 	.byte	0x00, 0xf0, 0x41, 0x07


	//----- nvinfo : EIATTR_SPARSE_MMA_MASK
	.align		4
.L_1438:
        /*0018*/ 	.byte	0x03, 0x50
        /*001a*/ 	.short	0x0000


	//----- nvinfo : EIATTR_MAXREG_COUNT
	.align		4
        /*001c*/ 	.byte	0x03, 0x1b
        /*001e*/ 	.short	0x00ff


	//----- nvinfo : EIATTR_NUM_BARRIERS
	.align		4
        /*0020*/ 	.byte	0x02, 0x4c
        /*0022*/ 	.byte	0x01
	.zero		1


	//----- nvinfo : EIATTR_MERCURY_ISA_VERSION
	.align		4
        /*0024*/ 	.byte	0x03, 0x5f
        /*0026*/ 	.short	0x0101


	//----- nvinfo : EIATTR_COOP_GROUP_MASK_REGIDS
	.align		4
        /*0028*/ 	.byte	0x04, 0x29
        /*002a*/ 	.short	(.L_1440 - .L_1439)


	//   ....[0]....
.L_1439:
        /*002c*/ 	.word	0xffffffff


	//   ....[1]....
        /*0030*/ 	.word	0xffffffff


	//   ....[2]....
        /*0034*/ 	.word	0xffffffff


	//   ....[3]....
        /*0038*/ 	.word	0xffffffff


	//----- nvinfo : EIATTR_COOP_GROUP_INSTR_OFFSETS
	.align		4
.L_1440:
        /*003c*/ 	.byte	0x04, 0x28
        /*003e*/ 	.short	(.L_1442 - .L_1441)


	//   ....[0]....
.L_1441:
        /*0040*/ 	.word	0x00001a00


	//   ....[1]....
        /*0044*/ 	.word	0x00001ab0


	//   ....[2]....
        /*0048*/ 	.word	0x00001bf0


	//   ....[3]....
        /*004c*/ 	.word	0x00001c20


	//----- nvinfo : EIATTR_VRC_CTA_INIT_COUNT
	.align		4
.L_1442:
        /*0050*/ 	.byte	0x02, 0x4a
	.zero		1
	.zero		1


	//----- nvinfo : EIATTR_EXIT_INSTR_OFFSETS
	.align		4
        /*0054*/ 	.byte	0x04, 0x1c
        /*0056*/ 	.short	(.L_1444 - .L_1443)


	//   ....[0]....
.L_1443:
        /*0058*/ 	.word	0x00003b30


	//   ....[1]....
        /*005c*/ 	.word	0x00004060


	//----- nvinfo : EIATTR_CRS_STACK_SIZE
	.align		4
.L_1444:
        /*0060*/ 	.byte	0x04, 0x1e
        /*0062*/ 	.short	(.L_1446 - .L_1445)
.L_1445:
        /*0064*/ 	.word	0x00000000


	//----- nvinfo : EIATTR_CBANK_PARAM_SIZE
	.align		4
.L_1446:
        /*0068*/ 	.byte	0x03, 0x19
        /*006a*/ 	.short	0x01d0


	//----- nvinfo : EIATTR_PARAM_CBANK
	.align		4
        /*006c*/ 	.byte	0x04, 0x0a
        /*006e*/ 	.short	(.L_1448 - .L_1447)
	.align		4
.L_1447:
        /*0070*/ 	.word	index@(.nv.constant0._ZN5flash32flash_fwd_splitkv_combine_kernelI23Flash_fwd_kernel_traitsILi96ELi64ELi64ELi4ELb0ELb0EN7cutlass10bfloat16_tE19Flash_kernel_traitsILi96ELi64ELi64ELi4ES3_EELi16ELi2ELb1EEEvNS_16Flash_fwd_paramsE)
        /*0074*/ 	.short	0x0380
        /*0076*/ 	.short	0x01d0


	//----- nvinfo : EIATTR_SW_WAR
	.align		4
.L_1448:
        /*0078*/ 	.byte	0x04, 0x36
        /*007a*/ 	.short	(.L_1450 - .L_1449)
.L_1449:
        /*007c*/ 	.word	0x00000008
.L_1450:


//--------------------- .nv.info._ZN5flash32flash_fwd_splitkv_combine_kernelI23Flash_fwd_kernel_traitsILi96ELi64ELi64ELi4ELb0ELb0EN7cutlass10bfloat16_tE19Flash_kernel_traitsILi96ELi64ELi64ELi4ES3_EELi16ELi1ELb1EEEvNS_16Flash_fwd_paramsE --------------------------
	.section	.nv.info._ZN5flash32flash_fwd_splitkv_combine_kernelI23Flash_fwd_kernel_traitsILi96ELi64ELi64ELi4ELb0ELb0EN7cutlass10bfloat16_tE19Flash_kernel_traitsILi96ELi64ELi64ELi4ES3_EELi16ELi1ELb1EEEvNS_16Flash_fwd_paramsE,"",@"SHT_CUDA_INFO"
	.sectionflags	@""
	.align	4


	//----- nvinfo : EIATTR_CUDA_API_VERSION
	.align		4
        /*0000*/ 	.byte	0x04, 0x37
        /*0002*/ 	.short	(.L_1452 - .L_1451)
.L_1451:
        /*0004*/ 	.word	0x00000082


	//----- nvinfo : EIATTR_KPARAM_INFO
	.align		4
.L_1452:
        /*0008*/ 	.byte	0x04, 0x17
        /*000a*/ 	.short	(.L_1454 - .L_1453)
.L_1453:
        /*000c*/ 	.word	0x00000000
        /*0010*/ 	.short	0x0000
        /*0012*/ 	.short	0x0000
        /*0014*/ 	.byte	0x00, 0xf0, 0x41, 0x07


	//----- nvinfo : EIATTR_SPARSE_MMA_MASK
	.align		4
.L_1454:
        /*0018*/ 	.byte	0x03, 0x50
        /*001a*/ 	.short	0x0000


	//----- nvinfo : EIATTR_MAXREG_COUNT
	.align		4
        /*001c*/ 	.byte	0x03, 0x1b
        /*001e*/ 	.short	0x00ff


	//----- nvinfo : EIATTR_NUM_BARRIERS
	.align		4
        /*0020*/ 	.byte	0x02, 0x4c
        /*0022*/ 	.byte	0x01
	.zero		1


	//----- nvinfo : EIATTR_MERCURY_ISA_VERSION
	.align		4
        /*0024*/ 	.byte	0x03, 0x5f
        /*0026*/ 	.short	0x0101


	//----- nvinfo : EIATTR_COOP_GROUP_MASK_REGIDS
	.align		4
        /*0028*/ 	.byte	0x04, 0x29
        /*002a*/ 	.short	(.L_1456 - .L_1455)


	//   ....[0]....
.L_1455:
        /*002c*/ 	.word	0xffffffff


	//   ....[1]....
        /*0030*/ 	.word	0xffffffff


	//----- nvinfo : EIATTR_COOP_GROUP_INSTR_OFFSETS
	.align		4
.L_1456:
        /*0034*/ 	.byte	0x04, 0x28
        /*0036*/ 	.short	(.L_1458 - .L_1457)


	//   ....[0]....
.L_1457:
        /*0038*/ 	.word	0x00001a20


	//   ....[1]....
        /*003c*/ 	.word	0x00001c50


	//----- nvinfo : EIATTR_VRC_CTA_INIT_COUNT
	.align		4
.L_1458:
        /*0040*/ 	.byte	0x02, 0x4a
	.zero		1
	.zero		1


	//----- nvinfo : EIATTR_EXIT_INSTR_OFFSETS
	.align		4
        /*0044*/ 	.byte	0x04, 0x1c
        /*0046*/ 	.short	(.L_1460 - .L_1459)


	//   ....[0]....
.L_1459:
        /*0048*/ 	.word	0x00003b10


	//   ....[1]....
        /*004c*/ 	.word	0x00004040


	//----- nvinfo : EIATTR_CRS_STACK_SIZE
	.align		4
.L_1460:
        /*0050*/ 	.byte	0x04, 0x1e
        /*0052*/ 	.short	(.L_1462 - .L_1461)
.L_1461:
        /*0054*/ 	.word	0x00000000


	//----- nvinfo : EIATTR_CBANK_PARAM_SIZE
	.align		4
.L_1462:
        /*0058*/ 	.byte	0x03, 0x19
        /*005a*/ 	.short	0x01d0


	//----- nvinfo : EIATTR_PARAM_CBANK
	.align		4
        /*005c*/ 	.byte	0x04, 0x0a
        /*005e*/ 	.short	(.L_1464 - .L_1463)
	.align		4
.L_1463:
        /*0060*/ 	.word	index@(.nv.constant0._ZN5flash32flash_fwd_splitkv_combine_kernelI23Flash_fwd_kernel_traitsILi96ELi64ELi64ELi4ELb0ELb0EN7cutlass10bfloat16_tE19Flash_kernel_traitsILi96ELi64ELi64ELi4ES3_EELi16ELi1ELb1EEEvNS_16Flash_fwd_paramsE)
        /*0064*/ 	.short	0x0380
        /*0066*/ 	.short	0x01d0


	//----- nvinfo : EIATTR_SW_WAR
	.align		4
.L_1464:
        /*0068*/ 	.byte	0x04, 0x36
        /*006a*/ 	.short	(.L_1466 - .L_1465)
.L_1465:
        /*006c*/ 	.word	0x00000008
.L_1466:


//--------------------- .nv.info._ZN5flash24flash_fwd_splitkv_kernelI23Flash_fwd_kernel_traitsILi96ELi64ELi64ELi4ELb0ELb0EN7cutlass10bfloat16_tE19Flash_kernel_traitsILi96ELi64ELi64ELi4ES3_EELb1ELb0ELb0ELb0ELb0ELb0ELb0ELb0EEEvNS_16Flash_fwd_paramsE --------------------------
	.section	.nv.info._ZN5flash24flash_fwd_splitkv_kernelI23Flash_fwd_kernel_traitsILi96ELi64ELi64ELi4ELb0ELb0EN7cutlass10bfloat16_tE19Flash_kernel_traitsILi96ELi64ELi64ELi4ES3_EELb1ELb0ELb0ELb0ELb0ELb0ELb0ELb0EEEvNS_16Flash_fwd_paramsE,"",@"SHT_CUDA_INFO"
	.sectionflags	@""
	.align	4


	//----- nvinfo : EIATTR_CUDA_API_VERSION
	.align		4
        /*0000*/ 	.byte	0x04, 0x37
        /*0002*/ 	.short	(.L_1468 - .L_1467)
.L_1467:
        /*0004*/ 	.word	0x00000082


	//----- nvinfo : EIATTR_KPARAM_INFO
	.align		4
.L_1468:
        /*0008*/ 	.byte	0x04, 0x17
        /*000a*/ 	.short	(.L_1470 - .L_1469)
.L_1469:
        /*000c*/ 	.word	0x00000000
        /*0010*/ 	.short	0x0000
        /*0012*/ 	.short	0x0000
        /*0014*/ 	.byte	0x00, 0xf0, 0x41, 0x07


	//----- nvinfo : EIATTR_SPARSE_MMA_MASK
	.align		4
.L_1470:
        /*0018*/ 	.byte	0x03, 0x50
        /*001a*/ 	.short	0x0000


	//----- nvinfo : EIATTR_MAXREG_COUNT
	.align		4
        /*001c*/ 	.byte	0x03, 0x1b
        /*001e*/ 	.short	0x00ff


	//----- nvinfo : EIATTR_NUM_BARRIERS
	.align		4
        /*0020*/ 	.byte	0x02, 0x4c
        /*0022*/ 	.byte	0x01
	.zero		1


	//----- nvinfo : EIATTR_MERCURY_ISA_VERSION
	.align		4
        /*0024*/ 	.byte	0x03, 0x5f
        /*0026*/ 	.short	0x0101


	//----- nvinfo : EIATTR_COOP_GROUP_MASK_REGIDS
	.align		4
        /*0028*/ 	.byte	0x04, 0x29
        /*002a*/ 	.short	(.L_1472 - .L_1471)


	//   ....[0]....
.L_1471:
        /*002c*/ 	.word	0xffffffff


	//   ....[1]....
        /*0030*/ 	.word	0xffffffff


	//   ....[2]....
        /*0034*/ 	.word	0xffffffff


	//   ....[3]....
        /*0038*/ 	.word	0xffffffff


	//   ....[4]....
        /*003c*/ 	.word	0xffffffff


	//   ....[5]....
        /*0040*/ 	.word	0xffffffff


	//   ....[6]....
        /*0044*/ 	.word	0xffffffff


	//   ....[7]....
        /*0048*/ 	.word	0xffffffff


	//   ....[8]....
        /*004c*/ 	.word	0xffffffff


	//   ....[9]....
        /*0050*/ 	.word	0xffffffff


	//   ....[10]....
        /*0054*/ 	.word	0xffffffff


	//   ....[11]....
        /*0058*/ 	.word	0xffffffff


	//   ....[12]....
        /*005c*/ 	.word	0xffffffff


	//   ....[13]....
        /*0060*/ 	.word	0xffffffff


	//   ....[14]....
        /*0064*/ 	.word	0xffffffff


	//   ....[15]....
        /*0068*/ 	.word	0xffffffff


	//----- nvinfo : EIATTR_COOP_GROUP_INSTR_OFFSETS
	.align		4
.L_1472:
        /*006c*/ 	.byte	0x04, 0x28
        /*006e*/ 	.short	(.L_1474 - .L_1473)


	//   ....[0]....
.L_1473:
        /*0070*/ 	.word	0x00003820


	//   ....[1]....
        /*0074*/ 	.word	0x000039e0


	//   ....[2]....
        /*0078*/ 	.word	0x000039f0


	//   ....[3]....
        /*007c*/ 	.word	0x00003a60


	//   ....[4]....
        /*0080*/ 	.word	0x00005f60


	//   ....[5]....
        /*0084*/ 	.word	0x00005f70


	//   ....[6]....
        /*0088*/ 	.word	0x00005fb0


	//   ....[7]....
        /*008c*/ 	.word	0x00005fc0


	//   ....[8]....
        /*0090*/ 	.word	0x00008740


	//   ....[9]....
        /*0094*/ 	.word	0x00008760


	//   ....[10]....
        /*0098*/ 	.word	0x00008790


	//   ....[11]....
        /*009c*/ 	.word	0x000087a0


	//   ....[12]....
        /*00a0*/ 	.word	0x00009770


	//   ....[13]....
        /*00a4*/ 	.word	0x000097b0


	//   ....[14]....
        /*00a8*/ 	.word	0x00009890


	//   ....[15]....
        /*00ac*/ 	.word	0x000098a0


	//----- nvinfo : EIATTR_VRC_CTA_INIT_COUNT
	.align		4
.L_1474:
        /*00b0*/ 	.byte	0x02, 0x4a
	.zero		1
	.zero		1


	//----- nvinfo : EIATTR_EXIT_INSTR_OFFSETS
	.align		4
        /*00b4*/ 	.byte	0x04, 0x1c
        /*00b6*/ 	.short	(.L_1476 - .L_1475)


	//   ....[0]....
.L_1475:
        /*00b8*/ 	.word	0x00000340


	//   ....[1]....
        /*00bc*/ 	.word	0x000009a0


	//   ....[2]....
        /*00c0*/ 	.word	0x000009d0


	//   ....[3]....
        /*00c4*/ 	.word	0x0000a460


	//   ....[4]....
        /*00c8*/ 	.word	0x0000a580


	//   ....[5]....
        /*00cc*/ 	.word	0x0000a5a0


	//----- nvinfo : EIATTR_CRS_STACK_SIZE
	.align		4
.L_1476:
        /*00d0*/ 	.byte	0x04, 0x1e
        /*00d2*/ 	.short	(.L_1478 - .L_1477)
.L_1477:
        /*00d4*/ 	.word	0x00000000


	//----- nvinfo : EIATTR_CBANK_PARAM_SIZE
	.align		4
.L_1478:
        /*00d8*/ 	.byte	0x03, 0x19
        /*00da*/ 	.short	0x01d0


	//----- nvinfo : EIATTR_PARAM_CBANK
	.align		4
        /*00dc*/ 	.byte	0x04, 0x0a
        /*00de*/ 	.short	(.L_1480 - .L_1479)
	.align		4
.L_1479:
        /*00e0*/ 	.word	index@(.nv.constant0._ZN5flash24flash_fwd_splitkv_kernelI23Flash_fwd_kernel_traitsILi96ELi64ELi64ELi4ELb0ELb0EN7cutlass10bfloat16_tE19Flash_kernel_traitsILi96ELi64ELi64ELi4ES3_EELb1ELb0ELb0ELb0ELb0ELb0ELb0ELb0EEEvNS_16Flash_fwd_paramsE)
        /*00e4*/ 	.short	0x0380
        /*00e6*/ 	.short	0x01d0


	//----- nvinfo : EIATTR_SW_WAR
	.align		4
.L_1480:
        /*00e8*/ 	.byte	0x04, 0x36
        /*00ea*/ 	.short	(.L_1482 - .L_1481)
.L_1481:
        /*00ec*/ 	.word	0x00000008
.L_1482:


//--------------------- .nv.info._ZN5flash24flash_fwd_splitkv_kernelI23Flash_fwd_kernel_traitsILi96ELi64ELi64ELi4ELb0ELb0EN7cutlass10bfloat16_tE19Flash_kernel_traitsILi96ELi64ELi64ELi4ES3_EELb1ELb0ELb0ELb0ELb0ELb1ELb0ELb0EEEvNS_16Flash_fwd_paramsE --------------------------
	.section	.nv.info._ZN5flash24flash_fwd_splitkv_kernelI23Flash_fwd_kernel_traitsILi96ELi64ELi64ELi4ELb0ELb0EN7cutlass10bfloat16_tE19Flash_kernel_traitsILi96ELi64ELi64ELi4ES3_EELb1ELb0ELb0ELb0ELb0ELb1ELb0ELb0EEEvNS_16Flash_fwd_paramsE,"",@"SHT_CUDA_INFO"
	.sectionflags	@""
	.align	4


	//----- nvinfo : EIATTR_CUDA_API_VERSION
	.align		4
        /*0000*/ 	.byte	0x04, 0x37
        /*0002*/ 	.short	(.L_1484 - .L_1483)
.L_1483:
        /*0004*/ 	.word	0x00000082


	//----- nvinfo : EIATTR_KPARAM_INFO
	.align		4
.L_1484:
        /*0008*/ 	.byte	0x04, 0x17
        /*000a*/ 	.short	(.L_1486 - .L_1485)
.L_1485:
        /*000c*/ 	.word	0x00000000
        /*0010*/ 	.short	0x0000
        /*0012*/ 	.short	0x0000
        /*0014*/ 	.byte	0x00, 0xf0, 0x41, 0x07


	//----- nvinfo : EIATTR_SPARSE_MMA_MASK
	.align		4
.L_1486:
        /*0018*/ 	.byte	0x03, 0x50
        /*001a*/ 	.short	0x0000


	//----- nvinfo : EIATTR_MAXREG_COUNT
	.align		4
        /*001c*/ 	.byte	0x03, 0x1b
        /*001e*/ 	.short	0x00ff


	//----- nvinfo : EIATTR_NUM_BARRIERS
	.align		4
        /*0020*/ 	.byte	0x02, 0x4c
        /*0022*/ 	.byte	0x01
	.zero		1


	//----- nvinfo : EIATTR_MERCURY_ISA_VERSION
	.align		4
        /*0024*/ 	.byte	0x03, 0x5f
        /*0026*/ 	.short	0x0101


	//----- nvinfo : EIATTR_COOP_GROUP_MASK_REGIDS
	.align		4
        /*0028*/ 	.byte	0x04, 0x29
        /*002a*/ 	.short	(.L_1488 - .L_1487)


	//   ....[0]....
.L_1487:
        /*002c*/ 	.word	0xffffffff


	//   ....[1]....
        /*0030*/ 	.word	0xffffffff


	//   ....[2]....
        /*0034*/ 	.word	0xffffffff


	//   ....[3]....
        /*0038*/ 	.word	0xffffffff


	//   ....[4]....
        /*003c*/ 	.word	0xffffffff


	//   ....[5]....
        /*0040*/ 	.word	0xffffffff


	//   ....[6]....
        /*0044*/ 	.word	0xffffffff


	//   ....[7]....
        /*0048*/ 	.word	0xffffffff


	//   ....[8]....
        /*004c*/ 	.word	0xffffffff


	//   ....[9]....
        /*0050*/ 	.word	0xffffffff


	//   ....[10]....
        /*0054*/ 	.word	0xffffffff


	//   ....[11]....
        /*0058*/ 	.word	0xffffffff


	//   ....[12]....
        /*005c*/ 	.word	0xffffffff


	//   ....[13]....
        /*0060*/ 	.word	0xffffffff


	//   ....[14]....
        /*0064*/ 	.word	0xffffffff


	//   ....[15]....
        /*0068*/ 	.word	0xffffffff


	//----- nvinfo : EIATTR_COOP_GROUP_INSTR_OFFSETS
	.align		4
.L_1488:
        /*006c*/ 	.byte	0x04, 0x28
        /*006e*/ 	.short	(.L_1490 - .L_1489)


	//   ....[0]....
.L_1489:
        /*0070*/ 	.word	0x00003c90


	//   ....[1]....
        /*0074*/ 	.word	0x00003da0


	//   ....[2]....
        /*0078*/ 	.word	0x00003db0


	//   ....[3]....
        /*007c*/ 	.word	0x00003e00


	//   ....[4]....
        /*0080*/ 	.word	0x000066f0


	//   ....[5]....
        /*0084*/ 	.word	0x00006700


	//   ....[6]....
        /*0088*/ 	.word	0x00006730


	//   ....[7]....
        /*008c*/ 	.word	0x00006740


	//   ....[8]....
        /*0090*/ 	.word	0x00009280


	//   ....[9]....
        /*0094*/ 	.word	0x000092b0


	//   ....[10]....
        /*0098*/ 	.word	0x00009310


	//   ....[11]....
        /*009c*/ 	.word	0x00009320


	//   ....[12]....
        /*00a0*/ 	.word	0x0000a2a0


	//   ....[13]....
        /*00a4*/ 	.word	0x0000a2e0


	//   ....[14]....
        /*00a8*/ 	.word	0x0000a350


	//   ....[15]....
        /*00ac*/ 	.word	0x0000a370


	//----- nvinfo : EIATTR_VRC_CTA_INIT_COUNT
	.align		4
.L_1490:
        /*00b0*/ 	.byte	0x02, 0x4a
	.zero		1
	.zero		1


	//----- nvinfo : EIATTR_EXIT_INSTR_OFFSETS
	.align		4
        /*00b4*/ 	.byte	0x04, 0x1c
        /*00b6*/ 	.short	(.L_1492 - .L_1491)


	//   ....[0]....
.L_1491:
        /*00b8*/ 	.word	0x00000340


	//   ....[1]....
        /*00bc*/ 	.word	0x000009a0


	//   ....[2]....
        /*00c0*/ 	.word	0x000009d0


	//   ....[3]....
        /*00c4*/ 	.word	0x0000af90


	//   ....[4]....
        /*00c8*/ 	.word	0x0000b0b0


	//   ....[5]....
        /*00cc*/ 	.word	0x0000b0d0


	//----- nvinfo : EIATTR_CRS_STACK_SIZE
	.align		4
.L_1492:
        /*00d0*/ 	.byte	0x04, 0x1e
        /*00d2*/ 	.short	(.L_1494 - .L_1493)
.L_1493:
        /*00d4*/ 	.word	0x00000000


	//----- nvinfo : EIATTR_CBANK_PARAM_SIZE
	.align		4
.L_1494:
        /*00d8*/ 	.byte	0x03, 0x19
        /*00da*/ 	.short	0x01d0


	//----- nvinfo : EIATTR_PARAM_CBANK
	.align		4
        /*00dc*/ 	.byte	0x04, 0x0a
        /*00de*/ 	.short	(.L_1496 - .L_1495)
	.align		4
.L_1495:
        /*00e0*/ 	.word	index@(.nv.constant0._ZN5flash24flash_fwd_splitkv_kernelI23Flash_fwd_kernel_traitsILi96ELi64ELi64ELi4ELb0ELb0EN7cutlass10bfloat16_tE19Flash_kernel_traitsILi96ELi64ELi64ELi4ES3_EELb1ELb0ELb0ELb0ELb0ELb1ELb0ELb0EEEvNS_16Flash_fwd_paramsE)
        /*00e4*/ 	.short	0x0380
        /*00e6*/ 	.short	0x01d0


	//----- nvinfo : EIATTR_SW_WAR
	.align		4
.L_1496:
        /*00e8*/ 	.byte	0x04, 0x36
        /*00ea*/ 	.short	(.L_1498 - .L_1497)
.L_1497:
        /*00ec*/ 	.word	0x00000008
.L_1498:


//--------------------- .nv.info._ZN5flash24flash_fwd_splitkv_kernelI23Flash_fwd_kernel_traitsILi96ELi64ELi64ELi4ELb0ELb0EN7cutlass10bfloat16_tE19Flash_kernel_traitsILi96ELi64ELi64ELi4ES3_EELb1ELb0ELb0ELb0ELb0ELb0ELb0ELb1EEEvNS_16Flash_fwd_paramsE --------------------------
	.section	.nv.info._ZN5flash24flash_fwd_splitkv_kernelI23Flash_fwd_kernel_traitsILi96ELi64ELi64ELi4ELb0ELb0EN7cutlass10bfloat16_tE19Flash_kernel_traitsILi96ELi64ELi64ELi4ES3_EELb1ELb0ELb0ELb0ELb0ELb0ELb0ELb1EEEvNS_16Flash_fwd_paramsE,"",@"SHT_CUDA_INFO"
	.sectionflags	@""
	.align	4


	//----- nvinfo : EIATTR_CUDA_API_VERSION
	.align		4
        /*0000*/ 	.byte	0x04, 0x37
        /*0002*/ 	.short	(.L_1500 - .L_1499)
.L_1499:
        /*0004*/ 	.word	0x00000082


	//----- nvinfo : EIATTR_KPARAM_INFO
	.align		4
.L_1500:
        /*0008*/ 	.byte	0x04, 0x17
        /*000a*/ 	.short	(.L_1502 - .L_1501)
.L_1501:
        /*000c*/ 	.word	0x00000000
        /*0010*/ 	.short	0x0000
        /*0012*/ 	.short	0x0000
        /*0014*/ 	.byte	0x00, 0xf0, 0x41, 0x07


	//----- nvinfo : EIATTR_SPARSE_MMA_MASK
	.align		4
.L_1502:
        /*0018*/ 	.byte	0x03, 0x50
        /*001a*/ 	.short	0x0000


	//----- nvinfo : EIATTR_MAXREG_COUNT
	.align		4
        /*001c*/ 	.byte	0x03, 0x1b
        /*001e*/ 	.short	0x00ff


	//----- nvinfo : EIATTR_NUM_BARRIERS
	.align		4
        /*0020*/ 	.byte	0x02, 0x4c
        /*0022*/ 	.byte	0x01
	.zero		1


	//----- nvinfo : EIATTR_MERCURY_ISA_VERSION
	.align		4
        /*0024*/ 	.byte	0x03, 0x5f
        /*0026*/ 	.short	0x0101


	//----- nvinfo : EIATTR_COOP_GROUP_MASK_REGIDS
	.align		4
        /*0028*/ 	.byte	0x04, 0x29
        /*002a*/ 	.short	(.L_1504 - .L_1503)


	//   ....[0]....
.L_1503:
        /*002c*/ 	.word	0xffffffff


	//   ....[1]....
        /*0030*/ 	.word	0xffffffff


	//   ....[2]....
        /*0034*/ 	.word	0xffffffff


	//   ....[3]....
        /*0038*/ 	.word	0xffffffff


	//   ....[4]....
        /*003c*/ 	.word	0xffffffff


	//   ....[5]....
        /*0040*/ 	.word	0xffffffff


	//   ....[6]....
        /*0044*/ 	.word	0xffffffff


	//   ....[7]....
        /*0048*/ 	.word	0xffffffff


	//   ....[8]....
        /*004c*/ 	.word	0xffffffff


	//   ....[9]....
        /*0050*/ 	.word	0xffffffff


	//   ....[10]....
        /*0054*/ 	.word	0xffffffff


	//   ....[11]....
        /*0058*/ 	.word	0xffffffff


	//   ....[12]....
        /*005c*/ 	.word	0xffffffff


	//   ....[13]....
        /*0060*/ 	.word	0xffffffff


	//   ....[14]....
        /*0064*/ 	.word	0xffffffff


	//   ....[15]....
        /*0068*/ 	.word	0xffffffff


	//----- nvinfo : EIATTR_COOP_GROUP_INSTR_OFFSETS
	.align		4
.L_1504:
        /*006c*/ 	.byte	0x04, 0x28
        /*006e*/ 	.short	(.L_1506 - .L_1505)


	//   ....[0]....
.L_1505:
        /*0070*/ 	.word	0x0000be10


	//   ....[1]....
        /*0074*/ 	.word	0x0000be30


	//   ....[2]....
        /*0078*/ 	.word	0x0000be50


	//   ....[3]....
        /*007c*/ 	.word	0x0000be70


	//   ....[4]....
        /*0080*/ 	.word	0x0000e3d0


	//   ....[5]....
        /*0084*/ 	.word	0x0000e3f0


	//   ....[6]....
        /*0088*/ 	.word	0x0000e430


	//   ....[7]....
        /*008c*/ 	.word	0x0000e440


	//   ....[8]....
        /*0090*/ 	.word	0x00010a80


	//   ....[9]....
        /*0094*/ 	.word	0x00010aa0


	//   ....[10]....
        /*0098*/ 	.word	0x00010ad0


	//   ....[11]....
        /*009c*/ 	.word	0x00010ae0


	//   ....[12]....
        /*00a0*/ 	.word	0x00011ac0


	//   ....[13]....
        /*00a4*/ 	.word	0x00011b00


	//   ....[14]....
        /*00a8*/ 	.word	0x00011b60


	//   ....[15]....
        /*00ac*/ 	.word	0x00011b70


	//----- nvinfo : EIATTR_VRC_CTA_INIT_COUNT
	.align		4
.L_1506:
        /*00b0*/ 	.byte	0x02, 0x4a
	.zero		1
	.zero		1


	//----- nvinfo : EIATTR_EXIT_INSTR_OFFSETS
	.align		4
        /*00b4*/ 	.byte	0x04, 0x1c
        /*00b6*/ 	.short	(.L_1508 - .L_1507)


	//   ....[0]....
.L_1507:
        /*00b8*/ 	.word	0x00000340


	//   ....[1]....
        /*00bc*/ 	.word	0x000009a0


	//   ....[2]....
        /*00c0*/ 	.word	0x000009d0


	//   ....[3]....
        /*00c4*/ 	.word	0x00012840


	//   ....[4]....
        /*00c8*/ 	.word	0x00012970


	//   ....[5]....
        /*00cc*/ 	.word	0x00012990


	//----- nvinfo : EIATTR_CRS_STACK_SIZE
	.align		4
.L_1508:
        /*00d0*/ 	.byte	0x04, 0x1e
        /*00d2*/ 	.short	(.L_1510 - .L_1509)
.L_1509:
        /*00d4*/ 	.word	0x00000000


	//----- nvinfo : EIATTR_CBANK_PARAM_SIZE
	.align		4
.L_1510:
        /*00d8*/ 	.byte	0x03, 0x19
        /*00da*/ 	.short	0x01d0


	//----- nvinfo : EIATTR_PARAM_CBANK
	.align		4
        /*00dc*/ 	.byte	0x04, 0x0a
        /*00de*/ 	.short	(.L_1512 - .L_1511)
	.align		4
.L_1511:
        /*00e0*/ 	.word	index@(.nv.constant0._ZN5flash24flash_fwd_splitkv_kernelI23Flash_fwd_kernel_traitsILi96ELi64ELi64ELi4ELb0ELb0EN7cutlass10bfloat16_tE19Flash_kernel_traitsILi96ELi64ELi64ELi4ES3_EELb1ELb0ELb0ELb0ELb0ELb0ELb0ELb1EEEvNS_16Flash_fwd_paramsE)
        /*00e4*/ 	.short	0x0380
        /*00e6*/ 	.short	0x01d0


	//----- nvinfo : EIATTR_SW_WAR
	.align		4
.L_1512:
        /*00e8*/ 	.byte	0x04, 0x36
        /*00ea*/ 	.short	(.L_1514 - .L_1513)
.L_1513:
        /*00ec*/ 	.word	0x00000008
.L_1514:


//--------------------- .nv.info._ZN5flash24flash_fwd_splitkv_kernelI23Flash_fwd_kernel_traitsILi96ELi64ELi64ELi4ELb0ELb0EN7cutlass10bfloat16_tE19Flash_kernel_traitsILi96ELi64ELi64ELi4ES3_EELb1ELb0ELb0ELb0ELb0ELb1ELb0ELb1EEEvNS_16Flash_fwd_paramsE --------------------------
	.section	.nv.info._ZN5flash24flash_fwd_splitkv_kernelI23Flash_fwd_kernel_traitsILi96ELi64ELi64ELi4ELb0ELb0EN7cutlass10bfloat16_tE19Flash_kernel_traitsILi96ELi64ELi64ELi4ES3_EELb1ELb0ELb0ELb0ELb0ELb1ELb0ELb1EEEvNS_16Flash_fwd_paramsE,"",@"SHT_CUDA_INFO"
	.sectionflags	@""
	.align	4


	//----- nvinfo : EIATTR_CUDA_API_VERSION
	.align		4
        /*0000*/ 	.byte	0x04, 0x37
        /*0002*/ 	.short	(.L_1516 - .L_1515)
.L_1515:
        /*0004*/ 	.word	0x00000082


	//----- nvinfo : EIATTR_KPARAM_INFO
	.align		4
.L_1516:
        /*0008*/ 	.byte	0x04, 0x17
        /*000a*/ 	.short	(.L_1518 - .L_1517)
.L_1517:
        /*000c*/ 	.word	0x00000000
        /*0010*/ 	.short	0x0000
        /*0012*/ 	.short	0x0000
        /*0014*/ 	.byte	0x00, 0xf0, 0x41, 0x07


	//----- nvinfo : EIATTR_SPARSE_MMA_MASK
	.align		4
.L_1518:
        /*0018*/ 	.byte	0x03, 0x50
        /*001a*/ 	.short	0x0000


	//----- nvinfo : EIATTR_MAXREG_COUNT
	.align		4
        /*001c*/ 	.byte	0x03, 0x1b
        /*001e*/ 	.short	0x00ff


	//----- nvinfo : EIATTR_NUM_BARRIERS
	.align		4
        /*0020*/ 	.byte	0x02, 0x4c
        /*0022*/ 	.byte	0x01
	.zero		1


	//----- nvinfo : EIATTR_MERCURY_ISA_VERSION
	.align		4
        /*0024*/ 	.byte	0x03, 0x5f
        /*0026*/ 	.short	0x0101


	//----- nvinfo : EIATTR_COOP_GROUP_MASK_REGIDS
	.align		4
        /*0028*/ 	.byte	0x04, 0x29
        /*002a*/ 	.short	(.L_1520 - .L_1519)


	//   ....[0]....
.L_1519:
        /*002c*/ 	.word	0xffffffff


	//   ....[1]....
        /*0030*/ 	.word	0xffffffff


	//   ....[2]....
        /*0034*/ 	.word	0xffffffff


	//   ....[3]....
        /*0038*/ 	.word	0xffffffff


	//   ....[4]....
        /*003c*/ 	.word	0xffffffff


	//   ....[5]....
        /*0040*/ 	.word	0xffffffff


	//   ....[6]....
        /*0044*/ 	.word	0xffffffff


	//   ....[7]....
        /*0048*/ 	.word	0xffffffff


	//   ....[8]....
        /*004c*/ 	.word	0xffffffff


	//   ....[9]....
        /*0050*/ 	.word	0xffffffff


	//   ....[10]....
        /*0054*/ 	.word	0xffffffff


	//   ....[11]....
        /*0058*/ 	.word	0xffffffff


	//   ....[12]....
        /*005c*/ 	.word	0xffffffff


	//   ....[13]....
        /*0060*/ 	.word	0xffffffff


	//   ....[14]....
        /*0064*/ 	.word	0xffffffff


	//   ....[15]....
        /*0068*/ 	.word	0xffffffff


	//----- nvinfo : EIATTR_COOP_GROUP_INSTR_OFFSETS
	.align		4
.L_1520:
        /*006c*/ 	.byte	0x04, 0x28
        /*006e*/ 	.short	(.L_1522 - .L_1521)


	//   ....[0]....
.L_1521:
        /*0070*/ 	.word	0x0000be30


	//   ....[1]....
        /*0074*/ 	.word	0x0000c050


	//   ....[2]....
        /*0078*/ 	.word	0x0000c0e0


	//   ....[3]....
        /*007c*/ 	.word	0x0000c1f0


	//   ....[4]....
        /*0080*/ 	.word	0x0000eb10


	//   ....[5]....
        /*0084*/ 	.word	0x0000eb20


	//   ....[6]....
        /*0088*/ 	.word	0x0000eb50


	//   ....[7]....
        /*008c*/ 	.word	0x0000eb60


	//   ....[8]....
        /*0090*/ 	.word	0x000114d0


	//   ....[9]....
        /*0094*/ 	.word	0x00011500


	//   ....[10]....
        /*0098*/ 	.word	0x00011540


	//   ....[11]....
        /*009c*/ 	.word	0x00011550


	//   ....[12]....
        /*00a0*/ 	.word	0x000124e0


	//   ....[13]....
        /*00a4*/ 	.word	0x00012520


	//   ....[14]....
        /*00a8*/ 	.word	0x00012590


	//   ....[15]....
        /*00ac*/ 	.word	0x000125a0


	//----- nvinfo : EIATTR_VRC_CTA_INIT_COUNT
	.align		4
.L_1522:
        /*00b0*/ 	.byte	0x02, 0x4a
	.zero		1
	.zero		1


	//----- nvinfo : EIATTR_EXIT_INSTR_OFFSETS
	.align		4
        /*00b4*/ 	.byte	0x04, 0x1c
        /*00b6*/ 	.short	(.L_1524 - .L_1523)


	//   ....[0]....
.L_1523:
        /*00b8*/ 	.word	0x00000350


	//   ....[1]....
        /*00bc*/ 	.word	0x000009a0


	//   ....[2]....
        /*00c0*/ 	.word	0x000009d0


	//   ....[3]....
        /*00c4*/ 	.word	0x00013230


	//   ....[4]....
        /*00c8*/ 	.word	0x00013360


	//   ....[5]....
        /*00cc*/ 	.word	0x00013380


	//----- nvinfo : EIATTR_CRS_STACK_SIZE
	.align		4
.L_1524:
        /*00d0*/ 	.byte	0x04, 0x1e
        /*00d2*/ 	.short	(.L_1526 - .L_1525)
.L_1525:
        /*00d4*/ 	.word	0x00000000


	//----- nvinfo : EIATTR_CBANK_PARAM_SIZE
	.align		4
.L_1526:
        /*00d8*/ 	.byte	0x03, 0x19
        /*00da*/ 	.short	0x01d0


	//----- nvinfo : EIATTR_PARAM_CBANK
	.align		4
        /*00dc*/ 	.byte	0x04, 0x0a
        /*00de*/ 	.short	(.L_1528 - .L_1527)
	.align		4
.L_1527:
        /*00e0*/ 	.word	index@(.nv.constant0._ZN5flash24flash_fwd_splitkv_kernelI23Flash_fwd_kernel_traitsILi96ELi64ELi64ELi4ELb0ELb0EN7cutlass10bfloat16_tE19Flash_kernel_traitsILi96ELi64ELi64ELi4ES3_EELb1ELb0ELb0ELb0ELb0ELb1ELb0ELb1EEEvNS_16Flash_fwd_paramsE)
        /*00e4*/ 	.short	0x0380
        /*00e6*/ 	.short	0x01d0


	//----- nvinfo : EIATTR_SW_WAR
	.align		4
.L_1528:
        /*00e8*/ 	.byte	0x04, 0x36
        /*00ea*/ 	.short	(.L_1530 - .L_1529)
.L_1529:
        /*00ec*/ 	.word	0x00000008
.L_1530:


//--------------------- .nv.info._ZN5flash24flash_fwd_splitkv_kernelI23Flash_fwd_kernel_traitsILi96ELi64ELi64ELi4ELb0ELb0EN7cutlass10bfloat16_tE19Flash_kernel_traitsILi96ELi64ELi64ELi4ES3_EELb1ELb0ELb0ELb0ELb0ELb0ELb1ELb0EEEvNS_16Flash_fwd_paramsE --------------------------
	.section	.nv.info._ZN5flash24flash_fwd_splitkv_kernelI23Flash_fwd_kernel_traitsILi96ELi64ELi64ELi4ELb0ELb0EN7cutlass10bfloat16_tE19Flash_kernel_traitsILi96ELi64ELi64ELi4ES3_EELb1ELb0ELb0ELb0ELb0ELb0ELb1ELb0EEEvNS_16Flash_fwd_paramsE,"",@"SHT_CUDA_INFO"
	.sectionflags	@""
	.align	4


	//----- nvinfo : EIATTR_CUDA_API_VERSION
	.align		4
        /*0000*/ 	.byte	0x04, 0x37
        /*0002*/ 	.short	(.L_1532 - .L_1531)
.L_1531:
        /*0004*/ 	.word	0x00000082


	//----- nvinfo : EIATTR_KPARAM_INFO
	.align		4
.L_1532:
        /*0008*/ 	.byte	0x04, 0x17
        /*000a*/ 	.short	(.L_1534 - .L_1533)
.L_1533:
        /*000c*/ 	.word	0x00000000
        /*0010*/ 	.short	0x0000
        /*0012*/ 	.short	0x0000
        /*0014*/ 	.byte	0x00, 0xf0, 0x41, 0x07


	//----- nvinfo : EIATTR_SPARSE_MMA_MASK
	.align		4
.L_1534:
        /*0018*/ 	.byte	0x03, 0x50
        /*001a*/ 	.short	0x0000


	//----- nvinfo : EIATTR_MAXREG_COUNT
	.align		4
        /*001c*/ 	.byte	0x03, 0x1b
        /*001e*/ 	.short	0x00ff


	//----- nvinfo : EIATTR_NUM_BARRIERS
	.align		4
        /*0020*/ 	.byte	0x02, 0x4c
        /*0022*/ 	.byte	0x01
	.zero		1


	//----- nvinfo : EIATTR_MERCURY_ISA_VERSION
	.align		4
        /*0024*/ 	.byte	0x03, 0x5f
        /*0026*/ 	.short	0x0101


	//----- nvinfo : EIATTR_COOP_GROUP_MASK_REGIDS
	.align		4
        /*0028*/ 	.byte	0x04, 0x29
        /*002a*/ 	.short	(.L_1536 - .L_1535)


	//   ....[0]....
.L_1535:
        /*002c*/ 	.word	0xffffffff


	//   ....[1]....
        /*0030*/ 	.word	0xffffffff


	//   ....[2]....
        /*0034*/ 	.word	0xffffffff


	//   ....[3]....
        /*0038*/ 	.word	0xffffffff


	//   ....[4]....
        /*003c*/ 	.word	0xffffffff


	//   ....[5]....
        /*0040*/ 	.word	0xffffffff


	//   ....[6]....
        /*0044*/ 	.word	0xffffffff


	//   ....[7]....
        /*0048*/ 	.word	0xffffffff


	//   ....[8]....
        /*004c*/ 	.word	0xffffffff


	//   ....[9]....
        /*0050*/ 	.word	0xffffffff


	//   ....[10]....
        /*0054*/ 	.word	0xffffffff


	//   ....[11]....
        /*0058*/ 	.word	0xffffffff


	//   ....[12]....
        /*005c*/ 	.word	0xffffffff


	//   ....[13]....
        /*0060*/ 	.word	0xffffffff


	//   ....[14]....
        /*0064*/ 	.word	0xffffffff


	//   ....[15]....
        /*0068*/ 	.word	0xffffffff


	//----- nvinfo : EIATTR_COOP_GROUP_INSTR_OFFSETS
	.align		4
.L_1536:
        /*006c*/ 	.byte	0x04, 0x28
        /*006e*/ 	.short	(.L_1538 - .L_1537)


	//   ....[0]....
.L_1537:
        /*0070*/ 	.word	0x00003dc0


	//   ....[1]....
        /*0074*/ 	.word	0x00003f40


	//   ....[2]....
        /*0078*/ 	.word	0x00003f50


	//   ....[3]....
        /*007c*/ 	.word	0x00003fa0


	//   ....[4]....
        /*0080*/ 	.word	0x000064d0


	//   ....[5]....
        /*0084*/ 	.word	0x000064e0


	//   ....[6]....
        /*0088*/ 	.word	0x00006530


	//   ....[7]....
        /*008c*/ 	.word	0x00006550


	//   ....[8]....
        /*0090*/ 	.word	0x00008cd0


	//   ....[9]....
        /*0094*/ 	.word	0x00008ce0


	//   ....[10]....
        /*0098*/ 	.word	0x00008d20


	//   ....[11]....
        /*009c*/ 	.word	0x00008d50


	//   ....[12]....
        /*00a0*/ 	.word	0x00009cf0


	//   ....[13]....
        /*00a4*/ 	.word	0x00009d30


	//   ....[14]....
        /*00a8*/ 	.word	0x00009e60


	//   ....[15]....
        /*00ac*/ 	.word	0x00009e90


	//----- nvinfo : EIATTR_VRC_CTA_INIT_COUNT
	.align		4
.L_1538:
        /*00b0*/ 	.byte	0x02, 0x4a
	.zero		1
	.zero		1


	//----- nvinfo : EIATTR_EXIT_INSTR_OFFSETS
	.align		4
        /*00b4*/ 	.byte	0x04, 0x1c
        /*00b6*/ 	.short	(.L_1540 - .L_1539)


	//   ....[0]....
.L_1539:
        /*00b8*/ 	.word	0x00000440


	//   ....[1]....
        /*00bc*/ 	.word	0x00000eb0


	//   ....[2]....
        /*00c0*/ 	.word	0x00000ee0


	//   ....[3]....
        /*00c4*/ 	.word	0x0000aaa0


	//   ....[4]....
        /*00c8*/ 	.word	0x0000aba0


	//   ....[5]....
        /*00cc*/ 	.word	0x0000abf0


	//----- nvinfo : EIATTR_CRS_STACK_SIZE
	.align		4
.L_1540:
        /*00d0*/ 	.byte	0x04, 0x1e
        /*00d2*/ 	.short	(.L_1542 - .L_1541)
.L_1541:
        /*00d4*/ 	.word	0x00000000


	//----- nvinfo : EIATTR_CBANK_PARAM_SIZE
	.align		4
.L_1542:
        /*00d8*/ 	.byte	0x03, 0x19
        /*00da*/ 	.short	0x01d0


	//----- nvinfo : EIATTR_PARAM_CBANK
	.align		4
        /*00dc*/ 	.byte	0x04, 0x0a
        /*00de*/ 	.short	(.L_1544 - .L_1543)
	.align		4
.L_1543:
        /*00e0*/ 	.word	index@(.nv.constant0._ZN5flash24flash_fwd_splitkv_kernelI23Flash_fwd_kernel_traitsILi96ELi64ELi64ELi4ELb0ELb0EN7cutlass10bfloat16_tE19Flash_kernel_traitsILi96ELi64ELi64ELi4ES3_EELb1ELb0ELb0ELb0ELb0ELb0ELb1ELb0EEEvNS_16Flash_fwd_paramsE)
        /*00e4*/ 	.short	0x0380
        /*00e6*/ 	.short	0x01d0


	//----- nvinfo : EIATTR_SW_WAR
	.align		4
.L_1544:
        /*00e8*/ 	.byte	0x04, 0x36
        /*00ea*/ 	.short	(.L_1546 - .L_1545)
.L_1545:
        /*00ec*/ 	.word	0x00000008
.L_1546:


//--------------------- .nv.info._ZN5flash24flash_fwd_splitkv_kernelI23Flash_fwd_kernel_traitsILi96ELi64ELi64ELi4ELb0ELb0EN7cutlass10bfloat16_tE19Flash_kernel_traitsILi96ELi64ELi64ELi4ES3_EELb1ELb0ELb0ELb0ELb0ELb1ELb1ELb0EEEvNS_16Flash_fwd_paramsE --------------------------
	.section	.nv.info._ZN5flash24flash_fwd_splitkv_kernelI23Flash_fwd_kernel_traitsILi96ELi64ELi64ELi4ELb0ELb0EN7cutlass10bfloat16_tE19Flash_kernel_traitsILi96ELi64ELi64ELi4ES3_EELb1ELb0ELb0ELb0ELb0ELb1ELb1ELb0EEEvNS_16Flash_fwd_paramsE,"",@"SHT_CUDA_INFO"
	.sectionflags	@""
	.align	4


	//----- nvinfo : EIATTR_CUDA_API_VERSION
	.align		4
        /*0000*/ 	.byte	0x04, 0x37
        /*0002*/ 	.short	(.L_1548 - .L_1547)
.L_1547:
        /*0004*/ 	.word	0x00000082


	//----- nvinfo : EIATTR_KPARAM_INFO
	.align		4
.L_1548:
        /*0008*/ 	.byte	0x04, 0x17
        /*000a*/ 	.short	(.L_1550 - .L_1549)
.L_1549:
        /*000c*/ 	.word	0x00000000
        /*0010*/ 	.short	0x0000
        /*0012*/ 	.short	0x0000
        /*0014*/ 	.byte	0x00, 0xf0, 0x41, 0x07


	//----- nvinfo : EIATTR_SPARSE_MMA_MASK
	.align		4
.L_1550:
        /*0018*/ 	.byte	0x03, 0x50
        /*001a*/ 	.short	0x0000


	//----- nvinfo : EIATTR_MAXREG_COUNT
	.align		4
        /*001c*/ 	.byte	0x03, 0x1b
        /*001e*/ 	.short	0x00ff


	//----- nvinfo : EIATTR_NUM_BARRIERS
	.align		4
        /*0020*/ 	.byte	0x02, 0x4c
        /*0022*/ 	.byte	0x01
	.zero		1


	//----- nvinfo : EIATTR_MERCURY_ISA_VERSION
	.align		4
        /*0024*/ 	.byte	0x03, 0x5f
        /*0026*/ 	.short	0x0101


	//----- nvinfo : EIATTR_COOP_GROUP_MASK_REGIDS
	.align		4
        /*0028*/ 	.byte	0x04, 0x29
        /*002a*/ 	.short	(.L_1552 - .L_1551)


	//   ....[0]....
.L_1551:
        /*002c*/ 	.word	0xffffffff


	//   ....[1]....
        /*0030*/ 	.word	0xffffffff


	//   ....[2]....
        /*0034*/ 	.word	0xffffffff


	//   ....[3]....
        /*0038*/ 	.word	0xffffffff


	//   ....[4]....
        /*003c*/ 	.word	0xffffffff


	//   ....[5]....
        /*0040*/ 	.word	0xffffffff


	//   ....[6]....
        /*0044*/ 	.word	0xffffffff


	//   ....[7]....
        /*0048*/ 	.word	0xffffffff


	//   ....[8]....
        /*004c*/ 	.word	0xffffffff


	//   ....[9]....
        /*0050*/ 	.word	0xffffffff


	//   ....[10]....
        /*0054*/ 	.word	0xffffffff


	//   ....[11]....
        /*0058*/ 	.word	0xffffffff


	//   ....[12]....
        /*005c*/ 	.word	0xffffffff


	//   ....[13]....
        /*0060*/ 	.word	0xffffffff


	//   ....[14]....
        /*0064*/ 	.word	0xffffffff


	//   ....[15]....
        /*0068*/ 	.word	0xffffffff


	//----- nvinfo : EIATTR_COOP_GROUP_INSTR_OFFSETS
	.align		4
.L_1552:
        /*006c*/ 	.byte	0x04, 0x28
        /*006e*/ 	.short	(.L_1554 - .L_1553)


	//   ....[0]....
.L_1553:
        /*0070*/ 	.word	0x000041d0


	//   ....[1]....
        /*0074*/ 	.word	0x00004350


	//   ....[2]....
        /*0078*/ 	.word	0x00004360


	//   ....[3]....
        /*007c*/ 	.word	0x00004390


	//   ....[4]....
        /*0080*/ 	.word	0x00006c80


	//   ....[5]....
        /*0084*/ 	.word	0x00006ca0


	//   ....[6]....
        /*0088*/ 	.word	0x00006cd0


	//   ....[7]....
        /*008c*/ 	.word	0x00006ce0


	//   ....[8]....
        /*0090*/ 	.word	0x00009860


	//   ....[9]....
        /*0094*/ 	.word	0x00009890


	//   ....[10]....
        /*0098*/ 	.word	0x000098e0


	//   ....[11]....
        /*009c*/ 	.word	0x000098f0


	//   ....[12]....
        /*00a0*/ 	.word	0x0000a870


	//   ....[13]....
        /*00a4*/ 	.word	0x0000a8b0


	//   ....[14]....
        /*00a8*/ 	.word	0x0000a980


	//   ....[15]....
        /*00ac*/ 	.word	0x0000a990


	//----- nvinfo : EIATTR_VRC_CTA_INIT_COUNT
	.align		4
.L_1554:
        /*00b0*/ 	.byte	0x02, 0x4a
	.zero		1
	.zero		1


	//----- nvinfo : EIATTR_EXIT_INSTR_OFFSETS
	.align		4
        /*00b4*/ 	.byte	0x04, 0x1c
        /*00b6*/ 	.short	(.L_1556 - .L_1555)


	//   ....[0]....
.L_1555:
        /*00b8*/ 	.word	0x00000440


	//   ....[1]....
        /*00bc*/ 	.word	0x00000eb0


	//   ....[2]....
        /*00c0*/ 	.word	0x00000ee0


	//   ....[3]....
        /*00c4*/ 	.word	0x0000b620


	//   ....[4]....
        /*00c8*/ 	.word	0x0000b720


	//   ....[5]....
        /*00cc*/ 	.word	0x0000b770


	//----- nvinfo : EIATTR_CRS_STACK_SIZE
	.align		4
.L_1556:
        /*00d0*/ 	.byte	0x04, 0x1e
        /*00d2*/ 	.short	(.L_1558 - .L_1557)
.L_1557:
        /*00d4*/ 	.word	0x00000000


	//----- nvinfo : EIATTR_CBANK_PARAM_SIZE
	.align		4
.L_1558:
        /*00d8*/ 	.byte	0x03, 0x19
        /*00da*/ 	.short	0x01d0


	//----- nvinfo : EIATTR_PARAM_CBANK
	.align		4
        /*00dc*/ 	.byte	0x04, 0x0a
        /*00de*/ 	.short	(.L_1560 - .L_1559)
	.align		4
.L_1559:
        /*00e0*/ 	.word	index@(.nv.constant0._ZN5flash24flash_fwd_splitkv_kernelI23Flash_fwd_kernel_traitsILi96ELi64ELi64ELi4ELb0ELb0EN7cutlass10bfloat16_tE19Flash_kernel_traitsILi96ELi64ELi64ELi4ES3_EELb1ELb0ELb0ELb0ELb0ELb1ELb1ELb0EEEvNS_16Flash_fwd_paramsE)
        /*00e4*/ 	.short	0x0380
        /*00e6*/ 	.short	0x01d0


	//----- nvinfo : EIATTR_SW_WAR
	.align		4
.L_1560:
        /*00e8*/ 	.byte	0x04, 0x36
        /*00ea*/ 	.short	(.L_1562 - .L_1561)
.L_1561:
        /*00ec*/ 	.word	0x00000008
.L_1562:


//--------------------- .nv.info._ZN5flash24flash_fwd_splitkv_kernelI23Flash_fwd_kernel_traitsILi96ELi64ELi64ELi4ELb0ELb0EN7cutlass10bfloat16_tE19Flash_kernel_traitsILi96ELi64ELi64ELi4ES3_EELb1ELb0ELb0ELb0ELb0ELb0ELb1ELb1EEEvNS_16Flash_fwd_paramsE --------------------------
	.section	.nv.info._ZN5flash24flash_fwd_splitkv_kernelI23Flash_fwd_kernel_traitsILi96ELi64ELi64ELi4ELb0ELb0EN7cutlass10bfloat16_tE19Flash_kernel_traitsILi96ELi64ELi64ELi4ES3_EELb1ELb0ELb0ELb0ELb0ELb0ELb1ELb1EEEvNS_16Flash_fwd_paramsE,"",@"SHT_CUDA_INFO"
	.sectionflags	@""
	.align	4


	//----- nvinfo : EIATTR_CUDA_API_VERSION
	.align		4
        /*0000*/ 	.byte	0x04, 0x37
        /*0002*/ 	.short	(.L_1564 - .L_1563)
.L_1563:
        /*0004*/ 	.word	0x00000082


	//----- nvinfo : EIATTR_KPARAM_INFO
	.align		4
.L_1564:
        /*0008*/ 	.byte	0x04, 0x17
        /*000a*/ 	.short	(.L_1566 - .L_1565)
.L_1565:
        /*000c*/ 	.word	0x00000000
        /*0010*/ 	.short	0x0000
        /*0012*/ 	.short	0x0000
        /*0014*/ 	.byte	0x00, 0xf0, 0x41, 0x07


	//----- nvinfo : EIATTR_SPARSE_MMA_MASK
	.align		4
.L_1566:
        /*0018*/ 	.byte	0x03, 0x50
        /*001a*/ 	.short	0x0000


	//----- nvinfo : EIATTR_MAXREG_COUNT
	.align		4
        /*001c*/ 	.byte	0x03, 0x1b
        /*001e*/ 	.short	0x00ff


	//----- nvinfo : EIATTR_NUM_BARRIERS
	.align		4
        /*0020*/ 	.byte	0x02, 0x4c
        /*0022*/ 	.byte	0x01
	.zero		1


	//----- nvinfo : EIATTR_MERCURY_ISA_VERSION
	.align		4
        /*0024*/ 	.byte	0x03, 0x5f
        /*0026*/ 	.short	0x0101


	//----- nvinfo : EIATTR_COOP_GROUP_MASK_REGIDS
	.align		4
        /*0028*/ 	.byte	0x04, 0x29
        /*002a*/ 	.short	(.L_1568 - .L_1567)


	//   ....[0]....
.L_1567:
        /*002c*/ 	.word	0xffffffff


	//   ....[1]....
        /*0030*/ 	.word	0xffffffff


	//   ....[2]....
        /*0034*/ 	.word	0xffffffff


	//   ....[3]....
        /*0038*/ 	.word	0xffffffff


	//   ....[4]....
        /*003c*/ 	.word	0xffffffff


	//   ....[5]....
        /*0040*/ 	.word	0xffffffff


	//   ....[6]....
        /*0044*/ 	.word	0xffffffff


	//   ....[7]....
        /*0048*/ 	.word	0xffffffff


	//   ....[8]....
        /*004c*/ 	.word	0xffffffff


	//   ....[9]....
        /*0050*/ 	.word	0xffffffff


	//   ....[10]....
        /*0054*/ 	.word	0xffffffff


	//   ....[11]....
        /*0058*/ 	.word	0xffffffff


	//   ....[12]....
        /*005c*/ 	.word	0xffffffff


	//   ....[13]....
        /*0060*/ 	.word	0xffffffff


	//   ....[14]....
        /*0064*/ 	.word	0xffffffff


	//   ....[15]....
        /*0068*/ 	.word	0xffffffff


	//----- nvinfo : EIATTR_COOP_GROUP_INSTR_OFFSETS
	.align		4
.L_1568:
        /*006c*/ 	.byte	0x04, 0x28
        /*006e*/ 	.short	(.L_1570 - .L_1569)


	//   ....[0]....
.L_1569:
        /*0070*/ 	.word	0x0000c340


	//   ....[1]....
        /*0074*/ 	.word	0x0000c3a0


	//   ....[2]....
        /*0078*/ 	.word	0x0000c3c0


	//   ....[3]....
        /*007c*/ 	.word	0x0000c3e0


	//   ....[4]....
        /*0080*/ 	.word	0x0000e9d0


	//   ....[5]....
        /*0084*/ 	.word	0x0000e9e0


	//   ....[6]....
        /*0088*/ 	.word	0x0000ea10


	//   ....[7]....
        /*008c*/ 	.word	0x0000ea20


	//   ....[8]....
        /*0090*/ 	.word	0x000110e0


	//   ....[9]....
        /*0094*/ 	.word	0x000110f0


	//   ....[10]....
        /*0098*/ 	.word	0x00011120


	//   ....[11]....
        /*009c*/ 	.word	0x00011130


	//   ....[12]....
        /*00a0*/ 	.word	0x00012100


	//   ....[13]....
        /*00a4*/ 	.word	0x00012140


	//   ....[14]....
        /*00a8*/ 	.word	0x000121c0


	//   ....[15]....
        /*00ac*/ 	.word	0x000121e0


	//----- nvinfo : EIATTR_VRC_CTA_INIT_COUNT
	.align		4
.L_1570:
        /*00b0*/ 	.byte	0x02, 0x4a
	.zero		1
	.zero		1


	//----- nvinfo : EIATTR_EXIT_INSTR_OFFSETS
	.align		4
        /*00b4*/ 	.byte	0x04, 0x1c
        /*00b6*/ 	.short	(.L_1572 - .L_1571)


	//   ....[0]....
.L_1571:
        /*00b8*/ 	.word	0x00000440


	//   ....[1]....
        /*00bc*/ 	.word	0x00000eb0


	//   ....[2]....
        /*00c0*/ 	.word	0x00000ee0


	//   ....[3]....
        /*00c4*/ 	.word	0x00012f10


	//   ....[4]....
        /*00c8*/ 	.word	0x00013010


	//   ....[5]....
        /*00cc*/ 	.word	0x00013060


	//----- nvinfo : EIATTR_CRS_STACK_SIZE
	.align		4
.L_1572:
        /*00d0*/ 	.byte	0x04, 0x1e
        /*00d2*/ 	.short	(.L_1574 - .L_1573)
.L_1573:
        /*00d4*/ 	.word	0x00000000


	//----- nvinfo : EIATTR_CBANK_PARAM_SIZE
	.align		4
.L_1574:
        /*00d8*/ 	.byte	0x03, 0x19
        /*00da*/ 	.short	0x01d0


	//----- nvinfo : EIATTR_PARAM_CBANK
	.align		4
        /*00dc*/ 	.byte	0x04, 0x0a
        /*00de*/ 	.short	(.L_1576 - .L_1575)
	.align		4
.L_1575:
        /*00e0*/ 	.word	index@(.nv.constant0._ZN5flash24flash_fwd_splitkv_kernelI23Flash_fwd_kernel_traitsILi96ELi64ELi64ELi4ELb0ELb0EN7cutlass10bfloat16_tE19Flash_kernel_traitsILi96ELi64ELi64ELi4ES3_EELb1ELb0ELb0ELb0ELb0ELb0ELb1ELb1EEEvNS_16Flash_fwd_paramsE)
        /*00e4*/ 	.short	0x0380
        /*00e6*/ 	.short	0x01d0


	//----- nvinfo : EIATTR_SW_WAR
	.align		4
.L_1576:
        /*00e8*/ 	.byte	0x04, 0x36
        /*00ea*/ 	.short	(.L_1578 - .L_1577)
.L_1577:
        /*00ec*/ 	.word	0x00000008
.L_1578:


//--------------------- .nv.info._ZN5flash24flash_fwd_splitkv_kernelI23Flash_fwd_kernel_traitsILi96ELi64ELi64ELi4ELb0ELb0EN7cutlass10bfloat16_tE19Flash_kernel_traitsILi96ELi64ELi64ELi4ES3_EELb1ELb0ELb0ELb0ELb0ELb1ELb1ELb1EEEvNS_16Flash_fwd_paramsE --------------------------
	.section	.nv.info._ZN5flash24flash_fwd_splitkv_kernelI23Flash_fwd_kernel_traitsILi96ELi64ELi64ELi4ELb0ELb0EN7cutlass10bfloat16_tE19Flash_kernel_traitsILi96ELi64ELi64ELi4ES3_EELb1ELb0ELb0ELb0ELb0ELb1ELb1ELb1EEEvNS_16Flash_fwd_paramsE,"",@"SHT_CUDA_INFO"
	.sectionflags	@""
	.align	4


	//----- nvinfo : EIATTR_CUDA_API_VERSION
	.align		4
        /*0000*/ 	.byte	0x04, 0x37
        /*0002*/ 	.short	(.L_1580 - .L_1579)
.L_1579:
        /*0004*/ 	.word	0x00000082


	//----- nvinfo : EIATTR_KPARAM_INFO
	.align		4
.L_1580:
        /*0008*/ 	.byte	0x04, 0x17
        /*000a*/ 	.short	(.L_1582 - .L_1581)
.L_1581:
        /*000c*/ 	.word	0x00000000
        /*0010*/ 	.short	0x0000
        /*0012*/ 	.short	0x0000
        /*0014*/ 	.byte	0x00, 0xf0, 0x41, 0x07


	//----- nvinfo : EIATTR_SPARSE_MMA_MASK
	.align		4
.L_1582:
        /*0018*/ 	.byte	0x03, 0x50
        /*001a*/ 	.short	0x0000


	//----- nvinfo : EIATTR_MAXREG_COUNT
	.align		4
        /*001c*/ 	.byte	0x03, 0x1b
        /*001e*/ 	.short	0x00ff


	//----- nvinfo : EIATTR_NUM_BARRIERS
	.align		4
        /*0020*/ 	.byte	0x02, 0x4c
        /*0022*/ 	.byte	0x01
	.zero		1


	//----- nvinfo : EIATTR_MERCURY_ISA_VERSION
	.align		4
        /*0024*/ 	.byte	0x03, 0x5f
        /*0026*/ 	.short	0x0101


	//----- nvinfo : EIATTR_COOP_GROUP_MASK_REGIDS
	.align		4
        /*0028*/ 	.byte	0x04, 0x29
        /*002a*/ 	.short	(.L_1584 - .L_1583)


	//   ....[0]....
.L_1583:
        /*002c*/ 	.word	0xffffffff


	//   ....[1]....
        /*0030*/ 	.word	0xffffffff


	//   ....[2]....
        /*0034*/ 	.word	0xffffffff


	//   ....[3]....
        /*0038*/ 	.word	0xffffffff


	//   ....[4]....
        /*003c*/ 	.word	0xffffffff


	//   ....[5]....
        /*0040*/ 	.word	0xffffffff


	//   ....[6]....
        /*0044*/ 	.word	0xffffffff


	//   ....[7]....
        /*0048*/ 	.word	0xffffffff


	//   ....[8]....
        /*004c*/ 	.word	0xffffffff


	//   ....[9]....
        /*0050*/ 	.word	0xffffffff


	//   ....[10]....
        /*0054*/ 	.word	0xffffffff


	//   ....[11]....
        /*0058*/ 	.word	0xffffffff


	//   ....[12]....
        /*005c*/ 	.word	0xffffffff


	//   ....[13]....
        /*0060*/ 	.word	0xffffffff


	//   ....[14]....
        /*0064*/ 	.word	0xffffffff


	//   ....[15]....
        /*0068*/ 	.word	0xffffffff


	//----- nvinfo : EIATTR_COOP_GROUP_INSTR_OFFSETS
	.align		4
.L_1584:
        /*006c*/ 	.byte	0x04, 0x28
        /*006e*/ 	.short	(.L_1586 - .L_1585)


	//   ....[0]....
.L_1585:
        /*0070*/ 	.word	0x0000c580


	//   ....[1]....
        /*0074*/ 	.word	0x0000c790


	//   ....[2]....
        /*0078*/ 	.word	0x0000c7f0


	//   ....[3]....
        /*007c*/ 	.word	0x0000c8a0


	//   ....[4]....
        /*0080*/ 	.word	0x0000f1d0


	//   ....[5]....
        /*0084*/ 	.word	0x0000f1f0


	//   ....[6]....
        /*0088*/ 	.word	0x0000f220


	//   ....[7]....
        /*008c*/ 	.word	0x0000f230


	//   ....[8]....
        /*0090*/ 	.word	0x00011ce0


	//   ....[9]....
        /*0094*/ 	.word	0x00011d30


	//   ....[10]....
        /*0098*/ 	.word	0x00011d50


	//   ....[11]....
        /*009c*/ 	.word	0x00011d70


	//   ....[12]....
        /*00a0*/ 	.word	0x00012cf0


	//   ....[13]....
        /*00a4*/ 	.word	0x00012d30


	//   ....[14]....
        /*00a8*/ 	.word	0x00012db0


	//   ....[15]....
        /*00ac*/ 	.word	0x00012dd0


	//----- nvinfo : EIATTR_VRC_CTA_INIT_COUNT
	.align		4
.L_1586:
        /*00b0*/ 	.byte	0x02, 0x4a
	.zero		1
	.zero		1


	//----- nvinfo : EIATTR_EXIT_INSTR_OFFSETS
	.align		4
        /*00b4*/ 	.byte	0x04, 0x1c
        /*00b6*/ 	.short	(.L_1588 - .L_1587)


	//   ....[0]....
.L_1587:
        /*00b8*/ 	.word	0x00000440


	//   ....[1]....
        /*00bc*/ 	.word	0x00000eb0


	//   ....[2]....
        /*00c0*/ 	.word	0x00000ee0


	//   ....[3]....
        /*00c4*/ 	.word	0x00013b00


	//   ....[4]....
        /*00c8*/ 	.word	0x00013c00


	//   ....[5]....
        /*00cc*/ 	.word	0x00013c50


	//----- nvinfo : EIATTR_CRS_STACK_SIZE
	.align		4
.L_1588:
        /*00d0*/ 	.byte	0x04, 0x1e
        /*00d2*/ 	.short	(.L_1590 - .L_1589)
.L_1589:
        /*00d4*/ 	.word	0x00000000


	//----- nvinfo : EIATTR_CBANK_PARAM_SIZE
	.align		4
.L_1590:
        /*00d8*/ 	.byte	0x03, 0x19
        /*00da*/ 	.short	0x01d0


	//----- nvinfo : EIATTR_PARAM_CBANK
	.align		4
        /*00dc*/ 	.byte	0x04, 0x0a
        /*00de*/ 	.short	(.L_1592 - .L_1591)
	.align		4
.L_1591:
        /*00e0*/ 	.word	index@(.nv.constant0._ZN5flash24flash_fwd_splitkv_kernelI23Flash_fwd_kernel_traitsILi96ELi64ELi64ELi4ELb0ELb0EN7cutlass10bfloat16_tE19Flash_kernel_traitsILi96ELi64ELi64ELi4ES3_EELb1ELb0ELb0ELb0ELb0ELb1ELb1ELb1EEEvNS_16Flash_fwd_paramsE)
        /*00e4*/ 	.short	0x0380
        /*00e6*/ 	.short	0x01d0


	//----- nvinfo : EIATTR_SW_WAR
	.align		4
.L_1592:
        /*00e8*/ 	.byte	0x04, 0x36
        /*00ea*/ 	.short	(.L_1594 - .L_1593)
.L_1593:
        /*00ec*/ 	.word	0x00000008
.L_1594:


//--------------------- .nv.info._ZN5flash24flash_fwd_splitkv_kernelI23Flash_fwd_kernel_traitsILi96ELi64ELi64ELi4ELb0ELb0EN7cutlass10bfloat16_tE19Flash_kernel_traitsILi96ELi64ELi64ELi4ES3_EELb1ELb0ELb0ELb1ELb1ELb0ELb0ELb0EEEvNS_16Flash_fwd_paramsE --------------------------
	.section	.nv.info._ZN5flash24flash_fwd_splitkv_kernelI23Flash_fwd_kernel_traitsILi96ELi64ELi64ELi4ELb0ELb0EN7cutlass10bfloat16_tE19Flash_kernel_traitsILi96ELi64ELi64ELi4ES3_EELb1ELb0ELb0ELb1ELb1ELb0ELb0ELb0EEEvNS_16Flash_fwd_paramsE,"",@"SHT_CUDA_INFO"
	.sectionflags	@""
	.align	4


	//----- nvinfo : EIATTR_CUDA_API_VERSION
	.align		4
        /*0000*/ 	.byte	0x04, 0x37
        /*0002*/ 	.short	(.L_1596 - .L_1595)
.L_1595:
        /*0004*/ 	.word	0x00000082


	//----- nvinfo : EIATTR_KPARAM_INFO
	.align		4
.L_1596:
        /*0008*/ 	.byte	0x04, 0x17
        /*000a*/ 	.short	(.L_1598 - .L_1597)
.L_1597:
        /*000c*/ 	.word	0x00000000
        /*0010*/ 	.short	0x0000
        /*0012*/ 	.short	0x0000
        /*0014*/ 	.byte	0x00, 0xf0, 0x41, 0x07


	//----- nvinfo : EIATTR_SPARSE_MMA_MASK
	.align		4
.L_1598:
        /*0018*/ 	.byte	0x03, 0x50
        /*001a*/ 	.short	0x0000


	//----- nvinfo : EIATTR_MAXREG_COUNT
	.align		4
        /*001c*/ 	.byte	0x03, 0x1b
        /*001e*/ 	.short	0x00ff


	//----- nvinfo : EIATTR_NUM_BARRIERS
	.align		4
        /*0020*/ 	.byte	0x02, 0x4c
        /*0022*/ 	.byte	0x01
	.zero		1


	//----- nvinfo : EIATTR_MERCURY_ISA_VERSION
	.align		4
        /*0024*/ 	.byte	0x03, 0x5f
        /*0026*/ 	.short	0x0101


	//----- nvinfo : EIATTR_COOP_GROUP_MASK_REGIDS
	.align		4
        /*0028*/ 	.byte	0x04, 0x29
        /*002a*/ 	.short	(.L_1600 - .L_1599)


	//   ....[0]....
.L_1599:
        /*002c*/ 	.word	0xffffffff


	//   ....[1]....
        /*0030*/ 	.word	0xffffffff


	//   ....[2]....
        /*0034*/ 	.word	0xffffffff


	//   ....[3]....
        /*0038*/ 	.word	0xffffffff


	//   ....[4]....
        /*003c*/ 	.word	0xffffffff


	//   ....[5]....
        /*0040*/ 	.word	0xffffffff


	//   ....[6]....
        /*0044*/ 	.word	0xffffffff


	//   ....[7]....
        /*0048*/ 	.word	0xffffffff


	//   ....[8]....
        /*004c*/ 	.word	0xffffffff


	//   ....[9]....
        /*0050*/ 	.word	0xffffffff


	//   ....[10]....
        /*0054*/ 	.word	0xffffffff


	//   ....[11]....
        /*0058*/ 	.word	0xffffffff


	//----- nvinfo : EIATTR_COOP_GROUP_INSTR_OFFSETS
	.align		4
.L_1600:
        /*005c*/ 	.byte	0x04, 0x28
        /*005e*/ 	.short	(.L_1602 - .L_1601)


	//   ....[0]....
.L_1601:
        /*0060*/ 	.word	0x00002870


	//   ....[1]....
        /*0064*/ 	.word	0x00002890


	//   ....[2]....
        /*0068*/ 	.word	0x00002910


	//   ....[3]....
        /*006c*/ 	.word	0x00002920


	//   ....[4]....
        /*0070*/ 	.word	0x00004900


	//   ....[5]....
        /*0074*/ 	.word	0x00004920


	//   ....[6]....
        /*0078*/ 	.word	0x00004950


	//   ....[7]....
        /*007c*/ 	.word	0x00004960


	//   ....[8]....
        /*0080*/ 	.word	0x00005930


	//   ....[9]....
        /*0084*/ 	.word	0x00005970


	//   ....[10]....
        /*0088*/ 	.word	0x00005a90


	//   ....[11]....
        /*008c*/ 	.word	0x00005ab0


	//----- nvinfo : EIATTR_VRC_CTA_INIT_COUNT
	.align		4
.L_1602:
        /*0090*/ 	.byte	0x02, 0x4a
	.zero		1
	.zero		1


	//----- nvinfo : EIATTR_EXIT_INSTR_OFFSETS
	.align		4
        /*0094*/ 	.byte	0x04, 0x1c
        /*0096*/ 	.short	(.L_1604 - .L_1603)


	//   ....[0]....
.L_1603:
        /*0098*/ 	.word	0x00000170


	//   ....[1]....
        /*009c*/ 	.word	0x000005c0


	//   ....[2]....
        /*00a0*/ 	.word	0x000005f0


	//   ....[3]....
        /*00a4*/ 	.word	0x00006580


	//----- nvinfo : EIATTR_CRS_STACK_SIZE
	.align		4
.L_1604:
        /*00a8*/ 	.byte	0x04, 0x1e
        /*00aa*/ 	.short	(.L_1606 - .L_1605)
.L_1605:
        /*00ac*/ 	.word	0x00000000


	//----- nvinfo : EIATTR_CBANK_PARAM_SIZE
	.align		4
.L_1606:
        /*00b0*/ 	.byte	0x03, 0x19
        /*00b2*/ 	.short	0x01d0


	//----- nvinfo : EIATTR_PARAM_CBANK
	.align		4
        /*00b4*/ 	.byte	0x04, 0x0a
        /*00b6*/ 	.short	(.L_1608 - .L_1607)
	.align		4
.L_1607:
        /*00b8*/ 	.word	index@(.nv.constant0._ZN5flash24flash_fwd_splitkv_kernelI23Flash_fwd_kernel_traitsILi96ELi64ELi64ELi4ELb0ELb0EN7cutlass10bfloat16_tE19Flash_kernel_traitsILi96ELi64ELi64ELi4ES3_EELb1ELb0ELb0ELb1ELb1ELb0ELb0ELb0EEEvNS_16Flash_fwd_paramsE)
        /*00bc*/ 	.short	0x0380
        /*00be*/ 	.short	0x01d0


	//----- nvinfo : EIATTR_SW_WAR
	.align		4
.L_1608:
        /*00c0*/ 	.byte	0x04, 0x36
        /*00c2*/ 	.short	(.L_1610 - .L_1609)
.L_1609:
        /*00c4*/ 	.word	0x00000008
.L_1610:


//--------------------- .nv.info._ZN5flash24flash_fwd_splitkv_kernelI23Flash_fwd_kernel_traitsILi96ELi64ELi64ELi4ELb0ELb0EN7cutlass10bfloat16_tE19Flash_kernel_traitsILi96ELi64ELi64ELi4ES3_EELb1ELb0ELb0ELb1ELb1ELb1ELb0ELb0EEEvNS_16Flash_fwd_paramsE --------------------------
	.section	.nv.info._ZN5flash24flash_fwd_splitkv_kernelI23Flash_fwd_kernel_traitsILi96ELi64ELi64ELi4ELb0ELb0EN7cutlass10bfloat16_tE19Flash_kernel_traitsILi96ELi64ELi64ELi4ES3_EELb1ELb0ELb0ELb1ELb1ELb1ELb0ELb0EEEvNS_16Flash_fwd_paramsE,"",@"SHT_CUDA_INFO"
	.sectionflags	@""
	.align	4


	//----- nvinfo : EIATTR_CUDA_API_VERSION
	.align		4
        /*0000*/ 	.byte	0x04, 0x37
        /*0002*/ 	.short	(.L_1612 - .L_1611)
.L_1611:
        /*0004*/ 	.word	0x00000082


	//----- nvinfo : EIATTR_KPARAM_INFO
	.align		4
.L_1612:
        /*0008*/ 	.byte	0x04, 0x17
        /*000a*/ 	.short	(.L_1614 - .L_1613)
.L_1613:
        /*000c*/ 	.word	0x00000000
        /*0010*/ 	.short	0x0000
        /*0012*/ 	.short	0x0000
        /*0014*/ 	.byte	0x00, 0xf0, 0x41, 0x07


	//----- nvinfo : EIATTR_SPARSE_MMA_MASK
	.align		4
.L_1614:
        /*0018*/ 	.byte	0x03, 0x50
        /*001a*/ 	.short	0x0000


	//----- nvinfo : EIATTR_MAXREG_COUNT
	.align		4
        /*001c*/ 	.byte	0x03, 0x1b
        /*001e*/ 	.short	0x00ff


	//----- nvinfo : EIATTR_NUM_BARRIERS
	.align		4
        /*0020*/ 	.byte	0x02, 0x4c
        /*0022*/ 	.byte	0x01
	.zero		1


	//----- nvinfo : EIATTR_MERCURY_ISA_VERSION
	.align		4
        /*0024*/ 	.byte	0x03, 0x5f
        /*0026*/ 	.short	0x0101


	//----- nvinfo : EIATTR_COOP_GROUP_MASK_REGIDS
	.align		4
        /*0028*/ 	.byte	0x04, 0x29
        /*002a*/ 	.short	(.L_1616 - .L_1615)


	//   ....[0]....
.L_1615:
        /*002c*/ 	.word	0xffffffff


	//   ....[1]....
        /*0030*/ 	.word	0xffffffff


	//   ....[2]....
        /*0034*/ 	.word	0xffffffff


	//   ....[3]....
        /*0038*/ 	.word	0xffffffff


	//   ....[4]....
        /*003c*/ 	.word	0xffffffff


	//   ....[5]....
        /*0040*/ 	.word	0xffffffff


	//   ....[6]....
        /*0044*/ 	.word	0xffffffff


	//   ....[7]....
        /*0048*/ 	.word	0xffffffff


	//   ....[8]....
        /*004c*/ 	.word	0xffffffff


	//   ....[9]....
        /*0050*/ 	.word	0xffffffff


	//   ....[10]....
        /*0054*/ 	.word	0xffffffff


	//   ....[11]....
        /*0058*/ 	.word	0xffffffff


	//----- nvinfo : EIATTR_COOP_GROUP_INSTR_OFFSETS
	.align		4
.L_1616:
        /*005c*/ 	.byte	0x04, 0x28
        /*005e*/ 	.short	(.L_1618 - .L_1617)


	//   ....[0]....
.L_1617:
        /*0060*/ 	.word	0x00002c80


	//   ....[1]....
        /*0064*/ 	.word	0x00002ca0


	//   ....[2]....
        /*0068*/ 	.word	0x00002d10


	//   ....[3]....
        /*006c*/ 	.word	0x00002d20


	//   ....[4]....
        /*0070*/ 	.word	0x00004ed0


	//   ....[5]....
        /*0074*/ 	.word	0x00004ef0


	//   ....[6]....
        /*0078*/ 	.word	0x00004f20


	//   ....[7]....
        /*007c*/ 	.word	0x00004f30


	//   ....[8]....
        /*0080*/ 	.word	0x00005ec0


	//   ....[9]....
        /*0084*/ 	.word	0x00005f10


	//   ....[10]....
        /*0088*/ 	.word	0x00005f60


	//   ....[11]....
        /*008c*/ 	.word	0x00005f90


	//----- nvinfo : EIATTR_VRC_CTA_INIT_COUNT
	.align		4
.L_1618:
        /*0090*/ 	.byte	0x02, 0x4a
	.zero		1
	.zero		1


	//----- nvinfo : EIATTR_EXIT_INSTR_OFFSETS
	.align		4
        /*0094*/ 	.byte	0x04, 0x1c
        /*0096*/ 	.short	(.L_1620 - .L_1619)


	//   ....[0]....
.L_1619:
        /*0098*/ 	.word	0x00000160


	//   ....[1]....
        /*009c*/ 	.word	0x000005d0


	//   ....[2]....
        /*00a0*/ 	.word	0x00000600


	//   ....[3]....
        /*00a4*/ 	.word	0x00006b70


	//----- nvinfo : EIATTR_CRS_STACK_SIZE
	.align		4
.L_1620:
        /*00a8*/ 	.byte	0x04, 0x1e
        /*00aa*/ 	.short	(.L_1622 - .L_1621)
.L_1621:
        /*00ac*/ 	.word	0x00000000


	//----- nvinfo : EIATTR_CBANK_PARAM_SIZE
	.align		4
.L_1622:
        /*00b0*/ 	.byte	0x03, 0x19
        /*00b2*/ 	.short	0x01d0


	//----- nvinfo : EIATTR_PARAM_CBANK
	.align		4
        /*00b4*/ 	.byte	0x04, 0x0a
        /*00b6*/ 	.short	(.L_1624 - .L_1623)
	.align		4
.L_1623:
        /*00b8*/ 	.word	index@(.nv.constant0._ZN5flash24flash_fwd_splitkv_kernelI23Flash_fwd_kernel_traitsILi96ELi64ELi64ELi4ELb0ELb0EN7cutlass10bfloat16_tE19Flash_kernel_traitsILi96ELi64ELi64ELi4ES3_EELb1ELb0ELb0ELb1ELb1ELb1ELb0ELb0EEEvNS_16Flash_fwd_paramsE)
        /*00bc*/ 	.short	0x0380
        /*00be*/ 	.short	0x01d0


	//----- nvinfo : EIATTR_SW_WAR
	.align		4
.L_1624:
        /*00c0*/ 	.byte	0x04, 0x36
        /*00c2*/ 	.short	(.L_1626 - .L_1625)
.L_1625:
        /*00c4*/ 	.word	0x00000008
.L_1626:


//--------------------- .nv.info._ZN5flash24flash_fwd_splitkv_kernelI23Flash_fwd_kernel_traitsILi96ELi64ELi64ELi4ELb0ELb0EN7cutlass10bfloat16_tE19Flash_kernel_traitsILi96ELi64ELi64ELi4ES3_EELb1ELb0ELb0ELb1ELb1ELb0ELb1ELb0EEEvNS_16Flash_fwd_paramsE --------------------------
	.section	.nv.info._ZN5flash24flash_fwd_splitkv_kernelI23Flash_fwd_kernel_traitsILi96ELi64ELi64ELi4ELb0ELb0EN7cutlass10bfloat16_tE19Flash_kernel_traitsILi96ELi64ELi64ELi4ES3_EELb1ELb0ELb0ELb1ELb1ELb0ELb1ELb0EEEvNS_16Flash_fwd_paramsE,"",@"SHT_CUDA_INFO"
	.sectionflags	@""
	.align	4


	//----- nvinfo : EIATTR_CUDA_API_VERSION
	.align		4
        /*0000*/ 	.byte	0x04, 0x37
        /*0002*/ 	.short	(.L_1628 - .L_1627)
.L_1627:
        /*0004*/ 	.word	0x00000082


	//----- nvinfo : EIATTR_KPARAM_INFO
	.align		4
.L_1628:
        /*0008*/ 	.byte	0x04, 0x17
        /*000a*/ 	.short	(.L_1630 - .L_1629)
.L_1629:
        /*000c*/ 	.word	0x00000000
        /*0010*/ 	.short	0x0000
        /*0012*/ 	.short	0x0000
        /*0014*/ 	.byte	0x00, 0xf0, 0x41, 0x07


	//----- nvinfo : EIATTR_SPARSE_MMA_MASK
	.align		4
.L_1630:
        /*0018*/ 	.byte	0x03, 0x50
        /*001a*/ 	.short	0x0000


	//----- nvinfo : EIATTR_MAXREG_COUNT
	.align		4
        /*001c*/ 	.byte	0x03, 0x1b
        /*001e*/ 	.short	0x00ff


	//----- nvinfo : EIATTR_NUM_BARRIERS
	.align		4
        /*0020*/ 	.byte	0x02, 0x4c
        /*0022*/ 	.byte	0x01
	.zero		1


	//----- nvinfo : EIATTR_MERCURY_ISA_VERSION
	.align		4
        /*0024*/ 	.byte	0x03, 0x5f
        /*0026*/ 	.short	0x0101


	//----- nvinfo : EIATTR_COOP_GROUP_MASK_REGIDS
	.align		4
        /*0028*/ 	.byte	0x04, 0x29
        /*002a*/ 	.short	(.L_1632 - .L_1631)


	//   ....[0]....
.L_1631:
        /*002c*/ 	.word	0xffffffff


	//   ....[1]....
        /*0030*/ 	.word	0xffffffff


	//   ....[2]....
        /*0034*/ 	.word	0xffffffff


	//   ....[3]....
        /*0038*/ 	.word	0xffffffff


	//   ....[4]....
        /*003c*/ 	.word	0xffffffff


	//   ....[5]....
        /*0040*/ 	.word	0xffffffff


	//   ....[6]....
        /*0044*/ 	.word	0xffffffff


	//   ....[7]....
        /*0048*/ 	.word	0xffffffff


	//   ....[8]....
        /*004c*/ 	.word	0xffffffff


	//   ....[9]....
        /*0050*/ 	.word	0xffffffff


	//   ....[10]....
        /*0054*/ 	.word	0xffffffff


	//   ....[11]....
        /*0058*/ 	.word	0xffffffff


	//----- nvinfo : EIATTR_COOP_GROUP_INSTR_OFFSETS
	.align		4
.L_1632:
        /*005c*/ 	.byte	0x04, 0x28
        /*005e*/ 	.short	(.L_1634 - .L_1633)


	//   ....[0]....
.L_1633:
        /*0060*/ 	.word	0x00002c50


	//   ....[1]....
        /*0064*/ 	.word	0x00002c80


	//   ....[2]....
        /*0068*/ 	.word	0x00002d10


	//   ....[3]....
        /*006c*/ 	.word	0x00002d20


	//   ....[4]....
        /*0070*/ 	.word	0x00004cd0


	//   ....[5]....
        /*0074*/ 	.word	0x00004ce0


	//   ....[6]....
        /*0078*/ 	.word	0x00004d10


	//   ....[7]....
        /*007c*/ 	.word	0x00004d20


	//   ....[8]....
        /*0080*/ 	.word	0x00005cf0


	//   ....[9]....
        /*0084*/ 	.word	0x00005d30


	//   ....[10]....
        /*0088*/ 	.word	0x00005e10


	//   ....[11]....
        /*008c*/ 	.word	0x00005e30


	//----- nvinfo : EIATTR_VRC_CTA_INIT_COUNT
	.align		4
.L_1634:
        /*0090*/ 	.byte	0x02, 0x4a
	.zero		1
	.zero		1


	//----- nvinfo : EIATTR_EXIT_INSTR_OFFSETS
	.align		4
        /*0094*/ 	.byte	0x04, 0x1c
        /*0096*/ 	.short	(.L_1636 - .L_1635)


	//   ....[0]....
.L_1635:
        /*0098*/ 	.word	0x00000290


	//   ....[1]....
        /*009c*/ 	.word	0x00000930


	//   ....[2]....
        /*00a0*/ 	.word	0x00000960


	//   ....[3]....
        /*00a4*/ 	.word	0x000067f0


	//----- nvinfo : EIATTR_CRS_STACK_SIZE
	.align		4
.L_1636:
        /*00a8*/ 	.byte	0x04, 0x1e
        /*00aa*/ 	.short	(.L_1638 - .L_1637)
.L_1637:
        /*00ac*/ 	.word	0x00000000


	//----- nvinfo : EIATTR_CBANK_PARAM_SIZE
	.align		4
.L_1638:
        /*00b0*/ 	.byte	0x03, 0x19
        /*00b2*/ 	.short	0x01d0


	//----- nvinfo : EIATTR_PARAM_CBANK
	.align		4
        /*00b4*/ 	.byte	0x04, 0x0a
        /*00b6*/ 	.short	(.L_1640 - .L_1639)
	.align		4
.L_1639:
        /*00b8*/ 	.word	index@(.nv.constant0._ZN5flash24flash_fwd_splitkv_kernelI23Flash_fwd_kernel_traitsILi96ELi64ELi64ELi4ELb0ELb0EN7cutlass10bfloat16_tE19Flash_kernel_traitsILi96ELi64ELi64ELi4ES3_EELb1ELb0ELb0ELb1ELb1ELb0ELb1ELb0EEEvNS_16Flash_fwd_paramsE)
        /*00bc*/ 	.short	0x0380
        /*00be*/ 	.short	0x01d0


	//----- nvinfo : EIATTR_SW_WAR
	.align		4
.L_1640:
        /*00c0*/ 	.byte	0x04, 0x36
        /*00c2*/ 	.short	(.L_1642 - .L_1641)
.L_1641:
        /*00c4*/ 	.word	0x00000008
.L_1642:


//--------------------- .nv.info._ZN5flash24flash_fwd_splitkv_kernelI23Flash_fwd_kernel_traitsILi96ELi64ELi64ELi4ELb0ELb0EN7cutlass10bfloat16_tE19Flash_kernel_traitsILi96ELi64ELi64ELi4ES3_EELb1ELb0ELb0ELb1ELb1ELb1ELb1ELb0EEEvNS_16Flash_fwd_paramsE --------------------------
	.section	.nv.info._ZN5flash24flash_fwd_splitkv_kernelI23Flash_fwd_kernel_traitsILi96ELi64ELi64ELi4ELb0ELb0EN7cutlass10bfloat16_tE19Flash_kernel_traitsILi96ELi64ELi64ELi4ES3_EELb1ELb0ELb0ELb1ELb1ELb1ELb1ELb0EEEvNS_16Flash_fwd_paramsE,"",@"SHT_CUDA_INFO"
	.sectionflags	@""
	.align	4


	//----- nvinfo : EIATTR_CUDA_API_VERSION
	.align		4
        /*0000*/ 	.byte	0x04, 0x37
        /*0002*/ 	.short	(.L_1644 - .L_1643)
.L_1643:
        /*0004*/ 	.word	0x00000082


	//----- nvinfo : EIATTR_KPARAM_INFO
	.align		4
.L_1644:
        /*0008*/ 	.byte	0x04, 0x17
        /*000a*/ 	.short	(.L_1646 - .L_1645)
.L_1645:
        /*000c*/ 	.word	0x00000000
        /*0010*/ 	.short	0x0000
        /*0012*/ 	.short	0x0000
        /*0014*/ 	.byte	0x00, 0xf0, 0x41, 0x07


	//----- nvinfo : EIATTR_SPARSE_MMA_MASK
	.align		4
.L_1646:
        /*0018*/ 	.byte	0x03, 0x50
        /*001a*/ 	.short	0x0000


	//----- nvinfo : EIATTR_MAXREG_COUNT
	.align		4
        /*001c*/ 	.byte	0x03, 0x1b
        /*001e*/ 	.short	0x00ff


	//----- nvinfo : EIATTR_NUM_BARRIERS
	.align		4
        /*0020*/ 	.byte	0x02, 0x4c
        /*0022*/ 	.byte	0x01
	.zero		1


	//----- nvinfo : EIATTR_MERCURY_ISA_VERSION
	.align		4
        /*0024*/ 	.byte	0x03, 0x5f
        /*0026*/ 	.short	0x0101


	//----- nvinfo : EIATTR_COOP_GROUP_MASK_REGIDS
	.align		4
        /*0028*/ 	.byte	0x04, 0x29
        /*002a*/ 	.short	(.L_1648 - .L_1647)


	//   ....[0]....
.L_1647:
        /*002c*/ 	.word	0xffffffff


	//   ....[1]....
        /*0030*/ 	.word	0xffffffff


	//   ....[2]....
        /*0034*/ 	.word	0xffffffff


	//   ....[3]....
        /*0038*/ 	.word	0xffffffff


	//   ....[4]....
        /*003c*/ 	.word	0xffffffff


	//   ....[5]....
        /*0040*/ 	.word	0xffffffff


	//   ....[6]....
        /*0044*/ 	.word	0xffffffff


	//   ....[7]....
        /*0048*/ 	.word	0xffffffff


	//   ....[8]....
        /*004c*/ 	.word	0xffffffff


	//   ....[9]....
        /*0050*/ 	.word	0xffffffff


	//   ....[10]....
        /*0054*/ 	.word	0xffffffff


	//   ....[11]....
        /*0058*/ 	.word	0xffffffff


	//----- nvinfo : EIATTR_COOP_GROUP_INSTR_OFFSETS
	.align		4
.L_1648:
        /*005c*/ 	.byte	0x04, 0x28
        /*005e*/ 	.short	(.L_1650 - .L_1649)


	//   ....[0]....
.L_1649:
        /*0060*/ 	.word	0x00003080


	//   ....[1]....
        /*0064*/ 	.word	0x000030b0


	//   ....[2]....
        /*0068*/ 	.word	0x00003140


	//   ....[3]....
        /*006c*/ 	.word	0x00003150


	//   ....[4]....
        /*0070*/ 	.word	0x00005520


	//   ....[5]....
        /*0074*/ 	.word	0x00005550


	//   ....[6]....
        /*0078*/ 	.word	0x000055a0


	//   ....[7]....
        /*007c*/ 	.word	0x000055b0


	//   ....[8]....
        /*0080*/ 	.word	0x00006530


	//   ....[9]....
        /*0084*/ 	.word	0x00006570


	//   ....[10]....
        /*0088*/ 	.word	0x00006620


	//   ....[11]....
        /*008c*/ 	.word	0x00006640


	//----- nvinfo : EIATTR_VRC_CTA_INIT_COUNT
	.align		4
.L_1650:
        /*0090*/ 	.byte	0x02, 0x4a
	.zero		1
	.zero		1


	//----- nvinfo : EIATTR_EXIT_INSTR_OFFSETS
	.align		4
        /*0094*/ 	.byte	0x04, 0x1c
        /*0096*/ 	.short	(.L_1652 - .L_1651)


	//   ....[0]....
.L_1651:
        /*0098*/ 	.word	0x00000290


	//   ....[1]....
        /*009c*/ 	.word	0x00000930


	//   ....[2]....
        /*00a0*/ 	.word	0x00000960


	//   ....[3]....
        /*00a4*/ 	.word	0x00007030


	//----- nvinfo : EIATTR_CRS_STACK_SIZE
	.align		4
.L_1652:
        /*00a8*/ 	.byte	0x04, 0x1e
        /*00aa*/ 	.short	(.L_1654 - .L_1653)
.L_1653:
        /*00ac*/ 	.word	0x00000000


	//----- nvinfo : EIATTR_CBANK_PARAM_SIZE
	.align		4
.L_1654:
        /*00b0*/ 	.byte	0x03, 0x19
        /*00b2*/ 	.short	0x01d0


	//----- nvinfo : EIATTR_PARAM_CBANK
	.align		4
        /*00b4*/ 	.byte	0x04, 0x0a
        /*00b6*/ 	.short	(.L_1656 - .L_1655)
	.align		4
.L_1655:
        /*00b8*/ 	.word	index@(.nv.constant0._ZN5flash24flash_fwd_splitkv_kernelI23Flash_fwd_kernel_traitsILi96ELi64ELi64ELi4ELb0ELb0EN7cutlass10bfloat16_tE19Flash_kernel_traitsILi96ELi64ELi64ELi4ES3_EELb1ELb0ELb0ELb1ELb1ELb1ELb1ELb0EEEvNS_16Flash_fwd_paramsE)
        /*00bc*/ 	.short	0x0380
        /*00be*/ 	.short	0x01d0


	//----- nvinfo : EIATTR_SW_WAR
	.align		4
.L_1656:
        /*00c0*/ 	.byte	0x04, 0x36
        /*00c2*/ 	.short	(.L_1658 - .L_1657)
.L_1657:
        /*00c4*/ 	.word	0x00000008
.L_1658:


//--------------------- .nv.info._ZN5flash24flash_fwd_splitkv_kernelI23Flash_fwd_kernel_traitsILi96ELi64ELi64ELi4ELb0ELb0EN7cutlass10bfloat16_tE19Flash_kernel_traitsILi96ELi64ELi64ELi4ES3_EELb1ELb0ELb0ELb0ELb1ELb0ELb0ELb0EEEvNS_16Flash_fwd_paramsE --------------------------
	.section	.nv.info._ZN5flash24flash_fwd_splitkv_kernelI23Flash_fwd_kernel_traitsILi96ELi64ELi64ELi4ELb0ELb0EN7cutlass10bfloat16_tE19Flash_kernel_traitsILi96ELi64ELi64ELi4ES3_EELb1ELb0ELb0ELb0ELb1ELb0ELb0ELb0EEEvNS_16Flash_fwd_paramsE,"",@"SHT_CUDA_INFO"
	.sectionflags	@""
	.align	4


	//----- nvinfo : EIATTR_CUDA_API_VERSION
	.align		4
        /*0000*/ 	.byte	0x04, 0x37
        /*0002*/ 	.short	(.L_1660 - .L_1659)
.L_1659:
        /*0004*/ 	.word	0x00000082


	//----- nvinfo : EIATTR_KPARAM_INFO
	.align		4
.L_1660:
        /*0008*/ 	.byte	0x04, 0x17
        /*000a*/ 	.short	(.L_1662 - .L_1661)
.L_1661:
        /*000c*/ 	.word	0x00000000
        /*0010*/ 	.short	0x0000
        /*0012*/ 	.short	0x0000
        /*0014*/ 	.byte	0x00, 0xf0, 0x41, 0x07


	//----- nvinfo : EIATTR_SPARSE_MMA_MASK
	.align		4
.L_1662:
        /*0018*/ 	.byte	0x03, 0x50
        /*001a*/ 	.short	0x0000


	//----- nvinfo : EIATTR_MAXREG_COUNT
	.align		4
        /*001c*/ 	.byte	0x03, 0x1b
        /*001e*/ 	.short	0x00ff


	//----- nvinfo : EIATTR_NUM_BARRIERS
	.align		4
        /*0020*/ 	.byte	0x02, 0x4c
        /*0022*/ 	.byte	0x01
	.zero		1


	//----- nvinfo : EIATTR_MERCURY_ISA_VERSION
	.align		4
        /*0024*/ 	.byte	0x03, 0x5f
        /*0026*/ 	.short	0x0101


	//----- nvinfo : EIATTR_COOP_GROUP_MASK_REGIDS
	.align		4
        /*0028*/ 	.byte	0x04, 0x29
        /*002a*/ 	.short	(.L_1664 - .L_1663)


	//   ....[0]....
.L_1663:
        /*002c*/ 	.word	0xffffffff


	//   ....[1]....
        /*0030*/ 	.word	0xffffffff


	//   ....[2]....
        /*0034*/ 	.word	0xffffffff


	//   ....[3]....
        /*0038*/ 	.word	0xffffffff


	//   ....[4]....
        /*003c*/ 	.word	0xffffffff


	//   ....[5]....
        /*0040*/ 	.word	0xffffffff


	//   ....[6]....
        /*0044*/ 	.word	0xffffffff


	//   ....[7]....
        /*0048*/ 	.word	0xffffffff


	//   ....[8]....
        /*004c*/ 	.word	0xffffffff


	//   ....[9]....
        /*0050*/ 	.word	0xffffffff


	//   ....[10]....
        /*0054*/ 	.word	0xffffffff


	//   ....[11]....
        /*0058*/ 	.word	0xffffffff


	//   ....[12]....
        /*005c*/ 	.word	0xffffffff


	//   ....[13]....
        /*0060*/ 	.word	0xffffffff


	//   ....[14]....
        /*0064*/ 	.word	0xffffffff


	//   ....[15]....
        /*0068*/ 	.word	0xffffffff


	//----- nvinfo : EIATTR_COOP_GROUP_INSTR_OFFSETS
	.align		4
.L_1664:
        /*006c*/ 	.byte	0x04, 0x28
        /*006e*/ 	.short	(.L_1666 - .L_1665)


	//   ....[0]....
.L_1665:
        /*0070*/ 	.word	0x00002da0


	//   ....[1]....
        /*0074*/ 	.word	0x00002f50


	//   ....[2]....
        /*0078*/ 	.word	0x00002f60


	//   ....[3]....
        /*007c*/ 	.word	0x00002fd0


	//   ....[4]....
        /*0080*/ 	.word	0x00005140


	//   ....[5]....
        /*0084*/ 	.word	0x00005150


	//   ....[6]....
        /*0088*/ 	.word	0x00005180


	//   ....[7]....
        /*008c*/ 	.word	0x00005190


	//   ....[8]....
        /*0090*/ 	.word	0x000074e0


	//   ....[9]....
        /*0094*/ 	.word	0x00007500


	//   ....[10]....
        /*0098*/ 	.word	0x00007530


	//   ....[11]....
        /*009c*/ 	.word	0x00007540


	//   ....[12]....
        /*00a0*/ 	.word	0x00008500


	//   ....[13]....
        /*00a4*/ 	.word	0x00008540


	//   ....[14]....
        /*00a8*/ 	.word	0x000085c0


	//   ....[15]....
        /*00ac*/ 	.word	0x000085d0


	//----- nvinfo : EIATTR_VRC_CTA_INIT_COUNT
	.align		4
.L_1666:
        /*00b0*/ 	.byte	0x02, 0x4a
	.zero		1
	.zero		1


	//----- nvinfo : EIATTR_EXIT_INSTR_OFFSETS
	.align		4
        /*00b4*/ 	.byte	0x04, 0x1c
        /*00b6*/ 	.short	(.L_1668 - .L_1667)


	//   ....[0]....
.L_1667:
        /*00b8*/ 	.word	0x00000340


	//   ....[1]....
        /*00bc*/ 	.word	0x00000900


	//   ....[2]....
        /*00c0*/ 	.word	0x00000930


	//   ....[3]....
        /*00c4*/ 	.word	0x00009200


	//   ....[4]....
        /*00c8*/ 	.word	0x000092e0


	//----- nvinfo : EIATTR_CRS_STACK_SIZE
	.align		4
.L_1668:
        /*00cc*/ 	.byte	0x04, 0x1e
        /*00ce*/ 	.short	(.L_1670 - .L_1669)
.L_1669:
        /*00d0*/ 	.word	0x00000000


	//----- nvinfo : EIATTR_CBANK_PARAM_SIZE
	.align		4
.L_1670:
        /*00d4*/ 	.byte	0x03, 0x19
        /*00d6*/ 	.short	0x01d0


	//----- nvinfo : EIATTR_PARAM_CBANK
	.align		4
        /*00d8*/ 	.byte	0x04, 0x0a
        /*00da*/ 	.short	(.L_1672 - .L_1671)
	.align		4
.L_1671:
        /*00dc*/ 	.word	index@(.nv.constant0._ZN5flash24flash_fwd_splitkv_kernelI23Flash_fwd_kernel_traitsILi96ELi64ELi64ELi4ELb0ELb0EN7cutlass10bfloat16_tE19Flash_kernel_traitsILi96ELi64ELi64ELi4ES3_EELb1ELb0ELb0ELb0ELb1ELb0ELb0ELb0EEEvNS_16Flash_fwd_paramsE)
        /*00e0*/ 	.short	0x0380
        /*00e2*/ 	.short	0x01d0


	//----- nvinfo : EIATTR_SW_WAR
	.align		4
.L_1672:
        /*00e4*/ 	.byte	0x04, 0x36
        /*00e6*/ 	.short	(.L_1674 - .L_1673)
.L_1673:
        /*00e8*/ 	.word	0x00000008
.L_1674:


//--------------------- .nv.info._ZN5flash24flash_fwd_splitkv_kernelI23Flash_fwd_kernel_traitsILi96ELi64ELi64ELi4ELb0ELb0EN7cutlass10bfloat16_tE19Flash_kernel_traitsILi96ELi64ELi64ELi4ES3_EELb1ELb0ELb0ELb0ELb1ELb1ELb0ELb0EEEvNS_16Flash_fwd_paramsE --------------------------
	.section	.nv.info._ZN5flash24flash_fwd_splitkv_kernelI23Flash_fwd_kernel_traitsILi96ELi64ELi64ELi4ELb0ELb0EN7cutlass10bfloat16_tE19Flash_kernel_traitsILi96ELi64ELi64ELi4ES3_EELb1ELb0ELb0ELb0ELb1ELb1ELb0ELb0EEEvNS_16Flash_fwd_paramsE,"",@"SHT_CUDA_INFO"
	.sectionflags	@""
	.align	4


	//----- nvinfo : EIATTR_CUDA_API_VERSION
	.align		4
        /*0000*/ 	.byte	0x04, 0x37
        /*0002*/ 	.short	(.L_1676 - .L_1675)
.L_1675:
        /*0004*/ 	.word	0x00000082


	//----- nvinfo : EIATTR_KPARAM_INFO
	.align		4
.L_1676:
        /*0008*/ 	.byte	0x04, 0x17
        /*000a*/ 	.short	(.L_1678 - .L_1677)
.L_1677:
        /*000c*/ 	.word	0x00000000
        /*0010*/ 	.short	0x0000
        /*0012*/ 	.short	0x0000
        /*0014*/ 	.byte	0x00, 0xf0, 0x41, 0x07


	//----- nvinfo : EIATTR_SPARSE_MMA_MASK
	.align		4
.L_1678:
        /*0018*/ 	.byte	0x03, 0x50
        /*001a*/ 	.short	0x0000


	//----- nvinfo : EIATTR_MAXREG_COUNT
	.align		4
        /*001c*/ 	.byte	0x03, 0x1b
        /*001e*/ 	.short	0x00ff


	//----- nvinfo : EIATTR_NUM_BARRIERS
	.align		4
        /*0020*/ 	.byte	0x02, 0x4c
        /*0022*/ 	.byte	0x01
	.zero		1


	//----- nvinfo : EIATTR_MERCURY_ISA_VERSION
	.align		4
        /*0024*/ 	.byte	0x03, 0x5f
        /*0026*/ 	.short	0x0101


	//----- nvinfo : EIATTR_COOP_GROUP_MASK_REGIDS
	.align		4
        /*0028*/ 	.byte	0x04, 0x29
        /*002a*/ 	.short	(.L_1680 - .L_1679)


	//   ....[0]....
.L_1679:
        /*002c*/ 	.word	0xffffffff


	//   ....[1]....
        /*0030*/ 	.word	0xffffffff


	//   ....[2]....
        /*0034*/ 	.word	0xffffffff


	//   ....[3]....
        /*0038*/ 	.word	0xffffffff


	//   ....[4]....
        /*003c*/ 	.word	0xffffffff


	//   ....[5]....
        /*0040*/ 	.word	0xffffffff


	//   ....[6]....
        /*0044*/ 	.word	0xffffffff


	//   ....[7]....
        /*0048*/ 	.word	0xffffffff


	//   ....[8]....
        /*004c*/ 	.word	0xffffffff


	//   ....[9]....
        /*0050*/ 	.word	0xffffffff


	//   ....[10]....
        /*0054*/ 	.word	0xffffffff


	//   ....[11]....
        /*0058*/ 	.word	0xffffffff


	//   ....[12]....
        /*005c*/ 	.word	0xffffffff


	//   ....[13]....
        /*0060*/ 	.word	0xffffffff


	//   ....[14]....
        /*0064*/ 	.word	0xffffffff


	//   ....[15]....
        /*0068*/ 	.word	0xffffffff


	//----- nvinfo : EIATTR_COOP_GROUP_INSTR_OFFSETS
	.align		4
.L_1680:
        /*006c*/ 	.byte	0x04, 0x28
        /*006e*/ 	.short	(.L_1682 - .L_1681)


	//   ....[0]....
.L_1681:
        /*0070*/ 	.word	0x000030c0


	//   ....[1]....
        /*0074*/ 	.word	0x000032c0


	//   ....[2]....
        /*0078*/ 	.word	0x00003320


	//   ....[3]....
        /*007c*/ 	.word	0x000033d0


	//   ....[4]....
        /*0080*/ 	.word	0x00005900


	//   ....[5]....
        /*0084*/ 	.word	0x00005910


	//   ....[6]....
        /*0088*/ 	.word	0x00005940


	//   ....[7]....
        /*008c*/ 	.word	0x00005950


	//   ....[8]....
        /*0090*/ 	.word	0x00008060


	//   ....[9]....
        /*0094*/ 	.word	0x00008090


	//   ....[10]....
        /*0098*/ 	.word	0x000080f0


	//   ....[11]....
        /*009c*/ 	.word	0x00008100


	//   ....[12]....
        /*00a0*/ 	.word	0x00009080


	//   ....[13]....
        /*00a4*/ 	.word	0x000090c0


	//   ....[14]....
        /*00a8*/ 	.word	0x00009140


	//   ....[15]....
        /*00ac*/ 	.word	0x00009150


	//----- nvinfo : EIATTR_VRC_CTA_INIT_COUNT
	.align		4
.L_1682:
        /*00b0*/ 	.byte	0x02, 0x4a
	.zero		1
	.zero		1


	//----- nvinfo : EIATTR_EXIT_INSTR_OFFSETS
	.align		4
        /*00b4*/ 	.byte	0x04, 0x1c
        /*00b6*/ 	.short	(.L_1684 - .L_1683)


	//   ....[0]....
.L_1683:
        /*00b8*/ 	.word	0x00000340


	//   ....[1]....
        /*00bc*/ 	.word	0x00000900


	//   ....[2]....
        /*00c0*/ 	.word	0x00000930


	//   ....[3]....
        /*00c4*/ 	.word	0x00009d80


	//   ....[4]....
        /*00c8*/ 	.word	0x00009e60


	//----- nvinfo : EIATTR_CRS_STACK_SIZE
	.align		4
.L_1684:
        /*00cc*/ 	.byte	0x04, 0x1e
        /*00ce*/ 	.short	(.L_1686 - .L_1685)
.L_1685:
        /*00d0*/ 	.word	0x00000000


	//----- nvinfo : EIATTR_CBANK_PARAM_SIZE
	.align		4
.L_1686:
        /*00d4*/ 	.byte	0x03, 0x19
        /*00d6*/ 	.short	0x01d0


	//----- nvinfo : EIATTR_PARAM_CBANK
	.align		4
        /*00d8*/ 	.byte	0x04, 0x0a
        /*00da*/ 	.short	(.L_1688 - .L_1687)
	.align		4
.L_1687:
        /*00dc*/ 	.word	index@(.nv.constant0._ZN5flash24flash_fwd_splitkv_kernelI23Flash_fwd_kernel_traitsILi96ELi64ELi64ELi4ELb0ELb0EN7cutlass10bfloat16_tE19Flash_kernel_traitsILi96ELi64ELi64ELi4ES3_EELb1ELb0ELb0ELb0ELb1ELb1ELb0ELb0EEEvNS_16Flash_fwd_paramsE)
        /*00e0*/ 	.short	0x0380
        /*00e2*/ 	.short	0x01d0


	//----- nvinfo : EIATTR_SW_WAR
	.align		4
.L_1688:
        /*00e4*/ 	.byte	0x04, 0x36
        /*00e6*/ 	.short	(.L_1690 - .L_1689)
.L_1689:
        /*00e8*/ 	.word	0x00000008
.L_1690:


//--------------------- .nv.info._ZN5flash24flash_fwd_splitkv_kernelI23Flash_fwd_kernel_traitsILi96ELi64ELi64ELi4ELb0ELb0EN7cutlass10bfloat16_tE19Flash_kernel_traitsILi96ELi64ELi64ELi4ES3_EELb1ELb0ELb1ELb0ELb0ELb0ELb0ELb0EEEvNS_16Flash_fwd_paramsE --------------------------
	.section	.nv.info._ZN5flash24flash_fwd_splitkv_kernelI23Flash_fwd_kernel_traitsILi96ELi64ELi64ELi4ELb0ELb0EN7cutlass10bfloat16_tE19Flash_kernel_traitsILi96ELi64ELi64ELi4ES3_EELb1ELb0ELb1ELb0ELb0ELb0ELb0ELb0EEEvNS_16Flash_fwd_paramsE,"",@"SHT_CUDA_INFO"
	.sectionflags	@""
	.align	4


	//----- nvinfo : EIATTR_CUDA_API_VERSION
	.align		4
        /*0000*/ 	.byte	0x04, 0x37
        /*0002*/ 	.short	(.L_1692 - .L_1691)
.L_1691:
        /*0004*/ 	.word	0x00000082


	//----- nvinfo : EIATTR_KPARAM_INFO
	.align		4
.L_1692:
        /*0008*/ 	.byte	0x04, 0x17
        /*000a*/ 	.short	(.L_1694 - .L_1693)
.L_1693:
        /*000c*/ 	.word	0x00000000
        /*0010*/ 	.short	0x0000
        /*0012*/ 	.short	0x0000
        /*0014*/ 	.byte	0x00, 0xf0, 0x41, 0x07


	//----- nvinfo : EIATTR_SPARSE_MMA_MASK
	.align		4
.L_1694:
        /*0018*/ 	.byte	0x03, 0x50
        /*001a*/ 	.short	0x0000


	//----- nvinfo : EIATTR_MAXREG_COUNT
	.align		4
        /*001c*/ 	.byte	0x03, 0x1b
        /*001e*/ 	.short	0x00ff


	//----- nvinfo : EIATTR_NUM_BARRIERS
	.align		4
        /*0020*/ 	.byte	0x02, 0x4c
        /*0022*/ 	.byte	0x01
	.zero		1


	//----- nvinfo : EIATTR_MERCURY_ISA_VERSION
	.align		4
        /*0024*/ 	.byte	0x03, 0x5f
        /*0026*/ 	.short	0x0101


	//----- nvinfo : EIATTR_COOP_GROUP_MASK_REGIDS
	.align		4
        /*0028*/ 	.byte	0x04, 0x29
        /*002a*/ 	.short	(.L_1696 - .L_1695)


	//   ....[0]....
.L_1695:
        /*002c*/ 	.word	0xffffffff


	//   ....[1]....
        /*0030*/ 	.word	0xffffffff


	//   ....[2]....
        /*0034*/ 	.word	0xffffffff


	//   ....[3]....
        /*0038*/ 	.word	0xffffffff


	//   ....[4]....
        /*003c*/ 	.word	0xffffffff


	//   ....[5]....
        /*0040*/ 	.word	0xffffffff


	//   ....[6]....
        /*0044*/ 	.word	0xffffffff


	//   ....[7]....
        /*0048*/ 	.word	0xffffffff


	//   ....[8]....
        /*004c*/ 	.word	0xffffffff


	//   ....[9]....
        /*0050*/ 	.word	0xffffffff


	//   ....[10]....
        /*0054*/ 	.word	0xffffffff


	//   ....[11]....
        /*0058*/ 	.word	0xffffffff


	//   ....[12]....
        /*005c*/ 	.word	0xffffffff


	//   ....[13]....
        /*0060*/ 	.word	0xffffffff


	//   ....[14]....
        /*0064*/ 	.word	0xffffffff


	//   ....[15]....
        /*0068*/ 	.word	0xffffffff


	//----- nvinfo : EIATTR_COOP_GROUP_INSTR_OFFSETS
	.align		4
.L_1696:
        /*006c*/ 	.byte	0x04, 0x28
        /*006e*/ 	.short	(.L_1698 - .L_1697)


	//   ....[0]....
.L_1697:
        /*0070*/ 	.word	0x00003d20


	//   ....[1]....
        /*0074*/ 	.word	0x00003d40


	//   ....[2]....
        /*0078*/ 	.word	0x00003db0


	//   ....[3]....
        /*007c*/ 	.word	0x00003dc0


	//   ....[4]....
        /*0080*/ 	.word	0x000065c0


	//   ....[5]....
        /*0084*/ 	.word	0x000065d0


	//   ....[6]....
        /*0088*/ 	.word	0x00006600


	//   ....[7]....
        /*008c*/ 	.word	0x00006610


	//   ....[8]....
        /*0090*/ 	.word	0x00008ef0


	//   ....[9]....
        /*0094*/ 	.word	0x00008f30


	//   ....[10]....
        /*0098*/ 	.word	0x00008f60


	//   ....[11]....
        /*009c*/ 	.word	0x00008f70


	//   ....[12]....
        /*00a0*/ 	.word	0x00009f20


	//   ....[13]....
        /*00a4*/ 	.word	0x00009f60


	//   ....[14]....
        /*00a8*/ 	.word	0x00009fd0


	//   ....[15]....
        /*00ac*/ 	.word	0x00009fe0


	//----- nvinfo : EIATTR_VRC_CTA_INIT_COUNT
	.align		4
.L_1698:
        /*00b0*/ 	.byte	0x02, 0x4a
	.zero		1
	.zero		1


	//----- nvinfo : EIATTR_EXIT_INSTR_OFFSETS
	.align		4
        /*00b4*/ 	.byte	0x04, 0x1c
        /*00b6*/ 	.short	(.L_1700 - .L_1699)


	//   ....[0]....
.L_1699:
        /*00b8*/ 	.word	0x00000350


	//   ....[1]....
        /*00bc*/ 	.word	0x00000990


	//   ....[2]....
        /*00c0*/ 	.word	0x000009c0


	//   ....[3]....
        /*00c4*/ 	.word	0x0000ac60


	//   ....[4]....
        /*00c8*/ 	.word	0x0000ad90


	//   ....[5]....
        /*00cc*/ 	.word	0x0000adb0


	//----- nvinfo : EIATTR_CRS_STACK_SIZE
	.align		4
.L_1700:
        /*00d0*/ 	.byte	0x04, 0x1e
        /*00d2*/ 	.short	(.L_1702 - .L_1701)
.L_1701:
        /*00d4*/ 	.word	0x00000000


	//----- nvinfo : EIATTR_CBANK_PARAM_SIZE
	.align		4
.L_1702:
        /*00d8*/ 	.byte	0x03, 0x19
        /*00da*/ 	.short	0x01d0


	//----- nvinfo : EIATTR_PARAM_CBANK
	.align		4
        /*00dc*/ 	.byte	0x04, 0x0a
        /*00de*/ 	.short	(.L_1704 - .L_1703)
	.align		4
.L_1703:
        /*00e0*/ 	.word	index@(.nv.constant0._ZN5flash24flash_fwd_splitkv_kernelI23Flash_fwd_kernel_traitsILi96ELi64ELi64ELi4ELb0ELb0EN7cutlass10bfloat16_tE19Flash_kernel_traitsILi96ELi64ELi64ELi4ES3_EELb1ELb0ELb1ELb0ELb0ELb0ELb0ELb0EEEvNS_16Flash_fwd_paramsE)
        /*00e4*/ 	.short	0x0380
        /*00e6*/ 	.short	0x01d0


	//----- nvinfo : EIATTR_SW_WAR
	.align		4
.L_1704:
        /*00e8*/ 	.byte	0x04, 0x36
        /*00ea*/ 	.short	(.L_1706 - .L_1705)
.L_1705:
        /*00ec*/ 	.word	0x00000008
.L_1706:


//--------------------- .nv.info._ZN5flash24flash_fwd_splitkv_kernelI23Flash_fwd_kernel_traitsILi96ELi64ELi64ELi4ELb0ELb0EN7cutlass10bfloat16_tE19Flash_kernel_traitsILi96ELi64ELi64ELi4ES3_EELb1ELb0ELb1ELb0ELb0ELb1ELb0ELb0EEEvNS_16Flash_fwd_paramsE --------------------------
	.section	.nv.info._ZN5flash24flash_fwd_splitkv_kernelI23Flash_fwd_kernel_traitsILi96ELi64ELi64ELi4ELb0ELb0EN7cutlass10bfloat16_tE19Flash_kernel_traitsILi96ELi64ELi64ELi4ES3_EELb1ELb0ELb1ELb0ELb0ELb1ELb0ELb0EEEvNS_16Flash_fwd_paramsE,"",@"SHT_CUDA_INFO"
	.sectionflags	@""
	.align	4


	//----- nvinfo : EIATTR_CUDA_API_VERSION
	.align		4
        /*0000*/ 	.byte	0x04, 0x37
        /*0002*/ 	.short	(.L_1708 - .L_1707)
.L_1707:
        /*0004*/ 	.word	0x00000082


	//----- nvinfo : EIATTR_KPARAM_INFO
	.align		4
.L_1708:
        /*0008*/ 	.byte	0x04, 0x17
        /*000a*/ 	.short	(.L_1710 - .L_1709)
.L_1709:
        /*000c*/ 	.word	0x00000000
        /*0010*/ 	.short	0x0000
        /*0012*/ 	.short	0x0000
        /*0014*/ 	.byte	0x00, 0xf0, 0x41, 0x07


	//----- nvinfo : EIATTR_SPARSE_MMA_MASK
	.align		4
.L_1710:
        /*0018*/ 	.byte	0x03, 0x50
        /*001a*/ 	.short	0x0000


	//----- nvinfo : EIATTR_MAXREG_COUNT
	.align		4
        /*001c*/ 	.byte	0x03, 0x1b
        /*001e*/ 	.short	0x00ff


	//----- nvinfo : EIATTR_NUM_BARRIERS
	.align		4
        /*0020*/ 	.byte	0x02, 0x4c
        /*0022*/ 	.byte	0x01
	.zero		1


	//----- nvinfo : EIATTR_MERCURY_ISA_VERSION
	.align		4
        /*0024*/ 	.byte	0x03, 0x5f
        /*0026*/ 	.short	0x0101


	//----- nvinfo : EIATTR_COOP_GROUP_MASK_REGIDS
	.align		4
        /*0028*/ 	.byte	0x04, 0x29
        /*002a*/ 	.short	(.L_1712 - .L_1711)


	//   ....[0]....
.L_1711:
        /*002c*/ 	.word	0xffffffff


	//   ....[1]....
        /*0030*/ 	.word	0xffffffff


	//   ....[2]....
        /*0034*/ 	.word	0xffffffff


	//   ....[3]....
        /*0038*/ 	.word	0xffffffff


	//   ....[4]....
        /*003c*/ 	.word	0xffffffff


	//   ....[5]....
        /*0040*/ 	.word	0xffffffff


	//   ....[6]....
        /*0044*/ 	.word	0xffffffff


	//   ....[7]....
        /*0048*/ 	.word	0xffffffff


	//   ....[8]....
        /*004c*/ 	.word	0xffffffff


	//   ....[9]....
        /*0050*/ 	.word	0xffffffff


	//   ....[10]....
        /*0054*/ 	.word	0xffffffff


	//   ....[11]....
        /*0058*/ 	.word	0xffffffff


	//   ....[12]....
        /*005c*/ 	.word	0xffffffff


	//   ....[13]....
        /*0060*/ 	.word	0xffffffff


	//   ....[14]....
        /*0064*/ 	.word	0xffffffff


	//   ....[15]....
        /*0068*/ 	.word	0xffffffff


	//----- nvinfo : EIATTR_COOP_GROUP_INSTR_OFFSETS
	.align		4
.L_1712:
        /*006c*/ 	.byte	0x04, 0x28
        /*006e*/ 	.short	(.L_1714 - .L_1713)


	//   ....[0]....
.L_1713:
        /*0070*/ 	.word	0x00004110


	//   ....[1]....
        /*0074*/ 	.word	0x00004140


	//   ....[2]....
        /*0078*/ 	.word	0x000041d0


	//   ....[3]....
        /*007c*/ 	.word	0x000041f0


	//   ....[4]....
        /*0080*/ 	.word	0x00006dc0


	//   ....[5]....
        /*0084*/ 	.word	0x00006dd0


	//   ....[6]....
        /*0088*/ 	.word	0x00006e00


	//   ....[7]....
        /*008c*/ 	.word	0x00006e10


	//   ....[8]....
        /*0090*/ 	.word	0x00009b10


	//   ....[9]....
        /*0094*/ 	.word	0x00009b40


	//   ....[10]....
        /*0098*/ 	.word	0x00009b70


	//   ....[11]....
        /*009c*/ 	.word	0x00009b80


	//   ....[12]....
        /*00a0*/ 	.word	0x0000ab20


	//   ....[13]....
        /*00a4*/ 	.word	0x0000ab60


	//   ....[14]....
        /*00a8*/ 	.word	0x0000abd0


	//   ....[15]....
        /*00ac*/ 	.word	0x0000abe0


	//----- nvinfo : EIATTR_VRC_CTA_INIT_COUNT
	.align		4
.L_1714:
        /*00b0*/ 	.byte	0x02, 0x4a
	.zero		1
	.zero		1


	//----- nvinfo : EIATTR_EXIT_INSTR_OFFSETS
	.align		4
        /*00b4*/ 	.byte	0x04, 0x1c
        /*00b6*/ 	.short	(.L_1716 - .L_1715)


	//   ....[0]....
.L_1715:
        /*00b8*/ 	.word	0x00000350


	//   ....[1]....
        /*00bc*/ 	.word	0x00000990


	//   ....[2]....
        /*00c0*/ 	.word	0x000009c0


	//   ....[3]....
        /*00c4*/ 	.word	0x0000b850


	//   ....[4]....
        /*00c8*/ 	.word	0x0000b980


	//   ....[5]....
        /*00cc*/ 	.word	0x0000b9a0


	//----- nvinfo : EIATTR_CRS_STACK_SIZE
	.align		4
.L_1716:
        /*00d0*/ 	.byte	0x04, 0x1e
        /*00d2*/ 	.short	(.L_1718 - .L_1717)
.L_1717:
        /*00d4*/ 	.word	0x00000000


	//----- nvinfo : EIATTR_CBANK_PARAM_SIZE
	.align		4
.L_1718:
        /*00d8*/ 	.byte	0x03, 0x19
        /*00da*/ 	.short	0x01d0


	//----- nvinfo : EIATTR_PARAM_CBANK
	.align		4
        /*00dc*/ 	.byte	0x04, 0x0a
        /*00de*/ 	.short	(.L_1720 - .L_1719)
	.align		4
.L_1719:
        /*00e0*/ 	.word	index@(.nv.constant0._ZN5flash24flash_fwd_splitkv_kernelI23Flash_fwd_kernel_traitsILi96ELi64ELi64ELi4ELb0ELb0EN7cutlass10bfloat16_tE19Flash_kernel_traitsILi96ELi64ELi64ELi4ES3_EELb1ELb0ELb1ELb0ELb0ELb1ELb0ELb0EEEvNS_16Flash_fwd_paramsE)
        /*00e4*/ 	.short	0x0380
        /*00e6*/ 	.short	0x01d0


	//----- nvinfo : EIATTR_SW_WAR
	.align		4
.L_1720:
        /*00e8*/ 	.byte	0x04, 0x36
        /*00ea*/ 	.short	(.L_1722 - .L_1721)
.L_1721:
        /*00ec*/ 	.word	0x00000008
.L_1722:


//--------------------- .nv.info._ZN5flash24flash_fwd_splitkv_kernelI23Flash_fwd_kernel_traitsILi96ELi64ELi64ELi4ELb0ELb0EN7cutlass10bfloat16_tE19Flash_kernel_traitsILi96ELi64ELi64ELi4ES3_EELb1ELb0ELb0ELb0ELb1ELb0ELb0ELb1EEEvNS_16Flash_fwd_paramsE --------------------------
	.section	.nv.info._ZN5flash24flash_fwd_splitkv_kernelI23Flash_fwd_kernel_traitsILi96ELi64ELi64ELi4ELb0ELb0EN7cutlass10bfloat16_tE19Flash_kernel_traitsILi96ELi64ELi64ELi4ES3_EELb1ELb0ELb0ELb0ELb1ELb0ELb0ELb1EEEvNS_16Flash_fwd_paramsE,"",@"SHT_CUDA_INFO"
	.sectionflags	@""
	.align	4


	//----- nvinfo : EIATTR_CUDA_API_VERSION
	.align		4
        /*0000*/ 	.byte	0x04, 0x37
        /*0002*/ 	.short	(.L_1724 - .L_1723)
.L_1723:
        /*0004*/ 	.word	0x00000082


	//----- nvinfo : EIATTR_KPARAM_INFO
	.align		4
.L_1724:
        /*0008*/ 	.byte	0x04, 0x17
        /*000a*/ 	.short	(.L_1726 - .L_1725)
.L_1725:
        /*000c*/ 	.word	0x00000000
        /*0010*/ 	.short	0x0000
        /*0012*/ 	.short	0x0000
        /*0014*/ 	.byte	0x00, 0xf0, 0x41, 0x07


	//----- nvinfo : EIATTR_SPARSE_MMA_MASK
	.align		4
.L_1726:
        /*0018*/ 	.byte	0x03, 0x50
        /*001a*/ 	.short	0x0000


	//----- nvinfo : EIATTR_MAXREG_COUNT
	.align		4
        /*001c*/ 	.byte	0x03, 0x1b
        /*001e*/ 	.short	0x00ff


	//----- nvinfo : EIATTR_NUM_BARRIERS
	.align		4
        /*0020*/ 	.byte	0x02, 0x4c
        /*0022*/ 	.byte	0x01
	.zero		1


	//----- nvinfo : EIATTR_MERCURY_ISA_VERSION
	.align		4
        /*0024*/ 	.byte	0x03, 0x5f
        /*0026*/ 	.short	0x0101


	//----- nvinfo : EIATTR_COOP_GROUP_MASK_REGIDS
	.align		4
        /*0028*/ 	.byte	0x04, 0x29
        /*002a*/ 	.short	(.L_1728 - .L_1727)


	//   ....[0]....
.L_1727:
        /*002c*/ 	.word	0xffffffff


	//   ....[1]....
        /*0030*/ 	.word	0xffffffff


	//   ....[2]....
        /*0034*/ 	.word	0xffffffff


	//   ....[3]....
        /*0038*/ 	.word	0xffffffff


	//   ....[4]....
        /*003c*/ 	.word	0xffffffff


	//   ....[5]....
        /*0040*/ 	.word	0xffffffff


	//   ....[6]....
        /*0044*/ 	.word	0xffffffff


	//   ....[7]....
        /*0048*/ 	.word	0xffffffff


	//   ....[8]....
        /*004c*/ 	.word	0xffffffff


	//   ....[9]....
        /*0050*/ 	.word	0xffffffff


	//   ....[10]....
        /*0054*/ 	.word	0xffffffff


	//   ....[11]....
        /*0058*/ 	.word	0xffffffff


	//   ....[12]....
        /*005c*/ 	.word	0xffffffff


	//   ....[13]....
        /*0060*/ 	.word	0xffffffff


	//   ....[14]....
        /*0064*/ 	.word	0xffffffff


	//   ....[15]....
        /*0068*/ 	.word	0xffffffff


	//----- nvinfo : EIATTR_COOP_GROUP_INSTR_OFFSETS
	.align		4
.L_1728:
        /*006c*/ 	.byte	0x04, 0x28
        /*006e*/ 	.short	(.L_1730 - .L_1729)


	//   ....[0]....
.L_1729:
        /*0070*/ 	.word	0x0000a990


	//   ....[1]....
        /*0074*/ 	.word	0x0000aba0


	//   ....[2]....
        /*0078*/ 	.word	0x0000ac00


	//   ....[3]....
        /*007c*/ 	.word	0x0000acb0


	//   ....[4]....
        /*0080*/ 	.word	0x0000ce30


	//   ....[5]....
        /*0084*/ 	.word	0x0000ce50


	//   ....[6]....
        /*0088*/ 	.word	0x0000ce80


	//   ....[7]....
        /*008c*/ 	.word	0x0000ce90


	//   ....[8]....
        /*0090*/ 	.word	0x0000f220


	//   ....[9]....
        /*0094*/ 	.word	0x0000f240


	//   ....[10]....
        /*0098*/ 	.word	0x0000f270


	//   ....[11]....
        /*009c*/ 	.word	0x0000f280


	//   ....[12]....
        /*00a0*/ 	.word	0x00010260


	//   ....[13]....
        /*00a4*/ 	.word	0x000102a0


	//   ....[14]....
        /*00a8*/ 	.word	0x00010300


	//   ....[15]....
        /*00ac*/ 	.word	0x00010310


	//----- nvinfo : EIATTR_VRC_CTA_INIT_COUNT
	.align		4
.L_1730:
        /*00b0*/ 	.byte	0x02, 0x4a
	.zero		1
	.zero		1


	//----- nvinfo : EIATTR_EXIT_INSTR_OFFSETS
	.align		4
        /*00b4*/ 	.byte	0x04, 0x1c
        /*00b6*/ 	.short	(.L_1732 - .L_1731)


	//   ....[0]....
.L_1731:
        /*00b8*/ 	.word	0x00000340


	//   ....[1]....
        /*00bc*/ 	.word	0x00000900


	//   ....[2]....
        /*00c0*/ 	.word	0x00000930


	//   ....[3]....
        /*00c4*/ 	.word	0x00010f80


	//   ....[4]....
        /*00c8*/ 	.word	0x00011060


	//----- nvinfo : EIATTR_CRS_STACK_SIZE
	.align		4
.L_1732:
        /*00cc*/ 	.byte	0x04, 0x1e
        /*00ce*/ 	.short	(.L_1734 - .L_1733)
.L_1733:
        /*00d0*/ 	.word	0x00000000


	//----- nvinfo : EIATTR_CBANK_PARAM_SIZE
	.align		4
.L_1734:
        /*00d4*/ 	.byte	0x03, 0x19
        /*00d6*/ 	.short	0x01d0


	//----- nvinfo : EIATTR_PARAM_CBANK
	.align		4
        /*00d8*/ 	.byte	0x04, 0x0a
        /*00da*/ 	.short	(.L_1736 - .L_1735)
	.align		4
.L_1735:
        /*00dc*/ 	.word	index@(.nv.constant0._ZN5flash24flash_fwd_splitkv_kernelI23Flash_fwd_kernel_traitsILi96ELi64ELi64ELi4ELb0ELb0EN7cutlass10bfloat16_tE19Flash_kernel_traitsILi96ELi64ELi64ELi4ES3_EELb1ELb0ELb0ELb0ELb1ELb0ELb0ELb1EEEvNS_16Flash_fwd_paramsE)
        /*00e0*/ 	.short	0x0380
        /*00e2*/ 	.short	0x01d0


	//----- nvinfo : EIATTR_SW_WAR
	.align		4
.L_1736:
        /*00e4*/ 	.byte	0x04, 0x36
        /*00e6*/ 	.short	(.L_1738 - .L_1737)
.L_1737:
        /*00e8*/ 	.word	0x00000008
.L_1738:


//--------------------- .nv.info._ZN5flash24flash_fwd_splitkv_kernelI23Flash_fwd_kernel_traitsILi96ELi64ELi64ELi4ELb0ELb0EN7cutlass10bfloat16_tE19Flash_kernel_traitsILi96ELi64ELi64ELi4ES3_EELb1ELb0ELb0ELb0ELb1ELb1ELb0ELb1EEEvNS_16Flash_fwd_paramsE --------------------------
	.section	.nv.info._ZN5flash24flash_fwd_splitkv_kernelI23Flash_fwd_kernel_traitsILi96ELi64ELi64ELi4ELb0ELb0EN7cutlass10bfloat16_tE19Flash_kernel_traitsILi96ELi64ELi64ELi4ES3_EELb1ELb0ELb0ELb0ELb1ELb1ELb0ELb1EEEvNS_16Flash_fwd_paramsE,"",@"SHT_CUDA_INFO"
	.sectionflags	@""
	.align	4


	//----- nvinfo : EIATTR_CUDA_API_VERSION
	.align		4
        /*0000*/ 	.byte	0x04, 0x37
        /*0002*/ 	.short	(.L_1740 - .L_1739)
.L_1739:
        /*0004*/ 	.word	0x00000082


	//----- nvinfo : EIATTR_KPARAM_INFO
	.align		4
.L_1740:
        /*0008*/ 	.byte	0x04, 0x17
        /*000a*/ 	.short	(.L_1742 - .L_1741)
.L_1741:
        /*000c*/ 	.word	0x00000000
        /*0010*/ 	.short	0x0000
        /*0012*/ 	.short	0x0000
        /*0014*/ 	.byte	0x00, 0xf0, 0x41, 0x07


	//----- nvinfo : EIATTR_SPARSE_MMA_MASK
	.align		4
.L_1742:
        /*0018*/ 	.byte	0x03, 0x50
        /*001a*/ 	.short	0x0000


	//----- nvinfo : EIATTR_MAXREG_COUNT
	.align		4
        /*001c*/ 	.byte	0x03, 0x1b
        /*001e*/ 	.short	0x00ff


	//----- nvinfo : EIATTR_NUM_BARRIERS
	.align		4
        /*0020*/ 	.byte	0x02, 0x4c
        /*0022*/ 	.byte	0x01
	.zero		1


	//----- nvinfo : EIATTR_MERCURY_ISA_VERSION
	.align		4
        /*0024*/ 	.byte	0x03, 0x5f
        /*0026*/ 	.short	0x0101


	//----- nvinfo : EIATTR_COOP_GROUP_MASK_REGIDS
	.align		4
        /*0028*/ 	.byte	0x04, 0x29
        /*002a*/ 	.short	(.L_1744 - .L_1743)


	//   ....[0]....
.L_1743:
        /*002c*/ 	.word	0xffffffff


	//   ....[1]....
        /*0030*/ 	.word	0xffffffff


	//   ....[2]....
        /*0034*/ 	.word	0xffffffff


	//   ....[3]....
        /*0038*/ 	.word	0xffffffff


	//   ....[4]....
        /*003c*/ 	.word	0xffffffff


	//   ....[5]....
        /*0040*/ 	.word	0xffffffff


	//   ....[6]....
        /*0044*/ 	.word	0xffffffff


	//   ....[7]....
        /*0048*/ 	.word	0xffffffff


	//   ....[8]....
        /*004c*/ 	.word	0xffffffff


	//   ....[9]....
        /*0050*/ 	.word	0xffffffff


	//   ....[10]....
        /*0054*/ 	.word	0xffffffff


	//   ....[11]....
        /*0058*/ 	.word	0xffffffff


	//   ....[12]....
        /*005c*/ 	.word	0xffffffff


	//   ....[13]....
        /*0060*/ 	.word	0xffffffff


	//   ....[14]....
        /*0064*/ 	.word	0xffffffff


	//   ....[15]....
        /*0068*/ 	.word	0xffffffff


	//----- nvinfo : EIATTR_COOP_GROUP_INSTR_OFFSETS
	.align		4
.L_1744:
        /*006c*/ 	.byte	0x04, 0x28
        /*006e*/ 	.short	(.L_1746 - .L_1745)


	//   ....[0]....
.L_1745:
        /*0070*/ 	.word	0x0000adb0


	//   ....[1]....
        /*0074*/ 	.word	0x0000af80


	//   ....[2]....
        /*0078*/ 	.word	0x0000afe0


	//   ....[3]....
        /*007c*/ 	.word	0x0000b0a0


	//   ....[4]....
        /*0080*/ 	.word	0x0000d620


	//   ....[5]....
        /*0084*/ 	.word	0x0000d640


	//   ....[6]....
        /*0088*/ 	.word	0x0000d670


	//   ....[7]....
        /*008c*/ 	.word	0x0000d680


	//   ....[8]....
        /*0090*/ 	.word	0x0000fe40


	//   ....[9]....
        /*0094*/ 	.word	0x0000fe70


	//   ....[10]....
        /*0098*/ 	.word	0x0000fed0


	//   ....[11]....
        /*009c*/ 	.word	0x0000fee0


	//   ....[12]....
        /*00a0*/ 	.word	0x00010e60


	//   ....[13]....
        /*00a4*/ 	.word	0x00010ea0


	//   ....[14]....
        /*00a8*/ 	.word	0x00010f00


	//   ....[15]....
        /*00ac*/ 	.word	0x00010f10


	//----- nvinfo : EIATTR_VRC_CTA_INIT_COUNT
	.align		4
.L_1746:
        /*00b0*/ 	.byte	0x02, 0x4a
	.zero		1
	.zero		1


	//----- nvinfo : EIATTR_EXIT_INSTR_OFFSETS
	.align		4
        /*00b4*/ 	.byte	0x04, 0x1c
        /*00b6*/ 	.short	(.L_1748 - .L_1747)


	//   ....[0]....
.L_1747:
        /*00b8*/ 	.word	0x00000340


	//   ....[1]....
        /*00bc*/ 	.word	0x00000900


	//   ....[2]....
        /*00c0*/ 	.word	0x00000930


	//   ....[3]....
        /*00c4*/ 	.word	0x00011b80


	//   ....[4]....
        /*00c8*/ 	.word	0x00011c60


	//----- nvinfo : EIATTR_CRS_STACK_SIZE
	.align		4
.L_1748:
        /*00cc*/ 	.byte	0x04, 0x1e
        /*00ce*/ 	.short	(.L_1750 - .L_1749)
.L_1749:
        /*00d0*/ 	.word	0x00000000


	//----- nvinfo : EIATTR_CBANK_PARAM_SIZE
	.align		4
.L_1750:
        /*00d4*/ 	.byte	0x03, 0x19
        /*00d6*/ 	.short	0x01d0


	//----- nvinfo : EIATTR_PARAM_CBANK
	.align		4
        /*00d8*/ 	.byte	0x04, 0x0a
        /*00da*/ 	.short	(.L_1752 - .L_1751)
	.align		4
.L_1751:
        /*00dc*/ 	.word	index@(.nv.constant0._ZN5flash24flash_fwd_splitkv_kernelI23Flash_fwd_kernel_traitsILi96ELi64ELi64ELi4ELb0ELb0EN7cutlass10bfloat16_tE19Flash_kernel_traitsILi96ELi64ELi64ELi4ES3_EELb1ELb0ELb0ELb0ELb1ELb1ELb0ELb1EEEvNS_16Flash_fwd_paramsE)
        /*00e0*/ 	.short	0x0380
        /*00e2*/ 	.short	0x01d0


	//----- nvinfo : EIATTR_SW_WAR
	.align		4
.L_1752:
        /*00e4*/ 	.byte	0x04, 0x36
        /*00e6*/ 	.short	(.L_1754 - .L_1753)
.L_1753:
        /*00e8*/ 	.word	0x00000008
.L_1754:


//--------------------- .nv.info._ZN5flash24flash_fwd_splitkv_kernelI23Flash_fwd_kernel_traitsILi96ELi64ELi64ELi4ELb0ELb0EN7cutlass10bfloat16_tE19Flash_kernel_traitsILi96ELi64ELi64ELi4ES3_EELb1ELb0ELb1ELb0ELb0ELb0ELb0ELb1EEEvNS_16Flash_fwd_paramsE --------------------------
	.section	.nv.info._ZN5flash24flash_fwd_splitkv_kernelI23Flash_fwd_kernel_traitsILi96ELi64ELi64ELi4ELb0ELb0EN7cutlass10bfloat16_tE19Flash_kernel_traitsILi96ELi64ELi64ELi4ES3_EELb1ELb0ELb1ELb0ELb0ELb0ELb0ELb1EEEvNS_16Flash_fwd_paramsE,"",@"SHT_CUDA_INFO"
	.sectionflags	@""
	.align	4


	//----- nvinfo : EIATTR_CUDA_API_VERSION
	.align		4
        /*0000*/ 	.byte	0x04, 0x37
        /*0002*/ 	.short	(.L_1756 - .L_1755)
.L_1755:
        /*0004*/ 	.word	0x00000082


	//----- nvinfo : EIATTR_KPARAM_INFO
	.align		4
.L_1756:
        /*0008*/ 	.byte	0x04, 0x17
        /*000a*/ 	.short	(.L_1758 - .L_1757)
.L_1757:
        /*000c*/ 	.word	0x00000000
        /*0010*/ 	.short	0x0000
        /*0012*/ 	.short	0x0000
        /*0014*/ 	.byte	0x00, 0xf0, 0x41, 0x07


	//----- nvinfo : EIATTR_SPARSE_MMA_MASK
	.align		4
.L_1758:
        /*0018*/ 	.byte	0x03, 0x50
        /*001a*/ 	.short	0x0000


	//----- nvinfo : EIATTR_MAXREG_COUNT
	.align		4
        /*001c*/ 	.byte	0x03, 0x1b
        /*001e*/ 	.short	0x00ff


	//----- nvinfo : EIATTR_NUM_BARRIERS
	.align		4
        /*0020*/ 	.byte	0x02, 0x4c
        /*0022*/ 	.byte	0x01
	.zero		1


	//----- nvinfo : EIATTR_MERCURY_ISA_VERSION
	.align		4
        /*0024*/ 	.byte	0x03, 0x5f
        /*0026*/ 	.short	0x0101


	//----- nvinfo : EIATTR_COOP_GROUP_MASK_REGIDS
	.align		4
        /*0028*/ 	.byte	0x04, 0x29
        /*002a*/ 	.short	(.L_1760 - .L_1759)


	//   ....[0]....
.L_1759:
        /*002c*/ 	.word	0xffffffff


	//   ....[1]....
        /*0030*/ 	.word	0xffffffff


	//   ....[2]....
        /*0034*/ 	.word	0xffffffff


	//   ....[3]....
        /*0038*/ 	.word	0xffffffff


	//   ....[4]....
        /*003c*/ 	.word	0xffffffff


	//   ....[5]....
        /*0040*/ 	.word	0xffffffff


	//   ....[6]....
        /*0044*/ 	.word	0xffffffff


	//   ....[7]....
        /*0048*/ 	.word	0xffffffff


	//   ....[8]....
        /*004c*/ 	.word	0xffffffff


	//   ....[9]....
        /*0050*/ 	.word	0xffffffff


	//   ....[10]....
        /*0054*/ 	.word	0xffffffff


	//   ....[11]....
        /*0058*/ 	.word	0xffffffff


	//   ....[12]....
        /*005c*/ 	.word	0xffffffff


	//   ....[13]....
        /*0060*/ 	.word	0xffffffff


	//   ....[14]....
        /*0064*/ 	.word	0xffffffff


	//   ....[15]....
        /*0068*/ 	.word	0xffffffff


	//----- nvinfo : EIATTR_COOP_GROUP_INSTR_OFFSETS
	.align		4
.L_1760:
        /*006c*/ 	.byte	0x04, 0x28
        /*006e*/ 	.short	(.L_1762 - .L_1761)


	//   ....[0]....
.L_1761:
        /*0070*/ 	.word	0x0000bf70


	//   ....[1]....
        /*0074*/ 	.word	0x0000bfa0


	//   ....[2]....
        /*0078*/ 	.word	0x0000c030


	//   ....[3]....
        /*007c*/ 	.word	0x0000c0a0


	//   ....[4]....
        /*0080*/ 	.word	0x0000e8b0


	//   ....[5]....
        /*0084*/ 	.word	0x0000e8c0


	//   ....[6]....
        /*0088*/ 	.word	0x0000e8f0


	//   ....[7]....
        /*008c*/ 	.word	0x0000e900


	//   ....[8]....
        /*0090*/ 	.word	0x00011260


	//   ....[9]....
        /*0094*/ 	.word	0x000112d0


	//   ....[10]....
        /*0098*/ 	.word	0x00011300


	//   ....[11]....
        /*009c*/ 	.word	0x00011310


	//   ....[12]....
        /*00a0*/ 	.word	0x000122d0


	//   ....[13]....
        /*00a4*/ 	.word	0x00012310


	//   ....[14]....
        /*00a8*/ 	.word	0x00012390


	//   ....[15]....
        /*00ac*/ 	.word	0x000123a0


	//----- nvinfo : EIATTR_VRC_CTA_INIT_COUNT
	.align		4
.L_1762:
        /*00b0*/ 	.byte	0x02, 0x4a
	.zero		1
	.zero		1


	//----- nvinfo : EIATTR_EXIT_INSTR_OFFSETS
	.align		4
        /*00b4*/ 	.byte	0x04, 0x1c
        /*00b6*/ 	.short	(.L_1764 - .L_1763)


	//   ....[0]....
.L_1763:
        /*00b8*/ 	.word	0x00000350


	//   ....[1]....
        /*00bc*/ 	.word	0x000009a0


	//   ....[2]....
        /*00c0*/ 	.word	0x000009d0


	//   ....[3]....
        /*00c4*/ 	.word	0x00013020


	//   ....[4]....
        /*00c8*/ 	.word	0x00013150


	//   ....[5]....
        /*00cc*/ 	.word	0x00013170


	//----- nvinfo : EIATTR_CRS_STACK_SIZE
	.align		4
.L_1764:
        /*00d0*/ 	.byte	0x04, 0x1e
        /*00d2*/ 	.short	(.L_1766 - .L_1765)
.L_1765:
        /*00d4*/ 	.word	0x00000000


	//----- nvinfo : EIATTR_CBANK_PARAM_SIZE
	.align		4
.L_1766:
        /*00d8*/ 	.byte	0x03, 0x19
        /*00da*/ 	.short	0x01d0


	//----- nvinfo : EIATTR_PARAM_CBANK
	.align		4
        /*00dc*/ 	.byte	0x04, 0x0a
        /*00de*/ 	.short	(.L_1768 - .L_1767)
	.align		4
.L_1767:
        /*00e0*/ 	.word	index@(.nv.constant0._ZN5flash24flash_fwd_splitkv_kernelI23Flash_fwd_kernel_traitsILi96ELi64ELi64ELi4ELb0ELb0EN7cutlass10bfloat16_tE19Flash_kernel_traitsILi96ELi64ELi64ELi4ES3_EELb1ELb0ELb1ELb0ELb0ELb0ELb0ELb1EEEvNS_16Flash_fwd_paramsE)
        /*00e4*/ 	.short	0x0380
        /*00e6*/ 	.short	0x01d0


	//----- nvinfo : EIATTR_SW_WAR
	.align		4
.L_1768:
        /*00e8*/ 	.byte	0x04, 0x36
        /*00ea*/ 	.short	(.L_1770 - .L_1769)
.L_1769:
        /*00ec*/ 	.word	0x00000008
.L_1770:


//--------------------- .nv.info._ZN5flash24flash_fwd_splitkv_kernelI23Flash_fwd_kernel_traitsILi96ELi64ELi64ELi4ELb0ELb0EN7cutlass10bfloat16_tE19Flash_kernel_traitsILi96ELi64ELi64ELi4ES3_EELb1ELb0ELb1ELb0ELb0ELb1ELb0ELb1EEEvNS_16Flash_fwd_paramsE --------------------------
	.section	.nv.info._ZN5flash24flash_fwd_splitkv_kernelI23Flash_fwd_kernel_traitsILi96ELi64ELi64ELi4ELb0ELb0EN7cutlass10bfloat16_tE19Flash_kernel_traitsILi96ELi64ELi64ELi4ES3_EELb1ELb0ELb1ELb0ELb0ELb1ELb0ELb1EEEvNS_16Flash_fwd_paramsE,"",@"SHT_CUDA_INFO"
	.sectionflags	@""
	.align	4


	//----- nvinfo : EIATTR_CUDA_API_VERSION
	.align		4
        /*0000*/ 	.byte	0x04, 0x37
        /*0002*/ 	.short	(.L_1772 - .L_1771)
.L_1771:
        /*0004*/ 	.word	0x00000082


	//----- nvinfo : EIATTR_KPARAM_INFO
	.align		4
.L_1772:
        /*0008*/ 	.byte	0x04, 0x17
        /*000a*/ 	.short	(.L_1774 - .L_1773)
.L_1773:
        /*000c*/ 	.word	0x00000000
        /*0010*/ 	.short	0x0000
        /*0012*/ 	.short	0x0000
        /*0014*/ 	.byte	0x00, 0xf0, 0x41, 0x07


	//----- nvinfo : EIATTR_SPARSE_MMA_MASK
	.align		4
.L_1774:
        /*0018*/ 	.byte	0x03, 0x50
        /*001a*/ 	.short	0x0000


	//----- nvinfo : EIATTR_MAXREG_COUNT
	.align		4
        /*001c*/ 	.byte	0x03, 0x1b
        /*001e*/ 	.short	0x00ff


	//----- nvinfo : EIATTR_NUM_BARRIERS
	.align		4
        /*0020*/ 	.byte	0x02, 0x4c
        /*0022*/ 	.byte	0x01
	.zero		1


	//----- nvinfo : EIATTR_MERCURY_ISA_VERSION
	.align		4
        /*0024*/ 	.byte	0x03, 0x5f
        /*0026*/ 	.short	0x0101


	//----- nvinfo : EIATTR_COOP_GROUP_MASK_REGIDS
	.align		4
        /*0028*/ 	.byte	0x04, 0x29
        /*002a*/ 	.short	(.L_1776 - .L_1775)


	//   ....[0]....
.L_1775:
        /*002c*/ 	.word	0xffffffff


	//   ....[1]....
        /*0030*/ 	.word	0xffffffff


	//   ....[2]....
        /*0034*/ 	.word	0xffffffff


	//   ....[3]....
        /*0038*/ 	.word	0xffffffff


	//   ....[4]....
        /*003c*/ 	.word	0xffffffff


	//   ....[5]....
        /*0040*/ 	.word	0xffffffff


	//   ....[6]....
        /*0044*/ 	.word	0xffffffff


	//   ....[7]....
        /*0048*/ 	.word	0xffffffff


	//   ....[8]....
        /*004c*/ 	.word	0xffffffff


	//   ....[9]....
        /*0050*/ 	.word	0xffffffff


	//   ....[10]....
        /*0054*/ 	.word	0xffffffff


	//   ....[11]....
        /*0058*/ 	.word	0xffffffff


	//   ....[12]....
        /*005c*/ 	.word	0xffffffff


	//   ....[13]....
        /*0060*/ 	.word	0xffffffff


	//   ....[14]....
        /*0064*/ 	.word	0xffffffff


	//   ....[15]....
        /*0068*/ 	.word	0xffffffff


	//----- nvinfo : EIATTR_COOP_GROUP_INSTR_OFFSETS
	.align		4
.L_1776:
        /*006c*/ 	.byte	0x04, 0x28
        /*006e*/ 	.short	(.L_1778 - .L_1777)


	//   ....[0]....
.L_1777:
        /*0070*/ 	.word	0x0000c380


	//   ....[1]....
        /*0074*/ 	.word	0x0000c3b0


	//   ....[2]....
        /*0078*/ 	.word	0x0000c440


	//   ....[3]....
        /*007c*/ 	.word	0x0000c450


	//   ....[4]....
        /*0080*/ 	.word	0x0000f0c0


	//   ....[5]....
        /*0084*/ 	.word	0x0000f0d0


	//   ....[6]....
        /*0088*/ 	.word	0x0000f100


	//   ....[7]....
        /*008c*/ 	.word	0x0000f110


	//   ....[8]....
        /*0090*/ 	.word	0x00011ea0


	//   ....[9]....
        /*0094*/ 	.word	0x00011ee0


	//   ....[10]....
        /*0098*/ 	.word	0x00011f20


	//   ....[11]....
        /*009c*/ 	.word	0x00011f30


	//   ....[12]....
        /*00a0*/ 	.word	0x00012ed0


	//   ....[13]....
        /*00a4*/ 	.word	0x00012f10


	//   ....[14]....
        /*00a8*/ 	.word	0x00012f90


	//   ....[15]....
        /*00ac*/ 	.word	0x00012fa0


	//----- nvinfo : EIATTR_VRC_CTA_INIT_COUNT
	.align		4
.L_1778:
        /*00b0*/ 	.byte	0x02, 0x4a
	.zero		1
	.zero		1


	//----- nvinfo : EIATTR_EXIT_INSTR_OFFSETS
	.align		4
        /*00b4*/ 	.byte	0x04, 0x1c
        /*00b6*/ 	.short	(.L_1780 - .L_1779)


	//   ....[0]....
.L_1779:
        /*00b8*/ 	.word	0x00000350


	//   ....[1]....
        /*00bc*/ 	.word	0x000009a0


	//   ....[2]....
        /*00c0*/ 	.word	0x000009d0


	//   ....[3]....
        /*00c4*/ 	.word	0x00013c20


	//   ....[4]....
        /*00c8*/ 	.word	0x00013d50


	//   ....[5]....
        /*00cc*/ 	.word	0x00013d70


	//----- nvinfo : EIATTR_CRS_STACK_SIZE
	.align		4
.L_1780:
        /*00d0*/ 	.byte	0x04, 0x1e
        /*00d2*/ 	.short	(.L_1782 - .L_1781)
.L_1781:
        /*00d4*/ 	.word	0x00000000


	//----- nvinfo : EIATTR_CBANK_PARAM_SIZE
	.align		4
.L_1782:
        /*00d8*/ 	.byte	0x03, 0x19
        /*00da*/ 	.short	0x01d0


	//----- nvinfo : EIATTR_PARAM_CBANK
	.align		4
        /*00dc*/ 	.byte	0x04, 0x0a
        /*00de*/ 	.short	(.L_1784 - .L_1783)
	.align		4
.L_1783:
        /*00e0*/ 	.word	index@(.nv.constant0._ZN5flash24flash_fwd_splitkv_kernelI23Flash_fwd_kernel_traitsILi96ELi64ELi64ELi4ELb0ELb0EN7cutlass10bfloat16_tE19Flash_kernel_traitsILi96ELi64ELi64ELi4ES3_EELb1ELb0ELb1ELb0ELb0ELb1ELb0ELb1EEEvNS_16Flash_fwd_paramsE)
        /*00e4*/ 	.short	0x0380
        /*00e6*/ 	.short	0x01d0


	//----- nvinfo : EIATTR_SW_WAR
	.align		4
.L_1784:
        /*00e8*/ 	.byte	0x04, 0x36
        /*00ea*/ 	.short	(.L_1786 - .L_1785)
.L_1785:
        /*00ec*/ 	.word	0x00000008
.L_1786:


//--------------------- .nv.info._ZN5flash24flash_fwd_splitkv_kernelI23Flash_fwd_kernel_traitsILi96ELi64ELi64ELi4ELb0ELb0EN7cutlass10bfloat16_tE19Flash_kernel_traitsILi96ELi64ELi64ELi4ES3_EELb1ELb0ELb0ELb0ELb1ELb0ELb1ELb0EEEvNS_16Flash_fwd_paramsE --------------------------
	.section	.nv.info._ZN5flash24flash_fwd_splitkv_kernelI23Flash_fwd_kernel_traitsILi96ELi64ELi64ELi4ELb0ELb0EN7cutlass10bfloat16_tE19Flash_kernel_traitsILi96ELi64ELi64ELi4ES3_EELb1ELb0ELb0ELb0ELb1ELb0ELb1ELb0EEEvNS_16Flash_fwd_paramsE,"",@"SHT_CUDA_INFO"
	.sectionflags	@""
	.align	4


	//----- nvinfo : EIATTR_CUDA_API_VERSION
	.align		4
        /*0000*/ 	.byte	0x04, 0x37
        /*0002*/ 	.short	(.L_1788 - .L_1787)
.L_1787:
        /*0004*/ 	.word	0x00000082


	//----- nvinfo : EIATTR_KPARAM_INFO
	.align		4
.L_1788:
        /*0008*/ 	.byte	0x04, 0x17
        /*000a*/ 	.short	(.L_1790 - .L_1789)
.L_1789:
        /*000c*/ 	.word	0x00000000
        /*0010*/ 	.short	0x0000
        /*0012*/ 	.short	0x0000
        /*0014*/ 	.byte	0x00, 0xf0, 0x41, 0x07


	//----- nvinfo : EIATTR_SPARSE_MMA_MASK
	.align		4
.L_1790:
        /*0018*/ 	.byte	0x03, 0x50
        /*001a*/ 	.short	0x0000


	//----- nvinfo : EIATTR_MAXREG_COUNT
	.align		4
        /*001c*/ 	.byte	0x03, 0x1b
        /*001e*/ 	.short	0x00ff


	//----- nvinfo : EIATTR_NUM_BARRIERS
	.align		4
        /*0020*/ 	.byte	0x02, 0x4c
        /*0022*/ 	.byte	0x01
	.zero		1


	//----- nvinfo : EIATTR_MERCURY_ISA_VERSION
	.align		4
        /*0024*/ 	.byte	0x03, 0x5f
        /*0026*/ 	.short	0x0101


	//----- nvinfo : EIATTR_COOP_GROUP_MASK_REGIDS
	.align		4
        /*0028*/ 	.byte	0x04, 0x29
        /*002a*/ 	.short	(.L_1792 - .L_1791)


	//   ....[0]....
.L_1791:
        /*002c*/ 	.word	0xffffffff


	//   ....[1]....
        /*0030*/ 	.word	0xffffffff


	//   ....[2]....
        /*0034*/ 	.word	0xffffffff


	//   ....[3]....
        /*0038*/ 	.word	0xffffffff


	//   ....[4]....
        /*003c*/ 	.word	0xffffffff


	//   ....[5]....
        /*0040*/ 	.word	0xffffffff


	//   ....[6]....
        /*0044*/ 	.word	0xffffffff


	//   ....[7]....
        /*0048*/ 	.word	0xffffffff


	//   ....[8]....
        /*004c*/ 	.word	0xffffffff


	//   ....[9]....
        /*0050*/ 	.word	0xffffffff


	//   ....[10]....
        /*0054*/ 	.word	0xffffffff


	//   ....[11]....
        /*0058*/ 	.word	0xffffffff


	//   ....[12]....
        /*005c*/ 	.word	0xffffffff


	//   ....[13]....
        /*0060*/ 	.word	0xffffffff


	//   ....[14]....
        /*0064*/ 	.word	0xffffffff


	//   ....[15]....
        /*0068*/ 	.word	0xffffffff


	//----- nvinfo : EIATTR_COOP_GROUP_INSTR_OFFSETS
	.align		4
.L_1792:
        /*006c*/ 	.byte	0x04, 0x28
        /*006e*/ 	.short	(.L_1794 - .L_1793)


	//   ....[0]....
.L_1793:
        /*0070*/ 	.word	0x00003130


	//   ....[1]....
        /*0074*/ 	.word	0x00003230


	//   ....[2]....
        /*0078*/ 	.word	0x00003240


	//   ....[3]....
        /*007c*/ 	.word	0x000032b0


	//   ....[4]....
        /*0080*/ 	.word	0x00005450


	//   ....[5]....
        /*0084*/ 	.word	0x00005460


	//   ....[6]....
        /*0088*/ 	.word	0x00005490


	//   ....[7]....
        /*008c*/ 	.word	0x000054a0


	//   ....[8]....
        /*0090*/ 	.word	0x00007840


	//   ....[9]....
        /*0094*/ 	.word	0x00007850


	//   ....[10]....
        /*0098*/ 	.word	0x00007880


	//   ....[11]....
        /*009c*/ 	.word	0x00007890


	//   ....[12]....
        /*00a0*/ 	.word	0x00008860


	//   ....[13]....
        /*00a4*/ 	.word	0x000088a0


	//   ....[14]....
        /*00a8*/ 	.word	0x00008920


	//   ....[15]....
        /*00ac*/ 	.word	0x00008930


	//----- nvinfo : EIATTR_VRC_CTA_INIT_COUNT
	.align		4
.L_1794:
        /*00b0*/ 	.byte	0x02, 0x4a
	.zero		1
	.zero		1


	//----- nvinfo : EIATTR_EXIT_INSTR_OFFSETS
	.align		4
        /*00b4*/ 	.byte	0x04, 0x1c
        /*00b6*/ 	.short	(.L_1796 - .L_1795)


	//   ....[0]....
.L_1795:
        /*00b8*/ 	.word	0x00000440


	//   ....[1]....
        /*00bc*/ 	.word	0x00000b20


	//   ....[2]....
        /*00c0*/ 	.word	0x00000b50


	//   ....[3]....
        /*00c4*/ 	.word	0x000093d0


	//   ....[4]....
        /*00c8*/ 	.word	0x00009410


	//----- nvinfo : EIATTR_CRS_STACK_SIZE
	.align		4
.L_1796:
        /*00cc*/ 	.byte	0x04, 0x1e
        /*00ce*/ 	.short	(.L_1798 - .L_1797)
.L_1797:
        /*00d0*/ 	.word	0x00000000


	//----- nvinfo : EIATTR_CBANK_PARAM_SIZE
	.align		4
.L_1798:
        /*00d4*/ 	.byte	0x03, 0x19
        /*00d6*/ 	.short	0x01d0


	//----- nvinfo : EIATTR_PARAM_CBANK
	.align		4
        /*00d8*/ 	.byte	0x04, 0x0a
        /*00da*/ 	.short	(.L_1800 - .L_1799)
	.align		4
.L_1799:
        /*00dc*/ 	.word	index@(.nv.constant0._ZN5flash24flash_fwd_splitkv_kernelI23Flash_fwd_kernel_traitsILi96ELi64ELi64ELi4ELb0ELb0EN7cutlass10bfloat16_tE19Flash_kernel_traitsILi96ELi64ELi64ELi4ES3_EELb1ELb0ELb0ELb0ELb1ELb0ELb1ELb0EEEvNS_16Flash_fwd_paramsE)
        /*00e0*/ 	.short	0x0380
        /*00e2*/ 	.short	0x01d0


	//----- nvinfo : EIATTR_SW_WAR
	.align		4
.L_1800:
        /*00e4*/ 	.byte	0x04, 0x36
        /*00e6*/ 	.short	(.L_1802 - .L_1801)
.L_1801:
        /*00e8*/ 	.word	0x00000008
.L_1802:


//--------------------- .nv.info._ZN5flash24flash_fwd_splitkv_kernelI23Flash_fwd_kernel_traitsILi96ELi64ELi64ELi4ELb0ELb0EN7cutlass10bfloat16_tE19Flash_kernel_traitsILi96ELi64ELi64ELi4ES3_EELb1ELb0ELb0ELb0ELb1ELb1ELb1ELb0EEEvNS_16Flash_fwd_paramsE --------------------------
	.section	.nv.info._ZN5flash24flash_fwd_splitkv_kernelI23Flash_fwd_kernel_traitsILi96ELi64ELi64ELi4ELb0ELb0EN7cutlass10bfloat16_tE19Flash_kernel_traitsILi96ELi64ELi64ELi4ES3_EELb1ELb0ELb0ELb0ELb1ELb1ELb1ELb0EEEvNS_16Flash_fwd_paramsE,"",@"SHT_CUDA_INFO"
	.sectionflags	@""
	.align	4


	//----- nvinfo : EIATTR_CUDA_API_VERSION
	.align		4
        /*0000*/ 	.byte	0x04, 0x37
        /*0002*/ 	.short	(.L_1804 - .L_1803)
.L_1803:
        /*0004*/ 	.word	0x00000082


	//----- nvinfo : EIATTR_KPARAM_INFO
	.align		4
.L_1804:
        /*0008*/ 	.byte	0x04, 0x17
        /*000a*/ 	.short	(.L_1806 - .L_1805)
.L_1805:
        /*000c*/ 	.word	0x00000000
        /*0010*/ 	.short	0x0000
        /*0012*/ 	.short	0x0000
        /*0014*/ 	.byte	0x00, 0xf0, 0x41, 0x07


	//----- nvinfo : EIATTR_SPARSE_MMA_MASK
	.align		4
.L_1806:
        /*0018*/ 	.byte	0x03, 0x50
        /*001a*/ 	.short	0x0000


	//----- nvinfo : EIATTR_MAXREG_COUNT
	.align		4
        /*001c*/ 	.byte	0x03, 0x1b
        /*001e*/ 	.short	0x00ff


	//----- nvinfo : EIATTR_NUM_BARRIERS
	.align		4
        /*0020*/ 	.byte	0x02, 0x4c
        /*0022*/ 	.byte	0x01
	.zero		1


	//----- nvinfo : EIATTR_MERCURY_ISA_VERSION
	.align		4
        /*0024*/ 	.byte	0x03, 0x5f
        /*0026*/ 	.short	0x0101


	//----- nvinfo : EIATTR_COOP_GROUP_MASK_REGIDS
	.align		4
        /*0028*/ 	.byte	0x04, 0x29
        /*002a*/ 	.short	(.L_1808 - .L_1807)


	//   ....[0]....
.L_1807:
        /*002c*/ 	.word	0xffffffff


	//   ....[1]....
        /*0030*/ 	.word	0xffffffff


	//   ....[2]....
        /*0034*/ 	.word	0xffffffff


	//   ....[3]....
        /*0038*/ 	.word	0xffffffff


	//   ....[4]....
        /*003c*/ 	.word	0xffffffff


	//   ....[5]....
        /*0040*/ 	.word	0xffffffff


	//   ....[6]....
        /*0044*/ 	.word	0xffffffff


	//   ....[7]....
        /*0048*/ 	.word	0xffffffff


	//   ....[8]....
        /*004c*/ 	.word	0xffffffff


	//   ....[9]....
        /*0050*/ 	.word	0xffffffff


	//   ....[10]....
        /*0054*/ 	.word	0xffffffff


	//   ....[11]....
        /*0058*/ 	.word	0xffffffff


	//   ....[12]....
        /*005c*/ 	.word	0xffffffff


	//   ....[13]....
        /*0060*/ 	.word	0xffffffff


	//   ....[14]....
        /*0064*/ 	.word	0xffffffff


	//   ....[15]....
        /*0068*/ 	.word	0xffffffff


	//----- nvinfo : EIATTR_COOP_GROUP_INSTR_OFFSETS
	.align		4
.L_1808:
        /*006c*/ 	.byte	0x04, 0x28
        /*006e*/ 	.short	(.L_1810 - .L_1809)


	//   ....[0]....
.L_1809:
        /*0070*/ 	.word	0x000033a0


	//   ....[1]....
        /*0074*/ 	.word	0x000035a0


	//   ....[2]....
        /*0078*/ 	.word	0x00003600


	//   ....[3]....
        /*007c*/ 	.word	0x000036b0


	//   ....[4]....
        /*0080*/ 	.word	0x00005c00


	//   ....[5]....
        /*0084*/ 	.word	0x00005c10


	//   ....[6]....
        /*0088*/ 	.word	0x00005c50


	//   ....[7]....
        /*008c*/ 	.word	0x00005c60


	//   ....[8]....
        /*0090*/ 	.word	0x000083e0


	//   ....[9]....
        /*0094*/ 	.word	0x00008410


	//   ....[10]....
        /*0098*/ 	.word	0x00008460


	//   ....[11]....
        /*009c*/ 	.word	0x00008470


	//   ....[12]....
        /*00a0*/ 	.word	0x000093f0


	//   ....[13]....
        /*00a4*/ 	.word	0x00009430


	//   ....[14]....
        /*00a8*/ 	.word	0x000094b0


	//   ....[15]....
        /*00ac*/ 	.word	0x000094c0


	//----- nvinfo : EIATTR_VRC_CTA_INIT_COUNT
	.align		4
.L_1810:
        /*00b0*/ 	.byte	0x02, 0x4a
	.zero		1
	.zero		1


	//----- nvinfo : EIATTR_EXIT_INSTR_OFFSETS
	.align		4
        /*00b4*/ 	.byte	0x04, 0x1c
        /*00b6*/ 	.short	(.L_1812 - .L_1811)


	//   ....[0]....
.L_1811:
        /*00b8*/ 	.word	0x00000440


	//   ....[1]....
        /*00bc*/ 	.word	0x00000b20


	//   ....[2]....
        /*00c0*/ 	.word	0x00000b50


	//   ....[3]....
        /*00c4*/ 	.word	0x00009f60


	//   ....[4]....
        /*00c8*/ 	.word	0x00009fa0


	//----- nvinfo : EIATTR_CRS_STACK_SIZE
	.align		4
.L_1812:
        /*00cc*/ 	.byte	0x04, 0x1e
        /*00ce*/ 	.short	(.L_1814 - .L_1813)
.L_1813:
        /*00d0*/ 	.word	0x00000000


	//----- nvinfo : EIATTR_CBANK_PARAM_SIZE
	.align		4
.L_1814:
        /*00d4*/ 	.byte	0x03, 0x19
        /*00d6*/ 	.short	0x01d0


	//----- nvinfo : EIATTR_PARAM_CBANK
	.align		4
        /*00d8*/ 	.byte	0x04, 0x0a
        /*00da*/ 	.short	(.L_1816 - .L_1815)
	.align		4
.L_1815:
        /*00dc*/ 	.word	index@(.nv.constant0._ZN5flash24flash_fwd_splitkv_kernelI23Flash_fwd_kernel_traitsILi96ELi64ELi64ELi4ELb0ELb0EN7cutlass10bfloat16_tE19Flash_kernel_traitsILi96ELi64ELi64ELi4ES3_EELb1ELb0ELb0ELb0ELb1ELb1ELb1ELb0EEEvNS_16Flash_fwd_paramsE)
        /*00e0*/ 	.short	0x0380
        /*00e2*/ 	.short	0x01d0


	//----- nvinfo : EIATTR_SW_WAR
	.align		4
.L_1816:
        /*00e4*/ 	.byte	0x04, 0x36
        /*00e6*/ 	.short	(.L_1818 - .L_1817)
.L_1817:
        /*00e8*/ 	.word	0x00000008
.L_1818:


//--------------------- .nv.info._ZN5flash24flash_fwd_splitkv_kernelI23Flash_fwd_kernel_traitsILi96ELi64ELi64ELi4ELb0ELb0EN7cutlass10bfloat16_tE19Flash_kernel_traitsILi96ELi64ELi64ELi4ES3_EELb1ELb0ELb1ELb0ELb0ELb0ELb1ELb0EEEvNS_16Flash_fwd_paramsE --------------------------
	.section	.nv.info._ZN5flash24flash_fwd_splitkv_kernelI23Flash_fwd_kernel_traitsILi96ELi64ELi64ELi4ELb0ELb0EN7cutlass10bfloat16_tE19Flash_kernel_traitsILi96ELi64ELi64ELi4ES3_EELb1ELb0ELb1ELb0ELb0ELb0ELb1ELb0EEEvNS_16Flash_fwd_paramsE,"",@"SHT_CUDA_INFO"
	.sectionflags	@""
	.align	4


	//----- nvinfo : EIATTR_CUDA_API_VERSION
	.align		4
        /*0000*/ 	.byte	0x04, 0x37
        /*0002*/ 	.short	(.L_1820 - .L_1819)
.L_1819:
        /*0004*/ 	.word	0x00000082


	//----- nvinfo : EIATTR_KPARAM_INFO
	.align		4
.L_1820:
        /*0008*/ 	.byte	0x04, 0x17
        /*000a*/ 	.short	(.L_1822 - .L_1821)
.L_1821:
        /*000c*/ 	.word	0x00000000
        /*0010*/ 	.short	0x0000
        /*0012*/ 	.short	0x0000
        /*0014*/ 	.byte	0x00, 0xf0, 0x41, 0x07


	//----- nvinfo : EIATTR_SPARSE_MMA_MASK
	.align		4
.L_1822:
        /*0018*/ 	.byte	0x03, 0x50
        /*001a*/ 	.short	0x0000


	//----- nvinfo : EIATTR_MAXREG_COUNT
	.align		4
        /*001c*/ 	.byte	0x03, 0x1b
        /*001e*/ 	.short	0x00ff


	//----- nvinfo : EIATTR_NUM_BARRIERS
	.align		4
        /*0020*/ 	.byte	0x02, 0x4c
        /*0022*/ 	.byte	0x01
	.zero		1


	//----- nvinfo : EIATTR_MERCURY_ISA_VERSION
	.align		4
        /*0024*/ 	.byte	0x03, 0x5f
        /*0026*/ 	.short	0x0101


	//----- nvinfo : EIATTR_COOP_GROUP_MASK_REGIDS
	.align		4
        /*0028*/ 	.byte	0x04, 0x29
        /*002a*/ 	.short	(.L_1824 - .L_1823)


	//   ....[0]....
.L_1823:
        /*002c*/ 	.word	0xffffffff


	//   ....[1]....
        /*0030*/ 	.word	0xffffffff


	//   ....[2]....
        /*0034*/ 	.word	0xffffffff


	//   ....[3]....
        /*0038*/ 	.word	0xffffffff


	//   ....[4]....
        /*003c*/ 	.word	0xffffffff


	//   ....[5]....
        /*0040*/ 	.word	0xffffffff


	//   ....[6]....
        /*0044*/ 	.word	0xffffffff


	//   ....[7]....
        /*0048*/ 	.word	0xffffffff


	//   ....[8]....
        /*004c*/ 	.word	0xffffffff


	//   ....[9]....
        /*0050*/ 	.word	0xffffffff


	//   ....[10]....
        /*0054*/ 	.word	0xffffffff


	//   ....[11]....
        /*0058*/ 	.word	0xffffffff


	//   ....[12]....
        /*005c*/ 	.word	0xffffffff


	//   ....[13]....
        /*0060*/ 	.word	0xffffffff


	//   ....[14]....
        /*0064*/ 	.word	0xffffffff


	//   ....[15]....
        /*0068*/ 	.word	0xffffffff


	//----- nvinfo : EIATTR_COOP_GROUP_INSTR_OFFSETS
	.align		4
.L_1824:
        /*006c*/ 	.byte	0x04, 0x28
        /*006e*/ 	.short	(.L_1826 - .L_1825)


	//   ....[0]....
.L_1825:
        /*0070*/ 	.word	0x000042a0


	//   ....[1]....
        /*0074*/ 	.word	0x00004330


	//   ....[2]....
        /*0078*/ 	.word	0x00004340


	//   ....[3]....
        /*007c*/ 	.word	0x00004390


	//   ....[4]....
        /*0080*/ 	.word	0x00006be0


	//   ....[5]....
        /*0084*/ 	.word	0x00006c10


	//   ....[6]....
        /*0088*/ 	.word	0x00006c60


	//   ....[7]....
        /*008c*/ 	.word	0x00006c70


	//   ....[8]....
        /*0090*/ 	.word	0x000097e0


	//   ....[9]....
        /*0094*/ 	.word	0x00009810


	//   ....[10]....
        /*0098*/ 	.word	0x00009850


	//   ....[11]....
        /*009c*/ 	.word	0x00009860


	//   ....[12]....
        /*00a0*/ 	.word	0x0000a820


	//   ....[13]....
        /*00a4*/ 	.word	0x0000a860


	//   ....[14]....
        /*00a8*/ 	.word	0x0000a990


	//   ....[15]....
        /*00ac*/ 	.word	0x0000a9c0


	//----- nvinfo : EIATTR_VRC_CTA_INIT_COUNT
	.align		4
.L_1826:
        /*00b0*/ 	.byte	0x02, 0x4a
	.zero		1
	.zero		1


	//----- nvinfo : EIATTR_EXIT_INSTR_OFFSETS
	.align		4
        /*00b4*/ 	.byte	0x04, 0x1c
        /*00b6*/ 	.short	(.L_1828 - .L_1827)


	//   ....[0]....
.L_1827:
        /*00b8*/ 	.word	0x00000440


	//   ....[1]....
        /*00bc*/ 	.word	0x00000eb0


	//   ....[2]....
        /*00c0*/ 	.word	0x00000ee0


	//   ....[3]....
        /*00c4*/ 	.word	0x0000b5d0


	//   ....[4]....
        /*00c8*/ 	.word	0x0000b6d0


	//   ....[5]....
        /*00cc*/ 	.word	0x0000b720


	//----- nvinfo : EIATTR_CRS_STACK_SIZE
	.align		4
.L_1828:
        /*00d0*/ 	.byte	0x04, 0x1e
        /*00d2*/ 	.short	(.L_1830 - .L_1829)
.L_1829:
        /*00d4*/ 	.word	0x00000000


	//----- nvinfo : EIATTR_CBANK_PARAM_SIZE
	.align		4
.L_1830:
        /*00d8*/ 	.byte	0x03, 0x19
        /*00da*/ 	.short	0x01d0


	//----- nvinfo : EIATTR_PARAM_CBANK
	.align		4
        /*00dc*/ 	.byte	0x04, 0x0a
        /*00de*/ 	.short	(.L_1832 - .L_1831)
	.align		4
.L_1831:
        /*00e0*/ 	.word	index@(.nv.constant0._ZN5flash24flash_fwd_splitkv_kernelI23Flash_fwd_kernel_traitsILi96ELi64ELi64ELi4ELb0ELb0EN7cutlass10bfloat16_tE19Flash_kernel_traitsILi96ELi64ELi64ELi4ES3_EELb1ELb0ELb1ELb0ELb0ELb0ELb1ELb0EEEvNS_16Flash_fwd_paramsE)
        /*00e4*/ 	.short	0x0380
        /*00e6*/ 	.short	0x01d0


	//----- nvinfo : EIATTR_SW_WAR
	.align		4
.L_1832:
        /*00e8*/ 	.byte	0x04, 0x36
        /*00ea*/ 	.short	(.L_1834 - .L_1833)
.L_1833:
        /*00ec*/ 	.word	0x00000008
.L_1834:


//--------------------- .nv.info._ZN5flash24flash_fwd_splitkv_kernelI23Flash_fwd_kernel_traitsILi96ELi64ELi64ELi4ELb0ELb0EN7cutlass10bfloat16_tE19Flash_kernel_traitsILi96ELi64ELi64ELi4ES3_EELb1ELb0ELb1ELb0ELb0ELb1ELb1ELb0EEEvNS_16Flash_fwd_paramsE --------------------------
	.section	.nv.info._ZN5flash24flash_fwd_splitkv_kernelI23Flash_fwd_kernel_traitsILi96ELi64ELi64ELi4ELb0ELb0EN7cutlass10bfloat16_tE19Flash_kernel_traitsILi96ELi64ELi64ELi4ES3_EELb1ELb0ELb1ELb0ELb0ELb1ELb1ELb0EEEvNS_16Flash_fwd_paramsE,"",@"SHT_CUDA_INFO"
	.sectionflags	@""
	.align	4


	//----- nvinfo : EIATTR_CUDA_API_VERSION
	.align		4
        /*0000*/ 	.byte	0x04, 0x37
        /*0002*/ 	.short	(.L_1836 - .L_1835)
.L_1835:
        /*0004*/ 	.word	0x00000082


	//----- nvinfo : EIATTR_KPARAM_INFO
	.align		4
.L_1836:
        /*0008*/ 	.byte	0x04, 0x17
        /*000a*/ 	.short	(.L_1838 - .L_1837)
.L_1837:
        /*000c*/ 	.word	0x00000000
        /*0010*/ 	.short	0x0000
        /*0012*/ 	.short	0x0000
        /*0014*/ 	.byte	0x00, 0xf0, 0x41, 0x07


	//----- nvinfo : EIATTR_SPARSE_MMA_MASK
	.align		4
.L_1838:
        /*0018*/ 	.byte	0x03, 0x50
        /*001a*/ 	.short	0x0000


	//----- nvinfo : EIATTR_MAXREG_COUNT
	.align		4
        /*001c*/ 	.byte	0x03, 0x1b
        /*001e*/ 	.short	0x00ff


	//----- nvinfo : EIATTR_NUM_BARRIERS
	.align		4
        /*0020*/ 	.byte	0x02, 0x4c
        /*0022*/ 	.byte	0x01
	.zero		1


	//----- nvinfo : EIATTR_MERCURY_ISA_VERSION
	.align		4
        /*0024*/ 	.byte	0x03, 0x5f
        /*0026*/ 	.short	0x0101


	//----- nvinfo : EIATTR_COOP_GROUP_MASK_REGIDS
	.align		4
        /*0028*/ 	.byte	0x04, 0x29
        /*002a*/ 	.short	(.L_1840 - .L_1839)


	//   ....[0]....
.L_1839:
        /*002c*/ 	.word	0xffffffff


	//   ....[1]....
        /*0030*/ 	.word	0xffffffff


	//   ....[2]....
        /*0034*/ 	.word	0xffffffff


	//   ....[3]....
        /*0038*/ 	.word	0xffffffff


	//   ....[4]....
        /*003c*/ 	.word	0xffffffff


	//   ....[5]....
        /*0040*/ 	.word	0xffffffff


	//   ....[6]....
        /*0044*/ 	.word	0xffffffff


	//   ....[7]....
        /*0048*/ 	.word	0xffffffff


	//   ....[8]....
        /*004c*/ 	.word	0xffffffff


	//   ....[9]....
        /*0050*/ 	.word	0xffffffff


	//   ....[10]....
        /*0054*/ 	.word	0xffffffff


	//   ....[11]....
        /*0058*/ 	.word	0xffffffff


	//   ....[12]....
        /*005c*/ 	.word	0xffffffff


	//   ....[13]....
        /*0060*/ 	.word	0xffffffff


	//   ....[14]....
        /*0064*/ 	.word	0xffffffff


	//   ....[15]....
        /*0068*/ 	.word	0xffffffff


	//----- nvinfo : EIATTR_COOP_GROUP_INSTR_OFFSETS
	.align		4
.L_1840:
        /*006c*/ 	.byte	0x04, 0x28
        /*006e*/ 	.short	(.L_1842 - .L_1841)


	//   ....[0]....
.L_1841:
        /*0070*/ 	.word	0x00004650


	//   ....[1]....
        /*0074*/ 	.word	0x000046c0


	//   ....[2]....
        /*0078*/ 	.word	0x000046d0


	//   ....[3]....
        /*007c*/ 	.word	0x00004710


	//   ....[4]....
        /*0080*/ 	.word	0x00007340


	//   ....[5]....
        /*0084*/ 	.word	0x00007370


	//   ....[6]....
        /*0088*/ 	.word	0x000073b0


	//   ....[7]....
        /*008c*/ 	.word	0x000073c0


	//   ....[8]....
        /*0090*/ 	.word	0x0000a340


	//   ....[9]....
        /*0094*/ 	.word	0x0000a380


	//   ....[10]....
        /*0098*/ 	.word	0x0000a3d0


	//   ....[11]....
        /*009c*/ 	.word	0x0000a3f0


	//   ....[12]....
        /*00a0*/ 	.word	0x0000b360


	//   ....[13]....
        /*00a4*/ 	.word	0x0000b3a0


	//   ....[14]....
        /*00a8*/ 	.word	0x0000b470


	//   ....[15]....
        /*00ac*/ 	.word	0x0000b480


	//----- nvinfo : EIATTR_VRC_CTA_INIT_COUNT
	.align		4
.L_1842:
        /*00b0*/ 	.byte	0x02, 0x4a
	.zero		1
	.zero		1


	//----- nvinfo : EIATTR_EXIT_INSTR_OFFSETS
	.align		4
        /*00b4*/ 	.byte	0x04, 0x1c
        /*00b6*/ 	.short	(.L_1844 - .L_1843)


	//   ....[0]....
.L_1843:
        /*00b8*/ 	.word	0x00000440


	//   ....[1]....
        /*00bc*/ 	.word	0x00000eb0


	//   ....[2]....
        /*00c0*/ 	.word	0x00000ee0


	//   ....[3]....
        /*00c4*/ 	.word	0x0000c110


	//   ....[4]....
        /*00c8*/ 	.word	0x0000c210


	//   ....[5]....
        /*00cc*/ 	.word	0x0000c260


	//----- nvinfo : EIATTR_CRS_STACK_SIZE
	.align		4
.L_1844:
        /*00d0*/ 	.byte	0x04, 0x1e
        /*00d2*/ 	.short	(.L_1846 - .L_1845)
.L_1845:
        /*00d4*/ 	.word	0x00000000


	//----- nvinfo : EIATTR_CBANK_PARAM_SIZE
	.align		4
.L_1846:
        /*00d8*/ 	.byte	0x03, 0x19
        /*00da*/ 	.short	0x01d0


	//----- nvinfo : EIATTR_PARAM_CBANK
	.align		4
        /*00dc*/ 	.byte	0x04, 0x0a
        /*00de*/ 	.short	(.L_1848 - .L_1847)
	.align		4
.L_1847:
        /*00e0*/ 	.word	index@(.nv.constant0._ZN5flash24flash_fwd_splitkv_kernelI23Flash_fwd_kernel_traitsILi96ELi64ELi64ELi4ELb0ELb0EN7cutlass10bfloat16_tE19Flash_kernel_traitsILi96ELi64ELi64ELi4ES3_EELb1ELb0ELb1ELb0ELb0ELb1ELb1ELb0EEEvNS_16Flash_fwd_paramsE)
        /*00e4*/ 	.short	0x0380
        /*00e6*/ 	.short	0x01d0


	//----- nvinfo : EIATTR_SW_WAR
	.align		4
.L_1848:
        /*00e8*/ 	.byte	0x04, 0x36
        /*00ea*/ 	.short	(.L_1850 - .L_1849)
.L_1849:
        /*00ec*/ 	.word	0x00000008
.L_1850:


//--------------------- .nv.info._ZN5flash24flash_fwd_splitkv_kernelI23Flash_fwd_kernel_traitsILi96ELi64ELi64ELi4ELb0ELb0EN7cutlass10bfloat16_tE19Flash_kernel_traitsILi96ELi64ELi64ELi4ES3_EELb1ELb0ELb0ELb0ELb1ELb0ELb1ELb1EEEvNS_16Flash_fwd_paramsE --------------------------
	.section	.nv.info._ZN5flash24flash_fwd_splitkv_kernelI23Flash_fwd_kernel_traitsILi96ELi64ELi64ELi4ELb0ELb0EN7cutlass10bfloat16_tE19Flash_kernel_traitsILi96ELi64ELi64ELi4ES3_EELb1ELb0ELb0ELb0ELb1ELb0ELb1ELb1EEEvNS_16Flash_fwd_paramsE,"",@"SHT_CUDA_INFO"
	.sectionflags	@""
	.align	4


	//----- nvinfo : EIATTR_CUDA_API_VERSION
	.align		4
        /*0000*/ 	.byte	0x04, 0x37
        /*0002*/ 	.short	(.L_1852 - .L_1851)
.L_1851:
        /*0004*/ 	.word	0x00000082


	//----- nvinfo : EIATTR_KPARAM_INFO
	.align		4
.L_1852:
        /*0008*/ 	.byte	0x04, 0x17
        /*000a*/ 	.short	(.L_1854 - .L_1853)
.L_1853:
        /*000c*/ 	.word	0x00000000
        /*0010*/ 	.short	0x0000
        /*0012*/ 	.short	0x0000
        /*0014*/ 	.byte	0x00, 0xf0, 0x41, 0x07


	//----- nvinfo : EIATTR_SPARSE_MMA_MASK
	.align		4
.L_1854:
        /*0018*/ 	.byte	0x03, 0x50
        /*001a*/ 	.short	0x0000


	//----- nvinfo : EIATTR_MAXREG_COUNT
	.align		4
        /*001c*/ 	.byte	0x03, 0x1b
        /*001e*/ 	.short	0x00ff


	//----- nvinfo : EIATTR_NUM_BARRIERS
	.align		4
        /*0020*/ 	.byte	0x02, 0x4c
        /*0022*/ 	.byte	0x01
	.zero		1


	//----- nvinfo : EIATTR_MERCURY_ISA_VERSION
	.align		4
        /*0024*/ 	.byte	0x03, 0x5f
        /*0026*/ 	.short	0x0101


	//----- nvinfo : EIATTR_COOP_GROUP_MASK_REGIDS
	.align		4
        /*0028*/ 	.byte	0x04, 0x29
        /*002a*/ 	.short	(.L_1856 - .L_1855)


	//   ....[0]....
.L_1855:
        /*002c*/ 	.word	0xffffffff


	//   ....[1]....
        /*0030*/ 	.word	0xffffffff


	//   ....[2]....
        /*0034*/ 	.word	0xffffffff


	//   ....[3]....
        /*0038*/ 	.word	0xffffffff


	//   ....[4]....
        /*003c*/ 	.word	0xffffffff


	//   ....[5]....
        /*0040*/ 	.word	0xffffffff


	//   ....[6]....
        /*0044*/ 	.word	0xffffffff


	//   ....[7]....
        /*0048*/ 	.word	0xffffffff


	//   ....[8]....
        /*004c*/ 	.word	0xffffffff


	//   ....[9]....
        /*0050*/ 	.word	0xffffffff


	//   ....[10]....
        /*0054*/ 	.word	0xffffffff


	//   ....[11]....
        /*0058*/ 	.word	0xffffffff


	//   ....[12]....
        /*005c*/ 	.word	0xffffffff


	//   ....[13]....
        /*0060*/ 	.word	0xffffffff


	//   ....[14]....
        /*0064*/ 	.word	0xffffffff


	//   ....[15]....
        /*0068*/ 	.word	0xffffffff


	//----- nvinfo : EIATTR_COOP_GROUP_INSTR_OFFSETS
	.align		4
.L_1856:
        /*006c*/ 	.byte	0x04, 0x28
        /*006e*/ 	.short	(.L_1858 - .L_1857)


	//   ....[0]....
.L_1857:
        /*0070*/ 	.word	0x0000ac20


	//   ....[1]....
        /*0074*/ 	.word	0x0000ae10


	//   ....[2]....
        /*0078*/ 	.word	0x0000ae80


	//   ....[3]....
        /*007c*/ 	.word	0x0000af30


	//   ....[4]....
        /*0080*/ 	.word	0x0000d0f0


	//   ....[5]....
        /*0084*/ 	.word	0x0000d100


	//   ....[6]....
        /*0088*/ 	.word	0x0000d130


	//   ....[7]....
        /*008c*/ 	.word	0x0000d140


	//   ....[8]....
        /*0090*/ 	.word	0x0000f530


	//   ....[9]....
        /*0094*/ 	.word	0x0000f540


	//   ....[10]....
        /*0098*/ 	.word	0x0000f570


	//   ....[11]....
        /*009c*/ 	.word	0x0000f580


	//   ....[12]....
        /*00a0*/ 	.word	0x00010560


	//   ....[13]....
        /*00a4*/ 	.word	0x000105a0


	//   ....[14]....
        /*00a8*/ 	.word	0x00010610


	//   ....[15]....
        /*00ac*/ 	.word	0x00010620


	//----- nvinfo : EIATTR_VRC_CTA_INIT_COUNT
	.align		4
.L_1858:
        /*00b0*/ 	.byte	0x02, 0x4a
	.zero		1
	.zero		1


	//----- nvinfo : EIATTR_EXIT_INSTR_OFFSETS
	.align		4
        /*00b4*/ 	.byte	0x04, 0x1c
        /*00b6*/ 	.short	(.L_1860 - .L_1859)


	//   ....[0]....
.L_1859:
        /*00b8*/ 	.word	0x00000460


	//   ....[1]....
        /*00bc*/ 	.word	0x00000b20


	//   ....[2]....
        /*00c0*/ 	.word	0x00000b50


	//   ....[3]....
        /*00c4*/ 	.word	0x000110f0


	//   ....[4]....
        /*00c8*/ 	.word	0x00011130


	//----- nvinfo : EIATTR_CRS_STACK_SIZE
	.align		4
.L_1860:
        /*00cc*/ 	.byte	0x04, 0x1e
        /*00ce*/ 	.short	(.L_1862 - .L_1861)
.L_1861:
        /*00d0*/ 	.word	0x00000000


	//----- nvinfo : EIATTR_CBANK_PARAM_SIZE
	.align		4
.L_1862:
        /*00d4*/ 	.byte	0x03, 0x19
        /*00d6*/ 	.short	0x01d0


	//----- nvinfo : EIATTR_PARAM_CBANK
	.align		4
        /*00d8*/ 	.byte	0x04, 0x0a
        /*00da*/ 	.short	(.L_1864 - .L_1863)
	.align		4
.L_1863:
        /*00dc*/ 	.word	index@(.nv.constant0._ZN5flash24flash_fwd_splitkv_kernelI23Flash_fwd_kernel_traitsILi96ELi64ELi64ELi4ELb0ELb0EN7cutlass10bfloat16_tE19Flash_kernel_traitsILi96ELi64ELi64ELi4ES3_EELb1ELb0ELb0ELb0ELb1ELb0ELb1ELb1EEEvNS_16Flash_fwd_paramsE)
        /*00e0*/ 	.short	0x0380
        /*00e2*/ 	.short	0x01d0


	//----- nvinfo : EIATTR_SW_WAR
	.align		4
.L_1864:
        /*00e4*/ 	.byte	0x04, 0x36
        /*00e6*/ 	.short	(.L_1866 - .L_1865)
.L_1865:
        /*00e8*/ 	.word	0x00000008
.L_1866:


//--------------------- .nv.info._ZN5flash24flash_fwd_splitkv_kernelI23Flash_fwd_kernel_traitsILi96ELi64ELi64ELi4ELb0ELb0EN7cutlass10bfloat16_tE19Flash_kernel_traitsILi96ELi64ELi64ELi4ES3_EELb1ELb0ELb0ELb0ELb1ELb1ELb1ELb1EEEvNS_16Flash_fwd_paramsE --------------------------
	.section	.nv.info._ZN5flash24flash_fwd_splitkv_kernelI23Flash_fwd_kernel_traitsILi96ELi64ELi64ELi4ELb0ELb0EN7cutlass10bfloat16_tE19Flash_kernel_traitsILi96ELi64ELi64ELi4ES3_EELb1ELb0ELb0ELb0ELb1ELb1ELb1ELb1EEEvNS_16Flash_fwd_paramsE,"",@"SHT_CUDA_INFO"
	.sectionflags	@""
	.align	4


	//----- nvinfo : EIATTR_CUDA_API_VERSION
	.align		4
        /*0000*/ 	.byte	0x04, 0x37
        /*0002*/ 	.short	(.L_1868 - .L_1867)
.L_1867:
        /*0004*/ 	.word	0x00000082


	//----- nvinfo : EIATTR_KPARAM_INFO
	.align		4
.L_1868:
        /*0008*/ 	.byte	0x04, 0x17
        /*000a*/ 	.short	(.L_1870 - .L_1869)
.L_1869:
        /*000c*/ 	.word	0x00000000
        /*0010*/ 	.short	0x0000
        /*0012*/ 	.short	0x0000
        /*0014*/ 	.byte	0x00, 0xf0, 0x41, 0x07


	//----- nvinfo : EIATTR_SPARSE_MMA_MASK
	.align		4
.L_1870:
        /*0018*/ 	.byte	0x03, 0x50
        /*001a*/ 	.short	0x0000


	//----- nvinfo : EIATTR_MAXREG_COUNT
	.align		4
        /*001c*/ 	.byte	0x03, 0x1b
        /*001e*/ 	.short	0x00ff


	//----- nvinfo : EIATTR_NUM_BARRIERS
	.align		4
        /*0020*/ 	.byte	0x02, 0x4c
        /*0022*/ 	.byte	0x01
	.zero		1


	//----- nvinfo : EIATTR_MERCURY_ISA_VERSION
	.align		4
        /*0024*/ 	.byte	0x03, 0x5f
        /*0026*/ 	.short	0x0101


	//----- nvinfo : EIATTR_COOP_GROUP_MASK_REGIDS
	.align		4
        /*0028*/ 	.byte	0x04, 0x29
        /*002a*/ 	.short	(.L_1872 - .L_1871)


	//   ....[0]....
.L_1871:
        /*002c*/ 	.word	0xffffffff


	//   ....[1]....
        /*0030*/ 	.word	0xffffffff


	//   ....[2]....
        /*0034*/ 	.word	0xffffffff


	//   ....[3]....
        /*0038*/ 	.word	0xffffffff


	//   ....[4]....
        /*003c*/ 	.word	0xffffffff


	//   ....[5]....
        /*0040*/ 	.word	0xffffffff


	//   ....[6]....
        /*0044*/ 	.word	0xffffffff


	//   ....[7]....
        /*0048*/ 	.word	0xffffffff


	//   ....[8]....
        /*004c*/ 	.word	0xffffffff


	//   ....[9]....
        /*0050*/ 	.word	0xffffffff


	//   ....[10]....
        /*0054*/ 	.word	0xffffffff


	//   ....[11]....
        /*0058*/ 	.word	0xffffffff


	//   ....[12]....
        /*005c*/ 	.word	0xffffffff


	//   ....[13]....
        /*0060*/ 	.word	0xffffffff


	//   ....[14]....
        /*0064*/ 	.word	0xffffffff


	//   ....[15]....
        /*0068*/ 	.word	0xffffffff


	//----- nvinfo : EIATTR_COOP_GROUP_INSTR_OFFSETS
	.align		4
.L_1872:
        /*006c*/ 	.byte	0x04, 0x28
        /*006e*/ 	.short	(.L_1874 - .L_1873)


	//   ....[0]....
.L_1873:
        /*0070*/ 	.word	0x0000afd0


	//   ....[1]....
        /*0074*/ 	.word	0x0000b1f0


	//   ....[2]....
        /*0078*/ 	.word	0x0000b270


	//   ....[3]....
        /*007c*/ 	.word	0x0000b320


	//   ....[4]....
        /*0080*/ 	.word	0x0000d910


	//   ....[5]....
        /*0084*/ 	.word	0x0000d920


	//   ....[6]....
        /*0088*/ 	.word	0x0000d950


	//   ....[7]....
        /*008c*/ 	.word	0x0000d960


	//   ....[8]....
        /*0090*/ 	.word	0x00010150


	//   ....[9]....
        /*0094*/ 	.word	0x00010180


	//   ....[10]....
        /*0098*/ 	.word	0x000101d0


	//   ....[11]....
        /*009c*/ 	.word	0x000101e0


	//   ....[12]....
        /*00a0*/ 	.word	0x00011160


	//   ....[13]....
        /*00a4*/ 	.word	0x000111a0


	//   ....[14]....
        /*00a8*/ 	.word	0x00011210


	//   ....[15]....
        /*00ac*/ 	.word	0x00011220


	//----- nvinfo : EIATTR_VRC_CTA_INIT_COUNT
	.align		4
.L_1874:
        /*00b0*/ 	.byte	0x02, 0x4a
	.zero		1
	.zero		1


	//----- nvinfo : EIATTR_EXIT_INSTR_OFFSETS
	.align		4
        /*00b4*/ 	.byte	0x04, 0x1c
        /*00b6*/ 	.short	(.L_1876 - .L_1875)


	//   ....[0]....
.L_1875:
        /*00b8*/ 	.word	0x00000460


	//   ....[1]....
        /*00bc*/ 	.word	0x00000b20


	//   ....[2]....
        /*00c0*/ 	.word	0x00000b50


	//   ....[3]....
        /*00c4*/ 	.word	0x00011cf0


	//   ....[4]....
        /*00c8*/ 	.word	0x00011d30


	//----- nvinfo : EIATTR_CRS_STACK_SIZE
	.align		4
.L_1876:
        /*00cc*/ 	.byte	0x04, 0x1e
        /*00ce*/ 	.short	(.L_1878 - .L_1877)
.L_1877:
        /*00d0*/ 	.word	0x00000000


	//----- nvinfo : EIATTR_CBANK_PARAM_SIZE
	.align		4
.L_1878:
        /*00d4*/ 	.byte	0x03, 0x19
        /*00d6*/ 	.short	0x01d0


	//----- nvinfo : EIATTR_PARAM_CBANK
	.align		4
        /*00d8*/ 	.byte	0x04, 0x0a
        /*00da*/ 	.short	(.L_1880 - .L_1879)
	.align		4
.L_1879:
        /*00dc*/ 	.word	index@(.nv.constant0._ZN5flash24flash_fwd_splitkv_kernelI23Flash_fwd_kernel_traitsILi96ELi64ELi64ELi4ELb0ELb0EN7cutlass10bfloat16_tE19Flash_kernel_traitsILi96ELi64ELi64ELi4ES3_EELb1ELb0ELb0ELb0ELb1ELb1ELb1ELb1EEEvNS_16Flash_fwd_paramsE)
        /*00e0*/ 	.short	0x0380
        /*00e2*/ 	.short	0x01d0


	//----- nvinfo : EIATTR_SW_WAR
	.align		4
.L_1880:
        /*00e4*/ 	.byte	0x04, 0x36
        /*00e6*/ 	.short	(.L_1882 - .L_1881)
.L_1881:
        /*00e8*/ 	.word	0x00000008
.L_1882:


//--------------------- .nv.info._ZN5flash24flash_fwd_splitkv_kernelI23Flash_fwd_kernel_traitsILi96ELi64ELi64ELi4ELb0ELb0EN7cutlass10bfloat16_tE19Flash_kernel_traitsILi96ELi64ELi64ELi4ES3_EELb1ELb0ELb1ELb0ELb0ELb0ELb1ELb1EEEvNS_16Flash_fwd_paramsE --------------------------
	.section	.nv.info._ZN5flash24flash_fwd_splitkv_kernelI23Flash_fwd_kernel_traitsILi96ELi64ELi64ELi4ELb0ELb0EN7cutlass10bfloat16_tE19Flash_kernel_traitsILi96ELi64ELi64ELi4ES3_EELb1ELb0ELb1ELb0ELb0ELb0ELb1ELb1EEEvNS_16Flash_fwd_paramsE,"",@"SHT_CUDA_INFO"
	.sectionflags	@""
	.align	4


	//----- nvinfo : EIATTR_CUDA_API_VERSION
	.align		4
        /*0000*/ 	.byte	0x04, 0x37
        /*0002*/ 	.short	(.L_1884 - .L_1883)
.L_1883:
        /*0004*/ 	.word	0x00000082


	//----- nvinfo : EIATTR_KPARAM_INFO
	.align		4
.L_1884:
        /*0008*/ 	.byte	0x04, 0x17
        /*000a*/ 	.short	(.L_1886 - .L_1885)
.L_1885:
        /*000c*/ 	.word	0x00000000
        /*0010*/ 	.short	0x0000
        /*0012*/ 	.short	0x0000
        /*0014*/ 	.byte	0x00, 0xf0, 0x41, 0x07


	//----- nvinfo : EIATTR_SPARSE_MMA_MASK
	.align		4
.L_1886:
        /*0018*/ 	.byte	0x03, 0x50
        /*001a*/ 	.short	0x0000


	//----- nvinfo : EIATTR_MAXREG_COUNT
	.align		4
        /*001c*/ 	.byte	0x03, 0x1b
        /*001e*/ 	.short	0x00ff


	//----- nvinfo : EIATTR_NUM_BARRIERS
	.align		4
        /*0020*/ 	.byte	0x02, 0x4c
        /*0022*/ 	.byte	0x01
	.zero		1


	//----- nvinfo : EIATTR_MERCURY_ISA_VERSION
	.align		4
        /*0024*/ 	.byte	0x03, 0x5f
        /*0026*/ 	.short	0x0101


	//----- nvinfo : EIATTR_COOP_GROUP_MASK_REGIDS
	.align		4
        /*0028*/ 	.byte	0x04, 0x29
        /*002a*/ 	.short	(.L_1888 - .L_1887)


	//   ....[0]....
.L_1887:
        /*002c*/ 	.word	0xffffffff


	//   ....[1]....
        /*0030*/ 	.word	0xffffffff


	//   ....[2]....
        /*0034*/ 	.word	0xffffffff


	//   ....[3]....
        /*0038*/ 	.word	0xffffffff


	//   ....[4]....
        /*003c*/ 	.word	0xffffffff


	//   ....[5]....
        /*0040*/ 	.word	0xffffffff


	//   ....[6]....
        /*0044*/ 	.word	0xffffffff


	//   ....[7]....
        /*0048*/ 	.word	0xffffffff


	//   ....[8]....
        /*004c*/ 	.word	0xffffffff


	//   ....[9]....
        /*0050*/ 	.word	0xffffffff


	//   ....[10]....
        /*0054*/ 	.word	0xffffffff


	//   ....[11]....
        /*0058*/ 	.word	0xffffffff


	//   ....[12]....
        /*005c*/ 	.word	0xffffffff


	//   ....[13]....
        /*0060*/ 	.word	0xffffffff


	//   ....[14]....
        /*0064*/ 	.word	0xffffffff


	//   ....[15]....
        /*0068*/ 	.word	0xffffffff


	//----- nvinfo : EIATTR_COOP_GROUP_INSTR_OFFSETS
	.align		4
.L_1888:
        /*006c*/ 	.byte	0x04, 0x28
        /*006e*/ 	.short	(.L_1890 - .L_1889)


	//   ....[0]....
.L_1889:
        /*0070*/ 	.word	0x0000c500


	//   ....[1]....
        /*0074*/ 	.word	0x0000c590


	//   ....[2]....
        /*0078*/ 	.word	0x0000c5a0


	//   ....[3]....
        /*007c*/ 	.word	0x0000c620


	//   ....[4]....
        /*0080*/ 	.word	0x0000ee60


	//   ....[5]....
        /*0084*/ 	.word	0x0000ee70


	//   ....[6]....
        /*0088*/ 	.word	0x0000eea0


	//   ....[7]....
        /*008c*/ 	.word	0x0000eeb0


	//   ....[8]....
        /*0090*/ 	.word	0x00011900


	//   ....[9]....
        /*0094*/ 	.word	0x00011920


	//   ....[10]....
        /*0098*/ 	.word	0x00011950


	//   ....[11]....
        /*009c*/ 	.word	0x00011960


	//   ....[12]....
        /*00a0*/ 	.word	0x00012920


	//   ....[13]....
        /*00a4*/ 	.word	0x00012960


	//   ....[14]....
        /*00a8*/ 	.word	0x000129d0


	//   ....[15]....
        /*00ac*/ 	.word	0x000129f0


	//----- nvinfo : EIATTR_VRC_CTA_INIT_COUNT
	.align		4
.L_1890:
        /*00b0*/ 	.byte	0x02, 0x4a
	.zero		1
	.zero		1


	//----- nvinfo : EIATTR_EXIT_INSTR_OFFSETS
	.align		4
        /*00b4*/ 	.byte	0x04, 0x1c
        /*00b6*/ 	.short	(.L_1892 - .L_1891)


	//   ....[0]....
.L_1891:
        /*00b8*/ 	.word	0x00000450


	//   ....[1]....
        /*00bc*/ 	.word	0x00000ec0


	//   ....[2]....
        /*00c0*/ 	.word	0x00000ef0


	//   ....[3]....
        /*00c4*/ 	.word	0x00013780


	//   ....[4]....
        /*00c8*/ 	.word	0x00013880


	//   ....[5]....
        /*00cc*/ 	.word	0x000138d0


	//----- nvinfo : EIATTR_CRS_STACK_SIZE
	.align		4
.L_1892:
        /*00d0*/ 	.byte	0x04, 0x1e
        /*00d2*/ 	.short	(.L_1894 - .L_1893)
.L_1893:
        /*00d4*/ 	.word	0x00000000


	//----- nvinfo : EIATTR_CBANK_PARAM_SIZE
	.align		4
.L_1894:
        /*00d8*/ 	.byte	0x03, 0x19
        /*00da*/ 	.short	0x01d0


	//----- nvinfo : EIATTR_PARAM_CBANK
	.align		4
        /*00dc*/ 	.byte	0x04, 0x0a
        /*00de*/ 	.short	(.L_1896 - .L_1895)
	.align		4
.L_1895:
        /*00e0*/ 	.word	index@(.nv.constant0._ZN5flash24flash_fwd_splitkv_kernelI23Flash_fwd_kernel_traitsILi96ELi64ELi64ELi4ELb0ELb0EN7cutlass10bfloat16_tE19Flash_kernel_traitsILi96ELi64ELi64ELi4ES3_EELb1ELb0ELb1ELb0ELb0ELb0ELb1ELb1EEEvNS_16Flash_fwd_paramsE)
        /*00e4*/ 	.short	0x0380
        /*00e6*/ 	.short	0x01d0


	//----- nvinfo : EIATTR_SW_WAR
	.align		4
.L_1896:
        /*00e8*/ 	.byte	0x04, 0x36
        /*00ea*/ 	.short	(.L_1898 - .L_1897)
.L_1897:
        /*00ec*/ 	.word	0x00000008
.L_1898:


//--------------------- .nv.info._ZN5flash24flash_fwd_splitkv_kernelI23Flash_fwd_kernel_traitsILi96ELi64ELi64ELi4ELb0ELb0EN7cutlass10bfloat16_tE19Flash_kernel_traitsILi96ELi64ELi64ELi4ES3_EELb1ELb0ELb1ELb0ELb0ELb1ELb1ELb1EEEvNS_16Flash_fwd_paramsE --------------------------
	.section	.nv.info._ZN5flash24flash_fwd_splitkv_kernelI23Flash_fwd_kernel_traitsILi96ELi64ELi64ELi4ELb0ELb0EN7cutlass10bfloat16_tE19Flash_kernel_traitsILi96ELi64ELi64ELi4ES3_EELb1ELb0ELb1ELb0ELb0ELb1ELb1ELb1EEEvNS_16Flash_fwd_paramsE,"",@"SHT_CUDA_INFO"
	.sectionflags	@""
	.align	4


	//----- nvinfo : EIATTR_CUDA_API_VERSION
	.align		4
        /*0000*/ 	.byte	0x04, 0x37
        /*0002*/ 	.short	(.L_1900 - .L_1899)
.L_1899:
        /*0004*/ 	.word	0x00000082


	//----- nvinfo : EIATTR_KPARAM_INFO
	.align		4
.L_1900:
        /*0008*/ 	.byte	0x04, 0x17
        /*000a*/ 	.short	(.L_1902 - .L_1901)
.L_1901:
        /*000c*/ 	.word	0x00000000
        /*0010*/ 	.short	0x0000
        /*0012*/ 	.short	0x0000
        /*0014*/ 	.byte	0x00, 0xf0, 0x41, 0x07


	//----- nvinfo : EIATTR_SPARSE_MMA_MASK
	.align		4
.L_1902:
        /*0018*/ 	.byte	0x03, 0x50
        /*001a*/ 	.short	0x0000


	//----- nvinfo : EIATTR_MAXREG_COUNT
	.align		4
        /*001c*/ 	.byte	0x03, 0x1b
        /*001e*/ 	.short	0x00ff


	//----- nvinfo : EIATTR_NUM_BARRIERS
	.align		4
        /*0020*/ 	.byte	0x02, 0x4c
        /*0022*/ 	.byte	0x01
	.zero		1


	//----- nvinfo : EIATTR_MERCURY_ISA_VERSION
	.align		4
        /*0024*/ 	.byte	0x03, 0x5f
        /*0026*/ 	.short	0x0101


	//----- nvinfo : EIATTR_COOP_GROUP_MASK_REGIDS
	.align		4
        /*0028*/ 	.byte	0x04, 0x29
        /*002a*/ 	.short	(.L_1904 - .L_1903)


	//   ....[0]....
.L_1903:
        /*002c*/ 	.word	0xffffffff


	//   ....[1]....
        /*0030*/ 	.word	0xffffffff


	//   ....[2]....
        /*0034*/ 	.word	0xffffffff


	//   ....[3]....
        /*0038*/ 	.word	0xffffffff


	//   ....[4]....
        /*003c*/ 	.word	0xffffffff


	//   ....[5]....
        /*0040*/ 	.word	0xffffffff


	//   ....[6]....
        /*0044*/ 	.word	0xffffffff


	//   ....[7]....
        /*0048*/ 	.word	0xffffffff


	//   ....[8]....
        /*004c*/ 	.word	0xffffffff


	//   ....[9]....
        /*0050*/ 	.word	0xffffffff


	//   ....[10]....
        /*0054*/ 	.word	0xffffffff


	//   ....[11]....
        /*0058*/ 	.word	0xffffffff


	//   ....[12]....
        /*005c*/ 	.word	0xffffffff


	//   ....[13]....
        /*0060*/ 	.word	0xffffffff


	//   ....[14]....
        /*0064*/ 	.word	0xffffffff


	//   ....[15]....
        /*0068*/ 	.word	0xffffffff


	//----- nvinfo : EIATTR_COOP_GROUP_INSTR_OFFSETS
	.align		4
.L_1904:
        /*006c*/ 	.byte	0x04, 0x28
        /*006e*/ 	.short	(.L_1906 - .L_1905)


	//   ....[0]....
.L_1905:
        /*0070*/ 	.word	0x0000c910


	//   ....[1]....
        /*0074*/ 	.word	0x0000c930


	//   ....[2]....
        /*0078*/ 	.word	0x0000c990


	//   ....[3]....
        /*007c*/ 	.word	0x0000ca00


	//   ....[4]....
        /*0080*/ 	.word	0x0000f6b0


	//   ....[5]....
        /*0084*/ 	.word	0x0000f6c0


	//   ....[6]....
        /*0088*/ 	.word	0x0000f6f0


	//   ....[7]....
        /*008c*/ 	.word	0x0000f700


	//   ....[8]....
        /*0090*/ 	.word	0x00012560


	//   ....[9]....
        /*0094*/ 	.word	0x00012590


	//   ....[10]....
        /*0098*/ 	.word	0x000125d0


	//   ....[11]....
        /*009c*/ 	.word	0x000125e0


	//   ....[12]....
        /*00a0*/ 	.word	0x00013570


	//   ....[13]....
        /*00a4*/ 	.word	0x000135b0


	//   ....[14]....
        /*00a8*/ 	.word	0x00013620


	//   ....[15]....
        /*00ac*/ 	.word	0x00013640


	//----- nvinfo : EIATTR_VRC_CTA_INIT_COUNT
	.align		4
.L_1906:
        /*00b0*/ 	.byte	0x02, 0x4a
	.zero		1
	.zero		1


	//----- nvinfo : EIATTR_EXIT_INSTR_OFFSETS
	.align		4
        /*00b4*/ 	.byte	0x04, 0x1c
        /*00b6*/ 	.short	(.L_1908 - .L_1907)


	//   ....[0]....
.L_1907:
        /*00b8*/ 	.word	0x00000450


	//   ....[1]....
        /*00bc*/ 	.word	0x00000ec0


	//   ....[2]....
        /*00c0*/ 	.word	0x00000ef0


	//   ....[3]....
        /*00c4*/ 	.word	0x000143d0


	//   ....[4]....
        /*00c8*/ 	.word	0x000144d0


	//   ....[5]....
        /*00cc*/ 	.word	0x00014520


	//----- nvinfo : EIATTR_CRS_STACK_SIZE
	.align		4
.L_1908:
        /*00d0*/ 	.byte	0x04, 0x1e
        /*00d2*/ 	.short	(.L_1910 - .L_1909)
.L_1909:
        /*00d4*/ 	.word	0x00000000


	//----- nvinfo : EIATTR_CBANK_PARAM_SIZE
	.align		4
.L_1910:
        /*00d8*/ 	.byte	0x03, 0x19
        /*00da*/ 	.short	0x01d0


	//----- nvinfo : EIATTR_PARAM_CBANK
	.align		4
        /*00dc*/ 	.byte	0x04, 0x0a
        /*00de*/ 	.short	(.L_1912 - .L_1911)
	.align		4
.L_1911:
        /*00e0*/ 	.word	index@(.nv.constant0._ZN5flash24flash_fwd_splitkv_kernelI23Flash_fwd_kernel_traitsILi96ELi64ELi64ELi4ELb0ELb0EN7cutlass10bfloat16_tE19Flash_kernel_traitsILi96ELi64ELi64ELi4ES3_EELb1ELb0ELb1ELb0ELb0ELb1ELb1ELb1EEEvNS_16Flash_fwd_paramsE)
        /*00e4*/ 	.short	0x0380
        /*00e6*/ 	.short	0x01d0


	//----- nvinfo : EIATTR_SW_WAR
	.align		4
.L_1912:
        /*00e8*/ 	.byte	0x04, 0x36
        /*00ea*/ 	.short	(.L_1914 - .L_1913)
.L_1913:
        /*00ec*/ 	.word	0x00000008
.L_1914:


//--------------------- .nv.callgraph             --------------------------
	.section	.nv.callgraph,"",@"SHT_CUDA_CALLGRAPH"
	.align	4
	.sectionentsize	8
	.align		4
        /*0000*/ 	.word	0x00000000
	.align		4
        /*0004*/ 	.word	0xffffffff
	.align		4
        /*0008*/ 	.word	0x00000000
	.align		4
        /*000c*/ 	.word	0xfffffffe
	.align		4
        /*0010*/ 	.word	0x00000000
	.align		4
        /*0014*/ 	.word	0xfffffffd
	.align		4
        /*0018*/ 	.word	0x00000000
	.align		4
        /*001c*/ 	.word	0xfffffffc


//--------------------- .nv.constant4             --------------------------
	.section	.nv.constant4,"a",@progbits
	.align	8
	.align		8
.nv.constant4:
        /*0000*/ 	.dword	_ZN78_INTERNAL_a1629cc7_42_flash_fwd_split_hdim96_bf16_causal_sm80_cu_6987f922_30254cuda3std3__45__cpo5beginE
	.align		8
        /*0008*/ 	.dword	_ZN78_INTERNAL_a1629cc7_42_flash_fwd_split_hdim96_bf16_causal_sm80_cu_6987f922_30254cuda3std3__45__cpo3endE
	.align		8
        /*0010*/ 	.dword	_ZN78_INTERNAL_a1629cc7_42_flash_fwd_split_hdim96_bf16_causal_sm80_cu_6987f922_30254cuda3std3__45__cpo6cbeginE
	.align		8
        /*0018*/ 	.dword	_ZN78_INTERNAL_a1629cc7_42_flash_fwd_split_hdim96_bf16_causal_sm80_cu_6987f922_30254cuda3std3__45__cpo4cendE
	.align		8
        /*0020*/ 	.dword	_ZN78_INTERNAL_a1629cc7_42_flash_fwd_split_hdim96_bf16_causal_sm80_cu_6987f922_30254cuda3std3__480_GLOBAL__N__a1629cc7_42_flash_fwd_split_hdim96_bf16_causal_sm80_cu_6987f922_30256ignoreE
	.align		8
        /*0028*/ 	.dword	_ZN78_INTERNAL_a1629cc7_42_flash_fwd_split_hdim96_bf16_causal_sm80_cu_6987f922_30254cuda3std3__419piecewise_constructE
	.align		8
        /*0030*/ 	.dword	_ZN78_INTERNAL_a1629cc7_42_flash_fwd_split_hdim96_bf16_causal_sm80_cu_6987f922_30254cuda3std3__48in_placeE
	.align		8
        /*0038*/ 	.dword	_ZN78_INTERNAL_a1629cc7_42_flash_fwd_split_hdim96_bf16_causal_sm80_cu_6987f922_30254cuda3std6ranges3__45__cpo4swapE
	.align		8
        /*0040*/ 	.dword	_ZN78_INTERNAL_a1629cc7_42_flash_fwd_split_hdim96_bf16_causal_sm80_cu_6987f922_30254cuda3std6ranges3__45__cpo9iter_moveE
	.align		8
        /*0048*/ 	.dword	_ZN78_INTERNAL_a1629cc7_42_flash_fwd_split_hdim96_bf16_causal_sm80_cu_6987f922_30254cute7productE
	.align		8
        /*0050*/ 	.dword	_ZN78_INTERNAL_a1629cc7_42_flash_fwd_split_hdim96_bf16_causal_sm80_cu_6987f922_30254cute1_E


//--------------------- .text._ZN5flash32flash_fwd_splitkv_combine_kernelI23Flash_fwd_kernel_traitsILi96ELi64ELi128ELi4ELb0ELb0EN7cutlass10bfloat16_tE19Flash_kernel_traitsILi96ELi64ELi128ELi4ES3_EELi16ELi7ELb0EEEvNS_16Flash_fwd_paramsE --------------------------
	.section	.text._ZN5flash32flash_fwd_splitkv_combine_kernelI23Flash_fwd_kernel_traitsILi96ELi64ELi128ELi4ELb0ELb0EN7cutlass10bfloat16_tE19Flash_kernel_traitsILi96ELi64ELi128ELi4ES3_EELi16ELi7ELb0EEEvNS_16Flash_fwd_paramsE,"ax",@progbits
	.align	128
        .global         _ZN5flash32flash_fwd_splitkv_combine_kernelI23Flash_fwd_kernel_traitsILi96ELi64ELi128ELi4ELb0ELb0EN7cutlass10bfloat16_tE19Flash_kernel_traitsILi96ELi64ELi128ELi4ES3_EELi16ELi7ELb0EEEvNS_16Flash_fwd_paramsE
        .type           _ZN5flash32flash_fwd_splitkv_combine_kernelI23Flash_fwd_kernel_traitsILi96ELi64ELi128ELi4ELb0ELb0EN7cutlass10bfloat16_tE19Flash_kernel_traitsILi96ELi64ELi128ELi4ES3_EELi16ELi7ELb0EEEvNS_16Flash_fwd_paramsE,@function
        .size           _ZN5flash32flash_fwd_splitkv_combine_kernelI23Flash_fwd_kernel_traitsILi96ELi64ELi128ELi4ELb0ELb0EN7cutlass10bfloat16_tE19Flash_kernel_traitsILi96ELi64ELi128ELi4ES3_EELi16ELi7ELb0EEEvNS_16Flash_fwd_paramsE,(.L_x_5434 - _ZN5flash32flash_fwd_splitkv_combine_kernelI23Flash_fwd_kernel_traitsILi96ELi64ELi128ELi4ELb0ELb0EN7cutlass10bfloat16_tE19Flash_kernel_traitsILi96ELi64ELi128ELi4ES3_EELi16ELi7ELb0EEEvNS_16Flash_fwd_paramsE)
        .other          _ZN5flash32flash_fwd_splitkv_combine_kernelI23Flash_fwd_kernel_traitsILi96ELi64ELi128ELi4ELb0ELb0EN7cutlass10bfloat16_tE19Flash_kernel_traitsILi96ELi64ELi128ELi4ES3_EELi16ELi7ELb0EEEvNS_16Flash_fwd_paramsE,@"STO_CUDA_ENTRY STV_DEFAULT"
_ZN5flash32flash_fwd_splitkv_combine_kernelI23Flash_fwd_kernel_traitsILi96ELi64ELi128ELi4ELb0ELb0EN7cutlass10bfloat16_tE19Flash_kernel_traitsILi96ELi64ELi128ELi4ES3_EELi16ELi7ELb0EEEvNS_16Flash_fwd_paramsE:
.text._ZN5flash32flash_fwd_splitkv_combine_kernelI23Flash_fwd_kernel_traitsILi96ELi64ELi128ELi4ELb0ELb0EN7cutlass10bfloat16_tE19Flash_kernel_traitsILi96ELi64ELi128ELi4ES3_EELi16ELi7ELb0EEEvNS_16Flash_fwd_paramsE:
[----:B------:R-:W-:Y:S01]  /*0000*/  LDC R1, c[0x0][0x37c] ;  /* 0x0000df00ff017b82 */ /* 0x000fe20000000800 */
[----:B------:R-:W0:Y:S07]  /*0010*/  LDCU UR21, c[0x0][0x3e0] ;  /* 0x00007c00ff1577ac */ /* 0x000e2e0008000800 */
[----:B------:R-:W1:Y:S01]  /*0020*/  S2UR UR19, SR_CTAID.X ;  /* 0x00000000001379c3 */ /* 0x000e620000002500 */
[----:B------:R-:W0:Y:S02]  /*0030*/  LDCU.64 UR4, c[0x0][0x430] ;  /* 0x00008600ff0477ac */ /* 0x000e240008000a00 */
[----:B0-----:R-:W-:-:S02]  /*0040*/  UIMAD UR21, UR21, UR5, URZ ;  /* 0x00000005151572a4 */ /* 0x001fc4000f8e02ff */
[----:B-1----:R-:W-:Y:S02]  /*0050*/  USHF.L.U32 UR19, UR19, 0x4, URZ ;  /* 0x0000000413137899 */ /* 0x002fe400080006ff */
[----:B------:R-:W-:-:S04]  /*0060*/  UIMAD UR20, UR21, UR4, URZ ;  /* 0x00000004151472a4 */ /* 0x000fc8000f8e02ff */
[----:B------:R-:W-:Y:S02]  /*0070*/  UISETP.LT.AND UP0, UPT, UR20, UR5, UPT ;  /* 0x000000051400728c */ /* 0x000fe4000bf01270 */
[----:B------:R-:W-:Y:S02]  /*0080*/  USHF.R.S32.HI UR14, URZ, 0x1f, UR20 ;  /* 0x0000001fff0e7899 */ /* 0x000fe40008011414 */
[----:B------:R-:W-:-:S04]  /*0090*/  USEL UR18, UR20, UR5, UP0 ;  /* 0x0000000514127287 */ /* 0x000fc80008000000 */
[----:B------:R-:W-:-:S04]  /*00a0*/  USHF.R.S32.HI UR5, URZ, 0x1f, UR18 ;  /* 0x0000001fff057899 */ /* 0x000fc80008011412 */
[----:B------:R-:W-:-:S04]  /*00b0*/  ULOP3.LUT UR4, UR14, UR5, URZ, 0xfc, !UPT ;  /* 0x000000050e047292 */ /* 0x000fc8000f8efcff */
[----:B------:R-:W-:-:S09]  /*00c0*/  UISETP.NE.U32.AND UP0, UPT, UR4, URZ, UPT ;  /* 0x000000ff0400728c */ /* 0x000fd2000bf05070 */
[----:B------:R-:W-:Y:S05]  /*00d0*/  BRA.U UP0, `(.L_x_0) ;  /* 0x0000000100607547 */ /* 0x000fea000b800000 */
[----:B------:R-:W0:Y:S01]  /*00e0*/  I2F.U32.RP R2, UR18 ;  /* 0x0000001200027d06 */ /* 0x000e220008209000 */
[----:B------:R-:W-:Y:S02]  /*00f0*/  UIADD3 UR4, UPT, UPT, URZ, -UR18, URZ ;  /* 0x80000012ff047290 */ /* 0x000fe4000fffe0ff */
[----:B------:R-:W-:-:S05]  /*0100*/  UISETP.NE.U32.AND UP0, UPT, UR18, URZ, UPT ;  /* 0x000000ff1200728c */ /* 0x000fca000bf05070 */
[----:B0-----:R-:W0:Y:S02]  /*0110*/  MUFU.RCP R0, R2 ;  /* 0x0000000200007308 */ /* 0x001e240000001000 */
[----:B0-----:R-:W-:-:S06]  /*0120*/  VIADD R0, R0, 0xffffffe ;  /* 0x0ffffffe00007836 */ /* 0x001fcc0000000000 */
[----:B------:R-:W0:Y:S02]  /*0130*/  F2I.FTZ.U32.TRUNC.NTZ R0, R0 ;  /* 0x0000000000007305 */ /* 0x000e24000021f000 */
[----:B0-----:R-:W-:-:S13]  /*0140*/  R2UR UR5, R0 ;  /* 0x00000000000572ca */ /* 0x001fda00000e0000 */
[----:B------:R-:W-:-:S03]  /*0150*/  UIMAD UR6, UR4, UR5, URZ ;  /* 0x00000005040672a4 */ /* 0x000fc6000f8e02ff */
[----:B------:R-:W-:Y:S02]  /*0160*/  UMOV UR4, URZ ;  /* 0x000000ff00047c82 */ /* 0x000fe40008000000 */
[----:B------:R-:W-:-:S04]  /*0170*/  UIMAD.WIDE.U32 UR6, UR5, UR6, UR4 ;  /* 0x00000006050672a5 */ /* 0x000fc8000f8e0004 */
[----:B------:R-:W-:-:S04]  /*0180*/  UIMAD.WIDE.U32 UR4, UR7, UR20, URZ ;  /* 0x00000014070472a5 */ /* 0x000fc8000f8e00ff */
[----:B------:R-:W-:-:S04]  /*0190*/  UIADD3 UR4, UPT, UPT, -UR5, URZ, URZ ;  /* 0x000000ff05047290 */ /* 0x000fc8000fffe1ff */
[----:B------:R-:W-:-:S04]  /*01a0*/  UIMAD UR4, UR18, UR4, UR20 ;  /* 0x00000004120472a4 */ /* 0x000fc8000f8e0214 */
[----:B------:R-:W-:-:S11]  /*01b0*/  UISETP.GE.U32.AND UP2, UPT, UR4, UR18, UPT ;  /* 0x000000120400728c */ /* 0x000fd6000bf46070 */
[----:B------:R-:W-:Y:S02]  /*01c0*/  @UP2 UIADD3 UR4, UPT, UPT, -UR18, UR4, URZ ;  /* 0x0000000412042290 */ /* 0x000fe4000fffe1ff */
[----:B------:R-:W-:Y:S02]  /*01d0*/  @UP2 UIADD3 UR5, UPT, UPT, UR5, 0x1, URZ ;  /* 0x0000000105052890 */ /* 0x000fe4000fffe0ff */
[----:B------:R-:W-:-:S11]  /*01e0*/  UISETP.GE.U32.AND UP1, UPT, UR4, UR18, UPT ;  /* 0x000000120400728c */ /* 0x000fd6000bf26070 */
[----:B------:R-:W-:Y:S02]  /*01f0*/  @UP1 UIADD3 UR5, UPT, UPT, UR5, 0x1, URZ ;  /* 0x0000000105051890 */ /* 0x000fe4000fffe0ff */
[----:B------:R-:W-:-:S07]  /*0200*/  @!UP0 ULOP3.LUT UR5, URZ, UR18, URZ, 0x33, !UPT ;  /* 0x00000012ff058292 */ /* 0x000fce000f8e33ff */
[----:B------:R-:W-:Y:S01]  /*0210*/  UMOV UR4, UR5 ;  /* 0x0000000500047c82 */ /* 0x000fe20008000000 */
[----:B------:R-:W-:Y:S01]  /*0220*/  UMOV UR5, URZ ;  /* 0x000000ff00057c82 */ /* 0x000fe20008000000 */
[----:B------:R-:W-:Y:S01]  /*0230*/  MOV R14, UR4 ;  /* 0x00000004000e7c02 */ /* 0x000fe20008000f00 */
[----:B------:R-:W-:Y:S01]  /*0240*/  IMAD.U32 R15, RZ, RZ, UR5 ;  /* 0x00000005ff0f7e24 */ /* 0x000fe2000f8e00ff */
[----:B------:R-:W-:Y:S06]  /*0250*/  BRA `(.L_x_1) ;  /* 0x00000000001c7947 */ /* 0x000fec0003800000 */
.L_x_0:
[----:B------:R-:W-:Y:S01]  /*0260*/  IMAD.U32 R42, RZ, RZ, UR20 ;  /* 0x00000014ff2a7e24 */ /* 0x000fe2000f8e00ff */
[----:B------:R-:W-:Y:S01]  /*0270*/  MOV R30, UR18 ;  /* 0x00000012001e7c02 */ /* 0x000fe20008000f00 */
[----:B------:R-:W-:Y:S01]  /*0280*/  IMAD.U32 R31, RZ, RZ, UR14 ;  /* 0x0000000eff1f7e24 */ /* 0x000fe2000f8e00ff */
[----:B------:R-:W-:Y:S02]  /*0290*/  MOV R29, UR5 ;  /* 0x00000005001d7c02 */ /* 0x000fe40008000f00 */
[----:B------:R-:W-:Y:S02]  /*02a0*/  MOV R28, 0x2c0 ;  /* 0x000002c0001c7802 */ /* 0x000fe40000000f00 */
[----:B------:R-:W-:Y:S05]  /*02b0*/  CALL.REL.NOINC `($__internal_0_$__cuda_sm20_div_s64) ;  /* 0x0000005400e47944 */ /* 0x000fea0003c00000 */
[----:B------:R-:W-:-:S07]  /*02c0*/  MOV R15, R31 ;  /* 0x0000001f000f7202 */ /* 0x000fce0000000f00 */
.L_x_1:
[----:B------:R-:W0:Y:S01]  /*02d0*/  LDCU UR4, c[0x0][0x3e0] ;  /* 0x00007c00ff0477ac */ /* 0x000e220008000800 */
[----:B------:R-:W-:Y:S01]  /*02e0*/  BSSY.RECONVERGENT B0, `(.L_x_2) ;  /* 0x0000023000007945 */ /* 0x000fe20003800200 */
[----:B0-----:R-:W-:Y:S01]  /*02f0*/  USHF.R.S32.HI UR5, URZ, 0x1f, UR4 ;  /* 0x0000001fff057899 */ /* 0x001fe20008011404 */
[----:B------:R-:W-:-:S05]  /*0300*/  ISETP.LT.U32.AND P0, PT, R14, UR4, PT ;  /* 0x000000040e007c0c */ /* 0x000fca000bf01070 */
[----:B------:R-:W-:-:S04]  /*0310*/  ISETP.LT.AND.EX P0, PT, R15, UR5, PT, P0 ;  /* 0x000000050f007c0c */ /* 0x000fc8000bf01300 */
[C---:B------:R-:W-:Y:S02]  /*0320*/  SEL R29, R15.reuse, UR5, P0 ;  /* 0x000000050f1d7c07 */ /* 0x040fe40008000000 */
[----:B------:R-:W-:Y:S02]  /*0330*/  SEL R30, R14, UR4, P0 ;  /* 0x000000040e1e7c07 */ /* 0x000fe40008000000 */
[----:B------:R-:W-:-:S04]  /*0340*/  LOP3.LUT R0, R15, R29, RZ, 0xfc, !PT ;  /* 0x0000001d0f007212 */ /* 0x000fc800078efcff */
[----:B------:R-:W-:-:S13]  /*0350*/  ISETP.NE.U32.AND P1, PT, R0, RZ, PT ;  /* 0x000000ff0000720c */ /* 0x000fda0003f25070 */
[----:B------:R-:W-:Y:S05]  /*0360*/  @P1 BRA `(.L_x_3) ;  /* 0x0000000000501947 */ /* 0x000fea0003800000 */
[----:B------:R-:W0:Y:S01]  /*0370*/  I2F.U32.RP R6, R30 ;  /* 0x0000001e00067306 */ /* 0x000e220000209000 */
[----:B------:R-:W-:-:S07]  /*0380*/  ISETP.NE.U32.AND P0, PT, R30, RZ, PT ;  /* 0x000000ff1e00720c */ /* 0x000fce0003f05070 */
[----:B0-----:R-:W0:Y:S02]  /*0390*/  MUFU.RCP R2, R6 ;  /* 0x0000000600027308 */ /* 0x001e240000001000 */
[----:B0-----:R-:W-:-:S06]  /*03a0*/  VIADD R2, R2, 0xffffffe ;  /* 0x0ffffffe02027836 */ /* 0x001fcc0000000000 */
[----:B------:R0:W1:Y:S02]  /*03b0*/  F2I.FTZ.U32.TRUNC.NTZ R3, R2 ;  /* 0x0000000200037305 */ /* 0x000064000021f000 */
[----:B0-----:R-:W-:Y:S02]  /*03c0*/  HFMA2 R2, -RZ, RZ, 0, 0 ;  /* 0x00000000ff027431 */ /* 0x001fe400000001ff */
[----:B-1----:R-:W-:-:S04]  /*03d0*/  IMAD.MOV R0, RZ, RZ, -R3 ;  /* 0x000000ffff007224 */ /* 0x002fc800078e0a03 */
[----:B------:R-:W-:-:S04]  /*03e0*/  IMAD R5, R0, R30, RZ ;  /* 0x0000001e00057224 */ /* 0x000fc800078e02ff */
[----:B------:R-:W-:-:S06]  /*03f0*/  IMAD.HI.U32 R5, R3, R5, R2 ;  /* 0x0000000503057227 */ /* 0x000fcc00078e0002 */
[----:B------:R-:W-:Y:S01]  /*0400*/  IMAD.HI.U32 R4, R5, R14, RZ ;  /* 0x0000000e05047227 */ /* 0x000fe200078e00ff */
[----:B------:R-:W-:-:S03]  /*0410*/  MOV R5, RZ ;  /* 0x000000ff00057202 */ /* 0x000fc60000000f00 */
[----:B------:R-:W-:-:S04]  /*0420*/  IMAD.MOV R3, RZ, RZ, -R4 ;  /* 0x000000ffff037224 */ /* 0x000fc800078e0a04 */
[----:B------:R-:W-:-:S05]  /*0430*/  IMAD R3, R30, R3, R14 ;  /* 0x000000031e037224 */ /* 0x000fca00078e020e */
[----:B------:R-:W-:-:S13]  /*0440*/  ISETP.GE.U32.AND P2, PT, R3, R30, PT ;  /* 0x0000001e0300720c */ /* 0x000fda0003f46070 */
[----:B------:R-:W-:Y:S01]  /*0450*/  @P2 IADD3 R3, PT, PT, R3, -R30, RZ ;  /* 0x8000001e03032210 */ /* 0x000fe20007ffe0ff */
[----:B------:R-:W-:-:S03]  /*0460*/  @P2 VIADD R4, R4, 0x1 ;  /* 0x0000000104042836 */ /* 0x000fc60000000000 */
[----:B------:R-:W-:-:S13]  /*0470*/  ISETP.GE.U32.AND P1, PT, R3, R30, PT ;  /* 0x0000001e0300720c */ /* 0x000fda0003f26070 */
[----:B------:R-:W-:Y:S02]  /*0480*/  @P1 IADD3 R4, PT, PT, R4, 0x1, RZ ;  /* 0x0000000104041810 */ /* 0x000fe40007ffe0ff */
[----:B------:R-:W-:Y:S01]  /*0490*/  @!P0 LOP3.LUT R4, RZ, R30, RZ, 0x33, !PT ;  /* 0x0000001eff048212 */ /* 0x000fe200078e33ff */
[----:B------:R-:W-:Y:S05]  /*04a0*/  BRA `(.L_x_4) ;  /* 0x0000000000187947 */ /* 0x000fea0003800000 */
.L_x_3:
[----:B------:R-:W-:Y:S01]  /*04b0*/  IMAD.MOV.U32 R42, RZ, RZ, R14 ;  /* 0x000000ffff2a7224 */ /* 0x000fe200078e000e */
[----:B------:R-:W-:Y:S02]  /*04c0*/  MOV R31, R15 ;  /* 0x0000000f001f7202 */ /* 0x000fe40000000f00 */
[----:B------:R-:W-:Y:S02]  /*04d0*/  MOV R28, 0x4f0 ;  /* 0x000004f0001c7802 */ /* 0x000fe40000000f00 */
[----:B------:R-:W-:Y:S05]  /*04e0*/  CALL.REL.NOINC `($__internal_0_$__cuda_sm20_div_s64) ;  /* 0x0000005400587944 */ /* 0x000fea0003c00000 */
[----:B------:R-:W-:Y:S02]  /*04f0*/  MOV R4, R14 ;  /* 0x0000000e00047202 */ /* 0x000fe40000000f00 */
[----:B------:R-:W-:Y:S02]  /*0500*/  MOV R5, R31 ;  /* 0x0000001f00057202 */ /* 0x000fe40000000f00 */
.L_x_4:
[----:B------:R-:W-:Y:S05]  /*0510*/  BSYNC.RECONVERGENT B0 ;  /* 0x0000000000007941 */ /* 0x000fea0003800200 */
.L_x_2:
[----:B------:R-:W0:Y:S01]  /*0520*/  LDCU UR4, c[0x0][0x434] ;  /* 0x00008680ff0477ac */ /* 0x000e220008000800 */
[----:B------:R-:W-:Y:S01]  /*0530*/  BSSY.RECONVERGENT B0, `(.L_x_5) ;  /* 0x0000041000007945 */ /* 0x000fe20003800200 */
[----:B0-----:R-:W-:-:S05]  /*0540*/  IMAD.U32 R0, RZ, RZ, UR4 ;  /* 0x00000004ff007e24 */ /* 0x001fca000f8e00ff */
[----:B------:R-:W-:-:S04]  /*0550*/  IABS R0, R0 ;  /* 0x0000000000007213 */ /* 0x000fc80000000000 */
[----:B------:R-:W-:-:S13]  /*0560*/  R2UR UR5, R0 ;  /* 0x00000000000572ca */ /* 0x000fda00000e0000 */
[----:B------:R-:W0:Y:S01]  /*0570*/  I2F.RP R8, UR5 ;  /* 0x0000000500087d06 */ /* 0x000e220008209400 */
[----:B------:R-:W-:-:S04]  /*0580*/  UIADD3 UR8, UPT, UPT, UR4, -0x1, UR5 ;  /* 0xffffffff04087890 */ /* 0x000fc8000fffe005 */
[----:B------:R-:W-:-:S06]  /*0590*/  ULOP3.LUT UR6, UR8, UR5, URZ, 0x3c, !UPT ;  /* 0x0000000508067292 */ /* 0x000fcc000f8e3cff */
[----:B------:R-:W-:Y:S01]  /*05a0*/  ISETP.LE.AND P0, PT, RZ, UR6, PT ;  /* 0x00000006ff007c0c */ /* 0x000fe2000bf03270 */
[----:B0-----:R-:W0:Y:S02]  /*05b0*/  MUFU.RCP R6, R8 ;  /* 0x0000000800067308 */ /* 0x001e240000001000 */
[----:B0-----:R-:W-:-:S06]  /*05c0*/  VIADD R6, R6, 0xffffffe ;  /* 0x0ffffffe06067836 */ /* 0x001fcc0000000000 */
[----:B------:R-:W0:Y:S02]  /*05d0*/  F2I.FTZ.U32.TRUNC.NTZ R7, R6 ;  /* 0x0000000600077305 */ /* 0x000e24000021f000 */
[----:B0-----:R-:W-:Y:S02]  /*05e0*/  IMAD.MOV R0, RZ, RZ, -R7 ;  /* 0x000000ffff007224 */ /* 0x001fe400078e0a07 */
[----:B------:R-:W-:Y:S02]  /*05f0*/  IMAD.MOV.U32 R6, RZ, RZ, RZ ;  /* 0x000000ffff067224 */ /* 0x000fe400078e00ff */
[----:B------:R-:W-:Y:S01]  /*0600*/  IMAD R2, R0, UR5, RZ ;  /* 0x0000000500027c24 */ /* 0x000fe2000f8e02ff */
[----:B------:R-:W-:-:S03]  /*0610*/  IABS R0, UR8 ;  /* 0x0000000800007c13 */ /* 0x000fc60008000000 */
[----:B------:R-:W-:-:S04]  /*0620*/  IMAD.HI.U32 R2, R7, R2, R6 ;  /* 0x0000000207027227 */ /* 0x000fc800078e0006 */
[----:B------:R-:W-:-:S04]  /*0630*/  IMAD.MOV.U32 R3, RZ, RZ, R0 ;  /* 0x000000ffff037224 */ /* 0x000fc800078e0000 */
[----:B------:R-:W-:-:S04]  /*0640*/  IMAD.HI.U32 R2, R2, R3, RZ ;  /* 0x0000000302027227 */ /* 0x000fc800078e00ff */
[----:B------:R-:W-:-:S04]  /*0650*/  IMAD.MOV R0, RZ, RZ, -R2 ;  /* 0x000000ffff007224 */ /* 0x000fc800078e0a02 */
[----:B------:R-:W-:-:S05]  /*0660*/  IMAD R0, R0, UR5, R3 ;  /* 0x0000000500007c24 */ /* 0x000fca000f8e0203 */
[----:B------:R-:W-:-:S13]  /*0670*/  ISETP.LT.U32.AND P1, PT, R0, UR5, PT ;  /* 0x0000000500007c0c */ /* 0x000fda000bf21070 */
[----:B------:R-:W-:Y:S02]  /*0680*/  @!P1 VIADD R0, R0, -UR5 ;  /* 0x8000000500009c36 */ /* 0x000fe40008000000 */
[----:B------:R-:W-:Y:S01]  /*0690*/  @!P1 VIADD R2, R2, 0x1 ;  /* 0x0000000102029836 */ /* 0x000fe20000000000 */
[----:B------:R-:W-:Y:S02]  /*06a0*/  ISETP.NE.AND P1, PT, RZ, UR4, PT ;  /* 0x00000004ff007c0c */ /* 0x000fe4000bf25270 */
[----:B------:R-:W-:-:S13]  /*06b0*/  ISETP.GE.U32.AND P2, PT, R0, UR5, PT ;  /* 0x0000000500007c0c */ /* 0x000fda000bf46070 */
[----:B------:R-:W-:-:S04]  /*06c0*/  @P2 VIADD R2, R2, 0x1 ;  /* 0x0000000102022836 */ /* 0x000fc80000000000 */
[----:B------:R-:W-:-:S04]  /*06d0*/  IMAD.MOV.U32 R3, RZ, RZ, R2 ;  /* 0x000000ffff037224 */ /* 0x000fc800078e0002 */
[----:B------:R-:W-:Y:S01]  /*06e0*/  @!P0 IMAD.MOV R3, RZ, RZ, -R3 ;  /* 0x000000ffff038224 */ /* 0x000fe200078e0a03 */
[----:B------:R-:W-:-:S04]  /*06f0*/  @!P1 LOP3.LUT R3, RZ, UR5, RZ, 0x33, !PT ;  /* 0x00000005ff039c12 */ /* 0x000fc8000f8e33ff */
[----:B------:R-:W-:Y:S02]  /*0700*/  ISETP.LT.U32.AND P0, PT, R30, R3, PT ;  /* 0x000000031e00720c */ /* 0x000fe40003f01070 */
[----:B------:R-:W-:-:S04]  /*0710*/  SHF.R.S32.HI R16, RZ, 0x1f, R3 ;  /* 0x0000001fff107819 */ /* 0x000fc80000011403 */
[----:B------:R-:W-:-:S04]  /*0720*/  ISETP.LT.AND.EX P0, PT, R29, R16, PT, P0 ;  /* 0x000000101d00720c */ /* 0x000fc80003f01300 */
[C---:B------:R-:W-:Y:S02]  /*0730*/  SEL R16, R29.reuse, R16, P0 ;  /* 0x000000101d107207 */ /* 0x040fe40000000000 */
[----:B------:R-:W-:Y:S02]  /*0740*/  SEL R24, R30, R3, P0 ;  /* 0x000000031e187207 */ /* 0x000fe40000000000 */
[----:B------:R-:W-:-:S04]  /*0750*/  LOP3.LUT R0, R29, R16, RZ, 0xfc, !PT ;  /* 0x000000101d007212 */ /* 0x000fc800078efcff */
[----:B------:R-:W-:-:S13]  /*0760*/  ISETP.NE.U32.AND P1, PT, R0, RZ, PT ;  /* 0x000000ff0000720c */ /* 0x000fda0003f25070 */
[----:B------:R-:W-:Y:S05]  /*0770*/  @P1 BRA `(.L_x_6) ;  /* 0x0000000000541947 */ /* 0x000fea0003800000 */
[----:B------:R-:W0:Y:S01]  /*0780*/  I2F.U32.RP R6, R24 ;  /* 0x0000001800067306 */ /* 0x000e220000209000 */
[----:B------:R-:W-:Y:S01]  /*0790*/  ISETP.NE.U32.AND P0, PT, R24, RZ, PT ;  /* 0x000000ff1800720c */ /* 0x000fe20003f05070 */
[----:B------:R-:W-:-:S06]  /*07a0*/  IMAD.MOV.U32 R31, RZ, RZ, RZ ;  /* 0x000000ffff1f7224 */ /* 0x000fcc00078e00ff */
[----:B0-----:R-:W0:Y:S02]  /*07b0*/  MUFU.RCP R2, R6 ;  /* 0x0000000600027308 */ /* 0x001e240000001000 */
[----:B0-----:R-:W-:-:S06]  /*07c0*/  IADD3 R2, PT, PT, R2, 0xffffffe, RZ ;  /* 0x0ffffffe02027810 */ /* 0x001fcc0007ffe0ff */
[----:B------:R-:W0:Y:S02]  /*07d0*/  F2I.FTZ.U32.TRUNC.NTZ R3, R2 ;  /* 0x0000000200037305 */ /* 0x000e24000021f000 */
[----:B0-----:R-:W-:Y:S01]  /*07e0*/  IADD3 R0, PT, PT, RZ, -R3, RZ ;  /* 0x80000003ff007210 */ /* 0x001fe20007ffe0ff */
[----:B------:R-:W-:-:S04]  /*07f0*/  IMAD.MOV.U32 R2, RZ, RZ, RZ ;  /* 0x000000ffff027224 */ /* 0x000fc800078e00ff */
[----:B------:R-:W-:-:S04]  /*0800*/  IMAD R7, R0, R24, RZ ;  /* 0x0000001800077224 */ /* 0x000fc800078e02ff */
[----:B------:R-:W-:-:S06]  /*0810*/  IMAD.HI.U32 R7, R3, R7, R2 ;  /* 0x0000000703077227 */ /* 0x000fcc00078e0002 */
[----:B------:R-:W-:-:S05]  /*0820*/  IMAD.HI.U32 R0, R7, R30, RZ ;  /* 0x0000001e07007227 */ /* 0x000fca00078e00ff */
[----:B------:R-:W-:-:S05]  /*0830*/  IADD3 R3, PT, PT, -R0, RZ, RZ ;  /* 0x000000ff00037210 */ /* 0x000fca0007ffe1ff */
[----:B------:R-:W-:-:S05]  /*0840*/  IMAD R3, R24, R3, R30 ;  /* 0x0000000318037224 */ /* 0x000fca00078e021e */
[----:B------:R-:W-:-:S13]  /*0850*/  ISETP.GE.U32.AND P2, PT, R3, R24, PT ;  /* 0x000000180300720c */ /* 0x000fda0003f46070 */
[----:B------:R-:W-:Y:S01]  /*0860*/  @P2 IMAD.IADD R3, R3, 0x1, -R24 ;  /* 0x0000000103032824 */ /* 0x000fe200078e0a18 */
[----:B------:R-:W-:-:S04]  /*0870*/  @P2 IADD3 R0, PT, PT, R0, 0x1, RZ ;  /* 0x0000000100002810 */ /* 0x000fc80007ffe0ff */
[----:B------:R-:W-:-:S13]  /*0880*/  ISETP.GE.U32.AND P1, PT, R3, R24, PT ;  /* 0x000000180300720c */ /* 0x000fda0003f26070 */
[----:B------:R-:W-:Y:S01]  /*0890*/  @P1 VIADD R0, R0, 0x1 ;  /* 0x0000000100001836 */ /* 0x000fe20000000000 */
[----:B------:R-:W-:-:S04]  /*08a0*/  @!P0 LOP3.LUT R0, RZ, R24, RZ, 0x33, !PT ;  /* 0x00000018ff008212 */ /* 0x000fc800078e33ff */
[----:B------:R-:W-:Y:S01]  /*08b0*/  MOV R30, R0 ;  /* 0x00000000001e7202 */ /* 0x000fe20000000f00 */
[----:B------:R-:W-:Y:S05]  /*08c0*/  BRA `(.L_x_7) ;  /* 0x00000000001c7947 */ /* 0x000fea0003800000 */
.L_x_6:
[----:B------:R-:W-:Y:S01]  /*08d0*/  IMAD.MOV.U32 R42, RZ, RZ, R30 ;  /* 0x000000ffff2a7224 */ /* 0x000fe200078e001e */
[----:B------:R-:W-:Y:S01]  /*08e0*/  MOV R30, R24 ;  /* 0x00000018001e7202 */ /* 0x000fe20000000f00 */
[----:B------:R-:W-:Y:S01]  /*08f0*/  IMAD.MOV.U32 R31, RZ, RZ, R29 ;  /* 0x000000ffff1f7224 */ /* 0x000fe200078e001d */
[----:B------:R-:W-:Y:S02]  /*0900*/  MOV R29, R16 ;  /* 0x00000010001d7202 */ /* 0x000fe40000000f00 */
[----:B------:R-:W-:Y:S02]  /*0910*/  MOV R28, 0x930 ;  /* 0x00000930001c7802 */ /* 0x000fe40000000f00 */
[----:B------:R-:W-:Y:S05]  /*0920*/  CALL.REL.NOINC `($__internal_0_$__cuda_sm20_div_s64) ;  /* 0x0000005000487944 */ /* 0x000fea0003c00000 */
[----:B------:R-:W-:Y:S02]  /*0930*/  MOV R30, R14 ;  /* 0x0000000e001e7202 */ /* 0x000fe40000000f00 */
.L_x_7:
[----:B------:R-:W-:Y:S05]  /*0940*/  BSYNC.RECONVERGENT B0 ;  /* 0x0000000000007941 */ /* 0x000fea0003800200 */
.L_x_5:
[----:B------:R-:W0:Y:S01]  /*0950*/  LDCU UR5, c[0x0][0x434] ;  /* 0x00008680ff0577ac */ /* 0x000e220008000800 */
[----:B------:R-:W-:Y:S01]  /*0960*/  BSSY.RECONVERGENT B0, `(.L_x_8) ;  /* 0x0000083000007945 */ /* 0x000fe20003800200 */
[----:B------:R-:W-:Y:S01]  /*0970*/  UMOV UR10, URZ ;  /* 0x000000ff000a7c82 */ /* 0x000fe20008000000 */
[----:B------:R-:W-:Y:S01]  /*0980*/  UMOV UR22, URZ ;  /* 0x000000ff00167c82 */ /* 0x000fe20008000000 */
[----:B0-----:R-:W-:-:S05]  /*0990*/  IMAD.U32 R0, RZ, RZ, UR5 ;  /* 0x00000005ff007e24 */ /* 0x001fca000f8e00ff */
[----:B------:R-:W-:-:S04]  /*09a0*/  IABS R0, R0 ;  /* 0x0000000000007213 */ /* 0x000fc80000000000 */
[----:B------:R-:W-:-:S13]  /*09b0*/  R2UR UR7, R0 ;  /* 0x00000000000772ca */ /* 0x000fda00000e0000 */
[----:B------:R-:W0:Y:S08]  /*09c0*/  I2F.RP R3, UR7 ;  /* 0x0000000700037d06 */ /* 0x000e300008209400 */
[----:B0-----:R-:W0:Y:S02]  /*09d0*/  MUFU.RCP R2, R3 ;  /* 0x0000000300027308 */ /* 0x001e240000001000 */
[----:B0-----:R-:W-:-:S06]  /*09e0*/  VIADD R2, R2, 0xffffffe ;  /* 0x0ffffffe02027836 */ /* 0x001fcc0000000000 */
[----:B------:R-:W0:Y:S02]  /*09f0*/  F2I.FTZ.U32.TRUNC.NTZ R0, R2 ;  /* 0x0000000200007305 */ /* 0x000e24000021f000 */
[----:B0-----:R-:W-:Y:S02]  /*0a00*/  R2UR UR11, R0 ;  /* 0x00000000000b72ca */ /* 0x001fe400000e0000 */
[----:B------:R-:W-:Y:S01]  /*0a10*/  IABS R0, UR8 ;  /* 0x0000000800007c13 */ /* 0x000fe20008000000 */
[----:B------:R-:W-:-:S03]  /*0a20*/  ULOP3.LUT UR8, UR8, UR5, URZ, 0x3c, !UPT ;  /* 0x0000000508087292 */ /* 0x000fc6000f8e3cff */
[----:B------:R-:W-:-:S07]  /*0a30*/  R2UR UR6, R0 ;  /* 0x00000000000672ca */ /* 0x000fce00000e0000 */
[----:B------:R-:W-:-:S04]  /*0a40*/  UIADD3 UR4, UPT, UPT, URZ, -UR11, URZ ;  /* 0x8000000bff047290 */ /* 0x000fc8000fffe0ff */
[----:B------:R-:W-:-:S04]  /*0a50*/  UIMAD UR4, UR4, UR7, URZ ;  /* 0x00000007040472a4 */ /* 0x000fc8000f8e02ff */
[----:B------:R-:W-:-:S04]  /*0a60*/  UIMAD.WIDE.U32 UR10, UR11, UR4, UR10 ;  /* 0x000000040b0a72a5 */ /* 0x000fc8000f8e000a */
[----:B------:R-:W-:-:S07]  /*0a70*/  UIMAD.WIDE.U32 UR10, UR11, UR6, URZ ;  /* 0x000000060b0a72a5 */ /* 0x000fce000f8e00ff */
[----:B------:R-:W-:Y:S02]  /*0a80*/  UMOV UR9, UR11 ;  /* 0x0000000b00097c82 */ /* 0x000fe40008000000 */
[----:B------:R-:W-:-:S04]  /*0a90*/  UIADD3 UR4, UPT, UPT, -UR9, URZ, URZ ;  /* 0x000000ff09047290 */ /* 0x000fc8000fffe1ff */
[----:B------:R-:W-:Y:S02]  /*0aa0*/  UIMAD UR4, UR7, UR4, UR6 ;  /* 0x00000004070472a4 */ /* 0x000fe4000f8e0206 */
[----:B------:R-:W-:Y:S02]  /*0ab0*/  USHF.R.S32.HI UR6, URZ, 0x1f, UR5 ;  /* 0x0000001fff067899 */ /* 0x000fe40008011405 */
[----:B------:R-:W-:Y:S02]  /*0ac0*/  UISETP.GT.U32.AND UP1, UPT, UR7, UR4, UPT ;  /* 0x000000040700728c */ /* 0x000fe4000bf24070 */
[----:B------:R-:W-:-:S09]  /*0ad0*/  ULOP3.LUT UR6, UR6, 0x1, URZ, 0xfc, !UPT ;  /* 0x0000000106067892 */ /* 0x000fd2000f8efcff */
[----:B------:R-:W-:Y:S02]  /*0ae0*/  @!UP1 UIADD3 UR4, UPT, UPT, UR4, -UR7, URZ ;  /* 0x8000000704049290 */ /* 0x000fe4000fffe0ff */
[----:B------:R-:W-:Y:S02]  /*0af0*/  @!UP1 UIADD3 UR9, UPT, UPT, UR9, 0x1, URZ ;  /* 0x0000000109099890 */ /* 0x000fe4000fffe0ff */
[----:B------:R-:W-:Y:S02]  /*0b00*/  UISETP.GE.U32.AND UP0, UPT, UR4, UR7, UPT ;  /* 0x000000070400728c */ /* 0x000fe4000bf06070 */
[----:B------:R-:W-:-:S05]  /*0b10*/  UISETP.GE.AND UP1, UPT, UR8, URZ, UPT ;  /* 0x000000ff0800728c */ /* 0x000fca000bf26270 */
[----:B------:R-:W0:Y:S04]  /*0b20*/  LDCU UR4, c[0x0][0x3e0] ;  /* 0x00007c00ff0477ac */ /* 0x000e280008000800 */
[----:B------:R-:W-:Y:S02]  /*0b30*/  @UP0 UIADD3 UR9, UPT, UPT, UR9, 0x1, URZ ;  /* 0x0000000109090890 */ /* 0x000fe4000fffe0ff */
[----:B------:R-:W-:-:S05]  /*0b40*/  UISETP.NE.AND UP0, UPT, UR5, URZ, UPT ;  /* 0x000000ff0500728c */ /* 0x000fca000bf05270 */
[----:B------:R-:W-:Y:S02]  /*0b50*/  UMOV UR8, UR9 ;  /* 0x0000000900087c82 */ /* 0x000fe40008000000 */
[----:B------:R-:W-:-:S04]  /*0b60*/  @!UP1 UIADD3 UR8, UPT, UPT, -UR8, URZ, URZ ;  /* 0x000000ff08089290 */ /* 0x000fc8000fffe1ff */
[----:B------:R-:W-:Y:S01]  /*0b70*/  @!UP0 ULOP3.LUT UR8, URZ, UR5, URZ, 0x33, !UPT ;  /* 0x00000005ff088292 */ /* 0x000fe2000f8e33ff */
[----:B0-----:R-:W-:Y:S01]  /*0b80*/  IMAD.U32 R0, RZ, RZ, UR4 ;  /* 0x00000004ff007e24 */ /* 0x001fe2000f8e00ff */
[----:B------:R-:W-:Y:S02]  /*0b90*/  UIADD3 UR17, UPT, UPT, UR4, -0x1, URZ ;  /* 0xffffffff04117890 */ /* 0x000fe4000fffe0ff */
[----:B------:R-:W-:Y:S02]  /*0ba0*/  UIMAD UR7, UR8, UR6, URZ ;  /* 0x00000006080772a4 */ /* 0x000fe4000f8e02ff */
[----:B------:R-:W-:Y:S01]  /*0bb0*/  IABS R0, R0 ;  /* 0x0000000000007213 */ /* 0x000fe20000000000 */
[----:B------:R-:W-:-:S03]  /*0bc0*/  UISETP.NE.AND UP2, UPT, UR4, URZ, UPT ;  /* 0x000000ff0400728c */ /* 0x000fc6000bf45270 */
[----:B------:R-:W-:Y:S02]  /*0bd0*/  IABS R2, UR7 ;  /* 0x0000000700027c13 */ /* 0x000fe40008000000 */
[----:B------:R-:W-:Y:S02]  /*0be0*/  R2UR UR11, R0 ;  /* 0x00000000000b72ca */ /* 0x000fe400000e0000 */
[----:B------:R-:W-:-:S11]  /*0bf0*/  R2UR UR13, R2 ;  /* 0x00000000020d72ca */ /* 0x000fd600000e0000 */
[----:B------:R-:W0:Y:S02]  /*0c00*/  I2F.RP R8, UR11 ;  /* 0x0000000b00087d06 */ /* 0x000e240008209400 */
[----:B------:R-:W-:-:S04]  /*0c10*/  UIADD3 UR6, UPT, UPT, UR17, UR13, URZ ;  /* 0x0000000d11067290 */ /* 0x000fc8000fffe0ff */
[----:B------:R-:W-:Y:S02]  /*0c20*/  ULOP3.LUT UR16, UR6, UR13, URZ, 0x3c, !UPT ;  /* 0x0000000d06107292 */ /* 0x000fe4000f8e3cff */
[----:B------:R-:W1:Y:S01]  /*0c30*/  I2F.RP R9, UR13 ;  /* 0x0000000d00097d06 */ /* 0x000e620008209400 */
[----:B------:R-:W-:Y:S01]  /*0c40*/  IMAD.U32 R2, RZ, RZ, UR6 ;  /* 0x00000006ff027e24 */ /* 0x000fe2000f8e00ff */
[----:B------:R-:W-:Y:S02]  /*0c50*/  ULOP3.LUT UR6, UR6, UR4, URZ, 0x3c, !UPT ;  /* 0x0000000406067292 */ /* 0x000fe4000f8e3cff */
[----:B------:R-:W-:Y:S02]  /*0c60*/  ISETP.LE.AND P0, PT, RZ, UR16, PT ;  /* 0x00000010ff007c0c */ /* 0x000fe4000bf03270 */
[----:B------:R-:W-:Y:S02]  /*0c70*/  IABS R2, R2 ;  /* 0x0000000200027213 */ /* 0x000fe40000000000 */
[----:B0-----:R-:W0:Y:S02]  /*0c80*/  MUFU.RCP R6, R8 ;  /* 0x0000000800067308 */ /* 0x001e240000001000 */
[----:B------:R-:W-:-:S06]  /*0c90*/  R2UR UR12, R2 ;  /* 0x00000000020c72ca */ /* 0x000fcc00000e0000 */
[----:B-1----:R-:W1:Y:S01]  /*0ca0*/  MUFU.RCP R0, R9 ;  /* 0x0000000900007308 */ /* 0x002e620000001000 */
[----:B0-----:R-:W-:Y:S02]  /*0cb0*/  VIADD R6, R6, 0xffffffe ;  /* 0x0ffffffe06067836 */ /* 0x001fe40000000000 */
[----:B-1----:R-:W-:-:S05]  /*0cc0*/  VIADD R7, R0, 0xffffffe ;  /* 0x0ffffffe00077836 */ /* 0x002fca0000000000 */
[----:B------:R0:W1:Y:S08]  /*0cd0*/  F2I.FTZ.U32.TRUNC.NTZ R0, R6 ;  /* 0x0000000600007305 */ /* 0x000070000021f000 */
[----:B------:R-:W2:Y:S01]  /*0ce0*/  F2I.FTZ.U32.TRUNC.NTZ R7, R7 ;  /* 0x0000000700077305 */ /* 0x000ea2000021f000 */
[----:B0-----:R-:W-:Y:S01]  /*0cf0*/  IMAD.MOV.U32 R6, RZ, RZ, RZ ;  /* 0x000000ffff067224 */ /* 0x001fe200078e00ff */
[----:B-1----:R-:W-:-:S02]  /*0d00*/  R2UR UR23, R0 ;  /* 0x00000000001772ca */ /* 0x002fc400000e0000 */
[----:B------:R-:W-:Y:S01]  /*0d10*/  IABS R0, UR7 ;  /* 0x0000000700007c13 */ /* 0x000fe20008000000 */
[----:B--2---:R-:W-:-:S04]  /*0d20*/  IMAD.MOV R3, RZ, RZ, -R7 ;  /* 0x000000ffff037224 */ /* 0x004fc800078e0a07 */
[----:B------:R-:W-:Y:S02]  /*0d30*/  IMAD.MOV R0, RZ, RZ, -R0 ;  /* 0x000000ffff007224 */ /* 0x000fe400078e0a00 */
[----:B------:R-:W-:-:S04]  /*0d40*/  IMAD R3, R3, UR13, RZ ;  /* 0x0000000d03037c24 */ /* 0x000fc8000f8e02ff */
[----:B------:R-:W-:Y:S01]  /*0d50*/  UIADD3 UR9, UPT, UPT, URZ, -UR23, URZ ;  /* 0x80000017ff097290 */ /* 0x000fe2000fffe0ff */
[----:B------:R-:W-:-:S03]  /*0d60*/  IMAD.HI.U32 R3, R7, R3, R6 ;  /* 0x0000000307037227 */ /* 0x000fc600078e0006 */
[----:B------:R-:W-:-:S03]  /*0d70*/  UIMAD UR9, UR9, UR11, URZ ;  /* 0x0000000b090972a4 */ /* 0x000fc6000f8e02ff */
[----:B------:R-:W-:Y:S01]  /*0d80*/  IMAD.HI.U32 R23, R3, UR12, RZ ;  /* 0x0000000c03177c27 */ /* 0x000fe2000f8e00ff */
[----:B------:R-:W-:-:S03]  /*0d90*/  UIMAD.WIDE.U32 UR22, UR23, UR9, UR22 ;  /* 0x00000009171672a5 */ /* 0x000fc6000f8e0016 */
[----:B------:R-:W-:Y:S01]  /*0da0*/  IMAD R0, R23, R0, UR12 ;  /* 0x0000000c17007e24 */ /* 0x000fe2000f8e0200 */
[----:B------:R-:W-:-:S03]  /*0db0*/  UIMAD.WIDE.U32 UR22, UR23, UR12, URZ ;  /* 0x0000000c171672a5 */ /* 0x000fc6000f8e00ff */
[----:B------:R-:W0:Y:S01]  /*0dc0*/  LDCU.U8 UR9, c[0x0][0x549] ;  /* 0x0000a920ff0977ac */ /* 0x000e220008000000 */
[----:B------:R-:W-:-:S03]  /*0dd0*/  ISETP.LT.U32.AND P1, PT, R0, UR13, PT ;  /* 0x0000000d00007c0c */ /* 0x000fc6000bf21070 */
[----:B------:R-:W-:Y:S02]  /*0de0*/  UMOV UR15, UR23 ;  /* 0x00000017000f7c82 */ /* 0x000fe40008000000 */
[----:B------:R-:W-:-:S04]  /*0df0*/  UIADD3 UR10, UPT, UPT, -UR15, URZ, URZ ;  /* 0x000000ff0f0a7290 */ /* 0x000fc8000fffe1ff */
[----:B------:R-:W-:-:S04]  /*0e00*/  UIMAD UR10, UR11, UR10, UR12 ;  /* 0x0000000a0b0a72a4 */ /* 0x000fc8000f8e020c */
[----:B------:R-:W-:Y:S01]  /*0e10*/  @!P1 VIADD R0, R0, -UR13 ;  /* 0x8000000d00009c36 */ /* 0x000fe20008000000 */
[----:B------:R-:W-:Y:S01]  /*0e20*/  UISETP.GT.U32.AND UP1, UPT, UR11, UR10, UPT ;  /* 0x0000000a0b00728c */ /* 0x000fe2000bf24070 */
[----:B------:R-:W-:Y:S01]  /*0e30*/  @!P1 VIADD R23, R23, 0x1 ;  /* 0x0000000117179836 */ /* 0x000fe20000000000 */
[----:B------:R-:W-:Y:S01]  /*0e40*/  ISETP.NE.AND P1, PT, RZ, UR7, PT ;  /* 0x00000007ff007c0c */ /* 0x000fe2000bf25270 */
[----:B0-----:R-:W-:Y:S01]  /*0e50*/  UISETP.NE.AND UP0, UPT, UR9, URZ, UPT ;  /* 0x000000ff0900728c */ /* 0x001fe2000bf05270 */
[----:B------:R-:W-:-:S03]  /*0e60*/  ISETP.GE.U32.AND P2, PT, R0, UR13, PT ;  /* 0x0000000d00007c0c */ /* 0x000fc6000bf46070 */
[----:B------:R-:W-:Y:S02]  /*0e70*/  USEL UR5, UR5, 0x1, !UP0 ;  /* 0x0000000105057887 */ /* 0x000fe4000c000000 */
[----:B------:R-:W-:Y:S02]  /*0e80*/  UISETP.GE.AND UP0, UPT, UR6, URZ, UPT ;  /* 0x000000ff0600728c */ /* 0x000fe4000bf06270 */
[----:B------:R-:W-:Y:S02]  /*0e90*/  @!UP1 UIADD3 UR10, UPT, UPT, UR10, -UR11, URZ ;  /* 0x8000000b0a0a9290 */ /* 0x000fe4000fffe0ff */
[----:B------:R-:W-:Y:S02]  /*0ea0*/  @!UP1 UIADD3 UR15, UPT, UPT, UR15, 0x1, URZ ;  /* 0x000000010f0f9890 */ /* 0x000fe4000fffe0ff */
[----:B------:R-:W-:Y:S02]  /*0eb0*/  UISETP.GE.U32.AND UP3, UPT, UR10, UR11, UPT ;  /* 0x0000000b0a00728c */ /* 0x000fe4000bf66070 */
[----:B------:R-:W-:Y:S01]  /*0ec0*/  @P2 VIADD R23, R23, 0x1 ;  /* 0x0000000117172836 */ /* 0x000fe20000000000 */
[----:B------:R-:W-:-:S02]  /*0ed0*/  UISETP.NE.AND UP1, UPT, UR8, URZ, UPT ;  /* 0x000000ff0800728c */ /* 0x000fc4000bf25270 */
[----:B------:R-:W-:Y:S01]  /*0ee0*/  USHF.R.S32.HI UR8, URZ, 0x1f, UR7 ;  /* 0x0000001fff087899 */ /* 0x000fe20008011407 */
[----:B------:R-:W-:Y:S01]  /*0ef0*/  @!P0 IMAD.MOV R23, RZ, RZ, -R23 ;  /* 0x000000ffff178224 */ /* 0x000fe200078e0a17 */
[----:B------:R-:W-:Y:S01]  /*0f00*/  @!P1 LOP3.LUT R23, RZ, UR13, RZ, 0x33, !PT ;  /* 0x0000000dff179c12 */ /* 0x000fe2000f8e33ff */
[----:B------:R-:W-:-:S03]  /*0f10*/  USEL UR6, URZ, 0x1, !UP1 ;  /* 0x00000001ff067887 */ /* 0x000fc6000c800000 */
[----:B------:R-:W-:Y:S01]  /*0f20*/  ISETP.LT.U32.AND P0, PT, R30, R23, PT ;  /* 0x000000171e00720c */ /* 0x000fe20003f01070 */
[----:B------:R-:W-:Y:S01]  /*0f30*/  @UP3 UIADD3 UR15, UPT, UPT, UR15, 0x1, URZ ;  /* 0x000000010f0f3890 */ /* 0x000fe2000fffe0ff */
[----:B------:R-:W-:Y:S01]  /*0f40*/  SHF.R.S32.HI R41, RZ, 0x1f, R23 ;  /* 0x0000001fff297819 */ /* 0x000fe20000011417 */
[----:B------:R-:W-:Y:S02]  /*0f50*/  ULOP3.LUT UR6, UR8, UR6, URZ, 0xfc, !UPT ;  /* 0x0000000608067292 */ /* 0x000fe4000f8efcff */
[----:B------:R-:W-:Y:S01]  /*0f60*/  @!UP0 UIADD3 UR15, UPT, UPT, -UR15, URZ, URZ ;  /* 0x000000ff0f0f8290 */ /* 0x000fe2000fffe1ff */
[----:B------:R-:W-:Y:S01]  /*0f70*/  ISETP.LT.AND.EX P0, PT, R31, R41, PT, P0 ;  /* 0x000000291f00720c */ /* 0x000fe20003f01300 */
[----:B------:R-:W-:-:S03]  /*0f80*/  @!UP2 ULOP3.LUT UR15, URZ, UR4, URZ, 0x33, !UPT ;  /* 0x00000004ff0fa292 */ /* 0x000fc6000f8e33ff */
[C---:B------:R-:W-:Y:S02]  /*0f90*/  SEL R41, R31.reuse, R41, P0 ;  /* 0x000000291f297207 */ /* 0x040fe40000000000 */
[----:B------:R-:W-:Y:S02]  /*0fa0*/  SEL R23, R30, R23, P0 ;  /* 0x000000171e177207 */ /* 0x000fe40000000000 */
[----:B------:R-:W-:-:S04]  /*0fb0*/  LOP3.LUT R0, R31, R41, RZ, 0xfc, !PT ;  /* 0x000000291f007212 */ /* 0x000fc800078efcff */
[----:B------:R-:W-:-:S13]  /*0fc0*/  ISETP.NE.U32.AND P1, PT, R0, RZ, PT ;  /* 0x000000ff0000720c */ /* 0x000fda0003f25070 */
[----:B------:R-:W-:Y:S05]  /*0fd0*/  @P1 BRA `(.L_x_9) ;  /* 0x0000000000501947 */ /* 0x000fea0003800000 */
[----:B------:R-:W0:Y:S01]  /*0fe0*/  I2F.U32.RP R6, R23 ;  /* 0x0000001700067306 */ /* 0x000e220000209000 */
[----:B------:R-:W-:Y:S02]  /*0ff0*/  ISETP.NE.U32.AND P0, PT, R23, RZ, PT ;  /* 0x000000ff1700720c */ /* 0x000fe40003f05070 */
[----:B------:R-:W-:-:S05]  /*1000*/  MOV R49, RZ ;  /* 0x000000ff00317202 */ /* 0x000fca0000000f00 */
[----:B0-----:R-:W0:Y:S02]  /*1010*/  MUFU.RCP R2, R6 ;  /* 0x0000000600027308 */ /* 0x001e240000001000 */
[----:B0-----:R-:W-:-:S06]  /*1020*/  VIADD R2, R2, 0xffffffe ;  /* 0x0ffffffe02027836 */ /* 0x001fcc0000000000 */
[----:B------:R0:W1:Y:S02]  /*1030*/  F2I.FTZ.U32.TRUNC.NTZ R3, R2 ;  /* 0x0000000200037305 */ /* 0x000064000021f000 */
[----:B0-----:R-:W-:Y:S02]  /*1040*/  HFMA2 R2, -RZ, RZ, 0, 0 ;  /* 0x00000000ff027431 */ /* 0x001fe400000001ff */
[----:B-1----:R-:W-:-:S04]  /*1050*/  IMAD.MOV R0, RZ, RZ, -R3 ;  /* 0x000000ffff007224 */ /* 0x002fc800078e0a03 */
[----:B------:R-:W-:-:S04]  /*1060*/  IMAD R0, R0, R23, RZ ;  /* 0x0000001700007224 */ /* 0x000fc800078e02ff */
[----:B------:R-:W-:-:S06]  /*1070*/  IMAD.HI.U32 R3, R3, R0, R2 ;  /* 0x0000000003037227 */ /* 0x000fcc00078e0002 */
[----:B------:R-:W-:-:S04]  /*1080*/  IMAD.HI.U32 R48, R3, R30, RZ ;  /* 0x0000001e03307227 */ /* 0x000fc800078e00ff */
        /* <DEDUP_REMOVED lines=9> */
.L_x_9:
[----:B------:R-:W-:Y:S01]  /*1120*/  IMAD.MOV.U32 R42, RZ, RZ, R30 ;  /* 0x000000ffff2a7224 */ /* 0x000fe200078e001e */
[----:B------:R-:W-:Y:S01]  /*1130*/  MOV R30, R23 ;  /* 0x00000017001e7202 */ /* 0x000fe20000000f00 */
[----:B------:R-:W-:Y:S01]  /*1140*/  IMAD.MOV.U32 R29, RZ, RZ, R41 ;  /* 0x000000ffff1d7224 */ /* 0x000fe200078e0029 */
[----:B------:R-:W-:Y:S02]  /*1150*/  MOV R28, 0x1170 ;  /* 0x00001170001c7802 */ /* 0x000fe40000000f00 */
[----:B------:R-:W-:Y:S05]  /*1160*/  CALL.REL.NOINC `($__internal_0_$__cuda_sm20_div_s64) ;  /* 0x0000004800387944 */ /* 0x000fea0003c00000 */
[----:B------:R-:W-:Y:S02]  /*1170*/  MOV R48, R14 ;  /* 0x0000000e00307202 */ /* 0x000fe40000000f00 */
[----:B------:R-:W-:Y:S02]  /*1180*/  MOV R49, R31 ;  /* 0x0000001f00317202 */ /* 0x000fe40000000f00 */
.L_x_10:
[----:B------:R-:W-:Y:S05]  /*1190*/  BSYNC.RECONVERGENT B0 ;  /* 0x0000000000007941 */ /* 0x000fea0003800200 */
.L_x_8:
[----:B------:R-:W-:Y:S01]  /*11a0*/  IABS R7, UR21 ;  /* 0x0000001500077c13 */ /* 0x000fe20008000000 */
[----:B------:R-:W0:Y:S01]  /*11b0*/  LDC R2, c[0x0][0x434] ;  /* 0x00010d00ff027b82 */ /* 0x000e220000000800 */
[----:B------:R-:W-:Y:S01]  /*11c0*/  IABS R0, UR21 ;  /* 0x0000001500007c13 */ /* 0x000fe20008000000 */
[----:B------:R-:W-:Y:S01]  /*11d0*/  UIMAD UR15, UR15, UR5, URZ ;  /* 0x000000050f0f72a4 */ /* 0x000fe2000f8e02ff */
[----:B------:R-:W1:Y:S01]  /*11e0*/  I2F.RP R10, R7 ;  /* 0x00000007000a7306 */ /* 0x000e620000209400 */
[----:B------:R-:W-:Y:S02]  /*11f0*/  BSSY.RECONVERGENT B0, `(.L_x_11) ;  /* 0x000003a000007945 */ /* 0x000fe40003800200 */
[----:B------:R-:W-:Y:S01]  /*1200*/  IMAD.MOV R0, RZ, RZ, -R0 ;  /* 0x000000ffff007224 */ /* 0x000fe200078e0a00 */
[----:B------:R-:W-:-:S04]  /*1210*/  UIMAD UR6, UR6, UR15, URZ ;  /* 0x0000000f060672a4 */ /* 0x000fc8000f8e02ff */
[----:B-1----:R-:W1:Y:S01]  /*1220*/  MUFU.RCP R8, R10 ;  /* 0x0000000a00087308 */ /* 0x002e620000001000 */
[----:B0-----:R-:W-:-:S04]  /*1230*/  IADD3 R2, PT, PT, R2, -0x1, R7 ;  /* 0xffffffff02027810 */ /* 0x001fc80007ffe007 */
[----:B------:R-:W-:Y:S01]  /*1240*/  IABS R3, R2 ;  /* 0x0000000200037213 */ /* 0x000fe20000000000 */
[----:B-1----:R-:W-:-:S04]  /*1250*/  VIADD R8, R8, 0xffffffe ;  /* 0x0ffffffe08087836 */ /* 0x002fc80000000000 */
[----:B------:R-:W0:Y:S02]  /*1260*/  F2I.FTZ.U32.TRUNC.NTZ R9, R8 ;  /* 0x0000000800097305 */ /* 0x000e24000021f000 */
[----:B0-----:R-:W-:Y:S02]  /*1270*/  IMAD.MOV R6, RZ, RZ, -R9 ;  /* 0x000000ffff067224 */ /* 0x001fe400078e0a09 */
[----:B------:R-:W-:Y:S02]  /*1280*/  IMAD.MOV.U32 R8, RZ, RZ, RZ ;  /* 0x000000ffff087224 */ /* 0x000fe400078e00ff */
[----:B------:R-:W-:-:S04]  /*1290*/  IMAD R6, R6, R7, RZ ;  /* 0x0000000706067224 */ /* 0x000fc800078e02ff */
[----:B------:R-:W-:-:S06]  /*12a0*/  IMAD.HI.U32 R6, R9, R6, R8 ;  /* 0x0000000609067227 */ /* 0x000fcc00078e0008 */
[----:B------:R-:W-:-:S04]  /*12b0*/  IMAD.HI.U32 R6, R6, R3, RZ ;  /* 0x0000000306067227 */ /* 0x000fc800078e00ff */
[----:B------:R-:W-:-:S05]  /*12c0*/  IMAD R0, R6, R0, R3 ;  /* 0x0000000006007224 */ /* 0x000fca00078e0203 */
[----:B------:R-:W-:-:S13]  /*12d0*/  ISETP.GT.U32.AND P1, PT, R7, R0, PT ;  /* 0x000000000700720c */ /* 0x000fda0003f24070 */
[----:B------:R-:W-:Y:S02]  /*12e0*/  @!P1 IMAD.IADD R0, R0, 0x1, -R7 ;  /* 0x0000000100009824 */ /* 0x000fe400078e0a07 */
[----:B------:R-:W-:Y:S01]  /*12f0*/  @!P1 VIADD R6, R6, 0x1 ;  /* 0x0000000106069836 */ /* 0x000fe20000000000 */
[----:B------:R-:W-:Y:S02]  /*1300*/  ISETP.NE.AND P1, PT, RZ, UR21, PT ;  /* 0x00000015ff007c0c */ /* 0x000fe4000bf25270 */
[-C--:B------:R-:W-:Y:S02]  /*1310*/  ISETP.GE.U32.AND P2, PT, R0, R7.reuse, PT ;  /* 0x000000070000720c */ /* 0x080fe40003f46070 */
[----:B------:R-:W-:-:S04]  /*1320*/  LOP3.LUT R0, R2, R7, RZ, 0x3c, !PT ;  /* 0x0000000702007212 */ /* 0x000fc800078e3cff */
[----:B------:R-:W-:-:S07]  /*1330*/  ISETP.GE.AND P0, PT, R0, RZ, PT ;  /* 0x000000ff0000720c */ /* 0x000fce0003f06270 */
[----:B------:R-:W-:-:S06]  /*1340*/  @P2 VIADD R6, R6, 0x1 ;  /* 0x0000000106062836 */ /* 0x000fcc0000000000 */
[----:B------:R-:W-:Y:S01]  /*1350*/  @!P0 IMAD.MOV R6, RZ, RZ, -R6 ;  /* 0x000000ffff068224 */ /* 0x000fe200078e0a06 */
[----:B------:R-:W-:-:S04]  /*1360*/  @!P1 LOP3.LUT R6, RZ, R7, RZ, 0x33, !PT ;  /* 0x00000007ff069212 */ /* 0x000fc800078e33ff */
        /* <DEDUP_REMOVED lines=28> */
.L_x_12:
[----:B------:R-:W-:Y:S01]  /*1530*/  IMAD.MOV.U32 R42, RZ, RZ, R4 ;  /* 0x000000ffff2a7224 */ /* 0x000fe200078e0004 */
[----:B------:R-:W-:Y:S01]  /*1540*/  MOV R31, R5 ;  /* 0x00000005001f7202 */ /* 0x000fe20000000f00 */
[----:B------:R-:W-:Y:S01]  /*1550*/  IMAD.MOV.U32 R30, RZ, RZ, R22 ;  /* 0x000000ffff1e7224 */ /* 0x000fe200078e0016 */
[----:B------:R-:W-:Y:S02]  /*1560*/  MOV R28, 0x1580 ;  /* 0x00001580001c7802 */ /* 0x000fe40000000f00 */
[----:B------:R-:W-:Y:S05]  /*1570*/  CALL.REL.NOINC `($__internal_0_$__cuda_sm20_div_s64) ;  /* 0x0000004400347944 */ /* 0x000fea0003c00000 */
[----:B------:R-:W-:Y:S02]  /*1580*/  MOV R30, R14 ;  /* 0x0000000e001e7202 */ /* 0x000fe40000000f00 */
.L_x_13:
[----:B------:R-:W-:Y:S05]  /*1590*/  BSYNC.RECONVERGENT B0 ;  /* 0x0000000000007941 */ /* 0x000fea0003800200 */
.L_x_11:
[----:B------:R-:W0:Y:S01]  /*15a0*/  S2R R0, SR_TID.X ;  /* 0x0000000000007919 */ /* 0x000e220000002100 */
[----:B------:R-:W-:Y:S01]  /*15b0*/  UIADD3 UR9, UP0, UPT, UR20, -UR19, URZ ;  /* 0x8000001314097290 */ /* 0x000fe2000ff1e0ff */
[----:B------:R-:W-:Y:S01]  /*15c0*/  MOV R11, 0xff800000 ;  /* 0xff800000000b7802 */ /* 0x000fe20000000f00 */
[----:B------:R-:W1:Y:S02]  /*15d0*/  LDCU UR4, c[0x0][0x534] ;  /* 0x0000a680ff0477ac */ /* 0x000e640008000800 */
[----:B------:R-:W-:Y:S01]  /*15e0*/  UIADD3.X UR8, UPT, UPT, UR14, -0x1, URZ, UP0, !UPT ;  /* 0xffffffff0e087890 */ /* 0x000fe200087fe4ff */
[----:B------:R-:W2:Y:S05]  /*15f0*/  LDCU.64 UR10, c[0x0][0x358] ;  /* 0x00006b00ff0a77ac */ /* 0x000eaa0008000a00 */
[----:B------:R-:W-:Y:S01]  /*1600*/  IMAD.U32 R3, RZ, RZ, UR8 ;  /* 0x00000008ff037e24 */ /* 0x000fe2000f8e00ff */
[----:B0-----:R-:W-:-:S02]  /*1610*/  LOP3.LUT R12, R0, 0xf, RZ, 0xc0, !PT ;  /* 0x0000000f000c7812 */ /* 0x001fc400078ec0ff */
[----:B------:R-:W-:Y:S02]  /*1620*/  SHF.R.U32.HI R13, RZ, 0x4, R0 ;  /* 0x00000004ff0d7819 */ /* 0x000fe40000011600 */
[C---:B------:R-:W-:Y:S02]  /*1630*/  ISETP.LT.U32.AND P1, PT, R12.reuse, UR9, PT ;  /* 0x000000090c007c0c */ /* 0x040fe4000bf21070 */
[----:B------:R-:W-:Y:S01]  /*1640*/  IADD3 R14, P0, PT, R12, UR19, RZ ;  /* 0x000000130c0e7c10 */ /* 0x000fe2000ff1e0ff */
[----:B------:R-:W-:Y:S01]  /*1650*/  VIADD R10, R13, 0x8 ;  /* 0x000000080d0a7836 */ /* 0x000fe20000000000 */
[----:B------:R-:W-:Y:S01]  /*1660*/  ISETP.GT.AND.EX P1, PT, R3, RZ, PT, P1 ;  /* 0x000000ff0300720c */ /* 0x000fe20003f24310 */
[C---:B------:R-:W-:Y:S01]  /*1670*/  VIADD R17, R13.reuse, 0x18 ;  /* 0x000000180d117836 */ /* 0x040fe20000000000 */
[C---:B------:R-:W-:Y:S01]  /*1680*/  IADD3 R3, PT, PT, R13.reuse, 0x10, RZ ;  /* 0x000000100d037810 */ /* 0x040fe20007ffe0ff */
[----:B------:R-:W-:Y:S01]  /*1690*/  IMAD.X R15, RZ, RZ, RZ, P0 ;  /* 0x000000ffff0f7224 */ /* 0x000fe200000e06ff */
[----:B-1----:R-:W-:-:S02]  /*16a0*/  ISETP.GE.OR P6, PT, R13, UR4, !P1 ;  /* 0x000000040d007c0c */ /* 0x002fc4000cfc6670 */
[----:B------:R-:W-:Y:S02]  /*16b0*/  ISETP.GE.OR P5, PT, R10, UR4, !P1 ;  /* 0x000000040a007c0c */ /* 0x000fe4000cfa6670 */
[----:B------:R-:W-:Y:S02]  /*16c0*/  ISETP.GE.OR P2, PT, R3, UR4, !P1 ;  /* 0x0000000403007c0c */ /* 0x000fe4000cf46670 */
[----:B------:R-:W-:Y:S02]  /*16d0*/  ISETP.GE.OR P3, PT, R17, UR4, !P1 ;  /* 0x0000000411007c0c */ /* 0x000fe4000cf66670 */
[----:B------:R-:W-:-:S05]  /*16e0*/  IADD3 R18, PT, PT, R13, 0x20, RZ ;  /* 0x000000200d127810 */ /* 0x000fca0007ffe0ff */
[----:B------:R-:W0:Y:S01]  /*16f0*/  @!P6 LDC.64 R4, c[0x0][0x428] ;  /* 0x00010a00ff04eb82 */ /* 0x000e220000000a00 */
[----:B------:R-:W-:-:S04]  /*1700*/  @!P6 IMAD.WIDE.U32 R28, R13, UR20, R14 ;  /* 0x000000140d1cec25 */ /* 0x000fc8000f8e000e */
[----:B------:R-:W-:Y:S02]  /*1710*/  @!P6 IMAD R26, R13, UR14, R29 ;  /* 0x0000000e0d1aec24 */ /* 0x000fe4000f8e021d */
[----:B------:R-:W-:Y:S01]  /*1720*/  @!P5 IMAD.MOV.U32 R20, RZ, RZ, R14 ;  /* 0x000000ffff14d224 */ /* 0x000fe200078e000e */
[----:B------:R-:W1:Y:S01]  /*1730*/  @!P5 LDC.64 R8, c[0x0][0x428] ;  /* 0x00010a00ff08db82 */ /* 0x000e620000000a00 */
[----:B------:R-:W-:Y:S02]  /*1740*/  @!P5 IMAD.MOV.U32 R21, RZ, RZ, R15 ;  /* 0x000000ffff15d224 */ /* 0x000fe400078e000f */
[----:B------:R-:W-:-:S05]  /*1750*/  @!P5 IMAD.WIDE.U32 R20, R10, UR20, R20 ;  /* 0x000000140a14dc25 */ /* 0x000fca000f8e0014 */
[----:B------:R-:W3:Y:S01]  /*1760*/  @!P2 LDC.64 R6, c[0x0][0x428] ;  /* 0x00010a00ff06ab82 */ /* 0x000ee20000000a00 */
[----:B------:R-:W-:Y:S01]  /*1770*/  @!P5 IMAD R10, R10, UR14, R21 ;  /* 0x0000000e0a0adc24 */ /* 0x000fe2000f8e0215 */
[----:B0-----:R-:W-:-:S04]  /*1780*/  @!P6 LEA R36, P0, R28, R4, 0x2 ;  /* 0x000000041c24e211 */ /* 0x001fc800078010ff */
[----:B------:R-:W-:Y:S02]  /*1790*/  @!P6 LEA.HI.X R37, R28, R5, R26, 0x2, P0 ;  /* 0x000000051c25e211 */ /* 0x000fe400000f141a */
[----:B------:R-:W-:Y:S01]  /*17a0*/  ISETP.GE.OR P0, PT, R18, UR4, !P1 ;  /* 0x0000000412007c0c */ /* 0x000fe2000cf06670 */
[----:B------:R-:W0:Y:S01]  /*17b0*/  @!P3 LDC.64 R4, c[0x0][0x428] ;  /* 0x00010a00ff04bb82 */ /* 0x000e220000000a00 */
[----:B------:R-:W-:Y:S01]  /*17c0*/  @!P2 MOV R33, R15 ;  /* 0x0000000f0021a202 */ /* 0x000fe20000000f00 */
[----:B------:R-:W-:Y:S01]  /*17d0*/  @!P2 IMAD.MOV.U32 R32, RZ, RZ, R14 ;  /* 0x000000ffff20a224 */ /* 0x000fe200078e000e */
[C---:B-1----:R-:W-:Y:S01]  /*17e0*/  @!P5 LEA R28, P4, R20.reuse, R8, 0x2 ;  /* 0x00000008141cd211 */ /* 0x042fe200078810ff */
[----:B------:R-:W-:Y:S01]  /*17f0*/  VIADD R19, R13, 0x28 ;  /* 0x000000280d137836 */ /* 0x000fe20000000000 */
[----:B--2---:R0:W2:Y:S01]  /*1800*/  @!P6 LDG.E R11, desc[UR10][R36.64] ;  /* 0x0000000a240be981 */ /* 0x0040a2000c1e1900 */
[----:B------:R-:W-:Y:S01]  /*1810*/  @!P2 IMAD.WIDE.U32 R32, R3, UR20, R32 ;  /* 0x000000140320ac25 */ /* 0x000fe2000f8e0020 */
[----:B------:R-:W-:-:S02]  /*1820*/  @!P5 LEA.HI.X R29, R20, R9, R10, 0x2, P4 ;  /* 0x00000009141dd211 */ /* 0x000fc400020f140a */
[----:B------:R-:W-:Y:S01]  /*1830*/  ISETP.GE.OR P6, PT, R19, UR4, !P1 ;  /* 0x0000000413007c0c */ /* 0x000fe2000cfc6670 */
[----:B------:R-:W-:Y:S01]  /*1840*/  IMAD.MOV.U32 R10, RZ, RZ, -0x800000 ;  /* 0xff800000ff0a7424 */ /* 0x000fe200078e00ff */
[C---:B---3--:R-:W-:Y:S01]  /*1850*/  @!P2 LEA R34, P4, R32.reuse, R6, 0x2 ;  /* 0x000000062022a211 */ /* 0x048fe200078810ff */
[----:B------:R-:W1:Y:S01]  /*1860*/  @!P0 LDC.64 R8, c[0x0][0x428] ;  /* 0x00010a00ff088b82 */ /* 0x000e620000000a00 */
[----:B------:R-:W-:Y:S02]  /*1870*/  @!P2 IMAD R26, R3, UR14, R33 ;  /* 0x0000000e031aac24 */ /* 0x000fe4000f8e0221 */
[----:B------:R-:W-:Y:S01]  /*1880*/  VIADD R20, R13, 0x30 ;  /* 0x000000300d147836 */ /* 0x000fe20000000000 */
[----:B------:R3:W4:Y:S01]  /*1890*/  @!P5 LDG.E R10, desc[UR10][R28.64] ;  /* 0x0000000a1c0ad981 */ /* 0x000722000c1e1900 */
[----:B------:R-:W-:Y:S01]  /*18a0*/  @!P3 IMAD.MOV.U32 R33, RZ, RZ, R15 ;  /* 0x000000ffff21b224 */ /* 0x000fe200078e000f */
[----:B------:R-:W-:Y:S01]  /*18b0*/  @!P2 LEA.HI.X R35, R32, R7, R26, 0x2, P4 ;  /* 0x000000072023a211 */ /* 0x000fe200020f141a */
[----:B------:R-:W-:Y:S01]  /*18c0*/  @!P3 IMAD.MOV.U32 R32, RZ, RZ, R14 ;  /* 0x000000ffff20b224 */ /* 0x000fe200078e000e */
[----:B------:R-:W-:-:S02]  /*18d0*/  ISETP.GE.OR P5, PT, R20, UR4, !P1 ;  /* 0x0000000414007c0c */ /* 0x000fc4000cfa6670 */
[----:B------:R-:W-:Y:S01]  /*18e0*/  MOV R3, 0xff800000 ;  /* 0xff80000000037802 */ /* 0x000fe20000000f00 */
[----:B------:R-:W-:Y:S01]  /*18f0*/  @!P3 IMAD.WIDE.U32 R32, R17, UR20, R32 ;  /* 0x000000141120bc25 */ /* 0x000fe2000f8e0020 */
[----:B------:R-:W-:Y:S01]  /*1900*/  IADD3 R25, PT, PT, R13, 0x38, RZ ;  /* 0x000000380d197810 */ /* 0x000fe20007ffe0ff */
[----:B------:R-:W5:Y:S02]  /*1910*/  @!P6 LDC.64 R6, c[0x0][0x428] ;  /* 0x00010a00ff06eb82 */ /* 0x000f640000000a00 */
[----:B------:R-:W-:Y:S01]  /*1920*/  @!P3 IMAD R26, R17, UR14, R33 ;  /* 0x0000000e111abc24 */ /* 0x000fe2000f8e0221 */
[----:B------:R-:W-:Y:S01]  /*1930*/  ISETP.GE.OR P4, PT, R25, UR4, !P1 ;  /* 0x0000000419007c0c */ /* 0x000fe2000cf86670 */
[----:B------:R1:W4:Y:S01]  /*1940*/  @!P2 LDG.E R3, desc[UR10][R34.64] ;  /* 0x0000000a2203a981 */ /* 0x000322000c1e1900 */
[----:B0-----:R-:W-:Y:S02]  /*1950*/  @!P3 LEA R36, P2, R32, R4, 0x2 ;  /* 0x000000042024b211 */ /* 0x001fe400078410ff */
[----:B------:R-:W-:-:S02]  /*1960*/  MOV R17, 0xff800000 ;  /* 0xff80000000117802 */ /* 0x000fc40000000f00 */
[----:B------:R-:W-:Y:S01]  /*1970*/  @!P3 LEA.HI.X R37, R32, R5, R26, 0x2, P2 ;  /* 0x000000052025b211 */ /* 0x000fe200010f141a */
[----:B------:R-:W-:Y:S01]  /*1980*/  VIADD R26, R13, 0x40 ;  /* 0x000000400d1a7836 */ /* 0x000fe20000000000 */
[----:B------:R-:W0:Y:S03]  /*1990*/  @!P5 LDC.64 R4, c[0x0][0x428] ;  /* 0x00010a00ff04db82 */ /* 0x000e260000000a00 */
[----:B------:R0:W4:Y:S01]  /*19a0*/  @!P3 LDG.E R17, desc[UR10][R36.64] ;  /* 0x0000000a2411b981 */ /* 0x000122000c1e1900 */
[----:B---3--:R-:W-:Y:S02]  /*19b0*/  @!P0 IMAD.MOV.U32 R28, RZ, RZ, R14 ;  /* 0x000000ffff1c8224 */ /* 0x008fe400078e000e */
[----:B------:R-:W-:Y:S02]  /*19c0*/  @!P0 IMAD.MOV.U32 R29, RZ, RZ, R15 ;  /* 0x000000ffff1d8224 */ /* 0x000fe400078e000f */
[----:B------:R-:W-:-:S04]  /*19d0*/  @!P0 IMAD.WIDE.U32 R28, R18, UR20, R28 ;  /* 0x00000014121c8c25 */ /* 0x000fc8000f8e001c */
[----:B------:R-:W-:Y:S01]  /*19e0*/  @!P0 IMAD R18, R18, UR14, R29 ;  /* 0x0000000e12128c24 */ /* 0x000fe2000f8e021d */
[C---:B-1----:R-:W-:Y:S02]  /*19f0*/  @!P0 LEA R42, P2, R28.reuse, R8, 0x2 ;  /* 0x000000081c2a8211 */ /* 0x042fe400078410ff */
[-C--:B------:R-:W-:Y:S01]  /*1a00*/  @!P6 MOV R34, R14.reuse ;  /* 0x0000000e0022e202 */ /* 0x080fe20000000f00 */
[----:B------:R-:W-:Y:S01]  /*1a10*/  @!P6 IMAD.MOV.U32 R35, RZ, RZ, R15 ;  /* 0x000000ffff23e224 */ /* 0x000fe200078e000f */
[----:B------:R-:W-:Y:S02]  /*1a20*/  @!P0 LEA.HI.X R43, R28, R9, R18, 0x2, P2 ;  /* 0x000000091c2b8211 */ /* 0x000fe400010f1412 */
[----:B------:R-:W1:Y:S01]  /*1a30*/  @!P4 LDC.64 R8, c[0x0][0x428] ;  /* 0x00010a00ff08cb82 */ /* 0x000e620000000a00 */
[----:B------:R-:W-:Y:S01]  /*1a40*/  ISETP.GE.OR P3, PT, R26, UR4, !P1 ;  /* 0x000000041a007c0c */ /* 0x000fe2000cf66670 */
[----:B------:R-:W-:Y:S02]  /*1a50*/  IMAD.MOV.U32 R18, RZ, RZ, -0x800000 ;  /* 0xff800000ff127424 */ /* 0x000fe400078e00ff */
[----:B------:R-:W-:Y:S01]  /*1a60*/  @!P6 IMAD.WIDE.U32 R34, R19, UR20, R34 ;  /* 0x000000141322ec25 */ /* 0x000fe2000f8e0022 */
[----:B------:R-:W-:-:S03]  /*1a70*/  @!P5 MOV R28, R14 ;  /* 0x0000000e001cd202 */ /* 0x000fc60000000f00 */
[----:B------:R1:W3:Y:S01]  /*1a80*/  @!P0 LDG.E R18, desc[UR10][R42.64] ;  /* 0x0000000a2a128981 */ /* 0x0002e2000c1e1900 */
[----:B------:R-:W-:Y:S01]  /*1a90*/  VIADD R21, R13, 0x48 ;  /* 0x000000480d157836 */ /* 0x000fe20000000000 */
[C---:B-----5:R-:W-:Y:S01]  /*1aa0*/  @!P6 LEA R38, P0, R34.reuse, R6, 0x2 ;  /* 0x000000062226e211 */ /* 0x060fe200078010ff */
[----:B------:R-:W-:Y:S02]  /*1ab0*/  @!P6 IMAD R32, R19, UR14, R35 ;  /* 0x0000000e1320ec24 */ /* 0x000fe4000f8e0223 */
[----:B------:R-:W-:Y:S01]  /*1ac0*/  @!P5 IMAD.MOV.U32 R29, RZ, RZ, R15 ;  /* 0x000000ffff1dd224 */ /* 0x000fe200078e000f */
[----:B------:R-:W-:Y:S02]  /*1ad0*/  ISETP.GE.OR P2, PT, R21, UR4, !P1 ;  /* 0x0000000415007c0c */ /* 0x000fe4000cf46670 */
[----:B------:R-:W-:Y:S01]  /*1ae0*/  @!P6 LEA.HI.X R39, R34, R7, R32, 0x2, P0 ;  /* 0x000000072227e211 */ /* 0x000fe200000f1420 */
[----:B------:R-:W-:Y:S01]  /*1af0*/  @!P5 IMAD.WIDE.U32 R28, R20, UR20, R28 ;  /* 0x00000014141cdc25 */ /* 0x000fe2000f8e001c */
[----:B------:R-:W5:Y:S01]  /*1b00*/  @!P3 LDC.64 R6, c[0x0][0x428] ;  /* 0x00010a00ff06bb82 */ /* 0x000f620000000a00 */
[----:B------:R-:W-:-:S02]  /*1b10*/  @!P4 MOV R34, R14 ;  /* 0x0000000e0022c202 */ /* 0x000fc40000000f00 */
[----:B------:R-:W-:Y:S01]  /*1b20*/  @!P4 IMAD.MOV.U32 R35, RZ, RZ, R15 ;  /* 0x000000ffff23c224 */ /* 0x000fe200078e000f */
[----:B0-----:R-:W-:Y:S01]  /*1b30*/  @!P5 LEA R36, P0, R28, R4, 0x2 ;  /* 0x000000041c24d211 */ /* 0x001fe200078010ff */
[----:B------:R-:W-:Y:S01]  /*1b40*/  @!P5 IMAD R20, R20, UR14, R29 ;  /* 0x0000000e1414dc24 */ /* 0x000fe2000f8e021d */
[----:B------:R-:W-:Y:S01]  /*1b50*/  MOV R19, 0xff800000 ;  /* 0xff80000000137802 */ /* 0x000fe20000000f00 */
[----:B------:R-:W-:Y:S01]  /*1b60*/  @!P4 IMAD.WIDE.U32 R34, R25, UR20, R34 ;  /* 0x000000141922cc25 */ /* 0x000fe2000f8e0022 */
[----:B------:R-:W-:Y:S02]  /*1b70*/  IADD3 R32, PT, PT, R13, 0x50, RZ ;  /* 0x000000500d207810 */ /* 0x000fe40007ffe0ff */
[----:B------:R-:W-:Y:S01]  /*1b80*/  @!P5 LEA.HI.X R37, R28, R5, R20, 0x2, P0 ;  /* 0x000000051c25d211 */ /* 0x000fe200000f1414 */
[----:B------:R-:W-:Y:S01]  /*1b90*/  @!P4 IMAD R28, R25, UR14, R35 ;  /* 0x0000000e191ccc24 */ /* 0x000fe2000f8e0223 */
[----:B------:R5:W3:Y:S01]  /*1ba0*/  @!P6 LDG.E R19, desc[UR10][R38.64] ;  /* 0x0000000a2613e981 */ /* 0x000ae2000c1e1900 */
[----:B------:R-:W-:Y:S01]  /*1bb0*/  VIADD R29, R13, 0x58 ;  /* 0x000000580d1d7836 */ /* 0x000fe20000000000 */
[----:B------:R-:W0:Y:S01]  /*1bc0*/  @!P2 LDC.64 R4, c[0x0][0x428] ;  /* 0x00010a00ff04ab82 */ /* 0x000e220000000a00 */
[----:B-1----:R-:W-:-:S02]  /*1bd0*/  @!P4 LEA R42, P0, R34, R8, 0x2 ;  /* 0x00000008222ac211 */ /* 0x002fc400078010ff */
[----:B------:R-:W-:Y:S02]  /*1be0*/  ISETP.GE.OR P6, PT, R32, UR4, !P1 ;  /* 0x0000000420007c0c */ /* 0x000fe4000cfc6670 */
[----:B------:R-:W-:Y:S01]  /*1bf0*/  @!P4 LEA.HI.X R43, R34, R9, R28, 0x2, P0 ;  /* 0x00000009222bc211 */ /* 0x000fe200000f141c */
[----:B------:R-:W-:Y:S01]  /*1c00*/  @!P3 IMAD.MOV.U32 R34, RZ, RZ, R14 ;  /* 0x000000ffff22b224 */ /* 0x000fe200078e000e */
[----:B------:R-:W-:Y:S02]  /*1c10*/  @!P3 MOV R35, R15 ;  /* 0x0000000f0023b202 */ /* 0x000fe40000000f00 */
[----:B------:R-:W-:Y:S02]  /*1c20*/  ISETP.GE.OR P0, PT, R29, UR4, !P1 ;  /* 0x000000041d007c0c */ /* 0x000fe4000cf06670 */
[----:B------:R-:W-:Y:S01]  /*1c30*/  MOV R25, 0xff800000 ;  /* 0xff80000000197802 */ /* 0x000fe20000000f00 */
[----:B------:R-:W-:Y:S02]  /*1c40*/  IMAD.MOV.U32 R20, RZ, RZ, -0x800000 ;  /* 0xff800000ff147424 */ /* 0x000fe400078e00ff */
[----:B------:R-:W-:-:S02]  /*1c50*/  @!P3 IMAD.WIDE.U32 R34, R26, UR20, R34 ;  /* 0x000000141a22bc25 */ /* 0x000fc4000f8e0022 */
[----:B------:R-:W1:Y:S01]  /*1c60*/  @!P6 LDC.64 R8, c[0x0][0x428] ;  /* 0x00010a00ff08eb82 */ /* 0x000e620000000a00 */
[----:B------:R-:W3:Y:S01]  /*1c70*/  @!P4 LDG.E R25, desc[UR10][R42.64] ;  /* 0x0000000a2a19c981 */ /* 0x000ee2000c1e1900 */
[----:B------:R-:W-:Y:S02]  /*1c80*/  @!P3 IMAD R26, R26, UR14, R35 ;  /* 0x0000000e1a1abc24 */ /* 0x000fe4000f8e0223 */
[----:B------:R-:W-:Y:S01]  /*1c90*/  VIADD R28, R13, 0x60 ;  /* 0x000000600d1c7836 */ /* 0x000fe20000000000 */
[----:B------:R0:W3:Y:S01]  /*1ca0*/  @!P5 LDG.E R20, desc[UR10][R36.64] ;  /* 0x0000000a2414d981 */ /* 0x0000e2000c1e1900 */
[----:B-----5:R-:W-:-:S04]  /*1cb0*/  @!P3 LEA R38, P4, R34, R6, 0x2 ;  /* 0x000000062226b211 */ /* 0x020fc800078810ff */
[----:B------:R-:W-:Y:S02]  /*1cc0*/  @!P3 LEA.HI.X R39, R34, R7, R26, 0x2, P4 ;  /* 0x000000072227b211 */ /* 0x000fe400020f141a */
[----:B------:R-:W5:Y:S01]  /*1cd0*/  @!P0 LDC.64 R6, c[0x0][0x428] ;  /* 0x00010a00ff068b82 */ /* 0x000f620000000a00 */
[----:B------:R-:W-:Y:S02]  /*1ce0*/  ISETP.GE.OR P5, PT, R28, UR4, !P1 ;  /* 0x000000041c007c0c */ /* 0x000fe4000cfa6670 */
[----:B------:R-:W-:Y:S02]  /*1cf0*/  @!P6 MOV R35, R15 ;  /* 0x0000000f0023e202 */ /* 0x000fe40000000f00 */
[----:B0-----:R-:W-:Y:S01]  /*1d00*/  @!P2 MOV R36, R14 ;  /* 0x0000000e0024a202 */ /* 0x001fe20000000f00 */
[----:B------:R-:W-:-:S04]  /*1d10*/  @!P2 IMAD.MOV.U32 R37, RZ, RZ, R15 ;  /* 0x000000ffff25a224 */ /* 0x000fc800078e000f */
[----:B------:R-:W-:-:S04]  /*1d20*/  @!P2 IMAD.WIDE.U32 R36, R21, UR20, R36 ;  /* 0x000000141524ac25 */ /* 0x000fc8000f8e0024 */
[----:B------:R-:W-:Y:S01]  /*1d30*/  @!P2 IMAD R34, R21, UR14, R37 ;  /* 0x0000000e1522ac24 */ /* 0x000fe2000f8e0225 */
[C---:B------:R-:W-:Y:S02]  /*1d40*/  @!P2 LEA R44, P4, R36.reuse, R4, 0x2 ;  /* 0x00000004242ca211 */ /* 0x040fe400078810ff */
[----:B------:R-:W-:Y:S02]  /*1d50*/  IADD3 R21, PT, PT, R13, 0x68, RZ ;  /* 0x000000680d157810 */ /* 0x000fe40007ffe0ff */
[----:B------:R-:W-:Y:S01]  /*1d60*/  @!P2 LEA.HI.X R45, R36, R5, R34, 0x2, P4 ;  /* 0x00000005242da211 */ /* 0x000fe200020f1422 */
[--C-:B------:R-:W-:Y:S01]  /*1d70*/  @!P6 IMAD.MOV.U32 R34, RZ, RZ, R14.reuse ;  /* 0x000000ffff22e224 */ /* 0x100fe200078e000e */
[----:B------:R-:W-:Y:S01]  /*1d80*/  MOV R26, 0xff800000 ;  /* 0xff800000001a7802 */ /* 0x000fe20000000f00 */
[----:B------:R-:W0:Y:S01]  /*1d90*/  @!P5 LDC.64 R4, c[0x0][0x428] ;  /* 0x00010a00ff04db82 */ /* 0x000e220000000a00 */
[----:B------:R-:W-:Y:S01]  /*1da0*/  @!P0 MOV R43, R15 ;  /* 0x0000000f002b8202 */ /* 0x000fe20000000f00 */
[----:B------:R-:W-:Y:S01]  /*1db0*/  @!P0 IMAD.MOV.U32 R42, RZ, RZ, R14 ;  /* 0x000000ffff2a8224 */ /* 0x000fe200078e000e */
[----:B------:R-:W-:Y:S01]  /*1dc0*/  ISETP.GE.OR P4, PT, R21, UR4, !P1 ;  /* 0x0000000415007c0c */ /* 0x000fe2000cf86670 */
[----:B------:R-:W-:Y:S01]  /*1dd0*/  @!P6 IMAD.WIDE.U32 R34, R32, UR20, R34 ;  /* 0x000000142022ec25 */ /* 0x000fe2000f8e0022 */
[----:B------:R5:W3:Y:S03]  /*1de0*/  @!P3 LDG.E R26, desc[UR10][R38.64] ;  /* 0x0000000a261ab981 */ /* 0x000ae6000c1e1900 */
[----:B------:R-:W-:-:S02]  /*1df0*/  IMAD.MOV.U32 R27, RZ, RZ, -0x800000 ;  /* 0xff800000ff1b7424 */ /* 0x000fc400078e00ff */
[----:B------:R-:W-:Y:S01]  /*1e00*/  @!P0 IMAD.WIDE.U32 R42, R29, UR20, R42 ;  /* 0x000000141d2a8c25 */ /* 0x000fe2000f8e002a */
[----:B-1----:R-:W-:-:S03]  /*1e10*/  @!P6 LEA R36, P3, R34, R8, 0x2 ;  /* 0x000000082224e211 */ /* 0x002fc600078610ff */
[----:B------:R-:W-:Y:S01]  /*1e20*/  @!P6 IMAD R32, R32, UR14, R35 ;  /* 0x0000000e2020ec24 */ /* 0x000fe2000f8e0223 */
[----:B------:R1:W3:Y:S01]  /*1e30*/  @!P2 LDG.E R27, desc[UR10][R44.64] ;  /* 0x0000000a2c1ba981 */ /* 0x0002e2000c1e1900 */
[----:B------:R-:W-:-:S03]  /*1e40*/  @!P0 IMAD R8, R29, UR14, R43 ;  /* 0x0000000e1d088c24 */ /* 0x000fc6000f8e022b */
[----:B------:R-:W-:Y:S01]  /*1e50*/  @!P6 LEA.HI.X R37, R34, R9, R32, 0x2, P3 ;  /* 0x000000092225e211 */ /* 0x000fe200018f1420 */
[C---:B------:R-:W-:Y:S01]  /*1e60*/  VIADD R34, R13.reuse, 0x70 ;  /* 0x000000700d227836 */ /* 0x040fe20000000000 */
[----:B------:R-:W-:Y:S02]  /*1e70*/  IADD3 R33, PT, PT, R13, 0x78, RZ ;  /* 0x000000780d217810 */ /* 0x000fe40007ffe0ff */
[C---:B-----5:R-:W-:Y:S02]  /*1e80*/  @!P0 LEA R38, P2, R42.reuse, R6, 0x2 ;  /* 0x000000062a268211 */ /* 0x060fe400078410ff */
[----:B------:R-:W-:Y:S02]  /*1e90*/  @!P5 MOV R6, R14 ;  /* 0x0000000e0006d202 */ /* 0x000fe40000000f00 */
[----:B------:R-:W-:Y:S01]  /*1ea0*/  @!P0 LEA.HI.X R39, R42, R7, R8, 0x2, P2 ;  /* 0x000000072a278211 */ /* 0x000fe200010f1408 */
[----:B------:R-:W-:Y:S01]  /*1eb0*/  @!P5 IMAD.MOV.U32 R7, RZ, RZ, R15 ;  /* 0x000000ffff07d224 */ /* 0x000fe200078e000f */
[----:B------:R-:W5:Y:S01]  /*1ec0*/  @!P4 LDC.64 R8, c[0x0][0x428] ;  /* 0x00010a00ff08cb82 */ /* 0x000f620000000a00 */
[----:B------:R-:W-:-:S02]  /*1ed0*/  ISETP.GE.OR P2, PT, R34, UR4, !P1 ;  /* 0x0000000422007c0c */ /* 0x000fc4000cf46670 */
[----:B------:R-:W-:Y:S01]  /*1ee0*/  ISETP.GE.OR P1, PT, R33, UR4, !P1 ;  /* 0x0000000421007c0c */ /* 0x000fe2000cf26670 */
[----:B------:R-:W-:-:S04]  /*1ef0*/  @!P5 IMAD.WIDE.U32 R6, R28, UR20, R6 ;  /* 0x000000141c06dc25 */ /* 0x000fc8000f8e0006 */
[----:B------:R-:W-:Y:S01]  /*1f00*/  @!P5 IMAD R28, R28, UR14, R7 ;  /* 0x0000000e1c1cdc24 */ /* 0x000fe2000f8e0207 */
[C---:B0-----:R-:W-:Y:S01]  /*1f10*/  @!P5 LEA R42, P3, R6.reuse, R4, 0x2 ;  /* 0x00000004062ad211 */ /* 0x041fe200078610ff */
[----:B-1----:R-:W-:Y:S01]  /*1f20*/  @!P4 IMAD.MOV.U32 R45, RZ, RZ, R15 ;  /* 0x000000ffff2dc224 */ /* 0x002fe200078e000f */
[----:B------:R-:W-:Y:S02]  /*1f30*/  @!P4 MOV R44, R14 ;  /* 0x0000000e002cc202 */ /* 0x000fe40000000f00 */
[----:B------:R-:W-:Y:S01]  /*1f40*/  @!P5 LEA.HI.X R43, R6, R5, R28, 0x2, P3 ;  /* 0x00000005062bd211 */ /* 0x000fe200018f141c */
[----:B------:R-:W-:Y:S01]  /*1f50*/  IMAD.MOV.U32 R32, RZ, RZ, -0x800000 ;  /* 0xff800000ff207424 */ /* 0x000fe200078e00ff */
[----:B------:R-:W0:Y:S01]  /*1f60*/  @!P2 LDC.64 R6, c[0x0][0x428] ;  /* 0x00010a00ff06ab82 */ /* 0x000e220000000a00 */
[----:B------:R-:W-:Y:S01]  /*1f70*/  MOV R29, 0xff800000 ;  /* 0xff800000001d7802 */ /* 0x000fe20000000f00 */
[----:B------:R-:W-:-:S03]  /*1f80*/  @!P4 IMAD.WIDE.U32 R44, R21, UR20, R44 ;  /* 0x00000014152ccc25 */ /* 0x000fc6000f8e002c */
[----:B------:R1:W3:Y:S03]  /*1f90*/  @!P6 LDG.E R32, desc[UR10][R36.64] ;  /* 0x0000000a2420e981 */ /* 0x0002e6000c1e1900 */
[----:B------:R-:W0:Y:S01]  /*1fa0*/  @!P1 LDC.64 R4, c[0x0][0x428] ;  /* 0x00010a00ff049b82 */ /* 0x000e220000000a00 */
[----:B------:R-:W3:Y:S01]  /*1fb0*/  @!P0 LDG.E R29, desc[UR10][R38.64] ;  /* 0x0000000a261d8981 */ /* 0x000ee2000c1e1900 */
[----:B-----5:R-:W-:Y:S01]  /*1fc0*/  @!P4 LEA R8, P0, R44, R8, 0x2 ;  /* 0x000000082c08c211 */ /* 0x020fe200078010ff */
[----:B------:R-:W-:-:S06]  /*1fd0*/  IMAD.MOV.U32 R28, RZ, RZ, -0x800000 ;  /* 0xff800000ff1c7424 */ /* 0x000fcc00078e00ff */
[----:B------:R0:W5:Y:S01]  /*1fe0*/  @!P5 LDG.E R28, desc[UR10][R42.64] ;  /* 0x0000000a2a1cd981 */ /* 0x000162000c1e1900 */
[----:B-1----:R-:W-:Y:S02]  /*1ff0*/  @!P4 IMAD R36, R21, UR14, R45 ;  /* 0x0000000e1524cc24 */ /* 0x002fe4000f8e022d */
[--C-:B------:R-:W-:Y:S01]  /*2000*/  @!P2 IMAD.MOV.U32 R37, RZ, RZ, R15.reuse ;  /* 0x000000ffff25a224 */ /* 0x100fe200078e000f */
[----:B------:R-:W1:Y:S02]  /*2010*/  S2UR UR4, SR_CgaCtaId ;  /* 0x00000000000479c3 */ /* 0x000e640000008800 */
[----:B------:R-:W-:Y:S02]  /*2020*/  @!P4 LEA.HI.X R9, R44, R9, R36, 0x2, P0 ;  /* 0x000000092c09c211 */ /* 0x000fe400000f1424 */
[----:B------:R-:W-:Y:S01]  /*2030*/  @!P2 MOV R36, R14 ;  /* 0x0000000e0024a202 */ /* 0x000fe20000000f00 */
[----:B------:R-:W-:Y:S01]  /*2040*/  @!P1 IMAD.WIDE.U32 R14, R33, UR20, R14 ;  /* 0x00000014210e9c25 */ /* 0x000fe2000f8e000e */
[----:B------:R-:W-:-:S02]  /*2050*/  UMOV UR8, 0x400 ;  /* 0x0000040000087882 */ /* 0x000fc40000000000 */
[----:B------:R-:W3:Y:S01]  /*2060*/  LDC R21, c[0x0][0x434] ;  /* 0x00010d00ff157b82 */ /* 0x000ee20000000800 */
[----:B------:R-:W-:Y:S01]  /*2070*/  @!P2 IMAD.WIDE.U32 R36, R34, UR20, R36 ;  /* 0x000000142224ac25 */ /* 0x000fe2000f8e0024 */
[----:B0-----:R-:W-:Y:S02]  /*2080*/  @!P1 LEA R42, P0, R14, R4, 0x2 ;  /* 0x000000040e2a9211 */ /* 0x001fe400078010ff */
[----:B------:R-:W-:Y:S01]  /*2090*/  @!P2 LEA R38, P3, R36, R6, 0x2 ;  /* 0x000000062426a211 */ /* 0x000fe200078610ff */
[----:B------:R-:W-:Y:S02]  /*20a0*/  @!P1 IMAD R6, R33, UR14, R15 ;  /* 0x0000000e21069c24 */ /* 0x000fe4000f8e020f */
[----:B------:R-:W-:Y:S01]  /*20b0*/  @!P2 IMAD R34, R34, UR14, R37 ;  /* 0x0000000e2222ac24 */ /* 0x000fe2000f8e0225 */
[----:B------:R-:W-:Y:S02]  /*20c0*/  MOV R4, 0xff800000 ;  /* 0xff80000000047802 */ /* 0x000fe40000000f00 */
[----:B------:R-:W-:Y:S01]  /*20d0*/  @!P1 LEA.HI.X R43, R14, R5, R6, 0x2, P0 ;  /* 0x000000050e2b9211 */ /* 0x000fe200000f1406 */
[----:B------:R-:W-:Y:S01]  /*20e0*/  IMAD.MOV.U32 R6, RZ, RZ, -0x800000 ;  /* 0xff800000ff067424 */ /* 0x000fe200078e00ff */
[----:B------:R-:W-:-:S02]  /*20f0*/  MOV R5, 0xff800000 ;  /* 0xff80000000057802 */ /* 0x000fc40000000f00 */
[----:B------:R-:W-:Y:S01]  /*2100*/  @!P2 LEA.HI.X R39, R36, R7, R34, 0x2, P3 ;  /* 0x000000072427a211 */ /* 0x000fe200018f1422 */
[----:B------:R0:W5:Y:S04]  /*2110*/  @!P4 LDG.E R4, desc[UR10][R8.64] ;  /* 0x0000000a0804c981 */ /* 0x000168000c1e1900 */
[----:B------:R-:W5:Y:S04]  /*2120*/  @!P2 LDG.E R6, desc[UR10][R38.64] ;  /* 0x0000000a2606a981 */ /* 0x000f68000c1e1900 */
[----:B------:R-:W5:Y:S01]  /*2130*/  @!P1 LDG.E R5, desc[UR10][R42.64] ;  /* 0x0000000a2a059981 */ /* 0x000f62000c1e1900 */
[----:B-1----:R-:W-:Y:S01]  /*2140*/  ULEA UR4, UR4, UR8, 0x18 ;  /* 0x0000000804047291 */ /* 0x002fe2000f8ec0ff */
[----:B------:R-:W-:-:S02]  /*2150*/  ISETP.GT.U32.AND P3, PT, R0, 0x37f, PT ;  /* 0x0000037f0000780c */ /* 0x000fc40003f64070 */
[C---:B------:R-:W-:Y:S02]  /*2160*/  ISETP.GT.U32.AND P2, PT, R0.reuse, 0x2ff, PT ;  /* 0x000002ff0000780c */ /* 0x040fe40003f44070 */
[----:B------:R-:W-:Y:S02]  /*2170*/  ISETP.GT.U32.AND P1, PT, R0, 0x27f, PT ;  /* 0x0000027f0000780c */ /* 0x000fe40003f24070 */
[----:B------:R-:W-:-:S05]  /*2180*/  LEA R12, R12, UR4, 0x2 ;  /* 0x000000040c0c7c11 */ /* 0x000fca000f8e10ff */
[----:B------:R-:W-:Y:S01]  /*2190*/  IMAD R7, R13, 0x44, R12 ;  /* 0x000000440d077824 */ /* 0x000fe200078e020c */
[C---:B------:R-:W-:Y:S02]  /*21a0*/  ISETP.GT.U32.AND P4, PT, R0.reuse, 0x1ff, PT ;  /* 0x000001ff0000780c */ /* 0x040fe40003f84070 */
[----:B0-----:R-:W-:Y:S02]  /*21b0*/  LOP3.LUT P5, R8, R0, 0x380, RZ, 0xc0, !PT ;  /* 0x0000038000087812 */ /* 0x001fe400078ac0ff */
[----:B------:R-:W-:Y:S02]  /*21c0*/  SHF.R.U32.HI R15, RZ, 0x3, R0 ;  /* 0x00000003ff0f7819 */ /* 0x000fe40000011600 */
[----:B------:R-:W-:Y:S01]  /*21d0*/  ISETP.NE.AND P0, PT, R8, RZ, PT ;  /* 0x000000ff0800720c */ /* 0x000fe20003f05270 */
[----:B--2---:R-:W-:Y:S04]  /*21e0*/  STS [R7], R11 ;  /* 0x0000000b07007388 */ /* 0x004fe80000000800 */
[----:B----4-:R-:W-:Y:S04]  /*21f0*/  STS [R7+0x220], R10 ;  /* 0x0002200a07007388 */ /* 0x010fe80000000800 */
[----:B------:R-:W-:Y:S04]  /*2200*/  STS [R7+0x440], R3 ;  /* 0x0004400307007388 */ /* 0x000fe80000000800 */
[----:B------:R0:W-:Y:S01]  /*2210*/  STS [R7+0x660], R17 ;  /* 0x0006601107007388 */ /* 0x0001e20000000800 */
[----:B------:R-:W-:-:S02]  /*2220*/  LOP3.LUT R9, R0, 0x7, RZ, 0xc0, !PT ;  /* 0x0000000700097812 */ /* 0x000fc400078ec0ff */
[----:B------:R-:W-:Y:S01]  /*2230*/  LEA R14, R15, UR4, 0x2 ;  /* 0x000000040f0e7c11 */ /* 0x000fe2000f8e10ff */
[----:B------:R-:W-:Y:S01]  /*2240*/  IMAD.MOV.U32 R37, RZ, RZ, -0x800000 ;  /* 0xff800000ff257424 */ /* 0x000fe200078e00ff */
[----:B------:R-:W-:Y:S01]  /*2250*/  MOV R36, 0xff800000 ;  /* 0xff80000000247802 */ /* 0x000fe20000000f00 */
[----:B------:R-:W-:Y:S01]  /*2260*/  IMAD.MOV.U32 R35, RZ, RZ, -0x800000 ;  /* 0xff800000ff237424 */ /* 0x000fe200078e00ff */
[----:B---3--:R1:W-:Y:S01]  /*2270*/  STS [R7+0x880], R18 ;  /* 0x0008801207007388 */ /* 0x0083e20000000800 */
[----:B------:R-:W-:-:S03]  /*2280*/  IMAD R14, R9, 0x44, R14 ;  /* 0x00000044090e7824 */ /* 0x000fc600078e020e */
[----:B------:R2:W-:Y:S04]  /*2290*/  STS [R7+0xaa0], R19 ;  /* 0x000aa01307007388 */ /* 0x0005e80000000800 */
[----:B------:R-:W-:Y:S04]  /*22a0*/  STS [R7+0xee0], R25 ;  /* 0x000ee01907007388 */ /* 0x000fe80000000800 */
[----:B------:R-:W-:Y:S01]  /*22b0*/  STS [R7+0xcc0], R20 ;  /* 0x000cc01407007388 */ /* 0x000fe20000000800 */
[----:B------:R-:W-:Y:S01]  /*22c0*/  MOV R34, 0xff800000 ;  /* 0xff80000000227802 */ /* 0x000fe20000000f00 */
[----:B0-----:R-:W-:Y:S01]  /*22d0*/  IMAD.MOV.U32 R17, RZ, RZ, -0x800000 ;  /* 0xff800000ff117424 */ /* 0x001fe200078e00ff */
[----:B------:R-:W-:Y:S01]  /*22e0*/  MOV R12, 0xff800000 ;  /* 0xff800000000c7802 */ /* 0x000fe20000000f00 */
[----:B------:R-:W-:Y:S01]  /*22f0*/  IMAD.MOV.U32 R13, RZ, RZ, -0x800000 ;  /* 0xff800000ff0d7424 */ /* 0x000fe200078e00ff */
[----:B------:R-:W-:Y:S01]  /*2300*/  MOV R10, 0xff800000 ;  /* 0xff800000000a7802 */ /* 0x000fe20000000f00 */
[----:B------:R-:W-:Y:S01]  /*2310*/  IMAD.MOV.U32 R11, RZ, RZ, -0x800000 ;  /* 0xff800000ff0b7424 */ /* 0x000fe200078e00ff */
[----:B-1----:R-:W-:Y:S01]  /*2320*/  IABS R18, R21 ;  /* 0x0000001500127213 */ /* 0x002fe20000000000 */
[----:B------:R-:W-:Y:S01]  /*2330*/  IMAD.MOV.U32 R9, RZ, RZ, -0x800000 ;  /* 0xff800000ff097424 */ /* 0x000fe200078e00ff */
[----:B------:R-:W-:Y:S01]  /*2340*/  @!P3 STS [R7+0x1320], R27 ;  /* 0x0013201b0700b388 */ /* 0x000fe20000000800 */
[----:B------:R-:W-:-:S03]  /*2350*/  ISETP.GT.U32.AND P3, PT, R0, 0x17f, PT ;  /* 0x0000017f0000780c */ /* 0x000fc60003f64070 */
[----:B------:R-:W-:Y:S04]  /*2360*/  STS [R7+0x1100], R26 ;  /* 0x0011001a07007388 */ /* 0x000fe80000000800 */
[----:B------:R-:W-:Y:S01]  /*2370*/  @!P2 STS [R7+0x1540], R32 ;  /* 0x001540200700a388 */ /* 0x000fe20000000800 */
[----:B------:R-:W-:-:S03]  /*2380*/  ISETP.GT.U32.AND P2, PT, R0, 0xff, PT ;  /* 0x000000ff0000780c */ /* 0x000fc60003f44070 */
[----:B------:R-:W-:Y:S01]  /*2390*/  @!P1 STS [R7+0x1760], R29 ;  /* 0x0017601d07009388 */ /* 0x000fe20000000800 */
[----:B------:R-:W-:-:S03]  /*23a0*/  ISETP.GT.U32.AND P1, PT, R0, 0x7f, PT ;  /* 0x0000007f0000780c */ /* 0x000fc60003f24070 */
[----:B-----5:R-:W-:Y:S01]  /*23b0*/  @!P4 STS [R7+0x1980], R28 ;  /* 0x0019801c0700c388 */ /* 0x020fe20000000800 */
[----:B------:R-:W-:Y:S01]  /*23c0*/  MOV R8, 0xff800000 ;  /* 0xff80000000087802 */ /* 0x000fe20000000f00 */
[----:B--2---:R-:W0:Y:S02]  /*23d0*/  I2F.RP R19, R18 ;  /* 0x0000001200137306 */ /* 0x004e240000209400 */
[----:B------:R-:W-:Y:S04]  /*23e0*/  @!P3 STS [R7+0x1ba0], R4 ;  /* 0x001ba0040700b388 */ /* 0x000fe80000000800 */
[----:B------:R1:W-:Y:S04]  /*23f0*/  @!P2 STS [R7+0x1dc0], R6 ;  /* 0x001dc0060700a388 */ /* 0x0003e80000000800 */
[----:B------:R2:W-:Y:S01]  /*2400*/  @!P1 STS [R7+0x1fe0], R5 ;  /* 0x001fe00507009388 */ /* 0x0005e20000000800 */
[----:B------:R-:W-:Y:S01]  /*2410*/  BAR.SYNC.DEFER_BLOCKING 0x0 ;  /* 0x0000000000007b1d */ /* 0x000fe20000010000 */
[----:B------:R-:W-:-:S05]  /*2420*/  MOV R3, 0xff800000 ;  /* 0xff80000000037802 */ /* 0x000fca0000000f00 */
[----:B------:R-:W-:Y:S04]  /*2430*/  @!P5 LDS R37, [R14] ;  /* 0x000000000e25d984 */ /* 0x000fe80000000800 */
[----:B------:R-:W-:Y:S04]  /*2440*/  @!P5 LDS R36, [R14+0x220] ;  /* 0x000220000e24d984 */ /* 0x000fe80000000800 */
[----:B------:R-:W3:Y:S04]  /*2450*/  @!P0 LDS R35, [R14+0x440] ;  /* 0x000440000e238984 */ /* 0x000ee80000000800 */
[----:B------:R-:W-:Y:S04]  /*2460*/  @!P0 LDS R34, [R14+0x660] ;  /* 0x000660000e228984 */ /* 0x000fe80000000800 */
[----:B------:R-:W4:Y:S04]  /*2470*/  @!P0 LDS R17, [R14+0x880] ;  /* 0x000880000e118984 */ /* 0x000f280000000800 */
[----:B------:R-:W-:Y:S04]  /*2480*/  @!P0 LDS R12, [R14+0xaa0] ;  /* 0x000aa0000e0c8984 */ /* 0x000fe80000000800 */
[----:B------:R-:W5:Y:S01]  /*2490*/  @!P0 LDS R13, [R14+0xcc0] ;  /* 0x000cc0000e0d8984 */ /* 0x000f620000000800 */
[----:B-1----:R-:W-:Y:S01]  /*24a0*/  MOV R6, 0xff800000 ;  /* 0xff80000000067802 */ /* 0x002fe20000000f00 */
[----:B--2---:R-:W-:-:S02]  /*24b0*/  IMAD.MOV.U32 R7, RZ, RZ, -0x800000 ;  /* 0xff800000ff077424 */ /* 0x004fc400078e00ff */
[----:B------:R-:W-:Y:S04]  /*24c0*/  @!P0 LDS R10, [R14+0xee0] ;  /* 0x000ee0000e0a8984 */ /* 0x000fe80000000800 */
[----:B------:R-:W1:Y:S01]  /*24d0*/  @!P0 LDS R11, [R14+0x1100] ;  /* 0x001100000e0b8984 */ /* 0x000e620000000800 */
[----:B------:R-:W-:Y:S01]  /*24e0*/  MOV R4, 0xff800000 ;  /* 0xff80000000047802 */ /* 0x000fe20000000f00 */
[----:B------:R-:W-:Y:S02]  /*24f0*/  IMAD.MOV.U32 R5, RZ, RZ, -0x800000 ;  /* 0xff800000ff057424 */ /* 0x000fe400078e00ff */
[----:B------:R-:W-:Y:S04]  /*2500*/  @!P0 LDS R8, [R14+0x1320] ;  /* 0x001320000e088984 */ /* 0x000fe80000000800 */
[----:B------:R-:W2:Y:S04]  /*2510*/  @!P0 LDS R9, [R14+0x1540] ;  /* 0x001540000e098984 */ /* 0x000ea80000000800 */
[----:B------:R-:W-:Y:S04]  /*2520*/  @!P0 LDS R6, [R14+0x1760] ;  /* 0x001760000e068984 */ /* 0x000fe80000000800 */
[----:B------:R-:W2:Y:S01]  /*2530*/  @!P0 LDS R7, [R14+0x1980] ;  /* 0x001980000e078984 */ /* 0x000ea20000000800 */
[----:B0-----:R-:W0:Y:S03]  /*2540*/  MUFU.RCP R26, R19 ;  /* 0x00000013001a7308 */ /* 0x001e260000001000 */
[----:B------:R-:W-:Y:S04]  /*2550*/  @!P0 LDS R4, [R14+0x1ba0] ;  /* 0x001ba0000e048984 */ /* 0x000fe80000000800 */
[----:B------:R-:W2:Y:S04]  /*2560*/  @!P0 LDS R5, [R14+0x1dc0] ;  /* 0x001dc0000e058984 */ /* 0x000ea80000000800 */
[----:B------:R-:W2:Y:S01]  /*2570*/  @!P0 LDS R3, [R14+0x1fe0] ;  /* 0x001fe0000e038984 */ /* 0x000ea20000000800 */
[----:B---3--:R-:W-:-:S04]  /*2580*/  FMNMX3.FTZ R20, R37, R36, R35, !PT ;  /* 0x0000002425147276 */ /* 0x008fc80007810023 */
[----:B----4-:R-:W-:Y:S01]  /*2590*/  FMNMX3.FTZ R20, R20, R34, R17, !PT ;  /* 0x0000002214147276 */ /* 0x010fe20007810011 */
[----:B0-----:R-:W-:-:S03]  /*25a0*/  VIADD R26, R26, 0xffffffe ;  /* 0x0ffffffe1a1a7836 */ /* 0x001fc60000000000 */
[----:B-----5:R-:W-:Y:S01]  /*25b0*/  FMNMX3.FTZ R20, R20, R12, R13, !PT ;  /* 0x0000000c14147276 */ /* 0x020fe2000781000d */
[----:B------:R-:W0:Y:S03]  /*25c0*/  F2I.FTZ.U32.TRUNC.NTZ R27, R26 ;  /* 0x0000001a001b7305 */ /* 0x000e26000021f000 */
[----:B-1----:R-:W-:-:S04]  /*25d0*/  FMNMX3.FTZ R20, R20, R10, R11, !PT ;  /* 0x0000000a14147276 */ /* 0x002fc8000781000b */
[----:B--2---:R-:W-:Y:S02]  /*25e0*/  FMNMX3.FTZ R20, R20, R8, R9, !PT ;  /* 0x0000000814147276 */ /* 0x004fe40007810009 */
[----:B0-----:R-:W-:Y:S02]  /*25f0*/  IADD3 R19, PT, PT, RZ, -R27, RZ ;  /* 0x8000001bff137210 */ /* 0x001fe40007ffe0ff */
[----:B------:R-:W-:Y:S01]  /*2600*/  FMNMX3.FTZ R20, R20, R6, R7, !PT ;  /* 0x0000000614147276 */ /* 0x000fe20007810007 */
[----:B------:R-:W-:Y:S02]  /*2610*/  IMAD.MOV.U32 R26, RZ, RZ, RZ ;  /* 0x000000ffff1a7224 */ /* 0x000fe400078e00ff */
[----:B------:R-:W-:Y:S01]  /*2620*/  IMAD R19, R19, R18, RZ ;  /* 0x0000001213137224 */ /* 0x000fe200078e02ff */
[----:B------:R-:W-:-:S04]  /*2630*/  FMNMX3.FTZ R20, R20, R4, R5, !PT ;  /* 0x0000000414147276 */ /* 0x000fc80007810005 */
[----:B------:R-:W-:Y:S01]  /*2640*/  FMNMX.FTZ R20, R20, R3, !PT ;  /* 0x0000000314147209 */ /* 0x000fe20007810000 */
[----:B------:R-:W-:-:S04]  /*2650*/  IMAD.HI.U32 R19, R27, R19, R26 ;  /* 0x000000131b137227 */ /* 0x000fc800078e001a */
[----:B------:R-:W0:Y:S01]  /*2660*/  SHFL.BFLY PT, R27, R20, 0x4, 0x1f ;  /* 0x0c801f00141b7f89 */ /* 0x000e2200000e0000 */
[----:B------:R-:W-:-:S05]  /*2670*/  IABS R14, R2 ;  /* 0x00000002000e7213 */ /* 0x000fca0000000000 */
[----:B------:R-:W-:-:S05]  /*2680*/  IMAD.HI.U32 R19, R19, R14, RZ ;  /* 0x0000000e13137227 */ /* 0x000fca00078e00ff */
[----:B------:R-:W-:-:S05]  /*2690*/  IADD3 R25, PT, PT, -R19, RZ, RZ ;  /* 0x000000ff13197210 */ /* 0x000fca0007ffe1ff */
[----:B------:R-:W-:Y:S01]  /*26a0*/  IMAD R25, R18, R25, R14 ;  /* 0x0000001912197224 */ /* 0x000fe200078e020e */
[----:B0-----:R-:W-:-:S04]  /*26b0*/  FMNMX.FTZ R14, R20, R27, !PT ;  /* 0x0000001b140e7209 */ /* 0x001fc80007810000 */
[----:B------:R-:W-:Y:S01]  /*26c0*/  ISETP.GT.U32.AND P0, PT, R18, R25, PT ;  /* 0x000000191200720c */ /* 0x000fe20003f04070 */
[----:B------:R-:W0:Y:S01]  /*26d0*/  LDC R27, c[0x0][0x3e0] ;  /* 0x0000f800ff1b7b82 */ /* 0x000e220000000800 */
[----:B------:R-:W1:Y:S01]  /*26e0*/  SHFL.BFLY PT, R29, R14, 0x2, 0x1f ;  /* 0x0c401f000e1d7f89 */ /* 0x000e6200000e0000 */
[----:B------:R-:W-:-:S10]  /*26f0*/  LOP3.LUT R2, R2, R21, RZ, 0x3c, !PT ;  /* 0x0000001502027212 */ /* 0x000fd400078e3cff */
[----:B------:R-:W-:Y:S01]  /*2700*/  @!P0 IMAD.IADD R25, R25, 0x1, -R18 ;  /* 0x0000000119198824 */ /* 0x000fe200078e0a12 */
[----:B-1----:R-:W-:-:S05]  /*2710*/  FMNMX.FTZ R29, R14, R29, !PT ;  /* 0x0000001d0e1d7209 */ /* 0x002fca0007810000 */
[----:B------:R-:W1:Y:S01]  /*2720*/  SHFL.BFLY PT, R14, R29, 0x1, 0x1f ;  /* 0x0c201f001d0e7f89 */ /* 0x000e6200000e0000 */
[----:B------:R-:W-:Y:S02]  /*2730*/  ISETP.GE.U32.AND P2, PT, R25, R18, PT ;  /* 0x000000121900720c */ /* 0x000fe40003f46070 */
[----:B------:R-:W-:Y:S02]  /*2740*/  ISETP.GE.AND P1, PT, R2, RZ, PT ;  /* 0x000000ff0200720c */ /* 0x000fe40003f26270 */
[----:B------:R-:W-:Y:S02]  /*2750*/  @!P0 IADD3 R19, PT, PT, R19, 0x1, RZ ;  /* 0x0000000113138810 */ /* 0x000fe40007ffe0ff */
[----:B------:R-:W-:-:S07]  /*2760*/  ISETP.NE.AND P0, PT, R21, RZ, PT ;  /* 0x000000ff1500720c */ /* 0x000fce0003f05270 */
[----:B------:R-:W-:-:S05]  /*2770*/  @P2 VIADD R19, R19, 0x1 ;  /* 0x0000000113132836 */ /* 0x000fca0000000000 */
[----:B------:R-:W-:Y:S02]  /*2780*/  @!P1 IADD3 R19, PT, PT, -R19, RZ, RZ ;  /* 0x000000ff13139210 */ /* 0x000fe40007ffe1ff */
[----:B------:R-:W-:Y:S02]  /*2790*/  @!P0 LOP3.LUT R19, RZ, R21, RZ, 0x33, !PT ;  /* 0x00000015ff138212 */ /* 0x000fe400078e33ff */
[----:B-1----:R-:W-:-:S04]  /*27a0*/  FMNMX.FTZ R14, R29, R14, !PT ;  /* 0x0000000e1d0e7209 */ /* 0x002fc80007810000 */
[----:B------:R-:W-:-:S04]  /*27b0*/  FSETP.NEU.FTZ.AND P0, PT, R14, -INF , PT ;  /* 0xff8000000e00780b */ /* 0x000fc80003f1d000 */
[----:B------:R-:W-:-:S05]  /*27c0*/  FSEL R14, R14, RZ, P0 ;  /* 0x000000ff0e0e7208 */ /* 0x000fca0000000000 */
[C---:B------:R-:W-:Y:S01]  /*27d0*/  FADD.FTZ R28, -R14.reuse, R37 ;  /* 0x000000250e1c7221 */ /* 0x040fe20000010100 */
[C---:B------:R-:W-:Y:S01]  /*27e0*/  FADD.FTZ R29, -R14.reuse, R36 ;  /* 0x000000240e1d7221 */ /* 0x040fe20000010100 */
[----:B------:R-:W-:Y:S02]  /*27f0*/  FADD.FTZ R26, -R14, R35 ;  /* 0x000000230e1a7221 */ /* 0x000fe40000010100 */
[----:B------:R-:W-:Y:S01]  /*2800*/  FMUL.FTZ R28, R28, 1.4426950216293334961 ;  /* 0x3fb8aa3b1c1c7820 */ /* 0x000fe20000410000 */
[----:B------:R-:W-:Y:S01]  /*2810*/  FMUL.FTZ R29, R29, 1.4426950216293334961 ;  /* 0x3fb8aa3b1d1d7820 */ /* 0x000fe20000410000 */
[----:B------:R-:W-:Y:S01]  /*2820*/  FMUL.FTZ R26, R26, 1.4426950216293334961 ;  /* 0x3fb8aa3b1a1a7820 */ /* 0x000fe20000410000 */
[----:B------:R-:W-:-:S03]  /*2830*/  FADD.FTZ R43, -R14, R34 ;  /* 0x000000220e2b7221 */ /* 0x000fc60000010100 */
[----:B------:R-:W-:Y:S01]  /*2840*/  MUFU.EX2 R28, R28 ;  /* 0x0000001c001c7308 */ /* 0x000fe20000000800 */
[----:B------:R-:W-:Y:S01]  /*2850*/  FMUL.FTZ R43, R43, 1.4426950216293334961 ;  /* 0x3fb8aa3b2b2b7820 */ /* 0x000fe20000410000 */
[----:B------:R-:W-:-:S06]  /*2860*/  FADD.FTZ R32, -R14, R17 ;  /* 0x000000110e207221 */ /* 0x000fcc0000010100 */
[----:B------:R-:W1:Y:S01]  /*2870*/  MUFU.EX2 R29, R29 ;  /* 0x0000001d001d7308 */ /* 0x000e620000000800 */
[----:B------:R-:W-:-:S07]  /*2880*/  FMUL.FTZ R32, R32, 1.4426950216293334961 ;  /* 0x3fb8aa3b20207820 */ /* 0x000fce0000410000 */
[----:B------:R-:W2:Y:S01]  /*2890*/  MUFU.EX2 R26, R26 ;  /* 0x0000001a001a7308 */ /* 0x000ea20000000800 */
[----:B------:R-:W-:-:S07]  /*28a0*/  FADD.FTZ R33, -R14, R12 ;  /* 0x0000000c0e217221 */ /* 0x000fce0000010100 */
[----:B------:R-:W3:Y:S01]  /*28b0*/  MUFU.EX2 R43, R43 ;  /* 0x0000002b002b7308 */ /* 0x000ee20000000800 */
[----:B-1----:R-:W-:Y:S01]  /*28c0*/  FADD.FTZ R29, R28, R29 ;  /* 0x0000001d1c1d7221 */ /* 0x002fe20000010000 */
[----:B------:R-:W-:Y:S01]  /*28d0*/  FMUL.FTZ R33, R33, 1.4426950216293334961 ;  /* 0x3fb8aa3b21217820 */ /* 0x000fe20000410000 */
[----:B------:R-:W-:-:S05]  /*28e0*/  FADD.FTZ R28, -R14, R13 ;  /* 0x0000000d0e1c7221 */ /* 0x000fca0000010100 */
[----:B------:R-:W1:Y:S01]  /*28f0*/  MUFU.EX2 R32, R32 ;  /* 0x0000002000207308 */ /* 0x000e620000000800 */
[----:B--2---:R-:W-:Y:S01]  /*2900*/  FADD.FTZ R26, R29, R26 ;  /* 0x0000001a1d1a7221 */ /* 0x004fe20000010000 */
[----:B------:R-:W-:Y:S01]  /*2910*/  FMUL.FTZ R28, R28, 1.4426950216293334961 ;  /* 0x3fb8aa3b1c1c7820 */ /* 0x000fe20000410000 */
[----:B------:R-:W-:-:S05]  /*2920*/  FADD.FTZ R29, -R14, R10 ;  /* 0x0000000a0e1d7221 */ /* 0x000fca0000010100 */
[----:B------:R-:W2:Y:S01]  /*2930*/  MUFU.EX2 R33, R33 ;  /* 0x0000002100217308 */ /* 0x000ea20000000800 */
[----:B---3--:R-:W-:Y:S01]  /*2940*/  FADD.FTZ R43, R26, R43 ;  /* 0x0000002b1a2b7221 */ /* 0x008fe20000010000 */
[----:B------:R-:W-:Y:S01]  /*2950*/  FMUL.FTZ R29, R29, 1.4426950216293334961 ;  /* 0x3fb8aa3b1d1d7820 */ /* 0x000fe20000410000 */
[----:B------:R-:W-:-:S05]  /*2960*/  FADD.FTZ R26, -R14, R11 ;  /* 0x0000000b0e1a7221 */ /* 0x000fca0000010100 */
[----:B------:R-:W3:Y:S01]  /*2970*/  MUFU.EX2 R28, R28 ;  /* 0x0000001c001c7308 */ /* 0x000ee20000000800 */
[----:B------:R-:W-:Y:S01]  /*2980*/  FMUL.FTZ R26, R26, 1.4426950216293334961 ;  /* 0x3fb8aa3b1a1a7820 */ /* 0x000fe20000410000 */
[----:B-1----:R-:W-:Y:S01]  /*2990*/  FADD.FTZ R32, R43, R32 ;  /* 0x000000202b207221 */ /* 0x002fe20000010000 */
[----:B------:R-:W-:-:S05]  /*29a0*/  FADD.FTZ R43, -R14, R8 ;  /* 0x000000080e2b7221 */ /* 0x000fca0000010100 */
[----:B------:R-:W1:Y:S01]  /*29b0*/  MUFU.EX2 R29, R29 ;  /* 0x0000001d001d7308 */ /* 0x000e620000000800 */
[----:B------:R-:W-:Y:S01]  /*29c0*/  FMUL.FTZ R43, R43, 1.4426950216293334961 ;  /* 0x3fb8aa3b2b2b7820 */ /* 0x000fe20000410000 */
[----:B--2---:R-:W-:-:S06]  /*29d0*/  FADD.FTZ R33, R32, R33 ;  /* 0x0000002120217221 */ /* 0x004fcc0000010000 */
[----:B------:R-:W2:Y:S01]  /*29e0*/  MUFU.EX2 R26, R26 ;  /* 0x0000001a001a7308 */ /* 0x000ea20000000800 */
[----:B------:R-:W-:Y:S01]  /*29f0*/  USHF.R.S32.HI UR4, URZ, 0x1f, UR21 ;  /* 0x0000001fff047899 */ /* 0x000fe20008011415 */
[C---:B------:R-:W-:Y:S01]  /*2a00*/  FADD.FTZ R38, -R14.reuse, R9 ;  /* 0x000000090e267221 */ /* 0x040fe20000010100 */
[----:B---3--:R-:W-:Y:S01]  /*2a10*/  FADD.FTZ R28, R33, R28 ;  /* 0x0000001c211c7221 */ /* 0x008fe20000010000 */
[----:B------:R-:W-:Y:S01]  /*2a20*/  FADD.FTZ R33, -R14, R6 ;  /* 0x000000060e217221 */ /* 0x000fe20000010100 */
[----:B------:R-:W-:Y:S01]  /*2a30*/  ULOP3.LUT UR4, UR4, 0x1, URZ, 0xfc, !UPT ;  /* 0x0000000104047892 */ /* 0x000fe2000f8efcff */
[----:B------:R-:W-:Y:S02]  /*2a40*/  FMUL.FTZ R38, R38, 1.4426950216293334961 ;  /* 0x3fb8aa3b26267820 */ /* 0x000fe40000410000 */
[----:B------:R-:W3:Y:S01]  /*2a50*/  MUFU.EX2 R43, R43 ;  /* 0x0000002b002b7308 */ /* 0x000ee20000000800 */
[----:B-1----:R-:W-:Y:S01]  /*2a60*/  FADD.FTZ R29, R28, R29 ;  /* 0x0000001d1c1d7221 */ /* 0x002fe20000010000 */
[----:B------:R-:W-:Y:S01]  /*2a70*/  FMUL.FTZ R33, R33, 1.4426950216293334961 ;  /* 0x3fb8aa3b21217820 */ /* 0x000fe20000410000 */
[----:B------:R-:W-:Y:S01]  /*2a80*/  FADD.FTZ R32, -R14, R7 ;  /* 0x000000070e207221 */ /* 0x000fe20000010100 */
[----:B------:R-:W-:-:S04]  /*2a90*/  IMAD R20, R19, UR4, RZ ;  /* 0x0000000413147c24 */ /* 0x000fc8000f8e02ff */
[----:B------:R-:W1:Y:S01]  /*2aa0*/  MUFU.EX2 R38, R38 ;  /* 0x0000002600267308 */ /* 0x000e620000000800 */
[----:B--2---:R-:W-:Y:S01]  /*2ab0*/  FADD.FTZ R26, R29, R26 ;  /* 0x0000001a1d1a7221 */ /* 0x004fe20000010000 */
[----:B------:R-:W-:Y:S01]  /*2ac0*/  FMUL.FTZ R32, R32, 1.4426950216293334961 ;  /* 0x3fb8aa3b20207820 */ /* 0x000fe20000410000 */
[C---:B------:R-:W-:Y:S01]  /*2ad0*/  FADD.FTZ R29, -R14.reuse, R4 ;  /* 0x000000040e1d7221 */ /* 0x040fe20000010100 */
[----:B------:R-:W-:Y:S01]  /*2ae0*/  IABS R25, R20 ;  /* 0x0000001400197213 */ /* 0x000fe20000000000 */
[----:B------:R-:W-:Y:S01]  /*2af0*/  FADD.FTZ R28, -R14, R5 ;  /* 0x000000050e1c7221 */ /* 0x000fe20000010100 */
[----:B0-----:R-:W-:Y:S02]  /*2b00*/  IABS R18, R27 ;  /* 0x0000001b00127213 */ /* 0x001fe40000000000 */
[----:B------:R-:W0:Y:S01]  /*2b10*/  MUFU.EX2 R33, R33 ;  /* 0x0000002100217308 */ /* 0x000e220000000800 */
[----:B------:R-:W-:Y:S01]  /*2b20*/  FMUL.FTZ R29, R29, 1.4426950216293334961 ;  /* 0x3fb8aa3b1d1d7820 */ /* 0x000fe20000410000 */
[----:B---3--:R-:W-:Y:S01]  /*2b30*/  FADD.FTZ R43, R26, R43 ;  /* 0x0000002b1a2b7221 */ /* 0x008fe20000010000 */
[----:B------:R-:W-:Y:S01]  /*2b40*/  FMUL.FTZ R28, R28, 1.4426950216293334961 ;  /* 0x3fb8aa3b1c1c7820 */ /* 0x000fe20000410000 */
[----:B------:R-:W-:Y:S01]  /*2b50*/  FADD.FTZ R26, -R14, R3 ;  /* 0x000000030e1a7221 */ /* 0x000fe20000010100 */
[----:B------:R-:W2:Y:S03]  /*2b60*/  LDCU UR4, c[0x0][0x430] ;  /* 0x00008600ff0477ac */ /* 0x000ea60008000800 */
[----:B------:R-:W3:Y:S01]  /*2b70*/  MUFU.EX2 R32, R32 ;  /* 0x0000002000207308 */ /* 0x000ee20000000800 */
[----:B------:R-:W-:-:S07]  /*2b80*/  FMUL.FTZ R26, R26, 1.4426950216293334961 ;  /* 0x3fb8aa3b1a1a7820 */ /* 0x000fce0000410000 */
[----:B------:R-:W-:Y:S01]  /*2b90*/  I2F.RP R39, R25 ;  /* 0x0000001900277306 */ /* 0x000fe20000209400 */
[----:B-1----:R-:W-:-:S07]  /*2ba0*/  FADD.FTZ R38, R43, R38 ;  /* 0x000000262b267221 */ /* 0x002fce0000010000 */
[----:B------:R-:W1:Y:S01]  /*2bb0*/  MUFU.EX2 R29, R29 ;  /* 0x0000001d001d7308 */ /* 0x000e620000000800 */
[----:B0-----:R-:W-:-:S07]  /*2bc0*/  FADD.FTZ R33, R38, R33 ;  /* 0x0000002126217221 */ /* 0x001fce0000010000 */
[----:B------:R-:W0:Y:S01]  /*2bd0*/  MUFU.EX2 R28, R28 ;  /* 0x0000001c001c7308 */ /* 0x000e220000000800 */
[----:B---3--:R-:W-:-:S07]  /*2be0*/  FADD.FTZ R32, R33, R32 ;  /* 0x0000002021207221 */ /* 0x008fce0000010000 */
[----:B------:R-:W3:Y:S08]  /*2bf0*/  I2F.RP R2, R18 ;  /* 0x0000001200027306 */ /* 0x000ef00000209400 */
[----:B------:R-:W4:Y:S01]  /*2c00*/  MUFU.EX2 R26, R26 ;  /* 0x0000001a001a7308 */ /* 0x000f220000000800 */
[----:B-1----:R-:W-:-:S07]  /*2c10*/  FADD.FTZ R29, R32, R29 ;  /* 0x0000001d201d7221 */ /* 0x002fce0000010000 */
[----:B------:R-:W1:Y:S01]  /*2c20*/  MUFU.RCP R39, R39 ;  /* 0x0000002700277308 */ /* 0x000e620000001000 */
[----:B0-----:R-:W-:-:S07]  /*2c30*/  FADD.FTZ R29, R29, R28 ;  /* 0x0000001c1d1d7221 */ /* 0x001fce0000010000 */
[----:B---3--:R-:W0:Y:S01]  /*2c40*/  MUFU.RCP R2, R2 ;  /* 0x0000000200027308 */ /* 0x008e220000001000 */
[----:B----4-:R-:W-:Y:S01]  /*2c50*/  FADD.FTZ R28, R29, R26 ;  /* 0x0000001a1d1c7221 */ /* 0x010fe20000010000 */
[----:B-1----:R-:W-:-:S04]  /*2c60*/  IADD3 R42, PT, PT, R39, 0xffffffe, RZ ;  /* 0x0ffffffe272a7810 */ /* 0x002fc80007ffe0ff */
[----:B------:R-:W1:Y:S01]  /*2c70*/  SHFL.BFLY PT, R39, R28, 0x4, 0x1f ;  /* 0x0c801f001c277f89 */ /* 0x000e6200000e0000 */
[----:B0-----:R-:W-:-:S04]  /*2c80*/  VIADD R2, R2, 0xffffffe ;  /* 0x0ffffffe02027836 */ /* 0x001fc80000000000 */
[----:B------:R-:W0:Y:S08]  /*2c90*/  F2I.FTZ.U32.TRUNC.NTZ R33, R2 ;  /* 0x0000000200217305 */ /* 0x000e30000021f000 */
[----:B------:R-:W3:Y:S01]  /*2ca0*/  F2I.FTZ.U32.TRUNC.NTZ R43, R42 ;  /* 0x0000002a002b7305 */ /* 0x000ee2000021f000 */
[----:B------:R-:W-:Y:S02]  /*2cb0*/  HFMA2 R32, -RZ, RZ, 0, 0 ;  /* 0x00000000ff207431 */ /* 0x000fe400000001ff */
[----:B-1----:R-:W-:Y:S01]  /*2cc0*/  FADD.FTZ R39, R28, R39 ;  /* 0x000000271c277221 */ /* 0x002fe20000010000 */
[----:B0-----:R-:W-:-:S04]  /*2cd0*/  IMAD.MOV R29, RZ, RZ, -R33 ;  /* 0x000000ffff1d7224 */ /* 0x001fc800078e0a21 */
[----:B------:R-:W0:Y:S01]  /*2ce0*/  SHFL.BFLY PT, R28, R39, 0x2, 0x1f ;  /* 0x0c401f00271c7f89 */ /* 0x000e2200000e0000 */
[----:B------:R-:W-:Y:S02]  /*2cf0*/  IMAD R29, R29, R18, RZ ;  /* 0x000000121d1d7224 */ /* 0x000fe400078e02ff */
[----:B---3--:R-:W-:Y:S01]  /*2d00*/  IMAD.MOV R2, RZ, RZ, -R43 ;  /* 0x000000ffff027224 */ /* 0x008fe200078e0a2b */
[----:B------:R-:W-:Y:S01]  /*2d10*/  MOV R42, RZ ;  /* 0x000000ff002a7202 */ /* 0x000fe20000000f00 */
[----:B------:R-:W-:-:S04]  /*2d20*/  IMAD.HI.U32 R32, R33, R29, R32 ;  /* 0x0000001d21207227 */ /* 0x000fc800078e0020 */
[----:B------:R-:W-:Y:S02]  /*2d30*/  IMAD R29, R2, R25, RZ ;  /* 0x00000019021d7224 */ /* 0x000fe400078e02ff */
[----:B------:R-:W-:Y:S01]  /*2d40*/  VIADD R2, R25, UR17 ;  /* 0x0000001119027c36 */ /* 0x000fe20008000000 */
[----:B------:R-:W-:Y:S01]  /*2d50*/  IABS R26, R20 ;  /* 0x00000014001a7213 */ /* 0x000fe20000000000 */
[----:B------:R-:W-:-:S03]  /*2d60*/  IMAD.HI.U32 R38, R43, R29, R42 ;  /* 0x0000001d2b267227 */ /* 0x000fc600078e002a */
[----:B------:R-:W-:Y:S02]  /*2d70*/  IABS R33, R2 ;  /* 0x0000000200217213 */ /* 0x000fe40000000000 */
[----:B------:R-:W-:-:S03]  /*2d80*/  IADD3 R26, PT, PT, RZ, -R26, RZ ;  /* 0x8000001aff1a7210 */ /* 0x000fc60007ffe0ff */
[----:B------:R-:W-:-:S04]  /*2d90*/  IMAD.HI.U32 R38, R38, R33, RZ ;  /* 0x0000002126267227 */ /* 0x000fc800078e00ff */
[----:B------:R-:W-:-:S04]  /*2da0*/  IMAD.HI.U32 R32, R32, R33, RZ ;  /* 0x0000002120207227 */ /* 0x000fc800078e00ff */
[----:B0-----:R-:W-:Y:S01]  /*2db0*/  FADD.FTZ R39, R39, R28 ;  /* 0x0000001c27277221 */ /* 0x001fe20000010000 */
[--C-:B------:R-:W-:Y:S02]  /*2dc0*/  IMAD R26, R38, R26, R33.reuse ;  /* 0x0000001a261a7224 */ /* 0x100fe400078e0221 */
[----:B------:R-:W-:Y:S02]  /*2dd0*/  IMAD.MOV R29, RZ, RZ, -R32 ;  /* 0x000000ffff1d7224 */ /* 0x000fe400078e0a20 */
[----:B------:R-:W0:Y:S01]  /*2de0*/  SHFL.BFLY PT, R28, R39, 0x1, 0x1f ;  /* 0x0c201f00271c7f89 */ /* 0x000e2200000e0000 */
[----:B------:R-:W-:Y:S01]  /*2df0*/  ISETP.GT.U32.AND P2, PT, R25, R26, PT ;  /* 0x0000001a1900720c */ /* 0x000fe20003f44070 */
[----:B------:R-:W-:-:S05]  /*2e00*/  IMAD R29, R18, R29, R33 ;  /* 0x0000001d121d7224 */ /* 0x000fca00078e0221 */
[----:B------:R-:W-:-:S07]  /*2e10*/  ISETP.GT.U32.AND P0, PT, R18, R29, PT ;  /* 0x0000001d1200720c */ /* 0x000fce0003f04070 */
[----:B------:R-:W-:-:S04]  /*2e20*/  @!P2 IADD3 R26, PT, PT, R26, -R25, RZ ;  /* 0x800000191a1aa210 */ /* 0x000fc80007ffe0ff */
[----:B------:R-:W-:Y:S02]  /*2e30*/  ISETP.GE.U32.AND P1, PT, R26, R25, PT ;  /* 0x000000191a00720c */ /* 0x000fe40003f26070 */
[----:B------:R-:W-:Y:S01]  /*2e40*/  @!P0 IMAD.IADD R29, R29, 0x1, -R18 ;  /* 0x000000011d1d8824 */ /* 0x000fe200078e0a12 */
[----:B------:R-:W-:Y:S01]  /*2e50*/  @!P2 IADD3 R38, PT, PT, R38, 0x1, RZ ;  /* 0x000000012626a810 */ /* 0x000fe20007ffe0ff */
[----:B0-----:R-:W-:-:S03]  /*2e60*/  FADD.FTZ R28, R39, R28 ;  /* 0x0000001c271c7221 */ /* 0x001fc60000010000 */
[----:B------:R-:W-:Y:S02]  /*2e70*/  ISETP.GE.U32.AND P4, PT, R29, R18, PT ;  /* 0x000000121d00720c */ /* 0x000fe40003f86070 */
[C---:B------:R-:W-:Y:S02]  /*2e80*/  LOP3.LUT R18, R2.reuse, R25, RZ, 0x3c, !PT ;  /* 0x0000001902127212 */ /* 0x040fe400078e3cff */
[----:B------:R-:W-:Y:S02]  /*2e90*/  LOP3.LUT R2, R2, R27, RZ, 0x3c, !PT ;  /* 0x0000001b02027212 */ /* 0x000fe400078e3cff */
[----:B------:R-:W-:Y:S01]  /*2ea0*/  ISETP.GE.AND P3, PT, R18, RZ, PT ;  /* 0x000000ff1200720c */ /* 0x000fe20003f66270 */
[----:B------:R-:W-:Y:S01]  /*2eb0*/  @P1 VIADD R38, R38, 0x1 ;  /* 0x0000000126261836 */ /* 0x000fe20000000000 */
[----:B------:R-:W-:Y:S02]  /*2ec0*/  ISETP.NE.AND P5, PT, R20, RZ, PT ;  /* 0x000000ff1400720c */ /* 0x000fe40003fa5270 */
[----:B------:R-:W-:-:S02]  /*2ed0*/  FSETP.NE.FTZ.AND P1, PT, R28, RZ, PT ;  /* 0x000000ff1c00720b */ /* 0x000fc40003f35000 */
[----:B------:R-:W-:Y:S02]  /*2ee0*/  ISETP.GE.AND P2, PT, R2, RZ, PT ;  /* 0x000000ff0200720c */ /* 0x000fe40003f46270 */
[----:B------:R-:W-:Y:S02]  /*2ef0*/  @!P0 IADD3 R32, PT, PT, R32, 0x1, RZ ;  /* 0x0000000120208810 */ /* 0x000fe40007ffe0ff */
[----:B------:R-:W-:Y:S02]  /*2f00*/  ISETP.NE.AND P0, PT, R27, RZ, PT ;  /* 0x000000ff1b00720c */ /* 0x000fe40003f05270 */
[----:B------:R-:W-:Y:S01]  /*2f10*/  @P4 IADD3 R32, PT, PT, R32, 0x1, RZ ;  /* 0x0000000120204810 */ /* 0x000fe20007ffe0ff */
[----:B------:R-:W-:Y:S02]  /*2f20*/  @!P3 IMAD.MOV R38, RZ, RZ, -R38 ;  /* 0x000000ffff26b224 */ /* 0x000fe400078e0a26 */
[----:B------:R-:W-:Y:S02]  /*2f30*/  @!P5 LOP3.LUT R38, RZ, R25, RZ, 0x33, !PT ;  /* 0x00000019ff26d212 */ /* 0x000fe400078e33ff */
[----:B------:R-:W0:Y:S02]  /*2f40*/  @P1 MUFU.LG2 R25, R28 ;  /* 0x0000001c00191308 */ /* 0x000e240000000c00 */
[----:B------:R-:W-:Y:S01]  /*2f50*/  @!P2 IMAD.MOV R32, RZ, RZ, -R32 ;  /* 0x000000ffff20a224 */ /* 0x000fe200078e0a20 */
[----:B------:R-:W-:-:S03]  /*2f60*/  ISETP.NE.AND P3, PT, R19, RZ, PT ;  /* 0x000000ff1300720c */ /* 0x000fc60003f65270 */
[----:B------:R-:W-:Y:S02]  /*2f70*/  @!P0 LOP3.LUT R32, RZ, R27, RZ, 0x33, !PT ;  /* 0x0000001bff208212 */ /* 0x000fe400078e33ff */
[----:B------:R-:W-:Y:S02]  /*2f80*/  LOP3.LUT P0, RZ, R0, 0x387, RZ, 0xc0, !PT ;  /* 0x0000038700ff7812 */ /* 0x000fe4000780c0ff */
[----:B------:R-:W-:Y:S02]  /*2f90*/  SEL R19, RZ, 0x1, !P3 ;  /* 0x00000001ff137807 */ /* 0x000fe40005800000 */
[----:B------:R-:W-:Y:S02]  /*2fa0*/  SHF.R.S32.HI R2, RZ, 0x1f, R20 ;  /* 0x0000001fff027819 */ /* 0x000fe40000011414 */
[-C--:B------:R-:W-:Y:S02]  /*2fb0*/  ISETP.LT.U32.AND P2, PT, R30, R38.reuse, PT ;  /* 0x000000261e00720c */ /* 0x080fe40003f41070 */
[----:B------:R-:W-:Y:S01]  /*2fc0*/  SHF.R.S32.HI R29, RZ, 0x1f, R38 ;  /* 0x0000001fff1d7819 */ /* 0x000fe20000011426 */
[----:B--2---:R-:W-:Y:S01]  /*2fd0*/  IMAD R21, R21, UR4, RZ ;  /* 0x0000000415157c24 */ /* 0x004fe2000f8e02ff */
[----:B------:R-:W-:Y:S01]  /*2fe0*/  LOP3.LUT R19, R2, R19, RZ, 0xfc, !PT ;  /* 0x0000001302137212 */ /* 0x000fe200078efcff */
[----:B------:R-:W-:Y:S01]  /*2ff0*/  IMAD R18, R32, UR5, RZ ;  /* 0x0000000520127c24 */ /* 0x000fe2000f8e02ff */
[----:B------:R-:W-:Y:S01]  /*3000*/  ISETP.LT.AND.EX P2, PT, R31, R29, PT, P2 ;  /* 0x0000001d1f00720c */ /* 0x000fe20003f41320 */
[----:B------:R-:W-:Y:S01]  /*3010*/  BSSY.RECONVERGENT B1, `(.L_x_14) ;  /* 0x000012f000017945 */ /* 0x000fe20003800200 */
[----:B------:R-:W-:Y:S01]  /*3020*/  MOV R2, 0x7f800000 ;  /* 0x7f80000000027802 */ /* 0x000fe20000000f00 */
[----:B------:R-:W-:Y:S01]  /*3030*/  IMAD R20, R20, R21, RZ ;  /* 0x0000001514147224 */ /* 0x000fe200078e02ff */
[----:B------:R-:W-:Y:S01]  /*3040*/  SEL R21, R30, R38, P2 ;  /* 0x000000261e157207 */ /* 0x000fe20001000000 */
[----:B------:R-:W-:-:S02]  /*3050*/  IMAD R19, R19, R18, RZ ;  /* 0x0000001213137224 */ /* 0x000fc400078e02ff */
[----:B0-----:R-:W-:Y:S01]  /*3060*/  @P1 FFMA.FTZ R2, R25, 0.69314718246459960938, R14 ;  /* 0x3f31721819021823 */ /* 0x001fe2000001000e */
[----:B------:R-:W-:Y:S06]  /*3070*/  @P0 BRA `(.L_x_15) ;  /* 0x0000001000a00947 */ /* 0x000fec0003800000 */
[----:B------:R-:W0:Y:S02]  /*3080*/  LDCU.U8 UR4, c[0x0][0x548] ;  /* 0x0000a900ff0477ac */ /* 0x000e240008000000 */
[----:B0-----:R-:W-:-:S09]  /*3090*/  UISETP.NE.AND UP0, UPT, UR4, URZ, UPT ;  /* 0x000000ff0400728c */ /* 0x001fd2000bf05270 */
[----:B------:R-:W-:Y:S05]  /*30a0*/  BRA.U !UP0, `(.L_x_16) ;  /* 0x0000001108847547 */ /* 0x000fea000b800000 */
[----:B------:R-:W-:Y:S01]  /*30b0*/  VIADD R25, R15, UR19 ;  /* 0x000000130f197c36 */ /* 0x000fe20008000000 */
[----:B------:R-:W-:Y:S02]  /*30c0*/  ISETP.LT.U32.AND P0, PT, R27, 0x1, PT ;  /* 0x000000011b00780c */ /* 0x000fe40003f01070 */
[----:B------:R-:W-:Y:S02]  /*30d0*/  SHF.R.S32.HI R14, RZ, 0x1f, R27 ;  /* 0x0000001fff0e7819 */ /* 0x000fe4000001141b */
[----:B------:R-:W-:Y:S02]  /*30e0*/  ISETP.GE.AND P1, PT, R25, UR20, PT ;  /* 0x0000001419007c0c */ /* 0x000fe4000bf26270 */
[----:B------:R-:W-:-:S04]  /*30f0*/  ISETP.LT.AND.EX P0, PT, R14, RZ, PT, P0 ;  /* 0x000000ff0e00720c */ /* 0x000fc80003f01300 */
[----:B------:R-:W-:Y:S02]  /*3100*/  SEL R27, R27, 0x1, P0 ;  /* 0x000000011b1b7807 */ /* 0x000fe40000000000 */
[----:B------:R-:W-:-:S05]  /*3110*/  SEL R14, R14, RZ, P0 ;  /* 0x000000ff0e0e7207 */ /* 0x000fca0000000000 */
[----:B------:R-:W-:Y:S05]  /*3120*/  @P1 BRA `(.L_x_15) ;  /* 0x0000001000741947 */ /* 0x000fea0003800000 */
[C---:B------:R-:W-:Y:S01]  /*3130*/  IADD3 R18, P1, PT, R27.reuse, 0x1, RZ ;  /* 0x000000011b127810 */ /* 0x040fe20007f3e0ff */
[----:B------:R-:W-:Y:S01]  /*3140*/  USHF.R.S32.HI UR4, URZ, 0x1f, UR18 ;  /* 0x0000001fff047899 */ /* 0x000fe20008011412 */
[----:B------:R-:W-:Y:S02]  /*3150*/  IMAD R26, R14, UR18, RZ ;  /* 0x000000120e1a7c24 */ /* 0x000fe4000f8e02ff */
[----:B------:R-:W-:Y:S01]  /*3160*/  ISETP.GE.U32.AND P0, PT, R18, 0x3, PT ;  /* 0x000000031200780c */ /* 0x000fe20003f06070 */
[----:B------:R-:W-:Y:S01]  /*3170*/  IMAD.WIDE.U32 R28, R27, UR18, RZ ;  /* 0x000000121b1c7c25 */ /* 0x000fe2000f8e00ff */
[----:B------:R-:W-:-:S03]  /*3180*/  IADD3.X R18, PT, PT, RZ, R14, RZ, P1, !PT ;  /* 0x0000000eff127210 */ /* 0x000fc60000ffe4ff */
[----:B------:R-:W-:Y:S01]  /*3190*/  IMAD R31, R27, UR4, R26 ;  /* 0x000000041b1f7c24 */ /* 0x000fe2000f8e021a */
[----:B------:R-:W-:-:S04]  /*31a0*/  ISETP.GE.U32.AND.EX P0, PT, R18, RZ, PT, P0 ;  /* 0x000000ff1200720c */ /* 0x000fc80003f06100 */
[----:B------:R-:W-:Y:S02]  /*31b0*/  IADD3 R31, PT, PT, R29, R31, RZ ;  /* 0x0000001f1d1f7210 */ /* 0x000fe40007ffe0ff */
[----:B------:R-:W-:Y:S02]  /*31c0*/  SEL R18, R27, RZ, !P0 ;  /* 0x000000ff1b127207 */ /* 0x000fe40004000000 */
[----:B------:R-:W-:-:S03]  /*31d0*/  SEL R29, R14, RZ, !P0 ;  /* 0x000000ff0e1d7207 */ /* 0x000fc60004000000 */
[-C--:B------:R-:W-:Y:S02]  /*31e0*/  IMAD R14, R31, R18.reuse, RZ ;  /* 0x000000121f0e7224 */ /* 0x080fe400078e02ff */
[----:B------:R-:W-:-:S04]  /*31f0*/  IMAD.WIDE.U32 R44, R28, R18, RZ ;  /* 0x000000121c2c7225 */ /* 0x000fc800078e00ff */
[----:B------:R-:W-:-:S05]  /*3200*/  IMAD R29, R29, R28, R14 ;  /* 0x0000001c1d1d7224 */ /* 0x000fca00078e020e */
[----:B------:R-:W-:-:S04]  /*3210*/  IADD3 R29, PT, PT, R45, R29, RZ ;  /* 0x0000001d2d1d7210 */ /* 0x000fc80007ffe0ff */
[----:B------:R-:W-:-:S13]  /*3220*/  ISETP.NE.U32.AND P0, PT, R29, RZ, PT ;  /* 0x000000ff1d00720c */ /* 0x000fda0003f05070 */
[----:B------:R-:W-:Y:S05]  /*3230*/  @P0 BRA `(.L_x_17) ;  /* 0x0000000000600947 */ /* 0x000fea0003800000 */
[----:B------:R-:W-:Y:S02]  /*3240*/  IMAD R29, R27, UR18, RZ ;  /* 0x000000121b1d7c24 */ /* 0x000fe4000f8e02ff */
[----:B------:R-:W-:Y:S02]  /*3250*/  HFMA2 R45, -RZ, RZ, 0, 0 ;  /* 0x00000000ff2d7431 */ /* 0x000fe400000001ff */
[----:B------:R-:W-:Y:S02]  /*3260*/  IMAD.MOV.U32 R28, RZ, RZ, RZ ;  /* 0x000000ffff1c7224 */ /* 0x000fe400078e00ff */
[----:B------:R-:W-:-:S04]  /*3270*/  IMAD R18, R29, R18, RZ ;  /* 0x000000121d127224 */ /* 0x000fc800078e02ff */
[----:B------:R-:W0:Y:S01]  /*3280*/  I2F.U32.RP R30, R18 ;  /* 0x00000012001e7306 */ /* 0x000e220000209000 */
[----:B------:R-:W-:Y:S02]  /*3290*/  IADD3 R14, PT, PT, RZ, -R18, RZ ;  /* 0x80000012ff0e7210 */ /* 0x000fe40007ffe0ff */
[----:B------:R-:W-:-:S05]  /*32a0*/  ISETP.NE.U32.AND P0, PT, R18, RZ, PT ;  /* 0x000000ff1200720c */ /* 0x000fca0003f05070 */
[----:B0-----:R-:W0:Y:S02]  /*32b0*/  MUFU.RCP R26, R30 ;  /* 0x0000001e001a7308 */ /* 0x001e240000001000 */
[----:B0-----:R-:W-:-:S06]  /*32c0*/  IADD3 R26, PT, PT, R26, 0xffffffe, RZ ;  /* 0x0ffffffe1a1a7810 */ /* 0x001fcc0007ffe0ff */
[----:B------:R-:W0:Y:S02]  /*32d0*/  F2I.FTZ.U32.TRUNC.NTZ R29, R26 ;  /* 0x0000001a001d7305 */ /* 0x000e24000021f000 */
[----:B0-----:R-:W-:-:S04]  /*32e0*/  IMAD R31, R14, R29, RZ ;  /* 0x0000001d0e1f7224 */ /* 0x001fc800078e02ff */
        /* <DEDUP_REMOVED lines=10> */
[----:B------:R-:W-:-:S05]  /*3390*/  IADD3 R14, PT, PT, -R44, RZ, RZ ;  /* 0x000000ff2c0e7210 */ /* 0x000fca0007ffe1ff */
[----:B------:R-:W-:Y:S01]  /*33a0*/  IMAD R25, R18, R14, R25 ;  /* 0x0000000e12197224 */ /* 0x000fe200078e0219 */
[----:B------:R-:W-:Y:S06]  /*33b0*/  BRA `(.L_x_18) ;  /* 0x00000000002c7947 */ /* 0x000fec0003800000 */
.L_x_17:
[----:B------:R-:W0:Y:S01]  /*33c0*/  S2R R18, SR_CTAID.X ;  /* 0x0000000000127919 */ /* 0x000e220000002500 */
[----:B------:R-:W-:Y:S01]  /*33d0*/  IMAD.MOV.U32 R31, RZ, RZ, RZ ;  /* 0x000000ffff1f7224 */ /* 0x000fe200078e00ff */
[----:B------:R-:W-:Y:S02]  /*33e0*/  MOV R30, R44 ;  /* 0x0000002c001e7202 */ /* 0x000fe40000000f00 */
[----:B------:R-:W-:Y:S01]  /*33f0*/  MOV R28, 0x3430 ;  /* 0x00003430001c7802 */ /* 0x000fe20000000f00 */
[----:B0-----:R-:W-:-:S05]  /*3400*/  IMAD R18, R18, 0x10, R15 ;  /* 0x0000001012127824 */ /* 0x001fca00078e020f */
[----:B------:R-:W-:Y:S02]  /*3410*/  MOV R42, R18 ;  /* 0x00000012002a7202 */ /* 0x000fe40000000f00 */
[----:B------:R-:W-:Y:S05]  /*3420*/  CALL.REL.NOINC `($__internal_0_$__cuda_sm20_div_s64) ;  /* 0x0000002400887944 */ /* 0x000fea0003c00000 */
[----:B------:R-:W-:Y:S02]  /*3430*/  IADD3 R25, PT, PT, -R14, RZ, RZ ;  /* 0x000000ff0e197210 */ /* 0x000fe40007ffe1ff */
[----:B------:R-:W-:-:S03]  /*3440*/  MOV R45, R31 ;  /* 0x0000001f002d7202 */ /* 0x000fc60000000f00 */
[----:B------:R-:W-:Y:S01]  /*3450*/  IMAD R25, R44, R25, R18 ;  /* 0x000000192c197224 */ /* 0x000fe200078e0212 */
[----:B------:R-:W-:-:S07]  /*3460*/  MOV R44, R14 ;  /* 0x0000000e002c7202 */ /* 0x000fce0000000f00 */
.L_x_18:
[----:B------:R-:W-:Y:S01]  /*3470*/  IABS R26, UR18 ;  /* 0x00000012001a7c13 */ /* 0x000fe20008000000 */
[----:B------:R-:W-:Y:S01]  /*3480*/  IMAD R41, R41, R24, RZ ;  /* 0x0000001829297224 */ /* 0x000fe200078e02ff */
[----:B------:R-:W-:Y:S01]  /*3490*/  IABS R29, UR18 ;  /* 0x00000012001d7c13 */ /* 0x000fe20008000000 */
[----:B------:R-:W-:Y:S01]  /*34a0*/  BSSY.RECONVERGENT B0, `(.L_x_19) ;  /* 0x000003f000007945 */ /* 0x000fe20003800200 */
[----:B------:R-:W0:Y:S01]  /*34b0*/  I2F.RP R18, R26 ;  /* 0x0000001a00127306 */ /* 0x000e220000209400 */
[----:B------:R-:W-:Y:S01]  /*34c0*/  IMAD R41, R23, R16, R41 ;  /* 0x0000001017297224 */ /* 0x000fe200078e0229 */
[----:B------:R-:W-:-:S06]  /*34d0*/  IADD3 R29, PT, PT, RZ, -R29, RZ ;  /* 0x8000001dff1d7210 */ /* 0x000fcc0007ffe0ff */
[----:B0-----:R-:W0:Y:S02]  /*34e0*/  MUFU.RCP R32, R18 ;  /* 0x0000001200207308 */ /* 0x001e240000001000 */
[----:B0-----:R-:W-:-:S06]  /*34f0*/  IADD3 R32, PT, PT, R32, 0xffffffe, RZ ;  /* 0x0ffffffe20207810 */ /* 0x001fcc0007ffe0ff */
[----:B------:R-:W0:Y:S02]  /*3500*/  F2I.FTZ.U32.TRUNC.NTZ R33, R32 ;  /* 0x0000002000217305 */ /* 0x000e24000021f000 */
[----:B0-----:R-:W-:Y:S01]  /*3510*/  IADD3 R14, PT, PT, RZ, -R33, RZ ;  /* 0x80000021ff0e7210 */ /* 0x001fe20007ffe0ff */
[----:B------:R-:W-:-:S04]  /*3520*/  IMAD.MOV.U32 R32, RZ, RZ, RZ ;  /* 0x000000ffff207224 */ /* 0x000fc800078e00ff */
[----:B------:R-:W-:Y:S01]  /*3530*/  IMAD R31, R14, R26, RZ ;  /* 0x0000001a0e1f7224 */ /* 0x000fe200078e02ff */
[----:B------:R-:W-:-:S03]  /*3540*/  IABS R14, R25 ;  /* 0x00000019000e7213 */ /* 0x000fc60000000000 */
[----:B------:R-:W-:-:S06]  /*3550*/  IMAD.HI.U32 R31, R33, R31, R32 ;  /* 0x0000001f211f7227 */ /* 0x000fcc00078e0020 */
[----:B------:R-:W-:-:S04]  /*3560*/  IMAD.HI.U32 R18, R31, R14, RZ ;  /* 0x0000000e1f127227 */ /* 0x000fc800078e00ff */
[----:B------:R-:W-:Y:S01]  /*3570*/  IMAD R29, R18, R29, R14 ;  /* 0x0000001d121d7224 */ /* 0x000fe200078e020e */
[----:B------:R-:W-:Y:S01]  /*3580*/  LOP3.LUT R14, R25, UR18, RZ, 0x3c, !PT ;  /* 0x00000012190e7c12 */ /* 0x000fe2000f8e3cff */
[----:B------:R-:W-:-:S03]  /*3590*/  IMAD.WIDE.U32 R30, R23, R24, RZ ;  /* 0x00000018171e7225 */ /* 0x000fc600078e00ff */
[----:B------:R-:W-:Y:S02]  /*35a0*/  ISETP.GT.U32.AND P1, PT, R26, R29, PT ;  /* 0x0000001d1a00720c */ /* 0x000fe40003f24070 */
[----:B------:R-:W-:-:S11]  /*35b0*/  ISETP.GE.AND P0, PT, R14, RZ, PT ;  /* 0x000000ff0e00720c */ /* 0x000fd60003f06270 */
[----:B------:R-:W-:Y:S02]  /*35c0*/  @!P1 IMAD.IADD R29, R29, 0x1, -R26 ;  /* 0x000000011d1d9824 */ /* 0x000fe400078e0a1a */
[----:B------:R-:W-:Y:S01]  /*35d0*/  @!P1 VIADD R18, R18, 0x1 ;  /* 0x0000000112129836 */ /* 0x000fe20000000000 */
[----:B------:R-:W-:Y:S02]  /*35e0*/  ISETP.NE.AND P1, PT, RZ, UR18, PT ;  /* 0x00000012ff007c0c */ /* 0x000fe4000bf25270 */
[----:B------:R-:W-:Y:S02]  /*35f0*/  ISETP.GE.U32.AND P2, PT, R29, R26, PT ;  /* 0x0000001a1d00720c */ /* 0x000fe40003f46070 */
[----:B------:R-:W-:Y:S01]  /*3600*/  IADD3 R29, PT, PT, R31, R41, RZ ;  /* 0x000000291f1d7210 */ /* 0x000fe20007ffe0ff */
[----:B------:R-:W-:-:S04]  /*3610*/  IMAD.WIDE.U32 R40, R30, R48, RZ ;  /* 0x000000301e287225 */ /* 0x000fc800078e00ff */
[----:B------:R-:W-:-:S04]  /*3620*/  IMAD R29, R29, R48, RZ ;  /* 0x000000301d1d7224 */ /* 0x000fc800078e02ff */
[----:B------:R-:W-:Y:S02]  /*3630*/  IMAD R29, R49, R30, R29 ;  /* 0x0000001e311d7224 */ /* 0x000fe400078e021d */
[----:B------:R-:W-:Y:S02]  /*3640*/  @P2 IADD3 R18, PT, PT, R18, 0x1, RZ ;  /* 0x0000000112122810 */ /* 0x000fe40007ffe0ff */
[----:B------:R-:W-:Y:S02]  /*3650*/  IMAD.IADD R29, R41, 0x1, R29 ;  /* 0x00000001291d7824 */ /* 0x000fe400078e021d */
[----:B------:R-:W-:Y:S02]  /*3660*/  @!P0 IADD3 R18, PT, PT, -R18, RZ, RZ ;  /* 0x000000ff12128210 */ /* 0x000fe40007ffe1ff */
[----:B------:R-:W-:Y:S02]  /*3670*/  @!P1 LOP3.LUT R18, RZ, UR18, RZ, 0x33, !PT ;  /* 0x00000012ff129c12 */ /* 0x000fe4000f8e33ff */
[----:B------:R-:W-:-:S03]  /*3680*/  LOP3.LUT R14, R45, R29, RZ, 0xfc, !PT ;  /* 0x0000001d2d0e7212 */ /* 0x000fc600078efcff */
[----:B------:R-:W-:Y:S01]  /*3690*/  IMAD.MOV R16, RZ, RZ, -R18 ;  /* 0x000000ffff107224 */ /* 0x000fe200078e0a12 */
[----:B------:R-:W-:-:S03]  /*36a0*/  ISETP.NE.U32.AND P0, PT, R14, RZ, PT ;  /* 0x000000ff0e00720c */ /* 0x000fc60003f05070 */
[----:B------:R-:W-:-:S10]  /*36b0*/  IMAD R16, R16, UR18, R25 ;  /* 0x0000001210107c24 */ /* 0x000fd4000f8e0219 */
[----:B------:R-:W-:Y:S05]  /*36c0*/  @P0 BRA `(.L_x_20) ;  /* 0x0000000000540947 */ /* 0x000fea0003800000 */
[----:B------:R-:W0:Y:S01]  /*36d0*/  I2F.U32.RP R26, R40 ;  /* 0x00000028001a7306 */ /* 0x000e220000209000 */
[----:B------:R-:W-:-:S07]  /*36e0*/  ISETP.NE.U32.AND P0, PT, R40, RZ, PT ;  /* 0x000000ff2800720c */ /* 0x000fce0003f05070 */
[----:B0-----:R-:W0:Y:S02]  /*36f0*/  MUFU.RCP R28, R26 ;  /* 0x0000001a001c7308 */ /* 0x001e240000001000 */
[----:B0-----:R-:W-:-:S06]  /*3700*/  IADD3 R28, PT, PT, R28, 0xffffffe, RZ ;  /* 0x0ffffffe1c1c7810 */ /* 0x001fcc0007ffe0ff */
        /* <DEDUP_REMOVED lines=13> */
[----:B------:R-:W-:-:S04]  /*37e0*/  @!P0 LOP3.LUT R14, RZ, R40, RZ, 0x33, !PT ;  /* 0x00000028ff0e8212 */ /* 0x000fc800078e33ff */
[----:B------:R-:W-:-:S05]  /*37f0*/  IADD3 R41, PT, PT, -R14, RZ, RZ ;  /* 0x000000ff0e297210 */ /* 0x000fca0007ffe1ff */
[----:B------:R-:W-:Y:S01]  /*3800*/  IMAD R41, R40, R41, R44 ;  /* 0x0000002928297224 */ /* 0x000fe200078e022c */
[----:B------:R-:W-:Y:S05]  /*3810*/  BRA `(.L_x_21) ;  /* 0x00000000001c7947 */ /* 0x000fea0003800000 */
.L_x_20:
[----:B------:R-:W-:Y:S01]  /*3820*/  IMAD.MOV.U32 R42, RZ, RZ, R44 ;  /* 0x000000ffff2a7224 */ /* 0x000fe200078e002c */
[----:B------:R-:W-:Y:S01]  /*3830*/  MOV R31, R45 ;  /* 0x0000002d001f7202 */ /* 0x000fe20000000f00 */
[----:B------:R-:W-:Y:S01]  /*3840*/  IMAD.MOV.U32 R30, RZ, RZ, R40 ;  /* 0x000000ffff1e7224 */ /* 0x000fe200078e0028 */
[----:B------:R-:W-:Y:S02]  /*3850*/  MOV R28, 0x3870 ;  /* 0x00003870001c7802 */ /* 0x000fe40000000f00 */
[----:B------:R-:W-:Y:S05]  /*3860*/  CALL.REL.NOINC `($__internal_0_$__cuda_sm20_div_s64) ;  /* 0x0000002000787944 */ /* 0x000fea0003c00000 */
[----:B------:R-:W-:-:S05]  /*3870*/  IADD3 R41, PT, PT, -R14, RZ, RZ ;  /* 0x000000ff0e297210 */ /* 0x000fca0007ffe1ff */
[----:B------:R-:W-:Y:S02]  /*3880*/  IMAD R41, R41, R40, R44 ;  /* 0x0000002829297224 */ /* 0x000fe400078e022c */
.L_x_21:
[----:B------:R-:W-:Y:S05]  /*3890*/  BSYNC.RECONVERGENT B0 ;  /* 0x0000000000007941 */ /* 0x000fea0003800200 */
.L_x_19:
[----:B------:R-:W-:Y:S01]  /*38a0*/  IABS R38, R24 ;  /* 0x0000001800267213 */ /* 0x000fe20000000000 */
[----:B------:R-:W0:Y:S01]  /*38b0*/  LDCU.U8 UR8, c[0x0][0x549] ;  /* 0x0000a920ff0877ac */ /* 0x000e220008000000 */
[----:B------:R-:W-:Y:S02]  /*38c0*/  IABS R30, R23 ;  /* 0x00000017001e7213 */ /* 0x000fe40000000000 */
[----:B------:R-:W1:Y:S01]  /*38d0*/  I2F.U32.RP R25, R38 ;  /* 0x0000002600197306 */ /* 0x000e620000209000 */
[-C--:B------:R-:W-:Y:S01]  /*38e0*/  IABS R26, R22.reuse ;  /* 0x00000016001a7213 */ /* 0x080fe20000000000 */
[----:B------:R-:W2:Y:S01]  /*38f0*/  LDCU.64 UR4, c[0x0][0x430] ;  /* 0x00008600ff0477ac */ /* 0x000ea20008000a00 */
[----:B------:R-:W-:Y:S02]  /*3900*/  IABS R40, R22 ;  /* 0x0000001600287213 */ /* 0x000fe40000000000 */
[----:B------:R-:W-:Y:S02]  /*3910*/  ISETP.NE.AND P5, PT, R23, RZ, PT ;  /* 0x000000ff1700720c */ /* 0x000fe40003fa5270 */
[----:B------:R-:W-:Y:S01]  /*3920*/  IADD3 R40, PT, PT, RZ, -R40, RZ ;  /* 0x80000028ff287210 */ /* 0x000fe20007ffe0ff */
[----:B------:R-:W3:Y:S01]  /*3930*/  I2F.U32.RP R29, R30 ;  /* 0x0000001e001d7306 */ /* 0x000ee20000209000 */
[----:B0-----:R-:W-:-:S07]  /*3940*/  UISETP.NE.AND UP0, UPT, UR8, URZ, UPT ;  /* 0x000000ff0800728c */ /* 0x001fce000bf05270 */
[----:B-1----:R-:W0:Y:S01]  /*3950*/  MUFU.RCP R25, R25 ;  /* 0x0000001900197308 */ /* 0x002e220000001000 */
[----:B--2---:R-:W-:Y:S02]  /*3960*/  USEL UR8, UR5, 0x1, !UP0 ;  /* 0x0000000105087887 */ /* 0x004fe4000c000000 */
[----:B------:R-:W-:-:S05]  /*3970*/  USEL UR9, UR4, 0x1, UP0 ;  /* 0x0000000104097887 */ /* 0x000fca0008000000 */
[----:B------:R-:W1:Y:S01]  /*3980*/  I2F.U32.RP R31, R26 ;  /* 0x0000001a001f7306 */ /* 0x000e620000209000 */
[----:B------:R-:W-:Y:S02]  /*3990*/  UIMAD UR4, UR5, UR4, URZ ;  /* 0x00000004050472a4 */ /* 0x000fe4000f8e02ff */
[----:B------:R-:W-:-:S05]  /*39a0*/  UIMAD UR5, UR9, UR5, URZ ;  /* 0x00000005090572a4 */ /* 0x000fca000f8e02ff */
[----:B---3--:R-:W2:Y:S01]  /*39b0*/  MUFU.RCP R32, R29 ;  /* 0x0000001d00207308 */ /* 0x008ea20000001000 */
[----:B0-----:R-:W-:-:S07]  /*39c0*/  VIADD R44, R25, 0xffffffe ;  /* 0x0ffffffe192c7836 */ /* 0x001fce0000000000 */
[----:B-1----:R-:W0:Y:S08]  /*39d0*/  MUFU.RCP R42, R31 ;  /* 0x0000001f002a7308 */ /* 0x002e300000001000 */
[----:B------:R-:W1:Y:S01]  /*39e0*/  F2I.FTZ.U32.TRUNC.NTZ R45, R44 ;  /* 0x0000002c002d7305 */ /* 0x000e62000021f000 */
[----:B--2---:R-:W-:Y:S01]  /*39f0*/  VIADD R32, R32, 0xffffffe ;  /* 0x0ffffffe20207836 */ /* 0x004fe20000000000 */
[----:B------:R-:W-:-:S06]  /*3a00*/  IABS R29, R21 ;  /* 0x00000015001d7213 */ /* 0x000fcc0000000000 */
[----:B------:R2:W3:Y:S01]  /*3a10*/  F2I.FTZ.U32.TRUNC.NTZ R33, R32 ;  /* 0x0000002000217305 */ /* 0x0004e2000021f000 */
[----:B0-----:R-:W-:Y:S02]  /*3a20*/  IADD3 R42, PT, PT, R42, 0xffffffe, RZ ;  /* 0x0ffffffe2a2a7810 */ /* 0x001fe40007ffe0ff */
[----:B------:R-:W-:Y:S01]  /*3a30*/  IABS R31, R24 ;  /* 0x00000018001f7213 */ /* 0x000fe20000000000 */
[----:B-1----:R-:W-:-:S04]  /*3a40*/  IMAD.MOV R25, RZ, RZ, -R45 ;  /* 0x000000ffff197224 */ /* 0x002fc800078e0a2d */
[----:B------:R-:W0:Y:S01]  /*3a50*/  I2F.U32.RP R39, R29 ;  /* 0x0000001d00277306 */ /* 0x000e220000209000 */
[----:B------:R-:W-:Y:S02]  /*3a60*/  IMAD.MOV.U32 R44, RZ, RZ, RZ ;  /* 0x000000ffff2c7224 */ /* 0x000fe400078e00ff */
[----:B------:R-:W-:Y:S02]  /*3a70*/  IMAD R28, R25, R38, RZ ;  /* 0x00000026191c7224 */ /* 0x000fe400078e02ff */
[----:B------:R-:W-:Y:S02]  /*3a80*/  IMAD.MOV R31, RZ, RZ, -R31 ;  /* 0x000000ffff1f7224 */ /* 0x000fe400078e0a1f */
[----:B--2---:R-:W-:Y:S01]  /*3a90*/  HFMA2 R32, -RZ, RZ, 0, 0 ;  /* 0x00000000ff207431 */ /* 0x004fe200000001ff */
[----:B------:R-:W1:Y:S01]  /*3aa0*/  F2I.FTZ.U32.TRUNC.NTZ R43, R42 ;  /* 0x0000002a002b7305 */ /* 0x000e62000021f000 */
[----:B---3--:R-:W-:Y:S02]  /*3ab0*/  IMAD.MOV R25, RZ, RZ, -R33 ;  /* 0x000000ffff197224 */ /* 0x008fe400078e0a21 */
[----:B------:R-:W-:-:S04]  /*3ac0*/  IMAD.HI.U32 R28, R45, R28, R44 ;  /* 0x0000001c2d1c7227 */ /* 0x000fc800078e002c */
[----:B------:R-:W-:Y:S01]  /*3ad0*/  IMAD R25, R25, R30, RZ ;  /* 0x0000001e19197224 */ /* 0x000fe200078e02ff */
[----:B0-----:R-:W0:Y:S03]  /*3ae0*/  MUFU.RCP R39, R39 ;  /* 0x0000002700277308 */ /* 0x001e260000001000 */
[----:B------:R-:W-:Y:S01]  /*3af0*/  IMAD.HI.U32 R32, R33, R25, R32 ;  /* 0x0000001921207227 */ /* 0x000fe200078e0020 */
[----:B------:R-:W-:-:S03]  /*3b00*/  IABS R33, R41 ;  /* 0x0000002900217213 */ /* 0x000fc60000000000 */
[----:B-1----:R-:W-:Y:S01]  /*3b10*/  IMAD.MOV R25, RZ, RZ, -R43 ;  /* 0x000000ffff197224 */ /* 0x002fe200078e0a2b */
[----:B------:R-:W-:Y:S01]  /*3b20*/  MOV R42, RZ ;  /* 0x000000ff002a7202 */ /* 0x000fe20000000f00 */
[----:B------:R-:W-:-:S04]  /*3b30*/  IMAD.HI.U32 R28, R28, R33, RZ ;  /* 0x000000211c1c7227 */ /* 0x000fc800078e00ff */
[----:B------:R-:W-:Y:S02]  /*3b40*/  IMAD R25, R25, R26, RZ ;  /* 0x0000001a19197224 */ /* 0x000fe400078e02ff */
[----:B------:R-:W-:Y:S02]  /*3b50*/  IMAD R31, R28, R31, R33 ;  /* 0x0000001f1c1f7224 */ /* 0x000fe400078e0221 */
[----:B------:R-:W-:Y:S01]  /*3b60*/  IMAD.HI.U32 R33, R43, R25, R42 ;  /* 0x000000192b217227 */ /* 0x000fe200078e002a */
[----:B------:R-:W-:Y:S02]  /*3b70*/  IABS R42, R14 ;  /* 0x0000000e002a7213 */ /* 0x000fe40000000000 */
[----:B------:R-:W-:Y:S01]  /*3b80*/  ISETP.GT.U32.AND P4, PT, R38, R31, PT ;  /* 0x0000001f2600720c */ /* 0x000fe20003f84070 */
[----:B0-----:R-:W-:Y:S01]  /*3b90*/  VIADD R43, R39, 0xffffffe ;  /* 0x0ffffffe272b7836 */ /* 0x001fe20000000000 */
[----:B------:R-:W-:Y:S01]  /*3ba0*/  IABS R25, R27 ;  /* 0x0000001b00197213 */ /* 0x000fe20000000000 */
[----:B------:R-:W-:-:S04]  /*3bb0*/  IMAD.HI.U32 R33, R33, R42, RZ ;  /* 0x0000002a21217227 */ /* 0x000fc800078e00ff */
[----:B------:R-:W0:Y:S01]  /*3bc0*/  F2I.FTZ.U32.TRUNC.NTZ R43, R43 ;  /* 0x0000002b002b7305 */ /* 0x000e22000021f000 */
[----:B------:R-:W-:Y:S01]  /*3bd0*/  IMAD R39, R33, R40, R42 ;  /* 0x0000002821277224 */ /* 0x000fe200078e022a */
[----:B------:R-:W-:Y:S01]  /*3be0*/  IABS R40, R23 ;  /* 0x0000001700287213 */ /* 0x000fe20000000000 */
[----:B------:R-:W-:-:S03]  /*3bf0*/  IMAD.MOV.U32 R42, RZ, RZ, RZ ;  /* 0x000000ffff2a7224 */ /* 0x000fc600078e00ff */
[----:B------:R-:W-:Y:S01]  /*3c00*/  @!P4 IMAD.IADD R31, R31, 0x1, -R38 ;  /* 0x000000011f1fc824 */ /* 0x000fe200078e0a26 */
[----:B------:R-:W-:Y:S01]  /*3c10*/  ISETP.GT.U32.AND P1, PT, R26, R39, PT ;  /* 0x000000271a00720c */ /* 0x000fe20003f24070 */
[----:B------:R-:W-:Y:S01]  /*3c20*/  @!P4 VIADD R28, R28, 0x1 ;  /* 0x000000011c1cc836 */ /* 0x000fe20000000000 */
[----:B------:R-:W-:Y:S01]  /*3c30*/  ISETP.NE.AND P4, PT, R24, RZ, PT ;  /* 0x000000ff1800720c */ /* 0x000fe20003f85270 */
[----:B------:R-:W-:Y:S01]  /*3c40*/  IMAD.MOV R40, RZ, RZ, -R40 ;  /* 0x000000ffff287224 */ /* 0x000fe200078e0a28 */
[----:B------:R-:W-:Y:S01]  /*3c50*/  ISETP.GE.U32.AND P0, PT, R31, R38, PT ;  /* 0x000000261f00720c */ /* 0x000fe20003f06070 */
[----:B0-----:R-:W-:-:S04]  /*3c60*/  IMAD.MOV R38, RZ, RZ, -R43 ;  /* 0x000000ffff267224 */ /* 0x001fc800078e0a2b */
[----:B------:R-:W-:-:S04]  /*3c70*/  IMAD R31, R38, R29, RZ ;  /* 0x0000001d261f7224 */ /* 0x000fc800078e02ff */
[-C--:B------:R-:W-:Y:S01]  /*3c80*/  @!P1 IADD3 R39, PT, PT, R39, -R26.reuse, RZ ;  /* 0x8000001a27279210 */ /* 0x080fe20007ffe0ff */
[----:B------:R-:W0:Y:S01]  /*3c90*/  I2F.U32.RP R38, R25 ;  /* 0x0000001900267306 */ /* 0x000e220000209000 */
[----:B------:R-:W-:Y:S01]  /*3ca0*/  @!P1 IADD3 R33, PT, PT, R33, 0x1, RZ ;  /* 0x0000000121219810 */ /* 0x000fe20007ffe0ff */
[----:B------:R-:W-:Y:S01]  /*3cb0*/  IMAD.HI.U32 R31, R43, R31, R42 ;  /* 0x0000001f2b1f7227 */ /* 0x000fe200078e002a */
[----:B------:R-:W-:Y:S02]  /*3cc0*/  ISETP.GE.U32.AND P3, PT, R39, R26, PT ;  /* 0x0000001a2700720c */ /* 0x000fe40003f66070 */
[----:B------:R-:W-:Y:S01]  /*3cd0*/  LOP3.LUT R26, R41, R24, RZ, 0x3c, !PT ;  /* 0x00000018291a7212 */ /* 0x000fe200078e3cff */
[----:B------:R-:W-:Y:S01]  /*3ce0*/  @P0 VIADD R28, R28, 0x1 ;  /* 0x000000011c1c0836 */ /* 0x000fe20000000000 */
[----:B------:R-:W-:Y:S02]  /*3cf0*/  ISETP.NE.AND P1, PT, R22, RZ, PT ;  /* 0x000000ff1600720c */ /* 0x000fe40003f25270 */
[----:B------:R-:W-:-:S02]  /*3d00*/  ISETP.GE.AND P2, PT, R26, RZ, PT ;  /* 0x000000ff1a00720c */ /* 0x000fc40003f46270 */
[----:B------:R-:W-:Y:S01]  /*3d10*/  LOP3.LUT R26, R14, R22, RZ, 0x3c, !PT ;  /* 0x000000160e1a7212 */ /* 0x000fe200078e3cff */
[----:B0-----:R-:W0:Y:S03]  /*3d20*/  MUFU.RCP R38, R38 ;  /* 0x0000002600267308 */ /* 0x001e260000001000 */
[----:B------:R-:W-:Y:S01]  /*3d30*/  ISETP.GE.AND P0, PT, R26, RZ, PT ;  /* 0x000000ff1a00720c */ /* 0x000fe20003f06270 */
[----:B------:R-:W-:-:S04]  /*3d40*/  @P3 VIADD R33, R33, 0x1 ;  /* 0x0000000121213836 */ /* 0x000fc80000000000 */
[----:B------:R-:W-:Y:S02]  /*3d50*/  IMAD.MOV.U32 R26, RZ, RZ, R33 ;  /* 0x000000ffff1a7224 */ /* 0x000fe400078e0021 */
[----:B------:R-:W-:Y:S01]  /*3d60*/  @!P2 IMAD.MOV R28, RZ, RZ, -R28 ;  /* 0x000000ffff1ca224 */ /* 0x000fe200078e0a1c */
[----:B------:R-:W-:-:S05]  /*3d70*/  @!P4 LOP3.LUT R28, RZ, R24, RZ, 0x33, !PT ;  /* 0x00000018ff1cc212 */ /* 0x000fca00078e33ff */
[----:B------:R-:W-:Y:S01]  /*3d80*/  @!P0 IADD3 R26, PT, PT, -R26, RZ, RZ ;  /* 0x000000ff1a1a8210 */ /* 0x000fe20007ffe1ff */
[----:B------:R-:W-:Y:S01]  /*3d90*/  IMAD.MOV R42, RZ, RZ, -R28 ;  /* 0x000000ffff2a7224 */ /* 0x000fe200078e0a1c */
[----:B------:R-:W-:Y:S02]  /*3da0*/  @!P1 LOP3.LUT R26, RZ, R22, RZ, 0x33, !PT ;  /* 0x00000016ff1a9212 */ /* 0x000fe400078e33ff */
[----:B0-----:R-:W-:Y:S01]  /*3db0*/  IADD3 R43, PT, PT, R38, 0xffffffe, RZ ;  /* 0x0ffffffe262b7810 */ /* 0x001fe20007ffe0ff */
[----:B------:R-:W-:Y:S01]  /*3dc0*/  IMAD R42, R24, R42, R41 ;  /* 0x0000002a182a7224 */ /* 0x000fe200078e0229 */
[----:B------:R-:W-:Y:S02]  /*3dd0*/  IABS R38, R21 ;  /* 0x0000001500267213 */ /* 0x000fe40000000000 */
[----:B------:R-:W0:Y:S01]  /*3de0*/  F2I.FTZ.U32.TRUNC.NTZ R33, R43 ;  /* 0x0000002b00217305 */ /* 0x000e22000021f000 */
[----:B------:R-:W-:Y:S02]  /*3df0*/  IABS R39, R26 ;  /* 0x0000001a00277213 */ /* 0x000fe40000000000 */
[----:B------:R-:W-:Y:S01]  /*3e00*/  IABS R41, R28 ;  /* 0x0000001c00297213 */ /* 0x000fe20000000000 */
[----:B------:R-:W-:-:S02]  /*3e10*/  IMAD.MOV R38, RZ, RZ, -R38 ;  /* 0x000000ffff267224 */ /* 0x000fc400078e0a26 */
[----:B------:R-:W-:-:S04]  /*3e20*/  IMAD.HI.U32 R31, R31, R39, RZ ;  /* 0x000000271f1f7227 */ /* 0x000fc800078e00ff */
[----:B------:R-:W-:Y:S01]  /*3e30*/  IMAD R38, R31, R38, R39 ;  /* 0x000000261f267224 */ /* 0x000fe200078e0227 */
[----:B0-----:R-:W-:Y:S01]  /*3e40*/  IADD3 R24, PT, PT, RZ, -R33, RZ ;  /* 0x80000021ff187210 */ /* 0x001fe20007ffe0ff */
[----:B------:R-:W-:-:S03]  /*3e50*/  IMAD.HI.U32 R43, R32, R41, RZ ;  /* 0x00000029202b7227 */ /* 0x000fc600078e00ff */
[----:B------:R-:W-:Y:S01]  /*3e60*/  ISETP.GT.U32.AND P1, PT, R29, R38, PT ;  /* 0x000000261d00720c */ /* 0x000fe20003f24070 */
[----:B------:R-:W-:Y:S01]  /*3e70*/  IMAD R39, R24, R25, RZ ;  /* 0x0000001918277224 */ /* 0x000fe200078e02ff */
[----:B------:R-:W-:Y:S01]  /*3e80*/  IABS R24, R27 ;  /* 0x0000001b00187213 */ /* 0x000fe20000000000 */
[----:B------:R-:W-:Y:S02]  /*3e90*/  IMAD.MOV.U32 R32, RZ, RZ, RZ ;  /* 0x000000ffff207224 */ /* 0x000fe400078e00ff */
[----:B------:R-:W-:Y:S02]  /*3ea0*/  IMAD R41, R43, R40, R41 ;  /* 0x000000282b297224 */ /* 0x000fe400078e0229 */
[----:B------:R-:W-:Y:S01]  /*3eb0*/  IMAD.HI.U32 R33, R33, R39, R32 ;  /* 0x0000002721217227 */ /* 0x000fe200078e0020 */
[----:B------:R-:W-:Y:S02]  /*3ec0*/  IABS R32, R18 ;  /* 0x0000001200207213 */ /* 0x000fe40000000000 */
[----:B------:R-:W-:Y:S01]  /*3ed0*/  ISETP.GT.U32.AND P3, PT, R30, R41, PT ;  /* 0x000000291e00720c */ /* 0x000fe20003f64070 */
[----:B------:R-:W-:-:S02]  /*3ee0*/  IMAD.MOV R24, RZ, RZ, -R24 ;  /* 0x000000ffff187224 */ /* 0x000fc400078e0a18 */
[----:B------:R-:W-:-:S04]  /*3ef0*/  IMAD.HI.U32 R33, R33, R32, RZ ;  /* 0x0000002021217227 */ /* 0x000fc800078e00ff */
[----:B------:R-:W-:Y:S02]  /*3f00*/  IMAD R24, R33, R24, R32 ;  /* 0x0000001821187224 */ /* 0x000fe400078e0220 */
[----:B------:R-:W-:Y:S02]  /*3f10*/  @!P1 IMAD.IADD R38, R38, 0x1, -R29 ;  /* 0x0000000126269824 */ /* 0x000fe400078e0a1d */
[----:B------:R-:W-:Y:S01]  /*3f20*/  @!P1 VIADD R31, R31, 0x1 ;  /* 0x000000011f1f9836 */ /* 0x000fe20000000000 */
[----:B------:R-:W-:Y:S01]  /*3f30*/  ISETP.GT.U32.AND P0, PT, R25, R24, PT ;  /* 0x000000181900720c */ /* 0x000fe20003f04070 */
[----:B------:R-:W-:Y:S01]  /*3f40*/  @!P3 VIADD R43, R43, 0x1 ;  /* 0x000000012b2bb836 */ /* 0x000fe20000000000 */
[-C--:B------:R-:W-:Y:S02]  /*3f50*/  @!P3 IADD3 R41, PT, PT, R41, -R30.reuse, RZ ;  /* 0x8000001e2929b210 */ /* 0x080fe40007ffe0ff */
[----:B------:R-:W-:Y:S02]  /*3f60*/  ISETP.NE.AND P1, PT, R21, RZ, PT ;  /* 0x000000ff1500720c */ /* 0x000fe40003f25270 */
[----:B------:R-:W-:-:S07]  /*3f70*/  ISETP.GE.U32.AND P6, PT, R41, R30, PT ;  /* 0x0000001e2900720c */ /* 0x000fce0003fc6070 */
[-C--:B------:R-:W-:Y:S01]  /*3f80*/  @!P0 IADD3 R24, PT, PT, R24, -R25.reuse, RZ ;  /* 0x8000001918188210 */ /* 0x080fe20007ffe0ff */
[----:B------:R-:W-:Y:S01]  /*3f90*/  @!P0 VIADD R33, R33, 0x1 ;  /* 0x0000000121218836 */ /* 0x000fe20000000000 */
[----:B------:R-:W-:Y:S02]  /*3fa0*/  ISETP.NE.AND P0, PT, R27, RZ, PT ;  /* 0x000000ff1b00720c */ /* 0x000fe40003f05270 */
[----:B------:R-:W-:Y:S02]  /*3fb0*/  ISETP.GE.U32.AND P4, PT, R24, R25, PT ;  /* 0x000000191800720c */ /* 0x000fe40003f86070 */
[----:B------:R-:W-:Y:S02]  /*3fc0*/  LOP3.LUT R24, R18, R27, RZ, 0x3c, !PT ;  /* 0x0000001b12187212 */ /* 0x000fe400078e3cff */
[----:B------:R-:W-:Y:S02]  /*3fd0*/  LOP3.LUT R25, R28, R23, RZ, 0x3c, !PT ;  /* 0x000000171c197212 */ /* 0x000fe400078e3cff */
[----:B------:R-:W-:-:S02]  /*3fe0*/  ISETP.GE.AND P2, PT, R24, RZ, PT ;  /* 0x000000ff1800720c */ /* 0x000fc40003f46270 */
[----:B------:R-:W-:Y:S02]  /*3ff0*/  LOP3.LUT R24, R26, R21, RZ, 0x3c, !PT ;  /* 0x000000151a187212 */ /* 0x000fe400078e3cff */
[----:B------:R-:W-:-:S03]  /*4000*/  @P6 IADD3 R43, PT, PT, R43, 0x1, RZ ;  /* 0x000000012b2b6810 */ /* 0x000fc60007ffe0ff */
[----:B------:R-:W-:Y:S01]  /*4010*/  @P4 VIADD R33, R33, 0x1 ;  /* 0x0000000121214836 */ /* 0x000fe20000000000 */
[----:B------:R-:W-:-:S05]  /*4020*/  ISETP.GE.U32.AND P4, PT, R38, R29, PT ;  /* 0x0000001d2600720c */ /* 0x000fca0003f86070 */
[----:B------:R-:W-:Y:S01]  /*4030*/  @!P2 IMAD.MOV R33, RZ, RZ, -R33 ;  /* 0x000000ffff21a224 */ /* 0x000fe200078e0a21 */
[----:B------:R-:W-:Y:S01]  /*4040*/  ISETP.GE.AND P2, PT, R25, RZ, PT ;  /* 0x000000ff1900720c */ /* 0x000fe20003f46270 */
[----:B------:R-:W-:Y:S01]  /*4050*/  IMAD.MOV R25, RZ, RZ, -R26 ;  /* 0x000000ffff197224 */ /* 0x000fe200078e0a1a */
[----:B------:R-:W-:Y:S02]  /*4060*/  @!P0 LOP3.LUT R33, RZ, R27, RZ, 0x33, !PT ;  /* 0x0000001bff218212 */ /* 0x000fe400078e33ff */
[----:B------:R-:W-:Y:S01]  /*4070*/  ISETP.GE.AND P0, PT, R24, RZ, PT ;  /* 0x000000ff1800720c */ /* 0x000fe20003f06270 */
[----:B------:R-:W-:Y:S02]  /*4080*/  IMAD R25, R22, R25, R14 ;  /* 0x0000001916197224 */ /* 0x000fe400078e020e */
[C---:B------:R-:W-:Y:S01]  /*4090*/  IMAD.WIDE R38, R33.reuse, UR8, RZ ;  /* 0x0000000821267c25 */ /* 0x040fe2000f8e02ff */
[----:B------:R-:W-:Y:S01]  /*40a0*/  USHF.R.S32.HI UR8, URZ, 0x1f, UR9 ;  /* 0x0000001fff087899 */ /* 0x000fe20008011409 */
[----:B------:R-:W-:-:S02]  /*40b0*/  IADD3 R33, PT, PT, -R33, RZ, RZ ;  /* 0x000000ff21217210 */ /* 0x000fc40007ffe1ff */
[----:B------:R-:W-:Y:S02]  /*40c0*/  @P4 VIADD R31, R31, 0x1 ;  /* 0x000000011f1f4836 */ /* 0x000fe40000000000 */
[----:B------:R-:W-:Y:S01]  /*40d0*/  IMAD.WIDE.U32 R38, R16, UR9, R38 ;  /* 0x0000000910267c25 */ /* 0x000fe2000f8e0026 */
[----:B------:R-:W-:-:S03]  /*40e0*/  UIMAD UR9, UR21, UR9, URZ ;  /* 0x00000009150972a4 */ /* 0x000fc6000f8e02ff */
[----:B------:R-:W-:Y:S01]  /*40f0*/  @!P2 IMAD.MOV R43, RZ, RZ, -R43 ;  /* 0x000000ffff2ba224 */ /* 0x000fe200078e0a2b */
[----:B------:R-:W-:Y:S01]  /*4100*/  @!P5 LOP3.LUT R43, RZ, R23, RZ, 0x33, !PT ;  /* 0x00000017ff2bd212 */ /* 0x000fe200078e33ff */
[----:B------:R-:W-:Y:S01]  /*4110*/  IMAD R39, R16, UR8, R39 ;  /* 0x0000000810277c24 */ /* 0x000fe2000f8e0227 */
[----:B------:R-:W-:Y:S01]  /*4120*/  @!P0 IADD3 R31, PT, PT, -R31, RZ, RZ ;  /* 0x000000ff1f1f8210 */ /* 0x000fe20007ffe1ff */
[----:B------:R-:W-:Y:S01]  /*4130*/  IMAD R33, R27, R33, R18 ;  /* 0x000000211b217224 */ /* 0x000fe200078e0212 */
[----:B------:R-:W-:Y:S01]  /*4140*/  @!P1 LOP3.LUT R31, RZ, R21, RZ, 0x33, !PT ;  /* 0x00000015ff1f9212 */ /* 0x000fe200078e33ff */
[----:B------:R-:W-:Y:S01]  /*4150*/  IMAD.MOV R18, RZ, RZ, -R43 ;  /* 0x000000ffff127224 */ /* 0x000fe200078e0a2b */
[----:B------:R-:W-:Y:S01]  /*4160*/  UIMAD UR8, UR7, UR4, URZ ;  /* 0x00000004070872a4 */ /* 0x000fe2000f8e02ff */
[----:B------:R-:W-:Y:S01]  /*4170*/  IMAD.WIDE R38, R33, UR4, R38 ;  /* 0x0000000421267c25 */ /* 0x000fe2000f8e0226 */
[----:B------:R-:W-:-:S03]  /*4180*/  IADD3 R16, PT, PT, -R31, RZ, RZ ;  /* 0x000000ff1f107210 */ /* 0x000fc60007ffe1ff */
[----:B------:R-:W-:Y:S01]  /*4190*/  IMAD.WIDE R32, R42, UR5, RZ ;  /* 0x000000052a207c25 */ /* 0x000fe2000f8e02ff */
[----:B------:R-:W0:Y:S03]  /*41a0*/  LDCU.64 UR4, c[0x0][0x420] ;  /* 0x00008400ff0477ac */ /* 0x000e260008000a00 */
[----:B------:R-:W-:-:S04]  /*41b0*/  IMAD.WIDE R40, R43, UR6, RZ ;  /* 0x000000062b287c25 */ /* 0x000fc8000f8e02ff */
[----:B------:R-:W-:Y:S01]  /*41c0*/  IMAD R18, R23, R18, R28 ;  /* 0x0000001217127224 */ /* 0x000fe200078e021c */
[----:B------:R-:W-:Y:S01]  /*41d0*/  IADD3 R14, P1, P0, R40, R38, R32 ;  /* 0x00000026280e7210 */ /* 0x000fe2000783e020 */
[----:B------:R-:W-:-:S03]  /*41e0*/  IMAD.WIDE R22, R25, UR9, RZ ;  /* 0x0000000919167c25 */ /* 0x000fc6000f8e02ff */
[----:B------:R-:W-:Y:S01]  /*41f0*/  IADD3.X R33, PT, PT, R41, R39, R33, P1, P0 ;  /* 0x0000002729217210 */ /* 0x000fe20000fe0421 */
[----:B------:R-:W-:Y:S02]  /*4200*/  IMAD R21, R21, R16, R26 ;  /* 0x0000001015157224 */ /* 0x000fe400078e021a */
[----:B------:R-:W-:-:S04]  /*4210*/  IMAD.WIDE R24, R18, UR8, RZ ;  /* 0x0000000812187c25 */ /* 0x000fc8000f8e02ff */
[----:B------:R-:W-:Y:S01]  /*4220*/  IMAD.WIDE R26, R21, R20, RZ ;  /* 0x00000014151a7225 */ /* 0x000fe200078e02ff */
[----:B------:R-:W-:-:S03]  /*4230*/  IADD3 R21, P1, P0, R22, R14, R24 ;  /* 0x0000000e16157210 */ /* 0x000fc6000783e018 */
[----:B------:R-:W-:Y:S01]  /*4240*/  IMAD.WIDE R18, R31, R19, RZ ;  /* 0x000000131f127225 */ /* 0x000fe200078e02ff */
[----:B------:R-:W-:Y:S02]  /*4250*/  IADD3.X R33, PT, PT, R23, R33, R25, P1, P0 ;  /* 0x0000002117217210 */ /* 0x000fe40000fe0419 */
[----:B------:R-:W-:-:S04]  /*4260*/  IADD3 R21, P1, P0, R26, R21, R18 ;  /* 0x000000151a157210 */ /* 0x000fc8000783e012 */
[----:B------:R-:W-:Y:S02]  /*4270*/  IADD3.X R18, PT, PT, R27, R33, R19, P1, P0 ;  /* 0x000000211b127210 */ /* 0x000fe40000fe0413 */
[----:B0-----:R-:W-:-:S04]  /*4280*/  LEA R20, P0, R21, UR4, 0x2 ;  /* 0x0000000415147c11 */ /* 0x001fc8000f8010ff */
[----:B------:R-:W-:-:S05]  /*4290*/  LEA.HI.X R21, R21, UR5, R18, 0x2, P0 ;  /* 0x0000000515157c11 */ /* 0x000fca00080f1412 */
[----:B------:R0:W-:Y:S01]  /*42a0*/  STG.E desc[UR10][R20.64], R2 ;  /* 0x0000000214007986 */ /* 0x0001e2000c10190a */
[----:B------:R-:W-:Y:S05]  /*42b0*/  BRA `(.L_x_15) ;  /* 0x0000000000107947 */ /* 0x000fea0003800000 */
.L_x_16:
[----:B------:R-:W0:Y:S01]  /*42c0*/  LDC.64 R18, c[0x0][0x420] ;  /* 0x00010800ff127b82 */ /* 0x000e220000000a00 */
[----:B------:R-:W-:-:S05]  /*42d0*/  IADD3 R14, PT, PT, R15, UR19, RZ ;  /* 0x000000130f0e7c10 */ /* 0x000fca000fffe0ff */
[----:B0-----:R-:W-:-:S05]  /*42e0*/  IMAD.WIDE.U32 R18, R14, 0x4, R18 ;  /* 0x000000040e127825 */ /* 0x001fca00078e0012 */
[----:B------:R1:W-:Y:S02]  /*42f0*/  STG.E desc[UR10][R18.64], R2 ;  /* 0x0000000212007986 */ /* 0x0003e4000c10190a */
.L_x_15:
[----:B------:R-:W-:Y:S05]  /*4300*/  BSYNC.RECONVERGENT B1 ;  /* 0x0000000000017941 */ /* 0x000fea0003800200 */
.L_x_14:
[----:B------:R-:W2:Y:S01]  /*4310*/  LDCU UR9, c[0x0][0x534] ;  /* 0x0000a680ff0977ac */ /* 0x000ea20008000800 */
[C---:B------:R-:W-:Y:S01]  /*4320*/  LOP3.LUT R14, R0.reuse, 0x7, RZ, 0xc0, !PT ;  /* 0x00000007000e7812 */ /* 0x040fe200078ec0ff */
[----:B------:R-:W3:Y:S01]  /*4330*/  S2UR UR4, SR_CgaCtaId ;  /* 0x00000000000479c3 */ /* 0x000ee20000008800 */
[----:B------:R-:W-:Y:S01]  /*4340*/  IMAD.SHL.U32 R29, R0, 0x4, RZ ;  /* 0x00000004001d7824 */ /* 0x000fe200078e00ff */
[----:B------:R-:W-:Y:S01]  /*4350*/  UMOV UR5, 0x400 ;  /* 0x0000040000057882 */ /* 0x000fe20000000000 */
[C---:B------:R-:W-:Y:S02]  /*4360*/  LOP3.LUT R16, R14.reuse, 0x8, RZ, 0xfc, !PT ;  /* 0x000000080e107812 */ /* 0x040fe400078efcff */
[C---:B-1----:R-:W-:Y:S02]  /*4370*/  LOP3.LUT R18, R14.reuse, 0x18, RZ, 0xfc, !PT ;  /* 0x000000180e127812 */ /* 0x042fe400078efcff */
[C---:B------:R-:W-:Y:S01]  /*4380*/  LOP3.LUT R19, R14.reuse, 0x20, RZ, 0xfc, !PT ;  /* 0x000000200e137812 */ /* 0x040fe200078efcff */
[----:B------:R-:W1:Y:S01]  /*4390*/  S2UR UR6, SR_CTAID.X ;  /* 0x00000000000679c3 */ /* 0x000e620000002500 */
[----:B0-----:R-:W-:-:S02]  /*43a0*/  LOP3.LUT R21, R14, 0x38, RZ, 0xfc, !PT ;  /* 0x000000380e157812 */ /* 0x001fc400078efcff */
[----:B------:R-:W-:Y:S02]  /*43b0*/  LOP3.LUT R29, R29, 0x1c, RZ, 0xc0, !PT ;  /* 0x0000001c1d1d7812 */ /* 0x000fe400078ec0ff */
[----:B--2---:R-:W-:-:S03]  /*43c0*/  ISETP.GE.AND P1, PT, R14, UR9, PT ;  /* 0x000000090e007c0c */ /* 0x004fc6000bf26270 */
[----:B------:R-:W0:Y:S01]  /*43d0*/  LDC R30, c[0x0][0x44c] ;  /* 0x00011300ff1e7b82 */ /* 0x000e220000000800 */
[----:B------:R-:W-:Y:S01]  /*43e0*/  ISETP.GE.AND P0, PT, R16, UR9, PT ;  /* 0x0000000910007c0c */ /* 0x000fe2000bf06270 */
[----:B------:R-:W-:Y:S01]  /*43f0*/  UISETP.GE.AND UP0, UPT, UR9, 0x1, UPT ;  /* 0x000000010900788c */ /* 0x000fe2000bf06270 */
[----:B------:R-:W-:Y:S02]  /*4400*/  ISETP.GT.U32.OR P1, PT, R0, 0x7f, P1 ;  /* 0x0000007f0000780c */ /* 0x000fe40000f24470 */
[----:B------:R-:W-:Y:S02]  /*4410*/  LOP3.LUT R16, R14, 0x10, RZ, 0xfc, !PT ;  /* 0x000000100e107812 */ /* 0x000fe400078efcff */
[----:B------:R-:W-:Y:S01]  /*4420*/  ISETP.GT.U32.OR P0, PT, R0, 0x7f, P0 ;  /* 0x0000007f0000780c */ /* 0x000fe20000704470 */
[----:B---3--:R-:W-:Y:S01]  /*4430*/  ULEA UR4, UR4, UR5, 0x18 ;  /* 0x0000000504047291 */ /* 0x008fe2000f8ec0ff */
[----:B------:R-:W-:Y:S02]  /*4440*/  ISETP.GE.AND P6, PT, R16, UR9, PT ;  /* 0x0000000910007c0c */ /* 0x000fe4000bfc6270 */
[----:B------:R-:W-:-:S02]  /*4450*/  ISETP.GE.AND P5, PT, R18, UR9, PT ;  /* 0x0000000912007c0c */ /* 0x000fc4000bfa6270 */
[----:B------:R-:W-:Y:S02]  /*4460*/  ISETP.GT.U32.OR P6, PT, R0, 0x7f, P6 ;  /* 0x0000007f0000780c */ /* 0x000fe400037c4470 */
[----:B------:R-:W-:Y:S01]  /*4470*/  ISETP.GE.AND P4, PT, R19, UR9, PT ;  /* 0x0000000913007c0c */ /* 0x000fe2000bf86270 */
[----:B------:R-:W-:Y:S01]  /*4480*/  @!P1 FADD.FTZ R16, -R2, R37 ;  /* 0x0000002502109221 */ /* 0x000fe20000010100 */
[----:B------:R-:W-:Y:S01]  /*4490*/  ISETP.GT.U32.OR P5, PT, R0, 0x7f, P5 ;  /* 0x0000007f0000780c */ /* 0x000fe20002fa4470 */
[----:B-1----:R-:W-:Y:S01]  /*44a0*/  USHF.L.U32 UR6, UR6, 0x4, URZ ;  /* 0x0000000406067899 */ /* 0x002fe200080006ff */
[----:B------:R-:W-:Y:S01]  /*44b0*/  LOP3.LUT R19, R14, 0x28, RZ, 0xfc, !PT ;  /* 0x000000280e137812 */ /* 0x000fe200078efcff */
[----:B------:R-:W-:Y:S01]  /*44c0*/  @!P1 FMUL.FTZ R16, R16, 1.4426950216293334961 ;  /* 0x3fb8aa3b10109820 */ /* 0x000fe20000410000 */
[----:B------:R-:W-:Y:S01]  /*44d0*/  @!P0 FADD.FTZ R18, -R2, R36 ;  /* 0x0000002402128221 */ /* 0x000fe20000010100 */
[----:B------:R-:W-:Y:S02]  /*44e0*/  LEA R28, R15, UR4, 0x2 ;  /* 0x000000040f1c7c11 */ /* 0x000fe4000f8e10ff */
[----:B------:R-:W-:Y:S01]  /*44f0*/  ISETP.GE.AND P3, PT, R19, UR9, PT ;  /* 0x0000000913007c0c */ /* 0x000fe2000bf66270 */
[----:B------:R-:W-:Y:S01]  /*4500*/  @!P0 FMUL.FTZ R18, R18, 1.4426950216293334961 ;  /* 0x3fb8aa3b12128820 */ /* 0x000fe20000410000 */
[----:B------:R-:W1:Y:S01]  /*4510*/  @!P1 MUFU.EX2 R16, R16 ;  /* 0x0000001000109308 */ /* 0x000e620000000800 */
[----:B------:R-:W-:Y:S01]  /*4520*/  @!P6 FADD.FTZ R22, -R2, R35 ;  /* 0x000000230216e221 */ /* 0x000fe20000010100 */
[----:B------:R-:W-:-:S02]  /*4530*/  LOP3.LUT R19, R14, 0x30, RZ, 0xfc, !PT ;  /* 0x000000300e137812 */ /* 0x000fc400078efcff */
[----:B------:R-:W-:Y:S01]  /*4540*/  ISETP.GT.U32.OR P4, PT, R0, 0x7f, P4 ;  /* 0x0000007f0000780c */ /* 0x000fe20002784470 */
[----:B------:R-:W-:Y:S01]  /*4550*/  @!P6 FMUL.FTZ R22, R22, 1.4426950216293334961 ;  /* 0x3fb8aa3b1616e820 */ /* 0x000fe20000410000 */
[----:B------:R-:W-:Y:S01]  /*4560*/  ISETP.GE.AND P2, PT, R19, UR9, PT ;  /* 0x0000000913007c0c */ /* 0x000fe2000bf46270 */
[----:B------:R-:W-:Y:S01]  /*4570*/  IMAD R19, R14, 0x44, R28 ;  /* 0x000000440e137824 */ /* 0x000fe200078e021c */
[----:B------:R-:W2:Y:S01]  /*4580*/  @!P0 MUFU.EX2 R18, R18 ;  /* 0x0000001200128308 */ /* 0x000ea20000000800 */
[----:B------:R-:W-:Y:S01]  /*4590*/  @!P5 FADD.FTZ R20, -R2, R34 ;  /* 0x000000220214d221 */ /* 0x000fe20000010100 */
[C---:B------:R-:W-:Y:S02]  /*45a0*/  ISETP.GT.U32.OR P3, PT, R0.reuse, 0x7f, P3 ;  /* 0x0000007f0000780c */ /* 0x040fe40001f64470 */
[----:B------:R-:W-:Y:S01]  /*45b0*/  ISETP.GT.U32.OR P2, PT, R0, 0x7f, P2 ;  /* 0x0000007f0000780c */ /* 0x000fe20001744470 */
[----:B------:R-:W-:-:S03]  /*45c0*/  @!P5 FMUL.FTZ R20, R20, 1.4426950216293334961 ;  /* 0x3fb8aa3b1414d820 */ /* 0x000fc60000410000 */
[----:B------:R-:W3:Y:S01]  /*45d0*/  @!P6 MUFU.EX2 R22, R22 ;  /* 0x000000160016e308 */ /* 0x000ee20000000800 */
[----:B-1----:R1:W-:Y:S01]  /*45e0*/  @!P1 STS [R19], R16 ;  /* 0x0000001013009388 */ /* 0x0023e20000000800 */
[----:B------:R-:W-:Y:S01]  /*45f0*/  ISETP.GE.AND P1, PT, R21, UR9, PT ;  /* 0x0000000915007c0c */ /* 0x000fe2000bf26270 */
[----:B------:R-:W-:Y:S01]  /*4600*/  @!P4 FADD.FTZ R17, -R2, R17 ;  /* 0x000000110211c221 */ /* 0x000fe20000010100 */
[----:B------:R-:W-:Y:S02]  /*4610*/  LOP3.LUT R21, R14, 0x40, RZ, 0xfc, !PT ;  /* 0x000000400e157812 */ /* 0x000fe400078efcff */
[----:B------:R-:W-:Y:S01]  /*4620*/  ISETP.GT.U32.OR P1, PT, R0, 0x7f, P1 ;  /* 0x0000007f0000780c */ /* 0x000fe20000f24470 */
[----:B------:R-:W-:Y:S01]  /*4630*/  @!P4 FMUL.FTZ R17, R17, 1.4426950216293334961 ;  /* 0x3fb8aa3b1111c820 */ /* 0x000fe20000410000 */
[----:B------:R-:W4:Y:S01]  /*4640*/  @!P5 MUFU.EX2 R20, R20 ;  /* 0x000000140014d308 */ /* 0x000f220000000800 */
[----:B--2---:R-:W-:Y:S01]  /*4650*/  @!P0 STS [R19+0x220], R18 ;  /* 0x0002201213008388 */ /* 0x004fe20000000800 */
[----:B------:R-:W-:Y:S01]  /*4660*/  ISETP.GE.AND P0, PT, R21, UR9, PT ;  /* 0x0000000915007c0c */ /* 0x000fe2000bf06270 */
[C---:B------:R-:W-:Y:S01]  /*4670*/  @!P3 FADD.FTZ R12, -R2.reuse, R12 ;  /* 0x0000000c020cb221 */ /* 0x040fe20000010100 */
[----:B------:R-:W-:-:S02]  /*4680*/  @!P2 FADD.FTZ R13, -R2, R13 ;  /* 0x0000000d020da221 */ /* 0x000fc40000010100 */
[----:B------:R-:W-:Y:S01]  /*4690*/  ISETP.GT.U32.OR P0, PT, R0, 0x7f, P0 ;  /* 0x0000007f0000780c */ /* 0x000fe20000704470 */
[----:B------:R-:W-:Y:S01]  /*46a0*/  @!P3 FMUL.FTZ R12, R12, 1.4426950216293334961 ;  /* 0x3fb8aa3b0c0cb820 */ /* 0x000fe20000410000 */
[----:B------:R2:W5:Y:S01]  /*46b0*/  @!P4 MUFU.EX2 R24, R17 ;  /* 0x000000110018c308 */ /* 0x0005620000000800 */
[----:B---3--:R-:W-:Y:S01]  /*46c0*/  @!P6 STS [R19+0x440], R22 ;  /* 0x000440161300e388 */ /* 0x008fe20000000800 */
[----:B------:R-:W-:Y:S01]  /*46d0*/  @!P2 FMUL.FTZ R13, R13, 1.4426950216293334961 ;  /* 0x3fb8aa3b0d0da820 */ /* 0x000fe20000410000 */
[----:B------:R-:W-:-:S04]  /*46e0*/  @!P1 FADD.FTZ R10, -R2, R10 ;  /* 0x0000000a020a9221 */ /* 0x000fc80000010100 */
[----:B------:R-:W-:Y:S01]  /*46f0*/  @!P1 FMUL.FTZ R10, R10, 1.4426950216293334961 ;  /* 0x3fb8aa3b0a0a9820 */ /* 0x000fe20000410000 */
[----:B------:R-:W3:Y:S01]  /*4700*/  @!P3 MUFU.EX2 R12, R12 ;  /* 0x0000000c000cb308 */ /* 0x000ee20000000800 */
[----:B----4-:R-:W-:Y:S01]  /*4710*/  @!P5 STS [R19+0x660], R20 ;  /* 0x000660141300d388 */ /* 0x010fe20000000800 */
[----:B-1----:R-:W-:Y:S01]  /*4720*/  LOP3.LUT R16, R14, 0x48, RZ, 0xfc, !PT ;  /* 0x000000480e107812 */ /* 0x002fe200078efcff */
[----:B------:R-:W-:-:S03]  /*4730*/  @!P0 FADD.FTZ R11, -R2, R11 ;  /* 0x0000000b020b8221 */ /* 0x000fc60000010100 */
[----:B------:R-:W-:Y:S02]  /*4740*/  ISETP.GE.AND P6, PT, R16, UR9, PT ;  /* 0x0000000910007c0c */ /* 0x000fe4000bfc6270 */
[----:B------:R-:W-:Y:S01]  /*4750*/  LOP3.LUT R16, R14, 0x50, RZ, 0xfc, !PT ;  /* 0x000000500e107812 */ /* 0x000fe200078efcff */
[----:B------:R-:W1:Y:S01]  /*4760*/  @!P1 MUFU.EX2 R10, R10 ;  /* 0x0000000a000a9308 */ /* 0x000e620000000800 */
[----:B------:R-:W-:Y:S01]  /*4770*/  ISETP.GT.U32.OR P6, PT, R0, 0x7f, P6 ;  /* 0x0000007f0000780c */ /* 0x000fe200037c4470 */
[----:B--2---:R-:W-:Y:S01]  /*4780*/  @!P0 FMUL.FTZ R17, R11, 1.4426950216293334961 ;  /* 0x3fb8aa3b0b118820 */ /* 0x004fe20000410000 */
[----:B------:R-:W-:Y:S01]  /*4790*/  ISETP.GE.AND P5, PT, R16, UR9, PT ;  /* 0x0000000910007c0c */ /* 0x000fe2000bfa6270 */
[----:B-----5:R-:W-:Y:S01]  /*47a0*/  @!P4 STS [R19+0x880], R24 ;  /* 0x000880181300c388 */ /* 0x020fe20000000800 */
[C---:B------:R-:W-:Y:S02]  /*47b0*/  LOP3.LUT R16, R14.reuse, 0x58, RZ, 0xfc, !PT ;  /* 0x000000580e107812 */ /* 0x040fe400078efcff */
[----:B------:R-:W-:Y:S01]  /*47c0*/  LOP3.LUT R11, R14, 0x60, RZ, 0xfc, !PT ;  /* 0x000000600e0b7812 */ /* 0x000fe200078efcff */
[----:B------:R-:W2:Y:S01]  /*47d0*/  @!P2 MUFU.EX2 R26, R13 ;  /* 0x0000000d001aa308 */ /* 0x000ea20000000800 */
[----:B------:R-:W-:Y:S01]  /*47e0*/  ISETP.GE.AND P4, PT, R16, UR9, PT ;  /* 0x0000000910007c0c */ /* 0x000fe2000bf86270 */
[----:B---3--:R-:W-:Y:S01]  /*47f0*/  @!P3 STS [R19+0xaa0], R12 ;  /* 0x000aa00c1300b388 */ /* 0x008fe20000000800 */
[----:B------:R-:W-:-:S02]  /*4800*/  ISETP.GE.AND P3, PT, R11, UR9, PT ;  /* 0x000000090b007c0c */ /* 0x000fc4000bf66270 */
[----:B------:R-:W-:Y:S01]  /*4810*/  LOP3.LUT R11, R14, 0x70, RZ, 0xfc, !PT ;  /* 0x000000700e0b7812 */ /* 0x000fe200078efcff */
[----:B------:R-:W-:Y:S01]  /*4820*/  @!P6 FADD.FTZ R16, -R2, R8 ;  /* 0x000000080210e221 */ /* 0x000fe20000010100 */
[----:B------:R-:W-:Y:S01]  /*4830*/  ISETP.GT.U32.OR P4, PT, R0, 0x7f, P4 ;  /* 0x0000007f0000780c */ /* 0x000fe20002784470 */
[----:B------:R-:W3:Y:S01]  /*4840*/  @!P0 MUFU.EX2 R8, R17 ;  /* 0x0000001100088308 */ /* 0x000ee20000000800 */
[----:B-1----:R1:W-:Y:S01]  /*4850*/  @!P1 STS [R19+0xee0], R10 ;  /* 0x000ee00a13009388 */ /* 0x0023e20000000800 */
[----:B------:R-:W-:Y:S01]  /*4860*/  ISETP.GE.AND P1, PT, R11, UR9, PT ;  /* 0x000000090b007c0c */ /* 0x000fe2000bf26270 */
[----:B------:R-:W-:Y:S01]  /*4870*/  @!P6 FMUL.FTZ R16, R16, 1.4426950216293334961 ;  /* 0x3fb8aa3b1010e820 */ /* 0x000fe20000410000 */
[----:B------:R-:W-:Y:S02]  /*4880*/  LOP3.LUT R11, R14, 0x78, RZ, 0xfc, !PT ;  /* 0x000000780e0b7812 */ /* 0x000fe400078efcff */
[C---:B------:R-:W-:Y:S02]  /*4890*/  ISETP.GT.U32.OR P3, PT, R0.reuse, 0x7f, P3 ;  /* 0x0000007f0000780c */ /* 0x040fe40001f64470 */
[----:B------:R-:W-:Y:S01]  /*48a0*/  ISETP.GT.U32.OR P5, PT, R0, 0x7f, P5 ;  /* 0x0000007f0000780c */ /* 0x000fe20002fa4470 */
[----:B--2---:R-:W-:Y:S01]  /*48b0*/  @!P2 STS [R19+0xcc0], R26 ;  /* 0x000cc01a1300a388 */ /* 0x004fe20000000800 */
[----:B------:R-:W-:Y:S01]  /*48c0*/  LOP3.LUT R13, R14, 0x68, RZ, 0xfc, !PT ;  /* 0x000000680e0d7812 */ /* 0x000fe200078efcff */
[----:B------:R-:W2:Y:S01]  /*48d0*/  @!P6 MUFU.EX2 R16, R16 ;  /* 0x000000100010e308 */ /* 0x000ea20000000800 */
[----:B------:R-:W-:Y:S01]  /*48e0*/  ISETP.GT.U32.OR P1, PT, R0, 0x7f, P1 ;  /* 0x0000007f0000780c */ /* 0x000fe20000f24470 */
[----:B------:R-:W-:Y:S01]  /*48f0*/  @!P4 FADD.FTZ R6, -R2, R6 ;  /* 0x000000060206c221 */ /* 0x000fe20000010100 */
[----:B------:R-:W-:Y:S01]  /*4900*/  ISETP.GE.AND P2, PT, R13, UR9, PT ;  /* 0x000000090d007c0c */ /* 0x000fe2000bf46270 */
[----:B------:R-:W-:Y:S01]  /*4910*/  IMAD.MOV.U32 R13, RZ, RZ, RZ ;  /* 0x000000ffff0d7224 */ /* 0x000fe200078e00ff */
[----:B---3--:R3:W-:Y:S01]  /*4920*/  @!P0 STS [R19+0x1100], R8 ;  /* 0x0011000813008388 */ /* 0x0087e20000000800 */
[----:B------:R-:W-:Y:S01]  /*4930*/  ISETP.GE.AND P0, PT, R11, UR9, PT ;  /* 0x000000090b007c0c */ /* 0x000fe2000bf06270 */
[----:B------:R-:W-:Y:S01]  /*4940*/  @!P4 FMUL.FTZ R6, R6, 1.4426950216293334961 ;  /* 0x3fb8aa3b0606c820 */ /* 0x000fe20000410000 */
[----:B------:R-:W-:-:S02]  /*4950*/  ISETP.GT.U32.OR P2, PT, R0, 0x7f, P2 ;  /* 0x0000007f0000780c */ /* 0x000fc40001744470 */
[----:B------:R-:W-:Y:S01]  /*4960*/  @!P5 FADD.FTZ R9, -R2, R9 ;  /* 0x000000090209d221 */ /* 0x000fe20000010100 */
[----:B------:R-:W-:Y:S01]  /*4970*/  ISETP.GT.U32.OR P0, PT, R0, 0x7f, P0 ;  /* 0x0000007f0000780c */ /* 0x000fe20000704470 */
[----:B------:R-:W-:Y:S02]  /*4980*/  IMAD R11, R15, 0x18, R14 ;  /* 0x000000180f0b7824 */ /* 0x000fe400078e020e */
[C---:B------:R-:W-:Y:S01]  /*4990*/  @!P1 FADD.FTZ R5, -R2.reuse, R5 ;  /* 0x0000000502059221 */ /* 0x040fe20000010100 */
[----:B-1----:R-:W-:Y:S01]  /*49a0*/  @!P3 FADD.FTZ R10, -R2, R7 ;  /* 0x00000007020ab221 */ /* 0x002fe20000010100 */
[----:B------:R-:W-:Y:S01]  /*49b0*/  @!P5 FMUL.FTZ R9, R9, 1.4426950216293334961 ;  /* 0x3fb8aa3b0909d820 */ /* 0x000fe20000410000 */
[----:B------:R-:W1:Y:S01]  /*49c0*/  @!P4 MUFU.EX2 R6, R6 ;  /* 0x000000060006c308 */ /* 0x000e620000000800 */
[----:B------:R-:W-:Y:S01]  /*49d0*/  @!P1 FMUL.FTZ R5, R5, 1.4426950216293334961 ;  /* 0x3fb8aa3b05059820 */ /* 0x000fe20000410000 */
[----:B------:R-:W-:Y:S01]  /*49e0*/  @!P3 FMUL.FTZ R10, R10, 1.4426950216293334961 ;  /* 0x3fb8aa3b0a0ab820 */ /* 0x000fe20000410000 */
[----:B--2---:R-:W-:Y:S01]  /*49f0*/  @!P6 STS [R19+0x1320], R16 ;  /* 0x001320101300e388 */ /* 0x004fe20000000800 */
[----:B------:R-:W-:-:S02]  /*4a00*/  IMAD.MOV.U32 R0, RZ, RZ, RZ ;  /* 0x000000ffff007224 */ /* 0x000fc400078e00ff */
[C---:B------:R-:W-:Y:S01]  /*4a10*/  @!P2 FADD.FTZ R7, -R2.reuse, R4 ;  /* 0x000000040207a221 */ /* 0x040fe20000010100 */
[----:B------:R-:W-:Y:S01]  /*4a20*/  @!P0 FADD.FTZ R2, -R2, R3 ;  /* 0x0000000302028221 */ /* 0x000fe20000010100 */
[----:B------:R-:W2:Y:S02]  /*4a30*/  @!P5 MUFU.EX2 R12, R9 ;  /* 0x00000009000cd308 */ /* 0x000ea40000000800 */
[----:B------:R-:W-:Y:S01]  /*4a40*/  @!P2 FMUL.FTZ R7, R7, 1.4426950216293334961 ;  /* 0x3fb8aa3b0707a820 */ /* 0x000fe20000410000 */
[----:B------:R-:W-:-:S05]  /*4a50*/  @!P0 FMUL.FTZ R2, R2, 1.4426950216293334961 ;  /* 0x3fb8aa3b02028820 */ /* 0x000fca0000410000 */
[----:B------:R-:W4:Y:S01]  /*4a60*/  @!P3 MUFU.EX2 R4, R10 ;  /* 0x0000000a0004b308 */ /* 0x000f220000000800 */
[----:B-1----:R1:W-:Y:S07]  /*4a70*/  @!P4 STS [R19+0x1760], R6 ;  /* 0x001760061300c388 */ /* 0x0023ee0000000800 */
[----:B---3--:R-:W3:Y:S01]  /*4a80*/  @!P2 MUFU.EX2 R8, R7 ;  /* 0x000000070008a308 */ /* 0x008ee20000000800 */
[----:B--2---:R0:W-:Y:S07]  /*4a90*/  @!P5 STS [R19+0x1540], R12 ;  /* 0x0015400c1300d388 */ /* 0x0041ee0000000800 */
[----:B------:R-:W2:Y:S01]  /*4aa0*/  @!P1 MUFU.EX2 R20, R5 ;  /* 0x0000000500149308 */ /* 0x000ea20000000800 */
[----:B----4-:R4:W-:Y:S07]  /*4ab0*/  @!P3 STS [R19+0x1980], R4 ;  /* 0x001980041300b388 */ /* 0x0109ee0000000800 */
[----:B------:R-:W5:Y:S01]  /*4ac0*/  @!P0 MUFU.EX2 R18, R2 ;  /* 0x0000000200128308 */ /* 0x000f620000000800 */
[----:B---3--:R3:W-:Y:S01]  /*4ad0*/  @!P2 STS [R19+0x1ba0], R8 ;  /* 0x001ba0081300a388 */ /* 0x0087e20000000800 */
[----:B-1----:R-:W-:-:S03]  /*4ae0*/  CS2R R6, SRZ ;  /* 0x0000000000067805 */ /* 0x002fc6000001ff00 */
[----:B--2---:R1:W-:Y:S01]  /*4af0*/  @!P1 STS [R19+0x1dc0], R20 ;  /* 0x001dc01413009388 */ /* 0x0043e20000000800 */
[----:B0-----:R-:W-:-:S03]  /*4b00*/  IMAD R12, R30, UR6, RZ ;  /* 0x000000061e0c7c24 */ /* 0x001fc6000f8e02ff */
[----:B-----5:R1:W-:Y:S01]  /*4b10*/  @!P0 STS [R19+0x1fe0], R18 ;  /* 0x001fe01213008388 */ /* 0x0203e20000000800 */
[----:B------:R-:W-:Y:S01]  /*4b20*/  BAR.SYNC.DEFER_BLOCKING 0x0 ;  /* 0x0000000000007b1d */ /* 0x000fe20000010000 */
[----:B------:R-:W-:Y:S02]  /*4b30*/  LEA R32, P0, R11, R12, 0x2 ;  /* 0x0000000c0b207211 */ /* 0x000fe400078010ff */
[----:B------:R-:W-:Y:S02]  /*4b40*/  CS2R R2, SRZ ;  /* 0x0000000000027805 */ /* 0x000fe4000001ff00 */
[----:B----4-:R-:W-:Y:S02]  /*4b50*/  CS2R R4, SRZ ;  /* 0x0000000000047805 */ /* 0x010fe4000001ff00 */
[----:B------:R-:W-:Y:S02]  /*4b60*/  CS2R R10, SRZ ;  /* 0x00000000000a7805 */ /* 0x000fe4000001ff00 */
[----:B---3--:R-:W-:-:S02]  /*4b70*/  CS2R R8, SRZ ;  /* 0x0000000000087805 */ /* 0x008fc4000001ff00 */
[----:B------:R-:W-:Y:S01]  /*4b80*/  LEA.HI.X.SX32 R33, R12, RZ, 0x1, P0 ;  /* 0x000000ff0c217211 */ /* 0x000fe200000f0eff */
[----:B------:R-:W-:Y:S06]  /*4b90*/  BRA.U !UP0, `(.L_x_22) ;  /* 0x00000009082c7547 */ /* 0x000fec000b800000 */
[----:B------:R-:W0:Y:S01]  /*4ba0*/  LDCU.64 UR4, c[0x0][0x3f8] ;  /* 0x00007f00ff0477ac */ /* 0x000e220008000a00 */
[----:B------:R-:W-:Y:S01]  /*4bb0*/  SHF.L.U64.HI R33, R32, 0x2, R33 ;  /* 0x0000000220217819 */ /* 0x000fe20000010221 */
[----:B------:R-:W-:Y:S01]  /*4bc0*/  IMAD.MOV.U32 R31, RZ, RZ, RZ ;  /* 0x000000ffff1f7224 */ /* 0x000fe200078e00ff */
[----:B------:R-:W-:Y:S01]  /*4bd0*/  CS2R R26, SRZ ;  /* 0x00000000001a7805 */ /* 0x000fe2000001ff00 */
[----:B------:R-:W-:Y:S01]  /*4be0*/  UISETP.NE.AND UP0, UPT, UR9, 0x1, UPT ;  /* 0x000000010900788c */ /* 0x000fe2000bf05270 */
[----:B------:R-:W-:Y:S01]  /*4bf0*/  IMAD.MOV.U32 R0, RZ, RZ, RZ ;  /* 0x000000ffff007224 */ /* 0x000fe200078e00ff */
[----:B------:R-:W-:Y:S02]  /*4c00*/  CS2R R24, SRZ ;  /* 0x0000000000187805 */ /* 0x000fe4000001ff00 */
[----:B------:R-:W-:Y:S02]  /*4c10*/  CS2R R22, SRZ ;  /* 0x0000000000167805 */ /* 0x000fe4000001ff00 */
[----:B-1----:R-:W-:-:S02]  /*4c20*/  CS2R R20, SRZ ;  /* 0x0000000000147805 */ /* 0x002fc4000001ff00 */
[----:B------:R-:W-:Y:S02]  /*4c30*/  CS2R R18, SRZ ;  /* 0x0000000000127805 */ /* 0x000fe4000001ff00 */
[----:B------:R-:W-:Y:S02]  /*4c40*/  CS2R R16, SRZ ;  /* 0x0000000000107805 */ /* 0x000fe4000001ff00 */
[----:B0-----:R-:W-:-:S04]  /*4c50*/  LEA R32, P0, R32, UR4, 0x2 ;  /* 0x0000000420207c11 */ /* 0x001fc8000f8010ff */
[----:B------:R-:W-:Y:S01]  /*4c60*/  IADD3.X R33, PT, PT, R33, UR5, RZ, P0, !PT ;  /* 0x0000000521217c10 */ /* 0x000fe200087fe4ff */
[----:B------:R-:W-:Y:S08]  /*4c70*/  BRA.U !UP0, `(.L_x_23) ;  /* 0x00000005085c7547 */ /* 0x000ff0000b800000 */
[----:B------:R-:W0:Y:S01]  /*4c80*/  LDCU UR4, c[0x0][0x44c] ;  /* 0x00008980ff0477ac */ /* 0x000e220008000800 */
[----:B------:R-:W-:Y:S01]  /*4c90*/  IMAD R30, R30, UR20, RZ ;  /* 0x000000141e1e7c24 */ /* 0x000fe2000f8e02ff */
[----:B------:R-:W-:Y:S01]  /*4ca0*/  CS2R R2, SRZ ;  /* 0x0000000000027805 */ /* 0x000fe2000001ff00 */
[----:B------:R-:W-:Y:S01]  /*4cb0*/  IMAD.MOV.U32 R0, RZ, RZ, RZ ;  /* 0x000000ffff007224 */ /* 0x000fe200078e00ff */
[----:B------:R-:W-:Y:S01]  /*4cc0*/  ULOP3.LUT UR9, UR9, 0x7ffffffe, URZ, 0xc0, !UPT ;  /* 0x7ffffffe09097892 */ /* 0x000fe2000f8ec0ff */
[----:B------:R-:W-:Y:S01]  /*4cd0*/  IMAD.MOV.U32 R14, RZ, RZ, R28 ;  /* 0x000000ffff0e7224 */ /* 0x000fe200078e001c */
[----:B------:R-:W-:Y:S01]  /*4ce0*/  UIADD3 UR7, UPT, UPT, UR20, -UR6, URZ ;  /* 0x8000000614077290 */ /* 0x000fe2000fffe0ff */
[----:B------:R-:W-:Y:S02]  /*4cf0*/  CS2R R4, SRZ ;  /* 0x0000000000047805 */ /* 0x000fe4000001ff00 */
[----:B------:R-:W-:Y:S02]  /*4d00*/  CS2R R6, SRZ ;  /* 0x0000000000067805 */ /* 0x000fe4000001ff00 */
[----:B------:R-:W-:-:S02]  /*4d10*/  CS2R R8, SRZ ;  /* 0x0000000000087805 */ /* 0x000fc4000001ff00 */
[----:B------:R-:W-:Y:S01]  /*4d20*/  CS2R R10, SRZ ;  /* 0x00000000000a7805 */ /* 0x000fe2000001ff00 */
[----:B------:R-:W-:Y:S01]  /*4d30*/  IMAD.MOV.U32 R13, RZ, RZ, RZ ;  /* 0x000000ffff0d7224 */ /* 0x000fe200078e00ff */
[----:B------:R-:W-:Y:S01]  /*4d40*/  ISETP.GE.AND P4, PT, R15, UR7, PT ;  /* 0x000000070f007c0c */ /* 0x000fe2000bf86270 */
[----:B------:R-:W-:Y:S01]  /*4d50*/  IMAD.U32 R31, RZ, RZ, UR9 ;  /* 0x00000009ff1f7e24 */ /* 0x000fe2000f8e00ff */
[----:B------:R-:W1:Y:S01]  /*4d60*/  LDCU UR5, c[0x0][0x440] ;  /* 0x00008800ff0577ac */ /* 0x000e620008000800 */
[----:B------:R-:W-:Y:S02]  /*4d70*/  UIADD3 UR8, UPT, UPT, -UR9, URZ, URZ ;  /* 0x000000ff09087290 */ /* 0x000fe4000fffe1ff */
[----:B0-----:R-:W-:-:S12]  /*4d80*/  UIMAD UR4, UR20, UR4, URZ ;  /* 0x00000004140472a4 */ /* 0x001fd8000f8e02ff */
.L_x_28:
[----:B------:R-:W-:Y:S04]  /*4d90*/  BSSY.RECONVERGENT B0, `(.L_x_24) ;  /* 0x0000010000007945 */ /* 0x000fe80003800200 */
[----:B-1----:R-:W-:Y:S05]  /*4da0*/  @P4 BRA `(.L_x_25) ;  /* 0x0000000000384947 */ /* 0x002fea0003800000 */
[C---:B------:R-:W-:Y:S02]  /*4db0*/  LOP3.LUT R34, R29.reuse, 0x20, RZ, 0xfc, !PT ;  /* 0x000000201d227812 */ /* 0x040fe400078efcff */
[----:B------:R-:W-:Y:S02]  /*4dc0*/  CS2R R18, SRZ ;  /* 0x0000000000127805 */ /* 0x000fe4000001ff00 */
[C---:B------:R-:W-:Y:S02]  /*4dd0*/  LOP3.LUT R12, R29.reuse, 0x40, RZ, 0xfc, !PT ;  /* 0x000000401d0c7812 */ /* 0x040fe400078efcff */
[----:B------:R-:W-:Y:S02]  /*4de0*/  CS2R R16, SRZ ;  /* 0x0000000000107805 */ /* 0x000fe4000001ff00 */
[----:B-1----:R-:W-:Y:S02]  /*4df0*/  ISETP.GE.AND P2, PT, R29, UR5, PT ;  /* 0x000000051d007c0c */ /* 0x002fe4000bf46270 */
[----:B------:R-:W-:Y:S02]  /*4e00*/  CS2R R22, SRZ ;  /* 0x0000000000167805 */ /* 0x000fe4000001ff00 */
[----:B------:R-:W-:Y:S02]  /*4e10*/  ISETP.GE.AND P1, PT, R34, UR5, PT ;  /* 0x0000000522007c0c */ /* 0x000fe4000bf26270 */
[----:B------:R-:W-:Y:S02]  /*4e20*/  CS2R R20, SRZ ;  /* 0x0000000000147805 */ /* 0x000fe4000001ff00 */
[----:B------:R-:W-:Y:S02]  /*4e30*/  ISETP.GE.AND P0, PT, R12, UR5, PT ;  /* 0x000000050c007c0c */ /* 0x000fe4000bf06270 */
[----:B------:R-:W-:Y:S02]  /*4e40*/  CS2R R26, SRZ ;  /* 0x00000000001a7805 */ /* 0x000fe4000001ff00 */
[----:B------:R-:W-:Y:S01]  /*4e50*/  CS2R R24, SRZ ;  /* 0x0000000000187805 */ /* 0x000fe2000001ff00 */
[----:B------:R0:W5:Y:S04]  /*4e60*/  @!P2 LDG.E.128 R16, desc[UR10][R32.64] ;  /* 0x0000000a2010a981 */ /* 0x000168000c1e1d00 */
[----:B------:R0:W5:Y:S04]  /*4e70*/  @!P1 LDG.E.128 R20, desc[UR10][R32.64+0x80] ;  /* 0x0000800a20149981 */ /* 0x000168000c1e1d00 */
[----:B------:R0:W5:Y:S02]  /*4e80*/  @!P0 LDG.E.128 R24, desc[UR10][R32.64+0x100] ;  /* 0x0001000a20188981 */ /* 0x000164000c1e1d00 */
.L_x_25:
[----:B-1----:R-:W-:Y:S05]  /*4e90*/  BSYNC.RECONVERGENT B0 ;  /* 0x0000000000007941 */ /* 0x002fea0003800200 */
.L_x_24:
[----:B------:R-:W1:Y:S01]  /*4ea0*/  LDS R12, [R14] ;  /* 0x000000000e0c7984 */ /* 0x000e620000000800 */
[----:B------:R-:W-:Y:S01]  /*4eb0*/  ISETP.GE.AND P4, PT, R15, UR7, PT ;  /* 0x000000070f007c0c */ /* 0x000fe2000bf86270 */
[----:B------:R-:W-:Y:S01]  /*4ec0*/  BSSY.RECONVERGENT B0, `(.L_x_26) ;  /* 0x000001f000007945 */ /* 0x000fe20003800200 */
[C---:B-1---5:R-:W-:Y:S01]  /*4ed0*/  FFMA.FTZ R13, R12.reuse, R16, R13 ;  /* 0x000000100c0d7223 */ /* 0x062fe2000001000d */
[C---:B------:R-:W-:Y:S01]  /*4ee0*/  FFMA.FTZ R10, R12.reuse, R17, R10 ;  /* 0x000000110c0a7223 */ /* 0x040fe2000001000a */
        /* <DEDUP_REMOVED lines=9> */
[----:B------:R-:W-:Y:S01]  /*4f80*/  FFMA.FTZ R0, R12, R27, R0 ;  /* 0x0000001b0c007223 */ /* 0x000fe20000010000 */
[----:B------:R-:W-:Y:S06]  /*4f90*/  @P4 BRA `(.L_x_27) ;  /* 0x0000000000444947 */ /* 0x000fec0003800000 */
[C---:B------:R-:W-:Y:S02]  /*4fa0*/  LOP3.LUT R30, R29.reuse, 0x20, RZ, 0xfc, !PT ;  /* 0x000000201d1e7812 */ /* 0x040fe400078efcff */
[----:B------:R-:W-:Y:S02]  /*4fb0*/  CS2R R18, SRZ ;  /* 0x0000000000127805 */ /* 0x000fe4000001ff00 */
[C---:B------:R-:W-:Y:S02]  /*4fc0*/  LOP3.LUT R12, R29.reuse, 0x40, RZ, 0xfc, !PT ;  /* 0x000000401d0c7812 */ /* 0x040fe400078efcff */
[----:B------:R-:W-:Y:S02]  /*4fd0*/  CS2R R16, SRZ ;  /* 0x0000000000107805 */ /* 0x000fe4000001ff00 */
[----:B------:R-:W-:Y:S01]  /*4fe0*/  ISETP.GE.AND P2, PT, R30, UR5, PT ;  /* 0x000000051e007c0c */ /* 0x000fe2000bf46270 */
[----:B------:R-:W-:Y:S01]  /*4ff0*/  IMAD.U32 R30, RZ, RZ, UR4 ;  /* 0x00000004ff1e7e24 */ /* 0x000fe2000f8e00ff */
[----:B------:R-:W-:Y:S02]  /*5000*/  ISETP.GE.AND P3, PT, R29, UR5, PT ;  /* 0x000000051d007c0c */ /* 0x000fe4000bf66270 */
[----:B------:R-:W-:Y:S02]  /*5010*/  CS2R R22, SRZ ;  /* 0x0000000000167805 */ /* 0x000fe4000001ff00 */
[----:B------:R-:W-:Y:S02]  /*5020*/  ISETP.GE.AND P1, PT, R12, UR5, PT ;  /* 0x000000050c007c0c */ /* 0x000fe4000bf26270 */
[----:B------:R-:W-:Y:S02]  /*5030*/  CS2R R20, SRZ ;  /* 0x0000000000147805 */ /* 0x000fe4000001ff00 */
[C---:B------:R-:W-:Y:S02]  /*5040*/  LEA R34, P0, R30.reuse, R32, 0x2 ;  /* 0x000000201e227211 */ /* 0x040fe400078010ff */
[----:B------:R-:W-:Y:S02]  /*5050*/  CS2R R26, SRZ ;  /* 0x00000000001a7805 */ /* 0x000fe4000001ff00 */
[----:B------:R-:W-:Y:S02]  /*5060*/  CS2R R24, SRZ ;  /* 0x0000000000187805 */ /* 0x000fe4000001ff00 */
[----:B------:R-:W-:Y:S05]  /*5070*/  LEA.HI.X.SX32 R35, R30, R33, 0x2, P0 ;  /* 0x000000211e237211 */ /* 0x000fea00000f16ff */
[----:B------:R1:W5:Y:S05]  /*5080*/  @!P3 LDG.E.128 R16, desc[UR10][R34.64] ;  /* 0x0000000a2210b981 */ /* 0x00036a000c1e1d00 */
[----:B------:R1:W5:Y:S05]  /*5090*/  @!P2 LDG.E.128 R20, desc[UR10][R34.64+0x80] ;  /* 0x0000800a2214a981 */ /* 0x00036a000c1e1d00 */
[----:B------:R1:W5:Y:S02]  /*50a0*/  @!P1 LDG.E.128 R24, desc[UR10][R34.64+0x100] ;  /* 0x0001000a22189981 */ /* 0x000364000c1e1d00 */
.L_x_27:
[----:B------:R-:W-:Y:S05]  /*50b0*/  BSYNC.RECONVERGENT B0 ;  /* 0x0000000000007941 */ /* 0x000fea0003800200 */
.L_x_26:
[----:B------:R2:W3:Y:S01]  /*50c0*/  LDS R12, [R14+0x44] ;  /* 0x000044000e0c7984 */ /* 0x0004e20000000800 */
[----:B------:R-:W-:Y:S01]  /*50d0*/  UIADD3 UR8, UPT, UPT, UR8, 0x2, URZ ;  /* 0x0000000208087890 */ /* 0x000fe2000fffe0ff */
[C---:B0-----:R-:W-:Y:S03]  /*50e0*/  LEA R32, P0, R30.reuse, R32, 0x3 ;  /* 0x000000201e207211 */ /* 0x041fe600078018ff */
[----:B------:R-:W-:Y:S01]  /*50f0*/  UISETP.NE.AND UP0, UPT, UR8, URZ, UPT ;  /* 0x000000ff0800728c */ /* 0x000fe2000bf05270 */
[----:B------:R-:W-:Y:S02]  /*5100*/  LEA.HI.X.SX32 R33, R30, R33, 0x3, P0 ;  /* 0x000000211e217211 */ /* 0x000fe400000f1eff */
[----:B--2---:R-:W-:Y:S01]  /*5110*/  IADD3 R14, PT, PT, R14, 0x88, RZ ;  /* 0x000000880e0e7810 */ /* 0x004fe20007ffe0ff */
[C---:B---3-5:R-:W-:Y:S01]  /*5120*/  FFMA.FTZ R13, R12.reuse, R16, R13 ;  /* 0x000000100c0d7223 */ /* 0x068fe2000001000d */
        /* <DEDUP_REMOVED lines=11> */
[----:B------:R-:W-:Y:S06]  /*51e0*/  BRA.U UP0, `(.L_x_28) ;  /* 0xfffffff900e87547 */ /* 0x000fec000b83ffff */
.L_x_23:
[----:B------:R-:W0:Y:S02]  /*51f0*/  LDCU UR4, c[0x0][0x534] ;  /* 0x0000a680ff0477ac */ /* 0x000e240008000800 */
[----:B0-----:R-:W-:-:S04]  /*5200*/  ULOP3.LUT UR4, UR4, 0x1, URZ, 0xc0, !UPT ;  /* 0x0000000104047892 */ /* 0x001fc8000f8ec0ff */
[----:B------:R-:W-:-:S09]  /*5210*/  UISETP.NE.U32.AND UP0, UPT, UR4, 0x1, UPT ;  /* 0x000000010400788c */ /* 0x000fd2000bf05070 */
[----:B------:R-:W-:Y:S05]  /*5220*/  BRA.U UP0, `(.L_x_22) ;  /* 0x0000000100887547 */ /* 0x000fea000b800000 */
[----:B------:R-:W-:Y:S01]  /*5230*/  IMAD R12, R31, 0x44, R28 ;  /* 0x000000441f0c7824 */ /* 0x000fe200078e021c */
[----:B------:R-:W-:Y:S01]  /*5240*/  UIADD3 UR4, UPT, UPT, UR20, -UR6, URZ ;  /* 0x8000000614047290 */ /* 0x000fe2000fffe0ff */
[----:B------:R-:W-:Y:S04]  /*5250*/  BSSY.RECONVERGENT B0, `(.L_x_29) ;  /* 0x0000013000007945 */ /* 0x000fe80003800200 */
[----:B------:R-:W0:Y:S01]  /*5260*/  LDS R12, [R12] ;  /* 0x000000000c0c7984 */ /* 0x000e220000000800 */
[----:B------:R-:W-:-:S13]  /*5270*/  ISETP.GE.AND P0, PT, R15, UR4, PT ;  /* 0x000000040f007c0c */ /* 0x000fda000bf06270 */
[----:B------:R-:W-:Y:S05]  /*5280*/  @P0 BRA `(.L_x_30) ;  /* 0x00000000003c0947 */ /* 0x000fea0003800000 */
[----:B------:R-:W2:Y:S01]  /*5290*/  LDCU UR4, c[0x0][0x440] ;  /* 0x00008800ff0477ac */ /* 0x000ea20008000800 */
[C---:B------:R-:W-:Y:S02]  /*52a0*/  LOP3.LUT R16, R29.reuse, 0x20, RZ, 0xfc, !PT ;  /* 0x000000201d107812 */ /* 0x040fe400078efcff */
[----:B------:R-:W-:Y:S02]  /*52b0*/  CS2R R18, SRZ ;  /* 0x0000000000127805 */ /* 0x000fe4000001ff00 */
[----:B------:R-:W-:Y:S02]  /*52c0*/  LOP3.LUT R14, R29, 0x40, RZ, 0xfc, !PT ;  /* 0x000000401d0e7812 */ /* 0x000fe400078efcff */
[----:B------:R-:W-:Y:S02]  /*52d0*/  CS2R R22, SRZ ;  /* 0x0000000000167805 */ /* 0x000fe4000001ff00 */
[----:B------:R-:W-:Y:S02]  /*52e0*/  CS2R R20, SRZ ;  /* 0x0000000000147805 */ /* 0x000fe4000001ff00 */
[----:B------:R-:W-:-:S02]  /*52f0*/  CS2R R26, SRZ ;  /* 0x00000000001a7805 */ /* 0x000fc4000001ff00 */
[----:B------:R-:W-:Y:S02]  /*5300*/  CS2R R24, SRZ ;  /* 0x0000000000187805 */ /* 0x000fe4000001ff00 */
[----:B--2---:R-:W-:Y:S02]  /*5310*/  ISETP.GE.AND P1, PT, R16, UR4, PT ;  /* 0x0000000410007c0c */ /* 0x004fe4000bf26270 */
[----:B------:R-:W-:Y:S02]  /*5320*/  CS2R R16, SRZ ;  /* 0x0000000000107805 */ /* 0x000fe4000001ff00 */
[----:B------:R-:W-:Y:S02]  /*5330*/  ISETP.GE.AND P0, PT, R14, UR4, PT ;  /* 0x000000040e007c0c */ /* 0x000fe4000bf06270 */
[----:B------:R-:W-:-:S07]  /*5340*/  ISETP.GE.AND P2, PT, R29, UR4, PT ;  /* 0x000000041d007c0c */ /* 0x000fce000bf46270 */
[----:B------:R2:W5:Y:S06]  /*5350*/  @!P1 LDG.E.128 R20, desc[UR10][R32.64+0x80] ;  /* 0x0000800a20149981 */ /* 0x00056c000c1e1d00 */
[----:B------:R2:W5:Y:S04]  /*5360*/  @!P2 LDG.E.128 R16, desc[UR10][R32.64] ;  /* 0x0000000a2010a981 */ /* 0x000568000c1e1d00 */
[----:B------:R2:W5:Y:S02]  /*5370*/  @!P0 LDG.E.128 R24, desc[UR10][R32.64+0x100] ;  /* 0x0001000a20188981 */ /* 0x000564000c1e1d00 */
.L_x_30:
[----:B------:R-:W-:Y:S05]  /*5380*/  BSYNC.RECONVERGENT B0 ;  /* 0x0000000000007941 */ /* 0x000fea0003800200 */
.L_x_29:
[C---:B0----5:R-:W-:Y:S01]  /*5390*/  FFMA.FTZ R13, R12.reuse, R16, R13 ;  /* 0x000000100c0d7223 */ /* 0x061fe2000001000d */
        /* <DEDUP_REMOVED lines=10> */
[----:B------:R-:W-:-:S07]  /*5440*/  FFMA.FTZ R0, R12, R27, R0 ;  /* 0x0000001b0c007223 */ /* 0x000fce0000010000 */
.L_x_22:
[----:B------:R-:W-:-:S04]  /*5450*/  IADD3 R17, PT, PT, R15, UR6, RZ ;  /* 0x000000060f117c10 */ /* 0x000fc8000fffe0ff */
[----:B------:R-:W-:-:S13]  /*5460*/  ISETP.GE.AND P0, PT, R17, UR20, PT ;  /* 0x0000001411007c0c */ /* 0x000fda000bf06270 */
[----:B------:R-:W-:Y:S05]  /*5470*/  @P0 EXIT ;  /* 0x000000000000094d */ /* 0x000fea0003800000 */
[----:B-1----:R-:W-:Y:S01]  /*5480*/  IABS R18, UR21 ;  /* 0x0000001500127c13 */ /* 0x002fe20008000000 */
[----:B------:R-:W0:Y:S01]  /*5490*/  LDC R16, c[0x0][0x434] ;  /* 0x00010d00ff107b82 */ /* 0x000e220000000800 */
[----:B------:R-:W-:Y:S01]  /*54a0*/  IABS R20, R17 ;  /* 0x0000001100147213 */ /* 0x000fe20000000000 */
[----:B------:R-:W1:Y:S01]  /*54b0*/  LDCU.128 UR4, c[0x0][0x400] ;  /* 0x00008000ff0477ac */ /* 0x000e620008000c00 */
[----:B------:R-:W3:Y:S01]  /*54c0*/  I2F.RP R15, R18 ;  /* 0x00000012000f7306 */ /* 0x000ee20000209400 */
[----:B------:R-:W-:Y:S01]  /*54d0*/  IABS R14, UR21 ;  /* 0x00000015000e7c13 */ /* 0x000fe20008000000 */
[----:B------:R-:W4:Y:S01]  /*54e0*/  LDCU.64 UR8, c[0x0][0x410] ;  /* 0x00008200ff0877ac */ /* 0x000f220008000a00 */
[----:B------:R-:W-:-:S03]  /*54f0*/  F2FP.BF16.F32.PACK_AB R10, R10, R13 ;  /* 0x0000000d0a0a723e */ /* 0x000fc600000010ff */
[----:B------:R-:W-:Y:S01]  /*5500*/  IMAD.MOV R14, RZ, RZ, -R14 ;  /* 0x000000ffff0e7224 */ /* 0x000fe200078e0a0e */
[----:B------:R-:W-:Y:S02]  /*5510*/  F2FP.BF16.F32.PACK_AB R11, R8, R11 ;  /* 0x0000000b080b723e */ /* 0x000fe400000010ff */
[----:B------:R-:W-:Y:S02]  /*5520*/  F2FP.BF16.F32.PACK_AB R6, R6, R9 ;  /* 0x000000090606723e */ /* 0x000fe400000010ff */
[----:B------:R-:W-:Y:S02]  /*5530*/  F2FP.BF16.F32.PACK_AB R7, R4, R7 ;  /* 0x000000070407723e */ /* 0x000fe400000010ff */
[----:B------:R-:W-:Y:S01]  /*5540*/  F2FP.BF16.F32.PACK_AB R2, R2, R5 ;  /* 0x000000050202723e */ /* 0x000fe200000010ff */
[----:B---3--:R-:W3:Y:S01]  /*5550*/  MUFU.RCP R22, R15 ;  /* 0x0000000f00167308 */ /* 0x008ee20000001000 */
[----:B------:R-:W-:Y:S01]  /*5560*/  F2FP.BF16.F32.PACK_AB R3, R0, R3 ;  /* 0x000000030003723e */ /* 0x000fe200000010ff */
[----:B---3--:R-:W-:Y:S01]  /*5570*/  VIADD R22, R22, 0xffffffe ;  /* 0x0ffffffe16167836 */ /* 0x008fe20000000000 */
[----:B0-----:R-:W-:-:S05]  /*5580*/  IABS R15, R16 ;  /* 0x00000010000f7213 */ /* 0x001fca0000000000 */
[----:B------:R-:W0:Y:S02]  /*5590*/  F2I.FTZ.U32.TRUNC.NTZ R23, R22 ;  /* 0x0000001600177305 */ /* 0x000e24000021f000 */
[--C-:B0-----:R-:W-:Y:S02]  /*55a0*/  IMAD.MOV R12, RZ, RZ, -R23.reuse ;  /* 0x000000ffff0c7224 */ /* 0x101fe400078e0a17 */
[----:B------:R-:W-:Y:S02]  /*55b0*/  IMAD.MOV.U32 R22, RZ, RZ, RZ ;  /* 0x000000ffff167224 */ /* 0x000fe400078e00ff */
[----:B------:R-:W-:Y:S02]  /*55c0*/  IMAD R19, R12, R18, RZ ;  /* 0x000000120c137224 */ /* 0x000fe400078e02ff */
[----:B------:R-:W0:Y:S02]  /*55d0*/  I2F.RP R12, R15 ;  /* 0x0000000f000c7306 */ /* 0x000e240000209400 */
[----:B------:R-:W-:-:S06]  /*55e0*/  IMAD.HI.U32 R19, R23, R19, R22 ;  /* 0x0000001317137227 */ /* 0x000fcc00078e0016 */
[----:B------:R-:W-:-:S04]  /*55f0*/  IMAD.HI.U32 R19, R19, R20, RZ ;  /* 0x0000001413137227 */ /* 0x000fc800078e00ff */
[----:B------:R-:W-:Y:S01]  /*5600*/  IMAD R21, R19, R14, R20 ;  /* 0x0000000e13157224 */ /* 0x000fe200078e0214 */
[----:B------:R-:W-:Y:S01]  /*5610*/  LOP3.LUT R14, R17, UR21, RZ, 0x3c, !PT ;  /* 0x00000015110e7c12 */ /* 0x000fe2000f8e3cff */
[----:B0-----:R-:W0:Y:S03]  /*5620*/  MUFU.RCP R12, R12 ;  /* 0x0000000c000c7308 */ /* 0x001e260000001000 */
[----:B------:R-:W-:Y:S02]  /*5630*/  ISETP.GT.U32.AND P1, PT, R18, R21, PT ;  /* 0x000000151200720c */ /* 0x000fe40003f24070 */
[----:B------:R-:W-:-:S11]  /*5640*/  ISETP.GE.AND P0, PT, R14, RZ, PT ;  /* 0x000000ff0e00720c */ /* 0x000fd60003f06270 */
[----:B------:R-:W-:Y:S01]  /*5650*/  @!P1 IMAD.IADD R21, R21, 0x1, -R18 ;  /* 0x0000000115159824 */ /* 0x000fe200078e0a12 */
[----:B------:R-:W-:Y:S01]  /*5660*/  @!P1 IADD3 R19, PT, PT, R19, 0x1, RZ ;  /* 0x0000000113139810 */ /* 0x000fe20007ffe0ff */
[----:B0-----:R-:W-:Y:S01]  /*5670*/  VIADD R22, R12, 0xffffffe ;  /* 0x0ffffffe0c167836 */ /* 0x001fe20000000000 */
[----:B------:R-:W-:Y:S02]  /*5680*/  ISETP.NE.AND P1, PT, RZ, UR21, PT ;  /* 0x00000015ff007c0c */ /* 0x000fe4000bf25270 */
[----:B------:R-:W-:Y:S01]  /*5690*/  ISETP.GE.U32.AND P2, PT, R21, R18, PT ;  /* 0x000000121500720c */ /* 0x000fe20003f46070 */
[----:B------:R-:W0:-:S12]  /*56a0*/  F2I.FTZ.U32.TRUNC.NTZ R23, R22 ;  /* 0x0000001600177305 */ /* 0x000e18000021f000 */
[----:B------:R-:W-:Y:S02]  /*56b0*/  @P2 VIADD R19, R19, 0x1 ;  /* 0x0000000113132836 */ /* 0x000fe40000000000 */
[----:B0-----:R-:W-:Y:S02]  /*56c0*/  IMAD.MOV R14, RZ, RZ, -R23 ;  /* 0x000000ffff0e7224 */ /* 0x001fe400078e0a17 */
[----:B------:R-:W-:Y:S01]  /*56d0*/  @!P0 IMAD.MOV R19, RZ, RZ, -R19 ;  /* 0x000000ffff138224 */ /* 0x000fe200078e0a13 */
[----:B------:R-:W-:Y:S01]  /*56e0*/  @!P1 LOP3.LUT R19, RZ, UR21, RZ, 0x33, !PT ;  /* 0x00000015ff139c12 */ /* 0x000fe2000f8e33ff */
[----:B------:R-:W-:Y:S02]  /*56f0*/  IMAD R14, R14, R15, RZ ;  /* 0x0000000f0e0e7224 */ /* 0x000fe400078e02ff */
[----:B------:R-:W-:Y:S02]  /*5700*/  IMAD.MOV.U32 R22, RZ, RZ, RZ ;  /* 0x000000ffff167224 */ /* 0x000fe400078e00ff */
[----:B------:R-:W-:-:S02]  /*5710*/  IMAD R18, R19, UR21, RZ ;  /* 0x0000001513127c24 */ /* 0x000fc4000f8e02ff */
[----:B------:R-:W-:-:S03]  /*5720*/  IMAD.HI.U32 R14, R23, R14, R22 ;  /* 0x0000000e170e7227 */ /* 0x000fc600078e0016 */
[----:B------:R-:W-:Y:S01]  /*5730*/  IADD3 R21, PT, PT, R17, -R18, RZ ;  /* 0x8000001211157210 */ /* 0x000fe20007ffe0ff */
[----:B-1----:R-:W-:-:S03]  /*5740*/  IMAD.WIDE.U32 R22, R19, UR4, RZ ;  /* 0x0000000413167c25 */ /* 0x002fc6000f8e00ff */
[----:B------:R-:W-:Y:S02]  /*5750*/  IABS R12, R21 ;  /* 0x00000015000c7213 */ /* 0x000fe40000000000 */
[----:B------:R-:W-:-:S03]  /*5760*/  LOP3.LUT R21, R21, R16, RZ, 0x3c, !PT ;  /* 0x0000001015157212 */ /* 0x000fc600078e3cff */
[----:B------:R-:W-:Y:S01]  /*5770*/  IMAD.HI.U32 R20, R14, R12, RZ ;  /* 0x0000000c0e147227 */ /* 0x000fe200078e00ff */
[----:B------:R-:W-:-:S03]  /*5780*/  ISETP.GE.AND P1, PT, R21, RZ, PT ;  /* 0x000000ff1500720c */ /* 0x000fc60003f26270 */
[----:B------:R-:W-:-:S04]  /*5790*/  IMAD.MOV R14, RZ, RZ, -R20 ;  /* 0x000000ffff0e7224 */ /* 0x000fc800078e0a14 */
[----:B------:R-:W-:Y:S01]  /*57a0*/  IMAD R12, R15, R14, R12 ;  /* 0x0000000e0f0c7224 */ /* 0x000fe200078e020c */
[----:B------:R-:W-:-:S04]  /*57b0*/  SHF.R.S32.HI R14, RZ, 0x1f, R19 ;  /* 0x0000001fff0e7819 */ /* 0x000fc80000011413 */
[----:B------:R-:W-:Y:S01]  /*57c0*/  ISETP.GT.U32.AND P0, PT, R15, R12, PT ;  /* 0x0000000c0f00720c */ /* 0x000fe20003f04070 */
[----:B------:R-:W-:-:S04]  /*57d0*/  IMAD R14, R14, UR4, RZ ;  /* 0x000000040e0e7c24 */ /* 0x000fc8000f8e02ff */
[----:B------:R-:W-:Y:S01]  /*57e0*/  IMAD R14, R19, UR5, R14 ;  /* 0x00000005130e7c24 */ /* 0x000fe2000f8e020e */
[----:B------:R-:W0:Y:S03]  /*57f0*/  LDCU.64 UR4, c[0x0][0x3f0] ;  /* 0x00007e00ff0477ac */ /* 0x000e260008000a00 */
[----:B------:R-:W-:-:S04]  /*5800*/  IMAD.IADD R23, R23, 0x1, R14 ;  /* 0x0000000117177824 */ /* 0x000fc800078e020e */
[----:B------:R-:W-:Y:S02]  /*5810*/  @!P0 IMAD.IADD R12, R12, 0x1, -R15 ;  /* 0x000000010c0c8824 */ /* 0x000fe400078e0a0f */
[----:B------:R-:W-:Y:S01]  /*5820*/  @!P0 VIADD R20, R20, 0x1 ;  /* 0x0000000114148836 */ /* 0x000fe20000000000 */
[----:B------:R-:W-:Y:S02]  /*5830*/  ISETP.NE.AND P0, PT, R16, RZ, PT ;  /* 0x000000ff1000720c */ /* 0x000fe40003f05270 */
[----:B------:R-:W-:Y:S02]  /*5840*/  ISETP.GE.U32.AND P2, PT, R12, R15, PT ;  /* 0x0000000f0c00720c */ /* 0x000fe40003f46070 */
[----:B------:R-:W1:Y:S11]  /*5850*/  S2R R12, SR_TID.X ;  /* 0x00000000000c7919 */ /* 0x000e760000002100 */
[----:B------:R-:W-:-:S05]  /*5860*/  @P2 IADD3 R20, PT, PT, R20, 0x1, RZ ;  /* 0x0000000114142810 */ /* 0x000fca0007ffe0ff */
[----:B------:R-:W-:Y:S01]  /*5870*/  @!P1 IMAD.MOV R20, RZ, RZ, -R20 ;  /* 0x000000ffff149224 */ /* 0x000fe200078e0a14 */
[----:B------:R-:W-:-:S04]  /*5880*/  @!P0 LOP3.LUT R20, RZ, R16, RZ, 0x33, !PT ;  /* 0x00000010ff148212 */ /* 0x000fc800078e33ff */
[----:B------:R-:W-:Y:S01]  /*5890*/  SHF.R.S32.HI R15, RZ, 0x1f, R20 ;  /* 0x0000001fff0f7819 */ /* 0x000fe20000011414 */
[C---:B------:R-:W-:Y:S02]  /*58a0*/  IMAD R16, R20.reuse, R16, R18 ;  /* 0x0000001014107224 */ /* 0x040fe400078e0212 */
[----:B----4-:R-:W-:-:S04]  /*58b0*/  IMAD.WIDE.U32 R22, R20, UR8, R22 ;  /* 0x0000000814167c25 */ /* 0x010fc8000f8e0016 */
[----:B------:R-:W-:Y:S01]  /*58c0*/  IMAD R15, R15, UR8, RZ ;  /* 0x000000080f0f7c24 */ /* 0x000fe2000f8e02ff */
[----:B------:R-:W3:Y:S01]  /*58d0*/  LDCU UR8, c[0x0][0x440] ;  /* 0x00008800ff0877ac */ /* 0x000ee20008000800 */
[----:B------:R-:W-:Y:S02]  /*58e0*/  IMAD.IADD R16, R17, 0x1, -R16 ;  /* 0x0000000111107824 */ /* 0x000fe400078e0a10 */
[----:B------:R-:W-:Y:S02]  /*58f0*/  IMAD R15, R20, UR9, R15 ;  /* 0x00000009140f7c24 */ /* 0x000fe4000f8e020f */
[----:B-1----:R-:W-:Y:S01]  /*5900*/  IMAD.SHL.U32 R12, R12, 0x4, RZ ;  /* 0x000000040c0c7824 */ /* 0x002fe200078e00ff */
[----:B------:R-:W-:Y:S02]  /*5910*/  SHF.R.S32.HI R14, RZ, 0x1f, R16 ;  /* 0x0000001fff0e7819 */ /* 0x000fe40000011410 */
[----:B------:R-:W-:Y:S02]  /*5920*/  IADD3 R23, PT, PT, R23, R15, RZ ;  /* 0x0000000f17177210 */ /* 0x000fe40007ffe0ff */
[----:B------:R-:W-:Y:S01]  /*5930*/  LOP3.LUT R12, R12, 0x1c, RZ, 0xc0, !PT ;  /* 0x0000001c0c0c7812 */ /* 0x000fe200078ec0ff */
[----:B------:R-:W-:-:S02]  /*5940*/  IMAD R15, R14, UR6, RZ ;  /* 0x000000060e0f7c24 */ /* 0x000fc4000f8e02ff */
[----:B------:R-:W-:Y:S01]  /*5950*/  IMAD.WIDE.U32 R22, R16, UR6, R22 ;  /* 0x0000000610167c25 */ /* 0x000fe2000f8e0016 */
[C---:B------:R-:W-:Y:S02]  /*5960*/  LOP3.LUT R14, R12.reuse, 0x20, RZ, 0xfc, !PT ;  /* 0x000000200c0e7812 */ /* 0x040fe400078efcff */
[----:B------:R-:W-:Y:S01]  /*5970*/  LOP3.LUT R12, R12, 0x40, RZ, 0xfc, !PT ;  /* 0x000000400c0c7812 */ /* 0x000fe200078efcff */
[----:B------:R-:W-:Y:S01]  /*5980*/  IMAD R15, R16, UR7, R15 ;  /* 0x00000007100f7c24 */ /* 0x000fe2000f8e020f */
[C---:B------:R-:W-:Y:S02]  /*5990*/  IADD3 R16, P0, PT, R29.reuse, R22, RZ ;  /* 0x000000161d107210 */ /* 0x040fe40007f1e0ff */
[----:B---3--:R-:W-:Y:S02]  /*59a0*/  ISETP.GE.AND P1, PT, R14, UR8, PT ;  /* 0x000000080e007c0c */ /* 0x008fe4000bf26270 */
[----:B------:R-:W-:Y:S01]  /*59b0*/  ISETP.GE.AND P2, PT, R29, UR8, PT ;  /* 0x000000081d007c0c */ /* 0x000fe2000bf46270 */
[----:B------:R-:W-:Y:S01]  /*59c0*/  IMAD.X R15, R23, 0x1, R15, P0 ;  /* 0x00000001170f7824 */ /* 0x000fe200000e060f */
[----:B0-----:R-:W-:-:S04]  /*59d0*/  LEA R14, P0, R16, UR4, 0x1 ;  /* 0x00000004100e7c11 */ /* 0x001fc8000f8008ff */
[----:B------:R-:W-:Y:S02]  /*59e0*/  LEA.HI.X R15, R16, UR5, R15, 0x1, P0 ;  /* 0x00000005100f7c11 */ /* 0x000fe400080f0c0f */
[----:B------:R-:W-:-:S03]  /*59f0*/  ISETP.GE.AND P0, PT, R12, UR8, PT ;  /* 0x000000080c007c0c */ /* 0x000fc6000bf06270 */
[----:B------:R0:W-:Y:S04]  /*5a00*/  @!P1 STG.E.64 desc[UR10][R14.64+0x40], R6 ;  /* 0x000040060e009986 */ /* 0x0001e8000c101b0a */
[----:B------:R0:W-:Y:S06]  /*5a10*/  @!P2 STG.E.64 desc[UR10][R14.64], R10 ;  /* 0x0000000a0e00a986 */ /* 0x0001ec000c101b0a */
[----:B------:R-:W-:Y:S05]  /*5a20*/  @P0 EXIT ;  /* 0x000000000000094d */ /* 0x000fea0003800000 */
[----:B------:R-:W-:Y:S01]  /*5a30*/  STG.E.64 desc[UR10][R14.64+0x80], R2 ;  /* 0x000080020e007986 */ /* 0x000fe2000c101b0a */
[----:B------:R-:W-:Y:S05]  /*5a40*/  EXIT ;  /* 0x000000000000794d */ /* 0x000fea0003800000 */
        .weak           $__internal_0_$__cuda_sm20_div_s64
        .type           $__internal_0_$__cuda_sm20_div_s64,@function
        .size           $__internal_0_$__cuda_sm20_div_s64,(.L_x_5434 - $__internal_0_$__cuda_sm20_div_s64)
$__internal_0_$__cuda_sm20_div_s64:
[----:B------:R-:W-:Y:S02]  /*5a50*/  IADD3 R39, P0, PT, RZ, -R30, RZ ;  /* 0x8000001eff277210 */ /* 0x000fe40007f1e0ff */
[----:B------:R-:W-:-:S03]  /*5a60*/  ISETP.GE.AND P1, PT, R29, RZ, PT ;  /* 0x000000ff1d00720c */ /* 0x000fc60003f26270 */
[----:B------:R-:W-:Y:S01]  /*5a70*/  IMAD.X R14, RZ, RZ, ~R29, P0 ;  /* 0x000000ffff0e7224 */ /* 0x000fe200000e0e1d */
[----:B------:R-:W-:-:S04]  /*5a80*/  SEL R38, R39, R30, !P1 ;  /* 0x0000001e27267207 */ /* 0x000fc80004800000 */
[----:B------:R-:W-:-:S04]  /*5a90*/  SEL R39, R14, R29, !P1 ;  /* 0x0000001d0e277207 */ /* 0x000fc80004800000 */
[----:B------:R-:W0:Y:S08]  /*5aa0*/  I2F.U64.RP R26, R38 ;  /* 0x00000026001a7312 */ /* 0x000e300000309000 */
[----:B0-----:R-:W0:Y:S02]  /*5ab0*/  MUFU.RCP R46, R26 ;  /* 0x0000001a002e7308 */ /* 0x001e240000001000 */
[----:B0-----:R-:W-:-:S06]  /*5ac0*/  VIADD R46, R46, 0x1ffffffe ;  /* 0x1ffffffe2e2e7836 */ /* 0x001fcc0000000000 */
[----:B------:R-:W0:Y:S02]  /*5ad0*/  F2I.U64.TRUNC R46, R46 ;  /* 0x0000002e002e7311 */ /* 0x000e24000020d800 */
[----:B0-----:R-:W-:-:S04]  /*5ae0*/  IMAD.WIDE.U32 R32, R46, R38, RZ ;  /* 0x000000262e207225 */ /* 0x001fc800078e00ff */
[----:B------:R-:W-:Y:S01]  /*5af0*/  IMAD R33, R46, R39, R33 ;  /* 0x000000272e217224 */ /* 0x000fe200078e0221 */
[----:B------:R-:W-:-:S03]  /*5b00*/  IADD3 R25, P0, PT, RZ, -R32, RZ ;  /* 0x80000020ff197210 */ /* 0x000fc60007f1e0ff */
[----:B------:R-:W-:Y:S02]  /*5b10*/  IMAD R14, R47, R38, R33 ;  /* 0x000000262f0e7224 */ /* 0x000fe400078e0221 */
[----:B------:R-:W-:-:S04]  /*5b20*/  IMAD.HI.U32 R32, R46, R25, RZ ;  /* 0x000000192e207227 */ /* 0x000fc800078e00ff */
[----:B------:R-:W-:Y:S02]  /*5b30*/  IMAD.X R14, RZ, RZ, ~R14, P0 ;  /* 0x000000ffff0e7224 */ /* 0x000fe400000e0e0e */
[----:B------:R-:W-:Y:S02]  /*5b40*/  IMAD.MOV.U32 R33, RZ, RZ, R46 ;  /* 0x000000ffff217224 */ /* 0x000fe400078e002e */
[----:B------:R-:W-:-:S04]  /*5b50*/  IMAD.WIDE.U32 R32, P0, R46, R14, R32 ;  /* 0x0000000e2e207225 */ /* 0x000fc80007800020 */
[----:B------:R-:W-:-:S04]  /*5b60*/  IMAD.HI.U32 R25, P1, R47, R25, R32 ;  /* 0x000000192f197227 */ /* 0x000fc80007820020 */
[----:B------:R-:W-:-:S04]  /*5b70*/  IMAD.HI.U32 R32, R47, R14, RZ ;  /* 0x0000000e2f207227 */ /* 0x000fc800078e00ff */
[----:B------:R-:W-:Y:S02]  /*5b80*/  IMAD R14, R47, R14, RZ ;  /* 0x0000000e2f0e7224 */ /* 0x000fe400078e02ff */
[----:B------:R-:W-:-:S03]  /*5b90*/  IMAD.X R32, R32, 0x1, R47, P0 ;  /* 0x0000000120207824 */ /* 0x000fc600000e062f */
[----:B------:R-:W-:-:S04]  /*5ba0*/  IADD3 R47, P0, PT, R14, R25, RZ ;  /* 0x000000190e2f7210 */ /* 0x000fc80007f1e0ff */
[----:B------:R-:W-:Y:S01]  /*5bb0*/  IADD3.X R32, PT, PT, RZ, RZ, R32, P0, P1 ;  /* 0x000000ffff207210 */ /* 0x000fe200007e2420 */
[----:B------:R-:W-:Y:S01]  /*5bc0*/  IMAD.WIDE.U32 R50, R47, R38, RZ ;  /* 0x000000262f327225 */ /* 0x000fe200078e00ff */
[----:B------:R-:W-:-:S03]  /*5bd0*/  ISETP.GE.AND P1, PT, R31, RZ, PT ;  /* 0x000000ff1f00720c */ /* 0x000fc60003f26270 */
[----:B------:R-:W-:Y:S01]  /*5be0*/  IMAD R25, R47, R39, R51 ;  /* 0x000000272f197224 */ /* 0x000fe200078e0233 */
[----:B------:R-:W-:-:S03]  /*5bf0*/  IADD3 R33, P0, PT, RZ, -R50, RZ ;  /* 0x80000032ff217210 */ /* 0x000fc60007f1e0ff */
[----:B------:R-:W-:Y:S02]  /*5c00*/  IMAD R25, R32, R38, R25 ;  /* 0x0000002620197224 */ /* 0x000fe400078e0219 */
[----:B------:R-:W-:-:S04]  /*5c10*/  IMAD.HI.U32 R46, R47, R33, RZ ;  /* 0x000000212f2e7227 */ /* 0x000fc800078e00ff */
[----:B------:R-:W-:-:S04]  /*5c20*/  IMAD.X R25, RZ, RZ, ~R25, P0 ;  /* 0x000000ffff197224 */ /* 0x000fc800000e0e19 */
[----:B------:R-:W-:-:S04]  /*5c30*/  IMAD.WIDE.U32 R46, P0, R47, R25, R46 ;  /* 0x000000192f2e7225 */ /* 0x000fc8000780002e */
[----:B------:R-:W-:-:S04]  /*5c40*/  IMAD.HI.U32 R26, P3, R32, R33, R46 ;  /* 0x00000021201a7227 */ /* 0x000fc8000786002e */
[----:B------:R-:W-:-:S04]  /*5c50*/  IMAD.HI.U32 R33, R32, R25, RZ ;  /* 0x0000001920217227 */ /* 0x000fc800078e00ff */
[----:B------:R-:W-:Y:S01]  /*5c60*/  IMAD R25, R32, R25, RZ ;  /* 0x0000001920197224 */ /* 0x000fe200078e02ff */
[----:B------:R-:W-:Y:S01]  /*5c70*/  IADD3.X R14, PT, PT, R33, R32, RZ, P0, !PT ;  /* 0x00000020210e7210 */ /* 0x000fe200007fe4ff */
[----:B------:R-:W-:Y:S01]  /*5c80*/  IMAD.MOV.U32 R33, RZ, RZ, RZ ;  /* 0x000000ffff217224 */ /* 0x000fe200078e00ff */
[----:B------:R-:W-:Y:S02]  /*5c90*/  IADD3 R43, P0, PT, RZ, -R42, RZ ;  /* 0x8000002aff2b7210 */ /* 0x000fe40007f1e0ff */
[----:B------:R-:W-:Y:S02]  /*5ca0*/  IADD3 R26, P2, PT, R25, R26, RZ ;  /* 0x0000001a191a7210 */ /* 0x000fe40007f5e0ff */
[----:B------:R-:W-:Y:S01]  /*5cb0*/  SEL R43, R43, R42, !P1 ;  /* 0x0000002a2b2b7207 */ /* 0x000fe20004800000 */
[----:B------:R-:W-:Y:S01]  /*5cc0*/  IMAD.X R32, RZ, RZ, ~R31, P0 ;  /* 0x000000ffff207224 */ /* 0x000fe200000e0e1f */
[----:B------:R-:W-:-:S04]  /*5cd0*/  IADD3.X R14, PT, PT, RZ, RZ, R14, P2, P3 ;  /* 0x000000ffff0e7210 */ /* 0x000fc800017e640e */
[----:B------:R-:W-:Y:S01]  /*5ce0*/  SEL R25, R32, R31, !P1 ;  /* 0x0000001f20197207 */ /* 0x000fe20004800000 */
[----:B------:R-:W-:Y:S01]  /*5cf0*/  IMAD.HI.U32 R32, R26, R43, RZ ;  /* 0x0000002b1a207227 */ /* 0x000fe200078e00ff */
[----:B------:R-:W-:-:S03]  /*5d00*/  LOP3.LUT R31, R29, R31, RZ, 0x3c, !PT ;  /* 0x0000001f1d1f7212 */ /* 0x000fc600078e3cff */
[----:B------:R-:W-:-:S04]  /*5d10*/  IMAD.WIDE.U32 R32, R26, R25, R32 ;  /* 0x000000191a207225 */ /* 0x000fc800078e0020 */
[----:B------:R-:W-:-:S04]  /*5d20*/  IMAD.HI.U32 R26, P2, R14, R43, R32 ;  /* 0x0000002b0e1a7227 */ /* 0x000fc80007840020 */
[CC--:B------:R-:W-:Y:S02]  /*5d30*/  IMAD R33, R14.reuse, R25.reuse, RZ ;  /* 0x000000190e217224 */ /* 0x0c0fe400078e02ff */
[----:B------:R-:W-:-:S03]  /*5d40*/  IMAD.HI.U32 R14, R14, R25, RZ ;  /* 0x000000190e0e7227 */ /* 0x000fc600078e00ff */
[----:B------:R-:W-:Y:S01]  /*5d50*/  IADD3 R33, P1, PT, R33, R26, RZ ;  /* 0x0000001a21217210 */ /* 0x000fe20007f3e0ff */
[----:B------:R-:W-:-:S04]  /*5d60*/  IMAD.X R14, RZ, RZ, R14, P2 ;  /* 0x000000ffff0e7224 */ /* 0x000fc800010e060e */
[----:B------:R-:W-:-:S04]  /*5d70*/  IMAD.WIDE.U32 R46, R33, R38, RZ ;  /* 0x00000026212e7225 */ /* 0x000fc800078e00ff */
[----:B------:R-:W-:Y:S01]  /*5d80*/  IMAD R32, R33, R39, R47 ;  /* 0x0000002721207224 */ /* 0x000fe200078e022f */
[----:B------:R-:W-:Y:S01]  /*5d90*/  IADD3 R26, P0, PT, -R46, R43, RZ ;  /* 0x0000002b2e1a7210 */ /* 0x000fe20007f1e1ff */
[----:B------:R-:W-:-:S03]  /*5da0*/  IMAD.X R43, RZ, RZ, R14, P1 ;  /* 0x000000ffff2b7224 */ /* 0x000fc600008e060e */
[-C--:B------:R-:W-:Y:S01]  /*5db0*/  ISETP.GE.U32.AND P2, PT, R26, R38.reuse, PT ;  /* 0x000000261a00720c */ /* 0x080fe20003f46070 */
[----:B------:R-:W-:-:S05]  /*5dc0*/  IMAD R32, R43, R38, R32 ;  /* 0x000000262b207224 */ /* 0x000fca00078e0220 */
[----:B------:R-:W-:Y:S01]  /*5dd0*/  IADD3.X R25, PT, PT, ~R32, R25, RZ, P0, !PT ;  /* 0x0000001920197210 */ /* 0x000fe200007fe5ff */
[----:B------:R-:W-:Y:S01]  /*5de0*/  IMAD.MOV.U32 R32, RZ, RZ, R28 ;  /* 0x000000ffff207224 */ /* 0x000fe200078e001c */
[----:B------:R-:W-:Y:S02]  /*5df0*/  IADD3 R47, P0, PT, R26, -R38, RZ ;  /* 0x800000261a2f7210 */ /* 0x000fe40007f1e0ff */
[----:B------:R-:W-:-:S03]  /*5e00*/  ISETP.GE.U32.AND.EX P2, PT, R25, R39, PT, P2 ;  /* 0x000000271900720c */ /* 0x000fc60003f46120 */
[----:B------:R-:W-:Y:S01]  /*5e10*/  IMAD.X R14, R25, 0x1, ~R39, P0 ;  /* 0x00000001190e7824 */ /* 0x000fe200000e0e27 */
[----:B------:R-:W-:-:S04]  /*5e20*/  SEL R47, R47, R26, P2 ;  /* 0x0000001a2f2f7207 */ /* 0x000fc80001000000 */
[----:B------:R-:W-:Y:S02]  /*5e30*/  SEL R25, R14, R25, P2 ;  /* 0x000000190e197207 */ /* 0x000fe40001000000 */
[----:B------:R-:W-:Y:S02]  /*5e40*/  IADD3 R14, P0, PT, R33, 0x1, RZ ;  /* 0x00000001210e7810 */ /* 0x000fe40007f1e0ff */
[----:B------:R-:W-:Y:S02]  /*5e50*/  ISETP.GE.U32.AND P1, PT, R47, R38, PT ;  /* 0x000000262f00720c */ /* 0x000fe40003f26070 */
[----:B------:R-:W-:Y:S01]  /*5e60*/  SEL R33, R14, R33, P2 ;  /* 0x000000210e217207 */ /* 0x000fe20001000000 */
[----:B------:R-:W-:Y:S01]  /*5e70*/  IMAD.X R14, RZ, RZ, R43, P0 ;  /* 0x000000ffff0e7224 */ /* 0x000fe200000e062b */
[----:B------:R-:W-:Y:S02]  /*5e80*/  ISETP.GE.U32.AND.EX P1, PT, R25, R39, PT, P1 ;  /* 0x000000271900720c */ /* 0x000fe40003f26110 */
[----:B------:R-:W-:-:S02]  /*5e90*/  IADD3 R26, P0, PT, R33, 0x1, RZ ;  /* 0x00000001211a7810 */ /* 0x000fc40007f1e0ff */
[----:B------:R-:W-:Y:S02]  /*5ea0*/  SEL R14, R14, R43, P2 ;  /* 0x0000002b0e0e7207 */ /* 0x000fe40001000000 */
[----:B------:R-:W-:Y:S01]  /*5eb0*/  SEL R26, R26, R33, P1 ;  /* 0x000000211a1a7207 */ /* 0x000fe20000800000 */
[----:B------:R-:W-:Y:S01]  /*5ec0*/  IMAD.MOV.U32 R33, RZ, RZ, 0x0 ;  /* 0x00000000ff217424 */ /* 0x000fe200078e00ff */
[----:B------:R-:W-:Y:S01]  /*5ed0*/  ISETP.GE.AND P2, PT, R31, RZ, PT ;  /* 0x000000ff1f00720c */ /* 0x000fe20003f46270 */
[----:B------:R-:W-:Y:S01]  /*5ee0*/  IMAD.X R25, RZ, RZ, R14, P0 ;  /* 0x000000ffff197224 */ /* 0x000fe200000e060e */
[----:B------:R-:W-:-:S04]  /*5ef0*/  ISETP.NE.U32.AND P0, PT, R30, RZ, PT ;  /* 0x000000ff1e00720c */ /* 0x000fc80003f05070 */
[----:B------:R-:W-:Y:S02]  /*5f00*/  SEL R14, R25, R14, P1 ;  /* 0x0000000e190e7207 */ /* 0x000fe40000800000 */
[----:B------:R-:W-:Y:S02]  /*5f10*/  IADD3 R25, P1, PT, RZ, -R26, RZ ;  /* 0x8000001aff197210 */ /* 0x000fe40007f3e0ff */
[----:B------:R-:W-:Y:S02]  /*5f20*/  ISETP.NE.AND.EX P0, PT, R29, RZ, PT, P0 ;  /* 0x000000ff1d00720c */ /* 0x000fe40003f05300 */
[----:B------:R-:W-:Y:S02]  /*5f30*/  IADD3.X R31, PT, PT, RZ, ~R14, RZ, P1, !PT ;  /* 0x8000000eff1f7210 */ /* 0x000fe40000ffe4ff */
[----:B------:R-:W-:Y:S02]  /*5f40*/  SEL R25, R25, R26, !P2 ;  /* 0x0000001a19197207 */ /* 0x000fe40005000000 */
[----:B------:R-:W-:-:S02]  /*5f50*/  SEL R31, R31, R14, !P2 ;  /* 0x0000000e1f1f7207 */ /* 0x000fc40005000000 */
[----:B------:R-:W-:Y:S02]  /*5f60*/  SEL R14, R25, 0xffffffff, P0 ;  /* 0xffffffff190e7807 */ /* 0x000fe40000000000 */
[----:B------:R-:W-:Y:S01]  /*5f70*/  SEL R31, R31, 0xffffffff, P0 ;  /* 0xffffffff1f1f7807 */ /* 0x000fe20000000000 */
[----:B------:R-:W-:Y:S06]  /*5f80*/  RET.REL.NODEC R32 `(_ZN5flash32flash_fwd_splitkv_combine_kernelI23Flash_fwd_kernel_traitsILi96ELi64ELi128ELi4ELb0ELb0EN7cutlass10bfloat16_tE19Flash_kernel_traitsILi96ELi64ELi128ELi4ES3_EELi16ELi7ELb0EEEvNS_16Flash_fwd_paramsE) ;  /* 0xffffffa0201c7950 */ /* 0x000fec0003c3ffff */
.L_x_31:
[----:B------:R-:W-:-:S00]  /*5f90*/  BRA `(.L_x_31) ;  /* 0xfffffffc00fc7947 */ /* 0x000fc0000383ffff */
[----:B------:R-:W-:-:S00]  /*5fa0*/  NOP ;  /* 0x0000000000007918 */ /* 0x000fc00000000000 */
        /* <DEDUP_REMOVED lines=13> */
.L_x_5434:


//--------------------- .text._ZN5flash32flash_fwd_splitkv_combine_kernelI23Flash_fwd_kernel_traitsILi96ELi64ELi128ELi4ELb0ELb0EN7cutlass10bfloat16_tE19Flash_kernel_traitsILi96ELi64ELi128ELi4ES3_EELi16ELi6ELb0EEEvNS_16Flash_fwd_paramsE --------------------------
	.section	.text._ZN5flash32flash_fwd_splitkv_combine_kernelI23Flash_fwd_kernel_traitsILi96ELi64ELi128ELi4ELb0ELb0EN7cutlass10bfloat16_tE19Flash_kernel_traitsILi96ELi64ELi128ELi4ES3_EELi16ELi6ELb0EEEvNS_16Flash_fwd_paramsE,"ax",@progbits
	.align	128
        .global         _ZN5flash32flash_fwd_splitkv_combine_kernelI23Flash_fwd_kernel_traitsILi96ELi64ELi128ELi4ELb0ELb0EN7cutlass10bfloat16_tE19Flash_kernel_traitsILi96ELi64ELi128ELi4ES3_EELi16ELi6ELb0EEEvNS_16Flash_fwd_paramsE
        .type           _ZN5flash32flash_fwd_splitkv_combine_kernelI23Flash_fwd_kernel_traitsILi96ELi64ELi128ELi4ELb0ELb0EN7cutlass10bfloat16_tE19Flash_kernel_traitsILi96ELi64ELi128ELi4ES3_EELi16ELi6ELb0EEEvNS_16Flash_fwd_paramsE,@function
        .size           _ZN5flash32flash_fwd_splitkv_combine_kernelI23Flash_fwd_kernel_traitsILi96ELi64ELi128ELi4ELb0ELb0EN7cutlass10bfloat16_tE19Flash_kernel_traitsILi96ELi64ELi128ELi4ES3_EELi16ELi6ELb0EEEvNS_16Flash_fwd_paramsE,(.L_x_5435 - _ZN5flash32flash_fwd_splitkv_combine_kernelI23Flash_fwd_kernel_traitsILi96ELi64ELi128ELi4ELb0ELb0EN7cutlass10bfloat16_tE19Flash_kernel_traitsILi96ELi64ELi128ELi4ES3_EELi16ELi6ELb0EEEvNS_16Flash_fwd_paramsE)
        .other          _ZN5flash32flash_fwd_splitkv_combine_kernelI23Flash_fwd_kernel_traitsILi96ELi64ELi128ELi4ELb0ELb0EN7cutlass10bfloat16_tE19Flash_kernel_traitsILi96ELi64ELi128ELi4ES3_EELi16ELi6ELb0EEEvNS_16Flash_fwd_paramsE,@"STO_CUDA_ENTRY STV_DEFAULT"
_ZN5flash32flash_fwd_splitkv_combine_kernelI23Flash_fwd_kernel_traitsILi96ELi64ELi128ELi4ELb0ELb0EN7cutlass10bfloat16_tE19Flash_kernel_traitsILi96ELi64ELi128ELi4ES3_EELi16ELi6ELb0EEEvNS_16Flash_fwd_paramsE:
.text._ZN5flash32flash_fwd_splitkv_combine_kernelI23Flash_fwd_kernel_traitsILi96ELi64ELi128ELi4ELb0ELb0EN7cutlass10bfloat16_tE19Flash_kernel_traitsILi96ELi64ELi128ELi4ES3_EELi16ELi6ELb0EEEvNS_16Flash_fwd_paramsE:
        /* <DEDUP_REMOVED lines=38> */
.L_x_32:
[----:B------:R-:W-:Y:S01]  /*0260*/  IMAD.U32 R21, RZ, RZ, UR21 ;  /* 0x00000015ff157e24 */ /* 0x000fe2000f8e00ff */
[----:B------:R-:W-:Y:S01]  /*0270*/  MOV R18, UR19 ;  /* 0x0000001300127c02 */ /* 0x000fe20008000f00 */
[----:B------:R-:W-:Y:S01]  /*0280*/  IMAD.U32 R19, RZ, RZ, UR15 ;  /* 0x0000000fff137e24 */ /* 0x000fe2000f8e00ff */
[----:B------:R-:W-:Y:S02]  /*0290*/  MOV R17, UR14 ;  /* 0x0000000e00117c02 */ /* 0x000fe40008000f00 */
[----:B------:R-:W-:Y:S02]  /*02a0*/  MOV R16, 0x2c0 ;  /* 0x000002c000107802 */ /* 0x000fe40000000f00 */
[----:B------:R-:W-:Y:S05]  /*02b0*/  CALL.REL.NOINC `($__internal_1_$__cuda_sm20_div_s64) ;  /* 0x0000004800a07944 */ /* 0x000fea0003c00000 */
[----:B------:R-:W-:Y:S02]  /*02c0*/  MOV R13, R12 ;  /* 0x0000000c000d7202 */ /* 0x000fe40000000f00 */
[----:B------:R-:W-:-:S07]  /*02d0*/  MOV R12, R9 ;  /* 0x00000009000c7202 */ /* 0x000fce0000000f00 */
.L_x_33:
        /* <DEDUP_REMOVED lines=18> */
[----:B------:R-:W-:Y:S01]  /*0400*/  IMAD.HI.U32 R2, R5, R2, R4 ;  /* 0x0000000205027227 */ /* 0x000fe200078e0004 */
[----:B------:R-:W-:-:S05]  /*0410*/  MOV R5, RZ ;  /* 0x000000ff00057202 */ /* 0x000fca0000000f00 */
        /* <DEDUP_REMOVED lines=10> */
.L_x_35:
[----:B------:R-:W-:Y:S01]  /*04c0*/  IMAD.MOV.U32 R21, RZ, RZ, R12 ;  /* 0x000000ffff157224 */ /* 0x000fe200078e000c */
[----:B------:R-:W-:Y:S01]  /*04d0*/  MOV R18, R3 ;  /* 0x0000000300127202 */ /* 0x000fe20000000f00 */
[----:B------:R-:W-:Y:S01]  /*04e0*/  IMAD.MOV.U32 R19, RZ, RZ, R13 ;  /* 0x000000ffff137224 */ /* 0x000fe200078e000d */
[----:B------:R-:W-:Y:S02]  /*04f0*/  MOV R17, R0 ;  /* 0x0000000000117202 */ /* 0x000fe40000000f00 */
[----:B------:R-:W-:Y:S02]  /*0500*/  MOV R16, 0x520 ;  /* 0x0000052000107802 */ /* 0x000fe40000000f00 */
[----:B------:R-:W-:Y:S05]  /*0510*/  CALL.REL.NOINC `($__internal_1_$__cuda_sm20_div_s64) ;  /* 0x0000004800087944 */ /* 0x000fea0003c00000 */
[----:B------:R-:W-:Y:S02]  /*0520*/  MOV R4, R9 ;  /* 0x0000000900047202 */ /* 0x000fe40000000f00 */
[----:B------:R-:W-:Y:S02]  /*0530*/  MOV R5, R12 ;  /* 0x0000000c00057202 */ /* 0x000fe40000000f00 */
.L_x_36:
[----:B------:R-:W-:Y:S05]  /*0540*/  BSYNC.RECONVERGENT B0 ;  /* 0x0000000000007941 */ /* 0x000fea0003800200 */
.L_x_34:
        /* <DEDUP_REMOVED lines=57> */
.L_x_38:
        /* <DEDUP_REMOVED lines=8> */
.L_x_39:
[----:B------:R-:W-:Y:S05]  /*0960*/  BSYNC.RECONVERGENT B0 ;  /* 0x0000000000007941 */ /* 0x000fea0003800200 */
.L_x_37:
        /* <DEDUP_REMOVED lines=44> */
[----:B------:R-:W-:-:S06]  /*0c30*/  UIADD3 UR6, UPT, UPT, UR18, UR13, URZ ;  /* 0x0000000d12067290 */ /* 0x000fcc000fffe0ff */
[----:B------:R-:W1:Y:S08]  /*0c40*/  I2F.RP R3, UR13 ;  /* 0x0000000d00037d06 */ /* 0x000e700008209400 */
[----:B0-----:R-:W0:Y:S08]  /*0c50*/  MUFU.RCP R0, R0 ;  /* 0x0000000000007308 */ /* 0x001e300000001000 */
[----:B-1----:R-:W1:Y:S01]  /*0c60*/  MUFU.RCP R3, R3 ;  /* 0x0000000300037308 */ /* 0x002e620000001000 */
[----:B0-----:R-:W-:-:S07]  /*0c70*/  VIADD R0, R0, 0xffffffe ;  /* 0x0ffffffe00007836 */ /* 0x001fce0000000000 */
[----:B------:R-:W0:Y:S01]  /*0c80*/  F2I.FTZ.U32.TRUNC.NTZ R0, R0 ;  /* 0x0000000000007305 */ /* 0x000e22000021f000 */
[----:B-1----:R-:W-:-:S07]  /*0c90*/  VIADD R3, R3, 0xffffffe ;  /* 0x0ffffffe03037836 */ /* 0x002fce0000000000 */
[----:B------:R1:W2:Y:S01]  /*0ca0*/  F2I.FTZ.U32.TRUNC.NTZ R7, R3 ;  /* 0x0000000300077305 */ /* 0x0002a2000021f000 */
[----:B0-----:R-:W-:Y:S02]  /*0cb0*/  R2UR UR17, R0 ;  /* 0x00000000001172ca */ /* 0x001fe400000e0000 */
[----:B------:R-:W-:-:S05]  /*0cc0*/  IABS R0, UR7 ;  /* 0x0000000700007c13 */ /* 0x000fca0008000000 */
[----:B------:R-:W-:Y:S02]  /*0cd0*/  IMAD.MOV R0, RZ, RZ, -R0 ;  /* 0x000000ffff007224 */ /* 0x000fe400078e0a00 */
[----:B-1----:R-:W-:Y:S02]  /*0ce0*/  IMAD.U32 R3, RZ, RZ, UR6 ;  /* 0x00000006ff037e24 */ /* 0x002fe4000f8e00ff */
[----:B--2---:R-:W-:Y:S02]  /*0cf0*/  IMAD.MOV R6, RZ, RZ, -R7 ;  /* 0x000000ffff067224 */ /* 0x004fe400078e0a07 */
[----:B------:R-:W-:Y:S01]  /*0d00*/  UIADD3 UR9, UPT, UPT, URZ, -UR17, URZ ;  /* 0x80000011ff097290 */ /* 0x000fe2000fffe0ff */
[----:B------:R-:W-:-:S03]  /*0d10*/  IABS R3, R3 ;  /* 0x0000000300037213 */ /* 0x000fc60000000000 */
[----:B------:R-:W-:Y:S01]  /*0d20*/  UIMAD UR9, UR9, UR11, URZ ;  /* 0x0000000b090972a4 */ /* 0x000fe2000f8e02ff */
[----:B------:R-:W-:Y:S01]  /*0d30*/  R2UR UR12, R3 ;  /* 0x00000000030c72ca */ /* 0x000fe200000e0000 */
[----:B------:R-:W-:Y:S02]  /*0d40*/  IMAD R3, R6, UR13, RZ ;  /* 0x0000000d06037c24 */ /* 0x000fe4000f8e02ff */
[----:B------:R-:W-:Y:S01]  /*0d50*/  IMAD.MOV.U32 R6, RZ, RZ, RZ ;  /* 0x000000ffff067224 */ /* 0x000fe200078e00ff */
[----:B------:R-:W-:-:S03]  /*0d60*/  UIMAD.WIDE.U32 UR16, UR17, UR9, UR16 ;  /* 0x00000009111072a5 */ /* 0x000fc6000f8e0010 */
[----:B------:R-:W-:-:S03]  /*0d70*/  IMAD.HI.U32 R3, R7, R3, R6 ;  /* 0x0000000307037227 */ /* 0x000fc600078e0006 */
[----:B------:R-:W0:Y:S03]  /*0d80*/  LDCU.U8 UR9, c[0x0][0x549] ;  /* 0x0000a920ff0977ac */ /* 0x000e260008000000 */
[----:B------:R-:W-:Y:S01]  /*0d90*/  IMAD.HI.U32 R3, R3, UR12, RZ ;  /* 0x0000000c03037c27 */ /* 0x000fe2000f8e00ff */
[----:B------:R-:W-:Y:S02]  /*0da0*/  UIMAD.WIDE.U32 UR16, UR17, UR12, URZ ;  /* 0x0000000c111072a5 */ /* 0x000fe4000f8e00ff */
[----:B------:R-:W-:Y:S01]  /*0db0*/  ULOP3.LUT UR16, UR6, UR13, URZ, 0x3c, !UPT ;  /* 0x0000000d06107292 */ /* 0x000fe2000f8e3cff */
[----:B------:R-:W-:Y:S01]  /*0dc0*/  IMAD R0, R3, R0, UR12 ;  /* 0x0000000c03007e24 */ /* 0x000fe2000f8e0200 */
[----:B------:R-:W-:Y:S02]  /*0dd0*/  UIADD3 UR10, UPT, UPT, -UR17, URZ, URZ ;  /* 0x000000ff110a7290 */ /* 0x000fe4000fffe1ff */
[----:B------:R-:W-:-:S02]  /*0de0*/  ULOP3.LUT UR6, UR6, UR4, URZ, 0x3c, !UPT ;  /* 0x0000000406067292 */ /* 0x000fc4000f8e3cff */
[----:B------:R-:W-:Y:S01]  /*0df0*/  ISETP.LT.U32.AND P1, PT, R0, UR13, PT ;  /* 0x0000000d00007c0c */ /* 0x000fe2000bf21070 */
[----:B------:R-:W-:Y:S01]  /*0e00*/  UIMAD UR10, UR11, UR10, UR12 ;  /* 0x0000000a0b0a72a4 */ /* 0x000fe2000f8e020c */
[----:B------:R-:W-:-:S03]  /*0e10*/  ISETP.LE.AND P0, PT, RZ, UR16, PT ;  /* 0x00000010ff007c0c */ /* 0x000fc6000bf03270 */
[----:B------:R-:W-:Y:S02]  /*0e20*/  UISETP.GT.U32.AND UP1, UPT, UR11, UR10, UPT ;  /* 0x0000000a0b00728c */ /* 0x000fe4000bf24070 */
[----:B0-----:R-:W-:-:S04]  /*0e30*/  UISETP.NE.AND UP0, UPT, UR9, URZ, UPT ;  /* 0x000000ff0900728c */ /* 0x001fc8000bf05270 */
[----:B------:R-:W-:Y:S02]  /*0e40*/  USEL UR5, UR5, 0x1, !UP0 ;  /* 0x0000000105057887 */ /* 0x000fe4000c000000 */
[----:B------:R-:W-:Y:S01]  /*0e50*/  @!P1 VIADD R0, R0, -UR13 ;  /* 0x8000000d00009c36 */ /* 0x000fe20008000000 */
[----:B------:R-:W-:Y:S01]  /*0e60*/  UISETP.GE.AND UP0, UPT, UR6, URZ, UPT ;  /* 0x000000ff0600728c */ /* 0x000fe2000bf06270 */
[----:B------:R-:W-:Y:S01]  /*0e70*/  @!P1 VIADD R3, R3, 0x1 ;  /* 0x0000000103039836 */ /* 0x000fe20000000000 */
[----:B------:R-:W-:Y:S01]  /*0e80*/  ISETP.NE.AND P1, PT, RZ, UR7, PT ;  /* 0x00000007ff007c0c */ /* 0x000fe2000bf25270 */
[----:B------:R-:W-:Y:S01]  /*0e90*/  @!UP1 UIADD3 UR10, UPT, UPT, UR10, -UR11, URZ ;  /* 0x8000000b0a0a9290 */ /* 0x000fe2000fffe0ff */
[----:B------:R-:W-:Y:S01]  /*0ea0*/  ISETP.GE.U32.AND P2, PT, R0, UR13, PT ;  /* 0x0000000d00007c0c */ /* 0x000fe2000bf46070 */
[----:B------:R-:W-:Y:S02]  /*0eb0*/  @!UP1 UIADD3 UR17, UPT, UPT, UR17, 0x1, URZ ;  /* 0x0000000111119890 */ /* 0x000fe4000fffe0ff */
[----:B------:R-:W-:-:S02]  /*0ec0*/  UISETP.GE.U32.AND UP3, UPT, UR10, UR11, UPT ;  /* 0x0000000b0a00728c */ /* 0x000fc4000bf66070 */
[----:B------:R-:W-:Y:S02]  /*0ed0*/  UISETP.NE.AND UP1, UPT, UR8, URZ, UPT ;  /* 0x000000ff0800728c */ /* 0x000fe4000bf25270 */
[----:B------:R-:W-:Y:S02]  /*0ee0*/  USHF.R.S32.HI UR8, URZ, 0x1f, UR7 ;  /* 0x0000001fff087899 */ /* 0x000fe40008011407 */
[----:B------:R-:W-:-:S04]  /*0ef0*/  USEL UR6, URZ, 0x1, !UP1 ;  /* 0x00000001ff067887 */ /* 0x000fc8000c800000 */
[----:B------:R-:W-:Y:S01]  /*0f00*/  @P2 VIADD R3, R3, 0x1 ;  /* 0x0000000103032836 */ /* 0x000fe20000000000 */
[----:B------:R-:W-:Y:S02]  /*0f10*/  @UP3 UIADD3 UR17, UPT, UPT, UR17, 0x1, URZ ;  /* 0x0000000111113890 */ /* 0x000fe4000fffe0ff */
[----:B------:R-:W-:Y:S01]  /*0f20*/  ULOP3.LUT UR6, UR8, UR6, URZ, 0xfc, !UPT ;  /* 0x0000000608067292 */ /* 0x000fe2000f8efcff */
[----:B------:R-:W-:Y:S01]  /*0f30*/  IMAD.MOV.U32 R7, RZ, RZ, R3 ;  /* 0x000000ffff077224 */ /* 0x000fe200078e0003 */
[----:B------:R-:W-:Y:S02]  /*0f40*/  @!UP0 UIADD3 UR17, UPT, UPT, -UR17, URZ, URZ ;  /* 0x000000ff11118290 */ /* 0x000fe4000fffe1ff */
[----:B------:R-:W-:Y:S01]  /*0f50*/  @!UP2 ULOP3.LUT UR17, URZ, UR4, URZ, 0x33, !UPT ;  /* 0x00000004ff11a292 */ /* 0x000fe2000f8e33ff */
        /* <DEDUP_REMOVED lines=30> */
.L_x_41:
        /* <DEDUP_REMOVED lines=8> */
.L_x_42:
[----:B------:R-:W-:Y:S05]  /*11c0*/  BSYNC.RECONVERGENT B0 ;  /* 0x0000000000007941 */ /* 0x000fea0003800200 */
.L_x_40:
        /* <DEDUP_REMOVED lines=26> */
[----:B------:R-:W-:-:S04]  /*1370*/  @P2 VIADD R10, R10, 0x1 ;  /* 0x000000010a0a2836 */ /* 0x000fc80000000000 */
[----:B------:R-:W-:-:S04]  /*1380*/  IMAD.MOV.U32 R6, RZ, RZ, R10 ;  /* 0x000000ffff067224 */ /* 0x000fc800078e000a */
        /* <DEDUP_REMOVED lines=30> */
.L_x_44:
[----:B------:R-:W-:Y:S01]  /*1570*/  IMAD.MOV.U32 R21, RZ, RZ, R4 ;  /* 0x000000ffff157224 */ /* 0x000fe200078e0004 */
[----:B------:R-:W-:Y:S01]  /*1580*/  MOV R19, R5 ;  /* 0x0000000500137202 */ /* 0x000fe20000000f00 */
[----:B------:R-:W-:Y:S01]  /*1590*/  IMAD.MOV.U32 R18, RZ, RZ, R6 ;  /* 0x000000ffff127224 */ /* 0x000fe200078e0006 */
[----:B------:R-:W-:Y:S02]  /*15a0*/  MOV R16, 0x15c0 ;  /* 0x000015c000107802 */ /* 0x000fe40000000f00 */
[----:B------:R-:W-:Y:S05]  /*15b0*/  CALL.REL.NOINC `($__internal_1_$__cuda_sm20_div_s64) ;  /* 0x0000003400e07944 */ /* 0x000fea0003c00000 */
[----:B------:R-:W-:Y:S02]  /*15c0*/  MOV R16, R9 ;  /* 0x0000000900107202 */ /* 0x000fe40000000f00 */
[----:B------:R-:W-:Y:S02]  /*15d0*/  MOV R17, R12 ;  /* 0x0000000c00117202 */ /* 0x000fe40000000f00 */
.L_x_45:
[----:B------:R-:W-:Y:S05]  /*15e0*/  BSYNC.RECONVERGENT B0 ;  /* 0x0000000000007941 */ /* 0x000fea0003800200 */
.L_x_43:
[----:B------:R-:W0:Y:S01]  /*15f0*/  S2R R20, SR_TID.X ;  /* 0x0000000000147919 */ /* 0x000e220000002100 */
[----:B------:R-:W-:Y:S01]  /*1600*/  UIADD3 UR9, UP0, UPT, UR21, -UR20, URZ ;  /* 0x8000001415097290 */ /* 0x000fe2000ff1e0ff */
[----:B------:R-:W-:Y:S01]  /*1610*/  IMAD.MOV.U32 R19, RZ, RZ, -0x800000 ;  /* 0xff800000ff137424 */ /* 0x000fe200078e00ff */
[----:B------:R-:W1:Y:S02]  /*1620*/  LDCU UR4, c[0x0][0x534] ;  /* 0x0000a680ff0477ac */ /* 0x000e640008000800 */
[----:B------:R-:W-:-:S06]  /*1630*/  UIADD3.X UR8, UPT, UPT, UR15, -0x1, URZ, UP0, !UPT ;  /* 0xffffffff0f087890 */ /* 0x000fcc00087fe4ff */
[----:B------:R-:W-:Y:S01]  /*1640*/  IMAD.U32 R4, RZ, RZ, UR8 ;  /* 0x00000008ff047e24 */ /* 0x000fe2000f8e00ff */
[----:B0-----:R-:W-:Y:S02]  /*1650*/  LOP3.LUT R9, R20, 0xf, RZ, 0xc0, !PT ;  /* 0x0000000f14097812 */ /* 0x001fe400078ec0ff */
[----:B------:R-:W-:Y:S02]  /*1660*/  SHF.R.U32.HI R18, RZ, 0x4, R20 ;  /* 0x00000004ff127819 */ /* 0x000fe40000011614 */
[C---:B------:R-:W-:Y:S01]  /*1670*/  ISETP.LT.U32.AND P1, PT, R9.reuse, UR9, PT ;  /* 0x0000000909007c0c */ /* 0x040fe2000bf21070 */
[----:B------:R-:W0:Y:S01]  /*1680*/  LDCU.64 UR8, c[0x0][0x358] ;  /* 0x00006b00ff0877ac */ /* 0x000e220008000a00 */
[C---:B------:R-:W-:Y:S01]  /*1690*/  IADD3 R28, PT, PT, R18.reuse, 0x10, RZ ;  /* 0x00000010121c7810 */ /* 0x040fe20007ffe0ff */
[----:B------:R-:W-:Y:S01]  /*16a0*/  VIADD R14, R18, 0x8 ;  /* 0x00000008120e7836 */ /* 0x000fe20000000000 */
[----:B------:R-:W-:Y:S01]  /*16b0*/  ISETP.GT.AND.EX P1, PT, R4, RZ, PT, P1 ;  /* 0x000000ff0400720c */ /* 0x000fe20003f24310 */
[----:B------:R-:W-:Y:S01]  /*16c0*/  VIADD R22, R18, 0x18 ;  /* 0x0000001812167836 */ /* 0x000fe20000000000 */
[----:B------:R-:W-:-:S02]  /*16d0*/  IADD3 R24, P3, PT, R9, UR20, RZ ;  /* 0x0000001409187c10 */ /* 0x000fc4000ff7e0ff */
[----:B-1----:R-:W-:Y:S02]  /*16e0*/  ISETP.GE.OR P2, PT, R18, UR4, !P1 ;  /* 0x0000000412007c0c */ /* 0x002fe4000cf46670 */
[----:B------:R-:W-:Y:S01]  /*16f0*/  ISETP.GE.OR P0, PT, R14, UR4, !P1 ;  /* 0x000000040e007c0c */ /* 0x000fe2000cf06670 */
[----:B------:R-:W-:Y:S01]  /*1700*/  IMAD.X R25, RZ, RZ, RZ, P3 ;  /* 0x000000ffff197224 */ /* 0x000fe200018e06ff */
[----:B------:R-:W-:Y:S02]  /*1710*/  ISETP.GE.OR P6, PT, R28, UR4, !P1 ;  /* 0x000000041c007c0c */ /* 0x000fe4000cfc6670 */
[----:B------:R-:W-:Y:S02]  /*1720*/  ISETP.GE.OR P5, PT, R22, UR4, !P1 ;  /* 0x0000000416007c0c */ /* 0x000fe4000cfa6670 */
[----:B------:R-:W-:-:S04]  /*1730*/  IADD3 R21, PT, PT, R18, 0x20, RZ ;  /* 0x0000002012157810 */ /* 0x000fc80007ffe0ff */
[----:B------:R-:W-:Y:S01]  /*1740*/  ISETP.GE.OR P4, PT, R21, UR4, !P1 ;  /* 0x0000000415007c0c */ /* 0x000fe2000cf86670 */
[----:B------:R-:W1:Y:S01]  /*1750*/  @!P2 LDC.64 R4, c[0x0][0x428] ;  /* 0x00010a00ff04ab82 */ /* 0x000e620000000a00 */
[----:B------:R-:W-:Y:S01]  /*1760*/  @!P2 IMAD.WIDE.U32 R26, R18, UR21, R24 ;  /* 0x00000015121aac25 */ /* 0x000fe2000f8e0018 */
[----:B------:R-:W-:-:S03]  /*1770*/  @!P0 MOV R31, R25 ;  /* 0x00000019001f8202 */ /* 0x000fc60000000f00 */
[----:B------:R-:W-:Y:S02]  /*1780*/  @!P2 IMAD R15, R18, UR15, R27 ;  /* 0x0000000f120fac24 */ /* 0x000fe4000f8e021b */
[----:B------:R-:W-:Y:S01]  /*1790*/  @!P0 IMAD.MOV.U32 R30, RZ, RZ, R24 ;  /* 0x000000ffff1e8224 */ /* 0x000fe200078e0018 */
[----:B------:R-:W2:Y:S03]  /*17a0*/  @!P0 LDC.64 R12, c[0x0][0x428] ;  /* 0x00010a00ff0c8b82 */ /* 0x000ea60000000a00 */
[----:B------:R-:W-:-:S05]  /*17b0*/  @!P0 IMAD.WIDE.U32 R30, R14, UR21, R30 ;  /* 0x000000150e1e8c25 */ /* 0x000fca000f8e001e */
[----:B------:R-:W3:Y:S01]  /*17c0*/  @!P6 LDC.64 R10, c[0x0][0x428] ;  /* 0x00010a00ff0aeb82 */ /* 0x000ee20000000a00 */
[----:B-1----:R-:W-:-:S04]  /*17d0*/  @!P2 LEA R4, P3, R26, R4, 0x2 ;  /* 0x000000041a04a211 */ /* 0x002fc800078610ff */
[----:B------:R-:W-:Y:S01]  /*17e0*/  @!P2 LEA.HI.X R5, R26, R5, R15, 0x2, P3 ;  /* 0x000000051a05a211 */ /* 0x000fe200018f140f */
[----:B------:R-:W-:-:S04]  /*17f0*/  @!P0 IMAD R14, R14, UR15, R31 ;  /* 0x0000000f0e0e8c24 */ /* 0x000fc8000f8e021f */
[----:B0-----:R0:W4:Y:S01]  /*1800*/  @!P2 LDG.E R19, desc[UR8][R4.64] ;  /* 0x000000080413a981 */ /* 0x001122000c1e1900 */
[C---:B--2---:R-:W-:Y:S01]  /*1810*/  @!P0 LEA R12, P2, R30.reuse, R12, 0x2 ;  /* 0x0000000c1e0c8211 */ /* 0x044fe200078410ff */
[----:B------:R-:W-:Y:S01]  /*1820*/  @!P6 IMAD.MOV.U32 R32, RZ, RZ, R24 ;  /* 0x000000ffff20e224 */ /* 0x000fe200078e0018 */
[----:B------:R-:W-:Y:S01]  /*1830*/  MOV R27, 0xff800000 ;  /* 0xff800000001b7802 */ /* 0x000fe20000000f00 */
[----:B------:R-:W-:Y:S01]  /*1840*/  @!P6 IMAD.MOV.U32 R33, RZ, RZ, R25 ;  /* 0x000000ffff21e224 */ /* 0x000fe200078e0019 */
[----:B------:R-:W-:Y:S01]  /*1850*/  @!P0 LEA.HI.X R13, R30, R13, R14, 0x2, P2 ;  /* 0x0000000d1e0d8211 */ /* 0x000fe200010f140e */
[----:B------:R-:W-:Y:S01]  /*1860*/  VIADD R23, R18, 0x30 ;  /* 0x0000003012177836 */ /* 0x000fe20000000000 */
[----:B------:R-:W1:Y:S01]  /*1870*/  @!P4 LDC.64 R14, c[0x0][0x428] ;  /* 0x00010a00ff0ecb82 */ /* 0x000e620000000a00 */
[----:B------:R-:W-:Y:S02]  /*1880*/  @!P6 IMAD.WIDE.U32 R32, R28, UR21, R32 ;  /* 0x000000151c20ec25 */ /* 0x000fe4000f8e0020 */
[----:B------:R2:W5:Y:S01]  /*1890*/  @!P0 LDG.E R27, desc[UR8][R12.64] ;  /* 0x000000080c1b8981 */ /* 0x000562000c1e1900 */
[----:B------:R-:W-:Y:S01]  /*18a0*/  ISETP.GE.OR P2, PT, R23, UR4, !P1 ;  /* 0x0000000417007c0c */ /* 0x000fe2000cf46670 */
[----:B------:R-:W-:-:S03]  /*18b0*/  VIADD R26, R18, 0x28 ;  /* 0x00000028121a7836 */ /* 0x000fc60000000000 */
[----:B0-----:R-:W0:Y:S02]  /*18c0*/  @!P5 LDC.64 R4, c[0x0][0x428] ;  /* 0x00010a00ff04db82 */ /* 0x001e240000000a00 */
[----:B------:R-:W-:Y:S01]  /*18d0*/  ISETP.GE.OR P3, PT, R26, UR4, !P1 ;  /* 0x000000041a007c0c */ /* 0x000fe2000cf66670 */
[----:B------:R-:W-:Y:S01]  /*18e0*/  @!P5 IMAD.MOV.U32 R34, RZ, RZ, R24 ;  /* 0x000000ffff22d224 */ /* 0x000fe200078e0018 */
[----:B---3--:R-:W-:Y:S01]  /*18f0*/  @!P6 LEA R30, P0, R32, R10, 0x2 ;  /* 0x0000000a201ee211 */ /* 0x008fe200078010ff */
[----:B------:R-:W-:Y:S02]  /*1900*/  @!P5 IMAD.MOV.U32 R35, RZ, RZ, R25 ;  /* 0x000000ffff23d224 */ /* 0x000fe400078e0019 */
[----:B--2---:R-:W-:Y:S01]  /*1910*/  @!P6 IMAD R12, R28, UR15, R33 ;  /* 0x0000000f1c0cec24 */ /* 0x004fe2000f8e0221 */
[----:B------:R-:W-:Y:S01]  /*1920*/  IADD3 R28, PT, PT, R18, 0x38, RZ ;  /* 0x00000038121c7810 */ /* 0x000fe20007ffe0ff */
[----:B------:R-:W-:Y:S01]  /*1930*/  @!P5 IMAD.WIDE.U32 R34, R22, UR21, R34 ;  /* 0x000000151622dc25 */ /* 0x000fe2000f8e0022 */
[----:B------:R-:W-:-:S02]  /*1940*/  MOV R29, 0xff800000 ;  /* 0xff800000001d7802 */ /* 0x000fc40000000f00 */
[----:B------:R-:W-:Y:S02]  /*1950*/  ISETP.GE.OR P1, PT, R28, UR4, !P1 ;  /* 0x000000041c007c0c */ /* 0x000fe4000cf26670 */
[----:B------:R-:W-:Y:S01]  /*1960*/  @!P6 LEA.HI.X R31, R32, R11, R12, 0x2, P0 ;  /* 0x0000000b201fe211 */ /* 0x000fe200000f140c */
[----:B------:R-:W-:Y:S01]  /*1970*/  @!P5 IMAD R22, R22, UR15, R35 ;  /* 0x0000000f1616dc24 */ /* 0x000fe2000f8e0223 */
[----:B------:R-:W2:Y:S03]  /*1980*/  @!P2 LDC.64 R10, c[0x0][0x428] ;  /* 0x00010a00ff0aab82 */ /* 0x000ea60000000a00 */
[----:B------:R3:W4:Y:S01]  /*1990*/  @!P6 LDG.E R29, desc[UR8][R30.64] ;  /* 0x000000081e1de981 */ /* 0x000722000c1e1900 */
[----:B0-----:R-:W-:-:S04]  /*19a0*/  @!P5 LEA R32, P0, R34, R4, 0x2 ;  /* 0x000000042220d211 */ /* 0x001fc800078010ff */
[----:B------:R-:W0:Y:S01]  /*19b0*/  @!P3 LDC.64 R12, c[0x0][0x428] ;  /* 0x00010a00ff0cbb82 */ /* 0x000e220000000a00 */
[----:B------:R-:W-:-:S07]  /*19c0*/  @!P5 LEA.HI.X R33, R34, R5, R22, 0x2, P0 ;  /* 0x000000052221d211 */ /* 0x000fce00000f1416 */
[----:B------:R-:W0:Y:S01]  /*19d0*/  @!P1 LDC.64 R4, c[0x0][0x428] ;  /* 0x00010a00ff049b82 */ /* 0x000e220000000a00 */
[----:B---3--:R-:W-:Y:S02]  /*19e0*/  @!P4 IMAD.MOV.U32 R30, RZ, RZ, R24 ;  /* 0x000000ffff1ec224 */ /* 0x008fe400078e0018 */
[----:B------:R-:W-:Y:S02]  /*19f0*/  @!P4 IMAD.MOV.U32 R31, RZ, RZ, R25 ;  /* 0x000000ffff1fc224 */ /* 0x000fe400078e0019 */
[----:B------:R-:W-:-:S04]  /*1a00*/  @!P4 IMAD.WIDE.U32 R30, R21, UR21, R30 ;  /* 0x00000015151ecc25 */ /* 0x000fc8000f8e001e */
[----:B------:R-:W-:Y:S01]  /*1a10*/  @!P4 IMAD R21, R21, UR15, R31 ;  /* 0x0000000f1515cc24 */ /* 0x000fe2000f8e021f */
[C---:B-1----:R-:W-:Y:S01]  /*1a20*/  @!P4 LEA R34, P0, R30.reuse, R14, 0x2 ;  /* 0x0000000e1e22c211 */ /* 0x042fe200078010ff */
[----:B------:R-:W-:Y:S01]  /*1a30*/  @!P2 IMAD.MOV.U32 R31, RZ, RZ, R25 ;  /* 0x000000ffff1fa224 */ /* 0x000fe200078e0019 */
[----:B------:R-:W-:Y:S02]  /*1a40*/  MOV R22, 0xff800000 ;  /* 0xff80000000167802 */ /* 0x000fe40000000f00 */
[----:B------:R-:W-:Y:S01]  /*1a50*/  @!P4 LEA.HI.X R35, R30, R15, R21, 0x2, P0 ;  /* 0x0000000f1e23c211 */ /* 0x000fe200000f1415 */
[----:B------:R-:W-:-:S03]  /*1a60*/  @!P2 IMAD.MOV.U32 R30, RZ, RZ, R24 ;  /* 0x000000ffff1ea224 */ /* 0x000fc600078e0018 */
[----:B------:R1:W3:Y:S01]  /*1a70*/  @!P5 LDG.E R22, desc[UR8][R32.64] ;  /* 0x000000082016d981 */ /* 0x0002e2000c1e1900 */
[----:B------:R-:W-:-:S04]  /*1a80*/  @!P2 IMAD.WIDE.U32 R30, R23, UR21, R30 ;  /* 0x00000015171eac25 */ /* 0x000fc8000f8e001e */
[----:B------:R-:W-:Y:S01]  /*1a90*/  @!P2 IMAD R23, R23, UR15, R31 ;  /* 0x0000000f1717ac24 */ /* 0x000fe2000f8e021f */
[----:B--2---:R-:W-:Y:S01]  /*1aa0*/  @!P2 LEA R10, P0, R30, R10, 0x2 ;  /* 0x0000000a1e0aa211 */ /* 0x004fe200078010ff */
[----:B------:R-:W-:-:S03]  /*1ab0*/  IMAD.MOV.U32 R14, RZ, RZ, -0x800000 ;  /* 0xff800000ff0e7424 */ /* 0x000fc600078e00ff */
[----:B------:R-:W-:-:S03]  /*1ac0*/  @!P2 LEA.HI.X R11, R30, R11, R23, 0x2, P0 ;  /* 0x0000000b1e0ba211 */ /* 0x000fc600000f1417 */
[----:B------:R2:W3:Y:S01]  /*1ad0*/  @!P4 LDG.E R14, desc[UR8][R34.64] ;  /* 0x00000008220ec981 */ /* 0x0004e2000c1e1900 */
[----:B-1----:R-:W-:Y:S01]  /*1ae0*/  @!P3 MOV R33, R25 ;  /* 0x000000190021b202 */ /* 0x002fe20000000f00 */
[--C-:B------:R-:W-:Y:S02]  /*1af0*/  @!P3 IMAD.MOV.U32 R32, RZ, RZ, R24.reuse ;  /* 0x000000ffff20b224 */ /* 0x100fe400078e0018 */
[----:B------:R-:W-:-:S04]  /*1b00*/  @!P1 IMAD.WIDE.U32 R24, R28, UR21, R24 ;  /* 0x000000151c189c25 */ /* 0x000fc8000f8e0018 */
[----:B------:R-:W-:Y:S01]  /*1b10*/  @!P3 IMAD.WIDE.U32 R32, R26, UR21, R32 ;  /* 0x000000151a20bc25 */ /* 0x000fe2000f8e0020 */
[----:B0-----:R-:W-:Y:S02]  /*1b20*/  @!P1 LEA R30, P0, R24, R4, 0x2 ;  /* 0x00000004181e9211 */ /* 0x001fe400078010ff */
[----:B------:R-:W-:Y:S01]  /*1b30*/  MOV R15, 0xff800000 ;  /* 0xff800000000f7802 */ /* 0x000fe20000000f00 */
[----:B------:R-:W-:Y:S01]  /*1b40*/  @!P1 IMAD R28, R28, UR15, R25 ;  /* 0x0000000f1c1c9c24 */ /* 0x000fe2000f8e0219 */
[----:B------:R-:W-:Y:S01]  /*1b50*/  @!P3 LEA R12, P4, R32, R12, 0x2 ;  /* 0x0000000c200cb211 */ /* 0x000fe200078810ff */
[----:B------:R-:W-:Y:S02]  /*1b60*/  @!P3 IMAD R26, R26, UR15, R33 ;  /* 0x0000000f1a1abc24 */ /* 0x000fe4000f8e0221 */
[----:B------:R-:W-:Y:S01]  /*1b70*/  IMAD.MOV.U32 R21, RZ, RZ, -0x800000 ;  /* 0xff800000ff157424 */ /* 0x000fe200078e00ff */
[----:B------:R-:W-:Y:S01]  /*1b80*/  @!P1 LEA.HI.X R31, R24, R5, R28, 0x2, P0 ;  /* 0x00000005181f9211 */ /* 0x000fe200000f141c */
[----:B------:R-:W-:Y:S01]  /*1b90*/  IMAD.MOV.U32 R5, RZ, RZ, -0x800000 ;  /* 0xff800000ff057424 */ /* 0x000fe200078e00ff */
[----:B------:R-:W-:Y:S01]  /*1ba0*/  @!P3 LEA.HI.X R13, R32, R13, R26, 0x2, P4 ;  /* 0x0000000d200db211 */ /* 0x000fe200020f141a */
[----:B------:R-:W0:Y:S02]  /*1bb0*/  S2UR UR4, SR_CgaCtaId ;  /* 0x00000000000479c3 */ /* 0x000e240000008800 */
[----:B------:R-:W3:Y:S04]  /*1bc0*/  @!P2 LDG.E R21, desc[UR8][R10.64] ;  /* 0x000000080a15a981 */ /* 0x000ee8000c1e1900 */
[----:B------:R-:W3:Y:S01]  /*1bd0*/  @!P3 LDG.E R15, desc[UR8][R12.64] ;  /* 0x000000080c0fb981 */ /* 0x000ee2000c1e1900 */
[----:B------:R-:W-:Y:S01]  /*1be0*/  UMOV UR10, 0x400 ;  /* 0x00000400000a7882 */ /* 0x000fe20000000000 */
[C---:B------:R-:W-:Y:S01]  /*1bf0*/  ISETP.GT.U32.AND P5, PT, R20.reuse, 0x2ff, PT ;  /* 0x000002ff1400780c */ /* 0x040fe20003fa4070 */
[----:B------:R-:W1:Y:S01]  /*1c00*/  LDC R4, c[0x0][0x434] ;  /* 0x00010d00ff047b82 */ /* 0x000e620000000800 */
[----:B------:R2:W3:Y:S01]  /*1c10*/  @!P1 LDG.E R5, desc[UR8][R30.64] ;  /* 0x000000081e059981 */ /* 0x0004e2000c1e1900 */
[----:B------:R-:W-:Y:S01]  /*1c20*/  ISETP.GT.U32.AND P0, PT, R20, 0x37f, PT ;  /* 0x0000037f1400780c */ /* 0x000fe20003f04070 */
[----:B0-----:R-:W-:-:S06]  /*1c30*/  ULEA UR4, UR4, UR10, 0x18 ;  /* 0x0000000a04047291 */ /* 0x001fcc000f8ec0ff */
[----:B------:R-:W-:-:S05]  /*1c40*/  LEA R9, R9, UR4, 0x2 ;  /* 0x0000000409097c11 */ /* 0x000fca000f8e10ff */
[----:B------:R-:W-:Y:S01]  /*1c50*/  IMAD R18, R18, 0x44, R9 ;  /* 0x0000004412127824 */ /* 0x000fe200078e0209 */
[C---:B------:R-:W-:Y:S02]  /*1c60*/  ISETP.GT.U32.AND P4, PT, R20.reuse, 0x27f, PT ;  /* 0x0000027f1400780c */ /* 0x040fe40003f84070 */
[C---:B------:R-:W-:Y:S02]  /*1c70*/  ISETP.GT.U32.AND P3, PT, R20.reuse, 0x1ff, PT ;  /* 0x000001ff1400780c */ /* 0x040fe40003f64070 */
[C---:B------:R-:W-:Y:S02]  /*1c80*/  ISETP.GT.U32.AND P2, PT, R20.reuse, 0x17f, PT ;  /* 0x0000017f1400780c */ /* 0x040fe40003f44070 */
[C---:B------:R-:W-:Y:S02]  /*1c90*/  ISETP.GT.U32.AND P1, PT, R20.reuse, 0xff, PT ;  /* 0x000000ff1400780c */ /* 0x040fe40003f24070 */
[C---:B--2---:R-:W-:Y:S01]  /*1ca0*/  LOP3.LUT R34, R20.reuse, 0x7, RZ, 0xc0, !PT ;  /* 0x0000000714227812 */ /* 0x044fe200078ec0ff */
[----:B------:R-:W-:Y:S01]  /*1cb0*/  IMAD.MOV.U32 R31, RZ, RZ, -0x800000 ;  /* 0xff800000ff1f7424 */ /* 0x000fe200078e00ff */
[----:B------:R-:W-:Y:S01]  /*1cc0*/  MOV R32, 0xff800000 ;  /* 0xff80000000207802 */ /* 0x000fe20000000f00 */
[----:B------:R-:W-:Y:S01]  /*1cd0*/  IMAD.MOV.U32 R30, RZ, RZ, -0x800000 ;  /* 0xff800000ff1e7424 */ /* 0x000fe200078e00ff */
[----:B------:R-:W-:Y:S01]  /*1ce0*/  MOV R25, 0xff800000 ;  /* 0xff80000000197802 */ /* 0x000fe20000000f00 */
[----:B------:R-:W-:Y:S01]  /*1cf0*/  IMAD.MOV.U32 R26, RZ, RZ, -0x800000 ;  /* 0xff800000ff1a7424 */ /* 0x000fe200078e00ff */
[----:B-1----:R-:W-:Y:S01]  /*1d00*/  IABS R9, R4 ;  /* 0x0000000400097213 */ /* 0x002fe20000000000 */
[----:B------:R-:W-:Y:S01]  /*1d10*/  IMAD.MOV.U32 R24, RZ, RZ, -0x800000 ;  /* 0xff800000ff187424 */ /* 0x000fe200078e00ff */
[----:B-----5:R0:W-:Y:S01]  /*1d20*/  @!P0 STS [R18+0x220], R27 ;  /* 0x0002201b12008388 */ /* 0x0201e20000000800 */
[----:B------:R-:W-:-:S03]  /*1d30*/  ISETP.GT.U32.AND P0, PT, R20, 0x7f, PT ;  /* 0x0000007f1400780c */ /* 0x000fc60003f04070 */
[----:B----4-:R-:W-:Y:S04]  /*1d40*/  STS [R18], R19 ;  /* 0x0000001312007388 */ /* 0x010fe80000000800 */
[----:B------:R1:W-:Y:S01]  /*1d50*/  @!P5 STS [R18+0x440], R29 ;  /* 0x0004401d1200d388 */ /* 0x0003e20000000800 */
[----:B0-----:R-:W-:-:S03]  /*1d60*/  IMAD.MOV.U32 R27, RZ, RZ, -0x800000 ;  /* 0xff800000ff1b7424 */ /* 0x001fc600078e00ff */
[----:B---3--:R-:W-:Y:S04]  /*1d70*/  @!P4 STS [R18+0x660], R22 ;  /* 0x000660161200c388 */ /* 0x008fe80000000800 */
[----:B------:R0:W-:Y:S01]  /*1d80*/  @!P3 STS [R18+0x880], R14 ;  /* 0x0008800e1200b388 */ /* 0x0001e20000000800 */
[----:B-1----:R-:W-:Y:S01]  /*1d90*/  MOV R29, 0xff800000 ;  /* 0xff800000001d7802 */ /* 0x002fe20000000f00 */
[----:B0-----:R-:W0:Y:S02]  /*1da0*/  LDC R14, c[0x0][0x3e0] ;  /* 0x0000f800ff0e7b82 */ /* 0x001e240000000800 */
[----:B------:R-:W-:Y:S04]  /*1db0*/  @!P1 STS [R18+0xcc0], R21 ;  /* 0x000cc01512009388 */ /* 0x000fe80000000800 */
[----:B------:R1:W-:Y:S04]  /*1dc0*/  @!P2 STS [R18+0xaa0], R15 ;  /* 0x000aa00f1200a388 */ /* 0x0003e80000000800 */
[----:B------:R2:W-:Y:S01]  /*1dd0*/  @!P0 STS [R18+0xee0], R5 ;  /* 0x000ee00512008388 */ /* 0x0005e20000000800 */
[----:B-1----:R-:W-:-:S04]  /*1de0*/  SHF.R.U32.HI R15, RZ, 0x3, R20 ;  /* 0x00000003ff0f7819 */ /* 0x002fc80000011614 */
[----:B------:R-:W-:-:S05]  /*1df0*/  LEA R28, R15, UR4, 0x2 ;  /* 0x000000040f1c7c11 */ /* 0x000fca000f8e10ff */
[----:B------:R-:W-:Y:S01]  /*1e00*/  IMAD R33, R34, 0x44, R28 ;  /* 0x0000004422217824 */ /* 0x000fe200078e021c */
[----:B------:R-:W-:Y:S06]  /*1e10*/  BAR.SYNC.DEFER_BLOCKING 0x0 ;  /* 0x0000000000007b1d */ /* 0x000fec0000010000 */
[----:B--2---:R-:W1:Y:S01]  /*1e20*/  I2F.RP R18, R9 ;  /* 0x0000000900127306 */ /* 0x004e620000209400 */
[----:B------:R-:W-:Y:S04]  /*1e30*/  @!P0 LDS R32, [R33] ;  /* 0x0000000021208984 */ /* 0x000fe80000000800 */
[----:B------:R-:W-:Y:S04]  /*1e40*/  @!P0 LDS R31, [R33+0x220] ;  /* 0x00022000211f8984 */ /* 0x000fe80000000800 */
[----:B------:R-:W2:Y:S04]  /*1e50*/  @!P0 LDS R30, [R33+0x440] ;  /* 0x00044000211e8984 */ /* 0x000ea80000000800 */
[----:B------:R-:W-:Y:S04]  /*1e60*/  @!P0 LDS R29, [R33+0x660] ;  /* 0x00066000211d8984 */ /* 0x000fe80000000800 */
[----:B------:R-:W3:Y:S04]  /*1e70*/  @!P0 LDS R27, [R33+0x880] ;  /* 0x00088000211b8984 */ /* 0x000ee80000000800 */
[----:B------:R-:W-:Y:S04]  /*1e80*/  @!P0 LDS R26, [R33+0xaa0] ;  /* 0x000aa000211a8984 */ /* 0x000fe80000000800 */
[----:B------:R-:W4:Y:S04]  /*1e90*/  @!P0 LDS R25, [R33+0xcc0] ;  /* 0x000cc00021198984 */ /* 0x000f280000000800 */
[----:B------:R-:W5:Y:S01]  /*1ea0*/  @!P0 LDS R24, [R33+0xee0] ;  /* 0x000ee00021188984 */ /* 0x000f620000000800 */
[----:B-1----:R-:W1:Y:S02]  /*1eb0*/  MUFU.RCP R18, R18 ;  /* 0x0000001200127308 */ /* 0x002e640000001000 */
[----:B-1----:R-:W-:Y:S01]  /*1ec0*/  VIADD R18, R18, 0xffffffe ;  /* 0x0ffffffe12127836 */ /* 0x002fe20000000000 */
[----:B--2---:R-:W-:-:S05]  /*1ed0*/  FMNMX3.FTZ R13, R32, R31, R30, !PT ;  /* 0x0000001f200d7276 */ /* 0x004fca000781001e */
[----:B------:R-:W1:Y:S01]  /*1ee0*/  F2I.FTZ.U32.TRUNC.NTZ R19, R18 ;  /* 0x0000001200137305 */ /* 0x000e62000021f000 */
[----:B---3--:R-:W-:-:S04]  /*1ef0*/  FMNMX3.FTZ R13, R13, R29, R27, !PT ;  /* 0x0000001d0d0d7276 */ /* 0x008fc8000781001b */
[----:B----4-:R-:W-:-:S04]  /*1f00*/  FMNMX3.FTZ R13, R13, R26, R25, !PT ;  /* 0x0000001a0d0d7276 */ /* 0x010fc80007810019 */
[----:B-----5:R-:W-:-:S05]  /*1f10*/  FMNMX.FTZ R13, R13, R24, !PT ;  /* 0x000000180d0d7209 */ /* 0x020fca0007810000 */
[----:B------:R-:W2:Y:S01]  /*1f20*/  SHFL.BFLY PT, R12, R13, 0x4, 0x1f ;  /* 0x0c801f000d0c7f89 */ /* 0x000ea200000e0000 */
[----:B-1----:R-:W-:Y:S01]  /*1f30*/  IADD3 R11, PT, PT, RZ, -R19, RZ ;  /* 0x80000013ff0b7210 */ /* 0x002fe20007ffe0ff */
[----:B------:R-:W-:-:S04]  /*1f40*/  IMAD.MOV.U32 R18, RZ, RZ, RZ ;  /* 0x000000ffff127224 */ /* 0x000fc800078e00ff */
[----:B------:R-:W-:Y:S01]  /*1f50*/  IMAD R11, R11, R9, RZ ;  /* 0x000000090b0b7224 */ /* 0x000fe200078e02ff */
[----:B------:R-:W-:-:S03]  /*1f60*/  IABS R5, R3 ;  /* 0x0000000300057213 */ /* 0x000fc60000000000 */
[----:B------:R-:W-:-:S06]  /*1f70*/  IMAD.HI.U32 R11, R19, R11, R18 ;  /* 0x0000000b130b7227 */ /* 0x000fcc00078e0012 */
[----:B------:R-:W-:-:S04]  /*1f80*/  IMAD.HI.U32 R11, R11, R5, RZ ;  /* 0x000000050b0b7227 */ /* 0x000fc800078e00ff */
[----:B------:R-:W-:Y:S01]  /*1f90*/  IMAD.MOV R10, RZ, RZ, -R11 ;  /* 0x000000ffff0a7224 */ /* 0x000fe200078e0a0b */
[----:B--2---:R-:W-:-:S03]  /*1fa0*/  FMNMX.FTZ R12, R13, R12, !PT ;  /* 0x0000000c0d0c7209 */ /* 0x004fc60007810000 */
[C---:B------:R-:W-:Y:S02]  /*1fb0*/  IMAD R5, R9.reuse, R10, R5 ;  /* 0x0000000a09057224 */ /* 0x040fe400078e0205 */
[----:B------:R-:W1:Y:S03]  /*1fc0*/  SHFL.BFLY PT, R10, R12, 0x2, 0x1f ;  /* 0x0c401f000c0a7f89 */ /* 0x000e6600000e0000 */
[----:B------:R-:W-:-:S13]  /*1fd0*/  ISETP.GT.U32.AND P0, PT, R9, R5, PT ;  /* 0x000000050900720c */ /* 0x000fda0003f04070 */
[----:B------:R-:W-:-:S04]  /*1fe0*/  @!P0 IADD3 R5, PT, PT, R5, -R9, RZ ;  /* 0x8000000905058210 */ /* 0x000fc80007ffe0ff */
[----:B------:R-:W-:Y:S02]  /*1ff0*/  ISETP.GE.U32.AND P2, PT, R5, R9, PT ;  /* 0x000000090500720c */ /* 0x000fe40003f46070 */
[----:B-1----:R-:W-:-:S05]  /*2000*/  FMNMX.FTZ R9, R12, R10, !PT ;  /* 0x0000000a0c097209 */ /* 0x002fca0007810000 */
[----:B------:R-:W1:Y:S01]  /*2010*/  SHFL.BFLY PT, R5, R9, 0x1, 0x1f ;  /* 0x0c201f0009057f89 */ /* 0x000e6200000e0000 */
[----:B------:R-:W-:Y:S01]  /*2020*/  LOP3.LUT R3, R3, R4, RZ, 0x3c, !PT ;  /* 0x0000000403037212 */ /* 0x000fe200078e3cff */
[----:B------:R-:W-:Y:S01]  /*2030*/  @!P0 VIADD R11, R11, 0x1 ;  /* 0x000000010b0b8836 */ /* 0x000fe20000000000 */
[----:B------:R-:W-:Y:S02]  /*2040*/  ISETP.NE.AND P0, PT, R4, RZ, PT ;  /* 0x000000ff0400720c */ /* 0x000fe40003f05270 */
[----:B------:R-:W-:Y:S01]  /*2050*/  ISETP.GE.AND P1, PT, R3, RZ, PT ;  /* 0x000000ff0300720c */ /* 0x000fe20003f26270 */
[----:B------:R-:W-:-:S12]  /*2060*/  @P2 VIADD R11, R11, 0x1 ;  /* 0x000000010b0b2836 */ /* 0x000fd80000000000 */
        /* <DEDUP_REMOVED lines=16> */
[----:B------:R-:W-:Y:S01]  /*2170*/  USHF.R.S32.HI UR4, URZ, 0x1f, UR22 ;  /* 0x0000001fff047899 */ /* 0x000fe20008011416 */
[----:B------:R-:W-:Y:S01]  /*2180*/  FMUL.FTZ R21, R21, 1.4426950216293334961 ;  /* 0x3fb8aa3b15157820 */ /* 0x000fe20000410000 */
[----:B------:R-:W-:-:S05]  /*2190*/  FADD.FTZ R19, -R9, R26 ;  /* 0x0000001a09137221 */ /* 0x000fca0000010100 */
[----:B------:R-:W2:Y:S01]  /*21a0*/  MUFU.EX2 R23, R23 ;  /* 0x0000001700177308 */ /* 0x000ea20000000800 */
[----:B------:R-:W-:Y:S01]  /*21b0*/  ULOP3.LUT UR4, UR4, 0x1, URZ, 0xfc, !UPT ;  /* 0x0000000104047892 */ /* 0x000fe2000f8efcff */
[----:B------:R-:W-:Y:S01]  /*21c0*/  FMUL.FTZ R19, R19, 1.4426950216293334961 ;  /* 0x3fb8aa3b13137820 */ /* 0x000fe20000410000 */
[----:B------:R-:W-:-:S05]  /*21d0*/  FADD.FTZ R18, -R9, R25 ;  /* 0x0000001909127221 */ /* 0x000fca0000010100 */
[----:B------:R-:W3:Y:S01]  /*21e0*/  MUFU.EX2 R22, R22 ;  /* 0x0000001600167308 */ /* 0x000ee20000000800 */
[----:B------:R-:W-:Y:S01]  /*21f0*/  FMUL.FTZ R18, R18, 1.4426950216293334961 ;  /* 0x3fb8aa3b12127820 */ /* 0x000fe20000410000 */
[----:B------:R-:W-:Y:S02]  /*2200*/  IMAD R3, R11, UR4, RZ ;  /* 0x000000040b037c24 */ /* 0x000fe4000f8e02ff */
[----:B-1----:R-:W-:Y:S01]  /*2210*/  FADD.FTZ R35, R13, R35 ;  /* 0x000000230d237221 */ /* 0x002fe20000010000 */
[----:B------:R-:W-:Y:S01]  /*2220*/  FADD.FTZ R13, -R9, R24 ;  /* 0x00000018090d7221 */ /* 0x000fe20000010100 */
[----:B0-----:R-:W-:Y:S01]  /*2230*/  IABS R10, R14 ;  /* 0x0000000e000a7213 */ /* 0x001fe20000000000 */
[----:B------:R-:W-:Y:S01]  /*2240*/  HFMA2 R38, -RZ, RZ, 0, 0 ;  /* 0x00000000ff267431 */ /* 0x000fe200000001ff */
[----:B------:R-:W0:Y:S01]  /*2250*/  MUFU.EX2 R21, R21 ;  /* 0x0000001500157308 */ /* 0x000e220000000800 */
[----:B--2---:R-:W-:Y:S01]  /*2260*/  FADD.FTZ R23, R35, R23 ;  /* 0x0000001723177221 */ /* 0x004fe20000010000 */
[----:B------:R-:W-:Y:S01]  /*2270*/  IABS R12, R3 ;  /* 0x00000003000c7213 */ /* 0x000fe20000000000 */
[----:B------:R-:W-:Y:S01]  /*2280*/  FMUL.FTZ R13, R13, 1.4426950216293334961 ;  /* 0x3fb8aa3b0d0d7820 */ /* 0x000fe20000410000 */
[----:B------:R-:W1:Y:S04]  /*2290*/  LDCU UR4, c[0x0][0x430] ;  /* 0x00008600ff0477ac */ /* 0x000e680008000800 */
[----:B------:R-:W2:Y:S01]  /*22a0*/  MUFU.EX2 R19, R19 ;  /* 0x0000001300137308 */ /* 0x000ea20000000800 */
[----:B---3--:R-:W-:-:S07]  /*22b0*/  FADD.FTZ R23, R23, R22 ;  /* 0x0000001617177221 */ /* 0x008fce0000010000 */
[----:B------:R-:W-:Y:S08]  /*22c0*/  MUFU.EX2 R18, R18 ;  /* 0x0000001200127308 */ /* 0x000ff00000000800 */
[----:B------:R-:W3:Y:S01]  /*22d0*/  I2F.RP R5, R10 ;  /* 0x0000000a00057306 */ /* 0x000ee20000209400 */
[----:B0-----:R-:W-:-:S07]  /*22e0*/  FADD.FTZ R21, R23, R21 ;  /* 0x0000001517157221 */ /* 0x001fce0000010000 */
[----:B------:R-:W0:Y:S08]  /*22f0*/  I2F.RP R36, R12 ;  /* 0x0000000c00247306 */ /* 0x000e300000209400 */
[----:B------:R-:W4:Y:S01]  /*2300*/  MUFU.EX2 R22, R13 ;  /* 0x0000000d00167308 */ /* 0x000f220000000800 */
[----:B--2---:R-:W-:-:S07]  /*2310*/  FADD.FTZ R19, R21, R19 ;  /* 0x0000001315137221 */ /* 0x004fce0000010000 */
[----:B---3--:R2:W-:Y:S08]  /*2320*/  MUFU.RCP R13, R5 ;  /* 0x00000005000d7308 */ /* 0x0085f00000001000 */
[----:B0-----:R-:W0:Y:S01]  /*2330*/  MUFU.RCP R36, R36 ;  /* 0x0000002400247308 */ /* 0x001e220000001000 */
[----:B--2---:R-:W-:-:S04]  /*2340*/  FADD.FTZ R5, R19, R18 ;  /* 0x0000001213057221 */ /* 0x004fc80000010000 */
[----:B----4-:R-:W-:-:S05]  /*2350*/  FADD.FTZ R5, R5, R22 ;  /* 0x0000001605057221 */ /* 0x010fca0000010000 */
[----:B------:R-:W2:Y:S01]  /*2360*/  SHFL.BFLY PT, R22, R5, 0x4, 0x1f ;  /* 0x0c801f0005167f89 */ /* 0x000ea200000e0000 */
[----:B0-----:R-:W-:Y:S02]  /*2370*/  VIADD R36, R36, 0xffffffe ;  /* 0x0ffffffe24247836 */ /* 0x001fe40000000000 */
[----:B------:R-:W-:Y:S02]  /*2380*/  VIADD R13, R13, 0xffffffe ;  /* 0x0ffffffe0d0d7836 */ /* 0x000fe40000000000 */
[----:B------:R-:W0:Y:S08]  /*2390*/  F2I.FTZ.U32.TRUNC.NTZ R39, R36 ;  /* 0x0000002400277305 */ /* 0x000e30000021f000 */
[----:B------:R-:W3:Y:S01]  /*23a0*/  F2I.FTZ.U32.TRUNC.NTZ R37, R13 ;  /* 0x0000000d00257305 */ /* 0x000ee2000021f000 */
[----:B------:R-:W-:-:S02]  /*23b0*/  VIADD R19, R12, UR18 ;  /* 0x000000120c137c36 */ /* 0x000fc40008000000 */
[----:B--2---:R-:W-:Y:S01]  /*23c0*/  FADD.FTZ R22, R5, R22 ;  /* 0x0000001605167221 */ /* 0x004fe20000010000 */
[----:B0-----:R-:W-:Y:S01]  /*23d0*/  IADD3 R23, PT, PT, RZ, -R39, RZ ;  /* 0x80000027ff177210 */ /* 0x001fe20007ffe0ff */
[----:B---3--:R-:W-:-:S03]  /*23e0*/  IMAD.MOV R18, RZ, RZ, -R37 ;  /* 0x000000ffff127224 */ /* 0x008fc600078e0a25 */
[----:B------:R-:W0:Y:S01]  /*23f0*/  SHFL.BFLY PT, R21, R22, 0x2, 0x1f ;  /* 0x0c401f0016157f89 */ /* 0x000e2200000e0000 */
[----:B------:R-:W-:Y:S02]  /*2400*/  IMAD R23, R23, R12, RZ ;  /* 0x0000000c17177224 */ /* 0x000fe400078e02ff */
[----:B------:R-:W-:Y:S02]  /*2410*/  IMAD R18, R18, R10, RZ ;  /* 0x0000000a12127224 */ /* 0x000fe400078e02ff */
[----:B------:R-:W-:Y:S01]  /*2420*/  IMAD.MOV.U32 R36, RZ, RZ, RZ ;  /* 0x000000ffff247224 */ /* 0x000fe200078e00ff */
[----:B------:R-:W-:Y:S01]  /*2430*/  IABS R5, R3 ;  /* 0x0000000300057213 */ /* 0x000fe20000000000 */
[----:B------:R-:W-:Y:S01]  /*2440*/  IMAD.HI.U32 R23, R39, R23, R38 ;  /* 0x0000001727177227 */ /* 0x000fe200078e0026 */
[----:B------:R-:W-:-:S03]  /*2450*/  IABS R13, R19 ;  /* 0x00000013000d7213 */ /* 0x000fc60000000000 */
[----:B------:R-:W-:-:S04]  /*2460*/  IMAD.HI.U32 R18, R37, R18, R36 ;  /* 0x0000001225127227 */ /* 0x000fc800078e0024 */
[----:B------:R-:W-:Y:S02]  /*2470*/  IMAD.MOV R5, RZ, RZ, -R5 ;  /* 0x000000ffff057224 */ /* 0x000fe400078e0a05 */
[----:B------:R-:W-:-:S04]  /*2480*/  IMAD.HI.U32 R23, R23, R13, RZ ;  /* 0x0000000d17177227 */ /* 0x000fc800078e00ff */
[----:B------:R-:W-:-:S04]  /*2490*/  IMAD.HI.U32 R18, R18, R13, RZ ;  /* 0x0000000d12127227 */ /* 0x000fc800078e00ff */
[----:B------:R-:W-:Y:S01]  /*24a0*/  IMAD R35, R23, R5, R13 ;  /* 0x0000000517237224 */ /* 0x000fe200078e020d */
[----:B------:R-:W-:Y:S01]  /*24b0*/  IADD3 R5, PT, PT, -R18, RZ, RZ ;  /* 0x000000ff12057210 */ /* 0x000fe20007ffe1ff */
[----:B0-----:R-:W-:-:S03]  /*24c0*/  FADD.FTZ R21, R22, R21 ;  /* 0x0000001516157221 */ /* 0x001fc60000010000 */
[----:B------:R-:W-:Y:S01]  /*24d0*/  ISETP.GT.U32.AND P2, PT, R12, R35, PT ;  /* 0x000000230c00720c */ /* 0x000fe20003f44070 */
[C---:B------:R-:W-:Y:S02]  /*24e0*/  IMAD R13, R10.reuse, R5, R13 ;  /* 0x000000050a0d7224 */ /* 0x040fe400078e020d */
[----:B------:R-:W0:Y:S03]  /*24f0*/  SHFL.BFLY PT, R5, R21, 0x1, 0x1f ;  /* 0x0c201f0015057f89 */ /* 0x000e2600000e0000 */
[----:B------:R-:W-:-:S07]  /*2500*/  ISETP.GT.U32.AND P0, PT, R10, R13, PT ;  /* 0x0000000d0a00720c */ /* 0x000fce0003f04070 */
[----:B------:R-:W-:-:S05]  /*2510*/  @!P2 IMAD.IADD R35, R35, 0x1, -R12 ;  /* 0x000000012323a824 */ /* 0x000fca00078e0a0c */
[-C--:B------:R-:W-:Y:S01]  /*2520*/  ISETP.GE.U32.AND P1, PT, R35, R12.reuse, PT ;  /* 0x0000000c2300720c */ /* 0x080fe20003f26070 */
[----:B------:R-:W-:Y:S01]  /*2530*/  @!P0 IMAD.IADD R13, R13, 0x1, -R10 ;  /* 0x000000010d0d8824 */ /* 0x000fe200078e0a0a */
[----:B------:R-:W-:-:S04]  /*2540*/  LOP3.LUT R22, R19, R12, RZ, 0x3c, !PT ;  /* 0x0000000c13167212 */ /* 0x000fc800078e3cff */
[----:B------:R-:W-:Y:S02]  /*2550*/  ISETP.GE.U32.AND P4, PT, R13, R10, PT ;  /* 0x0000000a0d00720c */ /* 0x000fe40003f86070 */
[----:B------:R-:W-:Y:S01]  /*2560*/  @!P2 IADD3 R23, PT, PT, R23, 0x1, RZ ;  /* 0x000000011717a810 */ /* 0x000fe20007ffe0ff */
[----:B0-----:R-:W-:Y:S01]  /*2570*/  FADD.FTZ R5, R21, R5 ;  /* 0x0000000515057221 */ /* 0x001fe20000010000 */
[----:B------:R-:W-:Y:S01]  /*2580*/  LOP3.LUT R19, R19, R14, RZ, 0x3c, !PT ;  /* 0x0000000e13137212 */ /* 0x000fe200078e3cff */
[----:B------:R-:W-:Y:S01]  /*2590*/  @!P0 VIADD R18, R18, 0x1 ;  /* 0x0000000112128836 */ /* 0x000fe20000000000 */
[----:B------:R-:W-:Y:S01]  /*25a0*/  ISETP.GE.AND P3, PT, R22, RZ, PT ;  /* 0x000000ff1600720c */ /* 0x000fe20003f66270 */
[----:B------:R-:W-:Y:S01]  /*25b0*/  @P1 VIADD R23, R23, 0x1 ;  /* 0x0000000117171836 */ /* 0x000fe20000000000 */
[----:B------:R-:W-:Y:S02]  /*25c0*/  FSETP.NE.FTZ.AND P1, PT, R5, RZ, PT ;  /* 0x000000ff0500720b */ /* 0x000fe40003f35000 */
[----:B------:R-:W-:-:S02]  /*25d0*/  ISETP.GE.AND P2, PT, R19, RZ, PT ;  /* 0x000000ff1300720c */ /* 0x000fc40003f46270 */
[----:B------:R-:W-:Y:S01]  /*25e0*/  ISETP.NE.AND P0, PT, R14, RZ, PT ;  /* 0x000000ff0e00720c */ /* 0x000fe20003f05270 */
[----:B------:R-:W-:Y:S01]  /*25f0*/  @P4 VIADD R18, R18, 0x1 ;  /* 0x0000000112124836 */ /* 0x000fe20000000000 */
[----:B------:R-:W-:Y:S02]  /*2600*/  ISETP.NE.AND P5, PT, R3, RZ, PT ;  /* 0x000000ff0300720c */ /* 0x000fe40003fa5270 */
[----:B------:R-:W-:Y:S02]  /*2610*/  MOV R10, R23 ;  /* 0x00000017000a7202 */ /* 0x000fe40000000f00 */
[----:B------:R-:W-:Y:S02]  /*2620*/  MOV R13, R18 ;  /* 0x00000012000d7202 */ /* 0x000fe40000000f00 */
[----:B------:R-:W-:Y:S02]  /*2630*/  @!P3 IADD3 R10, PT, PT, -R10, RZ, RZ ;  /* 0x000000ff0a0ab210 */ /* 0x000fe40007ffe1ff */
[----:B------:R-:W-:Y:S01]  /*2640*/  ISETP.NE.AND P3, PT, R11, RZ, PT ;  /* 0x000000ff0b00720c */ /* 0x000fe20003f65270 */
[----:B------:R-:W-:Y:S01]  /*2650*/  @!P2 IMAD.MOV R13, RZ, RZ, -R13 ;  /* 0x000000ffff0da224 */ /* 0x000fe200078e0a0d */
[----:B------:R0:W2:Y:S01]  /*2660*/  @P1 MUFU.LG2 R11, R5 ;  /* 0x00000005000b1308 */ /* 0x0000a20000000c00 */
[----:B------:R-:W-:-:S02]  /*2670*/  @!P0 LOP3.LUT R13, RZ, R14, RZ, 0x33, !PT ;  /* 0x0000000eff0d8212 */ /* 0x000fc400078e33ff */
[----:B------:R-:W-:Y:S02]  /*2680*/  LOP3.LUT P0, RZ, R20, 0x387, RZ, 0xc0, !PT ;  /* 0x0000038714ff7812 */ /* 0x000fe4000780c0ff */
[----:B------:R-:W-:Y:S02]  /*2690*/  @!P5 LOP3.LUT R10, RZ, R12, RZ, 0x33, !PT ;  /* 0x0000000cff0ad212 */ /* 0x000fe400078e33ff */
[----:B------:R-:W-:Y:S02]  /*26a0*/  SEL R12, RZ, 0x1, !P3 ;  /* 0x00000001ff0c7807 */ /* 0x000fe40005800000 */
[----:B------:R-:W-:Y:S02]  /*26b0*/  SHF.R.S32.HI R18, RZ, 0x1f, R3 ;  /* 0x0000001fff127819 */ /* 0x000fe40000011403 */
[----:B------:R-:W-:Y:S01]  /*26c0*/  ISETP.LT.U32.AND P2, PT, R16, R10, PT ;  /* 0x0000000a1000720c */ /* 0x000fe20003f41070 */
[----:B-1----:R-:W-:Y:S01]  /*26d0*/  IMAD R4, R4, UR4, RZ ;  /* 0x0000000404047c24 */ /* 0x002fe2000f8e02ff */
[----:B------:R-:W-:-:S02]  /*26e0*/  LOP3.LUT R12, R18, R12, RZ, 0xfc, !PT ;  /* 0x0000000c120c7212 */ /* 0x000fc400078efcff */
[----:B0-----:R-:W-:Y:S01]  /*26f0*/  SHF.R.S32.HI R5, RZ, 0x1f, R10 ;  /* 0x0000001fff057819 */ /* 0x001fe2000001140a */
[----:B------:R-:W-:Y:S01]  /*2700*/  IMAD R13, R13, UR5, RZ ;  /* 0x000000050d0d7c24 */ /* 0x000fe2000f8e02ff */
[----:B------:R-:W-:Y:S02]  /*2710*/  BSSY.RECONVERGENT B1, `(.L_x_46) ;  /* 0x000012c000017945 */ /* 0x000fe40003800200 */
[----:B------:R-:W-:Y:S01]  /*2720*/  ISETP.LT.AND.EX P2, PT, R17, R5, PT, P2 ;  /* 0x000000051100720c */ /* 0x000fe20003f41320 */
[----:B------:R-:W-:Y:S01]  /*2730*/  IMAD R4, R3, R4, RZ ;  /* 0x0000000403047224 */ /* 0x000fe200078e02ff */
[----:B------:R-:W-:Y:S01]  /*2740*/  MOV R23, 0x7f800000 ;  /* 0x7f80000000177802 */ /* 0x000fe20000000f00 */
[----:B------:R-:W-:Y:S01]  /*2750*/  IMAD R3, R12, R13, RZ ;  /* 0x0000000d0c037224 */ /* 0x000fe200078e02ff */
[----:B------:R-:W-:Y:S01]  /*2760*/  SEL R5, R16, R10, P2 ;  /* 0x0000000a10057207 */ /* 0x000fe20001000000 */
[----:B--2---:R-:W-:Y:S01]  /*2770*/  @P1 FFMA.FTZ R23, R11, 0.69314718246459960938, R9 ;  /* 0x3f3172180b171823 */ /* 0x004fe20000010009 */
[----:B------:R-:W-:Y:S07]  /*2780*/  @P0 BRA `(.L_x_47) ;  /* 0x0000001000900947 */ /* 0x000fee0003800000 */
        /* <DEDUP_REMOVED lines=11> */
[----:B------:R-:W-:Y:S01]  /*2840*/  IADD3 R11, P1, PT, R14, 0x1, RZ ;  /* 0x000000010e0b7810 */ /* 0x000fe20007f3e0ff */
[----:B------:R-:W-:Y:S02]  /*2850*/  IMAD R9, R10, UR19, RZ ;  /* 0x000000130a097c24 */ /* 0x000fe4000f8e02ff */
[C---:B------:R-:W-:Y:S01]  /*2860*/  IMAD.WIDE.U32 R12, R14.reuse, UR19, RZ ;  /* 0x000000130e0c7c25 */ /* 0x040fe2000f8e00ff */
[----:B------:R-:W-:Y:S02]  /*2870*/  ISETP.GE.U32.AND P0, PT, R11, 0x3, PT ;  /* 0x000000030b00780c */ /* 0x000fe40003f06070 */
[----:B------:R-:W-:Y:S01]  /*2880*/  IADD3.X R11, PT, PT, RZ, R10, RZ, P1, !PT ;  /* 0x0000000aff0b7210 */ /* 0x000fe20000ffe4ff */
[----:B------:R-:W-:-:S03]  /*2890*/  IMAD R9, R14, UR14, R9 ;  /* 0x0000000e0e097c24 */ /* 0x000fc6000f8e0209 */
[----:B------:R-:W-:Y:S02]  /*28a0*/  ISETP.GE.U32.AND.EX P0, PT, R11, RZ, PT, P0 ;  /* 0x000000ff0b00720c */ /* 0x000fe40003f06100 */
        /* <DEDUP_REMOVED lines=26> */
[----:B------:R-:W-:-:S05]  /*2a50*/  @!P0 LOP3.LUT R39, RZ, R38, RZ, 0x33, !PT ;  /* 0x00000026ff278212 */ /* 0x000fca00078e33ff */
[----:B------:R-:W-:-:S04]  /*2a60*/  IMAD.MOV R9, RZ, RZ, -R39 ;  /* 0x000000ffff097224 */ /* 0x000fc800078e0a27 */
[----:B------:R-:W-:Y:S01]  /*2a70*/  IMAD R35, R38, R9, R35 ;  /* 0x0000000926237224 */ /* 0x000fe200078e0223 */
[----:B------:R-:W-:Y:S01]  /*2a80*/  MOV R38, R39 ;  /* 0x0000002700267202 */ /* 0x000fe20000000f00 */
[----:B------:R-:W-:Y:S01]  /*2a90*/  HFMA2 R39, -RZ, RZ, 0, 0 ;  /* 0x00000000ff277431 */ /* 0x000fe200000001ff */
[----:B------:R-:W-:Y:S06]  /*2aa0*/  BRA `(.L_x_50) ;  /* 0x0000000000287947 */ /* 0x000fec0003800000 */
.L_x_49:
[----:B------:R-:W-:Y:S01]  /*2ab0*/  IMAD.MOV.U32 R17, RZ, RZ, R9 ;  /* 0x000000ffff117224 */ /* 0x000fe200078e0009 */
[----:B------:R-:W-:Y:S01]  /*2ac0*/  MOV R19, RZ ;  /* 0x000000ff00137202 */ /* 0x000fe20000000f00 */
[----:B------:R-:W-:Y:S01]  /*2ad0*/  IMAD.MOV.U32 R21, RZ, RZ, R35 ;  /* 0x000000ffff157224 */ /* 0x000fe200078e0023 */
[----:B------:R-:W-:Y:S02]  /*2ae0*/  MOV R18, R38 ;  /* 0x0000002600127202 */ /* 0x000fe40000000f00 */
[----:B------:R-:W-:Y:S02]  /*2af0*/  MOV R16, 0x2b10 ;  /* 0x00002b1000107802 */ /* 0x000fe40000000f00 */
[----:B------:R-:W-:Y:S05]  /*2b00*/  CALL.REL.NOINC `($__internal_1_$__cuda_sm20_div_s64) ;  /* 0x00000020008c7944 */ /* 0x000fea0003c00000 */
[----:B------:R-:W-:Y:S02]  /*2b10*/  IADD3 R10, PT, PT, -R9, RZ, RZ ;  /* 0x000000ff090a7210 */ /* 0x000fe40007ffe1ff */
[----:B------:R-:W-:-:S03]  /*2b20*/  MOV R39, R12 ;  /* 0x0000000c00277202 */ /* 0x000fc60000000f00 */
[----:B------:R-:W-:Y:S01]  /*2b30*/  IMAD R35, R38, R10, R35 ;  /* 0x0000000a26237224 */ /* 0x000fe200078e0223 */
[----:B------:R-:W-:-:S07]  /*2b40*/  MOV R38, R9 ;  /* 0x0000000900267202 */ /* 0x000fce0000000f00 */
.L_x_50:
[----:B------:R-:W-:Y:S01]  /*2b50*/  IABS R12, UR19 ;  /* 0x00000013000c7c13 */ /* 0x000fe20008000000 */
[----:B------:R-:W-:Y:S01]  /*2b60*/  IMAD R0, R0, R8, RZ ;  /* 0x0000000800007224 */ /* 0x000fe200078e02ff */
[----:B------:R-:W-:Y:S01]  /*2b70*/  IABS R9, UR19 ;  /* 0x0000001300097c13 */ /* 0x000fe20008000000 */
[----:B------:R-:W-:Y:S01]  /*2b80*/  BSSY.RECONVERGENT B0, `(.L_x_51) ;  /* 0x0000041000007945 */ /* 0x000fe20003800200 */
[----:B------:R-:W0:Y:S01]  /*2b90*/  I2F.U32.RP R16, R12 ;  /* 0x0000000c00107306 */ /* 0x000e220000209000 */
[----:B------:R-:W-:Y:S01]  /*2ba0*/  IABS R10, R35 ;  /* 0x00000023000a7213 */ /* 0x000fe20000000000 */
[----:B------:R-:W-:Y:S01]  /*2bb0*/  IMAD R0, R7, R2, R0 ;  /* 0x0000000207007224 */ /* 0x000fe200078e0200 */
[----:B------:R-:W-:Y:S02]  /*2bc0*/  IADD3 R9, PT, PT, RZ, -R9, RZ ;  /* 0x80000009ff097210 */ /* 0x000fe40007ffe0ff */
[----:B------:R-:W-:-:S04]  /*2bd0*/  LOP3.LUT R2, R35, UR19, RZ, 0x3c, !PT ;  /* 0x0000001323027c12 */ /* 0x000fc8000f8e3cff */
[----:B------:R-:W-:Y:S01]  /*2be0*/  ISETP.GE.AND P0, PT, R2, RZ, PT ;  /* 0x000000ff0200720c */ /* 0x000fe20003f06270 */
[----:B0-----:R-:W0:Y:S02]  /*2bf0*/  MUFU.RCP R16, R16 ;  /* 0x0000001000107308 */ /* 0x001e240000001000 */
[----:B0-----:R-:W-:-:S06]  /*2c00*/  IADD3 R16, PT, PT, R16, 0xffffffe, RZ ;  /* 0x0ffffffe10107810 */ /* 0x001fcc0007ffe0ff */
[----:B------:R-:W0:Y:S02]  /*2c10*/  F2I.FTZ.U32.TRUNC.NTZ R17, R16 ;  /* 0x0000001000117305 */ /* 0x000e24000021f000 */
[----:B0-----:R-:W-:Y:S01]  /*2c20*/  IADD3 R11, PT, PT, RZ, -R17, RZ ;  /* 0x80000011ff0b7210 */ /* 0x001fe20007ffe0ff */
[----:B------:R-:W-:-:S04]  /*2c30*/  IMAD.MOV.U32 R16, RZ, RZ, RZ ;  /* 0x000000ffff107224 */ /* 0x000fc800078e00ff */
[----:B------:R-:W-:-:S04]  /*2c40*/  IMAD R11, R11, R12, RZ ;  /* 0x0000000c0b0b7224 */ /* 0x000fc800078e02ff */
[----:B------:R-:W-:-:S04]  /*2c50*/  IMAD.HI.U32 R16, R17, R11, R16 ;  /* 0x0000000b11107227 */ /* 0x000fc800078e0010 */
[----:B------:R-:W-:Y:S02]  /*2c60*/  IMAD.MOV.U32 R11, RZ, RZ, R9 ;  /* 0x000000ffff0b7224 */ /* 0x000fe400078e0009 */
[----:B------:R-:W-:-:S04]  /*2c70*/  IMAD.HI.U32 R9, R16, R10, RZ ;  /* 0x0000000a10097227 */ /* 0x000fc800078e00ff */
[----:B------:R-:W-:Y:S02]  /*2c80*/  IMAD R10, R9, R11, R10 ;  /* 0x0000000b090a7224 */ /* 0x000fe400078e020a */
[----:B------:R-:W-:-:S03]  /*2c90*/  IMAD.WIDE.U32 R16, R7, R8, RZ ;  /* 0x0000000807107225 */ /* 0x000fc600078e00ff */
[----:B------:R-:W-:Y:S01]  /*2ca0*/  ISETP.GT.U32.AND P1, PT, R12, R10, PT ;  /* 0x0000000a0c00720c */ /* 0x000fe20003f24070 */
[----:B------:R-:W-:Y:S02]  /*2cb0*/  IMAD.IADD R0, R17, 0x1, R0 ;  /* 0x0000000111007824 */ /* 0x000fe400078e0200 */
[----:B------:R-:W-:-:S04]  /*2cc0*/  IMAD.WIDE.U32 R42, R16, R40, RZ ;  /* 0x00000028102a7225 */ /* 0x000fc800078e00ff */
[----:B------:R-:W-:-:S04]  /*2cd0*/  IMAD R0, R0, R40, RZ ;  /* 0x0000002800007224 */ /* 0x000fc800078e02ff */
[----:B------:R-:W-:Y:S02]  /*2ce0*/  IMAD R17, R41, R16, R0 ;  /* 0x0000001029117224 */ /* 0x000fe400078e0200 */
[-C--:B------:R-:W-:Y:S02]  /*2cf0*/  @!P1 IADD3 R10, PT, PT, R10, -R12.reuse, RZ ;  /* 0x8000000c0a0a9210 */ /* 0x080fe40007ffe0ff */
[----:B------:R-:W-:Y:S01]  /*2d00*/  @!P1 IADD3 R9, PT, PT, R9, 0x1, RZ ;  /* 0x0000000109099810 */ /* 0x000fe20007ffe0ff */
[----:B------:R-:W-:Y:S01]  /*2d10*/  IMAD.IADD R17, R43, 0x1, R17 ;  /* 0x000000012b117824 */ /* 0x000fe200078e0211 */
[----:B------:R-:W-:Y:S02]  /*2d20*/  ISETP.GE.U32.AND P2, PT, R10, R12, PT ;  /* 0x0000000c0a00720c */ /* 0x000fe40003f46070 */
[----:B------:R-:W-:Y:S02]  /*2d30*/  ISETP.NE.AND P1, PT, RZ, UR19, PT ;  /* 0x00000013ff007c0c */ /* 0x000fe4000bf25270 */
[----:B------:R-:W-:-:S09]  /*2d40*/  LOP3.LUT R0, R39, R17, RZ, 0xfc, !PT ;  /* 0x0000001127007212 */ /* 0x000fd200078efcff */
[----:B------:R-:W-:-:S05]  /*2d50*/  @P2 VIADD R9, R9, 0x1 ;  /* 0x0000000109092836 */ /* 0x000fca0000000000 */
[----:B------:R-:W-:-:S04]  /*2d60*/  MOV R2, R9 ;  /* 0x0000000900027202 */ /* 0x000fc80000000f00 */
[----:B------:R-:W-:Y:S02]  /*2d70*/  @!P0 IADD3 R2, PT, PT, -R2, RZ, RZ ;  /* 0x000000ff02028210 */ /* 0x000fe40007ffe1ff */
[----:B------:R-:W-:Y:S02]  /*2d80*/  ISETP.NE.U32.AND P0, PT, R0, RZ, PT ;  /* 0x000000ff0000720c */ /* 0x000fe40003f05070 */
[----:B------:R-:W-:-:S05]  /*2d90*/  @!P1 LOP3.LUT R2, RZ, UR19, RZ, 0x33, !PT ;  /* 0x00000013ff029c12 */ /* 0x000fca000f8e33ff */
[----:B------:R-:W-:-:S04]  /*2da0*/  IMAD.MOV R0, RZ, RZ, -R2 ;  /* 0x000000ffff007224 */ /* 0x000fc800078e0a02 */
[----:B------:R-:W-:Y:S02]  /*2db0*/  IMAD R0, R0, UR19, R35 ;  /* 0x0000001300007c24 */ /* 0x000fe4000f8e0223 */
        /* <DEDUP_REMOVED lines=22> */
.L_x_52:
[----:B------:R-:W-:Y:S01]  /*2f20*/  IMAD.MOV.U32 R21, RZ, RZ, R38 ;  /* 0x000000ffff157224 */ /* 0x000fe200078e0026 */
[----:B------:R-:W-:Y:S01]  /*2f30*/  MOV R19, R39 ;  /* 0x0000002700137202 */ /* 0x000fe20000000f00 */
[----:B------:R-:W-:Y:S01]  /*2f40*/  IMAD.MOV.U32 R18, RZ, RZ, R42 ;  /* 0x000000ffff127224 */ /* 0x000fe200078e002a */
[----:B------:R-:W-:Y:S02]  /*2f50*/  MOV R16, 0x2f70 ;  /* 0x00002f7000107802 */ /* 0x000fe40000000f00 */
[----:B------:R-:W-:Y:S05]  /*2f60*/  CALL.REL.NOINC `($__internal_1_$__cuda_sm20_div_s64) ;  /* 0x0000001c00747944 */ /* 0x000fea0003c00000 */
[----:B------:R-:W-:-:S05]  /*2f70*/  IADD3 R10, PT, PT, -R9, RZ, RZ ;  /* 0x000000ff090a7210 */ /* 0x000fca0007ffe1ff */
[----:B------:R-:W-:Y:S02]  /*2f80*/  IMAD R38, R10, R42, R38 ;  /* 0x0000002a0a267224 */ /* 0x000fe400078e0226 */
.L_x_53:
[----:B------:R-:W-:Y:S05]  /*2f90*/  BSYNC.RECONVERGENT B0 ;  /* 0x0000000000007941 */ /* 0x000fea0003800200 */
.L_x_51:
[----:B------:R-:W-:Y:S01]  /*2fa0*/  IABS R18, R8 ;  /* 0x0000000800127213 */ /* 0x000fe20000000000 */
[----:B------:R-:W-:Y:S01]  /*2fb0*/  IMAD.MOV.U32 R44, RZ, RZ, RZ ;  /* 0x000000ffff2c7224 */ /* 0x000fe200078e00ff */
[----:B------:R-:W-:Y:S01]  /*2fc0*/  IABS R16, R6 ;  /* 0x0000000600107213 */ /* 0x000fe20000000000 */
[----:B------:R-:W0:Y:S01]  /*2fd0*/  LDCU.U8 UR10, c[0x0][0x549] ;  /* 0x0000a920ff0a77ac */ /* 0x000e220008000000 */
[----:B------:R-:W1:Y:S01]  /*2fe0*/  I2F.U32.RP R10, R18 ;  /* 0x00000012000a7306 */ /* 0x000e620000209000 */
[----:B------:R-:W-:Y:S02]  /*2ff0*/  IABS R12, R14 ;  /* 0x0000000e000c7213 */ /* 0x000fe40000000000 */
[----:B------:R-:W-:Y:S01]  /*3000*/  IABS R17, R7 ;  /* 0x0000000700117213 */ /* 0x000fe20000000000 */
[----:B------:R-:W2:Y:S01]  /*3010*/  LDCU.64 UR4, c[0x0][0x430] ;  /* 0x00008600ff0477ac */ /* 0x000ea20008000a00 */
[----:B------:R-:W-:Y:S02]  /*3020*/  IABS R13, R5 ;  /* 0x00000005000d7213 */ /* 0x000fe40000000000 */
[----:B------:R-:W-:Y:S01]  /*3030*/  IABS R11, R38 ;  /* 0x00000026000b7213 */ /* 0x000fe20000000000 */
[----:B------:R-:W3:Y:S01]  /*3040*/  I2F.U32.RP R42, R16 ;  /* 0x00000010002a7306 */ /* 0x000ee20000209000 */
[----:B------:R-:W-:-:S02]  /*3050*/  IABS R36, R8 ;  /* 0x0000000800247213 */ /* 0x000fc40000000000 */
[----:B------:R-:W-:Y:S02]  /*3060*/  IABS R35, R9 ;  /* 0x0000000900237213 */ /* 0x000fe40000000000 */
[----:B------:R-:W-:Y:S01]  /*3070*/  IABS R21, R6 ;  /* 0x0000000600157213 */ /* 0x000fe20000000000 */
[----:B------:R-:W-:Y:S01]  /*3080*/  IMAD.MOV R36, RZ, RZ, -R36 ;  /* 0x000000ffff247224 */ /* 0x000fe200078e0a24 */
[----:B------:R-:W-:Y:S01]  /*3090*/  ISETP.NE.AND P5, PT, R8, RZ, PT ;  /* 0x000000ff0800720c */ /* 0x000fe20003fa5270 */
[----:B-1----:R-:W1:Y:S01]  /*30a0*/  MUFU.RCP R10, R10 ;  /* 0x0000000a000a7308 */ /* 0x002e620000001000 */
[----:B0-----:R-:W-:Y:S01]  /*30b0*/  UISETP.NE.AND UP0, UPT, UR10, URZ, UPT ;  /* 0x000000ff0a00728c */ /* 0x001fe2000bf05270 */
[----:B------:R-:W-:-:S03]  /*30c0*/  IMAD.MOV R21, RZ, RZ, -R21 ;  /* 0x000000ffff157224 */ /* 0x000fc600078e0a15 */
[----:B--2---:R-:W-:-:S03]  /*30d0*/  USEL UR10, UR5, 0x1, !UP0 ;  /* 0x00000001050a7887 */ /* 0x004fc6000c000000 */
[----:B---3--:R-:W0:Y:S01]  /*30e0*/  MUFU.RCP R42, R42 ;  /* 0x0000002a002a7308 */ /* 0x008e220000001000 */
[----:B------:R-:W-:Y:S02]  /*30f0*/  USEL UR11, UR4, 0x1, UP0 ;  /* 0x00000001040b7887 */ /* 0x000fe40008000000 */
[----:B------:R-:W-:Y:S02]  /*3100*/  UIMAD UR4, UR5, UR4, URZ ;  /* 0x00000004050472a4 */ /* 0x000fe4000f8e02ff */
[----:B------:R-:W-:-:S03]  /*3110*/  UIMAD UR5, UR11, UR5, URZ ;  /* 0x000000050b0572a4 */ /* 0x000fc6000f8e02ff */
[----:B------:R-:W-:Y:S01]  /*3120*/  I2F.U32.RP R40, R12 ;  /* 0x0000000c00287306 */ /* 0x000fe20000209000 */
[----:B-1----:R-:W-:-:S07]  /*3130*/  VIADD R10, R10, 0xffffffe ;  /* 0x0ffffffe0a0a7836 */ /* 0x002fce0000000000 */
[----:B------:R-:W1:Y:S01]  /*3140*/  F2I.FTZ.U32.TRUNC.NTZ R45, R10 ;  /* 0x0000000a002d7305 */ /* 0x000e62000021f000 */
[----:B0-----:R-:W-:-:S07]  /*3150*/  VIADD R42, R42, 0xffffffe ;  /* 0x0ffffffe2a2a7836 */ /* 0x001fce0000000000 */
[----:B------:R0:W2:Y:S01]  /*3160*/  F2I.FTZ.U32.TRUNC.NTZ R43, R42 ;  /* 0x0000002a002b7305 */ /* 0x0000a2000021f000 */
[----:B-1----:R-:W-:-:S07]  /*3170*/  IMAD.MOV R37, RZ, RZ, -R45 ;  /* 0x000000ffff257224 */ /* 0x002fce00078e0a2d */
[----:B------:R-:W1:Y:S01]  /*3180*/  MUFU.RCP R40, R40 ;  /* 0x0000002800287308 */ /* 0x000e620000001000 */
[----:B------:R-:W-:Y:S02]  /*3190*/  IMAD R37, R37, R18, RZ ;  /* 0x0000001225257224 */ /* 0x000fe400078e02ff */
[----:B0-----:R-:W-:Y:S01]  /*31a0*/  HFMA2 R42, -RZ, RZ, 0, 0 ;  /* 0x00000000ff2a7431 */ /* 0x001fe200000001ff */
[----:B--2---:R-:W-:-:S04]  /*31b0*/  IADD3 R22, PT, PT, RZ, -R43, RZ ;  /* 0x8000002bff167210 */ /* 0x004fc80007ffe0ff */
[----:B------:R-:W0:Y:S01]  /*31c0*/  I2F.U32.RP R19, R17 ;  /* 0x0000001100137306 */ /* 0x000e220000209000 */
[----:B------:R-:W-:-:S04]  /*31d0*/  IMAD.HI.U32 R37, R45, R37, R44 ;  /* 0x000000252d257227 */ /* 0x000fc800078e002c */
[----:B------:R-:W-:Y:S02]  /*31e0*/  IMAD R22, R22, R16, RZ ;  /* 0x0000001016167224 */ /* 0x000fe400078e02ff */
[----:B------:R-:W-:Y:S01]  /*31f0*/  IMAD.HI.U32 R37, R37, R11, RZ ;  /* 0x0000000b25257227 */ /* 0x000fe200078e00ff */
[----:B------:R-:W2:Y:S03]  /*3200*/  I2F.U32.RP R10, R13 ;  /* 0x0000000d000a7306 */ /* 0x000ea60000209000 */
[----:B------:R-:W-:-:S04]  /*3210*/  IMAD.HI.U32 R22, R43, R22, R42 ;  /* 0x000000162b167227 */ /* 0x000fc800078e002a */
[----:B-1----:R-:W-:Y:S01]  /*3220*/  VIADD R40, R40, 0xffffffe ;  /* 0x0ffffffe28287836 */ /* 0x002fe20000000000 */
[----:B0-----:R-:W0:Y:S01]  /*3230*/  MUFU.RCP R19, R19 ;  /* 0x0000001300137308 */ /* 0x001e220000001000 */
[----:B------:R-:W-:-:S04]  /*3240*/  IMAD.HI.U32 R22, R22, R35, RZ ;  /* 0x0000002316167227 */ /* 0x000fc800078e00ff */
[----:B------:R-:W-:Y:S02]  /*3250*/  IMAD R36, R37, R36, R11 ;  /* 0x0000002425247224 */ /* 0x000fe400078e020b */
[----:B------:R-:W-:Y:S01]  /*3260*/  IMAD R21, R22, R21, R35 ;  /* 0x0000001516157224 */ /* 0x000fe200078e0223 */
[----:B------:R-:W1:Y:S01]  /*3270*/  F2I.FTZ.U32.TRUNC.NTZ R41, R40 ;  /* 0x0000002800297305 */ /* 0x000e62000021f000 */
[----:B------:R-:W-:Y:S02]  /*3280*/  LOP3.LUT R35, R38, R8, RZ, 0x3c, !PT ;  /* 0x0000000826237212 */ /* 0x000fe400078e3cff */
[----:B------:R-:W-:Y:S02]  /*3290*/  ISETP.GT.U32.AND P3, PT, R18, R36, PT ;  /* 0x000000241200720c */ /* 0x000fe40003f64070 */
[----:B------:R-:W-:Y:S02]  /*32a0*/  ISETP.GT.U32.AND P1, PT, R16, R21, PT ;  /* 0x000000151000720c */ /* 0x000fe40003f24070 */
[----:B------:R-:W-:Y:S01]  /*32b0*/  ISETP.GE.AND P2, PT, R35, RZ, PT ;  /* 0x000000ff2300720c */ /* 0x000fe20003f46270 */
[----:B--2---:R-:W2:Y:S01]  /*32c0*/  MUFU.RCP R10, R10 ;  /* 0x0000000a000a7308 */ /* 0x004ea20000001000 */
[----:B0-----:R-:W-:Y:S01]  /*32d0*/  VIADD R19, R19, 0xffffffe ;  /* 0x0ffffffe13137836 */ /* 0x001fe20000000000 */
[----:B-1----:R-:W-:Y:S01]  /*32e0*/  IADD3 R11, PT, PT, RZ, -R41, RZ ;  /* 0x80000029ff0b7210 */ /* 0x002fe20007ffe0ff */
[----:B------:R-:W-:-:S05]  /*32f0*/  IMAD.MOV.U32 R40, RZ, RZ, RZ ;  /* 0x000000ffff287224 */ /* 0x000fca00078e00ff */
[----:B------:R0:W1:Y:S01]  /*3300*/  F2I.FTZ.U32.TRUNC.NTZ R43, R19 ;  /* 0x00000013002b7305 */ /* 0x000062000021f000 */
[----:B------:R-:W-:Y:S01]  /*3310*/  @!P3 IMAD.IADD R36, R36, 0x1, -R18 ;  /* 0x000000012424b824 */ /* 0x000fe200078e0a12 */
[----:B------:R-:W-:Y:S01]  /*3320*/  @!P1 IADD3 R21, PT, PT, R21, -R16, RZ ;  /* 0x8000001015159210 */ /* 0x000fe20007ffe0ff */
[----:B------:R-:W-:Y:S01]  /*3330*/  IMAD R11, R11, R12, RZ ;  /* 0x0000000c0b0b7224 */ /* 0x000fe200078e02ff */
[----:B------:R-:W-:Y:S01]  /*3340*/  @!P3 IADD3 R37, PT, PT, R37, 0x1, RZ ;  /* 0x000000012525b810 */ /* 0x000fe20007ffe0ff */
[----:B------:R-:W-:Y:S01]  /*3350*/  @!P1 VIADD R22, R22, 0x1 ;  /* 0x0000000116169836 */ /* 0x000fe20000000000 */
[----:B------:R-:W-:Y:S02]  /*3360*/  ISETP.GE.U32.AND P6, PT, R36, R18, PT ;  /* 0x000000122400720c */ /* 0x000fe40003fc6070 */
[----:B--2---:R-:W-:Y:S02]  /*3370*/  IADD3 R10, PT, PT, R10, 0xffffffe, RZ ;  /* 0x0ffffffe0a0a7810 */ /* 0x004fe40007ffe0ff */
[----:B------:R-:W-:-:S02]  /*3380*/  ISETP.GE.U32.AND P4, PT, R21, R16, PT ;  /* 0x000000101500720c */ /* 0x000fc40003f86070 */
[----:B------:R-:W-:Y:S02]  /*3390*/  LOP3.LUT R18, R9, R6, RZ, 0x3c, !PT ;  /* 0x0000000609127212 */ /* 0x000fe400078e3cff */
[----:B------:R-:W-:Y:S01]  /*33a0*/  ISETP.NE.AND P3, PT, R6, RZ, PT ;  /* 0x000000ff0600720c */ /* 0x000fe20003f65270 */
[----:B0-----:R-:W-:Y:S01]  /*33b0*/  IMAD.HI.U32 R19, R41, R11, R40 ;  /* 0x0000000b29137227 */ /* 0x001fe200078e0028 */
[----:B------:R-:W-:Y:S01]  /*33c0*/  IABS R11, R2 ;  /* 0x00000002000b7213 */ /* 0x000fe20000000000 */
[----:B------:R0:W2:Y:S01]  /*33d0*/  F2I.FTZ.U32.TRUNC.NTZ R41, R10 ;  /* 0x0000000a00297305 */ /* 0x0000a2000021f000 */
[----:B------:R-:W-:Y:S01]  /*33e0*/  ISETP.GE.AND P0, PT, R18, RZ, PT ;  /* 0x000000ff1200720c */ /* 0x000fe20003f06270 */
[----:B-1----:R-:W-:Y:S01]  /*33f0*/  IMAD.MOV R16, RZ, RZ, -R43 ;  /* 0x000000ffff107224 */ /* 0x002fe200078e0a2b */
[----:B------:R-:W-:Y:S01]  /*3400*/  IABS R21, R7 ;  /* 0x0000000700157213 */ /* 0x000fe20000000000 */
[----:B------:R-:W-:Y:S02]  /*3410*/  IMAD.HI.U32 R19, R19, R11, RZ ;  /* 0x0000000b13137227 */ /* 0x000fe400078e00ff */
[----:B------:R-:W-:-:S02]  /*3420*/  @P4 IADD3 R22, PT, PT, R22, 0x1, RZ ;  /* 0x0000000116164810 */ /* 0x000fc40007ffe0ff */
[----:B------:R-:W-:Y:S01]  /*3430*/  @P6 VIADD R37, R37, 0x1 ;  /* 0x0000000125256836 */ /* 0x000fe20000000000 */
[----:B------:R-:W-:Y:S01]  /*3440*/  IADD3 R21, PT, PT, RZ, -R21, RZ ;  /* 0x80000015ff157210 */ /* 0x000fe20007ffe0ff */
[----:B------:R-:W-:Y:S02]  /*3450*/  IMAD R16, R16, R17, RZ ;  /* 0x0000001110107224 */ /* 0x000fe400078e02ff */
[----:B------:R-:W-:Y:S01]  /*3460*/  @!P2 IMAD.MOV R37, RZ, RZ, -R37 ;  /* 0x000000ffff25a224 */ /* 0x000fe200078e0a25 */
[----:B------:R-:W-:Y:S01]  /*3470*/  @!P5 LOP3.LUT R37, RZ, R8, RZ, 0x33, !PT ;  /* 0x00000008ff25d212 */ /* 0x000fe200078e33ff */
[----:B------:R-:W-:Y:S01]  /*3480*/  @!P0 IMAD.MOV R22, RZ, RZ, -R22 ;  /* 0x000000ffff168224 */ /* 0x000fe200078e0a16 */
[----:B0-----:R-:W-:Y:S01]  /*3490*/  IABS R10, R14 ;  /* 0x0000000e000a7213 */ /* 0x001fe20000000000 */
[----:B------:R-:W-:Y:S01]  /*34a0*/  IMAD.HI.U32 R16, R43, R16, R42 ;  /* 0x000000102b107227 */ /* 0x000fe200078e002a */
[----:B------:R-:W-:Y:S02]  /*34b0*/  @!P3 LOP3.LUT R22, RZ, R6, RZ, 0x33, !PT ;  /* 0x00000006ff16b212 */ /* 0x000fe400078e33ff */
[----:B------:R-:W-:Y:S01]  /*34c0*/  IABS R35, R37 ;  /* 0x0000002500237213 */ /* 0x000fe20000000000 */
[----:B------:R-:W-:Y:S01]  /*34d0*/  IMAD.MOV R10, RZ, RZ, -R10 ;  /* 0x000000ffff0a7224 */ /* 0x000fe200078e0a0a */
[----:B------:R-:W-:-:S02]  /*34e0*/  IABS R18, R22 ;  /* 0x0000001600127213 */ /* 0x000fc40000000000 */
[----:B------:R-:W-:Y:S01]  /*34f0*/  ISETP.NE.AND P2, PT, R14, RZ, PT ;  /* 0x000000ff0e00720c */ /* 0x000fe20003f45270 */
[----:B------:R-:W-:Y:S01]  /*3500*/  IMAD R11, R19, R10, R11 ;  /* 0x0000000a130b7224 */ /* 0x000fe200078e020b */
[----:B------:R-:W-:Y:S01]  /*3510*/  ISETP.NE.AND P5, PT, R7, RZ, PT ;  /* 0x000000ff0700720c */ /* 0x000fe20003fa5270 */
[----:B--2---:R-:W-:Y:S02]  /*3520*/  IMAD.MOV R10, RZ, RZ, -R41 ;  /* 0x000000ffff0a7224 */ /* 0x004fe400078e0a29 */
[----:B------:R-:W-:Y:S01]  /*3530*/  IMAD.HI.U32 R16, R16, R35, RZ ;  /* 0x0000002310107227 */ /* 0x000fe200078e00ff */
[----:B------:R-:W-:-:S03]  /*3540*/  ISETP.GT.U32.AND P1, PT, R12, R11, PT ;  /* 0x0000000b0c00720c */ /* 0x000fc60003f24070 */
[----:B------:R-:W-:Y:S02]  /*3550*/  IMAD R10, R10, R13, RZ ;  /* 0x0000000d0a0a7224 */ /* 0x000fe400078e02ff */
[----:B------:R-:W-:Y:S02]  /*3560*/  IMAD R21, R16, R21, R35 ;  /* 0x0000001510157224 */ /* 0x000fe400078e0223 */
[----:B------:R-:W-:Y:S01]  /*3570*/  IMAD.HI.U32 R40, R41, R10, R40 ;  /* 0x0000000a29287227 */ /* 0x000fe200078e0028 */
[----:B------:R-:W-:Y:S02]  /*3580*/  IABS R10, R5 ;  /* 0x00000005000a7213 */ /* 0x000fe40000000000 */
[----:B------:R-:W-:-:S03]  /*3590*/  ISETP.GT.U32.AND P3, PT, R17, R21, PT ;  /* 0x000000151100720c */ /* 0x000fc60003f64070 */
[----:B------:R-:W-:Y:S01]  /*35a0*/  IMAD.MOV R10, RZ, RZ, -R10 ;  /* 0x000000ffff0a7224 */ /* 0x000fe200078e0a0a */
[----:B------:R-:W-:Y:S01]  /*35b0*/  @!P1 IADD3 R19, PT, PT, R19, 0x1, RZ ;  /* 0x0000000113139810 */ /* 0x000fe20007ffe0ff */
[----:B------:R-:W-:-:S04]  /*35c0*/  IMAD.HI.U32 R40, R40, R18, RZ ;  /* 0x0000001228287227 */ /* 0x000fc800078e00ff */
[----:B------:R-:W-:Y:S02]  /*35d0*/  IMAD R10, R40, R10, R18 ;  /* 0x0000000a280a7224 */ /* 0x000fe400078e0212 */
[----:B------:R-:W-:Y:S02]  /*35e0*/  @!P1 IMAD.IADD R11, R11, 0x1, -R12 ;  /* 0x000000010b0b9824 */ /* 0x000fe400078e0a0c */
[----:B------:R-:W-:Y:S01]  /*35f0*/  @!P3 IADD3 R21, PT, PT, R21, -R17, RZ ;  /* 0x800000111515b210 */ /* 0x000fe20007ffe0ff */
[----:B------:R-:W-:Y:S01]  /*3600*/  @!P3 VIADD R16, R16, 0x1 ;  /* 0x000000011010b836 */ /* 0x000fe20000000000 */
[----:B------:R-:W-:Y:S02]  /*3610*/  ISETP.GT.U32.AND P1, PT, R13, R10, PT ;  /* 0x0000000a0d00720c */ /* 0x000fe40003f24070 */
[----:B------:R-:W-:Y:S02]  /*3620*/  ISETP.GE.U32.AND P4, PT, R11, R12, PT ;  /* 0x0000000c0b00720c */ /* 0x000fe40003f86070 */
[----:B------:R-:W-:-:S02]  /*3630*/  LOP3.LUT R11, R2, R14, RZ, 0x3c, !PT ;  /* 0x0000000e020b7212 */ /* 0x000fc400078e3cff */
[----:B------:R-:W-:Y:S02]  /*3640*/  ISETP.GE.U32.AND P6, PT, R21, R17, PT ;  /* 0x000000111500720c */ /* 0x000fe40003fc6070 */
[----:B------:R-:W-:Y:S01]  /*3650*/  ISETP.GE.AND P0, PT, R11, RZ, PT ;  /* 0x000000ff0b00720c */ /* 0x000fe20003f06270 */
[----:B------:R-:W-:-:S04]  /*3660*/  IMAD.MOV R11, RZ, RZ, -R37 ;  /* 0x000000ffff0b7224 */ /* 0x000fc800078e0a25 */
[----:B------:R-:W-:Y:S02]  /*3670*/  @!P1 IMAD.IADD R10, R10, 0x1, -R13 ;  /* 0x000000010a0a9824 */ /* 0x000fe400078e0a0d */
[----:B------:R-:W-:Y:S02]  /*3680*/  @P4 VIADD R19, R19, 0x1 ;  /* 0x0000000113134836 */ /* 0x000fe40000000000 */
[----:B------:R-:W-:Y:S01]  /*3690*/  IMAD R11, R8, R11, R38 ;  /* 0x0000000b080b7224 */ /* 0x000fe200078e0226 */
[----:B------:R-:W-:Y:S01]  /*36a0*/  ISETP.GE.U32.AND P4, PT, R10, R13, PT ;  /* 0x0000000d0a00720c */ /* 0x000fe20003f86070 */
[----:B------:R-:W-:Y:S01]  /*36b0*/  @!P1 VIADD R40, R40, 0x1 ;  /* 0x0000000128289836 */ /* 0x000fe20000000000 */
[----:B------:R-:W-:Y:S01]  /*36c0*/  LOP3.LUT R10, R37, R7, RZ, 0x3c, !PT ;  /* 0x00000007250a7212 */ /* 0x000fe200078e3cff */
[----:B------:R-:W-:Y:S01]  /*36d0*/  @!P0 IMAD.MOV R19, RZ, RZ, -R19 ;  /* 0x000000ffff138224 */ /* 0x000fe200078e0a13 */
[----:B------:R-:W-:Y:S02]  /*36e0*/  @!P2 LOP3.LUT R19, RZ, R14, RZ, 0x33, !PT ;  /* 0x0000000eff13a212 */ /* 0x000fe400078e33ff */
[----:B------:R-:W-:-:S02]  /*36f0*/  LOP3.LUT R8, R22, R5, RZ, 0x3c, !PT ;  /* 0x0000000516087212 */ /* 0x000fc400078e3cff */
[----:B------:R-:W-:Y:S01]  /*3700*/  ISETP.GE.AND P2, PT, R10, RZ, PT ;  /* 0x000000ff0a00720c */ /* 0x000fe20003f46270 */
[----:B------:R-:W-:Y:S01]  /*3710*/  IMAD.WIDE R12, R19, UR10, RZ ;  /* 0x0000000a130c7c25 */ /* 0x000fe2000f8e02ff */
[----:B------:R-:W-:Y:S01]  /*3720*/  ISETP.GE.AND P0, PT, R8, RZ, PT ;  /* 0x000000ff0800720c */ /* 0x000fe20003f06270 */
[----:B------:R-:W-:Y:S01]  /*3730*/  USHF.R.S32.HI UR10, URZ, 0x1f, UR11 ;  /* 0x0000001fff0a7899 */ /* 0x000fe2000801140b */
[----:B------:R-:W-:Y:S01]  /*3740*/  ISETP.NE.AND P1, PT, R5, RZ, PT ;  /* 0x000000ff0500720c */ /* 0x000fe20003f25270 */
[----:B------:R-:W-:Y:S01]  /*3750*/  @P4 VIADD R40, R40, 0x1 ;  /* 0x0000000128284836 */ /* 0x000fe20000000000 */
[----:B------:R-:W-:Y:S01]  /*3760*/  @P6 IADD3 R16, PT, PT, R16, 0x1, RZ ;  /* 0x0000000110106810 */ /* 0x000fe20007ffe0ff */
[C---:B------:R-:W-:Y:S01]  /*3770*/  IMAD.WIDE.U32 R12, R0.reuse, UR11, R12 ;  /* 0x0000000b000c7c25 */ /* 0x040fe2000f8e000c */
[----:B------:R-:W-:Y:S01]  /*3780*/  IADD3 R19, PT, PT, -R19, RZ, RZ ;  /* 0x000000ff13137210 */ /* 0x000fe20007ffe1ff */
[----:B------:R-:W-:Y:S02]  /*3790*/  UIMAD UR11, UR22, UR11, URZ ;  /* 0x0000000b160b72a4 */ /* 0x000fe4000f8e02ff */
[----:B------:R-:W-:Y:S01]  /*37a0*/  IMAD R13, R0, UR10, R13 ;  /* 0x0000000a000d7c24 */ /* 0x000fe2000f8e020d */
[----:B------:R-:W-:Y:S01]  /*37b0*/  UIMAD UR10, UR7, UR4, URZ ;  /* 0x00000004070a72a4 */ /* 0x000fe2000f8e02ff */
[----:B------:R-:W-:Y:S01]  /*37c0*/  @!P2 IMAD.MOV R16, RZ, RZ, -R16 ;  /* 0x000000ffff10a224 */ /* 0x000fe200078e0a10 */
[----:B------:R-:W-:Y:S01]  /*37d0*/  @!P5 LOP3.LUT R16, RZ, R7, RZ, 0x33, !PT ;  /* 0x00000007ff10d212 */ /* 0x000fe200078e33ff */
[----:B------:R-:W-:Y:S01]  /*37e0*/  IMAD R19, R14, R19, R2 ;  /* 0x000000130e137224 */ /* 0x000fe200078e0202 */
[----:B------:R-:W-:Y:S01]  /*37f0*/  @!P0 IADD3 R40, PT, PT, -R40, RZ, RZ ;  /* 0x000000ff28288210 */ /* 0x000fe20007ffe1ff */
[----:B------:R-:W-:Y:S01]  /*3800*/  IMAD.MOV R2, RZ, RZ, -R22 ;  /* 0x000000ffff027224 */ /* 0x000fe200078e0a16 */
[----:B------:R-:W-:Y:S01]  /*3810*/  @!P1 LOP3.LUT R40, RZ, R5, RZ, 0x33, !PT ;  /* 0x00000005ff289212 */ /* 0x000fe200078e33ff */
[----:B------:R-:W-:-:S02]  /*3820*/  IMAD.MOV R8, RZ, RZ, -R16 ;  /* 0x000000ffff087224 */ /* 0x000fc400078e0a10 */
[----:B------:R-:W-:Y:S01]  /*3830*/  IMAD.WIDE R12, R19, UR4, R12 ;  /* 0x00000004130c7c25 */ /* 0x000fe2000f8e020c */
[----:B------:R-:W-:-:S03]  /*3840*/  IADD3 R0, PT, PT, -R40, RZ, RZ ;  /* 0x000000ff28007210 */ /* 0x000fc60007ffe1ff */
[----:B------:R-:W-:Y:S01]  /*3850*/  IMAD.WIDE R10, R11, UR5, RZ ;  /* 0x000000050b0a7c25 */ /* 0x000fe2000f8e02ff */
[----:B------:R-:W0:Y:S03]  /*3860*/  LDCU.64 UR4, c[0x0][0x420] ;  /* 0x00008400ff0477ac */ /* 0x000e260008000a00 */
[----:B------:R-:W-:-:S04]  /*3870*/  IMAD.WIDE R16, R16, UR6, RZ ;  /* 0x0000000610107c25 */ /* 0x000fc8000f8e02ff */
[----:B------:R-:W-:Y:S02]  /*3880*/  IMAD R2, R6, R2, R9 ;  /* 0x0000000206027224 */ /* 0x000fe400078e0209 */
[----:B------:R-:W-:Y:S02]  /*3890*/  IMAD R8, R7, R8, R37 ;  /* 0x0000000807087224 */ /* 0x000fe400078e0225 */
[----:B------:R-:W-:Y:S01]  /*38a0*/  IMAD R5, R5, R0, R22 ;  /* 0x0000000005057224 */ /* 0x000fe200078e0216 */
[----:B------:R-:W-:Y:S01]  /*38b0*/  IADD3 R0, P1, P0, R16, R12, R10 ;  /* 0x0000000c10007210 */ /* 0x000fe2000783e00a */
[----:B------:R-:W-:-:S03]  /*38c0*/  IMAD.WIDE R6, R2, UR11, RZ ;  /* 0x0000000b02067c25 */ /* 0x000fc6000f8e02ff */
[----:B------:R-:W-:Y:S01]  /*38d0*/  IADD3.X R10, PT, PT, R17, R13, R11, P1, P0 ;  /* 0x0000000d110a7210 */ /* 0x000fe20000fe040b */
        /* <DEDUP_REMOVED lines=11> */
.L_x_48:
[----:B------:R-:W0:Y:S01]  /*3990*/  LDC.64 R2, c[0x0][0x420] ;  /* 0x00010800ff027b82 */ /* 0x000e220000000a00 */
[----:B------:R-:W-:-:S05]  /*39a0*/  IADD3 R0, PT, PT, R15, UR20, RZ ;  /* 0x000000140f007c10 */ /* 0x000fca000fffe0ff */
[----:B0-----:R-:W-:-:S05]  /*39b0*/  IMAD.WIDE.U32 R2, R0, 0x4, R2 ;  /* 0x0000000400027825 */ /* 0x001fca00078e0002 */
[----:B------:R1:W-:Y:S02]  /*39c0*/  STG.E desc[UR8][R2.64], R23 ;  /* 0x0000001702007986 */ /* 0x0003e4000c101908 */
.L_x_47:
[----:B------:R-:W-:Y:S05]  /*39d0*/  BSYNC.RECONVERGENT B1 ;  /* 0x0000000000017941 */ /* 0x000fea0003800200 */
.L_x_46:
[----:B------:R-:W2:Y:S01]  /*39e0*/  LDCU UR10, c[0x0][0x534] ;  /* 0x0000a680ff0a77ac */ /* 0x000ea20008000800 */
[C---:B------:R-:W-:Y:S02]  /*39f0*/  LOP3.LUT R0, R34.reuse, 0x8, RZ, 0xfc, !PT ;  /* 0x0000000822007812 */ /* 0x040fe400078efcff */
[----:B------:R-:W-:Y:S02]  /*3a00*/  CS2R R8, SRZ ;  /* 0x0000000000087805 */ /* 0x000fe4000001ff00 */
[C---:B01----:R-:W-:Y:S02]  /*3a10*/  LOP3.LUT R2, R34.reuse, 0x28, RZ, 0xfc, !PT ;  /* 0x0000002822027812 */ /* 0x043fe400078efcff */
[----:B------:R-:W-:Y:S01]  /*3a20*/  CS2R R10, SRZ ;  /* 0x00000000000a7805 */ /* 0x000fe2000001ff00 */
[----:B------:R-:W-:Y:S01]  /*3a30*/  IMAD.MOV.U32 R12, RZ, RZ, RZ ;  /* 0x000000ffff0c7224 */ /* 0x000fe200078e00ff */
[----:B--2---:R-:W-:Y:S01]  /*3a40*/  ISETP.GE.AND P0, PT, R34, UR10, PT ;  /* 0x0000000a22007c0c */ /* 0x004fe2000bf06270 */
[----:B------:R-:W-:Y:S01]  /*3a50*/  UISETP.GE.AND UP0, UPT, UR10, 0x1, UPT ;  /* 0x000000010a00788c */ /* 0x000fe2000bf06270 */
[----:B------:R-:W-:-:S02]  /*3a60*/  ISETP.GE.AND P6, PT, R0, UR10, PT ;  /* 0x0000000a00007c0c */ /* 0x000fc4000bfc6270 */
[----:B------:R-:W-:Y:S02]  /*3a70*/  ISETP.GT.U32.OR P0, PT, R20, 0x7f, P0 ;  /* 0x0000007f1400780c */ /* 0x000fe40000704470 */
[----:B------:R-:W-:Y:S02]  /*3a80*/  LOP3.LUT R0, R34, 0x10, RZ, 0xfc, !PT ;  /* 0x0000001022007812 */ /* 0x000fe400078efcff */
[----:B------:R-:W-:Y:S02]  /*3a90*/  ISETP.GE.AND P2, PT, R2, UR10, PT ;  /* 0x0000000a02007c0c */ /* 0x000fe4000bf46270 */
[----:B------:R-:W-:Y:S02]  /*3aa0*/  ISETP.GE.AND P5, PT, R0, UR10, PT ;  /* 0x0000000a00007c0c */ /* 0x000fe4000bfa6270 */
[----:B------:R-:W-:Y:S02]  /*3ab0*/  LOP3.LUT R0, R34, 0x18, RZ, 0xfc, !PT ;  /* 0x0000001822007812 */ /* 0x000fe400078efcff */
[----:B------:R-:W-:-:S02]  /*3ac0*/  ISETP.GT.U32.OR P6, PT, R20, 0x7f, P6 ;  /* 0x0000007f1400780c */ /* 0x000fc400037c4470 */
[----:B------:R-:W-:Y:S01]  /*3ad0*/  ISETP.GE.AND P4, PT, R0, UR10, PT ;  /* 0x0000000a00007c0c */ /* 0x000fe2000bf86270 */
[C---:B------:R-:W-:Y:S01]  /*3ae0*/  @!P0 FADD.FTZ R4, -R23.reuse, R32 ;  /* 0x0000002017048221 */ /* 0x040fe20000010100 */
[----:B------:R-:W-:Y:S02]  /*3af0*/  LOP3.LUT R0, R34, 0x20, RZ, 0xfc, !PT ;  /* 0x0000002022007812 */ /* 0x000fe400078efcff */
[----:B------:R-:W-:Y:S01]  /*3b00*/  ISETP.GT.U32.OR P5, PT, R20, 0x7f, P5 ;  /* 0x0000007f1400780c */ /* 0x000fe20002fa4470 */
[----:B------:R-:W-:Y:S01]  /*3b10*/  @!P0 FMUL.FTZ R4, R4, 1.4426950216293334961 ;  /* 0x3fb8aa3b04048820 */ /* 0x000fe20000410000 */
[----:B------:R-:W-:Y:S02]  /*3b20*/  ISETP.GE.AND P3, PT, R0, UR10, PT ;  /* 0x0000000a00007c0c */ /* 0x000fe4000bf66270 */
[----:B------:R-:W-:Y:S02]  /*3b30*/  LOP3.LUT R0, R34, 0x30, RZ, 0xfc, !PT ;  /* 0x0000003022007812 */ /* 0x000fe400078efcff */
[----:B------:R-:W-:Y:S01]  /*3b40*/  ISETP.GT.U32.OR P4, PT, R20, 0x7f, P4 ;  /* 0x0000007f1400780c */ /* 0x000fe20002784470 */
[----:B------:R-:W0:Y:S01]  /*3b50*/  @!P0 MUFU.EX2 R4, R4 ;  /* 0x0000000400048308 */ /* 0x000e220000000800 */
[----:B------:R-:W-:Y:S01]  /*3b60*/  ISETP.GE.AND P1, PT, R0, UR10, PT ;  /* 0x0000000a00007c0c */ /* 0x000fe2000bf26270 */
[C---:B------:R-:W-:Y:S01]  /*3b70*/  @!P6 FADD.FTZ R3, -R23.reuse, R31 ;  /* 0x0000001f1703e221 */ /* 0x040fe20000010100 */
[----:B------:R-:W-:Y:S01]  /*3b80*/  LOP3.LUT R0, R34, 0x38, RZ, 0xfc, !PT ;  /* 0x0000003822007812 */ /* 0x000fe200078efcff */
[----:B------:R-:W1:Y:S01]  /*3b90*/  LDC R31, c[0x0][0x44c] ;  /* 0x00011300ff1f7b82 */ /* 0x000e620000000800 */
[C---:B------:R-:W-:Y:S01]  /*3ba0*/  ISETP.GT.U32.OR P3, PT, R20.reuse, 0x7f, P3 ;  /* 0x0000007f1400780c */ /* 0x040fe20001f64470 */
[----:B------:R-:W-:Y:S01]  /*3bb0*/  @!P5 FADD.FTZ R30, -R23, R30 ;  /* 0x0000001e171ed221 */ /* 0x000fe20000010100 */
[C---:B------:R-:W-:Y:S01]  /*3bc0*/  ISETP.GT.U32.OR P2, PT, R20.reuse, 0x7f, P2 ;  /* 0x0000007f1400780c */ /* 0x040fe20001744470 */
[----:B------:R-:W-:Y:S01]  /*3bd0*/  @!P6 FMUL.FTZ R3, R3, 1.4426950216293334961 ;  /* 0x3fb8aa3b0303e820 */ /* 0x000fe20000410000 */
[----:B------:R-:W-:Y:S01]  /*3be0*/  ISETP.GT.U32.OR P1, PT, R20, 0x7f, P1 ;  /* 0x0000007f1400780c */ /* 0x000fe20000f24470 */
[----:B------:R-:W-:Y:S01]  /*3bf0*/  @!P5 FMUL.FTZ R30, R30, 1.4426950216293334961 ;  /* 0x3fb8aa3b1e1ed820 */ /* 0x000fe20000410000 */
[----:B------:R-:W-:-:S02]  /*3c00*/  IMAD R34, R15, 0x18, R34 ;  /* 0x000000180f227824 */ /* 0x000fc400078e0222 */
[----:B------:R-:W-:Y:S01]  /*3c10*/  @!P4 FADD.FTZ R29, -R23, R29 ;  /* 0x0000001d171dc221 */ /* 0x000fe20000010100 */
[----:B------:R-:W2:Y:S03]  /*3c20*/  @!P6 MUFU.EX2 R3, R3 ;  /* 0x000000030003e308 */ /* 0x000ea60000000800 */
[----:B------:R-:W-:Y:S01]  /*3c30*/  @!P4 FMUL.FTZ R29, R29, 1.4426950216293334961 ;  /* 0x3fb8aa3b1d1dc820 */ /* 0x000fe20000410000 */
[----:B0-----:R0:W-:Y:S01]  /*3c40*/  @!P0 STS [R33], R4 ;  /* 0x0000000421008388 */ /* 0x0011e20000000800 */
[----:B------:R-:W-:Y:S01]  /*3c50*/  ISETP.GE.AND P0, PT, R0, UR10, PT ;  /* 0x0000000a00007c0c */ /* 0x000fe2000bf06270 */
[----:B------:R-:W-:-:S03]  /*3c60*/  @!P3 FADD.FTZ R2, -R23, R27 ;  /* 0x0000001b1702b221 */ /* 0x000fc60000010100 */
[----:B------:R-:W-:Y:S01]  /*3c70*/  ISETP.GT.U32.OR P0, PT, R20, 0x7f, P0 ;  /* 0x0000007f1400780c */ /* 0x000fe20000704470 */
[----:B------:R-:W-:Y:S01]  /*3c80*/  @!P1 FADD.FTZ R25, -R23, R25 ;  /* 0x0000001917199221 */ /* 0x000fe20000010100 */
[----:B------:R-:W-:Y:S01]  /*3c90*/  @!P3 FMUL.FTZ R2, R2, 1.4426950216293334961 ;  /* 0x3fb8aa3b0202b820 */ /* 0x000fe20000410000 */
[----:B------:R-:W3:Y:S02]  /*3ca0*/  @!P5 MUFU.EX2 R30, R30 ;  /* 0x0000001e001ed308 */ /* 0x000ee40000000800 */
[----:B------:R-:W-:Y:S01]  /*3cb0*/  @!P1 FMUL.FTZ R6, R25, 1.4426950216293334961 ;  /* 0x3fb8aa3b19069820 */ /* 0x000fe20000410000 */
[----:B-1----:R-:W-:Y:S01]  /*3cc0*/  IMAD R35, R31, UR20, RZ ;  /* 0x000000141f237c24 */ /* 0x002fe2000f8e02ff */
[----:B--2---:R-:W-:Y:S04]  /*3cd0*/  @!P6 STS [R33+0x220], R3 ;  /* 0x000220032100e388 */ /* 0x004fe80000000800 */
[----:B------:R-:W1:Y:S08]  /*3ce0*/  @!P4 MUFU.EX2 R0, R29 ;  /* 0x0000001d0000c308 */ /* 0x000e700000000800 */
[----:B------:R-:W2:Y:S01]  /*3cf0*/  @!P3 MUFU.EX2 R2, R2 ;  /* 0x000000020002b308 */ /* 0x000ea20000000800 */
[C---:B0-----:R-:W-:Y:S01]  /*3d00*/  @!P2 FADD.FTZ R4, -R23.reuse, R26 ;  /* 0x0000001a1704a221 */ /* 0x041fe20000010100 */
[----:B------:R-:W-:Y:S01]  /*3d10*/  @!P0 FADD.FTZ R23, -R23, R24 ;  /* 0x0000001817178221 */ /* 0x000fe20000010100 */
[----:B---3--:R-:W-:Y:S02]  /*3d20*/  @!P5 STS [R33+0x440], R30 ;  /* 0x0004401e2100d388 */ /* 0x008fe40000000800 */
[----:B------:R-:W-:Y:S01]  /*3d30*/  @!P2 FMUL.FTZ R4, R4, 1.4426950216293334961 ;  /* 0x3fb8aa3b0404a820 */ /* 0x000fe20000410000 */
[----:B------:R-:W-:-:S02]  /*3d40*/  @!P0 FMUL.FTZ R5, R23, 1.4426950216293334961 ;  /* 0x3fb8aa3b17058820 */ /* 0x000fc40000410000 */
[----:B------:R-:W0:Y:S01]  /*3d50*/  @!P1 MUFU.EX2 R6, R6 ;  /* 0x0000000600069308 */ /* 0x000e220000000800 */
[----:B-1----:R1:W-:Y:S01]  /*3d60*/  @!P4 STS [R33+0x660], R0 ;  /* 0x000660002100c388 */ /* 0x0023e20000000800 */
[----:B------:R-:W-:-:S05]  /*3d70*/  IMAD.SHL.U32 R29, R20, 0x4, RZ ;  /* 0x00000004141d7824 */ /* 0x000fca00078e00ff */
[----:B------:R-:W-:Y:S01]  /*3d80*/  LOP3.LUT R29, R29, 0x1c, RZ, 0xc0, !PT ;  /* 0x0000001c1d1d7812 */ /* 0x000fe200078ec0ff */
[----:B------:R-:W3:Y:S01]  /*3d90*/  @!P2 MUFU.EX2 R4, R4 ;  /* 0x000000040004a308 */ /* 0x000ee20000000800 */
[----:B--2---:R2:W-:Y:S07]  /*3da0*/  @!P3 STS [R33+0x880], R2 ;  /* 0x000880022100b388 */ /* 0x0045ee0000000800 */
[----:B------:R-:W4:Y:S01]  /*3db0*/  @!P0 MUFU.EX2 R5, R5 ;  /* 0x0000000500058308 */ /* 0x000f220000000800 */
[----:B0-----:R0:W-:Y:S04]  /*3dc0*/  @!P1 STS [R33+0xcc0], R6 ;  /* 0x000cc00621009388 */ /* 0x0011e80000000800 */
[----:B---3--:R-:W-:Y:S01]  /*3dd0*/  @!P2 STS [R33+0xaa0], R4 ;  /* 0x000aa0042100a388 */ /* 0x008fe20000000800 */
[----:B-1----:R-:W-:-:S03]  /*3de0*/  IMAD.MOV.U32 R0, RZ, RZ, RZ ;  /* 0x000000ffff007224 */ /* 0x002fc600078e00ff */
[----:B----4-:R1:W-:Y:S01]  /*3df0*/  @!P0 STS [R33+0xee0], R5 ;  /* 0x000ee00521008388 */ /* 0x0103e20000000800 */
[----:B------:R-:W-:Y:S01]  /*3e00*/  BAR.SYNC.DEFER_BLOCKING 0x0 ;  /* 0x0000000000007b1d */ /* 0x000fe20000010000 */
[----:B------:R-:W-:Y:S02]  /*3e10*/  LEA R34, P0, R34, R35, 0x2 ;  /* 0x0000002322227211 */ /* 0x000fe400078010ff */
[----:B--2---:R-:W-:Y:S02]  /*3e20*/  CS2R R2, SRZ ;  /* 0x0000000000027805 */ /* 0x004fe4000001ff00 */
[----:B0-----:R-:W-:Y:S02]  /*3e30*/  CS2R R6, SRZ ;  /* 0x0000000000067805 */ /* 0x001fe4000001ff00 */
[----:B------:R-:W-:Y:S02]  /*3e40*/  LEA.HI.X.SX32 R35, R35, RZ, 0x1, P0 ;  /* 0x000000ff23237211 */ /* 0x000fe400000f0eff */
[----:B-1----:R-:W-:Y:S01]  /*3e50*/  CS2R R4, SRZ ;  /* 0x0000000000047805 */ /* 0x002fe2000001ff00 */
        /* <DEDUP_REMOVED lines=9> */
[----:B------:R-:W-:-:S02]  /*3ef0*/  CS2R R20, SRZ ;  /* 0x0000000000147805 */ /* 0x000fc4000001ff00 */
[----:B------:R-:W-:Y:S02]  /*3f00*/  CS2R R18, SRZ ;  /* 0x0000000000127805 */ /* 0x000fe4000001ff00 */
[----:B------:R-:W-:Y:S02]  /*3f10*/  CS2R R16, SRZ ;  /* 0x0000000000107805 */ /* 0x000fe4000001ff00 */
[----:B0-----:R-:W-:-:S04]  /*3f20*/  LEA R34, P0, R34, UR4, 0x2 ;  /* 0x0000000422227c11 */ /* 0x001fc8000f8010ff */
[----:B------:R-:W-:Y:S01]  /*3f30*/  IADD3.X R35, PT, PT, R35, UR5, RZ, P0, !PT ;  /* 0x0000000523237c10 */ /* 0x000fe200087fe4ff */
[----:B------:R-:W-:Y:S08]  /*3f40*/  BRA.U !UP0, `(.L_x_55) ;  /* 0x00000005085c7547 */ /* 0x000ff0000b800000 */
[----:B------:R-:W0:Y:S01]  /*3f50*/  LDCU UR5, c[0x0][0x440] ;  /* 0x00008800ff0577ac */ /* 0x000e220008000800 */
[----:B------:R-:W-:Y:S01]  /*3f60*/  LOP3.LUT R0, R29, 0x40, RZ, 0xfc, !PT ;  /* 0x000000401d007812 */ /* 0x000fe200078efcff */
[----:B------:R-:W-:Y:S01]  /*3f70*/  IMAD R31, R31, UR21, RZ ;  /* 0x000000151f1f7c24 */ /* 0x000fe2000f8e02ff */
[----:B------:R-:W-:Y:S01]  /*3f80*/  LOP3.LUT R32, R29, 0x20, RZ, 0xfc, !PT ;  /* 0x000000201d207812 */ /* 0x000fe200078efcff */
[----:B------:R-:W1:Y:S01]  /*3f90*/  LDCU UR4, c[0x0][0x44c] ;  /* 0x00008980ff0477ac */ /* 0x000e620008000800 */
[----:B------:R-:W-:Y:S01]  /*3fa0*/  IMAD.MOV.U32 R14, RZ, RZ, R28 ;  /* 0x000000ffff0e7224 */ /* 0x000fe200078e001c */
[----:B------:R-:W-:Y:S02]  /*3fb0*/  CS2R R2, SRZ ;  /* 0x0000000000027805 */ /* 0x000fe4000001ff00 */
[----:B------:R-:W-:Y:S01]  /*3fc0*/  CS2R R4, SRZ ;  /* 0x0000000000047805 */ /* 0x000fe2000001ff00 */
[----:B------:R-:W-:Y:S01]  /*3fd0*/  ULOP3.LUT UR10, UR10, 0x7ffffffe, URZ, 0xc0, !UPT ;  /* 0x7ffffffe0a0a7892 */ /* 0x000fe2000f8ec0ff */
[----:B------:R-:W-:Y:S01]  /*3fe0*/  CS2R R6, SRZ ;  /* 0x0000000000067805 */ /* 0x000fe2000001ff00 */
[----:B------:R-:W-:Y:S01]  /*3ff0*/  UIADD3 UR7, UPT, UPT, UR21, -UR20, URZ ;  /* 0x8000001415077290 */ /* 0x000fe2000fffe0ff */
[----:B------:R-:W-:-:S02]  /*4000*/  CS2R R8, SRZ ;  /* 0x0000000000087805 */ /* 0x000fc4000001ff00 */
[----:B------:R-:W-:Y:S01]  /*4010*/  CS2R R10, SRZ ;  /* 0x00000000000a7805 */ /* 0x000fe2000001ff00 */
[----:B------:R-:W-:Y:S01]  /*4020*/  IMAD.MOV.U32 R12, RZ, RZ, RZ ;  /* 0x000000ffff0c7224 */ /* 0x000fe200078e00ff */
[----:B------:R-:W-:Y:S01]  /*4030*/  UIADD3 UR6, UPT, UPT, -UR10, URZ, URZ ;  /* 0x000000ff0a067290 */ /* 0x000fe2000fffe1ff */
[----:B------:R-:W-:Y:S01]  /*4040*/  IMAD.U32 R30, RZ, RZ, UR10 ;  /* 0x0000000aff1e7e24 */ /* 0x000fe2000f8e00ff */
[----:B------:R-:W-:Y:S02]  /*4050*/  ISETP.GE.AND P4, PT, R15, UR7, PT ;  /* 0x000000070f007c0c */ /* 0x000fe4000bf86270 */
[----:B0-----:R-:W-:Y:S01]  /*4060*/  ISETP.GE.AND P3, PT, R0, UR5, PT ;  /* 0x0000000500007c0c */ /* 0x001fe2000bf66270 */
[----:B------:R-:W-:Y:S01]  /*4070*/  IMAD.MOV.U32 R0, RZ, RZ, RZ ;  /* 0x000000ffff007224 */ /* 0x000fe200078e00ff */
[----:B------:R-:W0:Y:S01]  /*4080*/  LDCU UR5, c[0x0][0x440] ;  /* 0x00008800ff0577ac */ /* 0x000e220008000800 */
[----:B-1----:R-:W-:-:S12]  /*4090*/  UIMAD UR4, UR21, UR4, URZ ;  /* 0x00000004150472a4 */ /* 0x002fd8000f8e02ff */
.L_x_60:
[----:B------:R-:W-:Y:S04]  /*40a0*/  BSSY.RECONVERGENT B0, `(.L_x_56) ;  /* 0x000000f000007945 */ /* 0x000fe80003800200 */
[----:B0-----:R-:W-:Y:S05]  /*40b0*/  @P4 BRA `(.L_x_57) ;  /* 0x0000000000344947 */ /* 0x001fea0003800000 */
[C---:B------:R-:W-:Y:S02]  /*40c0*/  LOP3.LUT R13, R29.reuse, 0x40, RZ, 0xfc, !PT ;  /* 0x000000401d0d7812 */ /* 0x040fe400078efcff */
[----:B------:R-:W-:Y:S02]  /*40d0*/  CS2R R18, SRZ ;  /* 0x0000000000127805 */ /* 0x000fe4000001ff00 */
[----:B0-----:R-:W-:Y:S02]  /*40e0*/  ISETP.GE.AND P1, PT, R29, UR5, PT ;  /* 0x000000051d007c0c */ /* 0x001fe4000bf26270 */
[----:B------:R-:W-:Y:S02]  /*40f0*/  CS2R R16, SRZ ;  /* 0x0000000000107805 */ /* 0x000fe4000001ff00 */
[----:B------:R-:W-:Y:S02]  /*4100*/  ISETP.GE.AND P0, PT, R32, UR5, PT ;  /* 0x0000000520007c0c */ /* 0x000fe4000bf06270 */
[----:B------:R-:W-:Y:S02]  /*4110*/  CS2R R22, SRZ ;  /* 0x0000000000167805 */ /* 0x000fe4000001ff00 */
[----:B------:R-:W-:Y:S02]  /*4120*/  ISETP.GE.AND P3, PT, R13, UR5, PT ;  /* 0x000000050d007c0c */ /* 0x000fe4000bf66270 */
[----:B------:R-:W-:Y:S02]  /*4130*/  CS2R R20, SRZ ;  /* 0x0000000000147805 */ /* 0x000fe4000001ff00 */
[----:B------:R-:W-:Y:S02]  /*4140*/  CS2R R26, SRZ ;  /* 0x00000000001a7805 */ /* 0x000fe4000001ff00 */
[----:B------:R-:W-:Y:S01]  /*4150*/  CS2R R24, SRZ ;  /* 0x0000000000187805 */ /* 0x000fe2000001ff00 */
[----:B------:R1:W5:Y:S04]  /*4160*/  @!P1 LDG.E.128 R16, desc[UR8][R34.64] ;  /* 0x0000000822109981 */ /* 0x000368000c1e1d00 */
[----:B------:R1:W5:Y:S04]  /*4170*/  @!P0 LDG.E.128 R20, desc[UR8][R34.64+0x80] ;  /* 0x0000800822148981 */ /* 0x000368000c1e1d00 */
[----:B------:R1:W5:Y:S02]  /*4180*/  @!P3 LDG.E.128 R24, desc[UR8][R34.64+0x100] ;  /* 0x000100082218b981 */ /* 0x000364000c1e1d00 */
.L_x_57:
[----:B0-----:R-:W-:Y:S05]  /*4190*/  BSYNC.RECONVERGENT B0 ;  /* 0x0000000000007941 */ /* 0x001fea0003800200 */
.L_x_56:
[----:B------:R-:W0:Y:S01]  /*41a0*/  LDS R13, [R14] ;  /* 0x000000000e0d7984 */ /* 0x000e220000000800 */
[----:B------:R-:W-:Y:S01]  /*41b0*/  ISETP.GE.AND P4, PT, R15, UR7, PT ;  /* 0x000000070f007c0c */ /* 0x000fe2000bf86270 */
[----:B------:R-:W-:Y:S01]  /*41c0*/  BSSY.RECONVERGENT B0, `(.L_x_58) ;  /* 0x000001c000007945 */ /* 0x000fe20003800200 */
        /* <DEDUP_REMOVED lines=21> */
[----:B------:R-:W-:Y:S02]  /*4320*/  CS2R R26, SRZ ;  /* 0x00000000001a7805 */ /* 0x000fe4000001ff00 */
[----:B------:R-:W-:Y:S02]  /*4330*/  CS2R R24, SRZ ;  /* 0x0000000000187805 */ /* 0x000fe4000001ff00 */
[----:B------:R-:W-:Y:S05]  /*4340*/  LEA.HI.X.SX32 R37, R31, R35, 0x2, P0 ;  /* 0x000000231f257211 */ /* 0x000fea00000f16ff */
[----:B------:R0:W5:Y:S04]  /*4350*/  @!P2 LDG.E.128 R16, desc[UR8][R36.64] ;  /* 0x000000082410a981 */ /* 0x000168000c1e1d00 */
[----:B------:R0:W5:Y:S04]  /*4360*/  @!P1 LDG.E.128 R20, desc[UR8][R36.64+0x80] ;  /* 0x0000800824149981 */ /* 0x000168000c1e1d00 */
[----:B------:R0:W5:Y:S02]  /*4370*/  @!P3 LDG.E.128 R24, desc[UR8][R36.64+0x100] ;  /* 0x000100082418b981 */ /* 0x000164000c1e1d00 */
.L_x_59:
[----:B------:R-:W-:Y:S05]  /*4380*/  BSYNC.RECONVERGENT B0 ;  /* 0x0000000000007941 */ /* 0x000fea0003800200 */
.L_x_58:
[----:B------:R2:W3:Y:S01]  /*4390*/  LDS R13, [R14+0x44] ;  /* 0x000044000e0d7984 */ /* 0x0004e20000000800 */
[----:B------:R-:W-:Y:S01]  /*43a0*/  UIADD3 UR6, UPT, UPT, UR6, 0x2, URZ ;  /* 0x0000000206067890 */ /* 0x000fe2000fffe0ff */
[C---:B-1----:R-:W-:Y:S03]  /*43b0*/  LEA R34, P0, R31.reuse, R34, 0x3 ;  /* 0x000000221f227211 */ /* 0x042fe600078018ff */
        /* <DEDUP_REMOVED lines=16> */
.L_x_55:
[----:B------:R-:W1:Y:S02]  /*44c0*/  LDCU UR4, c[0x0][0x534] ;  /* 0x0000a680ff0477ac */ /* 0x000e640008000800 */
[----:B-1----:R-:W-:-:S04]  /*44d0*/  ULOP3.LUT UR4, UR4, 0x1, URZ, 0xc0, !UPT ;  /* 0x0000000104047892 */ /* 0x002fc8000f8ec0ff */
[----:B------:R-:W-:-:S09]  /*44e0*/  UISETP.NE.U32.AND UP0, UPT, UR4, 0x1, UPT ;  /* 0x000000010400788c */ /* 0x000fd2000bf05070 */
[----:B------:R-:W-:Y:S05]  /*44f0*/  BRA.U UP0, `(.L_x_54) ;  /* 0x0000000100887547 */ /* 0x000fea000b800000 */
[----:B------:R-:W-:Y:S01]  /*4500*/  IMAD R13, R30, 0x44, R28 ;  /* 0x000000441e0d7824 */ /* 0x000fe200078e021c */
[----:B------:R-:W-:Y:S01]  /*4510*/  UIADD3 UR4, UPT, UPT, UR21, -UR20, URZ ;  /* 0x8000001415047290 */ /* 0x000fe2000fffe0ff */
[----:B------:R-:W-:Y:S04]  /*4520*/  BSSY.RECONVERGENT B0, `(.L_x_61) ;  /* 0x0000013000007945 */ /* 0x000fe80003800200 */
[----:B------:R-:W1:Y:S01]  /*4530*/  LDS R13, [R13] ;  /* 0x000000000d0d7984 */ /* 0x000e620000000800 */
        /* <DEDUP_REMOVED lines=17> */
.L_x_62:
[----:B------:R-:W-:Y:S05]  /*4650*/  BSYNC.RECONVERGENT B0 ;  /* 0x0000000000007941 */ /* 0x000fea0003800200 */
.L_x_61:
        /* <DEDUP_REMOVED lines=12> */
.L_x_54:
[----:B------:R-:W-:-:S04]  /*4720*/  IADD3 R17, PT, PT, R15, UR20, RZ ;  /* 0x000000140f117c10 */ /* 0x000fc8000fffe0ff */
[----:B------:R-:W-:-:S13]  /*4730*/  ISETP.GE.AND P0, PT, R17, UR21, PT ;  /* 0x0000001511007c0c */ /* 0x000fda000bf06270 */
[----:B------:R-:W-:Y:S05]  /*4740*/  @P0 EXIT ;  /* 0x000000000000094d */ /* 0x000fea0003800000 */
[----:B------:R-:W-:Y:S01]  /*4750*/  IABS R18, UR22 ;  /* 0x0000001600127c13 */ /* 0x000fe20008000000 */
[----:B------:R-:W1:Y:S01]  /*4760*/  LDC R16, c[0x0][0x434] ;  /* 0x00010d00ff107b82 */ /* 0x000e620000000800 */
[----:B------:R-:W-:Y:S01]  /*4770*/  IABS R20, R17 ;  /* 0x0000001100147213 */ /* 0x000fe20000000000 */
[----:B------:R-:W3:Y:S01]  /*4780*/  LDCU.128 UR4, c[0x0][0x400] ;  /* 0x00008000ff0477ac */ /* 0x000ee20008000c00 */
[----:B------:R-:W4:Y:S01]  /*4790*/  I2F.RP R22, R18 ;  /* 0x0000001200167306 */ /* 0x000f220000209400 */
[----:B------:R-:W-:Y:S01]  /*47a0*/  IABS R14, UR22 ;  /* 0x00000016000e7c13 */ /* 0x000fe20008000000 */
[----:B------:R-:W5:Y:S01]  /*47b0*/  LDCU.64 UR10, c[0x0][0x410] ;  /* 0x00008200ff0a77ac */ /* 0x000f620008000a00 */
[----:B------:R-:W-:-:S03]  /*47c0*/  F2FP.BF16.F32.PACK_AB R7, R7, R8 ;  /* 0x000000080707723e */ /* 0x000fc600000010ff */
[----:B------:R-:W-:Y:S01]  /*47d0*/  IMAD.MOV R14, RZ, RZ, -R14 ;  /* 0x000000ffff0e7224 */ /* 0x000fe200078e0a0e */
[----:B------:R-:W-:Y:S02]  /*47e0*/  F2FP.BF16.F32.PACK_AB R5, R5, R6 ;  /* 0x000000060505723e */ /* 0x000fe400000010ff */
[----:B------:R-:W-:Y:S01]  /*47f0*/  F2FP.BF16.F32.PACK_AB R11, R11, R12 ;  /* 0x0000000c0b0b723e */ /* 0x000fe200000010ff */
[----:B------:R-:W-:Y:S01]  /*4800*/  IMAD.MOV.U32 R6, RZ, RZ, R7 ;  /* 0x000000ffff067224 */ /* 0x000fe200078e0007 */
[----:B------:R-:W-:Y:S01]  /*4810*/  F2FP.BF16.F32.PACK_AB R9, R9, R10 ;  /* 0x0000000a0909723e */ /* 0x000fe200000010ff */
[----:B------:R-:W-:Y:S01]  /*4820*/  IMAD.MOV.U32 R7, RZ, RZ, R5 ;  /* 0x000000ffff077224 */ /* 0x000fe200078e0005 */
[----:B------:R-:W-:Y:S01]  /*4830*/  MOV R8, R11 ;  /* 0x0000000b00087202 */ /* 0x000fe20000000f00 */
[----:B----4-:R-:W4:Y:S01]  /*4840*/  MUFU.RCP R22, R22 ;  /* 0x0000001600167308 */ /* 0x010f220000001000 */
[----:B------:R-:W-:Y:S02]  /*4850*/  F2FP.BF16.F32.PACK_AB R4, R3, R4 ;  /* 0x000000040304723e */ /* 0x000fe400000010ff */
[----:B------:R-:W-:-:S02]  /*4860*/  F2FP.BF16.F32.PACK_AB R5, R0, R2 ;  /* 0x000000020005723e */ /* 0x000fc400000010ff */
[----:B-1----:R-:W-:Y:S01]  /*4870*/  IABS R15, R16 ;  /* 0x00000010000f7213 */ /* 0x002fe20000000000 */
[----:B----4-:R-:W-:-:S04]  /*4880*/  VIADD R22, R22, 0xffffffe ;  /* 0x0ffffffe16167836 */ /* 0x010fc80000000000 */
[----:B------:R-:W1:Y:S02]  /*4890*/  F2I.FTZ.U32.TRUNC.NTZ R23, R22 ;  /* 0x0000001600177305 */ /* 0x000e64000021f000 */
[--C-:B-1----:R-:W-:Y:S02]  /*48a0*/  IMAD.MOV R13, RZ, RZ, -R23.reuse ;  /* 0x000000ffff0d7224 */ /* 0x102fe400078e0a17 */
[----:B------:R-:W-:Y:S02]  /*48b0*/  IMAD.MOV.U32 R22, RZ, RZ, RZ ;  /* 0x000000ffff167224 */ /* 0x000fe400078e00ff */
[----:B------:R-:W-:Y:S02]  /*48c0*/  IMAD R19, R13, R18, RZ ;  /* 0x000000120d137224 */ /* 0x000fe400078e02ff */
[----:B------:R-:W1:Y:S02]  /*48d0*/  I2F.RP R13, R15 ;  /* 0x0000000f000d7306 */ /* 0x000e640000209400 */
[----:B------:R-:W-:-:S06]  /*48e0*/  IMAD.HI.U32 R19, R23, R19, R22 ;  /* 0x0000001317137227 */ /* 0x000fcc00078e0016 */
[----:B------:R-:W-:-:S04]  /*48f0*/  IMAD.HI.U32 R19, R19, R20, RZ ;  /* 0x0000001413137227 */ /* 0x000fc800078e00ff */
[----:B------:R-:W-:Y:S01]  /*4900*/  IMAD R14, R19, R14, R20 ;  /* 0x0000000e130e7224 */ /* 0x000fe200078e0214 */
[----:B-1----:R-:W1:Y:S04]  /*4910*/  MUFU.RCP R13, R13 ;  /* 0x0000000d000d7308 */ /* 0x002e680000001000 */
[----:B------:R-:W-:-:S13]  /*4920*/  ISETP.GT.U32.AND P1, PT, R18, R14, PT ;  /* 0x0000000e1200720c */ /* 0x000fda0003f24070 */
[-C--:B------:R-:W-:Y:S01]  /*4930*/  @!P1 IADD3 R14, PT, PT, R14, -R18.reuse, RZ ;  /* 0x800000120e0e9210 */ /* 0x080fe20007ffe0ff */
[----:B------:R-:W-:Y:S01]  /*4940*/  @!P1 VIADD R19, R19, 0x1 ;  /* 0x0000000113139836 */ /* 0x000fe20000000000 */
[----:B------:R-:W-:Y:S01]  /*4950*/  ISETP.NE.AND P1, PT, RZ, UR22, PT ;  /* 0x00000016ff007c0c */ /* 0x000fe2000bf25270 */
[----:B-1----:R-:W-:Y:S01]  /*4960*/  VIADD R13, R13, 0xffffffe ;  /* 0x0ffffffe0d0d7836 */ /* 0x002fe20000000000 */
[----:B------:R-:W-:Y:S02]  /*4970*/  ISETP.GE.U32.AND P2, PT, R14, R18, PT ;  /* 0x000000120e00720c */ /* 0x000fe40003f46070 */
[----:B------:R-:W-:Y:S01]  /*4980*/  LOP3.LUT R14, R17, UR22, RZ, 0x3c, !PT ;  /* 0x00000016110e7c12 */ /* 0x000fe2000f8e3cff */
[----:B------:R-:W1:Y:S03]  /*4990*/  F2I.FTZ.U32.TRUNC.NTZ R23, R13 ;  /* 0x0000000d00177305 */ /* 0x000e66000021f000 */
[----:B------:R-:W-:-:S07]  /*49a0*/  ISETP.GE.AND P0, PT, R14, RZ, PT ;  /* 0x000000ff0e00720c */ /* 0x000fce0003f06270 */
[----:B------:R-:W-:Y:S01]  /*49b0*/  @P2 VIADD R19, R19, 0x1 ;  /* 0x0000000113132836 */ /* 0x000fe20000000000 */
[----:B-1----:R-:W-:-:S05]  /*49c0*/  IADD3 R14, PT, PT, RZ, -R23, RZ ;  /* 0x80000017ff0e7210 */ /* 0x002fca0007ffe0ff */
[----:B------:R-:W-:Y:S01]  /*49d0*/  @!P0 IMAD.MOV R19, RZ, RZ, -R19 ;  /* 0x000000ffff138224 */ /* 0x000fe200078e0a13 */
[----:B------:R-:W-:Y:S01]  /*49e0*/  @!P1 LOP3.LUT R19, RZ, UR22, RZ, 0x33, !PT ;  /* 0x00000016ff139c12 */ /* 0x000fe2000f8e33ff */
[----:B------:R-:W-:-:S04]  /*49f0*/  IMAD R14, R14, R15, RZ ;  /* 0x0000000f0e0e7224 */ /* 0x000fc800078e02ff */
[----:B------:R-:W-:Y:S02]  /*4a00*/  IMAD R18, R19, UR22, RZ ;  /* 0x0000001613127c24 */ /* 0x000fe4000f8e02ff */
[----:B------:R-:W-:-:S04]  /*4a10*/  IMAD.HI.U32 R14, R23, R14, R22 ;  /* 0x0000000e170e7227 */ /* 0x000fc800078e0016 */
[----:B------:R-:W-:Y:S02]  /*4a20*/  IMAD.IADD R20, R17, 0x1, -R18 ;  /* 0x0000000111147824 */ /* 0x000fe400078e0a12 */
[----:B---3--:R-:W-:-:S03]  /*4a30*/  IMAD.WIDE.U32 R22, R19, UR4, RZ ;  /* 0x0000000413167c25 */ /* 0x008fc6000f8e00ff */
        /* <DEDUP_REMOVED lines=10> */
[----:B------:R-:W1:Y:S03]  /*4ae0*/  LDCU.64 UR4, c[0x0][0x3f0] ;  /* 0x00007e00ff0477ac */ /* 0x000e660008000a00 */
[----:B------:R-:W-:-:S04]  /*4af0*/  IMAD.IADD R23, R23, 0x1, R14 ;  /* 0x0000000117177824 */ /* 0x000fc800078e020e */
[----:B------:R-:W-:Y:S01]  /*4b00*/  @!P0 IMAD.IADD R13, R13, 0x1, -R15 ;  /* 0x000000010d0d8824 */ /* 0x000fe200078e0a0f */
[----:B------:R-:W-:Y:S02]  /*4b10*/  @!P0 IADD3 R21, PT, PT, R21, 0x1, RZ ;  /* 0x0000000115158810 */ /* 0x000fe40007ffe0ff */
[----:B------:R-:W-:Y:S02]  /*4b20*/  ISETP.NE.AND P0, PT, R16, RZ, PT ;  /* 0x000000ff1000720c */ /* 0x000fe40003f05270 */
[----:B------:R-:W-:Y:S02]  /*4b30*/  ISETP.GE.U32.AND P2, PT, R13, R15, PT ;  /* 0x0000000f0d00720c */ /* 0x000fe40003f46070 */
[----:B------:R-:W3:Y:S11]  /*4b40*/  S2R R13, SR_TID.X ;  /* 0x00000000000d7919 */ /* 0x000ef60000002100 */
[----:B------:R-:W-:-:S04]  /*4b50*/  @P2 VIADD R21, R21, 0x1 ;  /* 0x0000000115152836 */ /* 0x000fc80000000000 */
[----:B------:R-:W-:Y:S01]  /*4b60*/  @!P1 IMAD.MOV R21, RZ, RZ, -R21 ;  /* 0x000000ffff159224 */ /* 0x000fe200078e0a15 */
[----:B------:R-:W-:-:S04]  /*4b70*/  @!P0 LOP3.LUT R21, RZ, R16, RZ, 0x33, !PT ;  /* 0x00000010ff158212 */ /* 0x000fc800078e33ff */
[----:B------:R-:W-:Y:S01]  /*4b80*/  SHF.R.S32.HI R15, RZ, 0x1f, R21 ;  /* 0x0000001fff0f7819 */ /* 0x000fe20000011415 */
[C---:B------:R-:W-:Y:S02]  /*4b90*/  IMAD R16, R21.reuse, R16, R18 ;  /* 0x0000001015107224 */ /* 0x040fe400078e0212 */
[----:B-----5:R-:W-:-:S03]  /*4ba0*/  IMAD.WIDE.U32 R22, R21, UR10, R22 ;  /* 0x0000000a15167c25 */ /* 0x020fc6000f8e0016 */
[----:B------:R-:W-:Y:S01]  /*4bb0*/  IADD3 R16, PT, PT, R17, -R16, RZ ;  /* 0x8000001011107210 */ /* 0x000fe20007ffe0ff */
[----:B------:R-:W-:Y:S01]  /*4bc0*/  IMAD R15, R15, UR10, RZ ;  /* 0x0000000a0f0f7c24 */ /* 0x000fe2000f8e02ff */
[----:B------:R-:W4:Y:S02]  /*4bd0*/  LDCU UR10, c[0x0][0x440] ;  /* 0x00008800ff0a77ac */ /* 0x000f240008000800 */
[----:B------:R-:W-:Y:S01]  /*4be0*/  SHF.R.S32.HI R14, RZ, 0x1f, R16 ;  /* 0x0000001fff0e7819 */ /* 0x000fe20000011410 */
[----:B------:R-:W-:Y:S02]  /*4bf0*/  IMAD R15, R21, UR11, R15 ;  /* 0x0000000b150f7c24 */ /* 0x000fe4000f8e020f */
[----:B---3--:R-:W-:Y:S02]  /*4c00*/  IMAD.SHL.U32 R13, R13, 0x4, RZ ;  /* 0x000000040d0d7824 */ /* 0x008fe400078e00ff */
[----:B------:R-:W-:Y:S02]  /*4c10*/  IMAD.IADD R23, R23, 0x1, R15 ;  /* 0x0000000117177824 */ /* 0x000fe400078e020f */
[----:B------:R-:W-:Y:S01]  /*4c20*/  IMAD R14, R14, UR6, RZ ;  /* 0x000000060e0e7c24 */ /* 0x000fe2000f8e02ff */
[----:B------:R-:W-:Y:S01]  /*4c30*/  LOP3.LUT R13, R13, 0x1c, RZ, 0xc0, !PT ;  /* 0x0000001c0d0d7812 */ /* 0x000fe200078ec0ff */
[----:B------:R-:W-:-:S04]  /*4c40*/  IMAD.WIDE.U32 R22, R16, UR6, R22 ;  /* 0x0000000610167c25 */ /* 0x000fc8000f8e0016 */
[----:B------:R-:W-:Y:S01]  /*4c50*/  IMAD R16, R16, UR7, R14 ;  /* 0x0000000710107c24 */ /* 0x000fe2000f8e020e */
[----:B------:R-:W-:Y:S02]  /*4c60*/  IADD3 R15, P0, PT, R29, R22, RZ ;  /* 0x000000161d0f7210 */ /* 0x000fe40007f1e0ff */
[C---:B------:R-:W-:Y:S02]  /*4c70*/  LOP3.LUT R14, R13.reuse, 0x20, RZ, 0xfc, !PT ;  /* 0x000000200d0e7812 */ /* 0x040fe400078efcff */
[----:B------:R-:W-:Y:S01]  /*4c80*/  LOP3.LUT R13, R13, 0x40, RZ, 0xfc, !PT ;  /* 0x000000400d0d7812 */ /* 0x000fe200078efcff */
[----:B------:R-:W-:Y:S01]  /*4c90*/  IMAD.X R16, R23, 0x1, R16, P0 ;  /* 0x0000000117107824 */ /* 0x000fe200000e0610 */
[----:B----4-:R-:W-:Y:S02]  /*4ca0*/  ISETP.GE.AND P1, PT, R14, UR10, PT ;  /* 0x0000000a0e007c0c */ /* 0x010fe4000bf26270 */
[----:B-1----:R-:W-:Y:S02]  /*4cb0*/  LEA R14, P0, R15, UR4, 0x1 ;  /* 0x000000040f0e7c11 */ /* 0x002fe4000f8008ff */
[----:B------:R-:W-:-:S02]  /*4cc0*/  ISETP.GE.AND P2, PT, R29, UR10, PT ;  /* 0x0000000a1d007c0c */ /* 0x000fc4000bf46270 */
[----:B------:R-:W-:Y:S02]  /*4cd0*/  LEA.HI.X R15, R15, UR5, R16, 0x1, P0 ;  /* 0x000000050f0f7c11 */ /* 0x000fe400080f0c10 */
[----:B------:R-:W-:-:S05]  /*4ce0*/  ISETP.GE.AND P0, PT, R13, UR10, PT ;  /* 0x0000000a0d007c0c */ /* 0x000fca000bf06270 */
[----:B------:R1:W-:Y:S04]  /*4cf0*/  @!P1 STG.E.64 desc[UR8][R14.64+0x40], R6 ;  /* 0x000040060e009986 */ /* 0x0003e8000c101b08 */
[----:B------:R1:W-:Y:S04]  /*4d00*/  @!P2 STG.E.64 desc[UR8][R14.64], R8 ;  /* 0x000000080e00a986 */ /* 0x0003e8000c101b08 */
[----:B------:R-:W-:Y:S05]  /*4d10*/  @P0 EXIT ;  /* 0x000000000000094d */ /* 0x000fea0003800000 */
[----:B------:R-:W-:Y:S01]  /*4d20*/  STG.E.64 desc[UR8][R14.64+0x80], R4 ;  /* 0x000080040e007986 */ /* 0x000fe2000c101b08 */
[----:B------:R-:W-:Y:S05]  /*4d30*/  EXIT ;  /* 0x000000000000794d */ /* 0x000fea0003800000 */
        .weak           $__internal_1_$__cuda_sm20_div_s64
        .type           $__internal_1_$__cuda_sm20_div_s64,@function
        .size           $__internal_1_$__cuda_sm20_div_s64,(.L_x_5435 - $__internal_1_$__cuda_sm20_div_s64)
$__internal_1_$__cuda_sm20_div_s64:
        /* <DEDUP_REMOVED lines=10> */
[C---:B------:R-:W-:Y:S01]  /*4de0*/  IMAD R10, R12.reuse, R37, R45 ;  /* 0x000000250c0a7224 */ /* 0x040fe200078e022d */
[----:B------:R-:W-:Y:S01]  /*4df0*/  IADD3 R11, P0, PT, RZ, -R44, RZ ;  /* 0x8000002cff0b7210 */ /* 0x000fe20007f1e0ff */
[----:B------:R-:W-:Y:S02]  /*4e00*/  IMAD.MOV.U32 R45, RZ, RZ, R12 ;  /* 0x000000ffff2d7224 */ /* 0x000fe400078e000c */
[----:B------:R-:W-:Y:S02]  /*4e10*/  IMAD R10, R13, R36, R10 ;  /* 0x000000240d0a7224 */ /* 0x000fe400078e020a */
[----:B------:R-:W-:-:S04]  /*4e20*/  IMAD.HI.U32 R44, R12, R11, RZ ;  /* 0x0000000b0c2c7227 */ /* 0x000fc800078e00ff */
[----:B------:R-:W-:-:S04]  /*4e30*/  IMAD.X R10, RZ, RZ, ~R10, P0 ;  /* 0x000000ffff0a7224 */ /* 0x000fc800000e0e0a */
[----:B------:R-:W-:-:S04]  /*4e40*/  IMAD.WIDE.U32 R44, P2, R12, R10, R44 ;  /* 0x0000000a0c2c7225 */ /* 0x000fc8000784002c */
[C---:B------:R-:W-:Y:S02]  /*4e50*/  IMAD R9, R13.reuse, R10, RZ ;  /* 0x0000000a0d097224 */ /* 0x040fe400078e02ff */
[----:B------:R-:W-:-:S04]  /*4e60*/  IMAD.HI.U32 R11, P1, R13, R11, R44 ;  /* 0x0000000b0d0b7227 */ /* 0x000fc8000782002c */
[----:B------:R-:W-:Y:S01]  /*4e70*/  IMAD.HI.U32 R10, R13, R10, RZ ;  /* 0x0000000a0d0a7227 */ /* 0x000fe200078e00ff */
[----:B------:R-:W-:-:S03]  /*4e80*/  IADD3 R45, P0, PT, R9, R11, RZ ;  /* 0x0000000b092d7210 */ /* 0x000fc60007f1e0ff */
[----:B------:R-:W-:Y:S02]  /*4e90*/  IMAD.X R10, R10, 0x1, R13, P2 ;  /* 0x000000010a0a7824 */ /* 0x000fe400010e060d */
[----:B------:R-:W-:-:S03]  /*4ea0*/  IMAD.WIDE.U32 R12, R45, R36, RZ ;  /* 0x000000242d0c7225 */ /* 0x000fc600078e00ff */
[----:B------:R-:W-:Y:S01]  /*4eb0*/  IADD3.X R11, PT, PT, RZ, RZ, R10, P0, P1 ;  /* 0x000000ffff0b7210 */ /* 0x000fe200007e240a */
[----:B------:R-:W-:Y:S01]  /*4ec0*/  IMAD R9, R45, R37, R13 ;  /* 0x000000252d097224 */ /* 0x000fe200078e020d */
[----:B------:R-:W-:Y:S02]  /*4ed0*/  IADD3 R13, P0, PT, RZ, -R12, RZ ;  /* 0x8000000cff0d7210 */ /* 0x000fe40007f1e0ff */
[----:B------:R-:W-:Y:S01]  /*4ee0*/  ISETP.GE.AND P1, PT, R19, RZ, PT ;  /* 0x000000ff1300720c */ /* 0x000fe20003f26270 */
[----:B------:R-:W-:Y:S02]  /*4ef0*/  IMAD R9, R11, R36, R9 ;  /* 0x000000240b097224 */ /* 0x000fe400078e0209 */
[----:B------:R-:W-:-:S03]  /*4f00*/  IMAD.HI.U32 R44, R45, R13, RZ ;  /* 0x0000000d2d2c7227 */ /* 0x000fc600078e00ff */
[----:B------:R-:W-:Y:S02]  /*4f10*/  IADD3.X R9, PT, PT, RZ, ~R9, RZ, P0, !PT ;  /* 0x80000009ff097210 */ /* 0x000fe400007fe4ff */
[----:B------:R-:W-:-:S03]  /*4f20*/  IADD3 R10, P0, PT, RZ, -R21, RZ ;  /* 0x80000015ff0a7210 */ /* 0x000fc60007f1e0ff */
[----:B------:R-:W-:Y:S01]  /*4f30*/  IMAD.WIDE.U32 R44, P4, R45, R9, R44 ;  /* 0x000000092d2c7225 */ /* 0x000fe2000788002c */
[----:B------:R-:W-:-:S03]  /*4f40*/  SEL R10, R10, R21, !P1 ;  /* 0x000000150a0a7207 */ /* 0x000fc60004800000 */
[C---:B------:R-:W-:Y:S02]  /*4f50*/  IMAD R12, R11.reuse, R9, RZ ;  /* 0x000000090b0c7224 */ /* 0x040fe400078e02ff */
[----:B------:R-:W-:-:S04]  /*4f60*/  IMAD.HI.U32 R13, P3, R11, R13, R44 ;  /* 0x0000000d0b0d7227 */ /* 0x000fc8000786002c */
[----:B------:R-:W-:Y:S01]  /*4f70*/  IMAD.HI.U32 R9, R11, R9, RZ ;  /* 0x000000090b097227 */ /* 0x000fe200078e00ff */
[----:B------:R-:W-:-:S03]  /*4f80*/  IADD3 R12, P2, PT, R12, R13, RZ ;  /* 0x0000000d0c0c7210 */ /* 0x000fc60007f5e0ff */
[----:B------:R-:W-:Y:S02]  /*4f90*/  IMAD.X R13, RZ, RZ, ~R19, P0 ;  /* 0x000000ffff0d7224 */ /* 0x000fe400000e0e13 */
[----:B------:R-:W-:Y:S02]  /*4fa0*/  IMAD.X R11, R9, 0x1, R11, P4 ;  /* 0x00000001090b7824 */ /* 0x000fe400020e060b */
[C---:B------:R-:W-:Y:S01]  /*4fb0*/  IMAD.HI.U32 R44, R12.reuse, R10, RZ ;  /* 0x0000000a0c2c7227 */ /* 0x040fe200078e00ff */
[----:B------:R-:W-:Y:S02]  /*4fc0*/  SEL R9, R13, R19, !P1 ;  /* 0x000000130d097207 */ /* 0x000fe40004800000 */
[----:B------:R-:W-:Y:S01]  /*4fd0*/  IADD3.X R11, PT, PT, RZ, RZ, R11, P2, P3 ;  /* 0x000000ffff0b7210 */ /* 0x000fe200017e640b */
[----:B------:R-:W-:Y:S02]  /*4fe0*/  IMAD.MOV.U32 R45, RZ, RZ, RZ ;  /* 0x000000ffff2d7224 */ /* 0x000fe400078e00ff */
[----:B------:R-:W-:-:S04]  /*4ff0*/  IMAD.WIDE.U32 R12, R12, R9, R44 ;  /* 0x000000090c0c7225 */ /* 0x000fc800078e002c */
[C---:B------:R-:W-:Y:S02]  /*5000*/  IMAD R22, R11.reuse, R9, RZ ;  /* 0x000000090b167224 */ /* 0x040fe400078e02ff */
[----:B------:R-:W-:-:S04]  /*5010*/  IMAD.HI.U32 R12, P1, R11, R10, R12 ;  /* 0x0000000a0b0c7227 */ /* 0x000fc8000782000c */
[----:B------:R-:W-:Y:S01]  /*5020*/  IMAD.HI.U32 R11, R11, R9, RZ ;  /* 0x000000090b0b7227 */ /* 0x000fe200078e00ff */
[----:B------:R-:W-:-:S03]  /*5030*/  IADD3 R22, P0, PT, R22, R12, RZ ;  /* 0x0000000c16167210 */ /* 0x000fc60007f1e0ff */
[----:B------:R-:W-:Y:S02]  /*5040*/  IMAD.X R11, RZ, RZ, R11, P1 ;  /* 0x000000ffff0b7224 */ /* 0x000fe400008e060b */
[----:B------:R-:W-:-:S03]  /*5050*/  IMAD.WIDE.U32 R12, R22, R36, RZ ;  /* 0x00000024160c7225 */ /* 0x000fc600078e00ff */
[----:B------:R-:W-:Y:S01]  /*5060*/  IADD3.X R21, PT, PT, RZ, R11, RZ, P0, !PT ;  /* 0x0000000bff157210 */ /* 0x000fe200007fe4ff */
[----:B------:R-:W-:Y:S01]  /*5070*/  IMAD R11, R22, R37, R13 ;  /* 0x00000025160b7224 */ /* 0x000fe200078e020d */
[----:B------:R-:W-:-:S03]  /*5080*/  IADD3 R10, P1, PT, -R12, R10, RZ ;  /* 0x0000000a0c0a7210 */ /* 0x000fc60007f3e1ff */
[-C--:B------:R-:W-:Y:S01]  /*5090*/  IMAD R11, R21, R36.reuse, R11 ;  /* 0x00000024150b7224 */ /* 0x080fe200078e020b */
[----:B------:R-:W-:-:S03]  /*50a0*/  ISETP.GE.U32.AND P0, PT, R10, R36, PT ;  /* 0x000000240a00720c */ /* 0x000fc60003f06070 */
[----:B------:R-:W-:Y:S01]  /*50b0*/  IMAD.X R9, R9, 0x1, ~R11, P1 ;  /* 0x0000000109097824 */ /* 0x000fe200008e0e0b */
[----:B------:R-:W-:-:S04]  /*50c0*/  IADD3 R12, P1, PT, R10, -R36, RZ ;  /* 0x800000240a0c7210 */ /* 0x000fc80007f3e0ff */
[C---:B------:R-:W-:Y:S01]  /*50d0*/  ISETP.GE.U32.AND.EX P0, PT, R9.reuse, R37, PT, P0 ;  /* 0x000000250900720c */ /* 0x040fe20003f06100 */
[----:B------:R-:W-:Y:S01]  /*50e0*/  IMAD.X R11, R9, 0x1, ~R37, P1 ;  /* 0x00000001090b7824 */ /* 0x000fe200008e0e25 */
[----:B------:R-:W-:Y:S02]  /*50f0*/  IADD3 R13, P1, PT, R22, 0x1, RZ ;  /* 0x00000001160d7810 */ /* 0x000fe40007f3e0ff */
[----:B------:R-:W-:Y:S02]  /*5100*/  SEL R12, R12, R10, P0 ;  /* 0x0000000a0c0c7207 */ /* 0x000fe40000000000 */
[----:B------:R-:W-:Y:S01]  /*5110*/  SEL R11, R11, R9, P0 ;  /* 0x000000090b0b7207 */ /* 0x000fe20000000000 */
[----:B------:R-:W-:Y:S01]  /*5120*/  IMAD.X R9, RZ, RZ, R21, P1 ;  /* 0x000000ffff097224 */ /* 0x000fe200008e0615 */
[----:B------:R-:W-:Y:S02]  /*5130*/  SEL R13, R13, R22, P0 ;  /* 0x000000160d0d7207 */ /* 0x000fe40000000000 */
[----:B------:R-:W-:-:S02]  /*5140*/  ISETP.GE.U32.AND P1, PT, R12, R36, PT ;  /* 0x000000240c00720c */ /* 0x000fc40003f26070 */
[----:B------:R-:W-:Y:S02]  /*5150*/  SEL R9, R9, R21, P0 ;  /* 0x0000001509097207 */ /* 0x000fe40000000000 */
[----:B------:R-:W-:Y:S02]  /*5160*/  IADD3 R10, P0, PT, R13, 0x1, RZ ;  /* 0x000000010d0a7810 */ /* 0x000fe40007f1e0ff */
[----:B------:R-:W-:Y:S02]  /*5170*/  ISETP.GE.U32.AND.EX P1, PT, R11, R37, PT, P1 ;  /* 0x000000250b00720c */ /* 0x000fe40003f26110 */
[----:B------:R-:W-:Y:S02]  /*5180*/  IADD3.X R11, PT, PT, RZ, R9, RZ, P0, !PT ;  /* 0x00000009ff0b7210 */ /* 0x000fe400007fe4ff */
[----:B------:R-:W-:Y:S02]  /*5190*/  SEL R10, R10, R13, P1 ;  /* 0x0000000d0a0a7207 */ /* 0x000fe40000800000 */
[----:B------:R-:W-:-:S02]  /*51a0*/  SEL R11, R11, R9, P1 ;  /* 0x000000090b0b7207 */ /* 0x000fc40000800000 */
[C---:B------:R-:W-:Y:S02]  /*51b0*/  LOP3.LUT R12, R17.reuse, R19, RZ, 0x3c, !PT ;  /* 0x00000013110c7212 */ /* 0x040fe400078e3cff */
[-C--:B------:R-:W-:Y:S02]  /*51c0*/  IADD3 R9, P1, PT, RZ, -R10.reuse, RZ ;  /* 0x8000000aff097210 */ /* 0x080fe40007f3e0ff */
[----:B------:R-:W-:Y:S02]  /*51d0*/  ISETP.NE.U32.AND P0, PT, R18, RZ, PT ;  /* 0x000000ff1200720c */ /* 0x000fe40003f05070 */
[----:B------:R-:W-:Y:S01]  /*51e0*/  ISETP.GE.AND P2, PT, R12, RZ, PT ;  /* 0x000000ff0c00720c */ /* 0x000fe20003f46270 */
[----:B------:R-:W-:Y:S01]  /*51f0*/  IMAD.X R12, RZ, RZ, ~R11, P1 ;  /* 0x000000ffff0c7224 */ /* 0x000fe200008e0e0b */
[----:B------:R-:W-:Y:S01]  /*5200*/  ISETP.NE.AND.EX P0, PT, R17, RZ, PT, P0 ;  /* 0x000000ff1100720c */ /* 0x000fe20003f05300 */
[----:B------:R-:W-:Y:S01]  /*5210*/  IMAD.MOV.U32 R17, RZ, RZ, 0x0 ;  /* 0x00000000ff117424 */ /* 0x000fe200078e00ff */
[----:B------:R-:W-:-:S02]  /*5220*/  SEL R9, R9, R10, !P2 ;  /* 0x0000000a09097207 */ /* 0x000fc40005000000 */
[----:B------:R-:W-:Y:S02]  /*5230*/  SEL R12, R12, R11, !P2 ;  /* 0x0000000b0c0c7207 */ /* 0x000fe40005000000 */
[----:B------:R-:W-:Y:S02]  /*5240*/  SEL R9, R9, 0xffffffff, P0 ;  /* 0xffffffff09097807 */ /* 0x000fe40000000000 */
[----:B------:R-:W-:Y:S01]  /*5250*/  SEL R12, R12, 0xffffffff, P0 ;  /* 0xffffffff0c0c7807 */ /* 0x000fe20000000000 */
[----:B------:R-:W-:Y:S06]  /*5260*/  RET.REL.NODEC R16 `(_ZN5flash32flash_fwd_splitkv_combine_kernelI23Flash_fwd_kernel_traitsILi96ELi64ELi128ELi4ELb0ELb0EN7cutlass10bfloat16_tE19Flash_kernel_traitsILi96ELi64ELi128ELi4ES3_EELi16ELi6ELb0EEEvNS_16Flash_fwd_paramsE) ;  /* 0xffffffac10647950 */ /* 0x000fec0003c3ffff */
.L_x_63:
        /* <DEDUP_REMOVED lines=9> */
.L_x_5435:


//--------------------- .text._ZN5flash32flash_fwd_splitkv_combine_kernelI23Flash_fwd_kernel_traitsILi96ELi64ELi128ELi4ELb0ELb0EN7cutlass10bfloat16_tE19Flash_kernel_traitsILi96ELi64ELi128ELi4ES3_EELi16ELi5ELb0EEEvNS_16Flash_fwd_paramsE --------------------------
	.section	.text._ZN5flash32flash_fwd_splitkv_combine_kernelI23Flash_fwd_kernel_traitsILi96ELi64ELi128ELi4ELb0ELb0EN7cutlass10bfloat16_tE19Flash_kernel_traitsILi96ELi64ELi128ELi4ES3_EELi16ELi5ELb0EEEvNS_16Flash_fwd_paramsE,"ax",@progbits
	.align	128
        .global         _ZN5flash32flash_fwd_splitkv_combine_kernelI23Flash_fwd_kernel_traitsILi96ELi64ELi128ELi4ELb0ELb0EN7cutlass10bfloat16_tE19Flash_kernel_traitsILi96ELi64ELi128ELi4ES3_EELi16ELi5ELb0EEEvNS_16Flash_fwd_paramsE
        .type           _ZN5flash32flash_fwd_splitkv_combine_kernelI23Flash_fwd_kernel_traitsILi96ELi64ELi128ELi4ELb0ELb0EN7cutlass10bfloat16_tE19Flash_kernel_traitsILi96ELi64ELi128ELi4ES3_EELi16ELi5ELb0EEEvNS_16Flash_fwd_paramsE,@function
        .size           _ZN5flash32flash_fwd_splitkv_combine_kernelI23Flash_fwd_kernel_traitsILi96ELi64ELi128ELi4ELb0ELb0EN7cutlass10bfloat16_tE19Flash_kernel_traitsILi96ELi64ELi128ELi4ES3_EELi16ELi5ELb0EEEvNS_16Flash_fwd_paramsE,(.L_x_5436 - _ZN5flash32flash_fwd_splitkv_combine_kernelI23Flash_fwd_kernel_traitsILi96ELi64ELi128ELi4ELb0ELb0EN7cutlass10bfloat16_tE19Flash_kernel_traitsILi96ELi64ELi128ELi4ES3_EELi16ELi5ELb0EEEvNS_16Flash_fwd_paramsE)
        .other          _ZN5flash32flash_fwd_splitkv_combine_kernelI23Flash_fwd_kernel_traitsILi96ELi64ELi128ELi4ELb0ELb0EN7cutlass10bfloat16_tE19Flash_kernel_traitsILi96ELi64ELi128ELi4ES3_EELi16ELi5ELb0EEEvNS_16Flash_fwd_paramsE,@"STO_CUDA_ENTRY STV_DEFAULT"
_ZN5flash32flash_fwd_splitkv_combine_kernelI23Flash_fwd_kernel_traitsILi96ELi64ELi128ELi4ELb0ELb0EN7cutlass10bfloat16_tE19Flash_kernel_traitsILi96ELi64ELi128ELi4ES3_EELi16ELi5ELb0EEEvNS_16Flash_fwd_paramsE:
.text._ZN5flash32flash_fwd_splitkv_combine_kernelI23Flash_fwd_kernel_traitsILi96ELi64ELi128ELi4ELb0ELb0EN7cutlass10bfloat16_tE19Flash_kernel_traitsILi96ELi64ELi128ELi4ES3_EELi16ELi5ELb0EEEvNS_16Flash_fwd_paramsE:
        /* <DEDUP_REMOVED lines=15> */
[----:B------:R-:W-:Y:S01]  /*00f0*/  UIADD3 UR5, UPT, UPT, URZ, -UR14, URZ ;  /* 0x8000000eff057290 */ /* 0x000fe2000fffe0ff */
[----:B------:R-:W-:Y:S01]  /*0100*/  UMOV UR12, URZ ;  /* 0x000000ff000c7c82 */ /* 0x000fe20008000000 */
[----:B------:R-:W-:-:S05]  /*0110*/  UISETP.NE.U32.AND UP0, UPT, UR14, URZ, UPT ;  /* 0x000000ff0e00728c */ /* 0x000fca000bf05070 */
[----:B0-----:R-:W0:Y:S02]  /*0120*/  MUFU.RCP R0, R2 ;  /* 0x0000000200007308 */ /* 0x001e240000001000 */
[----:B0-----:R-:W-:-:S06]  /*0130*/  VIADD R0, R0, 0xffffffe ;  /* 0x0ffffffe00007836 */ /* 0x001fcc0000000000 */
[----:B------:R-:W0:Y:S02]  /*0140*/  F2I.FTZ.U32.TRUNC.NTZ R0, R0 ;  /* 0x0000000000007305 */ /* 0x000e24000021f000 */
[----:B0-----:R-:W-:-:S13]  /*0150*/  R2UR UR13, R0 ;  /* 0x00000000000d72ca */ /* 0x001fda00000e0000 */
[----:B------:R-:W-:-:S04]  /*0160*/  UIMAD UR5, UR5, UR13, URZ ;  /* 0x0000000d050572a4 */ /* 0x000fc8000f8e02ff */
[----:B------:R-:W-:-:S04]  /*0170*/  UIMAD.WIDE.U32 UR12, UR13, UR5, UR12 ;  /* 0x000000050d0c72a5 */ /* 0x000fc8000f8e000c */
[----:B------:R-:W-:-:S07]  /*0180*/  UIMAD.WIDE.U32 UR12, UR13, UR7, URZ ;  /* 0x000000070d0c72a5 */ /* 0x000fce000f8e00ff */
[----:B------:R-:W-:Y:S01]  /*0190*/  UMOV UR9, UR13 ;  /* 0x0000000d00097c82 */ /* 0x000fe20008000000 */
[----:B------:R-:W-:Y:S01]  /*01a0*/  UMOV UR13, URZ ;  /* 0x000000ff000d7c82 */ /* 0x000fe20008000000 */
[----:B------:R-:W-:Y:S01]  /*01b0*/  UIADD3 UR5, UPT, UPT, -UR9, URZ, URZ ;  /* 0x000000ff09057290 */ /* 0x000fe2000fffe1ff */
[----:B------:R-:W-:-:S03]  /*01c0*/  IMAD.U32 R15, RZ, RZ, UR13 ;  /* 0x0000000dff0f7e24 */ /* 0x000fc6000f8e00ff */
[----:B------:R-:W-:-:S04]  /*01d0*/  UIMAD UR5, UR14, UR5, UR7 ;  /* 0x000000050e0572a4 */ /* 0x000fc8000f8e0207 */
[----:B------:R-:W-:-:S11]  /*01e0*/  UISETP.GE.U32.AND UP2, UPT, UR5, UR14, UPT ;  /* 0x0000000e0500728c */ /* 0x000fd6000bf46070 */
[----:B------:R-:W-:Y:S02]  /*01f0*/  @UP2 UIADD3 UR5, UPT, UPT, -UR14, UR5, URZ ;  /* 0x000000050e052290 */ /* 0x000fe4000fffe1ff */
[----:B------:R-:W-:Y:S02]  /*0200*/  @UP2 UIADD3 UR9, UPT, UPT, UR9, 0x1, URZ ;  /* 0x0000000109092890 */ /* 0x000fe4000fffe0ff */
[----:B------:R-:W-:-:S11]  /*0210*/  UISETP.GE.U32.AND UP1, UPT, UR5, UR14, UPT ;  /* 0x0000000e0500728c */ /* 0x000fd6000bf26070 */
[----:B------:R-:W-:Y:S02]  /*0220*/  @UP1 UIADD3 UR9, UPT, UPT, UR9, 0x1, URZ ;  /* 0x0000000109091890 */ /* 0x000fe4000fffe0ff */
[----:B------:R-:W-:-:S07]  /*0230*/  @!UP0 ULOP3.LUT UR9, URZ, UR14, URZ, 0x33, !UPT ;  /* 0x0000000eff098292 */ /* 0x000fce000f8e33ff */
[----:B------:R-:W-:Y:S02]  /*0240*/  UMOV UR12, UR9 ;  /* 0x00000009000c7c82 */ /* 0x000fe40008000000 */
[----:B------:R-:W-:Y:S01]  /*0250*/  MOV R14, UR12 ;  /* 0x0000000c000e7c02 */ /* 0x000fe20008000f00 */
[----:B------:R-:W-:Y:S06]  /*0260*/  BRA `(.L_x_65) ;  /* 0x00000000001c7947 */ /* 0x000fec0003800000 */
.L_x_64:
[----:B------:R-:W-:Y:S01]  /*0270*/  IMAD.U32 R33, RZ, RZ, UR7 ;  /* 0x00000007ff217e24 */ /* 0x000fe2000f8e00ff */
[----:B------:R-:W-:Y:S01]  /*0280*/  MOV R20, UR14 ;  /* 0x0000000e00147c02 */ /* 0x000fe20008000f00 */
[----:B------:R-:W-:Y:S01]  /*0290*/  IMAD.U32 R21, RZ, RZ, UR4 ;  /* 0x00000004ff157e24 */ /* 0x000fe2000f8e00ff */
[----:B------:R-:W-:Y:S02]  /*02a0*/  MOV R19, UR8 ;  /* 0x0000000800137c02 */ /* 0x000fe40008000f00 */
[----:B------:R-:W-:Y:S02]  /*02b0*/  MOV R18, 0x2d0 ;  /* 0x000002d000127802 */ /* 0x000fe40000000f00 */
[----:B------:R-:W-:Y:S05]  /*02c0*/  CALL.REL.NOINC `($__internal_2_$__cuda_sm20_div_s64) ;  /* 0x00000040009c7944 */ /* 0x000fea0003c00000 */
[----:B------:R-:W-:-:S07]  /*02d0*/  MOV R15, R13 ;  /* 0x0000000d000f7202 */ /* 0x000fce0000000f00 */
.L_x_65:
        /* <DEDUP_REMOVED lines=30> */
.L_x_67:
[----:B------:R-:W-:Y:S01]  /*04c0*/  IMAD.MOV.U32 R33, RZ, RZ, R14 ;  /* 0x000000ffff217224 */ /* 0x000fe200078e000e */
[----:B------:R-:W-:Y:S02]  /*04d0*/  MOV R21, R15 ;  /* 0x0000000f00157202 */ /* 0x000fe40000000f00 */
[----:B------:R-:W-:Y:S02]  /*04e0*/  MOV R18, 0x500 ;  /* 0x0000050000127802 */ /* 0x000fe40000000f00 */
[----:B------:R-:W-:Y:S05]  /*04f0*/  CALL.REL.NOINC `($__internal_2_$__cuda_sm20_div_s64) ;  /* 0x0000004000107944 */ /* 0x000fea0003c00000 */
[----:B------:R-:W-:Y:S02]  /*0500*/  MOV R26, R14 ;  /* 0x0000000e001a7202 */ /* 0x000fe40000000f00 */
[----:B------:R-:W-:Y:S02]  /*0510*/  MOV R27, R13 ;  /* 0x0000000d001b7202 */ /* 0x000fe40000000f00 */
.L_x_68:
[----:B------:R-:W-:Y:S05]  /*0520*/  BSYNC.RECONVERGENT B0 ;  /* 0x0000000000007941 */ /* 0x000fea0003800200 */
.L_x_66:
[----:B------:R-:W0:Y:S01]  /*0530*/  LDC R3, c[0x0][0x434] ;  /* 0x00010d00ff037b82 */ /* 0x000e220000000800 */
[----:B------:R-:W-:Y:S01]  /*0540*/  IMAD.MOV.U32 R6, RZ, RZ, RZ ;  /* 0x000000ffff067224 */ /* 0x000fe200078e00ff */
[----:B------:R-:W-:Y:S01]  /*0550*/  BSSY.RECONVERGENT B0, `(.L_x_69) ;  /* 0x000003c000007945 */ /* 0x000fe20003800200 */
[----:B0-----:R-:W-:-:S04]  /*0560*/  IABS R5, R3 ;  /* 0x0000000300057213 */ /* 0x001fc80000000000 */
[----:B------:R-:W0:Y:S01]  /*0570*/  I2F.RP R9, R5 ;  /* 0x0000000500097306 */ /* 0x000e220000209400 */
[----:B------:R-:W-:-:S04]  /*0580*/  IADD3 R0, PT, PT, R3, -0x1, R5 ;  /* 0xffffffff03007810 */ /* 0x000fc80007ffe005 */
[----:B------:R-:W-:-:S03]  /*0590*/  IABS R2, R0 ;  /* 0x0000000000027213 */ /* 0x000fc60000000000 */
[----:B0-----:R-:W0:Y:S02]  /*05a0*/  MUFU.RCP R8, R9 ;  /* 0x0000000900087308 */ /* 0x001e240000001000 */
[----:B0-----:R-:W-:-:S06]  /*05b0*/  VIADD R8, R8, 0xffffffe ;  /* 0x0ffffffe08087836 */ /* 0x001fcc0000000000 */
[----:B------:R-:W0:Y:S02]  /*05c0*/  F2I.FTZ.U32.TRUNC.NTZ R7, R8 ;  /* 0x0000000800077305 */ /* 0x000e24000021f000 */
[----:B0-----:R-:W-:-:S04]  /*05d0*/  IMAD.MOV R4, RZ, RZ, -R7 ;  /* 0x000000ffff047224 */ /* 0x001fc800078e0a07 */
[----:B------:R-:W-:-:S04]  /*05e0*/  IMAD R4, R4, R5, RZ ;  /* 0x0000000504047224 */ /* 0x000fc800078e02ff */
[----:B------:R-:W-:-:S04]  /*05f0*/  IMAD.HI.U32 R7, R7, R4, R6 ;  /* 0x0000000407077227 */ /* 0x000fc800078e0006 */
[----:B------:R-:W-:-:S04]  /*0600*/  IMAD.MOV.U32 R4, RZ, RZ, R2 ;  /* 0x000000ffff047224 */ /* 0x000fc800078e0002 */
[----:B------:R-:W-:-:S04]  /*0610*/  IMAD.HI.U32 R6, R7, R4, RZ ;  /* 0x0000000407067227 */ /* 0x000fc800078e00ff */
[----:B------:R-:W-:-:S04]  /*0620*/  IMAD.MOV R2, RZ, RZ, -R6 ;  /* 0x000000ffff027224 */ /* 0x000fc800078e0a06 */
[----:B------:R-:W-:-:S05]  /*0630*/  IMAD R2, R5, R2, R4 ;  /* 0x0000000205027224 */ /* 0x000fca00078e0204 */
[----:B------:R-:W-:-:S13]  /*0640*/  ISETP.GT.U32.AND P1, PT, R5, R2, PT ;  /* 0x000000020500720c */ /* 0x000fda0003f24070 */
[----:B------:R-:W-:Y:S02]  /*0650*/  @!P1 IMAD.IADD R2, R2, 0x1, -R5 ;  /* 0x0000000102029824 */ /* 0x000fe400078e0a05 */
[----:B------:R-:W-:Y:S01]  /*0660*/  @!P1 VIADD R6, R6, 0x1 ;  /* 0x0000000106069836 */ /* 0x000fe20000000000 */
[----:B------:R-:W-:Y:S02]  /*0670*/  ISETP.NE.AND P1, PT, R3, RZ, PT ;  /* 0x000000ff0300720c */ /* 0x000fe40003f25270 */
        /* <DEDUP_REMOVED lines=34> */
.L_x_70:
[----:B------:R-:W-:Y:S01]  /*08a0*/  IMAD.MOV.U32 R33, RZ, RZ, R20 ;  /* 0x000000ffff217224 */ /* 0x000fe200078e0014 */
[----:B------:R-:W-:Y:S01]  /*08b0*/  MOV R20, R12 ;  /* 0x0000000c00147202 */ /* 0x000fe20000000f00 */
[----:B------:R-:W-:Y:S01]  /*08c0*/  IMAD.MOV.U32 R21, RZ, RZ, R19 ;  /* 0x000000ffff157224 */ /* 0x000fe200078e0013 */
[----:B------:R-:W-:Y:S02]  /*08d0*/  MOV R19, R2 ;  /* 0x0000000200137202 */ /* 0x000fe40000000f00 */
[----:B------:R-:W-:Y:S02]  /*08e0*/  MOV R18, 0x900 ;  /* 0x0000090000127802 */ /* 0x000fe40000000f00 */
[----:B------:R-:W-:Y:S05]  /*08f0*/  CALL.REL.NOINC `($__internal_2_$__cuda_sm20_div_s64) ;  /* 0x0000003c00107944 */ /* 0x000fea0003c00000 */
[----:B------:R-:W-:Y:S02]  /*0900*/  MOV R15, R13 ;  /* 0x0000000d000f7202 */ /* 0x000fe40000000f00 */
.L_x_71:
[----:B------:R-:W-:Y:S05]  /*0910*/  BSYNC.RECONVERGENT B0 ;  /* 0x0000000000007941 */ /* 0x000fea0003800200 */
.L_x_69:
[----:B------:R-:W0:Y:S01]  /*0920*/  LDCU UR11, c[0x0][0x434] ;  /* 0x00008680ff0b77ac */ /* 0x000e220008000800 */
[----:B------:R-:W-:Y:S01]  /*0930*/  IMAD.MOV.U32 R6, RZ, RZ, RZ ;  /* 0x000000ffff067224 */ /* 0x000fe200078e00ff */
[----:B------:R-:W-:Y:S01]  /*0940*/  BSSY.RECONVERGENT B0, `(.L_x_72) ;  /* 0x000007a000007945 */ /* 0x000fe20003800200 */
[----:B0-----:R-:W-:Y:S01]  /*0950*/  IMAD.U32 R5, RZ, RZ, UR11 ;  /* 0x0000000bff057e24 */ /* 0x001fe2000f8e00ff */
[----:B------:R-:W-:-:S04]  /*0960*/  USHF.R.S32.HI UR5, URZ, 0x1f, UR11 ;  /* 0x0000001fff057899 */ /* 0x000fc8000801140b */
[----:B------:R-:W-:Y:S01]  /*0970*/  IABS R5, R5 ;  /* 0x0000000500057213 */ /* 0x000fe20000000000 */
[----:B------:R-:W-:-:S03]  /*0980*/  ULOP3.LUT UR5, UR5, 0x1, URZ, 0xfc, !UPT ;  /* 0x0000000105057892 */ /* 0x000fc6000f8efcff */
[----:B------:R-:W0:Y:S08]  /*0990*/  I2F.RP R9, R5 ;  /* 0x0000000500097306 */ /* 0x000e300000209400 */
[----:B0-----:R-:W0:Y:S02]  /*09a0*/  MUFU.RCP R8, R9 ;  /* 0x0000000900087308 */ /* 0x001e240000001000 */
[----:B0-----:R-:W-:-:S06]  /*09b0*/  VIADD R8, R8, 0xffffffe ;  /* 0x0ffffffe08087836 */ /* 0x001fcc0000000000 */
[----:B------:R-:W0:Y:S02]  /*09c0*/  F2I.FTZ.U32.TRUNC.NTZ R7, R8 ;  /* 0x0000000800077305 */ /* 0x000e24000021f000 */
[----:B0-----:R-:W-:-:S04]  /*09d0*/  IMAD.MOV R3, RZ, RZ, -R7 ;  /* 0x000000ffff037224 */ /* 0x001fc800078e0a07 */
[----:B------:R-:W-:Y:S01]  /*09e0*/  IMAD R4, R3, R5, RZ ;  /* 0x0000000503047224 */ /* 0x000fe200078e02ff */
[----:B------:R-:W-:Y:S02]  /*09f0*/  IABS R3, R0 ;  /* 0x0000000000037213 */ /* 0x000fe40000000000 */
[----:B------:R-:W-:Y:S01]  /*0a00*/  LOP3.LUT R0, R0, UR11, RZ, 0x3c, !PT ;  /* 0x0000000b00007c12 */ /* 0x000fe2000f8e3cff */
[----:B------:R-:W-:-:S03]  /*0a10*/  IMAD.HI.U32 R7, R7, R4, R6 ;  /* 0x0000000407077227 */ /* 0x000fc600078e0006 */
[----:B------:R-:W-:Y:S01]  /*0a20*/  ISETP.GE.AND P2, PT, R0, RZ, PT ;  /* 0x000000ff0000720c */ /* 0x000fe20003f46270 */
[----:B------:R-:W-:Y:S01]  /*0a30*/  IMAD.MOV.U32 R6, RZ, RZ, R3 ;  /* 0x000000ffff067224 */ /* 0x000fe200078e0003 */
[----:B------:R-:W0:Y:S03]  /*0a40*/  LDC R0, c[0x0][0x3e0] ;  /* 0x0000f800ff007b82 */ /* 0x000e260000000800 */
[----:B------:R-:W-:-:S04]  /*0a50*/  IMAD.HI.U32 R3, R7, R6, RZ ;  /* 0x0000000607037227 */ /* 0x000fc800078e00ff */
[----:B------:R-:W-:-:S04]  /*0a60*/  IMAD.MOV R4, RZ, RZ, -R3 ;  /* 0x000000ffff047224 */ /* 0x000fc800078e0a03 */
[----:B------:R-:W-:-:S05]  /*0a70*/  IMAD R4, R5, R4, R6 ;  /* 0x0000000405047224 */ /* 0x000fca00078e0206 */
[----:B------:R-:W-:Y:S02]  /*0a80*/  ISETP.GT.U32.AND P1, PT, R5, R4, PT ;  /* 0x000000040500720c */ /* 0x000fe40003f24070 */
[----:B0-----:R-:W-:Y:S02]  /*0a90*/  IABS R6, R0 ;  /* 0x0000000000067213 */ /* 0x001fe40000000000 */
[----:B------:R-:W-:Y:S02]  /*0aa0*/  ISETP.NE.AND P4, PT, R0, RZ, PT ;  /* 0x000000ff0000720c */ /* 0x000fe40003f85270 */
[----:B------:R-:W0:Y:S07]  /*0ab0*/  I2F.RP R9, R6 ;  /* 0x0000000600097306 */ /* 0x000e2e0000209400 */
[----:B------:R-:W-:Y:S01]  /*0ac0*/  @!P1 IADD3 R4, PT, PT, R4, -R5, RZ ;  /* 0x8000000504049210 */ /* 0x000fe20007ffe0ff */
[----:B------:R-:W-:Y:S01]  /*0ad0*/  @!P1 VIADD R3, R3, 0x1 ;  /* 0x0000000103039836 */ /* 0x000fe20000000000 */
[----:B------:R-:W-:-:S02]  /*0ae0*/  ISETP.NE.AND P1, PT, RZ, UR11, PT ;  /* 0x0000000bff007c0c */ /* 0x000fc4000bf25270 */
[----:B------:R-:W-:Y:S01]  /*0af0*/  ISETP.GE.U32.AND P0, PT, R4, R5, PT ;  /* 0x000000050400720c */ /* 0x000fe20003f06070 */
[----:B------:R-:W-:Y:S01]  /*0b00*/  VIADD R4, R0, 0xffffffff ;  /* 0xffffffff00047836 */ /* 0x000fe20000000000 */
[----:B0-----:R-:W0:Y:S11]  /*0b10*/  MUFU.RCP R18, R9 ;  /* 0x0000000900127308 */ /* 0x001e360000001000 */
[----:B------:R-:W-:-:S04]  /*0b20*/  @P0 VIADD R3, R3, 0x1 ;  /* 0x0000000103030836 */ /* 0x000fc80000000000 */
[----:B------:R-:W-:-:S04]  /*0b30*/  IMAD.MOV.U32 R5, RZ, RZ, R3 ;  /* 0x000000ffff057224 */ /* 0x000fc800078e0003 */
[----:B------:R-:W-:Y:S01]  /*0b40*/  @!P2 IMAD.MOV R5, RZ, RZ, -R5 ;  /* 0x000000ffff05a224 */ /* 0x000fe200078e0a05 */
[----:B------:R-:W-:-:S05]  /*0b50*/  @!P1 LOP3.LUT R5, RZ, UR11, RZ, 0x33, !PT ;  /* 0x0000000bff059c12 */ /* 0x000fca000f8e33ff */
[----:B------:R-:W-:Y:S01]  /*0b60*/  IMAD R10, R5, UR5, RZ ;  /* 0x00000005050a7c24 */ /* 0x000fe2000f8e02ff */
[----:B------:R-:W1:Y:S01]  /*0b70*/  LDCU.U8 UR5, c[0x0][0x549] ;  /* 0x0000a920ff0577ac */ /* 0x000e620008000000 */
[----:B0-----:R-:W-:-:S03]  /*0b80*/  VIADD R18, R18, 0xffffffe ;  /* 0x0ffffffe12127836 */ /* 0x001fc60000000000 */
[-C--:B------:R-:W-:Y:S01]  /*0b90*/  IABS R8, R10.reuse ;  /* 0x0000000a00087213 */ /* 0x080fe20000000000 */
[----:B------:R0:W-:Y:S01]  /*0ba0*/  F2I.FTZ.U32.TRUNC.NTZ R19, R18 ;  /* 0x0000001200137305 */ /* 0x0001e2000021f000 */
[----:B------:R-:W-:-:S05]  /*0bb0*/  IABS R11, R10 ;  /* 0x0000000a000b7213 */ /* 0x000fca0000000000 */
[----:B------:R-:W-:Y:S02]  /*0bc0*/  IMAD.MOV R11, RZ, RZ, -R11 ;  /* 0x000000ffff0b7224 */ /* 0x000fe400078e0a0b */
[----:B------:R-:W2:Y:S01]  /*0bd0*/  I2F.RP R7, R8 ;  /* 0x0000000800077306 */ /* 0x000ea20000209400 */
[----:B-1----:R-:W-:Y:S01]  /*0be0*/  UISETP.NE.AND UP1, UPT, UR5, URZ, UPT ;  /* 0x000000ff0500728c */ /* 0x002fe2000bf25270 */
[----:B0-----:R-:W-:-:S03]  /*0bf0*/  IMAD.MOV.U32 R18, RZ, RZ, RZ ;  /* 0x000000ffff127224 */ /* 0x001fc600078e00ff */
[----:B------:R-:W-:-:S03]  /*0c00*/  USEL UR11, UR11, 0x1, !UP1 ;  /* 0x000000010b0b7887 */ /* 0x000fc6000c800000 */
[----:B--2---:R-:W0:Y:S02]  /*0c10*/  MUFU.RCP R3, R7 ;  /* 0x0000000700037308 */ /* 0x004e240000001000 */
[----:B0-----:R-:W-:Y:S01]  /*0c20*/  IADD3 R20, PT, PT, R3, 0xffffffe, RZ ;  /* 0x0ffffffe03147810 */ /* 0x001fe20007ffe0ff */
[----:B------:R-:W-:-:S05]  /*0c30*/  IMAD.IADD R7, R4, 0x1, R8 ;  /* 0x0000000104077824 */ /* 0x000fca00078e0208 */
[----:B------:R0:W1:Y:S01]  /*0c40*/  F2I.FTZ.U32.TRUNC.NTZ R21, R20 ;  /* 0x0000001400157305 */ /* 0x000062000021f000 */
[----:B------:R-:W-:Y:S01]  /*0c50*/  IABS R9, R7 ;  /* 0x0000000700097213 */ /* 0x000fe20000000000 */
[----:B0-----:R-:W-:Y:S02]  /*0c60*/  HFMA2 R20, -RZ, RZ, 0, 0 ;  /* 0x00000000ff147431 */ /* 0x001fe400000001ff */
[----:B-1----:R-:W-:-:S04]  /*0c70*/  IMAD.MOV R3, RZ, RZ, -R21 ;  /* 0x000000ffff037224 */ /* 0x002fc800078e0a15 */
[----:B------:R-:W-:Y:S02]  /*0c80*/  IMAD R16, R3, R8, RZ ;  /* 0x0000000803107224 */ /* 0x000fe400078e02ff */
[----:B------:R-:W-:Y:S02]  /*0c90*/  IMAD.MOV R3, RZ, RZ, -R19 ;  /* 0x000000ffff037224 */ /* 0x000fe400078e0a13 */
[----:B------:R-:W-:-:S04]  /*0ca0*/  IMAD.HI.U32 R16, R21, R16, R20 ;  /* 0x0000001015107227 */ /* 0x000fc800078e0014 */
[----:B------:R-:W-:Y:S02]  /*0cb0*/  IMAD R3, R3, R6, RZ ;  /* 0x0000000603037224 */ /* 0x000fe400078e02ff */
[----:B------:R-:W-:-:S04]  /*0cc0*/  IMAD.HI.U32 R16, R16, R9, RZ ;  /* 0x0000000910107227 */ /* 0x000fc800078e00ff */
[----:B------:R-:W-:Y:S02]  /*0cd0*/  IMAD R11, R16, R11, R9 ;  /* 0x0000000b100b7224 */ /* 0x000fe400078e0209 */
[----:B------:R-:W-:-:S03]  /*0ce0*/  IMAD.HI.U32 R18, R19, R3, R18 ;  /* 0x0000000313127227 */ /* 0x000fc600078e0012 */
[----:B------:R-:W-:-:S03]  /*0cf0*/  ISETP.GT.U32.AND P1, PT, R8, R11, PT ;  /* 0x0000000b0800720c */ /* 0x000fc60003f24070 */
[----:B------:R-:W-:-:S05]  /*0d00*/  IMAD.HI.U32 R13, R18, R9, RZ ;  /* 0x00000009120d7227 */ /* 0x000fca00078e00ff */
[----:B------:R-:W-:-:S05]  /*0d10*/  IADD3 R3, PT, PT, -R13, RZ, RZ ;  /* 0x000000ff0d037210 */ /* 0x000fca0007ffe1ff */
[----:B------:R-:W-:Y:S02]  /*0d20*/  @!P1 IMAD.IADD R11, R11, 0x1, -R8 ;  /* 0x000000010b0b9824 */ /* 0x000fe400078e0a08 */
[----:B------:R-:W-:Y:S02]  /*0d30*/  IMAD R3, R6, R3, R9 ;  /* 0x0000000306037224 */ /* 0x000fe400078e0209 */
[----:B------:R-:W-:Y:S01]  /*0d40*/  @!P1 VIADD R16, R16, 0x1 ;  /* 0x0000000110109836 */ /* 0x000fe20000000000 */
[-C--:B------:R-:W-:Y:S02]  /*0d50*/  ISETP.GE.U32.AND P2, PT, R11, R8.reuse, PT ;  /* 0x000000080b00720c */ /* 0x080fe40003f46070 */
[----:B------:R-:W-:Y:S02]  /*0d60*/  LOP3.LUT R11, R7, R8, RZ, 0x3c, !PT ;  /* 0x00000008070b7212 */ /* 0x000fe400078e3cff */
[----:B------:R-:W-:Y:S02]  /*0d70*/  ISETP.GT.U32.AND P3, PT, R6, R3, PT ;  /* 0x000000030600720c */ /* 0x000fe40003f64070 */
[----:B------:R-:W-:-:S02]  /*0d80*/  ISETP.GE.AND P0, PT, R11, RZ, PT ;  /* 0x000000ff0b00720c */ /* 0x000fc40003f06270 */
[----:B------:R-:W-:Y:S02]  /*0d90*/  ISETP.NE.AND P1, PT, R10, RZ, PT ;  /* 0x000000ff0a00720c */ /* 0x000fe40003f25270 */
[----:B------:R-:W-:-:S03]  /*0da0*/  LOP3.LUT R7, R7, R0, RZ, 0x3c, !PT ;  /* 0x0000000007077212 */ /* 0x000fc600078e3cff */
[----:B------:R-:W-:Y:S01]  /*0db0*/  @P2 VIADD R16, R16, 0x1 ;  /* 0x0000000110102836 */ /* 0x000fe20000000000 */
[----:B------:R-:W-:Y:S02]  /*0dc0*/  ISETP.GE.AND P2, PT, R7, RZ, PT ;  /* 0x000000ff0700720c */ /* 0x000fe40003f46270 */
[----:B------:R-:W-:Y:S01]  /*0dd0*/  SHF.R.S32.HI R7, RZ, 0x1f, R10 ;  /* 0x0000001fff077819 */ /* 0x000fe2000001140a */
[----:B------:R-:W-:Y:S01]  /*0de0*/  @!P3 IMAD.IADD R3, R3, 0x1, -R6 ;  /* 0x000000010303b824 */ /* 0x000fe200078e0a06 */
[----:B------:R-:W-:Y:S01]  /*0df0*/  @!P3 IADD3 R13, PT, PT, R13, 0x1, RZ ;  /* 0x000000010d0db810 */ /* 0x000fe20007ffe0ff */
[----:B------:R-:W-:Y:S01]  /*0e00*/  @!P0 IMAD.MOV R16, RZ, RZ, -R16 ;  /* 0x000000ffff108224 */ /* 0x000fe200078e0a10 */
[----:B------:R-:W-:Y:S02]  /*0e10*/  ISETP.NE.AND P3, PT, R5, RZ, PT ;  /* 0x000000ff0500720c */ /* 0x000fe40003f65270 */
[----:B------:R-:W-:Y:S02]  /*0e20*/  @!P1 LOP3.LUT R16, RZ, R8, RZ, 0x33, !PT ;  /* 0x00000008ff109212 */ /* 0x000fe400078e33ff */
[----:B------:R-:W-:-:S02]  /*0e30*/  ISETP.GE.U32.AND P1, PT, R3, R6, PT ;  /* 0x000000060300720c */ /* 0x000fc40003f26070 */
[C---:B------:R-:W-:Y:S02]  /*0e40*/  ISETP.LT.U32.AND P0, PT, R14.reuse, R16, PT ;  /* 0x000000100e00720c */ /* 0x040fe40003f01070 */
[----:B------:R-:W-:Y:S02]  /*0e50*/  SHF.R.S32.HI R3, RZ, 0x1f, R16 ;  /* 0x0000001fff037819 */ /* 0x000fe40000011410 */
[----:B------:R-:W-:Y:S02]  /*0e60*/  SEL R8, RZ, 0x1, !P3 ;  /* 0x00000001ff087807 */ /* 0x000fe40005800000 */
[-C--:B------:R-:W-:Y:S02]  /*0e70*/  ISETP.LT.AND.EX P0, PT, R15, R3.reuse, PT, P0 ;  /* 0x000000030f00720c */ /* 0x080fe40003f01300 */
[----:B------:R-:W-:Y:S02]  /*0e80*/  LOP3.LUT R8, R7, R8, RZ, 0xfc, !PT ;  /* 0x0000000807087212 */ /* 0x000fe400078efcff */
[----:B------:R-:W-:Y:S01]  /*0e90*/  SEL R3, R15, R3, P0 ;  /* 0x000000030f037207 */ /* 0x000fe20000000000 */
[----:B------:R-:W-:Y:S01]  /*0ea0*/  @P1 VIADD R13, R13, 0x1 ;  /* 0x000000010d0d1836 */ /* 0x000fe20000000000 */
[----:B------:R-:W-:-:S02]  /*0eb0*/  SEL R9, R14, R16, P0 ;  /* 0x000000100e097207 */ /* 0x000fc40000000000 */
[----:B------:R-:W-:Y:S01]  /*0ec0*/  LOP3.LUT R6, R15, R3, RZ, 0xfc, !PT ;  /* 0x000000030f067212 */ /* 0x000fe200078efcff */
[----:B------:R-:W-:-:S03]  /*0ed0*/  IMAD.MOV.U32 R5, RZ, RZ, R13 ;  /* 0x000000ffff057224 */ /* 0x000fc600078e000d */
[----:B------:R-:W-:Y:S01]  /*0ee0*/  ISETP.NE.U32.AND P1, PT, R6, RZ, PT ;  /* 0x000000ff0600720c */ /* 0x000fe20003f25070 */
[----:B------:R-:W-:Y:S01]  /*0ef0*/  @!P2 IMAD.MOV R5, RZ, RZ, -R5 ;  /* 0x000000ffff05a224 */ /* 0x000fe200078e0a05 */
[----:B------:R-:W-:-:S11]  /*0f00*/  @!P4 LOP3.LUT R5, RZ, R0, RZ, 0x33, !PT ;  /* 0x00000000ff05c212 */ /* 0x000fd600078e33ff */
[----:B------:R-:W-:Y:S05]  /*0f10*/  @P1 BRA `(.L_x_73) ;  /* 0x0000000000501947 */ /* 0x000fea0003800000 */
[----:B------:R-:W0:Y:S01]  /*0f20*/  I2F.U32.RP R11, R9 ;  /* 0x00000009000b7306 */ /* 0x000e220000209000 */
[----:B------:R-:W-:Y:S02]  /*0f30*/  ISETP.NE.U32.AND P0, PT, R9, RZ, PT ;  /* 0x000000ff0900720c */ /* 0x000fe40003f05070 */
[----:B------:R-:W-:-:S05]  /*0f40*/  MOV R39, RZ ;  /* 0x000000ff00277202 */ /* 0x000fca0000000f00 */
[----:B0-----:R-:W0:Y:S02]  /*0f50*/  MUFU.RCP R6, R11 ;  /* 0x0000000b00067308 */ /* 0x001e240000001000 */
[----:B0-----:R-:W-:-:S06]  /*0f60*/  VIADD R6, R6, 0xffffffe ;  /* 0x0ffffffe06067836 */ /* 0x001fcc0000000000 */
[----:B------:R-:W0:Y:S02]  /*0f70*/  F2I.FTZ.U32.TRUNC.NTZ R7, R6 ;  /* 0x0000000600077305 */ /* 0x000e24000021f000 */
[----:B0-----:R-:W-:Y:S01]  /*0f80*/  IMAD.MOV R0, RZ, RZ, -R7 ;  /* 0x000000ffff007224 */ /* 0x001fe200078e0a07 */
[----:B------:R-:W-:-:S03]  /*0f90*/  MOV R6, RZ ;  /* 0x000000ff00067202 */ /* 0x000fc60000000f00 */
        /* <DEDUP_REMOVED lines=12> */
.L_x_73:
[----:B------:R-:W-:Y:S01]  /*1060*/  IMAD.MOV.U32 R33, RZ, RZ, R14 ;  /* 0x000000ffff217224 */ /* 0x000fe200078e000e */
[----:B------:R-:W-:Y:S01]  /*1070*/  MOV R20, R9 ;  /* 0x0000000900147202 */ /* 0x000fe20000000f00 */
[----:B------:R-:W-:Y:S01]  /*1080*/  IMAD.MOV.U32 R21, RZ, RZ, R15 ;  /* 0x000000ffff157224 */ /* 0x000fe200078e000f */
[----:B------:R-:W-:Y:S02]  /*1090*/  MOV R19, R3 ;  /* 0x0000000300137202 */ /* 0x000fe40000000f00 */
[----:B------:R-:W-:Y:S02]  /*10a0*/  MOV R18, 0x10c0 ;  /* 0x000010c000127802 */ /* 0x000fe40000000f00 */
[----:B------:R-:W-:Y:S05]  /*10b0*/  CALL.REL.NOINC `($__internal_2_$__cuda_sm20_div_s64) ;  /* 0x0000003400207944 */ /* 0x000fea0003c00000 */
[----:B------:R-:W-:Y:S02]  /*10c0*/  MOV R38, R14 ;  /* 0x0000000e00267202 */ /* 0x000fe40000000f00 */
[----:B------:R-:W-:Y:S02]  /*10d0*/  MOV R39, R13 ;  /* 0x0000000d00277202 */ /* 0x000fe40000000f00 */
.L_x_74:
[----:B------:R-:W-:Y:S05]  /*10e0*/  BSYNC.RECONVERGENT B0 ;  /* 0x0000000000007941 */ /* 0x000fea0003800200 */
.L_x_72:
[----:B------:R-:W-:Y:S01]  /*10f0*/  IABS R13, UR10 ;  /* 0x0000000a000d7c13 */ /* 0x000fe20008000000 */
[----:B------:R-:W0:Y:S01]  /*1100*/  LDC R0, c[0x0][0x434] ;  /* 0x00010d00ff007b82 */ /* 0x000e220000000800 */
[----:B------:R-:W-:Y:S01]  /*1110*/  IABS R6, UR10 ;  /* 0x0000000a00067c13 */ /* 0x000fe20008000000 */
[----:B------:R-:W-:Y:S01]  /*1120*/  IMAD R5, R5, UR11, RZ ;  /* 0x0000000b05057c24 */ /* 0x000fe2000f8e02ff */
[----:B------:R-:W1:Y:S01]  /*1130*/  I2F.RP R16, R13 ;  /* 0x0000000d00107306 */ /* 0x000e620000209400 */
[----:B------:R-:W-:Y:S02]  /*1140*/  BSSY.RECONVERGENT B0, `(.L_x_75) ;  /* 0x000003c000007945 */ /* 0x000fe40003800200 */
[----:B------:R-:W-:Y:S02]  /*1150*/  IMAD.MOV R6, RZ, RZ, -R6 ;  /* 0x000000ffff067224 */ /* 0x000fe400078e0a06 */
[----:B------:R-:W-:-:S03]  /*1160*/  IMAD R8, R8, R5, RZ ;  /* 0x0000000508087224 */ /* 0x000fc600078e02ff */
[----:B-1----:R-:W1:Y:S01]  /*1170*/  MUFU.RCP R15, R16 ;  /* 0x00000010000f7308 */ /* 0x002e620000001000 */
[----:B0-----:R-:W-:-:S04]  /*1180*/  IADD3 R0, PT, PT, R0, -0x1, R13 ;  /* 0xffffffff00007810 */ /* 0x001fc80007ffe00d */
[----:B------:R-:W-:Y:S01]  /*1190*/  IABS R7, R0 ;  /* 0x0000000000077213 */ /* 0x000fe20000000000 */
[----:B-1----:R-:W-:-:S06]  /*11a0*/  VIADD R15, R15, 0xffffffe ;  /* 0x0ffffffe0f0f7836 */ /* 0x002fcc0000000000 */
[----:B------:R-:W0:Y:S02]  /*11b0*/  F2I.FTZ.U32.TRUNC.NTZ R15, R15 ;  /* 0x0000000f000f7305 */ /* 0x000e24000021f000 */
[----:B0-----:R-:W-:-:S04]  /*11c0*/  IMAD.MOV R14, RZ, RZ, -R15 ;  /* 0x000000ffff0e7224 */ /* 0x001fc800078e0a0f */
[----:B------:R-:W-:Y:S02]  /*11d0*/  IMAD R11, R14, R13, RZ ;  /* 0x0000000d0e0b7224 */ /* 0x000fe400078e02ff */
[----:B------:R-:W-:-:S04]  /*11e0*/  IMAD.MOV.U32 R14, RZ, RZ, RZ ;  /* 0x000000ffff0e7224 */ /* 0x000fc800078e00ff */
        /* <DEDUP_REMOVED lines=42> */
.L_x_76:
[----:B------:R-:W-:Y:S01]  /*1490*/  IMAD.MOV.U32 R33, RZ, RZ, R26 ;  /* 0x000000ffff217224 */ /* 0x000fe200078e001a */
[----:B------:R-:W-:Y:S01]  /*14a0*/  MOV R21, R27 ;  /* 0x0000001b00157202 */ /* 0x000fe20000000f00 */
[----:B------:R-:W-:Y:S01]  /*14b0*/  IMAD.MOV.U32 R20, RZ, RZ, R7 ;  /* 0x000000ffff147224 */ /* 0x000fe200078e0007 */
[----:B------:R-:W-:Y:S02]  /*14c0*/  MOV R18, 0x14e0 ;  /* 0x000014e000127802 */ /* 0x000fe40000000f00 */
[----:B------:R-:W-:Y:S05]  /*14d0*/  CALL.REL.NOINC `($__internal_2_$__cuda_sm20_div_s64) ;  /* 0x0000003000187944 */ /* 0x000fea0003c00000 */
[----:B------:R-:W-:Y:S02]  /*14e0*/  MOV R24, R14 ;  /* 0x0000000e00187202 */ /* 0x000fe40000000f00 */
[----:B------:R-:W-:Y:S02]  /*14f0*/  MOV R25, R13 ;  /* 0x0000000d00197202 */ /* 0x000fe40000000f00 */
.L_x_77:
[----:B------:R-:W-:Y:S05]  /*1500*/  BSYNC.RECONVERGENT B0 ;  /* 0x0000000000007941 */ /* 0x000fea0003800200 */
.L_x_75:
[----:B------:R-:W0:Y:S01]  /*1510*/  S2R R22, SR_TID.X ;  /* 0x0000000000167919 */ /* 0x000e220000002100 */
[----:B------:R-:W-:Y:S01]  /*1520*/  UIADD3 UR12, UP0, UPT, UR7, -UR6, URZ ;  /* 0x80000006070c7290 */ /* 0x000fe2000ff1e0ff */
[----:B------:R-:W1:Y:S03]  /*1530*/  LDCU UR5, c[0x0][0x534] ;  /* 0x0000a680ff0577ac */ /* 0x000e660008000800 */
[----:B------:R-:W-:-:S06]  /*1540*/  UIADD3.X UR9, UPT, UPT, UR4, -0x1, URZ, UP0, !UPT ;  /* 0xffffffff04097890 */ /* 0x000fcc00087fe4ff */
[----:B------:R-:W-:-:S05]  /*1550*/  IMAD.U32 R5, RZ, RZ, UR9 ;  /* 0x00000009ff057e24 */ /* 0x000fca000f8e00ff */
[----:B------:R-:W2:Y:S01]  /*1560*/  LDCU UR9, c[0x0][0x434] ;  /* 0x00008680ff0977ac */ /* 0x000ea20008000800 */
[----:B0-----:R-:W-:Y:S02]  /*1570*/  LOP3.LUT R23, R22, 0xf, RZ, 0xc0, !PT ;  /* 0x0000000f16177812 */ /* 0x001fe400078ec0ff */
[----:B------:R-:W-:Y:S02]  /*1580*/  SHF.R.U32.HI R26, RZ, 0x4, R22 ;  /* 0x00000004ff1a7819 */ /* 0x000fe40000011616 */
[C---:B------:R-:W-:Y:S01]  /*1590*/  ISETP.LT.U32.AND P3, PT, R23.reuse, UR12, PT ;  /* 0x0000000c17007c0c */ /* 0x040fe2000bf61070 */
[----:B------:R-:W0:Y:S01]  /*15a0*/  LDCU.64 UR12, c[0x0][0x358] ;  /* 0x00006b00ff0c77ac */ /* 0x000e220008000a00 */
[----:B------:R-:W-:Y:S01]  /*15b0*/  IADD3 R28, P0, PT, R23, UR6, RZ ;  /* 0x00000006171c7c10 */ /* 0x000fe2000ff1e0ff */
[C---:B------:R-:W-:Y:S01]  /*15c0*/  VIADD R13, R26.reuse, 0x8 ;  /* 0x000000081a0d7836 */ /* 0x040fe20000000000 */
[----:B------:R-:W-:Y:S01]  /*15d0*/  ISETP.GT.AND.EX P3, PT, R5, RZ, PT, P3 ;  /* 0x000000ff0500720c */ /* 0x000fe20003f64330 */
[C---:B------:R-:W-:Y:S01]  /*15e0*/  VIADD R11, R26.reuse, 0x10 ;  /* 0x000000101a0b7836 */ /* 0x040fe20000000000 */
[----:B------:R-:W-:Y:S01]  /*15f0*/  IADD3.X R29, PT, PT, RZ, RZ, RZ, P0, !PT ;  /* 0x000000ffff1d7210 */ /* 0x000fe200007fe4ff */
[C---:B------:R-:W-:Y:S01]  /*1600*/  VIADD R5, R26.reuse, 0x18 ;  /* 0x000000181a057836 */ /* 0x040fe20000000000 */
[----:B-1----:R-:W-:-:S02]  /*1610*/  ISETP.GE.OR P1, PT, R26, UR5, !P3 ;  /* 0x000000051a007c0c */ /* 0x002fc4000df26670 */
[----:B------:R-:W-:Y:S02]  /*1620*/  ISETP.GE.OR P5, PT, R13, UR5, !P3 ;  /* 0x000000050d007c0c */ /* 0x000fe4000dfa6670 */
[----:B------:R-:W-:Y:S02]  /*1630*/  ISETP.GE.OR P4, PT, R11, UR5, !P3 ;  /* 0x000000050b007c0c */ /* 0x000fe4000df86670 */
[----:B------:R-:W-:-:S07]  /*1640*/  ISETP.GE.OR P3, PT, R5, UR5, !P3 ;  /* 0x0000000505007c0c */ /* 0x000fce000df66670 */
[----:B------:R-:W1:Y:S01]  /*1650*/  @!P1 LDC.64 R20, c[0x0][0x428] ;  /* 0x00010a00ff149b82 */ /* 0x000e620000000a00 */
[----:B------:R-:W-:-:S04]  /*1660*/  @!P1 IMAD.WIDE.U32 R30, R26, UR7, R28 ;  /* 0x000000071a1e9c25 */ /* 0x000fc8000f8e001c */
[----:B------:R-:W-:-:S03]  /*1670*/  @!P1 IMAD R6, R26, UR4, R31 ;  /* 0x000000041a069c24 */ /* 0x000fc6000f8e021f */
[----:B------:R-:W3:Y:S08]  /*1680*/  @!P4 LDC.64 R16, c[0x0][0x428] ;  /* 0x00010a00ff10cb82 */ /* 0x000ef00000000a00 */
[----:B------:R-:W4:Y:S08]  /*1690*/  @!P3 LDC.64 R14, c[0x0][0x428] ;  /* 0x00010a00ff0ebb82 */ /* 0x000f300000000a00 */
[----:B------:R-:W5:Y:S01]  /*16a0*/  @!P5 LDC.64 R18, c[0x0][0x428] ;  /* 0x00010a00ff12db82 */ /* 0x000f620000000a00 */
[----:B-1----:R-:W-:-:S02]  /*16b0*/  @!P1 LEA R34, P0, R30, R20, 0x2 ;  /* 0x000000141e229211 */ /* 0x002fc400078010ff */
[----:B------:R-:W-:Y:S02]  /*16c0*/  @!P4 MOV R31, R29 ;  /* 0x0000001d001fc202 */ /* 0x000fe40000000f00 */
[----:B------:R-:W-:Y:S01]  /*16d0*/  @!P1 LEA.HI.X R35, R30, R21, R6, 0x2, P0 ;  /* 0x000000151e239211 */ /* 0x000fe200000f1406 */
[--C-:B------:R-:W-:Y:S02]  /*16e0*/  @!P4 IMAD.MOV.U32 R30, RZ, RZ, R28.reuse ;  /* 0x000000ffff1ec224 */ /* 0x100fe400078e001c */
[----:B------:R-:W-:Y:S02]  /*16f0*/  IMAD.MOV.U32 R6, RZ, RZ, -0x800000 ;  /* 0xff800000ff067424 */ /* 0x000fe400078e00ff */
[----:B------:R-:W-:Y:S02]  /*1700*/  @!P5 IMAD.MOV.U32 R32, RZ, RZ, R28 ;  /* 0x000000ffff20d224 */ /* 0x000fe400078e001c */
[----:B------:R-:W-:Y:S02]  /*1710*/  @!P5 IMAD.MOV.U32 R33, RZ, RZ, R29 ;  /* 0x000000ffff21d224 */ /* 0x000fe400078e001d */
[----:B------:R-:W-:Y:S01]  /*1720*/  @!P4 IMAD.WIDE.U32 R30, R11, UR7, R30 ;  /* 0x000000070b1ecc25 */ /* 0x000fe2000f8e001e */
[----:B0-----:R-:W2:Y:S03]  /*1730*/  @!P1 LDG.E R6, desc[UR12][R34.64] ;  /* 0x0000000c22069981 */ /* 0x001ea6000c1e1900 */
[----:B------:R-:W-:Y:S01]  /*1740*/  @!P3 IMAD.WIDE.U32 R28, R5, UR7, R28 ;  /* 0x00000007051cbc25 */ /* 0x000fe2000f8e001c */
[----:B---3--:R-:W-:-:S03]  /*1750*/  @!P4 LEA R16, P1, R30, R16, 0x2 ;  /* 0x000000101e10c211 */ /* 0x008fc600078210ff */
[----:B------:R-:W-:Y:S01]  /*1760*/  @!P5 IMAD.WIDE.U32 R32, R13, UR7, R32 ;  /* 0x000000070d20dc25 */ /* 0x000fe2000f8e0020 */
[----:B----4-:R-:W-:-:S03]  /*1770*/  @!P3 LEA R14, P0, R28, R14, 0x2 ;  /* 0x0000000e1c0eb211 */ /* 0x010fc600078010ff */
[----:B------:R-:W-:Y:S01]  /*1780*/  @!P4 IMAD R11, R11, UR4, R31 ;  /* 0x000000040b0bcc24 */ /* 0x000fe2000f8e021f */
[----:B-----5:R-:W-:Y:S01]  /*1790*/  @!P5 LEA R18, P2, R32, R18, 0x2 ;  /* 0x000000122012d211 */ /* 0x020fe200078410ff */
[----:B------:R-:W-:Y:S02]  /*17a0*/  @!P3 IMAD R5, R5, UR4, R29 ;  /* 0x000000040505bc24 */ /* 0x000fe4000f8e021d */
[----:B------:R-:W-:Y:S01]  /*17b0*/  @!P5 IMAD R20, R13, UR4, R33 ;  /* 0x000000040d14dc24 */ /* 0x000fe2000f8e0221 */
[----:B------:R-:W-:Y:S01]  /*17c0*/  @!P4 LEA.HI.X R17, R30, R17, R11, 0x2, P1 ;  /* 0x000000111e11c211 */ /* 0x000fe200008f140b */
[----:B------:R-:W-:Y:S01]  /*17d0*/  IMAD.MOV.U32 R11, RZ, RZ, -0x800000 ;  /* 0xff800000ff0b7424 */ /* 0x000fe200078e00ff */
[----:B------:R-:W-:Y:S01]  /*17e0*/  @!P3 LEA.HI.X R15, R28, R15, R5, 0x2, P0 ;  /* 0x0000000f1c0fb211 */ /* 0x000fe200000f1405 */
[----:B------:R-:W-:Y:S01]  /*17f0*/  IMAD.MOV.U32 R13, RZ, RZ, -0x800000 ;  /* 0xff800000ff0d7424 */ /* 0x000fe200078e00ff */
[----:B------:R-:W-:Y:S01]  /*1800*/  @!P5 LEA.HI.X R19, R32, R19, R20, 0x2, P2 ;  /* 0x000000132013d211 */ /* 0x000fe200010f1414 */
[----:B------:R-:W-:-:S04]  /*1810*/  IMAD.MOV.U32 R5, RZ, RZ, -0x800000 ;  /* 0xff800000ff057424 */ /* 0x000fc800078e00ff */
[----:B------:R-:W3:Y:S04]  /*1820*/  @!P5 LDG.E R11, desc[UR12][R18.64] ;  /* 0x0000000c120bd981 */ /* 0x000ee8000c1e1900 */
[----:B------:R-:W4:Y:S04]  /*1830*/  @!P4 LDG.E R13, desc[UR12][R16.64] ;  /* 0x0000000c100dc981 */ /* 0x000f28000c1e1900 */
[----:B------:R0:W5:Y:S01]  /*1840*/  @!P3 LDG.E R5, desc[UR12][R14.64] ;  /* 0x0000000c0e05b981 */ /* 0x000162000c1e1900 */
[----:B------:R-:W1:Y:S01]  /*1850*/  S2UR UR4, SR_CgaCtaId ;  /* 0x00000000000479c3 */ /* 0x000e620000008800 */
[----:B------:R-:W-:Y:S01]  /*1860*/  UMOV UR5, 0x400 ;  /* 0x0000040000057882 */ /* 0x000fe20000000000 */
[C---:B------:R-:W-:Y:S01]  /*1870*/  ISETP.GT.U32.AND P3, PT, R22.reuse, 0x1ff, PT ;  /* 0x000001ff1600780c */ /* 0x040fe20003f64070 */
[----:B------:R-:W-:Y:S01]  /*1880*/  IMAD.MOV.U32 R32, RZ, RZ, -0x800000 ;  /* 0xff800000ff207424 */ /* 0x000fe200078e00ff */
[C---:B------:R-:W-:Y:S01]  /*1890*/  ISETP.GT.U32.AND P2, PT, R22.reuse, 0x17f, PT ;  /* 0x0000017f1600780c */ /* 0x040fe20003f44070 */
[----:B------:R-:W-:Y:S01]  /*18a0*/  IMAD.MOV.U32 R27, RZ, RZ, -0x800000 ;  /* 0xff800000ff1b7424 */ /* 0x000fe200078e00ff */
[C---:B------:R-:W-:Y:S01]  /*18b0*/  ISETP.GT.U32.AND P1, PT, R22.reuse, 0xff, PT ;  /* 0x000000ff1600780c */ /* 0x040fe20003f24070 */
[----:B------:R-:W-:Y:S01]  /*18c0*/  IMAD.MOV.U32 R30, RZ, RZ, -0x800000 ;  /* 0xff800000ff1e7424 */ /* 0x000fe200078e00ff */
[C---:B------:R-:W-:Y:S01]  /*18d0*/  ISETP.GT.U32.AND P0, PT, R22.reuse, 0x7f, PT ;  /* 0x0000007f1600780c */ /* 0x040fe20003f04070 */
[----:B------:R-:W-:Y:S01]  /*18e0*/  BSSY.RECONVERGENT B1, `(.L_x_78) ;  /* 0x00001b4000017945 */ /* 0x000fe20003800200 */
[----:B------:R-:W-:-:S02]  /*18f0*/  LOP3.LUT R31, R22, 0x7, RZ, 0xc0, !PT ;  /* 0x00000007161f7812 */ /* 0x000fc400078ec0ff */
[----:B--2---:R-:W-:Y:S01]  /*1900*/  MOV R20, UR9 ;  /* 0x0000000900147c02 */ /* 0x004fe20008000f00 */
[----:B-1----:R-:W-:Y:S01]  /*1910*/  ULEA UR4, UR4, UR5, 0x18 ;  /* 0x0000000504047291 */ /* 0x002fe2000f8ec0ff */
[----:B0-----:R-:W-:Y:S02]  /*1920*/  SHF.R.U32.HI R15, RZ, 0x3, R22 ;  /* 0x00000003ff0f7819 */ /* 0x001fe40000011616 */
[----:B------:R-:W-:-:S03]  /*1930*/  IABS R14, R20 ;  /* 0x00000014000e7213 */ /* 0x000fc60000000000 */
[----:B------:R-:W-:Y:S01]  /*1940*/  LEA R23, R23, UR4, 0x2 ;  /* 0x0000000417177c11 */ /* 0x000fe2000f8e10ff */
[----:B------:R-:W0:Y:S01]  /*1950*/  I2F.RP R16, R14 ;  /* 0x0000000e00107306 */ /* 0x000e220000209400 */
[----:B------:R-:W-:Y:S01]  /*1960*/  LEA R28, R15, UR4, 0x2 ;  /* 0x000000040f1c7c11 */ /* 0x000fe2000f8e10ff */
[----:B------:R-:W-:Y:S02]  /*1970*/  USHF.R.S32.HI UR4, URZ, 0x1f, UR10 ;  /* 0x0000001fff047899 */ /* 0x000fe4000801140a */
[----:B------:R-:W-:Y:S01]  /*1980*/  IMAD R18, R26, 0x44, R23 ;  /* 0x000000441a127824 */ /* 0x000fe200078e0217 */
[----:B------:R-:W-:Y:S01]  /*1990*/  MOV R26, 0xff800000 ;  /* 0xff800000001a7802 */ /* 0x000fe20000000f00 */
[----:B------:R-:W-:Y:S01]  /*19a0*/  IMAD R29, R31, 0x44, R28 ;  /* 0x000000441f1d7824 */ /* 0x000fe200078e021c */
[----:B------:R-:W-:Y:S01]  /*19b0*/  ULOP3.LUT UR4, UR4, 0x1, URZ, 0xfc, !UPT ;  /* 0x0000000104047892 */ /* 0x000fe2000f8efcff */
[----:B0-----:R-:W0:Y:S01]  /*19c0*/  MUFU.RCP R16, R16 ;  /* 0x0000001000107308 */ /* 0x001e220000001000 */
[----:B------:R-:W-:Y:S04]  /*19d0*/  @!P3 STS [R18], R6 ;  /* 0x000000061200b388 */ /* 0x000fe80000000800 */
[----:B---3--:R-:W-:Y:S04]  /*19e0*/  @!P2 STS [R18+0x220], R11 ;  /* 0x0002200b1200a388 */ /* 0x008fe80000000800 */
[----:B----4-:R-:W-:Y:S04]  /*19f0*/  @!P1 STS [R18+0x440], R13 ;  /* 0x0004400d12009388 */ /* 0x010fe80000000800 */
[----:B-----5:R0:W-:Y:S01]  /*1a00*/  @!P0 STS [R18+0x660], R5 ;  /* 0x0006600512008388 */ /* 0x0201e20000000800 */
[----:B------:R-:W-:Y:S01]  /*1a10*/  BAR.SYNC.DEFER_BLOCKING 0x0 ;  /* 0x0000000000007b1d */ /* 0x000fe20000010000 */
[----:B0-----:R-:W-:-:S05]  /*1a20*/  VIADD R18, R16, 0xffffffe ;  /* 0x0ffffffe10127836 */ /* 0x001fca0000000000 */
[----:B------:R-:W-:Y:S01]  /*1a30*/  @!P0 LDS R32, [R29] ;  /* 0x000000001d208984 */ /* 0x000fe20000000800 */
[----:B------:R-:W0:Y:S03]  /*1a40*/  F2I.FTZ.U32.TRUNC.NTZ R19, R18 ;  /* 0x0000001200137305 */ /* 0x000e26000021f000 */
[----:B------:R-:W-:Y:S04]  /*1a50*/  @!P0 LDS R27, [R29+0x220] ;  /* 0x000220001d1b8984 */ /* 0x000fe80000000800 */
[----:B------:R-:W1:Y:S04]  /*1a60*/  @!P0 LDS R30, [R29+0x440] ;  /* 0x000440001d1e8984 */ /* 0x000e680000000800 */
[----:B------:R-:W2:Y:S01]  /*1a70*/  @!P0 LDS R26, [R29+0x660] ;  /* 0x000660001d1a8984 */ /* 0x000ea20000000800 */
[----:B0-----:R-:W-:-:S02]  /*1a80*/  IMAD.MOV R11, RZ, RZ, -R19 ;  /* 0x000000ffff0b7224 */ /* 0x001fc400078e0a13 */
[----:B------:R-:W-:Y:S02]  /*1a90*/  IMAD.MOV.U32 R18, RZ, RZ, RZ ;  /* 0x000000ffff127224 */ /* 0x000fe400078e00ff */
[----:B------:R-:W-:-:S04]  /*1aa0*/  IMAD R6, R11, R14, RZ ;  /* 0x0000000e0b067224 */ /* 0x000fc800078e02ff */
[----:B------:R-:W-:Y:S01]  /*1ab0*/  IMAD.HI.U32 R6, R19, R6, R18 ;  /* 0x0000000613067227 */ /* 0x000fe200078e0012 */
[----:B-1----:R-:W-:-:S04]  /*1ac0*/  FMNMX3.FTZ R5, R32, R27, R30, !PT ;  /* 0x0000001b20057276 */ /* 0x002fc8000781001e */
[----:B--2---:R-:W-:Y:S02]  /*1ad0*/  FMNMX.FTZ R16, R5, R26, !PT ;  /* 0x0000001a05107209 */ /* 0x004fe40007810000 */
[----:B------:R-:W-:Y:S02]  /*1ae0*/  IABS R5, R0 ;  /* 0x0000000000057213 */ /* 0x000fe40000000000 */
[----:B------:R-:W-:Y:S01]  /*1af0*/  LOP3.LUT R0, R0, UR9, RZ, 0x3c, !PT ;  /* 0x0000000900007c12 */ /* 0x000fe2000f8e3cff */
[----:B------:R-:W0:Y:S02]  /*1b00*/  SHFL.BFLY PT, R13, R16, 0x4, 0x1f ;  /* 0x0c801f00100d7f89 */ /* 0x000e2400000e0000 */
[----:B------:R-:W-:Y:S01]  /*1b10*/  IMAD.HI.U32 R6, R6, R5, RZ ;  /* 0x0000000506067227 */ /* 0x000fe200078e00ff */
[----:B------:R-:W-:-:S04]  /*1b20*/  ISETP.GE.AND P1, PT, R0, RZ, PT ;  /* 0x000000ff0000720c */ /* 0x000fc80003f26270 */
[----:B------:R-:W-:-:S05]  /*1b30*/  IADD3 R11, PT, PT, -R6, RZ, RZ ;  /* 0x000000ff060b7210 */ /* 0x000fca0007ffe1ff */
[----:B------:R-:W-:-:S05]  /*1b40*/  IMAD R5, R14, R11, R5 ;  /* 0x0000000b0e057224 */ /* 0x000fca00078e0205 */
[----:B------:R-:W-:Y:S02]  /*1b50*/  ISETP.GT.U32.AND P0, PT, R14, R5, PT ;  /* 0x000000050e00720c */ /* 0x000fe40003f04070 */
[----:B0-----:R-:W-:-:S05]  /*1b60*/  FMNMX.FTZ R18, R16, R13, !PT ;  /* 0x0000000d10127209 */ /* 0x001fca0007810000 */
[----:B------:R-:W0:Y:S06]  /*1b70*/  SHFL.BFLY PT, R11, R18, 0x2, 0x1f ;  /* 0x0c401f00120b7f89 */ /* 0x000e2c00000e0000 */
[----:B------:R-:W-:Y:S02]  /*1b80*/  @!P0 IMAD.IADD R5, R5, 0x1, -R14 ;  /* 0x0000000105058824 */ /* 0x000fe400078e0a0e */
[----:B------:R-:W-:Y:S01]  /*1b90*/  @!P0 VIADD R6, R6, 0x1 ;  /* 0x0000000106068836 */ /* 0x000fe20000000000 */
[----:B------:R-:W-:Y:S02]  /*1ba0*/  ISETP.NE.AND P0, PT, RZ, UR9, PT ;  /* 0x00000009ff007c0c */ /* 0x000fe4000bf05270 */
[----:B------:R-:W-:-:S13]  /*1bb0*/  ISETP.GE.U32.AND P2, PT, R5, R14, PT ;  /* 0x0000000e0500720c */ /* 0x000fda0003f46070 */
[----:B------:R-:W-:Y:S01]  /*1bc0*/  @P2 VIADD R6, R6, 0x1 ;  /* 0x0000000106062836 */ /* 0x000fe20000000000 */
[----:B0-----:R-:W-:-:S04]  /*1bd0*/  FMNMX.FTZ R14, R18, R11, !PT ;  /* 0x0000000b120e7209 */ /* 0x001fc80007810000 */
[----:B------:R-:W-:Y:S01]  /*1be0*/  @!P1 IADD3 R6, PT, PT, -R6, RZ, RZ ;  /* 0x000000ff06069210 */ /* 0x000fe20007ffe1ff */
[----:B------:R-:W0:Y:S01]  /*1bf0*/  LDC R11, c[0x0][0x3e0] ;  /* 0x0000f800ff0b7b82 */ /* 0x000e220000000800 */
[----:B------:R-:W-:Y:S01]  /*1c00*/  @!P0 LOP3.LUT R6, RZ, UR9, RZ, 0x33, !PT ;  /* 0x00000009ff068c12 */ /* 0x000fe2000f8e33ff */
[----:B------:R-:W1:Y:S04]  /*1c10*/  SHFL.BFLY PT, R13, R14, 0x1, 0x1f ;  /* 0x0c201f000e0d7f89 */ /* 0x000e6800000e0000 */
[----:B------:R-:W-:Y:S01]  /*1c20*/  IMAD R5, R6, UR4, RZ ;  /* 0x0000000406057c24 */ /* 0x000fe2000f8e02ff */
[----:B------:R-:W2:Y:S04]  /*1c30*/  LDCU UR4, c[0x0][0x430] ;  /* 0x00008600ff0477ac */ /* 0x000ea80008000800 */
[----:B------:R-:W-:-:S02]  /*1c40*/  IABS R17, R5 ;  /* 0x0000000500117213 */ /* 0x000fc40000000000 */
[----:B------:R-:W-:Y:S02]  /*1c50*/  ISETP.NE.AND P5, PT, R5, RZ, PT ;  /* 0x000000ff0500720c */ /* 0x000fe40003fa5270 */
[----:B------:R-:W3:Y:S01]  /*1c60*/  I2F.RP R19, R17 ;  /* 0x0000001100137306 */ /* 0x000ee20000209400 */
[----:B0-----:R-:W-:Y:S01]  /*1c70*/  IABS R0, R11 ;  /* 0x0000000b00007213 */ /* 0x001fe20000000000 */
[----:B--2---:R-:W-:Y:S01]  /*1c80*/  UIMAD UR9, UR9, UR4, URZ ;  /* 0x00000004090972a4 */ /* 0x004fe2000f8e02ff */
[----:B-1----:R-:W-:-:S05]  /*1c90*/  FMNMX.FTZ R13, R14, R13, !PT ;  /* 0x0000000d0e0d7209 */ /* 0x002fca0007810000 */
[----:B------:R-:W0:Y:S01]  /*1ca0*/  I2F.RP R14, R0 ;  /* 0x00000000000e7306 */ /* 0x000e220000209400 */
[----:B------:R-:W-:-:S04]  /*1cb0*/  FSETP.NEU.FTZ.AND P0, PT, R13, -INF , PT ;  /* 0xff8000000d00780b */ /* 0x000fc80003f1d000 */
[----:B------:R-:W-:-:S03]  /*1cc0*/  FSEL R13, R13, RZ, P0 ;  /* 0x000000ff0d0d7208 */ /* 0x000fc60000000000 */
[----:B---3--:R-:W1:Y:S02]  /*1cd0*/  MUFU.RCP R19, R19 ;  /* 0x0000001300137308 */ /* 0x008e640000001000 */
[C---:B------:R-:W-:Y:S01]  /*1ce0*/  FADD.FTZ R20, -R13.reuse, R27 ;  /* 0x0000001b0d147221 */ /* 0x040fe20000010100 */
[C---:B------:R-:W-:Y:S01]  /*1cf0*/  FADD.FTZ R33, -R13.reuse, R32 ;  /* 0x000000200d217221 */ /* 0x040fe20000010100 */
[C---:B------:R-:W-:Y:S01]  /*1d00*/  FADD.FTZ R16, -R13.reuse, R30 ;  /* 0x0000001e0d107221 */ /* 0x040fe20000010100 */
[----:B------:R-:W-:Y:S01]  /*1d10*/  FADD.FTZ R23, -R13, R26 ;  /* 0x0000001a0d177221 */ /* 0x000fe20000010100 */
[----:B------:R-:W-:Y:S01]  /*1d20*/  FMUL.FTZ R20, R20, 1.4426950216293334961 ;  /* 0x3fb8aa3b14147820 */ /* 0x000fe20000410000 */
[----:B------:R-:W-:Y:S01]  /*1d30*/  FMUL.FTZ R33, R33, 1.4426950216293334961 ;  /* 0x3fb8aa3b21217820 */ /* 0x000fe20000410000 */
[----:B------:R-:W-:Y:S01]  /*1d40*/  FMUL.FTZ R16, R16, 1.4426950216293334961 ;  /* 0x3fb8aa3b10107820 */ /* 0x000fe20000410000 */
[----:B------:R-:W-:Y:S01]  /*1d50*/  FMUL.FTZ R23, R23, 1.4426950216293334961 ;  /* 0x3fb8aa3b17177820 */ /* 0x000fe20000410000 */
[----:B0-----:R-:W0:Y:S01]  /*1d60*/  MUFU.RCP R14, R14 ;  /* 0x0000000e000e7308 */ /* 0x001e220000001000 */
[----:B-1----:R-:W-:-:S07]  /*1d70*/  VIADD R36, R19, 0xffffffe ;  /* 0x0ffffffe13247836 */ /* 0x002fce0000000000 */
[----:B------:R-:W-:Y:S08]  /*1d80*/  MUFU.EX2 R21, R33 ;  /* 0x0000002100157308 */ /* 0x000ff00000000800 */
[----:B------:R-:W1:Y:S01]  /*1d90*/  MUFU.EX2 R20, R20 ;  /* 0x0000001400147308 */ /* 0x000e620000000800 */
[----:B0-----:R-:W-:-:S07]  /*1da0*/  VIADD R34, R14, 0xffffffe ;  /* 0x0ffffffe0e227836 */ /* 0x001fce0000000000 */
[----:B------:R-:W0:Y:S08]  /*1db0*/  MUFU.EX2 R16, R16 ;  /* 0x0000001000107308 */ /* 0x000e300000000800 */
[----:B------:R-:W2:Y:S01]  /*1dc0*/  MUFU.EX2 R18, R23 ;  /* 0x0000001700127308 */ /* 0x000ea20000000800 */
[----:B-1----:R-:W-:Y:S01]  /*1dd0*/  FADD.FTZ R21, R21, R20 ;  /* 0x0000001415157221 */ /* 0x002fe20000010000 */
[----:B------:R-:W-:Y:S01]  /*1de0*/  IMAD.IADD R20, R4, 0x1, R17 ;  /* 0x0000000104147824 */ /* 0x000fe200078e0211 */
[----:B------:R-:W-:-:S04]  /*1df0*/  IABS R4, R5 ;  /* 0x0000000500047213 */ /* 0x000fc80000000000 */
[----:B------:R-:W-:Y:S01]  /*1e00*/  IADD3 R4, PT, PT, RZ, -R4, RZ ;  /* 0x80000004ff047210 */ /* 0x000fe20007ffe0ff */
[----:B------:R-:W1:Y:S01]  /*1e10*/  F2I.FTZ.U32.TRUNC.NTZ R37, R36 ;  /* 0x0000002400257305 */ /* 0x000e62000021f000 */
[----:B0-----:R-:W-:-:S07]  /*1e20*/  FADD.FTZ R21, R21, R16 ;  /* 0x0000001015157221 */ /* 0x001fce0000010000 */
[----:B------:R-:W0:Y:S01]  /*1e30*/  F2I.FTZ.U32.TRUNC.NTZ R35, R34 ;  /* 0x0000002200237305 */ /* 0x000e22000021f000 */
[----:B--2---:R-:W-:-:S05]  /*1e40*/  FADD.FTZ R18, R21, R18 ;  /* 0x0000001215127221 */ /* 0x004fca0000010000 */
[----:B------:R-:W2:Y:S01]  /*1e50*/  SHFL.BFLY PT, R19, R18, 0x4, 0x1f ;  /* 0x0c801f0012137f89 */ /* 0x000ea200000e0000 */
[--C-:B-1----:R-:W-:Y:S02]  /*1e60*/  IMAD.MOV R16, RZ, RZ, -R37.reuse ;  /* 0x000000ffff107224 */ /* 0x102fe400078e0a25 */
[----:B------:R-:W-:Y:S02]  /*1e70*/  IMAD.MOV.U32 R36, RZ, RZ, RZ ;  /* 0x000000ffff247224 */ /* 0x000fe400078e00ff */
[----:B------:R-:W-:Y:S01]  /*1e80*/  IMAD R21, R16, R17, RZ ;  /* 0x0000001110157224 */ /* 0x000fe200078e02ff */
[----:B------:R-:W-:Y:S02]  /*1e90*/  IABS R16, R20 ;  /* 0x0000001400107213 */ /* 0x000fe40000000000 */
[----:B0-----:R-:W-:Y:S01]  /*1ea0*/  IADD3 R23, PT, PT, RZ, -R35, RZ ;  /* 0x80000023ff177210 */ /* 0x001fe20007ffe0ff */
[----:B------:R-:W-:-:S04]  /*1eb0*/  IMAD.HI.U32 R21, R37, R21, R36 ;  /* 0x0000001525157227 */ /* 0x000fc800078e0024 */
[----:B------:R-:W-:Y:S02]  /*1ec0*/  IMAD.MOV.U32 R34, RZ, RZ, RZ ;  /* 0x000000ffff227224 */ /* 0x000fe400078e00ff */
[----:B------:R-:W-:-:S04]  /*1ed0*/  IMAD.HI.U32 R21, R21, R16, RZ ;  /* 0x0000001015157227 */ /* 0x000fc800078e00ff */
[----:B------:R-:W-:Y:S02]  /*1ee0*/  IMAD R4, R21, R4, R16 ;  /* 0x0000000415047224 */ /* 0x000fe400078e0210 */
[----:B--2---:R-:W-:Y:S01]  /*1ef0*/  FADD.FTZ R19, R18, R19 ;  /* 0x0000001312137221 */ /* 0x004fe20000010000 */
[----:B------:R-:W-:Y:S02]  /*1f00*/  IMAD R18, R23, R0, RZ ;  /* 0x0000000017127224 */ /* 0x000fe400078e02ff */
[----:B------:R-:W-:Y:S02]  /*1f10*/  ISETP.GT.U32.AND P2, PT, R17, R4, PT ;  /* 0x000000041100720c */ /* 0x000fe40003f44070 */
[----:B------:R-:W0:Y:S01]  /*1f20*/  SHFL.BFLY PT, R14, R19, 0x2, 0x1f ;  /* 0x0c401f00130e7f89 */ /* 0x000e2200000e0000 */
[----:B------:R-:W-:-:S06]  /*1f30*/  IMAD.HI.U32 R18, R35, R18, R34 ;  /* 0x0000001223127227 */ /* 0x000fcc00078e0022 */
[----:B------:R-:W-:-:S04]  /*1f40*/  IMAD.HI.U32 R18, R18, R16, RZ ;  /* 0x0000001012127227 */ /* 0x000fc800078e00ff */
[----:B------:R-:W-:Y:S01]  /*1f50*/  @!P2 IADD3 R21, PT, PT, R21, 0x1, RZ ;  /* 0x000000011515a810 */ /* 0x000fe20007ffe0ff */
[----:B------:R-:W-:Y:S02]  /*1f60*/  IMAD.MOV R23, RZ, RZ, -R18 ;  /* 0x000000ffff177224 */ /* 0x000fe400078e0a12 */
[----:B------:R-:W-:Y:S02]  /*1f70*/  @!P2 IMAD.IADD R4, R4, 0x1, -R17 ;  /* 0x000000010404a824 */ /* 0x000fe400078e0a11 */
[----:B------:R-:W-:-:S03]  /*1f80*/  IMAD R23, R0, R23, R16 ;  /* 0x0000001700177224 */ /* 0x000fc600078e0210 */
[----:B------:R-:W-:Y:S02]  /*1f90*/  ISETP.GE.U32.AND P1, PT, R4, R17, PT ;  /* 0x000000110400720c */ /* 0x000fe40003f26070 */
[----:B------:R-:W-:Y:S02]  /*1fa0*/  ISETP.GT.U32.AND P0, PT, R0, R23, PT ;  /* 0x000000170000720c */ /* 0x000fe40003f04070 */
[C---:B------:R-:W-:Y:S01]  /*1fb0*/  LOP3.LUT R4, R20.reuse, R17, RZ, 0x3c, !PT ;  /* 0x0000001114047212 */ /* 0x040fe200078e3cff */
[----:B0-----:R-:W-:Y:S01]  /*1fc0*/  FADD.FTZ R14, R19, R14 ;  /* 0x0000000e130e7221 */ /* 0x001fe20000010000 */
[----:B------:R-:W-:Y:S02]  /*1fd0*/  LOP3.LUT R20, R20, R11, RZ, 0x3c, !PT ;  /* 0x0000000b14147212 */ /* 0x000fe400078e3cff */
[----:B------:R-:W-:Y:S02]  /*1fe0*/  ISETP.GE.AND P3, PT, R4, RZ, PT ;  /* 0x000000ff0400720c */ /* 0x000fe40003f66270 */
[----:B------:R-:W0:Y:S01]  /*1ff0*/  SHFL.BFLY PT, R19, R14, 0x1, 0x1f ;  /* 0x0c201f000e137f89 */ /* 0x000e2200000e0000 */
[----:B------:R-:W-:-:S02]  /*2000*/  ISETP.GE.AND P2, PT, R20, RZ, PT ;  /* 0x000000ff1400720c */ /* 0x000fc40003f46270 */
[----:B------:R-:W-:Y:S01]  /*2010*/  @P1 VIADD R21, R21, 0x1 ;  /* 0x0000000115151836 */ /* 0x000fe20000000000 */
[----:B------:R-:W-:Y:S01]  /*2020*/  SHF.R.S32.HI R4, RZ, 0x1f, R5 ;  /* 0x0000001fff047819 */ /* 0x000fe20000011405 */
[----:B------:R-:W-:Y:S02]  /*2030*/  @!P0 IMAD.IADD R23, R23, 0x1, -R0 ;  /* 0x0000000117178824 */ /* 0x000fe400078e0a00 */
[----:B------:R-:W-:Y:S01]  /*2040*/  @!P0 VIADD R18, R18, 0x1 ;  /* 0x0000000112128836 */ /* 0x000fe20000000000 */
[----:B------:R-:W-:Y:S02]  /*2050*/  ISETP.NE.AND P0, PT, R11, RZ, PT ;  /* 0x000000ff0b00720c */ /* 0x000fe40003f05270 */
[----:B------:R-:W-:Y:S01]  /*2060*/  ISETP.GE.U32.AND P4, PT, R23, R0, PT ;  /* 0x000000001700720c */ /* 0x000fe20003f86070 */
[----:B------:R-:W-:Y:S01]  /*2070*/  @!P3 IMAD.MOV R21, RZ, RZ, -R21 ;  /* 0x000000ffff15b224 */ /* 0x000fe200078e0a15 */
[----:B------:R-:W-:Y:S02]  /*2080*/  ISETP.NE.AND P3, PT, R6, RZ, PT ;  /* 0x000000ff0600720c */ /* 0x000fe40003f65270 */
[----:B------:R-:W-:-:S02]  /*2090*/  @!P5 LOP3.LUT R21, RZ, R17, RZ, 0x33, !PT ;  /* 0x00000011ff15d212 */ /* 0x000fc400078e33ff */
[----:B------:R-:W-:Y:S02]  /*20a0*/  SEL R17, RZ, 0x1, !P3 ;  /* 0x00000001ff117807 */ /* 0x000fe40005800000 */
[----:B------:R-:W-:Y:S02]  /*20b0*/  SHF.R.S32.HI R23, RZ, 0x1f, R21 ;  /* 0x0000001fff177819 */ /* 0x000fe40000011415 */
[----:B------:R-:W-:-:S03]  /*20c0*/  LOP3.LUT R17, R4, R17, RZ, 0xfc, !PT ;  /* 0x0000001104117212 */ /* 0x000fc600078efcff */
[----:B------:R-:W-:Y:S01]  /*20d0*/  @P4 IADD3 R18, PT, PT, R18, 0x1, RZ ;  /* 0x0000000112124810 */ /* 0x000fe20007ffe0ff */
[----:B0-----:R-:W-:-:S04]  /*20e0*/  FADD.FTZ R19, R14, R19 ;  /* 0x000000130e137221 */ /* 0x001fc80000010000 */
[----:B------:R-:W-:Y:S01]  /*20f0*/  @!P2 IMAD.MOV R18, RZ, RZ, -R18 ;  /* 0x000000ffff12a224 */ /* 0x000fe200078e0a12 */
[----:B------:R-:W-:Y:S02]  /*2100*/  @!P0 LOP3.LUT R18, RZ, R11, RZ, 0x33, !PT ;  /* 0x0000000bff128212 */ /* 0x000fe400078e33ff */
[----:B------:R-:W-:Y:S02]  /*2110*/  FSETP.NE.FTZ.AND P1, PT, R19, RZ, PT ;  /* 0x000000ff1300720b */ /* 0x000fe40003f35000 */
[----:B------:R-:W-:Y:S01]  /*2120*/  LOP3.LUT P0, RZ, R22, 0x387, RZ, 0xc0, !PT ;  /* 0x0000038716ff7812 */ /* 0x000fe2000780c0ff */
[----:B------:R-:W-:Y:S01]  /*2130*/  IMAD R4, R18, UR11, RZ ;  /* 0x0000000b12047c24 */ /* 0x000fe2000f8e02ff */
[----:B------:R-:W-:-:S03]  /*2140*/  ISETP.LT.U32.AND P2, PT, R24, R21, PT ;  /* 0x000000151800720c */ /* 0x000fc60003f41070 */
[----:B------:R-:W-:Y:S01]  /*2150*/  IMAD R4, R17, R4, RZ ;  /* 0x0000000411047224 */ /* 0x000fe200078e02ff */
[----:B------:R-:W-:Y:S01]  /*2160*/  ISETP.LT.AND.EX P2, PT, R25, R23, PT, P2 ;  /* 0x000000171900720c */ /* 0x000fe20003f41320 */
[----:B------:R-:W-:-:S03]  /*2170*/  IMAD.MOV.U32 R25, RZ, RZ, 0x7f800000 ;  /* 0x7f800000ff197424 */ /* 0x000fc600078e00ff */
[----:B------:R-:W-:Y:S01]  /*2180*/  SEL R6, R24, R21, P2 ;  /* 0x0000001518067207 */ /* 0x000fe20001000000 */
[----:B------:R-:W0:Y:S02]  /*2190*/  @P1 MUFU.LG2 R0, R19 ;  /* 0x0000001300001308 */ /* 0x000e240000000c00 */
        /* <DEDUP_REMOVED lines=18> */
[----:B------:R-:W-:Y:S02]  /*22c0*/  IMAD R11, R36, UR8, R11 ;  /* 0x00000008240b7c24 */ /* 0x000fe4000f8e020b */
[----:B------:R-:W-:Y:S01]  /*22d0*/  IMAD R5, R5, UR9, RZ ;  /* 0x0000000905057c24 */ /* 0x000fe2000f8e02ff */
[----:B------:R-:W-:-:S02]  /*22e0*/  ISETP.GE.U32.AND.EX P0, PT, R13, RZ, PT, P0 ;  /* 0x000000ff0d00720c */ /* 0x000fc40003f06100 */
        /* <DEDUP_REMOVED lines=10> */
[----:B------:R-:W-:Y:S01]  /*2390*/  HFMA2 R16, -RZ, RZ, 0, 0 ;  /* 0x00000000ff107431 */ /* 0x000fe200000001ff */
[----:B------:R-:W-:Y:S01]  /*23a0*/  ISETP.NE.U32.AND P0, PT, R36, RZ, PT ;  /* 0x000000ff2400720c */ /* 0x000fe20003f05070 */
[----:B------:R-:W-:-:S05]  /*23b0*/  HFMA2 R37, -RZ, RZ, 0, 0 ;  /* 0x00000000ff257431 */ /* 0x000fca00000001ff */
[----:B0-----:R-:W0:Y:S02]  /*23c0*/  MUFU.RCP R17, R14 ;  /* 0x0000000e00117308 */ /* 0x001e240000001000 */
[----:B0-----:R-:W-:-:S06]  /*23d0*/  IADD3 R17, PT, PT, R17, 0xffffffe, RZ ;  /* 0x0ffffffe11117810 */ /* 0x001fcc0007ffe0ff */
[----:B------:R-:W0:Y:S02]  /*23e0*/  F2I.FTZ.U32.TRUNC.NTZ R17, R17 ;  /* 0x0000001100117305 */ /* 0x000e24000021f000 */
[----:B0-----:R-:W-:-:S04]  /*23f0*/  IMAD.MOV R11, RZ, RZ, -R17 ;  /* 0x000000ffff0b7224 */ /* 0x001fc800078e0a11 */
        /* <DEDUP_REMOVED lines=14> */
[----:B------:R-:W-:Y:S06]  /*24e0*/  BRA `(.L_x_82) ;  /* 0x0000000000207947 */ /* 0x000fec0003800000 */
.L_x_81:
[----:B------:R-:W-:Y:S01]  /*24f0*/  IMAD.MOV.U32 R21, RZ, RZ, RZ ;  /* 0x000000ffff157224 */ /* 0x000fe200078e00ff */
[----:B------:R-:W-:Y:S02]  /*2500*/  MOV R20, R36 ;  /* 0x0000002400147202 */ /* 0x000fe40000000f00 */
[----:B------:R-:W-:Y:S02]  /*2510*/  MOV R18, 0x2530 ;  /* 0x0000253000127802 */ /* 0x000fe40000000f00 */
[----:B------:R-:W-:Y:S05]  /*2520*/  CALL.REL.NOINC `($__internal_2_$__cuda_sm20_div_s64) ;  /* 0x0000002000047944 */ /* 0x000fea0003c00000 */
[----:B------:R-:W-:Y:S02]  /*2530*/  IADD3 R11, PT, PT, -R14, RZ, RZ ;  /* 0x000000ff0e0b7210 */ /* 0x000fe40007ffe1ff */
[----:B------:R-:W-:-:S03]  /*2540*/  MOV R37, R13 ;  /* 0x0000000d00257202 */ /* 0x000fc60000000f00 */
[----:B------:R-:W-:Y:S01]  /*2550*/  IMAD R33, R36, R11, R33 ;  /* 0x0000000b24217224 */ /* 0x000fe200078e0221 */
[----:B------:R-:W-:-:S07]  /*2560*/  MOV R36, R14 ;  /* 0x0000000e00247202 */ /* 0x000fce0000000f00 */
.L_x_82:
[----:B------:R-:W-:Y:S01]  /*2570*/  IABS R16, UR14 ;  /* 0x0000000e00107c13 */ /* 0x000fe20008000000 */
[----:B------:R-:W-:Y:S01]  /*2580*/  IMAD R3, R3, R12, RZ ;  /* 0x0000000c03037224 */ /* 0x000fe200078e02ff */
[----:B------:R-:W-:Y:S01]  /*2590*/  IABS R13, R33 ;  /* 0x00000021000d7213 */ /* 0x000fe20000000000 */
[----:B------:R-:W-:Y:S01]  /*25a0*/  BSSY.RECONVERGENT B0, `(.L_x_83) ;  /* 0x0000040000007945 */ /* 0x000fe20003800200 */
[----:B------:R-:W0:Y:S01]  /*25b0*/  I2F.U32.RP R17, R16 ;  /* 0x0000001000117306 */ /* 0x000e220000209000 */
[----:B------:R-:W-:Y:S01]  /*25c0*/  IMAD R3, R9, R2, R3 ;  /* 0x0000000209037224 */ /* 0x000fe200078e0203 */
[----:B------:R-:W-:-:S04]  /*25d0*/  LOP3.LUT R2, R33, UR14, RZ, 0x3c, !PT ;  /* 0x0000000e21027c12 */ /* 0x000fc8000f8e3cff */
[----:B------:R-:W-:Y:S02]  /*25e0*/  ISETP.GE.AND P0, PT, R2, RZ, PT ;  /* 0x000000ff0200720c */ /* 0x000fe40003f06270 */
[----:B0-----:R-:W0:Y:S02]  /*25f0*/  MUFU.RCP R18, R17 ;  /* 0x0000001100127308 */ /* 0x001e240000001000 */
[----:B0-----:R-:W-:-:S06]  /*2600*/  VIADD R18, R18, 0xffffffe ;  /* 0x0ffffffe12127836 */ /* 0x001fcc0000000000 */
[----:B------:R-:W0:Y:S02]  /*2610*/  F2I.FTZ.U32.TRUNC.NTZ R19, R18 ;  /* 0x0000001200137305 */ /* 0x000e24000021f000 */
[----:B0-----:R-:W-:Y:S01]  /*2620*/  IMAD.MOV R11, RZ, RZ, -R19 ;  /* 0x000000ffff0b7224 */ /* 0x001fe200078e0a13 */
[----:B------:R-:W-:-:S03]  /*2630*/  MOV R18, RZ ;  /* 0x000000ff00127202 */ /* 0x000fc60000000f00 */
[----:B------:R-:W-:Y:S01]  /*2640*/  IMAD R14, R11, R16, RZ ;  /* 0x000000100b0e7224 */ /* 0x000fe200078e02ff */
[----:B------:R-:W-:-:S03]  /*2650*/  IABS R11, UR14 ;  /* 0x0000000e000b7c13 */ /* 0x000fc60008000000 */
[----:B------:R-:W-:-:S04]  /*2660*/  IMAD.HI.U32 R14, R19, R14, R18 ;  /* 0x0000000e130e7227 */ /* 0x000fc800078e0012 */
[----:B------:R-:W-:Y:S02]  /*2670*/  IMAD.MOV R11, RZ, RZ, -R11 ;  /* 0x000000ffff0b7224 */ /* 0x000fe400078e0a0b */
        /* <DEDUP_REMOVED lines=18> */
[----:B------:R-:W-:-:S04]  /*27a0*/  @!P1 LOP3.LUT R3, RZ, UR14, RZ, 0x33, !PT ;  /* 0x0000000eff039c12 */ /* 0x000fc8000f8e33ff */
[----:B------:R-:W-:-:S05]  /*27b0*/  IADD3 R2, PT, PT, -R3, RZ, RZ ;  /* 0x000000ff03027210 */ /* 0x000fca0007ffe1ff */
        /* <DEDUP_REMOVED lines=23> */
.L_x_84:
[----:B------:R-:W-:Y:S01]  /*2930*/  IMAD.MOV.U32 R33, RZ, RZ, R36 ;  /* 0x000000ffff217224 */ /* 0x000fe200078e0024 */
[----:B------:R-:W-:Y:S01]  /*2940*/  MOV R21, R37 ;  /* 0x0000002500157202 */ /* 0x000fe20000000f00 */
[----:B------:R-:W-:Y:S01]  /*2950*/  IMAD.MOV.U32 R20, RZ, RZ, R40 ;  /* 0x000000ffff147224 */ /* 0x000fe200078e0028 */
[----:B------:R-:W-:Y:S02]  /*2960*/  MOV R18, 0x2980 ;  /* 0x0000298000127802 */ /* 0x000fe40000000f00 */
[----:B------:R-:W-:Y:S05]  /*2970*/  CALL.REL.NOINC `($__internal_2_$__cuda_sm20_div_s64) ;  /* 0x0000001800f07944 */ /* 0x000fea0003c00000 */
[----:B------:R-:W-:-:S05]  /*2980*/  IADD3 R37, PT, PT, -R14, RZ, RZ ;  /* 0x000000ff0e257210 */ /* 0x000fca0007ffe1ff */
[----:B------:R-:W-:Y:S02]  /*2990*/  IMAD R37, R37, R40, R36 ;  /* 0x0000002825257224 */ /* 0x000fe400078e0224 */
.L_x_85:
[----:B------:R-:W-:Y:S05]  /*29a0*/  BSYNC.RECONVERGENT B0 ;  /* 0x0000000000007941 */ /* 0x000fea0003800200 */
.L_x_83:
[-C--:B------:R-:W-:Y:S01]  /*29b0*/  IABS R11, R7.reuse ;  /* 0x00000007000b7213 */ /* 0x080fe20000000000 */
[----:B------:R-:W0:Y:S01]  /*29c0*/  LDC R16, c[0x0][0x3e0] ;  /* 0x0000f800ff107b82 */ /* 0x000e220000000800 */
[----:B------:R-:W-:Y:S01]  /*29d0*/  IABS R13, R12 ;  /* 0x0000000c000d7213 */ /* 0x000fe20000000000 */
[----:B------:R-:W1:Y:S01]  /*29e0*/  LDCU UR15, c[0x0][0x430] ;  /* 0x00008600ff0f77ac */ /* 0x000e620008000800 */
[----:B------:R-:W2:Y:S01]  /*29f0*/  I2F.U32.RP R18, R11 ;  /* 0x0000000b00127306 */ /* 0x000ea20000209000 */
[----:B------:R-:W-:Y:S02]  /*2a00*/  IABS R21, R7 ;  /* 0x0000000700157213 */ /* 0x000fe40000000000 */
[----:B------:R-:W-:Y:S01]  /*2a10*/  IABS R33, R37 ;  /* 0x0000002500217213 */ /* 0x000fe20000000000 */
[----:B------:R-:W3:Y:S02]  /*2a20*/  LDCU UR4, c[0x0][0x434] ;  /* 0x00008680ff0477ac */ /* 0x000ee40008000800 */
[----:B------:R-:W-:-:S02]  /*2a30*/  IMAD.MOV R21, RZ, RZ, -R21 ;  /* 0x000000ffff157224 */ /* 0x000fc400078e0a15 */
[----:B------:R-:W4:Y:S08]  /*2a40*/  I2F.U32.RP R19, R13 ;  /* 0x0000000d00137306 */ /* 0x000f300000209000 */
[----:B--2---:R-:W2:Y:S01]  /*2a50*/  MUFU.RCP R40, R18 ;  /* 0x0000001200287308 */ /* 0x004ea20000001000 */
[----:B-1----:R-:W-:Y:S01]  /*2a60*/  USEL UR15, UR15, 0x1, UP1 ;  /* 0x000000010f0f7887 */ /* 0x002fe20008800000 */
[----:B0-----:R-:W-:-:S03]  /*2a70*/  ISETP.LT.U32.AND P0, PT, R16, 0x1, PT ;  /* 0x000000011000780c */ /* 0x001fc60003f01070 */
[----:B------:R-:W-:-:S03]  /*2a80*/  USHF.R.S32.HI UR5, URZ, 0x1f, UR15 ;  /* 0x0000001fff057899 */ /* 0x000fc6000801140f */
[----:B----4-:R-:W0:Y:S01]  /*2a90*/  MUFU.RCP R17, R19 ;  /* 0x0000001300117308 */ /* 0x010e220000001000 */
[----:B------:R-:W-:Y:S01]  /*2aa0*/  ISETP.LT.AND.EX P0, PT, R0, RZ, PT, P0 ;  /* 0x000000ff0000720c */ /* 0x000fe20003f01300 */
[----:B---3--:R-:W-:-:S03]  /*2ab0*/  UIMAD UR4, UR15, UR4, URZ ;  /* 0x000000040f0472a4 */ /* 0x008fc6000f8e02ff */
[----:B------:R-:W-:Y:S01]  /*2ac0*/  SEL R16, R16, 0x1, P0 ;  /* 0x0000000110107807 */ /* 0x000fe20000000000 */
[----:B--2---:R-:W-:Y:S01]  /*2ad0*/  VIADD R40, R40, 0xffffffe ;  /* 0x0ffffffe28287836 */ /* 0x004fe20000000000 */
[----:B------:R-:W-:-:S03]  /*2ae0*/  IABS R18, R6 ;  /* 0x0000000600127213 */ /* 0x000fc60000000000 */
[----:B------:R-:W1:Y:S01]  /*2af0*/  F2I.FTZ.U32.TRUNC.NTZ R41, R40 ;  /* 0x0000002800297305 */ /* 0x000e62000021f000 */
[----:B0-----:R-:W-:Y:S01]  /*2b00*/  VIADD R34, R17, 0xffffffe ;  /* 0x0ffffffe11227836 */ /* 0x001fe20000000000 */
[----:B------:R-:W-:Y:S02]  /*2b10*/  IABS R17, R16 ;  /* 0x0000001000117213 */ /* 0x000fe40000000000 */
[----:B------:R-:W-:-:S04]  /*2b20*/  IABS R19, R9 ;  /* 0x0000000900137213 */ /* 0x000fc80000000000 */
[----:B------:R-:W0:Y:S01]  /*2b30*/  F2I.FTZ.U32.TRUNC.NTZ R35, R34 ;  /* 0x0000002200237305 */ /* 0x000e22000021f000 */
[----:B-1----:R-:W-:-:S07]  /*2b40*/  IADD3 R24, PT, PT, RZ, -R41, RZ ;  /* 0x80000029ff187210 */ /* 0x002fce0007ffe0ff */
[----:B------:R-:W1:Y:S01]  /*2b50*/  I2F.U32.RP R38, R17 ;  /* 0x0000001100267306 */ /* 0x000e620000209000 */
[----:B------:R-:W-:Y:S02]  /*2b60*/  IMAD.MOV.U32 R40, RZ, RZ, RZ ;  /* 0x000000ffff287224 */ /* 0x000fe400078e00ff */
[----:B------:R-:W-:Y:S01]  /*2b70*/  IMAD R23, R24, R11, RZ ;  /* 0x0000000b18177224 */ /* 0x000fe200078e02ff */
[----:B------:R-:W-:Y:S01]  /*2b80*/  IABS R24, R14 ;  /* 0x0000000e00187213 */ /* 0x000fe20000000000 */
[----:B0-----:R-:W-:-:S03]  /*2b90*/  IMAD.MOV R36, RZ, RZ, -R35 ;  /* 0x000000ffff247224 */ /* 0x001fc600078e0a23 */
[----:B------:R-:W0:Y:S01]  /*2ba0*/  I2F.U32.RP R0, R19 ;  /* 0x0000001300007306 */ /* 0x000e220000209000 */
[----:B------:R-:W-:Y:S02]  /*2bb0*/  IMAD.MOV.U32 R34, RZ, RZ, RZ ;  /* 0x000000ffff227224 */ /* 0x000fe400078e00ff */
[----:B------:R-:W-:Y:S02]  /*2bc0*/  IMAD R36, R36, R13, RZ ;  /* 0x0000000d24247224 */ /* 0x000fe400078e02ff */
[----:B------:R-:W-:-:S03]  /*2bd0*/  IMAD.HI.U32 R23, R41, R23, R40 ;  /* 0x0000001729177227 */ /* 0x000fc600078e0028 */
[----:B-1----:R-:W1:Y:S01]  /*2be0*/  MUFU.RCP R38, R38 ;  /* 0x0000002600267308 */ /* 0x002e620000001000 */
[----:B------:R-:W-:Y:S01]  /*2bf0*/  IMAD.HI.U32 R36, R35, R36, R34 ;  /* 0x0000002423247227 */ /* 0x000fe200078e0022 */
[----:B------:R-:W-:-:S03]  /*2c00*/  IABS R34, R12 ;  /* 0x0000000c00227213 */ /* 0x000fc60000000000 */
[----:B------:R-:W-:Y:S01]  /*2c10*/  IMAD.HI.U32 R23, R23, R24, RZ ;  /* 0x0000001817177227 */ /* 0x000fe200078e00ff */
[----:B------:R-:W-:Y:S02]  /*2c20*/  IADD3 R34, PT, PT, RZ, -R34, RZ ;  /* 0x80000022ff227210 */ /* 0x000fe40007ffe0ff */
[----:B------:R-:W2:Y:S01]  /*2c30*/  I2F.U32.RP R20, R18 ;  /* 0x0000001200147306 */ /* 0x000ea20000209000 */
[----:B------:R-:W-:-:S04]  /*2c40*/  IMAD.HI.U32 R35, R36, R33, RZ ;  /* 0x0000002124237227 */ /* 0x000fc800078e00ff */
[----:B------:R-:W-:Y:S01]  /*2c50*/  IMAD R24, R23, R21, R24 ;  /* 0x0000001517187224 */ /* 0x000fe200078e0218 */
[----:B------:R-:W-:Y:S01]  /*2c60*/  LOP3.LUT R21, R14, R7, RZ, 0x3c, !PT ;  /* 0x000000070e157212 */ /* 0x000fe200078e3cff */
[----:B------:R-:W-:Y:S01]  /*2c70*/  IMAD R34, R35, R34, R33 ;  /* 0x0000002223227224 */ /* 0x000fe200078e0221 */
[----:B0-----:R-:W0:Y:S01]  /*2c80*/  MUFU.RCP R0, R0 ;  /* 0x0000000000007308 */ /* 0x001e220000001000 */
[----:B-1----:R-:W-:Y:S01]  /*2c90*/  VIADD R38, R38, 0xffffffe ;  /* 0x0ffffffe26267836 */ /* 0x002fe20000000000 */
[----:B------:R-:W-:Y:S02]  /*2ca0*/  ISETP.GT.U32.AND P1, PT, R11, R24, PT ;  /* 0x000000180b00720c */ /* 0x000fe40003f24070 */
[----:B------:R-:W-:Y:S02]  /*2cb0*/  ISETP.GT.U32.AND P3, PT, R13, R34, PT ;  /* 0x000000220d00720c */ /* 0x000fe40003f64070 */
[----:B------:R-:W-:Y:S02]  /*2cc0*/  ISETP.GE.AND P0, PT, R21, RZ, PT ;  /* 0x000000ff1500720c */ /* 0x000fe40003f06270 */
[----:B--2---:R-:W1:Y:S01]  /*2cd0*/  MUFU.RCP R20, R20 ;  /* 0x0000001400147308 */ /* 0x004e620000001000 */
[----:B------:R-:W-:-:S04]  /*2ce0*/  LOP3.LUT R33, R37, R12, RZ, 0x3c, !PT ;  /* 0x0000000c25217212 */ /* 0x000fc800078e3cff */
[----:B------:R-:W-:Y:S02]  /*2cf0*/  ISETP.GE.AND P2, PT, R33, RZ, PT ;  /* 0x000000ff2100720c */ /* 0x000fe40003f46270 */
[----:B------:R-:W-:Y:S01]  /*2d00*/  @!P1 IMAD.IADD R24, R24, 0x1, -R11 ;  /* 0x0000000118189824 */ /* 0x000fe200078e0a0b */
[----:B------:R-:W2:Y:S01]  /*2d10*/  F2I.FTZ.U32.TRUNC.NTZ R39, R38 ;  /* 0x0000002600277305 */ /* 0x000ea2000021f000 */
[----:B0-----:R-:W-:Y:S01]  /*2d20*/  VIADD R40, R0, 0xffffffe ;  /* 0x0ffffffe00287836 */ /* 0x001fe20000000000 */
[----:B------:R-:W-:Y:S01]  /*2d30*/  @!P3 IADD3 R34, PT, PT, R34, -R13, RZ ;  /* 0x8000000d2222b210 */ /* 0x000fe20007ffe0ff */
[----:B------:R-:W-:Y:S01]  /*2d40*/  @!P3 VIADD R35, R35, 0x1 ;  /* 0x000000012323b836 */ /* 0x000fe20000000000 */
[----:B------:R-:W-:Y:S01]  /*2d50*/  ISETP.GE.U32.AND P4, PT, R24, R11, PT ;  /* 0x0000000b1800720c */ /* 0x000fe20003f86070 */
[----:B------:R-:W-:Y:S01]  /*2d60*/  @!P1 VIADD R23, R23, 0x1 ;  /* 0x0000000117179836 */ /* 0x000fe20000000000 */
[----:B------:R-:W-:Y:S02]  /*2d70*/  ISETP.GE.U32.AND P5, PT, R34, R13, PT ;  /* 0x0000000d2200720c */ /* 0x000fe40003fa6070 */
[----:B------:R0:W3:Y:S01]  /*2d80*/  F2I.FTZ.U32.TRUNC.NTZ R41, R40 ;  /* 0x0000002800297305 */ /* 0x0000e2000021f000 */
[----:B-1----:R-:W-:-:S02]  /*2d90*/  IADD3 R21, PT, PT, R20, 0xffffffe, RZ ;  /* 0x0ffffffe14157810 */ /* 0x002fc40007ffe0ff */
[----:B------:R-:W-:Y:S02]  /*2da0*/  ISETP.NE.AND P3, PT, R12, RZ, PT ;  /* 0x000000ff0c00720c */ /* 0x000fe40003f65270 */
[----:B------:R-:W-:Y:S01]  /*2db0*/  IABS R20, R16 ;  /* 0x0000001000147213 */ /* 0x000fe20000000000 */
[----:B--2---:R-:W-:Y:S02]  /*2dc0*/  IMAD.MOV R0, RZ, RZ, -R39 ;  /* 0x000000ffff007224 */ /* 0x004fe400078e0a27 */
[----:B------:R-:W1:Y:S01]  /*2dd0*/  F2I.FTZ.U32.TRUNC.NTZ R21, R21 ;  /* 0x0000001500157305 */ /* 0x000e62000021f000 */
[----:B------:R-:W-:Y:S01]  /*2de0*/  IMAD.MOV.U32 R38, RZ, RZ, RZ ;  /* 0x000000ffff267224 */ /* 0x000fe200078e00ff */
[----:B------:R-:W-:Y:S01]  /*2df0*/  ISETP.NE.AND P1, PT, R7, RZ, PT ;  /* 0x000000ff0700720c */ /* 0x000fe20003f25270 */
[----:B------:R-:W-:Y:S01]  /*2e00*/  IMAD R33, R0, R17, RZ ;  /* 0x0000001100217224 */ /* 0x000fe200078e02ff */
[----:B------:R-:W-:Y:S01]  /*2e10*/  IABS R0, R3 ;  /* 0x0000000300007213 */ /* 0x000fe20000000000 */
[----:B------:R-:W-:Y:S01]  /*2e20*/  IMAD.MOV R20, RZ, RZ, -R20 ;  /* 0x000000ffff147224 */ /* 0x000fe200078e0a14 */
[----:B------:R-:W-:Y:S01]  /*2e30*/  @P5 IADD3 R35, PT, PT, R35, 0x1, RZ ;  /* 0x0000000123235810 */ /* 0x000fe20007ffe0ff */
[----:B0-----:R-:W-:-:S02]  /*2e40*/  HFMA2 R40, -RZ, RZ, 0, 0 ;  /* 0x00000000ff287431 */ /* 0x001fc400000001ff */
[----:B------:R-:W-:Y:S01]  /*2e50*/  IMAD.HI.U32 R33, R39, R33, R38 ;  /* 0x0000002127217227 */ /* 0x000fe200078e0026 */
[----:B------:R-:W-:-:S03]  /*2e60*/  IABS R11, R6 ;  /* 0x00000006000b7213 */ /* 0x000fc60000000000 */
[----:B---3--:R-:W-:Y:S02]  /*2e70*/  IMAD.MOV R13, RZ, RZ, -R41 ;  /* 0x000000ffff0d7224 */ /* 0x008fe400078e0a29 */
[----:B------:R-:W-:-:S04]  /*2e80*/  IMAD.HI.U32 R33, R33, R0, RZ ;  /* 0x0000000021217227 */ /* 0x000fc800078e00ff */
[----:B------:R-:W-:Y:S02]  /*2e90*/  IMAD R13, R13, R19, RZ ;  /* 0x000000130d0d7224 */ /* 0x000fe400078e02ff */
[----:B------:R-:W-:Y:S02]  /*2ea0*/  @P4 VIADD R23, R23, 0x1 ;  /* 0x0000000117174836 */ /* 0x000fe40000000000 */
[----:B------:R-:W-:Y:S01]  /*2eb0*/  IMAD.HI.U32 R40, R41, R13, R40 ;  /* 0x0000000d29287227 */ /* 0x000fe200078e0028 */
[----:B-1----:R-:W-:Y:S02]  /*2ec0*/  IADD3 R41, PT, PT, RZ, -R21, RZ ;  /* 0x80000015ff297210 */ /* 0x002fe40007ffe0ff */
[----:B------:R-:W-:Y:S01]  /*2ed0*/  IABS R13, R9 ;  /* 0x00000009000d7213 */ /* 0x000fe20000000000 */
[----:B------:R-:W-:Y:S02]  /*2ee0*/  IMAD R0, R33, R20, R0 ;  /* 0x0000001421007224 */ /* 0x000fe400078e0200 */
[----:B------:R-:W-:-:S02]  /*2ef0*/  IMAD.MOV.U32 R39, RZ, RZ, R23 ;  /* 0x000000ffff277224 */ /* 0x000fc400078e0017 */
[----:B------:R-:W-:Y:S01]  /*2f00*/  @!P2 IMAD.MOV R35, RZ, RZ, -R35 ;  /* 0x000000ffff23a224 */ /* 0x000fe200078e0a23 */
[----:B------:R-:W-:Y:S01]  /*2f10*/  @!P3 LOP3.LUT R35, RZ, R12, RZ, 0x33, !PT ;  /* 0x0000000cff23b212 */ /* 0x000fe200078e33ff */
[----:B------:R-:W-:Y:S01]  /*2f20*/  IMAD R41, R41, R18, RZ ;  /* 0x0000001229297224 */ /* 0x000fe200078e02ff */
[----:B------:R-:W-:Y:S01]  /*2f30*/  @!P0 IADD3 R39, PT, PT, -R39, RZ, RZ ;  /* 0x000000ff27278210 */ /* 0x000fe20007ffe1ff */
[----:B------:R-:W-:Y:S01]  /*2f40*/  IMAD.MOV.U32 R20, RZ, RZ, RZ ;  /* 0x000000ffff147224 */ /* 0x000fe200078e00ff */
[----:B------:R-:W-:Y:S01]  /*2f50*/  ISETP.GT.U32.AND P4, PT, R17, R0, PT ;  /* 0x000000001100720c */ /* 0x000fe20003f84070 */
[----:B------:R-:W-:Y:S01]  /*2f60*/  IMAD.MOV R23, RZ, RZ, -R13 ;  /* 0x000000ffff177224 */ /* 0x000fe200078e0a0d */
[----:B------:R-:W-:Y:S01]  /*2f70*/  @!P1 LOP3.LUT R39, RZ, R7, RZ, 0x33, !PT ;  /* 0x00000007ff279212 */ /* 0x000fe200078e33ff */
[----:B------:R-:W-:Y:S01]  /*2f80*/  IMAD.HI.U32 R41, R21, R41, R20 ;  /* 0x0000002915297227 */ /* 0x000fe200078e0014 */
[----:B------:R-:W-:Y:S02]  /*2f90*/  IABS R24, R35 ;  /* 0x0000002300187213 */ /* 0x000fe40000000000 */
[----:B------:R-:W-:Y:S01]  /*2fa0*/  IABS R13, R39 ;  /* 0x00000027000d7213 */ /* 0x000fe20000000000 */
[----:B------:R-:W-:-:S02]  /*2fb0*/  IMAD.MOV R11, RZ, RZ, -R11 ;  /* 0x000000ffff0b7224 */ /* 0x000fc400078e0a0b */
[----:B------:R-:W-:-:S04]  /*2fc0*/  IMAD.HI.U32 R40, R40, R24, RZ ;  /* 0x0000001828287227 */ /* 0x000fc800078e00ff */
[----:B------:R-:W-:Y:S01]  /*2fd0*/  IMAD.HI.U32 R20, R41, R13, RZ ;  /* 0x0000000d29147227 */ /* 0x000fe200078e00ff */
[----:B------:R-:W-:-:S03]  /*2fe0*/  @!P4 IADD3 R0, PT, PT, R0, -R17, RZ ;  /* 0x800000110000c210 */ /* 0x000fc60007ffe0ff */
[----:B------:R-:W-:Y:S01]  /*2ff0*/  IMAD R24, R40, R23, R24 ;  /* 0x0000001728187224 */ /* 0x000fe200078e0218 */
[----:B------:R-:W-:Y:S01]  /*3000*/  ISETP.GE.U32.AND P2, PT, R0, R17, PT ;  /* 0x000000110000720c */ /* 0x000fe20003f46070 */
[----:B------:R-:W-:Y:S01]  /*3010*/  IMAD R11, R20, R11, R13 ;  /* 0x0000000b140b7224 */ /* 0x000fe200078e020d */
[----:B------:R-:W-:Y:S01]  /*3020*/  LOP3.LUT R0, R3, R16, RZ, 0x3c, !PT ;  /* 0x0000001003007212 */ /* 0x000fe200078e3cff */
[----:B------:R-:W-:Y:S01]  /*3030*/  @!P4 VIADD R33, R33, 0x1 ;  /* 0x000000012121c836 */ /* 0x000fe20000000000 */
[----:B------:R-:W-:Y:S02]  /*3040*/  ISETP.GT.U32.AND P3, PT, R19, R24, PT ;  /* 0x000000181300720c */ /* 0x000fe40003f64070 */
[----:B------:R-:W-:Y:S02]  /*3050*/  ISETP.GT.U32.AND P1, PT, R18, R11, PT ;  /* 0x0000000b1200720c */ /* 0x000fe40003f24070 */
[----:B------:R-:W-:Y:S01]  /*3060*/  ISETP.GE.AND P0, PT, R0, RZ, PT ;  /* 0x000000ff0000720c */ /* 0x000fe20003f06270 */
[----:B------:R-:W-:Y:S01]  /*3070*/  IMAD.MOV R0, RZ, RZ, -R35 ;  /* 0x000000ffff007224 */ /* 0x000fe200078e0a23 */
[----:B------:R-:W-:-:S02]  /*3080*/  ISETP.NE.AND P4, PT, R16, RZ, PT ;  /* 0x000000ff1000720c */ /* 0x000fc40003f85270 */
[----:B------:R-:W-:Y:S01]  /*3090*/  LOP3.LUT R13, R35, R9, RZ, 0x3c, !PT ;  /* 0x00000009230d7212 */ /* 0x000fe200078e3cff */
[----:B------:R-:W-:Y:S01]  /*30a0*/  IMAD R0, R12, R0, R37 ;  /* 0x000000000c007224 */ /* 0x000fe200078e0225 */
[----:B------:R-:W-:Y:S02]  /*30b0*/  @P2 IADD3 R33, PT, PT, R33, 0x1, RZ ;  /* 0x0000000121212810 */ /* 0x000fe40007ffe0ff */
[----:B------:R-:W-:Y:S01]  /*30c0*/  LOP3.LUT R12, R39, R6, RZ, 0x3c, !PT ;  /* 0x00000006270c7212 */ /* 0x000fe200078e3cff */
[----:B------:R-:W-:Y:S01]  /*30d0*/  @!P3 IMAD.IADD R24, R24, 0x1, -R19 ;  /* 0x000000011818b824 */ /* 0x000fe200078e0a13 */
[----:B------:R-:W-:Y:S01]  /*30e0*/  ISETP.GE.AND P2, PT, R13, RZ, PT ;  /* 0x000000ff0d00720c */ /* 0x000fe20003f46270 */
[----:B------:R-:W-:Y:S02]  /*30f0*/  @!P1 IMAD.IADD R11, R11, 0x1, -R18 ;  /* 0x000000010b0b9824 */ /* 0x000fe400078e0a12 */
[----:B------:R-:W-:Y:S01]  /*3100*/  @!P0 IADD3 R33, PT, PT, -R33, RZ, RZ ;  /* 0x000000ff21218210 */ /* 0x000fe20007ffe1ff */
[----:B------:R-:W-:Y:S01]  /*3110*/  @!P3 VIADD R40, R40, 0x1 ;  /* 0x000000012828b836 */ /* 0x000fe20000000000 */
[----:B------:R-:W-:Y:S01]  /*3120*/  ISETP.GE.U32.AND P6, PT, R24, R19, PT ;  /* 0x000000131800720c */ /* 0x000fe20003fc6070 */
[----:B------:R-:W-:Y:S01]  /*3130*/  @!P1 VIADD R20, R20, 0x1 ;  /* 0x0000000114149836 */ /* 0x000fe20000000000 */
[----:B------:R-:W-:-:S02]  /*3140*/  @!P4 LOP3.LUT R33, RZ, R16, RZ, 0x33, !PT ;  /* 0x00000010ff21c212 */ /* 0x000fc400078e33ff */
[----:B------:R-:W-:Y:S01]  /*3150*/  ISETP.GE.U32.AND P5, PT, R11, R18, PT ;  /* 0x000000120b00720c */ /* 0x000fe20003fa6070 */
[----:B------:R-:W-:Y:S01]  /*3160*/  IMAD.WIDE R18, R0, UR4, RZ ;  /* 0x0000000400127c25 */ /* 0x000fe2000f8e02ff */
[----:B------:R-:W-:Y:S02]  /*3170*/  ISETP.NE.AND P4, PT, R9, RZ, PT ;  /* 0x000000ff0900720c */ /* 0x000fe40003f85270 */
[----:B------:R-:W-:Y:S01]  /*3180*/  ISETP.GE.AND P0, PT, R12, RZ, PT ;  /* 0x000000ff0c00720c */ /* 0x000fe20003f06270 */
[C---:B------:R-:W-:Y:S01]  /*3190*/  IMAD.WIDE R12, R33.reuse, UR11, RZ ;  /* 0x0000000b210c7c25 */ /* 0x040fe2000f8e02ff */
[----:B------:R-:W-:Y:S02]  /*31a0*/  ISETP.NE.AND P3, PT, R6, RZ, PT ;  /* 0x000000ff0600720c */ /* 0x000fe40003f65270 */
[----:B------:R-:W-:Y:S01]  /*31b0*/  IADD3 R33, PT, PT, -R33, RZ, RZ ;  /* 0x000000ff21217210 */ /* 0x000fe20007ffe1ff */
[----:B------:R-:W-:Y:S01]  /*31c0*/  @P6 VIADD R40, R40, 0x1 ;  /* 0x0000000128286836 */ /* 0x000fe20000000000 */
[----:B------:R-:W-:Y:S01]  /*31d0*/  IADD3 R11, PT, PT, -R39, RZ, RZ ;  /* 0x000000ff270b7210 */ /* 0x000fe20007ffe1ff */
[----:B------:R-:W-:Y:S01]  /*31e0*/  IMAD.WIDE.U32 R12, R2, UR15, R12 ;  /* 0x0000000f020c7c25 */ /* 0x000fe2000f8e000c */
[----:B------:R-:W-:-:S03]  /*31f0*/  UIMAD UR15, UR10, UR15, URZ ;  /* 0x0000000f0a0f72a4 */ /* 0x000fc6000f8e02ff */
[----:B------:R-:W-:Y:S02]  /*3200*/  @P5 VIADD R20, R20, 0x1 ;  /* 0x0000000114145836 */ /* 0x000fe40000000000 */
[----:B------:R-:W-:Y:S01]  /*3210*/  IMAD R13, R2, UR5, R13 ;  /* 0x00000005020d7c24 */ /* 0x000fe2000f8e020d */
[----:B------:R-:W0:Y:S01]  /*3220*/  LDCU.64 UR4, c[0x0][0x420] ;  /* 0x00008400ff0477ac */ /* 0x000e220008000a00 */
[----:B------:R-:W-:Y:S01]  /*3230*/  @!P2 IMAD.MOV R40, RZ, RZ, -R40 ;  /* 0x000000ffff28a224 */ /* 0x000fe200078e0a28 */
[----:B------:R-:W-:Y:S01]  /*3240*/  @!P4 LOP3.LUT R40, RZ, R9, RZ, 0x33, !PT ;  /* 0x00000009ff28c212 */ /* 0x000fe200078e33ff */
[----:B------:R-:W-:Y:S02]  /*3250*/  IMAD R33, R16, R33, R3 ;  /* 0x0000002110217224 */ /* 0x000fe400078e0203 */
[----:B------:R-:W-:Y:S01]  /*3260*/  @!P0 IMAD.MOV R20, RZ, RZ, -R20 ;  /* 0x000000ffff148224 */ /* 0x000fe200078e0a14 */
[----:B------:R-:W-:Y:S01]  /*3270*/  @!P3 LOP3.LUT R20, RZ, R6, RZ, 0x33, !PT ;  /* 0x00000006ff14b212 */ /* 0x000fe200078e33ff */
[----:B------:R-:W-:Y:S01]  /*3280*/  IMAD.WIDE R16, R33, UR9, R12 ;  /* 0x0000000921107c25 */ /* 0x000fe2000f8e020c */
[----:B------:R-:W-:-:S03]  /*3290*/  IADD3 R12, PT, PT, -R40, RZ, RZ ;  /* 0x000000ff280c7210 */ /* 0x000fc60007ffe1ff */
[----:B------:R-:W-:Y:S02]  /*32a0*/  IMAD.MOV R2, RZ, RZ, -R20 ;  /* 0x000000ffff027224 */ /* 0x000fe400078e0a14 */
[----:B------:R-:W-:-:S04]  /*32b0*/  IMAD.WIDE R40, R40, R8, RZ ;  /* 0x0000000828287225 */ /* 0x000fc800078e02ff */
[----:B------:R-:W-:Y:S01]  /*32c0*/  IMAD R11, R7, R11, R14 ;  /* 0x0000000b070b7224 */ /* 0x000fe200078e020e */
[----:B------:R-:W-:Y:S01]  /*32d0*/  IADD3 R0, P1, P0, R40, R16, R18 ;  /* 0x0000001028007210 */ /* 0x000fe2000783e012 */
[----:B------:R-:W-:Y:S02]  /*32e0*/  IMAD R12, R9, R12, R35 ;  /* 0x0000000c090c7224 */ /* 0x000fe400078e0223 */
[----:B------:R-:W-:Y:S01]  /*32f0*/  IMAD R3, R10, UR9, RZ ;  /* 0x000000090a037c24 */ /* 0x000fe2000f8e02ff */
[----:B------:R-:W-:Y:S01]  /*3300*/  IADD3.X R17, PT, PT, R41, R17, R19, P1, P0 ;  /* 0x0000001129117210 */ /* 0x000fe20000fe0413 */
[----:B------:R-:W-:Y:S02]  /*3310*/  IMAD R2, R6, R2, R39 ;  /* 0x0000000206027224 */ /* 0x000fe400078e0227 */
[----:B------:R-:W-:-:S04]  /*3320*/  IMAD.WIDE R6, R11, UR15, RZ ;  /* 0x0000000f0b067c25 */ /* 0x000fc8000f8e02ff */
[----:B------:R-:W-:-:S04]  /*3330*/  IMAD.WIDE R12, R12, R3, RZ ;  /* 0x000000030c0c7225 */ /* 0x000fc800078e02ff */
        /* <DEDUP_REMOVED lines=10> */
.L_x_80:
[----:B------:R-:W0:Y:S01]  /*33e0*/  LDC.64 R2, c[0x0][0x420] ;  /* 0x00010800ff027b82 */ /* 0x000e220000000a00 */
[----:B------:R-:W-:-:S05]  /*33f0*/  IADD3 R0, PT, PT, R15, UR6, RZ ;  /* 0x000000060f007c10 */ /* 0x000fca000fffe0ff */
[----:B0-----:R-:W-:-:S05]  /*3400*/  IMAD.WIDE.U32 R2, R0, 0x4, R2 ;  /* 0x0000000400027825 */ /* 0x001fca00078e0002 */
[----:B------:R1:W-:Y:S02]  /*3410*/  STG.E desc[UR12][R2.64], R25 ;  /* 0x0000001902007986 */ /* 0x0003e4000c10190c */
.L_x_79:
[----:B------:R-:W-:Y:S05]  /*3420*/  BSYNC.RECONVERGENT B1 ;  /* 0x0000000000017941 */ /* 0x000fea0003800200 */
.L_x_78:
[----:B------:R-:W2:Y:S01]  /*3430*/  LDCU UR9, c[0x0][0x534] ;  /* 0x0000a680ff0977ac */ /* 0x000ea20008000800 */
[----:B------:R-:W-:Y:S01]  /*3440*/  LOP3.LUT R0, R31, 0x8, RZ, 0xfc, !PT ;  /* 0x000000081f007812 */ /* 0x000fe200078efcff */
[----:B------:R-:W-:Y:S01]  /*3450*/  IMAD R34, R15, 0x18, R31 ;  /* 0x000000180f227824 */ /* 0x000fe200078e021f */
[----:B01----:R-:W-:Y:S01]  /*3460*/  CS2R R2, SRZ ;  /* 0x0000000000027805 */ /* 0x003fe2000001ff00 */
[----:B------:R-:W0:Y:S01]  /*3470*/  LDCU UR8, c[0x0][0x44c] ;  /* 0x00008980ff0877ac */ /* 0x000e220008000800 */
[----:B------:R-:W-:Y:S01]  /*3480*/  CS2R R10, SRZ ;  /* 0x00000000000a7805 */ /* 0x000fe2000001ff00 */
[----:B------:R-:W-:Y:S01]  /*3490*/  IMAD.MOV.U32 R13, RZ, RZ, RZ ;  /* 0x000000ffff0d7224 */ /* 0x000fe200078e00ff */
[----:B--2---:R-:W-:Y:S01]  /*34a0*/  ISETP.GE.AND P2, PT, R0, UR9, PT ;  /* 0x0000000900007c0c */ /* 0x004fe2000bf46270 */
[----:B------:R-:W-:Y:S01]  /*34b0*/  UISETP.GE.AND UP0, UPT, UR9, 0x1, UPT ;  /* 0x000000010900788c */ /* 0x000fe2000bf06270 */
[C---:B------:R-:W-:Y:S02]  /*34c0*/  LOP3.LUT R0, R31.reuse, 0x10, RZ, 0xfc, !PT ;  /* 0x000000101f007812 */ /* 0x040fe400078efcff */
[----:B------:R-:W-:Y:S01]  /*34d0*/  ISETP.GE.AND P3, PT, R31, UR9, PT ;  /* 0x000000091f007c0c */ /* 0x000fe2000bf66270 */
[----:B0-----:R-:W-:Y:S01]  /*34e0*/  UIMAD UR4, UR6, UR8, URZ ;  /* 0x00000008060472a4 */ /* 0x001fe2000f8e02ff */
[----:B------:R-:W-:-:S02]  /*34f0*/  ISETP.GE.AND P1, PT, R0, UR9, PT ;  /* 0x0000000900007c0c */ /* 0x000fc4000bf26270 */
[----:B------:R-:W-:Y:S01]  /*3500*/  LOP3.LUT R0, R31, 0x18, RZ, 0xfc, !PT ;  /* 0x000000181f007812 */ /* 0x000fe200078efcff */
[C---:B------:R-:W-:Y:S01]  /*3510*/  IMAD.SHL.U32 R31, R22.reuse, 0x4, RZ ;  /* 0x00000004161f7824 */ /* 0x040fe200078e00ff */
[----:B------:R-:W-:Y:S01]  /*3520*/  ISETP.GT.U32.OR P3, PT, R22, 0x7f, P3 ;  /* 0x0000007f1600780c */ /* 0x000fe20001f64470 */
[----:B------:R-:W-:Y:S01]  /*3530*/  IMAD.U32 R12, RZ, RZ, UR4 ;  /* 0x00000004ff0c7e24 */ /* 0x000fe2000f8e00ff */
[----:B------:R-:W-:Y:S02]  /*3540*/  ISETP.GE.AND P0, PT, R0, UR9, PT ;  /* 0x0000000900007c0c */ /* 0x000fe4000bf06270 */
[C---:B------:R-:W-:Y:S02]  /*3550*/  ISETP.GT.U32.OR P2, PT, R22.reuse, 0x7f, P2 ;  /* 0x0000007f1600780c */ /* 0x040fe40001744470 */
[C---:B------:R-:W-:Y:S02]  /*3560*/  ISETP.GT.U32.OR P1, PT, R22.reuse, 0x7f, P1 ;  /* 0x0000007f1600780c */ /* 0x040fe40000f24470 */
[----:B------:R-:W-:-:S02]  /*3570*/  ISETP.GT.U32.OR P0, PT, R22, 0x7f, P0 ;  /* 0x0000007f1600780c */ /* 0x000fc40000704470 */
[----:B------:R-:W-:-:S03]  /*3580*/  LOP3.LUT R31, R31, 0x1c, RZ, 0xc0, !PT ;  /* 0x0000001c1f1f7812 */ /* 0x000fc600078ec0ff */
[----:B------:R-:W-:-:S04]  /*3590*/  @!P3 FADD.FTZ R0, -R25, R32 ;  /* 0x000000201900b221 */ /* 0x000fc80000010100 */
[C---:B------:R-:W-:Y:S01]  /*35a0*/  @!P2 FADD.FTZ R27, -R25.reuse, R27 ;  /* 0x0000001b191ba221 */ /* 0x040fe20000010100 */
[----:B------:R-:W-:Y:S01]  /*35b0*/  @!P3 FMUL.FTZ R0, R0, 1.4426950216293334961 ;  /* 0x3fb8aa3b0000b820 */ /* 0x000fe20000410000 */
[C---:B------:R-:W-:Y:S02]  /*35c0*/  @!P1 FADD.FTZ R30, -R25.reuse, R30 ;  /* 0x0000001e191e9221 */ /* 0x040fe40000010100 */
[----:B------:R-:W-:Y:S01]  /*35d0*/  @!P0 FADD.FTZ R25, -R25, R26 ;  /* 0x0000001a19198221 */ /* 0x000fe20000010100 */
[----:B------:R-:W-:Y:S01]  /*35e0*/  @!P2 FMUL.FTZ R27, R27, 1.4426950216293334961 ;  /* 0x3fb8aa3b1b1ba820 */ /* 0x000fe20000410000 */
[----:B------:R-:W-:Y:S01]  /*35f0*/  @!P1 FMUL.FTZ R30, R30, 1.4426950216293334961 ;  /* 0x3fb8aa3b1e1e9820 */ /* 0x000fe20000410000 */
[----:B------:R-:W0:Y:S01]  /*3600*/  @!P3 MUFU.EX2 R4, R0 ;  /* 0x000000000004b308 */ /* 0x000e220000000800 */
[----:B------:R-:W-:-:S07]  /*3610*/  @!P0 FMUL.FTZ R8, R25, 1.4426950216293334961 ;  /* 0x3fb8aa3b19088820 */ /* 0x000fce0000410000 */
[----:B------:R-:W1:Y:S08]  /*3620*/  @!P2 MUFU.EX2 R6, R27 ;  /* 0x0000001b0006a308 */ /* 0x000e700000000800 */
[----:B------:R-:W2:Y:S01]  /*3630*/  @!P1 MUFU.EX2 R30, R30 ;  /* 0x0000001e001e9308 */ /* 0x000ea20000000800 */
[----:B0-----:R0:W-:Y:S01]  /*3640*/  @!P3 STS [R29], R4 ;  /* 0x000000041d00b388 */ /* 0x0011e20000000800 */
[----:B------:R-:W-:-:S06]  /*3650*/  IMAD.MOV.U32 R0, RZ, RZ, RZ ;  /* 0x000000ffff007224 */ /* 0x000fcc00078e00ff */
[----:B------:R-:W3:Y:S01]  /*3660*/  @!P0 MUFU.EX2 R8, R8 ;  /* 0x0000000800088308 */ /* 0x000ee20000000800 */
[----:B-1----:R1:W-:Y:S04]  /*3670*/  @!P2 STS [R29+0x220], R6 ;  /* 0x000220061d00a388 */ /* 0x0023e80000000800 */
[----:B--2---:R2:W-:Y:S04]  /*3680*/  @!P1 STS [R29+0x440], R30 ;  /* 0x0004401e1d009388 */ /* 0x0045e80000000800 */
[----:B---3--:R3:W-:Y:S01]  /*3690*/  @!P0 STS [R29+0x660], R8 ;  /* 0x000660081d008388 */ /* 0x0087e20000000800 */
[----:B------:R-:W-:Y:S01]  /*36a0*/  BAR.SYNC.DEFER_BLOCKING 0x0 ;  /* 0x0000000000007b1d */ /* 0x000fe20000010000 */
[----:B------:R-:W-:-:S02]  /*36b0*/  LEA R34, P0, R34, UR4, 0x2 ;  /* 0x0000000422227c11 */ /* 0x000fc4000f8010ff */
[----:B0-----:R-:W-:Y:S02]  /*36c0*/  CS2R R4, SRZ ;  /* 0x0000000000047805 */ /* 0x001fe4000001ff00 */
[----:B-1----:R-:W-:Y:S02]  /*36d0*/  CS2R R6, SRZ ;  /* 0x0000000000067805 */ /* 0x002fe4000001ff00 */
[----:B------:R-:W-:Y:S02]  /*36e0*/  LEA.HI.X.SX32 R35, R12, RZ, 0x1, P0 ;  /* 0x000000ff0c237211 */ /* 0x000fe400000f0eff */
[C---:B--2---:R-:W-:Y:S02]  /*36f0*/  LOP3.LUT R30, R31.reuse, 0x20, RZ, 0xfc, !PT ;  /* 0x000000201f1e7812 */ /* 0x044fe400078efcff */
[----:B---3--:R-:W-:Y:S02]  /*3700*/  CS2R R8, SRZ ;  /* 0x0000000000087805 */ /* 0x008fe4000001ff00 */
[----:B------:R-:W-:Y:S01]  /*3710*/  LOP3.LUT R29, R31, 0x40, RZ, 0xfc, !PT ;  /* 0x000000401f1d7812 */ /* 0x000fe200078efcff */
        /* <DEDUP_REMOVED lines=16> */
[----:B------:R-:W-:Y:S01]  /*3820*/  IMAD.MOV.U32 R0, RZ, RZ, RZ ;  /* 0x000000ffff007224 */ /* 0x000fe200078e00ff */
[----:B------:R-:W-:Y:S01]  /*3830*/  CS2R R2, SRZ ;  /* 0x0000000000027805 */ /* 0x000fe2000001ff00 */
[----:B------:R-:W-:Y:S01]  /*3840*/  IMAD.MOV.U32 R14, RZ, RZ, R28 ;  /* 0x000000ffff0e7224 */ /* 0x000fe200078e001c */
[----:B------:R-:W-:Y:S01]  /*3850*/  ULOP3.LUT UR9, UR9, 0x7ffffffe, URZ, 0xc0, !UPT ;  /* 0x7ffffffe09097892 */ /* 0x000fe2000f8ec0ff */
[----:B------:R-:W-:Y:S01]  /*3860*/  CS2R R4, SRZ ;  /* 0x0000000000047805 */ /* 0x000fe2000001ff00 */
[----:B------:R-:W-:Y:S01]  /*3870*/  UIADD3 UR5, UPT, UPT, UR7, -UR6, URZ ;  /* 0x8000000607057290 */ /* 0x000fe2000fffe0ff */
[----:B------:R-:W-:Y:S01]  /*3880*/  CS2R R6, SRZ ;  /* 0x0000000000067805 */ /* 0x000fe2000001ff00 */
[----:B------:R-:W-:Y:S01]  /*3890*/  UIMAD UR14, UR7, UR8, URZ ;  /* 0x00000008070e72a4 */ /* 0x000fe2000f8e02ff */
[----:B------:R-:W-:Y:S02]  /*38a0*/  CS2R R8, SRZ ;  /* 0x0000000000087805 */ /* 0x000fe4000001ff00 */
[----:B------:R-:W-:Y:S01]  /*38b0*/  CS2R R10, SRZ ;  /* 0x00000000000a7805 */ /* 0x000fe2000001ff00 */
[----:B------:R-:W-:Y:S01]  /*38c0*/  IMAD.MOV.U32 R13, RZ, RZ, RZ ;  /* 0x000000ffff0d7224 */ /* 0x000fe200078e00ff */
[----:B------:R-:W-:Y:S01]  /*38d0*/  ISETP.GE.AND P4, PT, R15, UR5, PT ;  /* 0x000000050f007c0c */ /* 0x000fe2000bf86270 */
[----:B------:R-:W-:Y:S01]  /*38e0*/  IMAD.U32 R33, RZ, RZ, UR9 ;  /* 0x00000009ff217e24 */ /* 0x000fe2000f8e00ff */
[----:B------:R-:W1:Y:S01]  /*38f0*/  LDCU UR8, c[0x0][0x440] ;  /* 0x00008800ff0877ac */ /* 0x000e620008000800 */
[----:B------:R-:W-:-:S02]  /*3900*/  UIMAD.WIDE UR14, UR14, 0x8, URZ ;  /* 0x000000080e0e78a5 */ /* 0x000fc4000f8e02ff */
[----:B------:R-:W-:Y:S02]  /*3910*/  UIADD3 UR11, UPT, UPT, -UR9, URZ, URZ ;  /* 0x000000ff090b7290 */ /* 0x000fe4000fffe1ff */
[----:B0-----:R-:W-:-:S12]  /*3920*/  UIMAD UR4, UR7, UR4, URZ ;  /* 0x00000004070472a4 */ /* 0x001fd8000f8e02ff */
.L_x_92:
[----:B------:R-:W-:Y:S04]  /*3930*/  BSSY.RECONVERGENT B0, `(.L_x_88) ;  /* 0x000000e000007945 */ /* 0x000fe80003800200 */
[----:B-1----:R-:W-:Y:S05]  /*3940*/  @P4 BRA `(.L_x_89) ;  /* 0x0000000000304947 */ /* 0x002fea0003800000 */
[----:B-1----:R-:W-:Y:S02]  /*3950*/  ISETP.GE.AND P2, PT, R31, UR8, PT ;  /* 0x000000081f007c0c */ /* 0x002fe4000bf46270 */
[----:B------:R-:W-:Y:S02]  /*3960*/  CS2R R18, SRZ ;  /* 0x0000000000127805 */ /* 0x000fe4000001ff00 */
[----:B------:R-:W-:Y:S02]  /*3970*/  ISETP.GE.AND P1, PT, R30, UR8, PT ;  /* 0x000000081e007c0c */ /* 0x000fe4000bf26270 */
[----:B------:R-:W-:Y:S02]  /*3980*/  CS2R R16, SRZ ;  /* 0x0000000000107805 */ /* 0x000fe4000001ff00 */
[----:B------:R-:W-:Y:S02]  /*3990*/  ISETP.GE.AND P0, PT, R29, UR8, PT ;  /* 0x000000081d007c0c */ /* 0x000fe4000bf06270 */
[----:B------:R-:W-:Y:S02]  /*39a0*/  CS2R R22, SRZ ;  /* 0x0000000000167805 */ /* 0x000fe4000001ff00 */
[----:B------:R-:W-:Y:S02]  /*39b0*/  CS2R R20, SRZ ;  /* 0x0000000000147805 */ /* 0x000fe4000001ff00 */
[----:B------:R-:W-:Y:S02]  /*39c0*/  CS2R R26, SRZ ;  /* 0x00000000001a7805 */ /* 0x000fe4000001ff00 */
[----:B------:R-:W-:Y:S01]  /*39d0*/  CS2R R24, SRZ ;  /* 0x0000000000187805 */ /* 0x000fe2000001ff00 */
[----:B------:R0:W5:Y:S04]  /*39e0*/  @!P2 LDG.E.128 R16, desc[UR12][R34.64] ;  /* 0x0000000c2210a981 */ /* 0x000168000c1e1d00 */
[----:B------:R0:W5:Y:S04]  /*39f0*/  @!P1 LDG.E.128 R20, desc[UR12][R34.64+0x80] ;  /* 0x0000800c22149981 */ /* 0x000168000c1e1d00 */
[----:B------:R0:W5:Y:S02]  /*3a00*/  @!P0 LDG.E.128 R24, desc[UR12][R34.64+0x100] ;  /* 0x0001000c22188981 */ /* 0x000164000c1e1d00 */
.L_x_89:
[----:B-1----:R-:W-:Y:S05]  /*3a10*/  BSYNC.RECONVERGENT B0 ;  /* 0x0000000000007941 */ /* 0x002fea0003800200 */
.L_x_88:
        /* <DEDUP_REMOVED lines=27> */
[----:B------:R-:W-:Y:S05]  /*3bd0*/  LEA.HI.X.SX32 R37, R37, R35, 0x2, P0 ;  /* 0x0000002325257211 */ /* 0x000fea00000f16ff */
[----:B------:R1:W5:Y:S04]  /*3be0*/  @!P3 LDG.E.128 R16, desc[UR12][R36.64] ;  /* 0x0000000c2410b981 */ /* 0x000368000c1e1d00 */
[----:B------:R1:W5:Y:S04]  /*3bf0*/  @!P2 LDG.E.128 R20, desc[UR12][R36.64+0x80] ;  /* 0x0000800c2414a981 */ /* 0x000368000c1e1d00 */
[----:B------:R1:W5:Y:S02]  /*3c00*/  @!P1 LDG.E.128 R24, desc[UR12][R36.64+0x100] ;  /* 0x0001000c24189981 */ /* 0x000364000c1e1d00 */
.L_x_91:
[----:B------:R-:W-:Y:S05]  /*3c10*/  BSYNC.RECONVERGENT B0 ;  /* 0x0000000000007941 */ /* 0x000fea0003800200 */
.L_x_90:
[----:B------:R2:W3:Y:S01]  /*3c20*/  LDS R12, [R14+0x44] ;  /* 0x000044000e0c7984 */ /* 0x0004e20000000800 */
[----:B------:R-:W-:Y:S01]  /*3c30*/  UIADD3 UR11, UPT, UPT, UR11, 0x2, URZ ;  /* 0x000000020b0b7890 */ /* 0x000fe2000fffe0ff */
[----:B0-----:R-:W-:Y:S03]  /*3c40*/  IADD3 R34, P0, PT, R34, UR14, RZ ;  /* 0x0000000e22227c10 */ /* 0x001fe6000ff1e0ff */
[----:B------:R-:W-:Y:S01]  /*3c50*/  UISETP.NE.AND UP0, UPT, UR11, URZ, UPT ;  /* 0x000000ff0b00728c */ /* 0x000fe2000bf05270 */
[----:B------:R-:W-:Y:S02]  /*3c60*/  IADD3.X R35, PT, PT, R35, UR15, RZ, P0, !PT ;  /* 0x0000000f23237c10 */ /* 0x000fe400087fe4ff */
        /* <DEDUP_REMOVED lines=14> */
.L_x_87:
        /* <DEDUP_REMOVED lines=11> */
[----:B------:R-:W-:Y:S02]  /*3e00*/  CS2R R18, SRZ ;  /* 0x0000000000127805 */ /* 0x000fe4000001ff00 */
[----:B------:R-:W-:Y:S02]  /*3e10*/  CS2R R16, SRZ ;  /* 0x0000000000107805 */ /* 0x000fe4000001ff00 */
[----:B------:R-:W-:Y:S02]  /*3e20*/  CS2R R22, SRZ ;  /* 0x0000000000167805 */ /* 0x000fe4000001ff00 */
[----:B------:R-:W-:Y:S02]  /*3e30*/  CS2R R20, SRZ ;  /* 0x0000000000147805 */ /* 0x000fe4000001ff00 */
[----:B------:R-:W-:Y:S02]  /*3e40*/  CS2R R26, SRZ ;  /* 0x00000000001a7805 */ /* 0x000fe4000001ff00 */
[----:B------:R-:W-:-:S02]  /*3e50*/  CS2R R24, SRZ ;  /* 0x0000000000187805 */ /* 0x000fc4000001ff00 */
[----:B--2---:R-:W-:Y:S02]  /*3e60*/  ISETP.GE.AND P2, PT, R31, UR4, PT ;  /* 0x000000041f007c0c */ /* 0x004fe4000bf46270 */
[----:B------:R-:W-:Y:S02]  /*3e70*/  ISETP.GE.AND P1, PT, R30, UR4, PT ;  /* 0x000000041e007c0c */ /* 0x000fe4000bf26270 */
[----:B------:R-:W-:-:S09]  /*3e80*/  ISETP.GE.AND P0, PT, R29, UR4, PT ;  /* 0x000000041d007c0c */ /* 0x000fd2000bf06270 */
[----:B------:R2:W5:Y:S04]  /*3e90*/  @!P2 LDG.E.128 R16, desc[UR12][R34.64] ;  /* 0x0000000c2210a981 */ /* 0x000568000c1e1d00 */
[----:B------:R2:W5:Y:S04]  /*3ea0*/  @!P1 LDG.E.128 R20, desc[UR12][R34.64+0x80] ;  /* 0x0000800c22149981 */ /* 0x000568000c1e1d00 */
[----:B------:R2:W5:Y:S02]  /*3eb0*/  @!P0 LDG.E.128 R24, desc[UR12][R34.64+0x100] ;  /* 0x0001000c22188981 */ /* 0x000564000c1e1d00 */
.L_x_94:
[----:B------:R-:W-:Y:S05]  /*3ec0*/  BSYNC.RECONVERGENT B0 ;  /* 0x0000000000007941 */ /* 0x000fea0003800200 */
.L_x_93:
        /* <DEDUP_REMOVED lines=12> */
.L_x_86:
[----:B------:R-:W-:-:S04]  /*3f90*/  IADD3 R17, PT, PT, R15, UR6, RZ ;  /* 0x000000060f117c10 */ /* 0x000fc8000fffe0ff */
[----:B------:R-:W-:-:S13]  /*3fa0*/  ISETP.GE.AND P0, PT, R17, UR7, PT ;  /* 0x0000000711007c0c */ /* 0x000fda000bf06270 */
[----:B------:R-:W-:Y:S05]  /*3fb0*/  @P0 EXIT ;  /* 0x000000000000094d */ /* 0x000fea0003800000 */
[----:B------:R-:W-:Y:S01]  /*3fc0*/  IABS R18, UR10 ;  /* 0x0000000a00127c13 */ /* 0x000fe20008000000 */
[----:B------:R-:W0:Y:S01]  /*3fd0*/  LDC R16, c[0x0][0x434] ;  /* 0x00010d00ff107b82 */ /* 0x000e220000000800 */
        /* <DEDUP_REMOVED lines=8> */
[----:B------:R-:W-:Y:S02]  /*4060*/  F2FP.BF16.F32.PACK_AB R6, R6, R9 ;  /* 0x000000090606723e */ /* 0x000fe400000010ff */
[----:B------:R-:W-:Y:S02]  /*4070*/  F2FP.BF16.F32.PACK_AB R7, R4, R7 ;  /* 0x000000070407723e */ /* 0x000fe400000010ff */
[----:B------:R-:W-:Y:S01]  /*4080*/  F2FP.BF16.F32.PACK_AB R2, R2, R5 ;  /* 0x000000050202723e */ /* 0x000fe200000010ff */
[----:B----4-:R-:W4:Y:S01]  /*4090*/  MUFU.RCP R22, R15 ;  /* 0x0000000f00167308 */ /* 0x010f220000001000 */
[----:B------:R-:W-:Y:S01]  /*40a0*/  F2FP.BF16.F32.PACK_AB R3, R0, R3 ;  /* 0x000000030003723e */ /* 0x000fe200000010ff */
[----:B----4-:R-:W-:Y:S01]  /*40b0*/  VIADD R22, R22, 0xffffffe ;  /* 0x0ffffffe16167836 */ /* 0x010fe20000000000 */
        /* <DEDUP_REMOVED lines=13> */
[-C--:B------:R-:W-:Y:S01]  /*4190*/  @!P1 IADD3 R21, PT, PT, R21, -R18.reuse, RZ ;  /* 0x8000001215159210 */ /* 0x080fe20007ffe0ff */
[----:B------:R-:W-:Y:S01]  /*41a0*/  @!P1 VIADD R19, R19, 0x1 ;  /* 0x0000000113139836 */ /* 0x000fe20000000000 */
[----:B------:R-:W-:Y:S01]  /*41b0*/  ISETP.NE.AND P1, PT, RZ, UR10, PT ;  /* 0x0000000aff007c0c */ /* 0x000fe2000bf25270 */
[----:B0-----:R-:W-:Y:S01]  /*41c0*/  VIADD R22, R12, 0xffffffe ;  /* 0x0ffffffe0c167836 */ /* 0x001fe20000000000 */
[----:B------:R-:W-:-:S03]  /*41d0*/  ISETP.GE.U32.AND P2, PT, R21, R18, PT ;  /* 0x000000121500720c */ /* 0x000fc60003f46070 */
[----:B------:R-:W0:Y:S10]  /*41e0*/  F2I.FTZ.U32.TRUNC.NTZ R23, R22 ;  /* 0x0000001600177305 */ /* 0x000e34000021f000 */
[----:B------:R-:W-:-:S05]  /*41f0*/  @P2 VIADD R19, R19, 0x1 ;  /* 0x0000000113132836 */ /* 0x000fca0000000000 */
[----:B------:R-:W-:Y:S01]  /*4200*/  @!P0 IADD3 R19, PT, PT, -R19, RZ, RZ ;  /* 0x000000ff13138210 */ /* 0x000fe20007ffe1ff */
[--C-:B0-----:R-:W-:Y:S01]  /*4210*/  IMAD.MOV R14, RZ, RZ, -R23.reuse ;  /* 0x000000ffff0e7224 */ /* 0x101fe200078e0a17 */
[----:B------:R-:W-:Y:S01]  /*4220*/  @!P1 LOP3.LUT R19, RZ, UR10, RZ, 0x33, !PT ;  /* 0x0000000aff139c12 */ /* 0x000fe2000f8e33ff */
[----:B------:R-:W-:Y:S02]  /*4230*/  IMAD.MOV.U32 R22, RZ, RZ, RZ ;  /* 0x000000ffff167224 */ /* 0x000fe400078e00ff */
[----:B------:R-:W-:Y:S02]  /*4240*/  IMAD R14, R14, R15, RZ ;  /* 0x0000000f0e0e7224 */ /* 0x000fe400078e02ff */
[----:B------:R-:W-:Y:S02]  /*4250*/  IMAD R18, R19, UR10, RZ ;  /* 0x0000000a13127c24 */ /* 0x000fe4000f8e02ff */
[----:B------:R-:W-:-:S04]  /*4260*/  IMAD.HI.U32 R14, R23, R14, R22 ;  /* 0x0000000e170e7227 */ /* 0x000fc800078e0016 */
[----:B------:R-:W-:Y:S02]  /*4270*/  IMAD.IADD R21, R17, 0x1, -R18 ;  /* 0x0000000111157824 */ /* 0x000fe400078e0a12 */
[----:B---3--:R-:W-:-:S03]  /*4280*/  IMAD.WIDE.U32 R22, R19, UR4, RZ ;  /* 0x0000000413167c25 */ /* 0x008fc6000f8e00ff */
[----:B------:R-:W-:Y:S02]  /*4290*/  IABS R12, R21 ;  /* 0x00000015000c7213 */ /* 0x000fe40000000000 */
[----:B------:R-:W-:-:S03]  /*42a0*/  LOP3.LUT R21, R21, R16, RZ, 0x3c, !PT ;  /* 0x0000001015157212 */ /* 0x000fc600078e3cff */
[----:B------:R-:W-:Y:S01]  /*42b0*/  IMAD.HI.U32 R20, R14, R12, RZ ;  /* 0x0000000c0e147227 */ /* 0x000fe200078e00ff */
[----:B------:R-:W-:-:S04]  /*42c0*/  ISETP.GE.AND P1, PT, R21, RZ, PT ;  /* 0x000000ff1500720c */ /* 0x000fc80003f26270 */
[----:B------:R-:W-:-:S05]  /*42d0*/  IADD3 R14, PT, PT, -R20, RZ, RZ ;  /* 0x000000ff140e7210 */ /* 0x000fca0007ffe1ff */
[----:B------:R-:W-:-:S05]  /*42e0*/  IMAD R12, R15, R14, R12 ;  /* 0x0000000e0f0c7224 */ /* 0x000fca00078e020c */
[----:B------:R-:W-:-:S13]  /*42f0*/  ISETP.GT.U32.AND P0, PT, R15, R12, PT ;  /* 0x0000000c0f00720c */ /* 0x000fda0003f04070 */
[----:B------:R-:W-:Y:S02]  /*4300*/  @!P0 IMAD.IADD R12, R12, 0x1, -R15 ;  /* 0x000000010c0c8824 */ /* 0x000fe400078e0a0f */
[----:B------:R-:W-:Y:S01]  /*4310*/  @!P0 VIADD R20, R20, 0x1 ;  /* 0x0000000114148836 */ /* 0x000fe20000000000 */
[----:B------:R-:W-:Y:S02]  /*4320*/  ISETP.NE.AND P0, PT, R16, RZ, PT ;  /* 0x000000ff1000720c */ /* 0x000fe40003f05270 */
[----:B------:R-:W-:Y:S02]  /*4330*/  ISETP.GE.U32.AND P2, PT, R12, R15, PT ;  /* 0x0000000f0c00720c */ /* 0x000fe40003f46070 */
[----:B------:R-:W-:-:S05]  /*4340*/  SHF.R.S32.HI R12, RZ, 0x1f, R19 ;  /* 0x0000001fff0c7819 */ /* 0x000fca0000011413 */
[----:B------:R-:W-:-:S04]  /*4350*/  IMAD R12, R12, UR4, RZ ;  /* 0x000000040c0c7c24 */ /* 0x000fc8000f8e02ff */
[----:B------:R-:W-:Y:S01]  /*4360*/  IMAD R12, R19, UR5, R12 ;  /* 0x00000005130c7c24 */ /* 0x000fe2000f8e020c */
[----:B------:R-:W0:Y:S01]  /*4370*/  LDCU.64 UR4, c[0x0][0x3f0] ;  /* 0x00007e00ff0477ac */ /* 0x000e220008000a00 */
[----:B------:R-:W-:Y:S02]  /*4380*/  @P2 VIADD R20, R20, 0x1 ;  /* 0x0000000114142836 */ /* 0x000fe40000000000 */
[----:B------:R-:W-:-:S03]  /*4390*/  IMAD.IADD R23, R23, 0x1, R12 ;  /* 0x0000000117177824 */ /* 0x000fc600078e020c */
[----:B------:R-:W-:Y:S02]  /*43a0*/  @!P1 IADD3 R20, PT, PT, -R20, RZ, RZ ;  /* 0x000000ff14149210 */ /* 0x000fe40007ffe1ff */
[----:B------:R-:W-:-:S04]  /*43b0*/  @!P0 LOP3.LUT R20, RZ, R16, RZ, 0x33, !PT ;  /* 0x00000010ff148212 */ /* 0x000fc800078e33ff */
[----:B------:R-:W-:Y:S01]  /*43c0*/  SHF.R.S32.HI R14, RZ, 0x1f, R20 ;  /* 0x0000001fff0e7819 */ /* 0x000fe20000011414 */
[C---:B------:R-:W-:Y:S02]  /*43d0*/  IMAD R16, R20.reuse, R16, R18 ;  /* 0x0000001014107224 */ /* 0x040fe400078e0212 */
[----:B-----5:R-:W-:-:S04]  /*43e0*/  IMAD.WIDE.U32 R22, R20, UR8, R22 ;  /* 0x0000000814167c25 */ /* 0x020fc8000f8e0016 */
[----:B------:R-:W-:Y:S01]  /*43f0*/  IMAD R15, R14, UR8, RZ ;  /* 0x000000080e0f7c24 */ /* 0x000fe2000f8e02ff */
[----:B------:R-:W3:Y:S01]  /*4400*/  LDCU UR8, c[0x0][0x440] ;  /* 0x00008800ff0877ac */ /* 0x000ee20008000800 */
[----:B------:R-:W-:Y:S02]  /*4410*/  IMAD.IADD R16, R17, 0x1, -R16 ;  /* 0x0000000111107824 */ /* 0x000fe400078e0a10 */
[----:B------:R-:W-:-:S03]  /*4420*/  IMAD R15, R20, UR9, R15 ;  /* 0x00000009140f7c24 */ /* 0x000fc6000f8e020f */
[----:B------:R-:W-:Y:S02]  /*4430*/  SHF.R.S32.HI R12, RZ, 0x1f, R16 ;  /* 0x0000001fff0c7819 */ /* 0x000fe40000011410 */
[----:B------:R-:W-:-:S03]  /*4440*/  IADD3 R23, PT, PT, R23, R15, RZ ;  /* 0x0000000f17177210 */ /* 0x000fc60007ffe0ff */
[----:B------:R-:W-:Y:S02]  /*4450*/  IMAD R15, R12, UR6, RZ ;  /* 0x000000060c0f7c24 */ /* 0x000fe4000f8e02ff */
[----:B------:R-:W-:-:S04]  /*4460*/  IMAD.WIDE.U32 R22, R16, UR6, R22 ;  /* 0x0000000610167c25 */ /* 0x000fc8000f8e0016 */
        /* <DEDUP_REMOVED lines=13> */
        .weak           $__internal_2_$__cuda_sm20_div_s64
        .type           $__internal_2_$__cuda_sm20_div_s64,@function
        .size           $__internal_2_$__cuda_sm20_div_s64,(.L_x_5436 - $__internal_2_$__cuda_sm20_div_s64)
$__internal_2_$__cuda_sm20_div_s64:
        /* <DEDUP_REMOVED lines=28> */
[----:B------:R-:W-:-:S04]  /*4700*/  IMAD.HI.U32 R42, R43, R17, RZ ;  /* 0x000000112b2a7227 */ /* 0x000fc800078e00ff */
[----:B------:R-:W-:Y:S01]  /*4710*/  IMAD.X R11, RZ, RZ, ~R11, P0 ;  /* 0x000000ffff0b7224 */ /* 0x000fe200000e0e0b */
[----:B------:R-:W-:-:S03]  /*4720*/  IADD3 R13, P0, PT, RZ, -R33, RZ ;  /* 0x80000021ff0d7210 */ /* 0x000fc60007f1e0ff */
[----:B------:R-:W-:Y:S01]  /*4730*/  IMAD.WIDE.U32 R42, P4, R43, R11, R42 ;  /* 0x0000000b2b2a7225 */ /* 0x000fe2000788002a */
[----:B------:R-:W-:Y:S02]  /*4740*/  SEL R13, R13, R33, !P1 ;  /* 0x000000210d0d7207 */ /* 0x000fe40004800000 */
[----:B------:R-:W-:Y:S01]  /*4750*/  IADD3.X R24, PT, PT, RZ, ~R21, RZ, P0, !PT ;  /* 0x80000015ff187210 */ /* 0x000fe200007fe4ff */
[C---:B------:R-:W-:Y:S02]  /*4760*/  IMAD R16, R14.reuse, R11, RZ ;  /* 0x0000000b0e107224 */ /* 0x040fe400078e02ff */
[----:B------:R-:W-:-:S04]  /*4770*/  IMAD.HI.U32 R17, P3, R14, R17, R42 ;  /* 0x000000110e117227 */ /* 0x000fc8000786002a */
[----:B------:R-:W-:Y:S01]  /*4780*/  IMAD.HI.U32 R11, R14, R11, RZ ;  /* 0x0000000b0e0b7227 */ /* 0x000fe200078e00ff */
[----:B------:R-:W-:-:S03]  /*4790*/  IADD3 R16, P2, PT, R16, R17, RZ ;  /* 0x0000001110107210 */ /* 0x000fc60007f5e0ff */
[----:B------:R-:W-:Y:S01]  /*47a0*/  IMAD.X R14, R11, 0x1, R14, P4 ;  /* 0x000000010b0e7824 */ /* 0x000fe200020e060e */
[----:B------:R-:W-:Y:S01]  /*47b0*/  SEL R11, R24, R21, !P1 ;  /* 0x00000015180b7207 */ /* 0x000fe20004800000 */
[----:B------:R-:W-:-:S03]  /*47c0*/  IMAD.HI.U32 R42, R16, R13, RZ ;  /* 0x0000000d102a7227 */ /* 0x000fc600078e00ff */
        /* <DEDUP_REMOVED lines=8> */
[----:B------:R-:W-:-:S04]  /*4850*/  IMAD.WIDE.U32 R16, R24, R34, RZ ;  /* 0x0000002218107225 */ /* 0x000fc800078e00ff */
[----:B------:R-:W-:Y:S01]  /*4860*/  IMAD.X R23, RZ, RZ, R14, P0 ;  /* 0x000000ffff177224 */ /* 0x000fe200000e060e */
[----:B------:R-:W-:Y:S01]  /*4870*/  IADD3 R13, P0, PT, -R16, R13, RZ ;  /* 0x0000000d100d7210 */ /* 0x000fe20007f1e1ff */
[----:B------:R-:W-:-:S03]  /*4880*/  IMAD R14, R24, R35, R17 ;  /* 0x00000023180e7224 */ /* 0x000fc600078e0211 */
[-C--:B------:R-:W-:Y:S01]  /*4890*/  ISETP.GE.U32.AND P2, PT, R13, R34.reuse, PT ;  /* 0x000000220d00720c */ /* 0x080fe20003f46070 */
[-C--:B------:R-:W-:Y:S01]  /*48a0*/  IMAD R14, R23, R34.reuse, R14 ;  /* 0x00000022170e7224 */ /* 0x080fe200078e020e */
[----:B------:R-:W-:-:S04]  /*48b0*/  IADD3 R16, P1, PT, R13, -R34, RZ ;  /* 0x800000220d107210 */ /* 0x000fc80007f3e0ff */
[----:B------:R-:W-:Y:S02]  /*48c0*/  IADD3.X R11, PT, PT, ~R14, R11, RZ, P0, !PT ;  /* 0x0000000b0e0b7210 */ /* 0x000fe400007fe5ff */
[----:B------:R-:W-:Y:S02]  /*48d0*/  IADD3 R17, P0, PT, R24, 0x1, RZ ;  /* 0x0000000118117810 */ /* 0x000fe40007f1e0ff */
[C---:B------:R-:W-:Y:S01]  /*48e0*/  ISETP.GE.U32.AND.EX P2, PT, R11.reuse, R35, PT, P2 ;  /* 0x000000230b00720c */ /* 0x040fe20003f46120 */
[----:B------:R-:W-:-:S03]  /*48f0*/  IMAD.X R14, R11, 0x1, ~R35, P1 ;  /* 0x000000010b0e7824 */ /* 0x000fc600008e0e23 */
[----:B------:R-:W-:Y:S01]  /*4900*/  SEL R13, R16, R13, P2 ;  /* 0x0000000d100d7207 */ /* 0x000fe20001000000 */
[----:B------:R-:W-:Y:S01]  /*4910*/  IMAD.X R16, RZ, RZ, R23, P0 ;  /* 0x000000ffff107224 */ /* 0x000fe200000e0617 */
[----:B------:R-:W-:Y:S02]  /*4920*/  SEL R17, R17, R24, P2 ;  /* 0x0000001811117207 */ /* 0x000fe40001000000 */
[----:B------:R-:W-:Y:S02]  /*4930*/  SEL R11, R14, R11, P2 ;  /* 0x0000000b0e0b7207 */ /* 0x000fe40001000000 */
[----:B------:R-:W-:Y:S02]  /*4940*/  ISETP.GE.U32.AND P0, PT, R13, R34, PT ;  /* 0x000000220d00720c */ /* 0x000fe40003f06070 */
[----:B------:R-:W-:Y:S02]  /*4950*/  SEL R16, R16, R23, P2 ;  /* 0x0000001710107207 */ /* 0x000fe40001000000 */
[----:B------:R-:W-:-:S02]  /*4960*/  IADD3 R14, P1, PT, R17, 0x1, RZ ;  /* 0x00000001110e7810 */ /* 0x000fc40007f3e0ff */
[----:B------:R-:W-:Y:S02]  /*4970*/  ISETP.GE.U32.AND.EX P0, PT, R11, R35, PT, P0 ;  /* 0x000000230b00720c */ /* 0x000fe40003f06100 */
[----:B------:R-:W-:Y:S01]  /*4980*/  LOP3.LUT R13, R19, R21, RZ, 0x3c, !PT ;  /* 0x00000015130d7212 */ /* 0x000fe200078e3cff */
[----:B------:R-:W-:Y:S01]  /*4990*/  IMAD.X R11, RZ, RZ, R16, P1 ;  /* 0x000000ffff0b7224 */ /* 0x000fe200008e0610 */
[----:B------:R-:W-:Y:S01]  /*49a0*/  SEL R14, R14, R17, P0 ;  /* 0x000000110e0e7207 */ /* 0x000fe20000000000 */
[----:B------:R-:W-:Y:S01]  /*49b0*/  IMAD.MOV.U32 R17, RZ, RZ, 0x0 ;  /* 0x00000000ff117424 */ /* 0x000fe200078e00ff */
[----:B------:R-:W-:Y:S02]  /*49c0*/  ISETP.GE.AND P2, PT, R13, RZ, PT ;  /* 0x000000ff0d00720c */ /* 0x000fe40003f46270 */
[----:B------:R-:W-:Y:S02]  /*49d0*/  SEL R16, R11, R16, P0 ;  /* 0x000000100b107207 */ /* 0x000fe40000000000 */
[----:B------:R-:W-:-:S02]  /*49e0*/  IADD3 R11, P1, PT, RZ, -R14, RZ ;  /* 0x8000000eff0b7210 */ /* 0x000fc40007f3e0ff */
[----:B------:R-:W-:Y:S02]  /*49f0*/  ISETP.NE.U32.AND P0, PT, R20, RZ, PT ;  /* 0x000000ff1400720c */ /* 0x000fe40003f05070 */
[-C--:B------:R-:W-:Y:S02]  /*4a00*/  IADD3.X R13, PT, PT, RZ, ~R16.reuse, RZ, P1, !PT ;  /* 0x80000010ff0d7210 */ /* 0x080fe40000ffe4ff */
[----:B------:R-:W-:Y:S02]  /*4a10*/  ISETP.NE.AND.EX P0, PT, R19, RZ, PT, P0 ;  /* 0x000000ff1300720c */ /* 0x000fe40003f05300 */
[----:B------:R-:W-:Y:S01]  /*4a20*/  SEL R13, R13, R16, !P2 ;  /* 0x000000100d0d7207 */ /* 0x000fe20005000000 */
[----:B------:R-:W-:Y:S01]  /*4a30*/  IMAD.MOV.U32 R16, RZ, RZ, R18 ;  /* 0x000000ffff107224 */ /* 0x000fe200078e0012 */
[----:B------:R-:W-:Y:S02]  /*4a40*/  SEL R11, R11, R14, !P2 ;  /* 0x0000000e0b0b7207 */ /* 0x000fe40005000000 */
[----:B------:R-:W-:-:S02]  /*4a50*/  SEL R13, R13, 0xffffffff, P0 ;  /* 0xffffffff0d0d7807 */ /* 0x000fc40000000000 */
[----:B------:R-:W-:Y:S01]  /*4a60*/  SEL R14, R11, 0xffffffff, P0 ;  /* 0xffffffff0b0e7807 */ /* 0x000fe20000000000 */
[----:B------:R-:W-:Y:S06]  /*4a70*/  RET.REL.NODEC R16 `(_ZN5flash32flash_fwd_splitkv_combine_kernelI23Flash_fwd_kernel_traitsILi96ELi64ELi128ELi4ELb0ELb0EN7cutlass10bfloat16_tE19Flash_kernel_traitsILi96ELi64ELi128ELi4ES3_EELi16ELi5ELb0EEEvNS_16Flash_fwd_paramsE) ;  /* 0xffffffb410607950 */ /* 0x000fec0003c3ffff */
.L_x_95:
        /* <DEDUP_REMOVED lines=16> */
.L_x_5436:


//--------------------- .text._ZN5flash32flash_fwd_splitkv_combine_kernelI23Flash_fwd_kernel_traitsILi96ELi64ELi128ELi4ELb0ELb0EN7cutlass10bfloat16_tE19Flash_kernel_traitsILi96ELi64ELi128ELi4ES3_EELi16ELi4ELb0EEEvNS_16Flash_fwd_paramsE --------------------------
	.section	.text._ZN5flash32flash_fwd_splitkv_combine_kernelI23Flash_fwd_kernel_traitsILi96ELi64ELi128ELi4ELb0ELb0EN7cutlass10bfloat16_tE19Flash_kernel_traitsILi96ELi64ELi128ELi4ES3_EELi16ELi4ELb0EEEvNS_16Flash_fwd_paramsE,"ax",@progbits
	.align	128
        .global         _ZN5flash32flash_fwd_splitkv_combine_kernelI23Flash_fwd_kernel_traitsILi96ELi64ELi128ELi4ELb0ELb0EN7cutlass10bfloat16_tE19Flash_kernel_traitsILi96ELi64ELi128ELi4ES3_EELi16ELi4ELb0EEEvNS_16Flash_fwd_paramsE
        .type           _ZN5flash32flash_fwd_splitkv_combine_kernelI23Flash_fwd_kernel_traitsILi96ELi64ELi128ELi4ELb0ELb0EN7cutlass10bfloat16_tE19Flash_kernel_traitsILi96ELi64ELi128ELi4ES3_EELi16ELi4ELb0EEEvNS_16Flash_fwd_paramsE,@function
        .size           _ZN5flash32flash_fwd_splitkv_combine_kernelI23Flash_fwd_kernel_traitsILi96ELi64ELi128ELi4ELb0ELb0EN7cutlass10bfloat16_tE19Flash_kernel_traitsILi96ELi64ELi128ELi4ES3_EELi16ELi4ELb0EEEvNS_16Flash_fwd_paramsE,(.L_x_5437 - _ZN5flash32flash_fwd_splitkv_combine_kernelI23Flash_fwd_kernel_traitsILi96ELi64ELi128ELi4ELb0ELb0EN7cutlass10bfloat16_tE19Flash_kernel_traitsILi96ELi64ELi128ELi4ES3_EELi16ELi4ELb0EEEvNS_16Flash_fwd_paramsE)
        .other          _ZN5flash32flash_fwd_splitkv_combine_kernelI23Flash_fwd_kernel_traitsILi96ELi64ELi128ELi4ELb0ELb0EN7cutlass10bfloat16_tE19Flash_kernel_traitsILi96ELi64ELi128ELi4ES3_EELi16ELi4ELb0EEEvNS_16Flash_fwd_paramsE,@"STO_CUDA_ENTRY STV_DEFAULT"
_ZN5flash32flash_fwd_splitkv_combine_kernelI23Flash_fwd_kernel_traitsILi96ELi64ELi128ELi4ELb0ELb0EN7cutlass10bfloat16_tE19Flash_kernel_traitsILi96ELi64ELi128ELi4ES3_EELi16ELi4ELb0EEEvNS_16Flash_fwd_paramsE:
.text._ZN5flash32flash_fwd_splitkv_combine_kernelI23Flash_fwd_kernel_traitsILi96ELi64ELi128ELi4ELb0ELb0EN7cutlass10bfloat16_tE19Flash_kernel_traitsILi96ELi64ELi128ELi4ES3_EELi16ELi4ELb0EEEvNS_16Flash_fwd_paramsE:
        /* <DEDUP_REMOVED lines=39> */
.L_x_96:
[----:B------:R-:W-:Y:S01]  /*0270*/  IMAD.U32 R25, RZ, RZ, UR7 ;  /* 0x00000007ff197e24 */ /* 0x000fe2000f8e00ff */
[----:B------:R-:W-:Y:S01]  /*0280*/  MOV R18, UR14 ;  /* 0x0000000e00127c02 */ /* 0x000fe20008000f00 */
[----:B------:R-:W-:Y:S01]  /*0290*/  IMAD.U32 R17, RZ, RZ, UR4 ;  /* 0x00000004ff117e24 */ /* 0x000fe2000f8e00ff */
[----:B------:R-:W-:Y:S02]  /*02a0*/  MOV R15, UR8 ;  /* 0x00000008000f7c02 */ /* 0x000fe40008000f00 */
[----:B------:R-:W-:Y:S02]  /*02b0*/  MOV R16, 0x2d0 ;  /* 0x000002d000107802 */ /* 0x000fe40000000f00 */
[----:B------:R-:W-:Y:S05]  /*02c0*/  CALL.REL.NOINC `($__internal_3_$__cuda_sm20_div_s64) ;  /* 0x0000003c00c47944 */ /* 0x000fea0003c00000 */
[----:B------:R-:W-:-:S07]  /*02d0*/  MOV R10, R14 ;  /* 0x0000000e000a7202 */ /* 0x000fce0000000f00 */
.L_x_97:
        /* <DEDUP_REMOVED lines=30> */
.L_x_99:
[----:B------:R-:W-:Y:S01]  /*04c0*/  IMAD.MOV.U32 R25, RZ, RZ, R10 ;  /* 0x000000ffff197224 */ /* 0x000fe200078e000a */
[----:B------:R-:W-:Y:S02]  /*04d0*/  MOV R17, R11 ;  /* 0x0000000b00117202 */ /* 0x000fe40000000f00 */
[----:B------:R-:W-:Y:S02]  /*04e0*/  MOV R16, 0x500 ;  /* 0x0000050000107802 */ /* 0x000fe40000000f00 */
[----:B------:R-:W-:Y:S05]  /*04f0*/  CALL.REL.NOINC `($__internal_3_$__cuda_sm20_div_s64) ;  /* 0x0000003c00387944 */ /* 0x000fea0003c00000 */
[----:B------:R-:W-:Y:S02]  /*0500*/  MOV R22, R14 ;  /* 0x0000000e00167202 */ /* 0x000fe40000000f00 */
[----:B------:R-:W-:Y:S02]  /*0510*/  MOV R23, R11 ;  /* 0x0000000b00177202 */ /* 0x000fe40000000f00 */
.L_x_100:
[----:B------:R-:W-:Y:S05]  /*0520*/  BSYNC.RECONVERGENT B0 ;  /* 0x0000000000007941 */ /* 0x000fea0003800200 */
.L_x_98:
        /* <DEDUP_REMOVED lines=55> */
.L_x_102:
[----:B------:R-:W-:Y:S01]  /*08a0*/  IMAD.MOV.U32 R25, RZ, RZ, R18 ;  /* 0x000000ffff197224 */ /* 0x000fe200078e0012 */
[----:B------:R-:W-:Y:S01]  /*08b0*/  MOV R18, R12 ;  /* 0x0000000c00127202 */ /* 0x000fe20000000f00 */
[----:B------:R-:W-:Y:S01]  /*08c0*/  IMAD.MOV.U32 R17, RZ, RZ, R15 ;  /* 0x000000ffff117224 */ /* 0x000fe200078e000f */
[----:B------:R-:W-:Y:S02]  /*08d0*/  MOV R15, R2 ;  /* 0x00000002000f7202 */ /* 0x000fe40000000f00 */
[----:B------:R-:W-:Y:S02]  /*08e0*/  MOV R16, 0x900 ;  /* 0x0000090000107802 */ /* 0x000fe40000000f00 */
[----:B------:R-:W-:Y:S05]  /*08f0*/  CALL.REL.NOINC `($__internal_3_$__cuda_sm20_div_s64) ;  /* 0x0000003800387944 */ /* 0x000fea0003c00000 */
[----:B------:R-:W-:Y:S02]  /*0900*/  MOV R15, R11 ;  /* 0x0000000b000f7202 */ /* 0x000fe40000000f00 */
.L_x_103:
[----:B------:R-:W-:Y:S05]  /*0910*/  BSYNC.RECONVERGENT B0 ;  /* 0x0000000000007941 */ /* 0x000fea0003800200 */
.L_x_101:
        /* <DEDUP_REMOVED lines=116> */
.L_x_105:
[----:B------:R-:W-:Y:S01]  /*1060*/  IMAD.MOV.U32 R17, RZ, RZ, R15 ;  /* 0x000000ffff117224 */ /* 0x000fe200078e000f */
[----:B------:R-:W-:Y:S01]  /*1070*/  MOV R18, R9 ;  /* 0x0000000900127202 */ /* 0x000fe20000000f00 */
[----:B------:R-:W-:Y:S01]  /*1080*/  IMAD.MOV.U32 R25, RZ, RZ, R14 ;  /* 0x000000ffff197224 */ /* 0x000fe200078e000e */
[----:B------:R-:W-:Y:S02]  /*1090*/  MOV R15, R3 ;  /* 0x00000003000f7202 */ /* 0x000fe40000000f00 */
[----:B------:R-:W-:Y:S02]  /*10a0*/  MOV R16, 0x10c0 ;  /* 0x000010c000107802 */ /* 0x000fe40000000f00 */
[----:B------:R-:W-:Y:S05]  /*10b0*/  CALL.REL.NOINC `($__internal_3_$__cuda_sm20_div_s64) ;  /* 0x0000003000487944 */ /* 0x000fea0003c00000 */
[----:B------:R-:W-:Y:S02]  /*10c0*/  MOV R36, R14 ;  /* 0x0000000e00247202 */ /* 0x000fe40000000f00 */
[----:B------:R-:W-:Y:S02]  /*10d0*/  MOV R37, R11 ;  /* 0x0000000b00257202 */ /* 0x000fe40000000f00 */
.L_x_106:
[----:B------:R-:W-:Y:S05]  /*10e0*/  BSYNC.RECONVERGENT B0 ;  /* 0x0000000000007941 */ /* 0x000fea0003800200 */
.L_x_104:
        /* <DEDUP_REMOVED lines=58> */
.L_x_108:
[----:B------:R-:W-:Y:S01]  /*1490*/  IMAD.MOV.U32 R25, RZ, RZ, R22 ;  /* 0x000000ffff197224 */ /* 0x000fe200078e0016 */
[----:B------:R-:W-:Y:S01]  /*14a0*/  MOV R17, R23 ;  /* 0x0000001700117202 */ /* 0x000fe20000000f00 */
[----:B------:R-:W-:Y:S01]  /*14b0*/  IMAD.MOV.U32 R18, RZ, RZ, R7 ;  /* 0x000000ffff127224 */ /* 0x000fe200078e0007 */
[----:B------:R-:W-:Y:S02]  /*14c0*/  MOV R16, 0x14e0 ;  /* 0x000014e000107802 */ /* 0x000fe40000000f00 */
[----:B------:R-:W-:Y:S05]  /*14d0*/  CALL.REL.NOINC `($__internal_3_$__cuda_sm20_div_s64) ;  /* 0x0000002c00407944 */ /* 0x000fea0003c00000 */
[----:B------:R-:W-:Y:S02]  /*14e0*/  MOV R20, R14 ;  /* 0x0000000e00147202 */ /* 0x000fe40000000f00 */
[----:B------:R-:W-:Y:S02]  /*14f0*/  MOV R21, R11 ;  /* 0x0000000b00157202 */ /* 0x000fe40000000f00 */
.L_x_109:
[----:B------:R-:W-:Y:S05]  /*1500*/  BSYNC.RECONVERGENT B0 ;  /* 0x0000000000007941 */ /* 0x000fea0003800200 */
.L_x_107:
        /* <DEDUP_REMOVED lines=11> */
[----:B------:R-:W-:Y:S01]  /*15c0*/  VIADD R11, R5, 0x8 ;  /* 0x00000008050b7836 */ /* 0x000fe20000000000 */
[----:B------:R-:W-:-:S03]  /*15d0*/  ISETP.GT.AND.EX P2, PT, R6, RZ, PT, P2 ;  /* 0x000000ff0600720c */ /* 0x000fc60003f44320 */
[----:B------:R-:W-:Y:S01]  /*15e0*/  IMAD.X R23, RZ, RZ, RZ, P0 ;  /* 0x000000ffff177224 */ /* 0x000fe200000e06ff */
[----:B-1----:R-:W-:Y:S02]  /*15f0*/  ISETP.GE.OR P3, PT, R5, UR5, !P2 ;  /* 0x0000000505007c0c */ /* 0x002fe4000d766670 */
[----:B------:R-:W-:-:S11]  /*1600*/  ISETP.GE.OR P2, PT, R11, UR5, !P2 ;  /* 0x000000050b007c0c */ /* 0x000fd6000d746670 */
[----:B------:R-:W1:Y:S01]  /*1610*/  @!P3 LDC.64 R16, c[0x0][0x428] ;  /* 0x00010a00ff10bb82 */ /* 0x000e620000000a00 */
[----:B------:R-:W-:-:S04]  /*1620*/  @!P3 IMAD.WIDE.U32 R26, R5, UR7, R22 ;  /* 0x00000007051abc25 */ /* 0x000fc8000f8e0016 */
[----:B------:R-:W-:-:S03]  /*1630*/  @!P2 IMAD.WIDE.U32 R22, R11, UR7, R22 ;  /* 0x000000070b16ac25 */ /* 0x000fc6000f8e0016 */
[----:B------:R-:W3:Y:S01]  /*1640*/  @!P2 LDC.64 R14, c[0x0][0x428] ;  /* 0x00010a00ff0eab82 */ /* 0x000ee20000000a00 */
[----:B------:R-:W-:Y:S01]  /*1650*/  @!P3 IMAD R6, R5, UR4, R27 ;  /* 0x000000040506bc24 */ /* 0x000fe2000f8e021b */
[C---:B-1----:R-:W-:Y:S01]  /*1660*/  @!P3 LEA R24, P1, R26.reuse, R16, 0x2 ;  /* 0x000000101a18b211 */ /* 0x042fe200078210ff */
[----:B------:R-:W-:Y:S02]  /*1670*/  @!P2 IMAD R16, R11, UR4, R23 ;  /* 0x000000040b10ac24 */ /* 0x000fe4000f8e0217 */
[----:B------:R-:W-:Y:S01]  /*1680*/  IMAD.MOV.U32 R11, RZ, RZ, -0x800000 ;  /* 0xff800000ff0b7424 */ /* 0x000fe200078e00ff */
[----:B------:R-:W-:Y:S01]  /*1690*/  @!P3 LEA.HI.X R25, R26, R17, R6, 0x2, P1 ;  /* 0x000000111a19b211 */ /* 0x000fe200008f1406 */
[----:B------:R-:W-:Y:S01]  /*16a0*/  IMAD.MOV.U32 R6, RZ, RZ, -0x800000 ;  /* 0xff800000ff067424 */ /* 0x000fe200078e00ff */
[----:B---3--:R-:W-:-:S05]  /*16b0*/  @!P2 LEA R14, P0, R22, R14, 0x2 ;  /* 0x0000000e160ea211 */ /* 0x008fca00078010ff */
[----:B0-----:R0:W3:Y:S01]  /*16c0*/  @!P3 LDG.E R6, desc[UR12][R24.64] ;  /* 0x0000000c1806b981 */ /* 0x0010e2000c1e1900 */
[----:B------:R-:W-:-:S05]  /*16d0*/  @!P2 LEA.HI.X R15, R22, R15, R16, 0x2, P0 ;  /* 0x0000000f160fa211 */ /* 0x000fca00000f1410 */
[----:B------:R1:W4:Y:S01]  /*16e0*/  @!P2 LDG.E R11, desc[UR12][R14.64] ;  /* 0x0000000c0e0ba981 */ /* 0x000322000c1e1900 */
[----:B------:R-:W5:Y:S01]  /*16f0*/  S2UR UR4, SR_CgaCtaId ;  /* 0x00000000000479c3 */ /* 0x000f620000008800 */
[----:B------:R-:W-:Y:S01]  /*1700*/  UMOV UR5, 0x400 ;  /* 0x0000040000057882 */ /* 0x000fe20000000000 */
[C---:B------:R-:W-:Y:S02]  /*1710*/  ISETP.GT.U32.AND P0, PT, R19.reuse, 0x7f, PT ;  /* 0x0000007f1300780c */ /* 0x040fe40003f04070 */
[----:B------:R-:W-:Y:S01]  /*1720*/  ISETP.GT.U32.AND P1, PT, R19, 0xff, PT ;  /* 0x000000ff1300780c */ /* 0x000fe20003f24070 */
[----:B-----5:R-:W-:-:S06]  /*1730*/  ULEA UR4, UR4, UR5, 0x18 ;  /* 0x0000000504047291 */ /* 0x020fcc000f8ec0ff */
[----:B------:R-:W-:-:S05]  /*1740*/  LEA R18, R13, UR4, 0x2 ;  /* 0x000000040d127c11 */ /* 0x000fca000f8e10ff */
[----:B------:R-:W-:Y:S02]  /*1750*/  IMAD R18, R5, 0x44, R18 ;  /* 0x0000004405127824 */ /* 0x000fe400078e0212 */
[----:B--2---:R-:W-:Y:S01]  /*1760*/  IMAD.U32 R13, RZ, RZ, UR9 ;  /* 0x00000009ff0d7e24 */ /* 0x004fe2000f8e00ff */
[----:B------:R-:W-:-:S04]  /*1770*/  SHF.R.U32.HI R30, RZ, 0x3, R19 ;  /* 0x00000003ff1e7819 */ /* 0x000fc80000011613 */
[----:B------:R-:W-:Y:S02]  /*1780*/  IABS R5, R13 ;  /* 0x0000000d00057213 */ /* 0x000fe40000000000 */
[----:B------:R-:W-:Y:S02]  /*1790*/  LEA R34, R30, UR4, 0x2 ;  /* 0x000000041e227c11 */ /* 0x000fe4000f8e10ff */
[----:B------:R-:W-:Y:S01]  /*17a0*/  @!P0 LOP3.LUT R13, R19, 0x7, RZ, 0xc0, !PT ;  /* 0x00000007130d8812 */ /* 0x000fe200078ec0ff */
[----:B0-----:R-:W-:Y:S01]  /*17b0*/  IMAD.MOV.U32 R24, RZ, RZ, -0x800000 ;  /* 0xff800000ff187424 */ /* 0x001fe200078e00ff */
[----:B------:R-:W-:-:S03]  /*17c0*/  MOV R23, 0xff800000 ;  /* 0xff80000000177802 */ /* 0x000fc60000000f00 */
[----:B-1----:R-:W-:Y:S01]  /*17d0*/  @!P0 IMAD R15, R13, 0x44, R34 ;  /* 0x000000440d0f8824 */ /* 0x002fe200078e0222 */
[----:B------:R-:W0:Y:S08]  /*17e0*/  I2F.RP R22, R5 ;  /* 0x0000000500167306 */ /* 0x000e300000209400 */
[----:B0-----:R-:W0:Y:S02]  /*17f0*/  MUFU.RCP R16, R22 ;  /* 0x0000001600107308 */ /* 0x001e240000001000 */
[----:B0-----:R-:W-:-:S06]  /*1800*/  VIADD R16, R16, 0xffffffe ;  /* 0x0ffffffe10107836 */ /* 0x001fcc0000000000 */
[----:B------:R0:W1:Y:S02]  /*1810*/  F2I.FTZ.U32.TRUNC.NTZ R17, R16 ;  /* 0x0000001000117305 */ /* 0x000064000021f000 */
[----:B0-----:R-:W-:Y:S01]  /*1820*/  IMAD.MOV.U32 R16, RZ, RZ, RZ ;  /* 0x000000ffff107224 */ /* 0x001fe200078e00ff */
[----:B------:R-:W-:-:S04]  /*1830*/  USHF.R.S32.HI UR4, URZ, 0x1f, UR10 ;  /* 0x0000001fff047899 */ /* 0x000fc8000801140a */
[----:B------:R-:W-:Y:S01]  /*1840*/  ULOP3.LUT UR4, UR4, 0x1, URZ, 0xfc, !UPT ;  /* 0x0000000104047892 */ /* 0x000fe2000f8efcff */
[----:B---3--:R1:W-:Y:S04]  /*1850*/  @!P1 STS [R18], R6 ;  /* 0x0000000612009388 */ /* 0x0083e80000000800 */
[----:B----4-:R0:W-:Y:S01]  /*1860*/  @!P0 STS [R18+0x220], R11 ;  /* 0x0002200b12008388 */ /* 0x0101e20000000800 */
[----:B------:R-:W-:Y:S06]  /*1870*/  BAR.SYNC.DEFER_BLOCKING 0x0 ;  /* 0x0000000000007b1d */ /* 0x000fec0000010000 */
[----:B------:R-:W-:Y:S04]  /*1880*/  @!P0 LDS R24, [R15] ;  /* 0x000000000f188984 */ /* 0x000fe80000000800 */
[----:B------:R-:W2:Y:S01]  /*1890*/  @!P0 LDS R23, [R15+0x220] ;  /* 0x000220000f178984 */ /* 0x000ea20000000800 */
[----:B-1----:R-:W-:-:S04]  /*18a0*/  IMAD.MOV R6, RZ, RZ, -R17 ;  /* 0x000000ffff067224 */ /* 0x002fc800078e0a11 */
[----:B0-----:R-:W-:Y:S01]  /*18b0*/  IMAD R11, R6, R5, RZ ;  /* 0x00000005060b7224 */ /* 0x001fe200078e02ff */
[----:B------:R-:W-:-:S03]  /*18c0*/  IABS R6, R0 ;  /* 0x0000000000067213 */ /* 0x000fc60000000000 */
[----:B------:R-:W-:Y:S01]  /*18d0*/  IMAD.HI.U32 R11, R17, R11, R16 ;  /* 0x0000000b110b7227 */ /* 0x000fe200078e0010 */
[----:B--2---:R-:W-:-:S05]  /*18e0*/  FMNMX.FTZ R14, R23, R24, !PT ;  /* 0x00000018170e7209 */ /* 0x004fca0007810000 */
[----:B------:R-:W0:Y:S01]  /*18f0*/  SHFL.BFLY PT, R13, R14, 0x4, 0x1f ;  /* 0x0c801f000e0d7f89 */ /* 0x000e2200000e0000 */
[----:B------:R-:W-:-:S04]  /*1900*/  IMAD.HI.U32 R15, R11, R6, RZ ;  /* 0x000000060b0f7227 */ /* 0x000fc800078e00ff */
[----:B------:R-:W-:-:S04]  /*1910*/  IMAD.MOV R11, RZ, RZ, -R15 ;  /* 0x000000ffff0b7224 */ /* 0x000fc800078e0a0f */
[----:B------:R-:W-:Y:S01]  /*1920*/  IMAD R6, R5, R11, R6 ;  /* 0x0000000b05067224 */ /* 0x000fe200078e0206 */
[----:B------:R-:W-:Y:S01]  /*1930*/  LOP3.LUT R0, R0, UR9, RZ, 0x3c, !PT ;  /* 0x0000000900007c12 */ /* 0x000fe2000f8e3cff */
[----:B------:R-:W1:Y:S01]  /*1940*/  LDC R11, c[0x0][0x3e0] ;  /* 0x0000f800ff0b7b82 */ /* 0x000e620000000800 */
[----:B0-----:R-:W-:-:S05]  /*1950*/  FMNMX.FTZ R16, R14, R13, !PT ;  /* 0x0000000d0e107209 */ /* 0x001fca0007810000 */
[----:B------:R-:W0:Y:S01]  /*1960*/  SHFL.BFLY PT, R13, R16, 0x2, 0x1f ;  /* 0x0c401f00100d7f89 */ /* 0x000e2200000e0000 */
[----:B------:R-:W-:-:S13]  /*1970*/  ISETP.GT.U32.AND P0, PT, R5, R6, PT ;  /* 0x000000060500720c */ /* 0x000fda0003f04070 */
[----:B------:R-:W-:-:S05]  /*1980*/  @!P0 IMAD.IADD R6, R6, 0x1, -R5 ;  /* 0x0000000106068824 */ /* 0x000fca00078e0a05 */
[----:B------:R-:W-:Y:S02]  /*1990*/  ISETP.GE.U32.AND P2, PT, R6, R5, PT ;  /* 0x000000050600720c */ /* 0x000fe40003f46070 */
[----:B0-----:R-:W-:-:S05]  /*19a0*/  FMNMX.FTZ R14, R16, R13, !PT ;  /* 0x0000000d100e7209 */ /* 0x001fca0007810000 */
[----:B------:R-:W0:Y:S01]  /*19b0*/  SHFL.BFLY PT, R5, R14, 0x1, 0x1f ;  /* 0x0c201f000e057f89 */ /* 0x000e2200000e0000 */
[----:B------:R-:W-:Y:S02]  /*19c0*/  ISETP.GE.AND P1, PT, R0, RZ, PT ;  /* 0x000000ff0000720c */ /* 0x000fe40003f26270 */
[----:B------:R-:W-:Y:S02]  /*19d0*/  @!P0 IADD3 R15, PT, PT, R15, 0x1, RZ ;  /* 0x000000010f0f8810 */ /* 0x000fe40007ffe0ff */
[----:B------:R-:W-:-:S03]  /*19e0*/  ISETP.NE.AND P0, PT, RZ, UR9, PT ;  /* 0x00000009ff007c0c */ /* 0x000fc6000bf05270 */
[----:B------:R-:W-:-:S04]  /*19f0*/  @P2 VIADD R15, R15, 0x1 ;  /* 0x000000010f0f2836 */ /* 0x000fc80000000000 */
[----:B------:R-:W-:-:S04]  /*1a00*/  IMAD.MOV.U32 R13, RZ, RZ, R15 ;  /* 0x000000ffff0d7224 */ /* 0x000fc800078e000f */
[----:B------:R-:W-:Y:S02]  /*1a10*/  @!P1 IMAD.MOV R13, RZ, RZ, -R13 ;  /* 0x000000ffff0d9224 */ /* 0x000fe400078e0a0d */
[----:B------:R-:W-:Y:S02]  /*1a20*/  @!P0 LOP3.LUT R13, RZ, UR9, RZ, 0x33, !PT ;  /* 0x00000009ff0d8c12 */ /* 0x000fe4000f8e33ff */
[----:B0-----:R-:W-:-:S04]  /*1a30*/  FMNMX.FTZ R0, R14, R5, !PT ;  /* 0x000000050e007209 */ /* 0x001fc80007810000 */
[----:B------:R-:W-:-:S04]  /*1a40*/  FSETP.NEU.FTZ.AND P0, PT, R0, -INF , PT ;  /* 0xff8000000000780b */ /* 0x000fc80003f1d000 */
[----:B------:R-:W-:Y:S01]  /*1a50*/  FSEL R0, R0, RZ, P0 ;  /* 0x000000ff00007208 */ /* 0x000fe20000000000 */
[----:B------:R-:W-:Y:S01]  /*1a60*/  IMAD R5, R13, UR4, RZ ;  /* 0x000000040d057c24 */ /* 0x000fe2000f8e02ff */
[----:B-1----:R-:W-:Y:S01]  /*1a70*/  IABS R6, R11 ;  /* 0x0000000b00067213 */ /* 0x002fe20000000000 */
[----:B------:R-:W0:Y:S02]  /*1a80*/  LDCU UR4, c[0x0][0x430] ;  /* 0x00008600ff0477ac */ /* 0x000e240008000800 */
[C---:B------:R-:W-:Y:S01]  /*1a90*/  FADD.FTZ R16, -R0.reuse, R24 ;  /* 0x0000001800107221 */ /* 0x040fe20000010100 */
[----:B------:R-:W-:Y:S01]  /*1aa0*/  FADD.FTZ R25, -R0, R23 ;  /* 0x0000001700197221 */ /* 0x000fe20000010100 */
[----:B------:R-:W-:Y:S02]  /*1ab0*/  IABS R15, R5 ;  /* 0x00000005000f7213 */ /* 0x000fe40000000000 */
[----:B------:R-:W-:Y:S01]  /*1ac0*/  FMUL.FTZ R16, R16, 1.4426950216293334961 ;  /* 0x3fb8aa3b10107820 */ /* 0x000fe20000410000 */
[----:B------:R-:W-:Y:S01]  /*1ad0*/  FMUL.FTZ R25, R25, 1.4426950216293334961 ;  /* 0x3fb8aa3b19197820 */ /* 0x000fe20000410000 */
[----:B------:R-:W1:Y:S08]  /*1ae0*/  I2F.RP R14, R15 ;  /* 0x0000000f000e7306 */ /* 0x000e700000209400 */
[----:B------:R-:W-:Y:S08]  /*1af0*/  MUFU.EX2 R17, R16 ;  /* 0x0000001000117308 */ /* 0x000ff00000000800 */
[----:B------:R-:W2:Y:S08]  /*1b00*/  MUFU.EX2 R18, R25 ;  /* 0x0000001900127308 */ /* 0x000eb00000000800 */
[----:B------:R-:W3:Y:S08]  /*1b10*/  I2F.RP R22, R6 ;  /* 0x0000000600167306 */ /* 0x000ef00000209400 */
[----:B-1----:R-:W1:Y:S01]  /*1b20*/  MUFU.RCP R14, R14 ;  /* 0x0000000e000e7308 */ /* 0x002e620000001000 */
[----:B--2---:R-:W-:-:S05]  /*1b30*/  FADD.FTZ R18, R17, R18 ;  /* 0x0000001211127221 */ /* 0x004fca0000010000 */
[----:B------:R-:W2:Y:S02]  /*1b40*/  SHFL.BFLY PT, R17, R18, 0x4, 0x1f ;  /* 0x0c801f0012117f89 */ /* 0x000ea400000e0000 */
[----:B---3--:R-:W3:Y:S01]  /*1b50*/  MUFU.RCP R28, R22 ;  /* 0x00000016001c7308 */ /* 0x008ee20000001000 */
[----:B-1----:R-:W-:-:S07]  /*1b60*/  VIADD R32, R14, 0xffffffe ;  /* 0x0ffffffe0e207836 */ /* 0x002fce0000000000 */
[----:B------:R-:W1:Y:S01]  /*1b70*/  F2I.FTZ.U32.TRUNC.NTZ R33, R32 ;  /* 0x0000002000217305 */ /* 0x000e62000021f000 */
[----:B---3--:R-:W-:-:S07]  /*1b80*/  VIADD R28, R28, 0xffffffe ;  /* 0x0ffffffe1c1c7836 */ /* 0x008fce0000000000 */
[----:B------:R-:W3:Y:S01]  /*1b90*/  F2I.FTZ.U32.TRUNC.NTZ R29, R28 ;  /* 0x0000001c001d7305 */ /* 0x000ee2000021f000 */
[----:B--2---:R-:W-:-:S05]  /*1ba0*/  FADD.FTZ R17, R18, R17 ;  /* 0x0000001112117221 */ /* 0x004fca0000010000 */
[----:B------:R-:W2:Y:S01]  /*1bb0*/  SHFL.BFLY PT, R14, R17, 0x2, 0x1f ;  /* 0x0c401f00110e7f89 */ /* 0x000ea200000e0000 */
[----:B-1----:R-:W-:Y:S01]  /*1bc0*/  IADD3 R16, PT, PT, RZ, -R33, RZ ;  /* 0x80000021ff107210 */ /* 0x002fe20007ffe0ff */
[----:B------:R-:W-:Y:S02]  /*1bd0*/  IMAD.IADD R22, R4, 0x1, R15 ;  /* 0x0000000104167824 */ /* 0x000fe400078e020f */
[----:B------:R-:W-:Y:S02]  /*1be0*/  IMAD.MOV.U32 R32, RZ, RZ, RZ ;  /* 0x000000ffff207224 */ /* 0x000fe400078e00ff */
[----:B------:R-:W-:Y:S02]  /*1bf0*/  IMAD R25, R16, R15, RZ ;  /* 0x0000000f10197224 */ /* 0x000fe400078e02ff */
[----:B---3--:R-:W-:Y:S01]  /*1c00*/  IMAD.MOV R27, RZ, RZ, -R29 ;  /* 0x000000ffff1b7224 */ /* 0x008fe200078e0a1d */
[----:B------:R-:W-:Y:S01]  /*1c10*/  IABS R4, R5 ;  /* 0x0000000500047213 */ /* 0x000fe20000000000 */
[----:B------:R-:W-:Y:S01]  /*1c20*/  IMAD.HI.U32 R25, R33, R25, R32 ;  /* 0x0000001921197227 */ /* 0x000fe200078e0020 */
[----:B------:R-:W-:-:S03]  /*1c30*/  IABS R16, R22 ;  /* 0x0000001600107213 */ /* 0x000fc60000000000 */
[----:B------:R-:W-:Y:S02]  /*1c40*/  IMAD R18, R27, R6, RZ ;  /* 0x000000061b127224 */ /* 0x000fe400078e02ff */
[----:B------:R-:W-:Y:S02]  /*1c50*/  IMAD.MOV.U32 R28, RZ, RZ, RZ ;  /* 0x000000ffff1c7224 */ /* 0x000fe400078e00ff */
[----:B------:R-:W-:Y:S02]  /*1c60*/  IMAD.MOV R4, RZ, RZ, -R4 ;  /* 0x000000ffff047224 */ /* 0x000fe400078e0a04 */
[----:B------:R-:W-:-:S04]  /*1c70*/  IMAD.HI.U32 R18, R29, R18, R28 ;  /* 0x000000121d127227 */ /* 0x000fc800078e001c */
[----:B------:R-:W-:-:S04]  /*1c80*/  IMAD.HI.U32 R25, R25, R16, RZ ;  /* 0x0000001019197227 */ /* 0x000fc800078e00ff */
[----:B--2---:R-:W-:Y:S01]  /*1c90*/  FADD.FTZ R14, R17, R14 ;  /* 0x0000000e110e7221 */ /* 0x004fe20000010000 */
[----:B------:R-:W-:-:S04]  /*1ca0*/  IMAD.HI.U32 R18, R18, R16, RZ ;  /* 0x0000001012127227 */ /* 0x000fc800078e00ff */
[--C-:B------:R-:W-:Y:S01]  /*1cb0*/  IMAD R4, R25, R4, R16.reuse ;  /* 0x0000000419047224 */ /* 0x100fe200078e0210 */
[----:B------:R-:W-:Y:S01]  /*1cc0*/  IADD3 R27, PT, PT, -R18, RZ, RZ ;  /* 0x000000ff121b7210 */ /* 0x000fe20007ffe1ff */
[----:B------:R-:W1:Y:S03]  /*1cd0*/  SHFL.BFLY PT, R17, R14, 0x1, 0x1f ;  /* 0x0c201f000e117f89 */ /* 0x000e6600000e0000 */
[----:B------:R-:W-:Y:S01]  /*1ce0*/  ISETP.GT.U32.AND P2, PT, R15, R4, PT ;  /* 0x000000040f00720c */ /* 0x000fe20003f44070 */
[----:B------:R-:W-:-:S05]  /*1cf0*/  IMAD R27, R6, R27, R16 ;  /* 0x0000001b061b7224 */ /* 0x000fca00078e0210 */
[----:B------:R-:W-:-:S07]  /*1d00*/  ISETP.GT.U32.AND P0, PT, R6, R27, PT ;  /* 0x0000001b0600720c */ /* 0x000fce0003f04070 */
[----:B------:R-:W-:-:S05]  /*1d10*/  @!P2 IMAD.IADD R4, R4, 0x1, -R15 ;  /* 0x000000010404a824 */ /* 0x000fca00078e0a0f */
[-C--:B------:R-:W-:Y:S01]  /*1d20*/  ISETP.GE.U32.AND P1, PT, R4, R15.reuse, PT ;  /* 0x0000000f0400720c */ /* 0x080fe20003f26070 */
[----:B------:R-:W-:Y:S01]  /*1d30*/  @!P0 IMAD.IADD R27, R27, 0x1, -R6 ;  /* 0x000000011b1b8824 */ /* 0x000fe200078e0a06 */
[----:B------:R-:W-:Y:S01]  /*1d40*/  LOP3.LUT R4, R22, R15, RZ, 0x3c, !PT ;  /* 0x0000000f16047212 */ /* 0x000fe200078e3cff */
[----:B------:R-:W-:Y:S02]  /*1d50*/  @!P2 VIADD R25, R25, 0x1 ;  /* 0x000000011919a836 */ /* 0x000fe40000000000 */
[----:B-1----:R-:W-:Y:S01]  /*1d60*/  FADD.FTZ R17, R14, R17 ;  /* 0x000000110e117221 */ /* 0x002fe20000010000 */
[----:B------:R-:W-:Y:S02]  /*1d70*/  LOP3.LUT R22, R22, R11, RZ, 0x3c, !PT ;  /* 0x0000000b16167212 */ /* 0x000fe400078e3cff */
[----:B------:R-:W-:Y:S01]  /*1d80*/  ISETP.GE.U32.AND P4, PT, R27, R6, PT ;  /* 0x000000061b00720c */ /* 0x000fe20003f86070 */
[----:B------:R-:W-:Y:S01]  /*1d90*/  @!P0 VIADD R18, R18, 0x1 ;  /* 0x0000000112128836 */ /* 0x000fe20000000000 */
[----:B------:R-:W-:-:S02]  /*1da0*/  ISETP.GE.AND P2, PT, R22, RZ, PT ;  /* 0x000000ff1600720c */ /* 0x000fc40003f46270 */
[----:B------:R-:W-:Y:S01]  /*1db0*/  ISETP.NE.AND P0, PT, R11, RZ, PT ;  /* 0x000000ff0b00720c */ /* 0x000fe20003f05270 */
[----:B------:R-:W-:Y:S01]  /*1dc0*/  @P1 VIADD R25, R25, 0x1 ;  /* 0x0000000119191836 */ /* 0x000fe20000000000 */
[----:B------:R-:W-:Y:S02]  /*1dd0*/  FSETP.NE.FTZ.AND P1, PT, R17, RZ, PT ;  /* 0x000000ff1100720b */ /* 0x000fe40003f35000 */
[----:B------:R-:W-:Y:S02]  /*1de0*/  ISETP.GE.AND P3, PT, R4, RZ, PT ;  /* 0x000000ff0400720c */ /* 0x000fe40003f66270 */
[----:B------:R-:W-:-:S03]  /*1df0*/  ISETP.NE.AND P5, PT, R5, RZ, PT ;  /* 0x000000ff0500720c */ /* 0x000fc60003fa5270 */
[----:B------:R-:W-:-:S04]  /*1e00*/  @P4 VIADD R18, R18, 0x1 ;  /* 0x0000000112124836 */ /* 0x000fc80000000000 */
[----:B------:R-:W-:Y:S01]  /*1e10*/  @!P2 IMAD.MOV R18, RZ, RZ, -R18 ;  /* 0x000000ffff12a224 */ /* 0x000fe200078e0a12 */
[----:B------:R-:W-:Y:S01]  /*1e20*/  @!P0 LOP3.LUT R18, RZ, R11, RZ, 0x33, !PT ;  /* 0x0000000bff128212 */ /* 0x000fe200078e33ff */
[----:B------:R-:W1:Y:S01]  /*1e30*/  @P1 MUFU.LG2 R17, R17 ;  /* 0x0000001100111308 */ /* 0x000e620000000c00 */
[----:B------:R-:W-:Y:S02]  /*1e40*/  LOP3.LUT P0, RZ, R19, 0x387, RZ, 0xc0, !PT ;  /* 0x0000038713ff7812 */ /* 0x000fe4000780c0ff */
[----:B------:R-:W-:Y:S02]  /*1e50*/  @!P3 IADD3 R25, PT, PT, -R25, RZ, RZ ;  /* 0x000000ff1919b210 */ /* 0x000fe40007ffe1ff */
[----:B------:R-:W-:Y:S02]  /*1e60*/  ISETP.NE.AND P3, PT, R13, RZ, PT ;  /* 0x000000ff0d00720c */ /* 0x000fe40003f65270 */
[----:B------:R-:W-:Y:S02]  /*1e70*/  @!P5 LOP3.LUT R25, RZ, R15, RZ, 0x33, !PT ;  /* 0x0000000fff19d212 */ /* 0x000fe400078e33ff */
[----:B------:R-:W-:-:S02]  /*1e80*/  SEL R13, RZ, 0x1, !P3 ;  /* 0x00000001ff0d7807 */ /* 0x000fc40005800000 */
[----:B------:R-:W-:Y:S02]  /*1e90*/  SHF.R.S32.HI R4, RZ, 0x1f, R5 ;  /* 0x0000001fff047819 */ /* 0x000fe40000011405 */
[----:B------:R-:W-:Y:S02]  /*1ea0*/  ISETP.LT.U32.AND P2, PT, R20, R25, PT ;  /* 0x000000191400720c */ /* 0x000fe40003f41070 */
[----:B------:R-:W-:Y:S02]  /*1eb0*/  SHF.R.S32.HI R15, RZ, 0x1f, R25 ;  /* 0x0000001fff0f7819 */ /* 0x000fe40000011419 */
[----:B------:R-:W-:Y:S01]  /*1ec0*/  LOP3.LUT R13, R4, R13, RZ, 0xfc, !PT ;  /* 0x0000000d040d7212 */ /* 0x000fe200078efcff */
[----:B------:R-:W-:Y:S01]  /*1ed0*/  IMAD R4, R18, UR11, RZ ;  /* 0x0000000b12047c24 */ /* 0x000fe2000f8e02ff */
[----:B------:R-:W-:Y:S01]  /*1ee0*/  ISETP.LT.AND.EX P2, PT, R21, R15, PT, P2 ;  /* 0x0000000f1500720c */ /* 0x000fe20003f41320 */
[----:B0-----:R-:W-:Y:S01]  /*1ef0*/  UIMAD UR9, UR9, UR4, URZ ;  /* 0x00000004090972a4 */ /* 0x001fe2000f8e02ff */
[----:B------:R-:W-:Y:S01]  /*1f00*/  BSSY.RECONVERGENT B1, `(.L_x_110) ;  /* 0x000012a000017945 */ /* 0x000fe20003800200 */
[----:B------:R-:W-:Y:S01]  /*1f10*/  IMAD.MOV.U32 R22, RZ, RZ, 0x7f800000 ;  /* 0x7f800000ff167424 */ /* 0x000fe200078e00ff */
[----:B------:R-:W-:Y:S01]  /*1f20*/  SEL R6, R20, R25, P2 ;  /* 0x0000001914067207 */ /* 0x000fe20001000000 */
[----:B------:R-:W-:-:S02]  /*1f30*/  IMAD R4, R13, R4, RZ ;  /* 0x000000040d047224 */ /* 0x000fc400078e02ff */
[----:B-1----:R-:W-:Y:S01]  /*1f40*/  @P1 FFMA.FTZ R22, R17, 0.69314718246459960938, R0 ;  /* 0x3f31721811161823 */ /* 0x002fe20000010000 */
        /* <DEDUP_REMOVED lines=52> */
.L_x_113:
[----:B------:R-:W-:Y:S01]  /*2290*/  IMAD.MOV.U32 R17, RZ, RZ, RZ ;  /* 0x000000ffff117224 */ /* 0x000fe200078e00ff */
[----:B------:R-:W-:Y:S02]  /*22a0*/  MOV R18, R32 ;  /* 0x0000002000127202 */ /* 0x000fe40000000f00 */
[----:B------:R-:W-:Y:S02]  /*22b0*/  MOV R16, 0x22d0 ;  /* 0x000022d000107802 */ /* 0x000fe40000000f00 */
[----:B------:R-:W-:Y:S05]  /*22c0*/  CALL.REL.NOINC `($__internal_3_$__cuda_sm20_div_s64) ;  /* 0x0000001c00c47944 */ /* 0x000fea0003c00000 */
[----:B------:R-:W-:Y:S02]  /*22d0*/  IADD3 R13, PT, PT, -R14, RZ, RZ ;  /* 0x000000ff0e0d7210 */ /* 0x000fe40007ffe1ff */
[----:B------:R-:W-:-:S03]  /*22e0*/  MOV R33, R11 ;  /* 0x0000000b00217202 */ /* 0x000fc60000000f00 */
[----:B------:R-:W-:Y:S01]  /*22f0*/  IMAD R25, R32, R13, R25 ;  /* 0x0000000d20197224 */ /* 0x000fe200078e0219 */
[----:B------:R-:W-:-:S07]  /*2300*/  MOV R32, R14 ;  /* 0x0000000e00207202 */ /* 0x000fce0000000f00 */
.L_x_114:
[----:B------:R-:W-:Y:S01]  /*2310*/  IABS R15, UR14 ;  /* 0x0000000e000f7c13 */ /* 0x000fe20008000000 */
[-C--:B------:R-:W-:Y:S01]  /*2320*/  IMAD R3, R3, R12.reuse, RZ ;  /* 0x0000000c03037224 */ /* 0x080fe200078e02ff */
[----:B------:R-:W-:Y:S01]  /*2330*/  IABS R13, R25 ;  /* 0x00000019000d7213 */ /* 0x000fe20000000000 */
[C---:B------:R-:W-:Y:S01]  /*2340*/  IMAD.WIDE.U32 R20, R9.reuse, R12, RZ ;  /* 0x0000000c09147225 */ /* 0x040fe200078e00ff */
[----:B------:R-:W0:Y:S01]  /*2350*/  I2F.U32.RP R18, R15 ;  /* 0x0000000f00127306 */ /* 0x000e220000209000 */
[----:B------:R-:W-:Y:S01]  /*2360*/  IABS R11, UR14 ;  /* 0x0000000e000b7c13 */ /* 0x000fe20008000000 */
[----:B------:R-:W-:Y:S01]  /*2370*/  BSSY.RECONVERGENT B0, `(.L_x_115) ;  /* 0x000003d000007945 */ /* 0x000fe20003800200 */
[----:B------:R-:W-:Y:S01]  /*2380*/  IMAD R3, R9, R2, R3 ;  /* 0x0000000209037224 */ /* 0x000fe200078e0203 */
[----:B------:R-:W-:Y:S01]  /*2390*/  LOP3.LUT R2, R25, UR14, RZ, 0x3c, !PT ;  /* 0x0000000e19027c12 */ /* 0x000fe2000f8e3cff */
[----:B------:R-:W-:-:S03]  /*23a0*/  IMAD.WIDE.U32 R38, R20, R36, RZ ;  /* 0x0000002414267225 */ /* 0x000fc600078e00ff */
[----:B------:R-:W-:Y:S01]  /*23b0*/  ISETP.GE.AND P0, PT, R2, RZ, PT ;  /* 0x000000ff0200720c */ /* 0x000fe20003f06270 */
[----:B------:R-:W-:Y:S02]  /*23c0*/  IMAD.MOV R11, RZ, RZ, -R11 ;  /* 0x000000ffff0b7224 */ /* 0x000fe400078e0a0b */
[----:B------:R-:W-:Y:S01]  /*23d0*/  IMAD.IADD R3, R21, 0x1, R3 ;  /* 0x0000000115037824 */ /* 0x000fe200078e0203 */
[----:B0-----:R-:W0:Y:S03]  /*23e0*/  MUFU.RCP R16, R18 ;  /* 0x0000001200107308 */ /* 0x001e260000001000 */
[----:B------:R-:W-:Y:S02]  /*23f0*/  IMAD R3, R3, R36, RZ ;  /* 0x0000002403037224 */ /* 0x000fe400078e02ff */
[----:B0-----:R-:W-:-:S04]  /*2400*/  VIADD R16, R16, 0xffffffe ;  /* 0x0ffffffe10107836 */ /* 0x001fc80000000000 */
[----:B------:R-:W0:Y:S02]  /*2410*/  F2I.FTZ.U32.TRUNC.NTZ R17, R16 ;  /* 0x0000001000117305 */ /* 0x000e24000021f000 */
[----:B0-----:R-:W-:Y:S01]  /*2420*/  IMAD.MOV R14, RZ, RZ, -R17 ;  /* 0x000000ffff0e7224 */ /* 0x001fe200078e0a11 */
[----:B------:R-:W-:-:S03]  /*2430*/  MOV R16, RZ ;  /* 0x000000ff00107202 */ /* 0x000fc60000000f00 */
[----:B------:R-:W-:-:S04]  /*2440*/  IMAD R14, R14, R15, RZ ;  /* 0x0000000f0e0e7224 */ /* 0x000fc800078e02ff */
[----:B------:R-:W-:-:S06]  /*2450*/  IMAD.HI.U32 R14, R17, R14, R16 ;  /* 0x0000000e110e7227 */ /* 0x000fcc00078e0010 */
[----:B------:R-:W-:-:S04]  /*2460*/  IMAD.HI.U32 R14, R14, R13, RZ ;  /* 0x0000000d0e0e7227 */ /* 0x000fc800078e00ff */
[----:B------:R-:W-:-:S05]  /*2470*/  IMAD R16, R14, R11, R13 ;  /* 0x0000000b0e107224 */ /* 0x000fca00078e020d */
[----:B------:R-:W-:-:S13]  /*2480*/  ISETP.GT.U32.AND P1, PT, R15, R16, PT ;  /* 0x000000100f00720c */ /* 0x000fda0003f24070 */
[-C--:B------:R-:W-:Y:S02]  /*2490*/  @!P1 IADD3 R16, PT, PT, R16, -R15.reuse, RZ ;  /* 0x8000000f10109210 */ /* 0x080fe40007ffe0ff */
[----:B------:R-:W-:Y:S02]  /*24a0*/  @!P1 IADD3 R14, PT, PT, R14, 0x1, RZ ;  /* 0x000000010e0e9810 */ /* 0x000fe40007ffe0ff */
[----:B------:R-:W-:Y:S01]  /*24b0*/  ISETP.GE.U32.AND P2, PT, R16, R15, PT ;  /* 0x0000000f1000720c */ /* 0x000fe20003f46070 */
[----:B------:R-:W-:Y:S01]  /*24c0*/  IMAD R15, R37, R20, R3 ;  /* 0x00000014250f7224 */ /* 0x000fe200078e0203 */
[----:B------:R-:W-:-:S03]  /*24d0*/  ISETP.NE.AND P1, PT, RZ, UR14, PT ;  /* 0x0000000eff007c0c */ /* 0x000fc6000bf25270 */
[----:B------:R-:W-:-:S05]  /*24e0*/  IMAD.IADD R15, R39, 0x1, R15 ;  /* 0x00000001270f7824 */ /* 0x000fca00078e020f */
[----:B------:R-:W-:-:S03]  /*24f0*/  LOP3.LUT R2, R33, R15, RZ, 0xfc, !PT ;  /* 0x0000000f21027212 */ /* 0x000fc600078efcff */
        /* <DEDUP_REMOVED lines=9> */
[----:B------:R-:W-:Y:S01]  /*2590*/  HFMA2 R14, -RZ, RZ, 0, 0 ;  /* 0x00000000ff0e7431 */ /* 0x000fe200000001ff */
[----:B------:R-:W-:-:S06]  /*25a0*/  ISETP.NE.U32.AND P0, PT, R38, RZ, PT ;  /* 0x000000ff2600720c */ /* 0x000fcc0003f05070 */
        /* <DEDUP_REMOVED lines=18> */
.L_x_116:
[----:B------:R-:W-:Y:S01]  /*26d0*/  IMAD.MOV.U32 R25, RZ, RZ, R32 ;  /* 0x000000ffff197224 */ /* 0x000fe200078e0020 */
[----:B------:R-:W-:Y:S01]  /*26e0*/  MOV R17, R33 ;  /* 0x0000002100117202 */ /* 0x000fe20000000f00 */
[----:B------:R-:W-:Y:S01]  /*26f0*/  IMAD.MOV.U32 R18, RZ, RZ, R38 ;  /* 0x000000ffff127224 */ /* 0x000fe200078e0026 */
[----:B------:R-:W-:Y:S02]  /*2700*/  MOV R16, 0x2720 ;  /* 0x0000272000107802 */ /* 0x000fe40000000f00 */
[----:B------:R-:W-:Y:S05]  /*2710*/  CALL.REL.NOINC `($__internal_3_$__cuda_sm20_div_s64) ;  /* 0x0000001800b07944 */ /* 0x000fea0003c00000 */
[----:B------:R-:W-:-:S05]  /*2720*/  IADD3 R33, PT, PT, -R14, RZ, RZ ;  /* 0x000000ff0e217210 */ /* 0x000fca0007ffe1ff */
[----:B------:R-:W-:Y:S02]  /*2730*/  IMAD R33, R33, R38, R32 ;  /* 0x0000002621217224 */ /* 0x000fe400078e0220 */
.L_x_117:
[----:B------:R-:W-:Y:S05]  /*2740*/  BSYNC.RECONVERGENT B0 ;  /* 0x0000000000007941 */ /* 0x000fea0003800200 */
.L_x_115:
[----:B------:R-:W-:Y:S01]  /*2750*/  IABS R15, R12 ;  /* 0x0000000c000f7213 */ /* 0x000fe20000000000 */
[----:B------:R-:W0:Y:S01]  /*2760*/  LDC R18, c[0x0][0x3e0] ;  /* 0x0000f800ff127b82 */ /* 0x000e220000000800 */
[----:B------:R-:W-:Y:S01]  /*2770*/  IABS R11, R7 ;  /* 0x00000007000b7213 */ /* 0x000fe20000000000 */
[----:B------:R-:W1:Y:S01]  /*2780*/  LDCU UR15, c[0x0][0x430] ;  /* 0x00008600ff0f77ac */ /* 0x000e620008000800 */
[----:B------:R-:W2:Y:S01]  /*2790*/  I2F.U32.RP R25, R15 ;  /* 0x0000000f00197306 */ /* 0x000ea20000209000 */
[----:B------:R-:W-:Y:S01]  /*27a0*/  IABS R13, R9 ;  /* 0x00000009000d7213 */ /* 0x000fe20000000000 */
[----:B------:R-:W-:Y:S01]  /*27b0*/  IMAD R10, R10, UR9, RZ ;  /* 0x000000090a0a7c24 */ /* 0x000fe2000f8e02ff */
[----:B------:R-:W-:Y:S01]  /*27c0*/  ISETP.NE.AND P5, PT, R12, RZ, PT ;  /* 0x000000ff0c00720c */ /* 0x000fe20003fa5270 */
[----:B------:R-:W3:Y:S04]  /*27d0*/  LDCU UR4, c[0x0][0x434] ;  /* 0x00008680ff0477ac */ /* 0x000ee80008000800 */
        /* <DEDUP_REMOVED lines=8> */
[----:B------:R-:W-:-:S03]  /*2860*/  SEL R18, R18, 0x1, P0 ;  /* 0x0000000112127807 */ /* 0x000fc60000000000 */
[----:B------:R-:W-:Y:S01]  /*2870*/  I2F.U32.RP R29, R13 ;  /* 0x0000000d001d7306 */ /* 0x000fe20000209000 */
[----:B--2---:R-:W-:Y:S01]  /*2880*/  VIADD R36, R17, 0xffffffe ;  /* 0x0ffffffe11247836 */ /* 0x004fe20000000000 */
[----:B------:R-:W-:Y:S02]  /*2890*/  IABS R20, R18 ;  /* 0x0000001200147213 */ /* 0x000fe40000000000 */
[----:B------:R-:W-:-:S04]  /*28a0*/  IABS R25, R33 ;  /* 0x0000002100197213 */ /* 0x000fc80000000000 */
[----:B------:R-:W1:Y:S01]  /*28b0*/  F2I.FTZ.U32.TRUNC.NTZ R37, R36 ;  /* 0x0000002400257305 */ /* 0x000e62000021f000 */
[----:B0-----:R-:W-:-:S07]  /*28c0*/  VIADD R16, R16, 0xffffffe ;  /* 0x0ffffffe10107836 */ /* 0x001fce0000000000 */
[----:B------:R-:W0:Y:S01]  /*28d0*/  F2I.FTZ.U32.TRUNC.NTZ R17, R16 ;  /* 0x0000001000117305 */ /* 0x000e22000021f000 */
[----:B-1----:R-:W-:-:S07]  /*28e0*/  IMAD.MOV R0, RZ, RZ, -R37 ;  /* 0x000000ffff007224 */ /* 0x002fce00078e0a25 */
[----:B------:R-:W1:Y:S01]  /*28f0*/  I2F.U32.RP R26, R20 ;  /* 0x00000014001a7306 */ /* 0x000e620000209000 */
[----:B------:R-:W-:Y:S02]  /*2900*/  IMAD.MOV.U32 R36, RZ, RZ, RZ ;  /* 0x000000ffff247224 */ /* 0x000fe400078e00ff */
[----:B------:R-:W-:Y:S01]  /*2910*/  IMAD R21, R0, R15, RZ ;  /* 0x0000000f00157224 */ /* 0x000fe200078e02ff */
[----:B------:R-:W-:-:S03]  /*2920*/  IABS R0, R7 ;  /* 0x0000000700007213 */ /* 0x000fc60000000000 */
[----:B------:R-:W-:Y:S01]  /*2930*/  IMAD.HI.U32 R32, R37, R21, R36 ;  /* 0x0000001525207227 */ /* 0x000fe200078e0024 */
[----:B------:R-:W2:Y:S01]  /*2940*/  MUFU.RCP R29, R29 ;  /* 0x0000001d001d7308 */ /* 0x000ea20000001000 */
[----:B------:R-:W-:Y:S02]  /*2950*/  IABS R21, R6 ;  /* 0x0000000600157213 */ /* 0x000fe40000000000 */
[----:B0-----:R-:W-:Y:S02]  /*2960*/  IMAD.MOV R28, RZ, RZ, -R17 ;  /* 0x000000ffff1c7224 */ /* 0x001fe400078e0a11 */
[----:B------:R-:W-:Y:S02]  /*2970*/  IMAD.MOV.U32 R16, RZ, RZ, RZ ;  /* 0x000000ffff107224 */ /* 0x000fe400078e00ff */
[----:B------:R-:W-:Y:S01]  /*2980*/  IMAD R28, R28, R11, RZ ;  /* 0x0000000b1c1c7224 */ /* 0x000fe200078e02ff */
[----:B------:R-:W0:Y:S01]  /*2990*/  I2F.U32.RP R27, R21 ;  /* 0x00000015001b7306 */ /* 0x000e220000209000 */
[----:B------:R-:W-:-:S04]  /*29a0*/  IMAD.HI.U32 R32, R32, R25, RZ ;  /* 0x0000001920207227 */ /* 0x000fc800078e00ff */
[----:B------:R-:W-:Y:S01]  /*29b0*/  IMAD.HI.U32 R28, R17, R28, R16 ;  /* 0x0000001c111c7227 */ /* 0x000fe200078e0010 */
[----:B------:R-:W-:Y:S02]  /*29c0*/  IABS R17, R12 ;  /* 0x0000000c00117213 */ /* 0x000fe40000000000 */
[----:B-1----:R-:W1:Y:S01]  /*29d0*/  MUFU.RCP R26, R26 ;  /* 0x0000001a001a7308 */ /* 0x002e620000001000 */
[----:B--2---:R-:W-:Y:S01]  /*29e0*/  IADD3 R29, PT, PT, R29, 0xffffffe, RZ ;  /* 0x0ffffffe1d1d7810 */ /* 0x004fe20007ffe0ff */
[----:B------:R-:W-:Y:S01]  /*29f0*/  IMAD.MOV R0, RZ, RZ, -R0 ;  /* 0x000000ffff007224 */ /* 0x000fe200078e0a00 */
[----:B------:R-:W-:Y:S02]  /*2a00*/  IABS R16, R14 ;  /* 0x0000000e00107213 */ /* 0x000fe40000000000 */
[----:B------:R-:W-:-:S03]  /*2a10*/  IADD3 R17, PT, PT, RZ, -R17, RZ ;  /* 0x80000011ff117210 */ /* 0x000fc60007ffe0ff */
[----:B------:R-:W2:Y:S01]  /*2a20*/  F2I.FTZ.U32.TRUNC.NTZ R29, R29 ;  /* 0x0000001d001d7305 */ /* 0x000ea2000021f000 */
[----:B------:R-:W-:-:S04]  /*2a30*/  IMAD.HI.U32 R31, R28, R16, RZ ;  /* 0x000000101c1f7227 */ /* 0x000fc800078e00ff */
[----:B------:R-:W-:Y:S02]  /*2a40*/  HFMA2 R28, -RZ, RZ, 0, 0 ;  /* 0x00000000ff1c7431 */ /* 0x000fe400000001ff */
[----:B------:R-:W-:Y:S01]  /*2a50*/  IMAD R36, R32, R17, R25 ;  /* 0x0000001120247224 */ /* 0x000fe200078e0219 */
[----:B------:R-:W-:Y:S01]  /*2a60*/  LOP3.LUT R25, R33, R12, RZ, 0x3c, !PT ;  /* 0x0000000c21197212 */ /* 0x000fe200078e3cff */
[----:B------:R-:W-:Y:S01]  /*2a70*/  IMAD R0, R31, R0, R16 ;  /* 0x000000001f007224 */ /* 0x000fe200078e0210 */
[----:B0-----:R-:W0:Y:S01]  /*2a80*/  MUFU.RCP R27, R27 ;  /* 0x0000001b001b7308 */ /* 0x001e220000001000 */
[----:B-1----:R-:W-:Y:S01]  /*2a90*/  VIADD R26, R26, 0xffffffe ;  /* 0x0ffffffe1a1a7836 */ /* 0x002fe20000000000 */
[----:B------:R-:W-:Y:S02]  /*2aa0*/  ISETP.GT.U32.AND P3, PT, R15, R36, PT ;  /* 0x000000240f00720c */ /* 0x000fe40003f64070 */
[----:B------:R-:W-:Y:S02]  /*2ab0*/  ISETP.GT.U32.AND P1, PT, R11, R0, PT ;  /* 0x000000000b00720c */ /* 0x000fe40003f24070 */
[----:B------:R-:W-:Y:S01]  /*2ac0*/  ISETP.GE.AND P2, PT, R25, RZ, PT ;  /* 0x000000ff1900720c */ /* 0x000fe20003f46270 */
[----:B--2---:R-:W-:Y:S01]  /*2ad0*/  IMAD.MOV R16, RZ, RZ, -R29 ;  /* 0x000000ffff107224 */ /* 0x004fe200078e0a1d */
[----:B------:R-:W1:Y:S03]  /*2ae0*/  F2I.FTZ.U32.TRUNC.NTZ R37, R26 ;  /* 0x0000001a00257305 */ /* 0x000e66000021f000 */
[----:B------:R-:W-:Y:S01]  /*2af0*/  IMAD R17, R16, R13, RZ ;  /* 0x0000000d10117224 */ /* 0x000fe200078e02ff */
[----:B------:R-:W-:-:S03]  /*2b00*/  LOP3.LUT R16, R14, R7, RZ, 0x3c, !PT ;  /* 0x000000070e107212 */ /* 0x000fc600078e3cff */
[----:B------:R-:W-:Y:S01]  /*2b10*/  @!P3 IMAD.IADD R36, R36, 0x1, -R15 ;  /* 0x000000012424b824 */ /* 0x000fe200078e0a0f */
[----:B------:R-:W-:Y:S01]  /*2b20*/  ISETP.GE.AND P0, PT, R16, RZ, PT ;  /* 0x000000ff1000720c */ /* 0x000fe20003f06270 */
[----:B0-----:R-:W-:Y:S01]  /*2b30*/  VIADD R27, R27, 0xffffffe ;  /* 0x0ffffffe1b1b7836 */ /* 0x001fe20000000000 */
[----:B------:R-:W-:Y:S01]  /*2b40*/  @!P1 IADD3 R0, PT, PT, R0, -R11, RZ ;  /* 0x8000000b00009210 */ /* 0x000fe20007ffe0ff */
[----:B------:R-:W-:Y:S01]  /*2b50*/  IMAD.HI.U32 R17, R29, R17, R28 ;  /* 0x000000111d117227 */ /* 0x000fe200078e001c */
[----:B------:R-:W-:Y:S01]  /*2b60*/  ISETP.GE.U32.AND P6, PT, R36, R15, PT ;  /* 0x0000000f2400720c */ /* 0x000fe20003fc6070 */
[----:B------:R-:W0:Y:S01]  /*2b70*/  F2I.FTZ.U32.TRUNC.NTZ R29, R27 ;  /* 0x0000001b001d7305 */ /* 0x000e22000021f000 */
[----:B------:R-:W-:Y:S01]  /*2b80*/  ISETP.GE.U32.AND P4, PT, R0, R11, PT ;  /* 0x0000000b0000720c */ /* 0x000fe20003f86070 */
[----:B-1----:R-:W-:Y:S01]  /*2b90*/  IMAD.MOV R15, RZ, RZ, -R37 ;  /* 0x000000ffff0f7224 */ /* 0x002fe200078e0a25 */
[----:B------:R-:W-:Y:S01]  /*2ba0*/  IABS R0, R18 ;  /* 0x0000001200007213 */ /* 0x000fe20000000000 */
[----:B------:R-:W-:Y:S01]  /*2bb0*/  IMAD.MOV.U32 R36, RZ, RZ, RZ ;  /* 0x000000ffff247224 */ /* 0x000fe200078e00ff */
[----:B------:R-:W-:Y:S01]  /*2bc0*/  IABS R11, R3 ;  /* 0x00000003000b7213 */ /* 0x000fe20000000000 */
[----:B------:R-:W-:-:S02]  /*2bd0*/  IMAD R15, R15, R20, RZ ;  /* 0x000000140f0f7224 */ /* 0x000fc400078e02ff */
[----:B------:R-:W-:Y:S01]  /*2be0*/  @!P1 VIADD R31, R31, 0x1 ;  /* 0x000000011f1f9836 */ /* 0x000fe20000000000 */
[----:B------:R-:W-:Y:S01]  /*2bf0*/  ISETP.NE.AND P1, PT, R7, RZ, PT ;  /* 0x000000ff0700720c */ /* 0x000fe20003f25270 */
[----:B------:R-:W-:Y:S02]  /*2c00*/  @!P3 VIADD R32, R32, 0x1 ;  /* 0x000000012020b836 */ /* 0x000fe40000000000 */
[----:B------:R-:W-:Y:S01]  /*2c10*/  IMAD.HI.U32 R15, R37, R15, R36 ;  /* 0x0000000f250f7227 */ /* 0x000fe200078e0024 */
[----:B0-----:R-:W-:-:S03]  /*2c20*/  IADD3 R16, PT, PT, RZ, -R29, RZ ;  /* 0x8000001dff107210 */ /* 0x001fc60007ffe0ff */
[----:B------:R-:W-:Y:S01]  /*2c30*/  IMAD.MOV R0, RZ, RZ, -R0 ;  /* 0x000000ffff007224 */ /* 0x000fe200078e0a00 */
[----:B------:R-:W-:Y:S01]  /*2c40*/  @P6 IADD3 R32, PT, PT, R32, 0x1, RZ ;  /* 0x0000000120206810 */ /* 0x000fe20007ffe0ff */
[----:B------:R-:W-:-:S04]  /*2c50*/  IMAD.HI.U32 R15, R15, R11, RZ ;  /* 0x0000000b0f0f7227 */ /* 0x000fc800078e00ff */
[----:B------:R-:W-:Y:S02]  /*2c60*/  @P4 VIADD R31, R31, 0x1 ;  /* 0x000000011f1f4836 */ /* 0x000fe40000000000 */
[----:B------:R-:W-:Y:S02]  /*2c70*/  IMAD R25, R16, R21, RZ ;  /* 0x0000001510197224 */ /* 0x000fe400078e02ff */
[----:B------:R-:W-:Y:S01]  /*2c80*/  @!P2 IMAD.MOV R32, RZ, RZ, -R32 ;  /* 0x000000ffff20a224 */ /* 0x000fe200078e0a20 */
[----:B------:R-:W-:Y:S01]  /*2c90*/  @!P5 LOP3.LUT R32, RZ, R12, RZ, 0x33, !PT ;  /* 0x0000000cff20d212 */ /* 0x000fe200078e33ff */
[----:B------:R-:W-:Y:S01]  /*2ca0*/  IMAD R11, R15, R0, R11 ;  /* 0x000000000f0b7224 */ /* 0x000fe200078e020b */
[----:B------:R-:W-:Y:S01]  /*2cb0*/  @!P0 IADD3 R31, PT, PT, -R31, RZ, RZ ;  /* 0x000000ff1f1f8210 */ /* 0x000fe20007ffe1ff */
[----:B------:R-:W-:Y:S01]  /*2cc0*/  IMAD.HI.U32 R28, R29, R25, R28 ;  /* 0x000000191d1c7227 */ /* 0x000fe200078e001c */
[----:B------:R-:W-:Y:S02]  /*2cd0*/  @!P1 LOP3.LUT R31, RZ, R7, RZ, 0x33, !PT ;  /* 0x00000007ff1f9212 */ /* 0x000fe400078e33ff */
[----:B------:R-:W-:-:S02]  /*2ce0*/  IABS R25, R9 ;  /* 0x0000000900197213 */ /* 0x000fc40000000000 */
[----:B------:R-:W-:Y:S02]  /*2cf0*/  IABS R26, R32 ;  /* 0x00000020001a7213 */ /* 0x000fe40000000000 */
[----:B------:R-:W-:Y:S01]  /*2d00*/  ISETP.GT.U32.AND P4, PT, R20, R11, PT ;  /* 0x0000000b1400720c */ /* 0x000fe20003f84070 */
[----:B------:R-:W-:Y:S01]  /*2d10*/  IMAD.MOV R25, RZ, RZ, -R25 ;  /* 0x000000ffff197224 */ /* 0x000fe200078e0a19 */
[----:B------:R-:W-:Y:S01]  /*2d20*/  IABS R0, R6 ;  /* 0x0000000600007213 */ /* 0x000fe20000000000 */
[----:B------:R-:W-:Y:S01]  /*2d30*/  IMAD.HI.U32 R17, R17, R26, RZ ;  /* 0x0000001a11117227 */ /* 0x000fe200078e00ff */
[----:B------:R-:W-:-:S03]  /*2d40*/  IABS R16, R31 ;  /* 0x0000001f00107213 */ /* 0x000fc60000000000 */
[----:B------:R-:W-:Y:S02]  /*2d50*/  IMAD.MOV R0, RZ, RZ, -R0 ;  /* 0x000000ffff007224 */ /* 0x000fe400078e0a00 */
[----:B------:R-:W-:-:S04]  /*2d60*/  IMAD.HI.U32 R27, R28, R16, RZ ;  /* 0x000000101c1b7227 */ /* 0x000fc800078e00ff */
[----:B------:R-:W-:Y:S01]  /*2d70*/  IMAD R26, R17, R25, R26 ;  /* 0x00000019111a7224 */ /* 0x000fe200078e021a */
[----:B------:R-:W-:Y:S01]  /*2d80*/  @!P4 IADD3 R11, PT, PT, R11, -R20, RZ ;  /* 0x800000140b0bc210 */ /* 0x000fe20007ffe0ff */
[----:B------:R-:W-:Y:S01]  /*2d90*/  IMAD R16, R27, R0, R16 ;  /* 0x000000001b107224 */ /* 0x000fe200078e0210 */
[----:B------:R-:W-:Y:S01]  /*2da0*/  LOP3.LUT R0, R3, R18, RZ, 0x3c, !PT ;  /* 0x0000001203007212 */ /* 0x000fe200078e3cff */
[----:B------:R-:W-:Y:S01]  /*2db0*/  @!P4 VIADD R15, R15, 0x1 ;  /* 0x000000010f0fc836 */ /* 0x000fe20000000000 */
[----:B------:R-:W-:Y:S02]  /*2dc0*/  ISETP.GT.U32.AND P3, PT, R13, R26, PT ;  /* 0x0000001a0d00720c */ /* 0x000fe40003f64070 */
[----:B------:R-:W-:Y:S02]  /*2dd0*/  ISETP.GT.U32.AND P1, PT, R21, R16, PT ;  /* 0x000000101500720c */ /* 0x000fe40003f24070 */
[----:B------:R-:W-:Y:S02]  /*2de0*/  ISETP.GE.U32.AND P2, PT, R11, R20, PT ;  /* 0x000000140b00720c */ /* 0x000fe40003f46070 */
[----:B------:R-:W-:Y:S01]  /*2df0*/  ISETP.GE.AND P0, PT, R0, RZ, PT ;  /* 0x000000ff0000720c */ /* 0x000fe20003f06270 */
[----:B------:R-:W-:Y:S01]  /*2e00*/  IMAD.MOV R0, RZ, RZ, -R32 ;  /* 0x000000ffff007224 */ /* 0x000fe200078e0a20 */
[----:B------:R-:W-:-:S02]  /*2e10*/  ISETP.NE.AND P4, PT, R18, RZ, PT ;  /* 0x000000ff1200720c */ /* 0x000fc40003f85270 */
[----:B------:R-:W-:Y:S01]  /*2e20*/  LOP3.LUT R11, R32, R9, RZ, 0x3c, !PT ;  /* 0x00000009200b7212 */ /* 0x000fe200078e3cff */
[----:B------:R-:W-:Y:S02]  /*2e30*/  IMAD R0, R12, R0, R33 ;  /* 0x000000000c007224 */ /* 0x000fe400078e0221 */
[----:B------:R-:W-:Y:S02]  /*2e40*/  @!P3 IMAD.IADD R26, R26, 0x1, -R13 ;  /* 0x000000011a1ab824 */ /* 0x000fe400078e0a0d */
[----:B------:R-:W-:Y:S02]  /*2e50*/  @!P1 IMAD.IADD R16, R16, 0x1, -R21 ;  /* 0x0000000110109824 */ /* 0x000fe400078e0a15 */
[----:B------:R-:W-:Y:S01]  /*2e60*/  @P2 IADD3 R15, PT, PT, R15, 0x1, RZ ;  /* 0x000000010f0f2810 */ /* 0x000fe20007ffe0ff */
[----:B------:R-:W-:Y:S01]  /*2e70*/  @!P3 VIADD R17, R17, 0x1 ;  /* 0x000000011111b836 */ /* 0x000fe20000000000 */
[----:B------:R-:W-:Y:S01]  /*2e80*/  ISETP.GE.U32.AND P6, PT, R26, R13, PT ;  /* 0x0000000d1a00720c */ /* 0x000fe20003fc6070 */
[----:B------:R-:W-:Y:S01]  /*2e90*/  @!P1 VIADD R27, R27, 0x1 ;  /* 0x000000011b1b9836 */ /* 0x000fe20000000000 */
[----:B------:R-:W-:-:S02]  /*2ea0*/  ISETP.GE.AND P2, PT, R11, RZ, PT ;  /* 0x000000ff0b00720c */ /* 0x000fc40003f46270 */
[----:B------:R-:W-:Y:S02]  /*2eb0*/  LOP3.LUT R11, R31, R6, RZ, 0x3c, !PT ;  /* 0x000000061f0b7212 */ /* 0x000fe400078e3cff */
[----:B------:R-:W-:Y:S02]  /*2ec0*/  ISETP.GE.U32.AND P5, PT, R16, R21, PT ;  /* 0x000000151000720c */ /* 0x000fe40003fa6070 */
[----:B------:R-:W-:Y:S02]  /*2ed0*/  @!P0 IADD3 R15, PT, PT, -R15, RZ, RZ ;  /* 0x000000ff0f0f8210 */ /* 0x000fe40007ffe1ff */
[----:B------:R-:W-:Y:S02]  /*2ee0*/  @!P4 LOP3.LUT R15, RZ, R18, RZ, 0x33, !PT ;  /* 0x00000012ff0fc212 */ /* 0x000fe400078e33ff */
[----:B------:R-:W-:Y:S01]  /*2ef0*/  ISETP.NE.AND P4, PT, R9, RZ, PT ;  /* 0x000000ff0900720c */ /* 0x000fe20003f85270 */
[----:B------:R-:W-:Y:S01]  /*2f00*/  @P6 VIADD R17, R17, 0x1 ;  /* 0x0000000111116836 */ /* 0x000fe20000000000 */
[----:B------:R-:W-:Y:S01]  /*2f10*/  ISETP.GE.AND P0, PT, R11, RZ, PT ;  /* 0x000000ff0b00720c */ /* 0x000fe20003f06270 */
[----:B------:R-:W-:Y:S01]  /*2f20*/  IMAD.WIDE R12, R15, UR11, RZ ;  /* 0x0000000b0f0c7c25 */ /* 0x000fe2000f8e02ff */
[----:B------:R-:W-:-:S02]  /*2f30*/  ISETP.NE.AND P3, PT, R6, RZ, PT ;  /* 0x000000ff0600720c */ /* 0x000fc40003f65270 */
[----:B------:R-:W-:Y:S01]  /*2f40*/  IADD3 R15, PT, PT, -R15, RZ, RZ ;  /* 0x000000ff0f0f7210 */ /* 0x000fe20007ffe1ff */
[----:B------:R-:W-:Y:S01]  /*2f50*/  @P5 VIADD R27, R27, 0x1 ;  /* 0x000000011b1b5836 */ /* 0x000fe20000000000 */
[----:B------:R-:W-:Y:S01]  /*2f60*/  IADD3 R11, PT, PT, -R31, RZ, RZ ;  /* 0x000000ff1f0b7210 */ /* 0x000fe20007ffe1ff */
[----:B------:R-:W-:Y:S01]  /*2f70*/  IMAD.WIDE.U32 R12, R2, UR15, R12 ;  /* 0x0000000f020c7c25 */ /* 0x000fe2000f8e000c */
[----:B------:R-:W-:-:S03]  /*2f80*/  UIMAD UR15, UR10, UR15, URZ ;  /* 0x0000000f0a0f72a4 */ /* 0x000fc6000f8e02ff */
[----:B------:R-:W-:Y:S01]  /*2f90*/  @!P2 IMAD.MOV R17, RZ, RZ, -R17 ;  /* 0x000000ffff11a224 */ /* 0x000fe200078e0a11 */
[----:B------:R-:W-:Y:S01]  /*2fa0*/  @!P4 LOP3.LUT R17, RZ, R9, RZ, 0x33, !PT ;  /* 0x00000009ff11c212 */ /* 0x000fe200078e33ff */
[----:B------:R-:W-:Y:S02]  /*2fb0*/  @!P0 IMAD.MOV R27, RZ, RZ, -R27 ;  /* 0x000000ffff1b8224 */ /* 0x000fe400078e0a1b */
[----:B------:R-:W-:Y:S01]  /*2fc0*/  @!P3 LOP3.LUT R27, RZ, R6, RZ, 0x33, !PT ;  /* 0x00000006ff1bb212 */ /* 0x000fe200078e33ff */
[----:B------:R-:W-:Y:S02]  /*2fd0*/  IMAD R13, R2, UR5, R13 ;  /* 0x00000005020d7c24 */ /* 0x000fe4000f8e020d */
[----:B------:R-:W-:Y:S01]  /*2fe0*/  IMAD R15, R18, R15, R3 ;  /* 0x0000000f120f7224 */ /* 0x000fe200078e0203 */
[----:B------:R-:W-:Y:S01]  /*2ff0*/  IADD3 R3, PT, PT, -R17, RZ, RZ ;  /* 0x000000ff11037210 */ /* 0x000fe20007ffe1ff */
[----:B------:R-:W-:Y:S02]  /*3000*/  IMAD R11, R7, R11, R14 ;  /* 0x0000000b070b7224 */ /* 0x000fe400078e020e */
[----:B------:R-:W-:-:S04]  /*3010*/  IMAD.WIDE R12, R15, UR9, R12 ;  /* 0x000000090f0c7c25 */ /* 0x000fc8000f8e020c */
[----:B------:R-:W-:Y:S02]  /*3020*/  IMAD.MOV R2, RZ, RZ, -R27 ;  /* 0x000000ffff027224 */ /* 0x000fe400078e0a1b */
[----:B------:R-:W-:Y:S01]  /*3030*/  IMAD.WIDE R14, R0, UR4, RZ ;  /* 0x00000004000e7c25 */ /* 0x000fe2000f8e02ff */
[----:B------:R-:W0:Y:S03]  /*3040*/  LDCU.64 UR4, c[0x0][0x420] ;  /* 0x00008400ff0477ac */ /* 0x000e260008000a00 */
[----:B------:R-:W-:-:S04]  /*3050*/  IMAD.WIDE R16, R17, R8, RZ ;  /* 0x0000000811107225 */ /* 0x000fc800078e02ff */
[----:B------:R-:W-:Y:S01]  /*3060*/  IMAD R3, R9, R3, R32 ;  /* 0x0000000309037224 */ /* 0x000fe200078e0220 */
[----:B------:R-:W-:Y:S01]  /*3070*/  IADD3 R0, P1, P0, R16, R12, R14 ;  /* 0x0000000c10007210 */ /* 0x000fe2000783e00e */
[----:B------:R-:W-:Y:S02]  /*3080*/  IMAD R2, R6, R2, R31 ;  /* 0x0000000206027224 */ /* 0x000fe400078e021f */
[----:B------:R-:W-:Y:S01]  /*3090*/  IMAD.WIDE R6, R11, UR15, RZ ;  /* 0x0000000f0b067c25 */ /* 0x000fe2000f8e02ff */
[----:B------:R-:W-:-:S03]  /*30a0*/  IADD3.X R13, PT, PT, R17, R13, R15, P1, P0 ;  /* 0x0000000d110d7210 */ /* 0x000fc60000fe040f */
        /* <DEDUP_REMOVED lines=11> */
.L_x_112:
[----:B------:R-:W0:Y:S01]  /*3160*/  LDC.64 R2, c[0x0][0x420] ;  /* 0x00010800ff027b82 */ /* 0x000e220000000a00 */
[----:B------:R-:W-:-:S05]  /*3170*/  IADD3 R0, PT, PT, R30, UR6, RZ ;  /* 0x000000061e007c10 */ /* 0x000fca000fffe0ff */
[----:B0-----:R-:W-:-:S05]  /*3180*/  IMAD.WIDE.U32 R2, R0, 0x4, R2 ;  /* 0x0000000400027825 */ /* 0x001fca00078e0002 */
[----:B------:R1:W-:Y:S02]  /*3190*/  STG.E desc[UR12][R2.64], R22 ;  /* 0x0000001602007986 */ /* 0x0003e4000c10190c */
.L_x_111:
[----:B------:R-:W-:Y:S05]  /*31a0*/  BSYNC.RECONVERGENT B1 ;  /* 0x0000000000017941 */ /* 0x000fea0003800200 */
.L_x_110:
[----:B------:R-:W2:Y:S01]  /*31b0*/  LDCU UR11, c[0x0][0x534] ;  /* 0x0000a680ff0b77ac */ /* 0x000ea20008000800 */
[C---:B------:R-:W-:Y:S01]  /*31c0*/  LOP3.LUT R17, R19.reuse, 0x7, RZ, 0xc0, !PT ;  /* 0x0000000713117812 */ /* 0x040fe200078ec0ff */
[----:B------:R-:W3:Y:S01]  /*31d0*/  LDC R32, c[0x0][0x44c] ;  /* 0x00011300ff207b82 */ /* 0x000ee20000000800 */
[----:B------:R-:W-:Y:S01]  /*31e0*/  IMAD.SHL.U32 R29, R19, 0x4, RZ ;  /* 0x00000004131d7824 */ /* 0x000fe200078e00ff */
[----:B01----:R-:W-:Y:S02]  /*31f0*/  CS2R R2, SRZ ;  /* 0x0000000000027805 */ /* 0x003fe4000001ff00 */
[----:B------:R-:W-:Y:S02]  /*3200*/  LOP3.LUT R0, R17, 0x8, RZ, 0xfc, !PT ;  /* 0x0000000811007812 */ /* 0x000fe400078efcff */
[----:B------:R-:W-:Y:S02]  /*3210*/  CS2R R4, SRZ ;  /* 0x0000000000047805 */ /* 0x000fe4000001ff00 */
[----:B------:R-:W-:-:S02]  /*3220*/  CS2R R6, SRZ ;  /* 0x0000000000067805 */ /* 0x000fc4000001ff00 */
[----:B------:R-:W-:Y:S01]  /*3230*/  LOP3.LUT R29, R29, 0x1c, RZ, 0xc0, !PT ;  /* 0x0000001c1d1d7812 */ /* 0x000fe200078ec0ff */
[----:B------:R-:W-:-:S03]  /*3240*/  IMAD.MOV.U32 R13, RZ, RZ, RZ ;  /* 0x000000ffff0d7224 */ /* 0x000fc600078e00ff */
[C---:B------:R-:W-:Y:S02]  /*3250*/  LOP3.LUT R28, R29.reuse, 0x20, RZ, 0xfc, !PT ;  /* 0x000000201d1c7812 */ /* 0x040fe400078efcff */
[----:B------:R-:W-:Y:S02]  /*3260*/  LOP3.LUT R15, R29, 0x40, RZ, 0xfc, !PT ;  /* 0x000000401d0f7812 */ /* 0x000fe400078efcff */
[----:B--2---:R-:W-:Y:S01]  /*3270*/  ISETP.GE.AND P1, PT, R17, UR11, PT ;  /* 0x0000000b11007c0c */ /* 0x004fe2000bf26270 */
[----:B------:R-:W-:Y:S01]  /*3280*/  UISETP.GE.AND UP0, UPT, UR11, 0x1, UPT ;  /* 0x000000010b00788c */ /* 0x000fe2000bf06270 */
[----:B------:R-:W-:Y:S01]  /*3290*/  ISETP.GE.AND P0, PT, R0, UR11, PT ;  /* 0x0000000b00007c0c */ /* 0x000fe2000bf06270 */
[----:B------:R-:W-:Y:S01]  /*32a0*/  IMAD.MOV.U32 R0, RZ, RZ, RZ ;  /* 0x000000ffff007224 */ /* 0x000fe200078e00ff */
[C---:B------:R-:W-:Y:S02]  /*32b0*/  ISETP.GT.U32.OR P1, PT, R19.reuse, 0x7f, P1 ;  /* 0x0000007f1300780c */ /* 0x040fe40000f24470 */
[----:B------:R-:W-:Y:S01]  /*32c0*/  ISETP.GT.U32.OR P0, PT, R19, 0x7f, P0 ;  /* 0x0000007f1300780c */ /* 0x000fe20000704470 */
[----:B---3--:R-:W-:-:S10]  /*32d0*/  IMAD R12, R32, UR6, RZ ;  /* 0x00000006200c7c24 */ /* 0x008fd4000f8e02ff */
[C---:B------:R-:W-:Y:S01]  /*32e0*/  @!P1 FADD.FTZ R11, -R22.reuse, R24 ;  /* 0x00000018160b9221 */ /* 0x040fe20000010100 */
[C-C-:B------:R-:W-:Y:S02]  /*32f0*/  @!P1 IMAD R10, R17.reuse, 0x44, R34.reuse ;  /* 0x00000044110a9824 */ /* 0x140fe400078e0222 */
[----:B------:R-:W-:Y:S01]  /*3300*/  @!P0 FADD.FTZ R22, -R22, R23 ;  /* 0x0000001716168221 */ /* 0x000fe20000010100 */
[----:B------:R-:W-:Y:S02]  /*3310*/  @!P0 IMAD R8, R17, 0x44, R34 ;  /* 0x0000004411088824 */ /* 0x000fe400078e0222 */
[----:B------:R-:W-:Y:S01]  /*3320*/  @!P1 FMUL.FTZ R11, R11, 1.4426950216293334961 ;  /* 0x3fb8aa3b0b0b9820 */ /* 0x000fe20000410000 */
[----:B------:R-:W-:Y:S02]  /*3330*/  IMAD R17, R30, 0x18, R17 ;  /* 0x000000181e117824 */ /* 0x000fe400078e0211 */
[----:B------:R-:W-:-:S03]  /*3340*/  @!P0 FMUL.FTZ R9, R22, 1.4426950216293334961 ;  /* 0x3fb8aa3b16098820 */ /* 0x000fc60000410000 */
[----:B------:R-:W0:Y:S08]  /*3350*/  @!P1 MUFU.EX2 R11, R11 ;  /* 0x0000000b000b9308 */ /* 0x000e300000000800 */
[----:B------:R-:W1:Y:S01]  /*3360*/  @!P0 MUFU.EX2 R9, R9 ;  /* 0x0000000900098308 */ /* 0x000e620000000800 */
[----:B0-----:R0:W-:Y:S04]  /*3370*/  @!P1 STS [R10], R11 ;  /* 0x0000000b0a009388 */ /* 0x0011e80000000800 */
[----:B-1----:R1:W-:Y:S01]  /*3380*/  @!P0 STS [R8+0x220], R9 ;  /* 0x0002200908008388 */ /* 0x0023e20000000800 */
[----:B------:R-:W-:Y:S01]  /*3390*/  BAR.SYNC.DEFER_BLOCKING 0x0 ;  /* 0x0000000000007b1d */ /* 0x000fe20000010000 */
[----:B------:R-:W-:-:S04]  /*33a0*/  LEA R17, P0, R17, R12, 0x2 ;  /* 0x0000000c11117211 */ /* 0x000fc800078010ff */
[----:B------:R-:W-:Y:S02]  /*33b0*/  LEA.HI.X.SX32 R12, R12, RZ, 0x1, P0 ;  /* 0x000000ff0c0c7211 */ /* 0x000fe400000f0eff */
[----:B0-----:R-:W-:Y:S02]  /*33c0*/  CS2R R10, SRZ ;  /* 0x00000000000a7805 */ /* 0x001fe4000001ff00 */
        /* <DEDUP_REMOVED lines=12> */
[----:B0-----:R-:W-:Y:S02]  /*3490*/  LEA R36, P0, R17, UR4, 0x2 ;  /* 0x0000000411247c11 */ /* 0x001fe4000f8010ff */
[----:B------:R-:W-:Y:S01]  /*34a0*/  CS2R R16, SRZ ;  /* 0x0000000000107805 */ /* 0x000fe2000001ff00 */
[----:B------:R-:W-:Y:S01]  /*34b0*/  UIADD3 UR4, UPT, UPT, UR7, -UR6, URZ ;  /* 0x8000000607047290 */ /* 0x000fe2000fffe0ff */
[----:B------:R-:W-:Y:S01]  /*34c0*/  IADD3.X R37, PT, PT, R12, UR5, RZ, P0, !PT ;  /* 0x000000050c257c10 */ /* 0x000fe200087fe4ff */
[----:B------:R-:W-:Y:S10]  /*34d0*/  BRA.U !UP0, `(.L_x_119) ;  /* 0x0000000508487547 */ /* 0x000ff4000b800000 */
[----:B------:R-:W0:Y:S01]  /*34e0*/  LDCU UR5, c[0x0][0x44c] ;  /* 0x00008980ff0577ac */ /* 0x000e220008000800 */
[----:B------:R-:W-:Y:S01]  /*34f0*/  ISETP.GE.AND P4, PT, R30, UR4, PT ;  /* 0x000000041e007c0c */ /* 0x000fe2000bf86270 */
[----:B------:R-:W-:Y:S01]  /*3500*/  IMAD R32, R32, UR7, RZ ;  /* 0x0000000720207c24 */ /* 0x000fe2000f8e02ff */
[----:B------:R-:W-:Y:S01]  /*3510*/  CS2R R2, SRZ ;  /* 0x0000000000027805 */ /* 0x000fe2000001ff00 */
[----:B------:R-:W-:Y:S01]  /*3520*/  ULOP3.LUT UR11, UR11, 0x7ffffffe, URZ, 0xc0, !UPT ;  /* 0x7ffffffe0b0b7892 */ /* 0x000fe2000f8ec0ff */
[----:B------:R-:W-:Y:S01]  /*3530*/  IMAD.MOV.U32 R0, RZ, RZ, RZ ;  /* 0x000000ffff007224 */ /* 0x000fe200078e00ff */
[----:B------:R-:W-:Y:S01]  /*3540*/  CS2R R4, SRZ ;  /* 0x0000000000047805 */ /* 0x000fe2000001ff00 */
[----:B------:R-:W-:Y:S01]  /*3550*/  IMAD.MOV.U32 R14, RZ, RZ, R34 ;  /* 0x000000ffff0e7224 */ /* 0x000fe200078e0022 */
[----:B------:R-:W-:Y:S02]  /*3560*/  CS2R R6, SRZ ;  /* 0x0000000000067805 */ /* 0x000fe4000001ff00 */
[----:B------:R-:W-:-:S02]  /*3570*/  CS2R R8, SRZ ;  /* 0x0000000000087805 */ /* 0x000fc4000001ff00 */
[----:B------:R-:W-:Y:S01]  /*3580*/  CS2R R10, SRZ ;  /* 0x00000000000a7805 */ /* 0x000fe2000001ff00 */
[----:B------:R-:W-:Y:S01]  /*3590*/  IMAD.MOV.U32 R13, RZ, RZ, RZ ;  /* 0x000000ffff0d7224 */ /* 0x000fe200078e00ff */
[----:B------:R-:W1:Y:S01]  /*35a0*/  LDCU UR8, c[0x0][0x440] ;  /* 0x00008800ff0877ac */ /* 0x000e620008000800 */
[----:B------:R-:W-:Y:S01]  /*35b0*/  IMAD.U32 R31, RZ, RZ, UR11 ;  /* 0x0000000bff1f7e24 */ /* 0x000fe2000f8e00ff */
[----:B------:R-:W-:Y:S02]  /*35c0*/  UIADD3 UR9, UPT, UPT, -UR11, URZ, URZ ;  /* 0x000000ff0b097290 */ /* 0x000fe4000fffe1ff */
[----:B0-----:R-:W-:-:S12]  /*35d0*/  UIMAD UR5, UR7, UR5, URZ ;  /* 0x00000005070572a4 */ /* 0x001fd8000f8e02ff */
.L_x_124:
        /* <DEDUP_REMOVED lines=14> */
.L_x_121:
[----:B-1----:R-:W-:Y:S05]  /*36c0*/  BSYNC.RECONVERGENT B0 ;  /* 0x0000000000007941 */ /* 0x002fea0003800200 */
.L_x_120:
        /* <DEDUP_REMOVED lines=31> */
.L_x_123:
[----:B------:R-:W-:Y:S05]  /*38c0*/  BSYNC.RECONVERGENT B0 ;  /* 0x0000000000007941 */ /* 0x000fea0003800200 */
.L_x_122:
        /* <DEDUP_REMOVED lines=19> */
.L_x_119:
[----:B------:R-:W0:Y:S02]  /*3a00*/  LDCU UR5, c[0x0][0x534] ;  /* 0x0000a680ff0577ac */ /* 0x000e240008000800 */
[----:B0-----:R-:W-:-:S04]  /*3a10*/  ULOP3.LUT UR5, UR5, 0x1, URZ, 0xc0, !UPT ;  /* 0x0000000105057892 */ /* 0x001fc8000f8ec0ff */
[----:B------:R-:W-:-:S09]  /*3a20*/  UISETP.NE.U32.AND UP0, UPT, UR5, 0x1, UPT ;  /* 0x000000010500788c */ /* 0x000fd2000bf05070 */
[----:B------:R-:W-:Y:S05]  /*3a30*/  BRA.U UP0, `(.L_x_118) ;  /* 0x00000001007c7547 */ /* 0x000fea000b800000 */
[----:B------:R-:W-:Y:S01]  /*3a40*/  IMAD R12, R31, 0x44, R34 ;  /* 0x000000441f0c7824 */ /* 0x000fe200078e0222 */
[----:B------:R-:W-:Y:S01]  /*3a50*/  ISETP.GE.AND P0, PT, R30, UR4, PT ;  /* 0x000000041e007c0c */ /* 0x000fe2000bf06270 */
[----:B------:R-:W-:Y:S04]  /*3a60*/  BSSY.RECONVERGENT B0, `(.L_x_125) ;  /* 0x0000010000007945 */ /* 0x000fe80003800200 */
[----:B------:R-:W0:Y:S08]  /*3a70*/  LDS R12, [R12] ;  /* 0x000000000c0c7984 */ /* 0x000e300000000800 */
        /* <DEDUP_REMOVED lines=14> */
.L_x_126:
[----:B------:R-:W-:Y:S05]  /*3b60*/  BSYNC.RECONVERGENT B0 ;  /* 0x0000000000007941 */ /* 0x000fea0003800200 */
.L_x_125:
        /* <DEDUP_REMOVED lines=12> */
.L_x_118:
        /* <DEDUP_REMOVED lines=46> */
[----:B------:R-:W-:-:S05]  /*3f10*/  IMAD.IADD R20, R30, 0x1, -R18 ;  /* 0x000000011e147824 */ /* 0x000fca00078e0a12 */
[----:B------:R-:W-:Y:S02]  /*3f20*/  IABS R12, R20 ;  /* 0x00000014000c7213 */ /* 0x000fe40000000000 */
[----:B------:R-:W-:-:S03]  /*3f30*/  LOP3.LUT R20, R20, R17, RZ, 0x3c, !PT ;  /* 0x0000001114147212 */ /* 0x000fc600078e3cff */
[----:B------:R-:W-:Y:S01]  /*3f40*/  IMAD.HI.U32 R14, R14, R12, RZ ;  /* 0x0000000c0e0e7227 */ /* 0x000fe200078e00ff */
[----:B------:R-:W-:-:S04]  /*3f50*/  ISETP.GE.AND P1, PT, R20, RZ, PT ;  /* 0x000000ff1400720c */ /* 0x000fc80003f26270 */
[----:B------:R-:W-:-:S05]  /*3f60*/  IADD3 R21, PT, PT, -R14, RZ, RZ ;  /* 0x000000ff0e157210 */ /* 0x000fca0007ffe1ff */
[----:B------:R-:W-:Y:S01]  /*3f70*/  IMAD R21, R16, R21, R12 ;  /* 0x0000001510157224 */ /* 0x000fe200078e020c */
[----:B------:R-:W-:-:S04]  /*3f80*/  SHF.R.S32.HI R12, RZ, 0x1f, R19 ;  /* 0x0000001fff0c7819 */ /* 0x000fc80000011413 */
[----:B------:R-:W-:Y:S01]  /*3f90*/  ISETP.GT.U32.AND P0, PT, R16, R21, PT ;  /* 0x000000151000720c */ /* 0x000fe20003f04070 */
[----:B---3--:R-:W-:-:S04]  /*3fa0*/  IMAD R12, R12, UR4, RZ ;  /* 0x000000040c0c7c24 */ /* 0x008fc8000f8e02ff */
[----:B------:R-:W-:-:S08]  /*3fb0*/  IMAD R12, R19, UR5, R12 ;  /* 0x00000005130c7c24 */ /* 0x000fd0000f8e020c */
[----:B------:R-:W-:Y:S02]  /*3fc0*/  @!P0 IMAD.IADD R21, R21, 0x1, -R16 ;  /* 0x0000000115158824 */ /* 0x000fe400078e0a10 */
[----:B------:R-:W-:Y:S01]  /*3fd0*/  @!P0 VIADD R14, R14, 0x1 ;  /* 0x000000010e0e8836 */ /* 0x000fe20000000000 */
[----:B------:R-:W-:Y:S02]  /*3fe0*/  ISETP.NE.AND P0, PT, R17, RZ, PT ;  /* 0x000000ff1100720c */ /* 0x000fe40003f05270 */
[----:B------:R-:W-:Y:S01]  /*3ff0*/  ISETP.GE.U32.AND P2, PT, R21, R16, PT ;  /* 0x000000101500720c */ /* 0x000fe20003f46070 */
[----:B------:R-:W-:Y:S01]  /*4000*/  IMAD.WIDE.U32 R20, R19, UR4, RZ ;  /* 0x0000000413147c25 */ /* 0x000fe2000f8e00ff */
[----:B------:R-:W0:Y:S03]  /*4010*/  LDCU.64 UR4, c[0x0][0x3f0] ;  /* 0x00007e00ff0477ac */ /* 0x000e260008000a00 */
[----:B------:R-:W-:-:S08]  /*4020*/  IMAD.IADD R21, R21, 0x1, R12 ;  /* 0x0000000115157824 */ /* 0x000fd000078e020c */
[----:B------:R-:W-:-:S05]  /*4030*/  @P2 VIADD R14, R14, 0x1 ;  /* 0x000000010e0e2836 */ /* 0x000fca0000000000 */
        /* <DEDUP_REMOVED lines=26> */
        .weak           $__internal_3_$__cuda_sm20_div_s64
        .type           $__internal_3_$__cuda_sm20_div_s64,@function
        .size           $__internal_3_$__cuda_sm20_div_s64,(.L_x_5437 - $__internal_3_$__cuda_sm20_div_s64)
$__internal_3_$__cuda_sm20_div_s64:
        /* <DEDUP_REMOVED lines=33> */
[----:B------:R-:W-:-:S04]  /*43f0*/  IMAD.HI.U32 R11, P3, R21, R14, R28 ;  /* 0x0000000e150b7227 */ /* 0x000fc8000786001c */
[----:B------:R-:W-:Y:S02]  /*4400*/  IMAD R14, R21, R20, RZ ;  /* 0x00000014150e7224 */ /* 0x000fe400078e02ff */
[----:B------:R-:W-:-:S03]  /*4410*/  IMAD.MOV.U32 R29, RZ, RZ, RZ ;  /* 0x000000ffff1d7224 */ /* 0x000fc600078e00ff */
[----:B------:R-:W-:Y:S01]  /*4420*/  IADD3 R14, P2, PT, R14, R11, RZ ;  /* 0x0000000b0e0e7210 */ /* 0x000fe20007f5e0ff */
[----:B------:R-:W-:-:S04]  /*4430*/  IMAD.HI.U32 R11, R21, R20, RZ ;  /* 0x00000014150b7227 */ /* 0x000fc800078e00ff */
[----:B------:R-:W-:Y:S02]  /*4440*/  IMAD.X R20, RZ, RZ, ~R17, P0 ;  /* 0x000000ffff147224 */ /* 0x000fe400000e0e11 */
[----:B------:R-:W-:Y:S02]  /*4450*/  IMAD.X R21, R11, 0x1, R21, P4 ;  /* 0x000000010b157824 */ /* 0x000fe400020e0615 */
[----:B------:R-:W-:Y:S01]  /*4460*/  IMAD.HI.U32 R28, R14, R13, RZ ;  /* 0x0000000d0e1c7227 */ /* 0x000fe200078e00ff */
[----:B------:R-:W-:-:S05]  /*4470*/  SEL R11, R20, R17, !P1 ;  /* 0x00000011140b7207 */ /* 0x000fca0004800000 */
[----:B------:R-:W-:Y:S01]  /*4480*/  IMAD.WIDE.U32 R28, R14, R11, R28 ;  /* 0x0000000b0e1c7225 */ /* 0x000fe200078e001c */
[----:B------:R-:W-:-:S05]  /*4490*/  IADD3.X R14, PT, PT, RZ, RZ, R21, P2, P3 ;  /* 0x000000ffff0e7210 */ /* 0x000fca00017e6415 */
[----:B------:R-:W-:-:S04]  /*44a0*/  IMAD.HI.U32 R20, P0, R14, R13, R28 ;  /* 0x0000000d0e147227 */ /* 0x000fc8000780001c */
[----:B------:R-:W-:-:S05]  /*44b0*/  IMAD R21, R14, R11, RZ ;  /* 0x0000000b0e157224 */ /* 0x000fca00078e02ff */
[----:B------:R-:W-:Y:S01]  /*44c0*/  IADD3 R21, P1, PT, R21, R20, RZ ;  /* 0x0000001415157210 */ /* 0x000fe20007f3e0ff */
[----:B------:R-:W-:-:S04]  /*44d0*/  IMAD.HI.U32 R20, R14, R11, RZ ;  /* 0x0000000b0e147227 */ /* 0x000fc800078e00ff */
[----:B------:R-:W-:Y:S02]  /*44e0*/  IMAD.X R20, RZ, RZ, R20, P0 ;  /* 0x000000ffff147224 */ /* 0x000fe400000e0614 */
[----:B------:R-:W-:-:S03]  /*44f0*/  IMAD.WIDE.U32 R28, R21, R26, RZ ;  /* 0x0000001a151c7225 */ /* 0x000fc600078e00ff */
[----:B------:R-:W-:Y:S01]  /*4500*/  IADD3.X R20, PT, PT, RZ, R20, RZ, P1, !PT ;  /* 0x00000014ff147210 */ /* 0x000fe20000ffe4ff */
[C---:B------:R-:W-:Y:S01]  /*4510*/  IMAD R29, R21.reuse, R27, R29 ;  /* 0x0000001b151d7224 */ /* 0x040fe200078e021d */
[----:B------:R-:W-:Y:S02]  /*4520*/  IADD3 R13, P0, PT, -R28, R13, RZ ;  /* 0x0000000d1c0d7210 */ /* 0x000fe40007f1e1ff */
[----:B------:R-:W-:Y:S01]  /*4530*/  IADD3 R28, P1, PT, R21, 0x1, RZ ;  /* 0x00000001151c7810 */ /* 0x000fe20007f3e0ff */
[-C--:B------:R-:W-:Y:S01]  /*4540*/  IMAD R14, R20, R26.reuse, R29 ;  /* 0x0000001a140e7224 */ /* 0x080fe200078e021d */
[----:B------:R-:W-:-:S03]  /*4550*/  ISETP.GE.U32.AND P3, PT, R13, R26, PT ;  /* 0x0000001a0d00720c */ /* 0x000fc60003f66070 */
[----:B------:R-:W-:Y:S01]  /*4560*/  IMAD.X R11, R11, 0x1, ~R14, P0 ;  /* 0x000000010b0b7824 */ /* 0x000fe200000e0e0e */
[----:B------:R-:W-:-:S04]  /*4570*/  IADD3 R14, P2, PT, R13, -R26, RZ ;  /* 0x8000001a0d0e7210 */ /* 0x000fc80007f5e0ff */
[----:B------:R-:W-:-:S04]  /*4580*/  ISETP.GE.U32.AND.EX P3, PT, R11, R27, PT, P3 ;  /* 0x0000001b0b00720c */ /* 0x000fc80003f66130 */
[----:B------:R-:W-:Y:S01]  /*4590*/  SEL R13, R14, R13, P3 ;  /* 0x0000000d0e0d7207 */ /* 0x000fe20001800000 */
[----:B------:R-:W-:Y:S01]  /*45a0*/  IMAD.X R14, R11, 0x1, ~R27, P2 ;  /* 0x000000010b0e7824 */ /* 0x000fe200010e0e1b */
[----:B------:R-:W-:Y:S02]  /*45b0*/  SEL R28, R28, R21, P3 ;  /* 0x000000151c1c7207 */ /* 0x000fe40001800000 */
[----:B------:R-:W-:Y:S01]  /*45c0*/  ISETP.GE.U32.AND P0, PT, R13, R26, PT ;  /* 0x0000001a0d00720c */ /* 0x000fe20003f06070 */
[----:B------:R-:W-:Y:S01]  /*45d0*/  IMAD.X R13, RZ, RZ, R20, P1 ;  /* 0x000000ffff0d7224 */ /* 0x000fe200008e0614 */
[----:B------:R-:W-:Y:S02]  /*45e0*/  SEL R11, R14, R11, P3 ;  /* 0x0000000b0e0b7207 */ /* 0x000fe40001800000 */
[----:B------:R-:W-:Y:S02]  /*45f0*/  IADD3 R21, P1, PT, R28, 0x1, RZ ;  /* 0x000000011c157810 */ /* 0x000fe40007f3e0ff */
[----:B------:R-:W-:-:S02]  /*4600*/  SEL R13, R13, R20, P3 ;  /* 0x000000140d0d7207 */ /* 0x000fc40001800000 */
[----:B------:R-:W-:Y:S02]  /*4610*/  ISETP.GE.U32.AND.EX P0, PT, R11, R27, PT, P0 ;  /* 0x0000001b0b00720c */ /* 0x000fe40003f06100 */
[-C--:B------:R-:W-:Y:S02]  /*4620*/  IADD3.X R14, PT, PT, RZ, R13.reuse, RZ, P1, !PT ;  /* 0x0000000dff0e7210 */ /* 0x080fe40000ffe4ff */
[----:B------:R-:W-:Y:S02]  /*4630*/  SEL R21, R21, R28, P0 ;  /* 0x0000001c15157207 */ /* 0x000fe40000000000 */
[----:B------:R-:W-:Y:S02]  /*4640*/  SEL R13, R14, R13, P0 ;  /* 0x0000000d0e0d7207 */ /* 0x000fe40000000000 */
[----:B------:R-:W-:Y:S02]  /*4650*/  IADD3 R14, P1, PT, RZ, -R21, RZ ;  /* 0x80000015ff0e7210 */ /* 0x000fe40007f3e0ff */
[----:B------:R-:W-:Y:S01]  /*4660*/  LOP3.LUT R11, R15, R17, RZ, 0x3c, !PT ;  /* 0x000000110f0b7212 */ /* 0x000fe200078e3cff */
[----:B------:R-:W-:Y:S01]  /*4670*/  IMAD.MOV.U32 R17, RZ, RZ, 0x0 ;  /* 0x00000000ff117424 */ /* 0x000fe200078e00ff */
[----:B------:R-:W-:Y:S01]  /*4680*/  ISETP.NE.U32.AND P0, PT, R18, RZ, PT ;  /* 0x000000ff1200720c */ /* 0x000fe20003f05070 */
[----:B------:R-:W-:Y:S01]  /*4690*/  IMAD.X R20, RZ, RZ, ~R13, P1 ;  /* 0x000000ffff147224 */ /* 0x000fe200008e0e0d */
[----:B------:R-:W-:-:S02]  /*46a0*/  ISETP.GE.AND P2, PT, R11, RZ, PT ;  /* 0x000000ff0b00720c */ /* 0x000fc40003f46270 */
[----:B------:R-:W-:Y:S02]  /*46b0*/  ISETP.NE.AND.EX P0, PT, R15, RZ, PT, P0 ;  /* 0x000000ff0f00720c */ /* 0x000fe40003f05300 */
[----:B------:R-:W-:Y:S02]  /*46c0*/  SEL R14, R14, R21, !P2 ;  /* 0x000000150e0e7207 */ /* 0x000fe40005000000 */
[----:B------:R-:W-:Y:S02]  /*46d0*/  SEL R20, R20, R13, !P2 ;  /* 0x0000000d14147207 */ /* 0x000fe40005000000 */
[----:B------:R-:W-:Y:S02]  /*46e0*/  SEL R14, R14, 0xffffffff, P0 ;  /* 0xffffffff0e0e7807 */ /* 0x000fe40000000000 */
[----:B------:R-:W-:Y:S01]  /*46f0*/  SEL R11, R20, 0xffffffff, P0 ;  /* 0xffffffff140b7807 */ /* 0x000fe20000000000 */
[----:B------:R-:W-:Y:S06]  /*4700*/  RET.REL.NODEC R16 `(_ZN5flash32flash_fwd_splitkv_combine_kernelI23Flash_fwd_kernel_traitsILi96ELi64ELi128ELi4ELb0ELb0EN7cutlass10bfloat16_tE19Flash_kernel_traitsILi96ELi64ELi128ELi4ES3_EELi16ELi4ELb0EEEvNS_16Flash_fwd_paramsE) ;  /* 0xffffffb8103c7950 */ /* 0x000fec0003c3ffff */
.L_x_127:
        /* <DEDUP_REMOVED lines=15> */
.L_x_5437:


//--------------------- .text._ZN5flash32flash_fwd_splitkv_combine_kernelI23Flash_fwd_kernel_traitsILi96ELi64ELi128ELi4ELb0ELb0EN7cutlass10bfloat16_tE19Flash_kernel_traitsILi96ELi64ELi128ELi4ES3_EELi16ELi3ELb0EEEvNS_16Flash_fwd_paramsE --------------------------
	.section	.text._ZN5flash32flash_fwd_splitkv_combine_kernelI23Flash_fwd_kernel_traitsILi96ELi64ELi128ELi4ELb0ELb0EN7cutlass10bfloat16_tE19Flash_kernel_traitsILi96ELi64ELi128ELi4ES3_EELi16ELi3ELb0EEEvNS_16Flash_fwd_paramsE,"ax",@progbits
	.align	128
        .global         _ZN5flash32flash_fwd_splitkv_combine_kernelI23Flash_fwd_kernel_traitsILi96ELi64ELi128ELi4ELb0ELb0EN7cutlass10bfloat16_tE19Flash_kernel_traitsILi96ELi64ELi128ELi4ES3_EELi16ELi3ELb0EEEvNS_16Flash_fwd_paramsE
        .type           _ZN5flash32flash_fwd_splitkv_combine_kernelI23Flash_fwd_kernel_traitsILi96ELi64ELi128ELi4ELb0ELb0EN7cutlass10bfloat16_tE19Flash_kernel_traitsILi96ELi64ELi128ELi4ES3_EELi16ELi3ELb0EEEvNS_16Flash_fwd_paramsE,@function
        .size           _ZN5flash32flash_fwd_splitkv_combine_kernelI23Flash_fwd_kernel_traitsILi96ELi64ELi128ELi4ELb0ELb0EN7cutlass10bfloat16_tE19Flash_kernel_traitsILi96ELi64ELi128ELi4ES3_EELi16ELi3ELb0EEEvNS_16Flash_fwd_paramsE,(.L_x_5438 - _ZN5flash32flash_fwd_splitkv_combine_kernelI23Flash_fwd_kernel_traitsILi96ELi64ELi128ELi4ELb0ELb0EN7cutlass10bfloat16_tE19Flash_kernel_traitsILi96ELi64ELi128ELi4ES3_EELi16ELi3ELb0EEEvNS_16Flash_fwd_paramsE)
        .other          _ZN5flash32flash_fwd_splitkv_combine_kernelI23Flash_fwd_kernel_traitsILi96ELi64ELi128ELi4ELb0ELb0EN7cutlass10bfloat16_tE19Flash_kernel_traitsILi96ELi64ELi128ELi4ES3_EELi16ELi3ELb0EEEvNS_16Flash_fwd_paramsE,@"STO_CUDA_ENTRY STV_DEFAULT"
_ZN5flash32flash_fwd_splitkv_combine_kernelI23Flash_fwd_kernel_traitsILi96ELi64ELi128ELi4ELb0ELb0EN7cutlass10bfloat16_tE19Flash_kernel_traitsILi96ELi64ELi128ELi4ES3_EELi16ELi3ELb0EEEvNS_16Flash_fwd_paramsE:
.text._ZN5flash32flash_fwd_splitkv_combine_kernelI23Flash_fwd_kernel_traitsILi96ELi64ELi128ELi4ELb0ELb0EN7cutlass10bfloat16_tE19Flash_kernel_traitsILi96ELi64ELi128ELi4ES3_EELi16ELi3ELb0EEEvNS_16Flash_fwd_paramsE:
        /* <DEDUP_REMOVED lines=38> */
.L_x_128:
[----:B------:R-:W-:Y:S01]  /*0260*/  IMAD.U32 R36, RZ, RZ, UR7 ;  /* 0x00000007ff247e24 */ /* 0x000fe2000f8e00ff */
[----:B------:R-:W-:Y:S01]  /*0270*/  MOV R18, UR14 ;  /* 0x0000000e00127c02 */ /* 0x000fe20008000f00 */
[----:B------:R-:W-:Y:S01]  /*0280*/  IMAD.U32 R19, RZ, RZ, UR15 ;  /* 0x0000000fff137e24 */ /* 0x000fe2000f8e00ff */
[----:B------:R-:W-:Y:S02]  /*0290*/  MOV R17, UR8 ;  /* 0x0000000800117c02 */ /* 0x000fe40008000f00 */
[----:B------:R-:W-:Y:S02]  /*02a0*/  MOV R16, 0x2c0 ;  /* 0x000002c000107802 */ /* 0x000fe40000000f00 */
[----:B------:R-:W-:Y:S05]  /*02b0*/  CALL.REL.NOINC `($__internal_4_$__cuda_sm20_div_s64) ;  /* 0x0000003c00847944 */ /* 0x000fea0003c00000 */
[----:B------:R-:W-:-:S07]  /*02c0*/  MOV R15, R13 ;  /* 0x0000000d000f7202 */ /* 0x000fce0000000f00 */
.L_x_129:
        /* <DEDUP_REMOVED lines=30> */
.L_x_131:
[----:B------:R-:W-:Y:S01]  /*04b0*/  IMAD.MOV.U32 R36, RZ, RZ, R14 ;  /* 0x000000ffff247224 */ /* 0x000fe200078e000e */
[----:B------:R-:W-:Y:S02]  /*04c0*/  MOV R19, R15 ;  /* 0x0000000f00137202 */ /* 0x000fe40000000f00 */
[----:B------:R-:W-:Y:S02]  /*04d0*/  MOV R16, 0x4f0 ;  /* 0x000004f000107802 */ /* 0x000fe40000000f00 */
[----:B------:R-:W-:Y:S05]  /*04e0*/  CALL.REL.NOINC `($__internal_4_$__cuda_sm20_div_s64) ;  /* 0x0000003800f87944 */ /* 0x000fea0003c00000 */
[----:B------:R-:W-:Y:S02]  /*04f0*/  MOV R24, R14 ;  /* 0x0000000e00187202 */ /* 0x000fe40000000f00 */
[----:B------:R-:W-:Y:S02]  /*0500*/  MOV R25, R13 ;  /* 0x0000000d00197202 */ /* 0x000fe40000000f00 */
.L_x_132:
[----:B------:R-:W-:Y:S05]  /*0510*/  BSYNC.RECONVERGENT B0 ;  /* 0x0000000000007941 */ /* 0x000fea0003800200 */
.L_x_130:
        /* <DEDUP_REMOVED lines=55> */
.L_x_134:
[----:B------:R-:W-:Y:S01]  /*0890*/  IMAD.MOV.U32 R36, RZ, RZ, R18 ;  /* 0x000000ffff247224 */ /* 0x000fe200078e0012 */
[----:B------:R-:W-:Y:S01]  /*08a0*/  MOV R18, R12 ;  /* 0x0000000c00127202 */ /* 0x000fe20000000f00 */
[----:B------:R-:W-:Y:S01]  /*08b0*/  IMAD.MOV.U32 R19, RZ, RZ, R17 ;  /* 0x000000ffff137224 */ /* 0x000fe200078e0011 */
[----:B------:R-:W-:Y:S02]  /*08c0*/  MOV R17, R2 ;  /* 0x0000000200117202 */ /* 0x000fe40000000f00 */
[----:B------:R-:W-:Y:S02]  /*08d0*/  MOV R16, 0x8f0 ;  /* 0x000008f000107802 */ /* 0x000fe40000000f00 */
[----:B------:R-:W-:Y:S05]  /*08e0*/  CALL.REL.NOINC `($__internal_4_$__cuda_sm20_div_s64) ;  /* 0x0000003400f87944 */ /* 0x000fea0003c00000 */
[----:B------:R-:W-:Y:S02]  /*08f0*/  MOV R15, R13 ;  /* 0x0000000d000f7202 */ /* 0x000fe40000000f00 */
.L_x_135:
[----:B------:R-:W-:Y:S05]  /*0900*/  BSYNC.RECONVERGENT B0 ;  /* 0x0000000000007941 */ /* 0x000fea0003800200 */
.L_x_133:
        /* <DEDUP_REMOVED lines=17> */
[----:B------:R-:W-:-:S04]  /*0a20*/  IMAD.MOV.U32 R6, RZ, RZ, R3 ;  /* 0x000000ffff067224 */ /* 0x000fc800078e0003 */
[----:B------:R-:W-:-:S04]  /*0a30*/  IMAD.HI.U32 R3, R7, R6, RZ ;  /* 0x0000000607037227 */ /* 0x000fc800078e00ff */
[----:B------:R-:W-:-:S04]  /*0a40*/  IMAD.MOV R4, RZ, RZ, -R3 ;  /* 0x000000ffff047224 */ /* 0x000fc800078e0a03 */
[----:B------:R-:W-:-:S05]  /*0a50*/  IMAD R4, R5, R4, R6 ;  /* 0x0000000405047224 */ /* 0x000fca00078e0206 */
[----:B------:R-:W-:-:S13]  /*0a60*/  ISETP.GT.U32.AND P1, PT, R5, R4, PT ;  /* 0x000000040500720c */ /* 0x000fda0003f24070 */
[-C--:B------:R-:W-:Y:S01]  /*0a70*/  @!P1 IADD3 R4, PT, PT, R4, -R5.reuse, RZ ;  /* 0x8000000504049210 */ /* 0x080fe20007ffe0ff */
[----:B------:R-:W-:Y:S01]  /*0a80*/  @!P1 VIADD R3, R3, 0x1 ;  /* 0x0000000103039836 */ /* 0x000fe20000000000 */
[----:B------:R-:W-:Y:S02]  /*0a90*/  ISETP.NE.AND P1, PT, RZ, UR11, PT ;  /* 0x0000000bff007c0c */ /* 0x000fe4000bf25270 */
[----:B------:R-:W-:Y:S02]  /*0aa0*/  ISETP.GE.U32.AND P0, PT, R4, R5, PT ;  /* 0x000000050400720c */ /* 0x000fe40003f06070 */
[----:B------:R-:W0:Y:S11]  /*0ab0*/  LDC R4, c[0x0][0x3e0] ;  /* 0x0000f800ff047b82 */ /* 0x000e360000000800 */
[----:B------:R-:W-:-:S04]  /*0ac0*/  @P0 VIADD R3, R3, 0x1 ;  /* 0x0000000103030836 */ /* 0x000fc80000000000 */
[----:B------:R-:W-:-:S04]  /*0ad0*/  IMAD.MOV.U32 R5, RZ, RZ, R3 ;  /* 0x000000ffff057224 */ /* 0x000fc800078e0003 */
[----:B------:R-:W-:Y:S01]  /*0ae0*/  @!P2 IMAD.MOV R5, RZ, RZ, -R5 ;  /* 0x000000ffff05a224 */ /* 0x000fe200078e0a05 */
[----:B------:R-:W-:Y:S02]  /*0af0*/  @!P1 LOP3.LUT R5, RZ, UR11, RZ, 0x33, !PT ;  /* 0x0000000bff059c12 */ /* 0x000fe4000f8e33ff */
[----:B0-----:R-:W-:-:S03]  /*0b00*/  IABS R6, R4 ;  /* 0x0000000400067213 */ /* 0x001fc60000000000 */
[----:B------:R-:W-:Y:S01]  /*0b10*/  IMAD R10, R5, UR4, RZ ;  /* 0x00000004050a7c24 */ /* 0x000fe2000f8e02ff */
[----:B------:R-:W0:Y:S01]  /*0b20*/  LDCU.U8 UR4, c[0x0][0x549] ;  /* 0x0000a920ff0477ac */ /* 0x000e220008000000 */
[----:B------:R-:W-:Y:S01]  /*0b30*/  ISETP.NE.AND P4, PT, R4, RZ, PT ;  /* 0x000000ff0400720c */ /* 0x000fe20003f85270 */
[----:B------:R-:W1:Y:S02]  /*0b40*/  I2F.RP R9, R6 ;  /* 0x0000000600097306 */ /* 0x000e640000209400 */
[-C--:B------:R-:W-:Y:S02]  /*0b50*/  IABS R8, R10.reuse ;  /* 0x0000000a00087213 */ /* 0x080fe40000000000 */
[----:B------:R-:W-:-:S04]  /*0b60*/  IABS R11, R10 ;  /* 0x0000000a000b7213 */ /* 0x000fc80000000000 */
[----:B------:R-:W2:Y:S01]  /*0b70*/  I2F.RP R7, R8 ;  /* 0x0000000800077306 */ /* 0x000ea20000209400 */
[----:B------:R-:W-:-:S07]  /*0b80*/  IMAD.MOV R11, RZ, RZ, -R11 ;  /* 0x000000ffff0b7224 */ /* 0x000fce00078e0a0b */
[----:B-1----:R-:W1:Y:S01]  /*0b90*/  MUFU.RCP R18, R9 ;  /* 0x0000000900127308 */ /* 0x002e620000001000 */
[----:B0-----:R-:W-:-:S04]  /*0ba0*/  UISETP.NE.AND UP1, UPT, UR4, URZ, UPT ;  /* 0x000000ff0400728c */ /* 0x001fc8000bf25270 */
[----:B------:R-:W-:-:S03]  /*0bb0*/  USEL UR11, UR11, 0x1, !UP1 ;  /* 0x000000010b0b7887 */ /* 0x000fc6000c800000 */
[----:B--2---:R-:W0:Y:S01]  /*0bc0*/  MUFU.RCP R0, R7 ;  /* 0x0000000700007308 */ /* 0x004e220000001000 */
[----:B-1----:R-:W-:-:S07]  /*0bd0*/  VIADD R18, R18, 0xffffffe ;  /* 0x0ffffffe12127836 */ /* 0x002fce0000000000 */
[----:B------:R1:W-:Y:S01]  /*0be0*/  F2I.FTZ.U32.TRUNC.NTZ R19, R18 ;  /* 0x0000001200137305 */ /* 0x0003e2000021f000 */
[----:B0-----:R-:W-:Y:S01]  /*0bf0*/  IADD3 R20, PT, PT, R0, 0xffffffe, RZ ;  /* 0x0ffffffe00147810 */ /* 0x001fe20007ffe0ff */
[----:B------:R-:W-:-:S06]  /*0c00*/  VIADD R0, R4, 0xffffffff ;  /* 0xffffffff04007836 */ /* 0x000fcc0000000000 */
[----:B------:R0:W2:Y:S01]  /*0c10*/  F2I.FTZ.U32.TRUNC.NTZ R21, R20 ;  /* 0x0000001400157305 */ /* 0x0000a2000021f000 */
[----:B------:R-:W-:-:S05]  /*0c20*/  IMAD.IADD R7, R0, 0x1, R8 ;  /* 0x0000000100077824 */ /* 0x000fca00078e0208 */
[----:B------:R-:W-:Y:S01]  /*0c30*/  IABS R9, R7 ;  /* 0x0000000700097213 */ /* 0x000fe20000000000 */
[----:B-1----:R-:W-:Y:S02]  /*0c40*/  IMAD.MOV.U32 R18, RZ, RZ, RZ ;  /* 0x000000ffff127224 */ /* 0x002fe400078e00ff */
[----:B0-----:R-:W-:Y:S02]  /*0c50*/  HFMA2 R20, -RZ, RZ, 0, 0 ;  /* 0x00000000ff147431 */ /* 0x001fe400000001ff */
[----:B--2---:R-:W-:-:S04]  /*0c60*/  IMAD.MOV R3, RZ, RZ, -R21 ;  /* 0x000000ffff037224 */ /* 0x004fc800078e0a15 */
        /* <DEDUP_REMOVED lines=62> */
.L_x_137:
[----:B------:R-:W-:Y:S01]  /*1050*/  IMAD.MOV.U32 R36, RZ, RZ, R14 ;  /* 0x000000ffff247224 */ /* 0x000fe200078e000e */
[----:B------:R-:W-:Y:S01]  /*1060*/  MOV R18, R9 ;  /* 0x0000000900127202 */ /* 0x000fe20000000f00 */
[----:B------:R-:W-:Y:S01]  /*1070*/  IMAD.MOV.U32 R19, RZ, RZ, R15 ;  /* 0x000000ffff137224 */ /* 0x000fe200078e000f */
[----:B------:R-:W-:Y:S02]  /*1080*/  MOV R17, R3 ;  /* 0x0000000300117202 */ /* 0x000fe40000000f00 */
[----:B------:R-:W-:Y:S02]  /*1090*/  MOV R16, 0x10b0 ;  /* 0x000010b000107802 */ /* 0x000fe40000000f00 */
[----:B------:R-:W-:Y:S05]  /*10a0*/  CALL.REL.NOINC `($__internal_4_$__cuda_sm20_div_s64) ;  /* 0x0000003000087944 */ /* 0x000fea0003c00000 */
[----:B------:R-:W-:Y:S02]  /*10b0*/  MOV R32, R14 ;  /* 0x0000000e00207202 */ /* 0x000fe40000000f00 */
[----:B------:R-:W-:Y:S02]  /*10c0*/  MOV R33, R13 ;  /* 0x0000000d00217202 */ /* 0x000fe40000000f00 */
.L_x_138:
[----:B------:R-:W-:Y:S05]  /*10d0*/  BSYNC.RECONVERGENT B0 ;  /* 0x0000000000007941 */ /* 0x000fea0003800200 */
.L_x_136:
        /* <DEDUP_REMOVED lines=58> */
.L_x_140:
[----:B------:R-:W-:Y:S01]  /*1480*/  IMAD.MOV.U32 R36, RZ, RZ, R24 ;  /* 0x000000ffff247224 */ /* 0x000fe200078e0018 */
[----:B------:R-:W-:Y:S01]  /*1490*/  MOV R19, R25 ;  /* 0x0000001900137202 */ /* 0x000fe20000000f00 */
[----:B------:R-:W-:Y:S01]  /*14a0*/  IMAD.MOV.U32 R18, RZ, RZ, R7 ;  /* 0x000000ffff127224 */ /* 0x000fe200078e0007 */
[----:B------:R-:W-:Y:S02]  /*14b0*/  MOV R16, 0x14d0 ;  /* 0x000014d000107802 */ /* 0x000fe40000000f00 */
[----:B------:R-:W-:Y:S05]  /*14c0*/  CALL.REL.NOINC `($__internal_4_$__cuda_sm20_div_s64) ;  /* 0x0000002c00007944 */ /* 0x000fea0003c00000 */
[----:B------:R-:W-:Y:S02]  /*14d0*/  MOV R22, R14 ;  /* 0x0000000e00167202 */ /* 0x000fe40000000f00 */
[----:B------:R-:W-:Y:S02]  /*14e0*/  MOV R23, R13 ;  /* 0x0000000d00177202 */ /* 0x000fe40000000f00 */
.L_x_141:
[----:B------:R-:W-:Y:S05]  /*14f0*/  BSYNC.RECONVERGENT B0 ;  /* 0x0000000000007941 */ /* 0x000fea0003800200 */
.L_x_139:
[----:B------:R-:W0:Y:S01]  /*1500*/  LDCU UR5, c[0x0][0x434] ;  /* 0x00008680ff0577ac */ /* 0x000e220008000800 */
[----:B------:R-:W1:Y:S01]  /*1510*/  S2R R20, SR_TID.X ;  /* 0x0000000000147919 */ /* 0x000e620000002100 */
[----:B------:R-:W-:Y:S01]  /*1520*/  BSSY.RECONVERGENT B0, `(.L_x_142) ;  /* 0x000003f000007945 */ /* 0x000fe20003800200 */
[----:B------:R-:W-:Y:S01]  /*1530*/  MOV R19, 0xff800000 ;  /* 0xff80000000137802 */ /* 0x000fe20000000f00 */
[----:B------:R-:W2:Y:S01]  /*1540*/  LDCU UR16, c[0x0][0x534] ;  /* 0x0000a680ff1077ac */ /* 0x000ea20008000800 */
[----:B------:R-:W3:Y:S01]  /*1550*/  S2R R13, SR_CgaCtaId ;  /* 0x00000000000d7919 */ /* 0x000ee20000008800 */
[----:B------:R-:W-:Y:S01]  /*1560*/  IMAD.MOV.U32 R24, RZ, RZ, -0x800000 ;  /* 0xff800000ff187424 */ /* 0x000fe200078e00ff */
[----:B------:R-:W4:Y:S01]  /*1570*/  LDCU UR9, c[0x0][0x430] ;  /* 0x00008600ff0977ac */ /* 0x000f220008000800 */
[----:B------:R-:W-:Y:S01]  /*1580*/  USHF.R.S32.HI UR4, URZ, 0x1f, UR10 ;  /* 0x0000001fff047899 */ /* 0x000fe2000801140a */
[----:B------:R-:W1:Y:S01]  /*1590*/  LDCU.64 UR12, c[0x0][0x358] ;  /* 0x00006b00ff0c77ac */ /* 0x000e620008000a00 */
[----:B0-----:R-:W-:-:S02]  /*15a0*/  IMAD.U32 R14, RZ, RZ, UR5 ;  /* 0x00000005ff0e7e24 */ /* 0x001fc4000f8e00ff */
[----:B------:R-:W-:-:S03]  /*15b0*/  ULOP3.LUT UR4, UR4, 0x1, URZ, 0xfc, !UPT ;  /* 0x0000000104047892 */ /* 0x000fc6000f8efcff */
[----:B------:R-:W-:Y:S01]  /*15c0*/  IABS R14, R14 ;  /* 0x0000000e000e7213 */ /* 0x000fe20000000000 */
[----:B----4-:R-:W-:-:S03]  /*15d0*/  UIMAD UR9, UR5, UR9, URZ ;  /* 0x00000009050972a4 */ /* 0x010fc6000f8e02ff */
[----:B------:R-:W0:Y:S01]  /*15e0*/  I2F.RP R11, R14 ;  /* 0x0000000e000b7306 */ /* 0x000e220000209400 */
[C---:B-1----:R-:W-:Y:S02]  /*15f0*/  ISETP.GT.U32.AND P1, PT, R20.reuse, 0x7f, PT ;  /* 0x0000007f1400780c */ /* 0x042fe40003f24070 */
[----:B------:R-:W-:Y:S02]  /*1600*/  LOP3.LUT R26, R20, 0x7, RZ, 0xc0, !PT ;  /* 0x00000007141a7812 */ /* 0x000fe400078ec0ff */
[----:B------:R-:W-:-:S03]  /*1610*/  SHF.R.U32.HI R15, RZ, 0x3, R20 ;  /* 0x00000003ff0f7819 */ /* 0x000fc60000011614 */
[----:B0-----:R-:W0:Y:S02]  /*1620*/  MUFU.RCP R16, R11 ;  /* 0x0000000b00107308 */ /* 0x001e240000001000 */
[----:B0-----:R-:W-:-:S06]  /*1630*/  VIADD R16, R16, 0xffffffe ;  /* 0x0ffffffe10107836 */ /* 0x001fcc0000000000 */
[----:B------:R-:W0:Y:S02]  /*1640*/  F2I.FTZ.U32.TRUNC.NTZ R17, R16 ;  /* 0x0000001000117305 */ /* 0x000e24000021f000 */
[----:B0-----:R-:W-:Y:S02]  /*1650*/  IMAD.MOV R5, RZ, RZ, -R17 ;  /* 0x000000ffff057224 */ /* 0x001fe400078e0a11 */
[----:B------:R-:W-:Y:S02]  /*1660*/  IMAD.MOV.U32 R16, RZ, RZ, RZ ;  /* 0x000000ffff107224 */ /* 0x000fe400078e00ff */
[----:B------:R-:W-:Y:S01]  /*1670*/  IMAD R6, R5, R14, RZ ;  /* 0x0000000e05067224 */ /* 0x000fe200078e02ff */
[----:B------:R-:W-:-:S03]  /*1680*/  IABS R5, R4 ;  /* 0x0000000400057213 */ /* 0x000fc60000000000 */
[----:B------:R-:W-:-:S06]  /*1690*/  IMAD.HI.U32 R6, R17, R6, R16 ;  /* 0x0000000611067227 */ /* 0x000fcc00078e0010 */
[----:B------:R-:W-:-:S05]  /*16a0*/  IMAD.HI.U32 R6, R6, R5, RZ ;  /* 0x0000000506067227 */ /* 0x000fca00078e00ff */
[----:B------:R-:W-:-:S05]  /*16b0*/  IADD3 R11, PT, PT, -R6, RZ, RZ ;  /* 0x000000ff060b7210 */ /* 0x000fca0007ffe1ff */
[----:B------:R-:W-:Y:S01]  /*16c0*/  IMAD R5, R14, R11, R5 ;  /* 0x0000000b0e057224 */ /* 0x000fe200078e0205 */
[----:B------:R-:W-:-:S04]  /*16d0*/  SHF.R.U32.HI R11, RZ, 0x4, R20 ;  /* 0x00000004ff0b7819 */ /* 0x000fc80000011614 */
[----:B------:R-:W-:-:S13]  /*16e0*/  ISETP.GT.U32.AND P0, PT, R14, R5, PT ;  /* 0x000000050e00720c */ /* 0x000fda0003f04070 */
[----:B------:R-:W-:Y:S02]  /*16f0*/  @!P0 IMAD.IADD R5, R5, 0x1, -R14 ;  /* 0x0000000105058824 */ /* 0x000fe400078e0a0e */
[----:B------:R-:W-:Y:S01]  /*1700*/  @!P0 VIADD R6, R6, 0x1 ;  /* 0x0000000106068836 */ /* 0x000fe20000000000 */
[----:B------:R-:W-:Y:S02]  /*1710*/  ISETP.NE.AND P0, PT, RZ, UR5, PT ;  /* 0x00000005ff007c0c */ /* 0x000fe4000bf05270 */
[----:B------:R-:W-:Y:S02]  /*1720*/  ISETP.GE.U32.AND P3, PT, R5, R14, PT ;  /* 0x0000000e0500720c */ /* 0x000fe40003f66070 */
[----:B------:R-:W-:Y:S02]  /*1730*/  LOP3.LUT R5, R4, UR5, RZ, 0x3c, !PT ;  /* 0x0000000504057c12 */ /* 0x000fe4000f8e3cff */
[----:B------:R-:W-:Y:S02]  /*1740*/  MOV R14, 0x400 ;  /* 0x00000400000e7802 */ /* 0x000fe40000000f00 */
[----:B------:R-:W-:-:S02]  /*1750*/  ISETP.GE.AND P2, PT, R5, RZ, PT ;  /* 0x000000ff0500720c */ /* 0x000fc40003f46270 */
[----:B---3--:R-:W-:Y:S02]  /*1760*/  LEA R4, R13, R14, 0x18 ;  /* 0x0000000e0d047211 */ /* 0x008fe400078ec0ff */
[----:B------:R-:W-:-:S03]  /*1770*/  LOP3.LUT R5, R20, 0xf, RZ, 0xc0, !PT ;  /* 0x0000000f14057812 */ /* 0x000fc600078ec0ff */
[----:B------:R-:W-:Y:S02]  /*1780*/  @P3 VIADD R6, R6, 0x1 ;  /* 0x0000000106063836 */ /* 0x000fe40000000000 */
[C-C-:B------:R-:W-:Y:S02]  /*1790*/  @!P1 IMAD R14, R11.reuse, 0x44, R4.reuse ;  /* 0x000000440b0e9824 */ /* 0x140fe400078e0204 */
[----:B------:R-:W-:Y:S02]  /*17a0*/  IMAD R4, R26, 0x44, R4 ;  /* 0x000000441a047824 */ /* 0x000fe400078e0204 */
[----:B------:R-:W-:Y:S01]  /*17b0*/  @!P2 IMAD.MOV R6, RZ, RZ, -R6 ;  /* 0x000000ffff06a224 */ /* 0x000fe200078e0a06 */
[----:B--2---:R-:W-:Y:S01]  /*17c0*/  ISETP.GE.AND P2, PT, R11, UR16, PT ;  /* 0x000000100b007c0c */ /* 0x004fe2000bf46270 */
[----:B------:R-:W-:Y:S01]  /*17d0*/  IMAD R25, R15, 0x4, R4 ;  /* 0x000000040f197824 */ /* 0x000fe200078e0204 */
[----:B------:R-:W-:Y:S02]  /*17e0*/  @!P0 LOP3.LUT R6, RZ, UR5, RZ, 0x33, !PT ;  /* 0x00000005ff068c12 */ /* 0x000fe4000f8e33ff */
[----:B------:R-:W-:-:S03]  /*17f0*/  @!P1 LEA R14, R5, R14, 0x2 ;  /* 0x0000000e050e9211 */ /* 0x000fc600078e10ff */
[----:B------:R-:W-:-:S06]  /*1800*/  IMAD R13, R6, UR4, RZ ;  /* 0x00000004060d7c24 */ /* 0x000fcc000f8e02ff */
[----:B------:R-:W-:Y:S05]  /*1810*/  @P2 BRA `(.L_x_143) ;  /* 0x00000000003c2947 */ /* 0x000fea0003800000 */
[----:B------:R-:W-:-:S04]  /*1820*/  UIADD3 UR5, UP0, UPT, UR7, -UR6, URZ ;  /* 0x8000000607057290 */ /* 0x000fc8000ff1e0ff */
[----:B------:R-:W-:Y:S02]  /*1830*/  UIADD3.X UR4, UPT, UPT, UR15, -0x1, URZ, UP0, !UPT ;  /* 0xffffffff0f047890 */ /* 0x000fe400087fe4ff */
[----:B------:R-:W-:-:S04]  /*1840*/  ISETP.LT.U32.AND P0, PT, R5, UR5, PT ;  /* 0x0000000505007c0c */ /* 0x000fc8000bf01070 */
[----:B------:R-:W-:-:S05]  /*1850*/  IMAD.U32 R4, RZ, RZ, UR4 ;  /* 0x00000004ff047e24 */ /* 0x000fca000f8e00ff */
[----:B------:R-:W-:-:S13]  /*1860*/  ISETP.GT.AND.EX P0, PT, R4, RZ, PT, P0 ;  /* 0x000000ff0400720c */ /* 0x000fda0003f04300 */
[----:B------:R-:W-:Y:S05]  /*1870*/  @!P0 BRA `(.L_x_143) ;  /* 0x0000000000248947 */ /* 0x000fea0003800000 */
[----:B------:R-:W0:Y:S01]  /*1880*/  LDCU.64 UR4, c[0x0][0x428] ;  /* 0x00008500ff0477ac */ /* 0x000e220008000a00 */
[----:B------:R-:W-:Y:S01]  /*1890*/  IADD3 R16, P0, PT, R5, UR6, RZ ;  /* 0x0000000605107c10 */ /* 0x000fe2000ff1e0ff */
[----:B------:R-:W-:-:S04]  /*18a0*/  IMAD R4, R11, UR15, RZ ;  /* 0x0000000f0b047c24 */ /* 0x000fc8000f8e02ff */
[----:B------:R-:W-:Y:S02]  /*18b0*/  IMAD.X R17, RZ, RZ, RZ, P0 ;  /* 0x000000ffff117224 */ /* 0x000fe400000e06ff */
[----:B------:R-:W-:-:S05]  /*18c0*/  IMAD.WIDE.U32 R16, R11, UR7, R16 ;  /* 0x000000070b107c25 */ /* 0x000fca000f8e0010 */
[----:B------:R-:W-:Y:S02]  /*18d0*/  IADD3 R4, PT, PT, R17, R4, RZ ;  /* 0x0000000411047210 */ /* 0x000fe40007ffe0ff */
[----:B0-----:R-:W-:-:S04]  /*18e0*/  LEA R18, P0, R16, UR4, 0x2 ;  /* 0x0000000410127c11 */ /* 0x001fc8000f8010ff */
[----:B------:R-:W-:-:S06]  /*18f0*/  LEA.HI.X R19, R16, UR5, R4, 0x2, P0 ;  /* 0x0000000510137c11 */ /* 0x000fcc00080f1404 */
[----:B------:R0:W5:Y:S03]  /*1900*/  LDG.E R19, desc[UR12][R18.64] ;  /* 0x0000000c12137981 */ /* 0x000166000c1e1900 */
.L_x_143:
[----:B------:R-:W-:Y:S05]  /*1910*/  BSYNC.RECONVERGENT B0 ;  /* 0x0000000000007941 */ /* 0x000fea0003800200 */
.L_x_142:
[----:B-----5:R1:W-:Y:S01]  /*1920*/  @!P1 STS [R14], R19 ;  /* 0x000000130e009388 */ /* 0x0203e20000000800 */
[----:B------:R-:W2:Y:S01]  /*1930*/  LDC R11, c[0x0][0x3e0] ;  /* 0x0000f800ff0b7b82 */ /* 0x000ea20000000800 */
[-C--:B------:R-:W-:Y:S01]  /*1940*/  IABS R17, R13.reuse ;  /* 0x0000000d00117213 */ /* 0x080fe20000000000 */
[----:B------:R-:W-:Y:S06]  /*1950*/  BSSY.RECONVERGENT B1, `(.L_x_144) ;  /* 0x0000176000017945 */ /* 0x000fec0003800200 */
[----:B------:R-:W-:Y:S01]  /*1960*/  BAR.SYNC.DEFER_BLOCKING 0x0 ;  /* 0x0000000000007b1d */ /* 0x000fe20000010000 */
[----:B------:R-:W-:Y:S01]  /*1970*/  ISETP.NE.AND P5, PT, R13, RZ, PT ;  /* 0x000000ff0d00720c */ /* 0x000fe20003fa5270 */
[----:B------:R-:W-:Y:S01]  /*1980*/  IMAD.IADD R28, R0, 0x1, R17 ;  /* 0x00000001001c7824 */ /* 0x000fe200078e0211 */
[----:B------:R-:W-:-:S05]  /*1990*/  IABS R0, R13 ;  /* 0x0000000d00007213 */ /* 0x000fca0000000000 */
[----:B------:R-:W-:Y:S01]  /*19a0*/  IMAD.MOV R0, RZ, RZ, -R0 ;  /* 0x000000ffff007224 */ /* 0x000fe200078e0a00 */
[----:B-1----:R-:W1:Y:S01]  /*19b0*/  I2F.RP R14, R17 ;  /* 0x00000011000e7306 */ /* 0x002e620000209400 */
[----:B--2---:R-:W-:Y:S01]  /*19c0*/  IABS R4, R11 ;  /* 0x0000000b00047213 */ /* 0x004fe20000000000 */
[----:B------:R-:W2:Y:S06]  /*19d0*/  @!P1 LDS R24, [R25] ;  /* 0x0000000019189984 */ /* 0x000eac0000000800 */
[----:B------:R-:W3:Y:S08]  /*19e0*/  I2F.RP R21, R4 ;  /* 0x0000000400157306 */ /* 0x000ef00000209400 */
[----:B-1----:R-:W1:Y:S08]  /*19f0*/  MUFU.RCP R34, R14 ;  /* 0x0000000e00227308 */ /* 0x002e700000001000 */
[----:B---3--:R-:W3:Y:S01]  /*1a00*/  MUFU.RCP R30, R21 ;  /* 0x00000015001e7308 */ /* 0x008ee20000001000 */
[----:B-1----:R-:W-:-:S07]  /*1a10*/  VIADD R34, R34, 0xffffffe ;  /* 0x0ffffffe22227836 */ /* 0x002fce0000000000 */
[----:B------:R1:W-:Y:S01]  /*1a20*/  F2I.FTZ.U32.TRUNC.NTZ R35, R34 ;  /* 0x0000002200237305 */ /* 0x0003e2000021f000 */
[----:B---3--:R-:W-:Y:S01]  /*1a30*/  VIADD R30, R30, 0xffffffe ;  /* 0x0ffffffe1e1e7836 */ /* 0x008fe20000000000 */
[----:B--2---:R-:W2:Y:S06]  /*1a40*/  SHFL.BFLY PT, R27, R24, 0x4, 0x1f ;  /* 0x0c801f00181b7f89 */ /* 0x004eac00000e0000 */
[----:B------:R3:W4:Y:S01]  /*1a50*/  F2I.FTZ.U32.TRUNC.NTZ R31, R30 ;  /* 0x0000001e001f7305 */ /* 0x000722000021f000 */
[----:B-1----:R-:W-:Y:S02]  /*1a60*/  IMAD.MOV.U32 R34, RZ, RZ, RZ ;  /* 0x000000ffff227224 */ /* 0x002fe400078e00ff */
[----:B---3--:R-:W-:Y:S01]  /*1a70*/  HFMA2 R30, -RZ, RZ, 0, 0 ;  /* 0x00000000ff1e7431 */ /* 0x008fe200000001ff */
[----:B--2---:R-:W-:-:S05]  /*1a80*/  FMNMX.FTZ R27, R27, R24, !PT ;  /* 0x000000181b1b7209 */ /* 0x004fca0007810000 */
[----:B------:R-:W1:Y:S02]  /*1a90*/  SHFL.BFLY PT, R16, R27, 0x2, 0x1f ;  /* 0x0c401f001b107f89 */ /* 0x000e6400000e0000 */
[----:B-1----:R-:W-:Y:S01]  /*1aa0*/  FMNMX.FTZ R16, R27, R16, !PT ;  /* 0x000000101b107209 */ /* 0x002fe20007810000 */
[----:B----4-:R-:W-:-:S04]  /*1ab0*/  IMAD.MOV R27, RZ, RZ, -R31 ;  /* 0x000000ffff1b7224 */ /* 0x010fc800078e0a1f */
[----:B------:R-:W1:Y:S02]  /*1ac0*/  SHFL.BFLY PT, R5, R16, 0x1, 0x1f ;  /* 0x0c201f0010057f89 */ /* 0x000e6400000e0000 */
[----:B-1----:R-:W-:Y:S01]  /*1ad0*/  FMNMX.FTZ R5, R16, R5, !PT ;  /* 0x0000000510057209 */ /* 0x002fe20007810000 */
[----:B------:R-:W-:-:S03]  /*1ae0*/  IMAD.MOV R16, RZ, RZ, -R35 ;  /* 0x000000ffff107224 */ /* 0x000fc600078e0a23 */
[C---:B------:R-:W-:Y:S01]  /*1af0*/  FSETP.NEU.FTZ.AND P0, PT, R5.reuse, -INF , PT ;  /* 0xff8000000500780b */ /* 0x040fe20003f1d000 */
[----:B------:R-:W-:Y:S01]  /*1b00*/  IMAD R21, R16, R17, RZ ;  /* 0x0000001110157224 */ /* 0x000fe200078e02ff */
[----:B------:R-:W-:Y:S02]  /*1b10*/  IABS R16, R28 ;  /* 0x0000001c00107213 */ /* 0x000fe40000000000 */
[----:B------:R-:W-:Y:S01]  /*1b20*/  FSEL R5, R5, RZ, P0 ;  /* 0x000000ff05057208 */ /* 0x000fe20000000000 */
[----:B------:R-:W-:-:S04]  /*1b30*/  IMAD.HI.U32 R21, R35, R21, R34 ;  /* 0x0000001523157227 */ /* 0x000fc800078e0022 */
[----:B0-----:R-:W-:Y:S02]  /*1b40*/  FADD.FTZ R18, -R5, R24 ;  /* 0x0000001805127221 */ /* 0x001fe40000010100 */
[----:B------:R-:W-:-:S04]  /*1b50*/  IMAD.HI.U32 R21, R21, R16, RZ ;  /* 0x0000001015157227 */ /* 0x000fc800078e00ff */
[----:B------:R-:W-:Y:S01]  /*1b60*/  FMUL.FTZ R18, R18, 1.4426950216293334961 ;  /* 0x3fb8aa3b12127820 */ /* 0x000fe20000410000 */
[----:B------:R-:W-:-:S05]  /*1b70*/  IMAD R0, R21, R0, R16 ;  /* 0x0000000015007224 */ /* 0x000fca00078e0210 */
[----:B------:R-:W0:Y:S01]  /*1b80*/  MUFU.EX2 R18, R18 ;  /* 0x0000001200127308 */ /* 0x000e220000000800 */
[----:B------:R-:W-:-:S13]  /*1b90*/  ISETP.GT.U32.AND P2, PT, R17, R0, PT ;  /* 0x000000001100720c */ /* 0x000fda0003f44070 */
[----:B------:R-:W-:Y:S01]  /*1ba0*/  @!P2 IMAD.IADD R0, R0, 0x1, -R17 ;  /* 0x000000010000a824 */ /* 0x000fe200078e0a11 */
[----:B------:R-:W-:Y:S01]  /*1bb0*/  @!P2 IADD3 R21, PT, PT, R21, 0x1, RZ ;  /* 0x000000011515a810 */ /* 0x000fe20007ffe0ff */
[----:B0-----:R-:W0:Y:S03]  /*1bc0*/  SHFL.BFLY PT, R19, R18, 0x4, 0x1f ;  /* 0x0c801f0012137f89 */ /* 0x001e2600000e0000 */
[-C--:B------:R-:W-:Y:S02]  /*1bd0*/  ISETP.GE.U32.AND P1, PT, R0, R17.reuse, PT ;  /* 0x000000110000720c */ /* 0x080fe40003f26070 */
[C---:B------:R-:W-:Y:S02]  /*1be0*/  LOP3.LUT R0, R28.reuse, R17, RZ, 0x3c, !PT ;  /* 0x000000111c007212 */ /* 0x040fe400078e3cff */
[----:B------:R-:W-:Y:S02]  /*1bf0*/  LOP3.LUT R28, R28, R11, RZ, 0x3c, !PT ;  /* 0x0000000b1c1c7212 */ /* 0x000fe400078e3cff */
[----:B------:R-:W-:-:S02]  /*1c00*/  ISETP.GE.AND P3, PT, R0, RZ, PT ;  /* 0x000000ff0000720c */ /* 0x000fc40003f66270 */
[----:B------:R-:W-:Y:S02]  /*1c10*/  ISETP.GE.AND P2, PT, R28, RZ, PT ;  /* 0x000000ff1c00720c */ /* 0x000fe40003f46270 */
[----:B------:R-:W-:-:S03]  /*1c20*/  SHF.R.S32.HI R0, RZ, 0x1f, R13 ;  /* 0x0000001fff007819 */ /* 0x000fc6000001140d */
[----:B------:R-:W-:-:S06]  /*1c30*/  @P1 VIADD R21, R21, 0x1 ;  /* 0x0000000115151836 */ /* 0x000fcc0000000000 */
[----:B------:R-:W-:Y:S01]  /*1c40*/  @!P3 IMAD.MOV R21, RZ, RZ, -R21 ;  /* 0x000000ffff15b224 */ /* 0x000fe200078e0a15 */
[----:B------:R-:W-:Y:S01]  /*1c50*/  ISETP.NE.AND P3, PT, R6, RZ, PT ;  /* 0x000000ff0600720c */ /* 0x000fe20003f65270 */
[----:B0-----:R-:W-:Y:S01]  /*1c60*/  FADD.FTZ R19, R18, R19 ;  /* 0x0000001312137221 */ /* 0x001fe20000010000 */
[----:B------:R-:W-:Y:S01]  /*1c70*/  IMAD R18, R27, R4, RZ ;  /* 0x000000041b127224 */ /* 0x000fe200078e02ff */
[----:B------:R-:W-:Y:S02]  /*1c80*/  @!P5 LOP3.LUT R21, RZ, R17, RZ, 0x33, !PT ;  /* 0x00000011ff15d212 */ /* 0x000fe400078e33ff */
[----:B------:R-:W-:Y:S01]  /*1c90*/  SEL R17, RZ, 0x1, !P3 ;  /* 0x00000001ff117807 */ /* 0x000fe20005800000 */
[----:B------:R-:W0:Y:S01]  /*1ca0*/  SHFL.BFLY PT, R14, R19, 0x2, 0x1f ;  /* 0x0c401f00130e7f89 */ /* 0x000e2200000e0000 */
[----:B------:R-:W-:Y:S02]  /*1cb0*/  IMAD.HI.U32 R18, R31, R18, R30 ;  /* 0x000000121f127227 */ /* 0x000fe400078e001e */
[----:B------:R-:W-:-:S04]  /*1cc0*/  LOP3.LUT R17, R0, R17, RZ, 0xfc, !PT ;  /* 0x0000001100117212 */ /* 0x000fc800078efcff */
[----:B------:R-:W-:-:S04]  /*1cd0*/  IMAD.HI.U32 R18, R18, R16, RZ ;  /* 0x0000001012127227 */ /* 0x000fc800078e00ff */
[----:B0-----:R-:W-:Y:S01]  /*1ce0*/  FADD.FTZ R27, R19, R14 ;  /* 0x0000000e131b7221 */ /* 0x001fe20000010000 */
[----:B------:R-:W-:-:S04]  /*1cf0*/  IMAD.MOV R19, RZ, RZ, -R18 ;  /* 0x000000ffff137224 */ /* 0x000fc800078e0a12 */
[----:B------:R-:W0:Y:S01]  /*1d00*/  SHFL.BFLY PT, R14, R27, 0x1, 0x1f ;  /* 0x0c201f001b0e7f89 */ /* 0x000e2200000e0000 */
[----:B------:R-:W-:-:S05]  /*1d10*/  IMAD R19, R4, R19, R16 ;  /* 0x0000001304137224 */ /* 0x000fca00078e0210 */
[----:B------:R-:W-:-:S13]  /*1d20*/  ISETP.GT.U32.AND P0, PT, R4, R19, PT ;  /* 0x000000130400720c */ /* 0x000fda0003f04070 */
[----:B------:R-:W-:Y:S02]  /*1d30*/  @!P0 IMAD.IADD R19, R19, 0x1, -R4 ;  /* 0x0000000113138824 */ /* 0x000fe400078e0a04 */
[----:B------:R-:W-:Y:S01]  /*1d40*/  @!P0 VIADD R18, R18, 0x1 ;  /* 0x0000000112128836 */ /* 0x000fe20000000000 */
[----:B------:R-:W-:Y:S01]  /*1d50*/  ISETP.NE.AND P0, PT, R11, RZ, PT ;  /* 0x000000ff0b00720c */ /* 0x000fe20003f05270 */
[----:B0-----:R-:W-:Y:S01]  /*1d60*/  FADD.FTZ R14, R27, R14 ;  /* 0x0000000e1b0e7221 */ /* 0x001fe20000010000 */
[----:B------:R-:W-:Y:S02]  /*1d70*/  ISETP.GE.U32.AND P4, PT, R19, R4, PT ;  /* 0x000000041300720c */ /* 0x000fe40003f86070 */
[----:B------:R-:W-:Y:S02]  /*1d80*/  SHF.R.S32.HI R19, RZ, 0x1f, R21 ;  /* 0x0000001fff137819 */ /* 0x000fe40000011415 */
[----:B------:R-:W-:-:S09]  /*1d90*/  FSETP.NE.FTZ.AND P1, PT, R14, RZ, PT ;  /* 0x000000ff0e00720b */ /* 0x000fd20003f35000 */
[----:B------:R-:W-:-:S04]  /*1da0*/  @P4 IADD3 R18, PT, PT, R18, 0x1, RZ ;  /* 0x0000000112124810 */ /* 0x000fc80007ffe0ff */
[----:B------:R-:W0:Y:S01]  /*1db0*/  @P1 MUFU.LG2 R14, R14 ;  /* 0x0000000e000e1308 */ /* 0x000e220000000c00 */
[----:B------:R-:W-:Y:S01]  /*1dc0*/  @!P2 IMAD.MOV R18, RZ, RZ, -R18 ;  /* 0x000000ffff12a224 */ /* 0x000fe200078e0a12 */
[----:B------:R-:W-:Y:S02]  /*1dd0*/  @!P0 LOP3.LUT R18, RZ, R11, RZ, 0x33, !PT ;  /* 0x0000000bff128212 */ /* 0x000fe400078e33ff */
[----:B------:R-:W-:Y:S02]  /*1de0*/  LOP3.LUT P0, RZ, R20, 0x387, RZ, 0xc0, !PT ;  /* 0x0000038714ff7812 */ /* 0x000fe4000780c0ff */
[----:B------:R-:W-:Y:S01]  /*1df0*/  ISETP.LT.U32.AND P2, PT, R22, R21, PT ;  /* 0x000000151600720c */ /* 0x000fe20003f41070 */
[----:B------:R-:W-:-:S03]  /*1e00*/  IMAD R4, R18, UR11, RZ ;  /* 0x0000000b12047c24 */ /* 0x000fc6000f8e02ff */
[----:B------:R-:W-:Y:S01]  /*1e10*/  ISETP.LT.AND.EX P2, PT, R23, R19, PT, P2 ;  /* 0x000000131700720c */ /* 0x000fe20003f41320 */
[----:B------:R-:W-:Y:S02]  /*1e20*/  IMAD.MOV.U32 R23, RZ, RZ, 0x7f800000 ;  /* 0x7f800000ff177424 */ /* 0x000fe400078e00ff */
[----:B------:R-:W-:Y:S01]  /*1e30*/  IMAD R4, R17, R4, RZ ;  /* 0x0000000411047224 */ /* 0x000fe200078e02ff */
[----:B------:R-:W-:Y:S01]  /*1e40*/  SEL R6, R22, R21, P2 ;  /* 0x0000001516067207 */ /* 0x000fe20001000000 */
[----:B0-----:R-:W-:Y:S01]  /*1e50*/  @P1 FFMA.FTZ R23, R14, 0.69314718246459960938, R5 ;  /* 0x3f3172180e171823 */ /* 0x001fe20000010005 */
[----:B------:R-:W-:Y:S01]  /*1e60*/  IMAD R5, R13, UR9, RZ ;  /* 0x000000090d057c24 */ /* 0x000fe2000f8e02ff */
[----:B------:R-:W-:Y:S05]  /*1e70*/  @P0 BRA `(.L_x_145) ;  /* 0x00000010008c0947 */ /* 0x000fea0003800000 */
        /* <DEDUP_REMOVED lines=28> */
[----:B------:R-:W-:Y:S01]  /*2040*/  ISETP.NE.U32.AND P0, PT, R34, RZ, PT ;  /* 0x000000ff2200720c */ /* 0x000fe20003f05070 */
[----:B------:R-:W-:-:S06]  /*2050*/  HFMA2 R31, -RZ, RZ, 0, 0 ;  /* 0x00000000ff1f7431 */ /* 0x000fcc00000001ff */
[----:B0-----:R-:W0:Y:S02]  /*2060*/  MUFU.RCP R16, R14 ;  /* 0x0000000e00107308 */ /* 0x001e240000001000 */
[----:B0-----:R-:W-:-:S06]  /*2070*/  IADD3 R16, PT, PT, R16, 0xffffffe, RZ ;  /* 0x0ffffffe10107810 */ /* 0x001fcc0007ffe0ff */
        /* <DEDUP_REMOVED lines=18> */
.L_x_147:
[----:B------:R-:W-:Y:S01]  /*21a0*/  IMAD.MOV.U32 R36, RZ, RZ, R30 ;  /* 0x000000ffff247224 */ /* 0x000fe200078e001e */
[----:B------:R-:W-:Y:S01]  /*21b0*/  MOV R19, RZ ;  /* 0x000000ff00137202 */ /* 0x000fe20000000f00 */
[----:B------:R-:W-:Y:S01]  /*21c0*/  IMAD.MOV.U32 R18, RZ, RZ, R34 ;  /* 0x000000ffff127224 */ /* 0x000fe200078e0022 */
[----:B------:R-:W-:Y:S02]  /*21d0*/  MOV R16, 0x21f0 ;  /* 0x000021f000107802 */ /* 0x000fe40000000f00 */
[----:B------:R-:W-:Y:S05]  /*21e0*/  CALL.REL.NOINC `($__internal_4_$__cuda_sm20_div_s64) ;  /* 0x0000001c00b87944 */ /* 0x000fea0003c00000 */
[----:B------:R-:W-:Y:S02]  /*21f0*/  IADD3 R11, PT, PT, -R14, RZ, RZ ;  /* 0x000000ff0e0b7210 */ /* 0x000fe40007ffe1ff */
[----:B------:R-:W-:-:S03]  /*2200*/  MOV R31, R13 ;  /* 0x0000000d001f7202 */ /* 0x000fc60000000f00 */
[----:B------:R-:W-:Y:S01]  /*2210*/  IMAD R11, R34, R11, R30 ;  /* 0x0000000b220b7224 */ /* 0x000fe200078e021e */
[----:B------:R-:W-:-:S07]  /*2220*/  MOV R30, R14 ;  /* 0x0000000e001e7202 */ /* 0x000fce0000000f00 */
.L_x_148:
[----:B------:R-:W-:Y:S01]  /*2230*/  IABS R17, UR14 ;  /* 0x0000000e00117c13 */ /* 0x000fe20008000000 */
[----:B------:R-:W-:Y:S01]  /*2240*/  IMAD R3, R3, R12, RZ ;  /* 0x0000000c03037224 */ /* 0x000fe200078e02ff */
[----:B------:R-:W-:Y:S01]  /*2250*/  IABS R13, UR14 ;  /* 0x0000000e000d7c13 */ /* 0x000fe20008000000 */
[----:B------:R-:W-:Y:S01]  /*2260*/  BSSY.RECONVERGENT B0, `(.L_x_149) ;  /* 0x0000040000007945 */ /* 0x000fe20003800200 */
[----:B------:R-:W0:Y:S01]  /*2270*/  I2F.U32.RP R21, R17 ;  /* 0x0000001100157306 */ /* 0x000e220000209000 */
[----:B------:R-:W-:Y:S01]  /*2280*/  IABS R14, R11 ;  /* 0x0000000b000e7213 */ /* 0x000fe20000000000 */
[----:B------:R-:W-:Y:S01]  /*2290*/  IMAD R3, R9, R2, R3 ;  /* 0x0000000209037224 */ /* 0x000fe200078e0203 */
[----:B------:R-:W-:-:S04]  /*22a0*/  LOP3.LUT R2, R11, UR14, RZ, 0x3c, !PT ;  /* 0x0000000e0b027c12 */ /* 0x000fc8000f8e3cff */
[----:B------:R-:W-:Y:S01]  /*22b0*/  ISETP.GE.AND P0, PT, R2, RZ, PT ;  /* 0x000000ff0200720c */ /* 0x000fe20003f06270 */
[----:B0-----:R-:W0:Y:S02]  /*22c0*/  MUFU.RCP R18, R21 ;  /* 0x0000001500127308 */ /* 0x001e240000001000 */
[----:B0-----:R-:W-:-:S06]  /*22d0*/  VIADD R18, R18, 0xffffffe ;  /* 0x0ffffffe12127836 */ /* 0x001fcc0000000000 */
[----:B------:R-:W0:Y:S02]  /*22e0*/  F2I.FTZ.U32.TRUNC.NTZ R19, R18 ;  /* 0x0000001200137305 */ /* 0x000e24000021f000 */
[----:B0-----:R-:W-:Y:S01]  /*22f0*/  IMAD.MOV R16, RZ, RZ, -R19 ;  /* 0x000000ffff107224 */ /* 0x001fe200078e0a13 */
[----:B------:R-:W-:-:S03]  /*2300*/  MOV R18, RZ ;  /* 0x000000ff00127202 */ /* 0x000fc60000000f00 */
[----:B------:R-:W-:-:S04]  /*2310*/  IMAD R16, R16, R17, RZ ;  /* 0x0000001110107224 */ /* 0x000fc800078e02ff */
        /* <DEDUP_REMOVED lines=8> */
[----:B------:R-:W-:-:S06]  /*23a0*/  IMAD R3, R3, R32, RZ ;  /* 0x0000002003037224 */ /* 0x000fcc00078e02ff */
        /* <DEDUP_REMOVED lines=36> */
.L_x_150:
[----:B------:R-:W-:Y:S01]  /*25f0*/  IMAD.MOV.U32 R36, RZ, RZ, R30 ;  /* 0x000000ffff247224 */ /* 0x000fe200078e001e */
[----:B------:R-:W-:Y:S01]  /*2600*/  MOV R19, R31 ;  /* 0x0000001f00137202 */ /* 0x000fe20000000f00 */
[----:B------:R-:W-:Y:S01]  /*2610*/  IMAD.MOV.U32 R18, RZ, RZ, R34 ;  /* 0x000000ffff127224 */ /* 0x000fe200078e0022 */
[----:B------:R-:W-:Y:S02]  /*2620*/  MOV R16, 0x2640 ;  /* 0x0000264000107802 */ /* 0x000fe40000000f00 */
[----:B------:R-:W-:Y:S05]  /*2630*/  CALL.REL.NOINC `($__internal_4_$__cuda_sm20_div_s64) ;  /* 0x0000001800a47944 */ /* 0x000fea0003c00000 */
[----:B------:R-:W-:-:S05]  /*2640*/  IADD3 R31, PT, PT, -R14, RZ, RZ ;  /* 0x000000ff0e1f7210 */ /* 0x000fca0007ffe1ff */
[----:B------:R-:W-:Y:S02]  /*2650*/  IMAD R31, R31, R34, R30 ;  /* 0x000000221f1f7224 */ /* 0x000fe400078e021e */
.L_x_151:
[----:B------:R-:W-:Y:S05]  /*2660*/  BSYNC.RECONVERGENT B0 ;  /* 0x0000000000007941 */ /* 0x000fea0003800200 */
.L_x_149:
[----:B------:R-:W-:Y:S01]  /*2670*/  IABS R16, R12 ;  /* 0x0000000c00107213 */ /* 0x000fe20000000000 */
[----:B------:R-:W0:Y:S01]  /*2680*/  LDC R22, c[0x0][0x3e0] ;  /* 0x0000f800ff167b82 */ /* 0x000e220000000800 */
[----:B------:R-:W-:Y:S01]  /*2690*/  IABS R11, R7 ;  /* 0x00000007000b7213 */ /* 0x000fe20000000000 */
[----:B------:R-:W1:Y:S01]  /*26a0*/  LDCU UR15, c[0x0][0x430] ;  /* 0x00008600ff0f77ac */ /* 0x000e620008000800 */
[----:B------:R-:W2:Y:S01]  /*26b0*/  I2F.U32.RP R17, R16 ;  /* 0x0000001000117306 */ /* 0x000ea20000209000 */
[----:B------:R-:W-:Y:S02]  /*26c0*/  IABS R13, R9 ;  /* 0x00000009000d7213 */ /* 0x000fe40000000000 */
[----:B------:R-:W-:Y:S01]  /*26d0*/  IABS R21, R6 ;  /* 0x0000000600157213 */ /* 0x000fe20000000000 */
[----:B------:R-:W3:Y:S01]  /*26e0*/  LDCU UR4, c[0x0][0x434] ;  /* 0x00008680ff0477ac */ /* 0x000ee20008000800 */
[----:B------:R-:W-:Y:S02]  /*26f0*/  IABS R27, R31 ;  /* 0x0000001f001b7213 */ /* 0x000fe40000000000 */
[----:B------:R-:W-:Y:S01]  /*2700*/  ISETP.NE.AND P5, PT, R12, RZ, PT ;  /* 0x000000ff0c00720c */ /* 0x000fe20003fa5270 */
[----:B------:R-:W4:Y:S08]  /*2710*/  I2F.U32.RP R18, R11 ;  /* 0x0000000b00127306 */ /* 0x000f300000209000 */
[----:B--2---:R-:W2:Y:S01]  /*2720*/  MUFU.RCP R17, R17 ;  /* 0x0000001100117308 */ /* 0x004ea20000001000 */
[----:B-1----:R-:W-:Y:S01]  /*2730*/  USEL UR15, UR15, 0x1, UP1 ;  /* 0x000000010f0f7887 */ /* 0x002fe20008800000 */
[----:B0-----:R-:W-:-:S03]  /*2740*/  ISETP.LT.U32.AND P0, PT, R22, 0x1, PT ;  /* 0x000000011600780c */ /* 0x001fc60003f01070 */
[----:B------:R-:W-:-:S03]  /*2750*/  USHF.R.S32.HI UR5, URZ, 0x1f, UR15 ;  /* 0x0000001fff057899 */ /* 0x000fc6000801140f */
[----:B----4-:R-:W0:Y:S01]  /*2760*/  MUFU.RCP R34, R18 ;  /* 0x0000001200227308 */ /* 0x010e220000001000 */
[----:B------:R-:W-:Y:S01]  /*2770*/  ISETP.LT.AND.EX P0, PT, R0, RZ, PT, P0 ;  /* 0x000000ff0000720c */ /* 0x000fe20003f01300 */
[----:B---3--:R-:W-:Y:S01]  /*2780*/  UIMAD UR4, UR15, UR4, URZ ;  /* 0x000000040f0472a4 */ /* 0x008fe2000f8e02ff */
[----:B------:R-:W-:Y:S02]  /*2790*/  IABS R0, R7 ;  /* 0x0000000700007213 */ /* 0x000fe40000000000 */
[----:B------:R-:W-:-:S03]  /*27a0*/  SEL R22, R22, 0x1, P0 ;  /* 0x0000000116167807 */ /* 0x000fc60000000000 */
[----:B------:R-:W-:Y:S01]  /*27b0*/  I2F.U32.RP R33, R13 ;  /* 0x0000000d00217306 */ /* 0x000fe20000209000 */
[----:B--2---:R-:W-:Y:S01]  /*27c0*/  VIADD R36, R17, 0xffffffe ;  /* 0x0ffffffe11247836 */ /* 0x004fe20000000000 */
[----:B------:R-:W-:Y:S01]  /*27d0*/  IABS R19, R22 ;  /* 0x0000001600137213 */ /* 0x000fe20000000000 */
[----:B------:R-:W-:-:S05]  /*27e0*/  IMAD.MOV R0, RZ, RZ, -R0 ;  /* 0x000000ffff007224 */ /* 0x000fca00078e0a00 */
[----:B------:R-:W1:Y:S01]  /*27f0*/  F2I.FTZ.U32.TRUNC.NTZ R37, R36 ;  /* 0x0000002400257305 */ /* 0x000e62000021f000 */
[----:B0-----:R-:W-:Y:S01]  /*2800*/  VIADD R34, R34, 0xffffffe ;  /* 0x0ffffffe22227836 */ /* 0x001fe20000000000 */
[----:B------:R-:W-:-:S04]  /*2810*/  IABS R18, R12 ;  /* 0x0000000c00127213 */ /* 0x000fc80000000000 */
[----:B------:R-:W-:Y:S02]  /*2820*/  IADD3 R18, PT, PT, RZ, -R18, RZ ;  /* 0x80000012ff127210 */ /* 0x000fe40007ffe0ff */
[----:B------:R-:W0:Y:S01]  /*2830*/  F2I.FTZ.U32.TRUNC.NTZ R35, R34 ;  /* 0x0000002200237305 */ /* 0x000e22000021f000 */
[----:B-1----:R-:W-:-:S07]  /*2840*/  IMAD.MOV R17, RZ, RZ, -R37 ;  /* 0x000000ffff117224 */ /* 0x002fce00078e0a25 */
[----:B------:R-:W1:Y:S01]  /*2850*/  I2F.U32.RP R28, R19 ;  /* 0x00000013001c7306 */ /* 0x000e620000209000 */
[----:B------:R-:W-:Y:S02]  /*2860*/  IMAD.MOV.U32 R36, RZ, RZ, RZ ;  /* 0x000000ffff247224 */ /* 0x000fe400078e00ff */
[----:B------:R-:W-:Y:S02]  /*2870*/  IMAD R17, R17, R16, RZ ;  /* 0x0000001011117224 */ /* 0x000fe400078e02ff */
[----:B0-----:R-:W-:-:S03]  /*2880*/  IMAD.MOV R30, RZ, RZ, -R35 ;  /* 0x000000ffff1e7224 */ /* 0x001fc600078e0a23 */
[----:B------:R-:W0:Y:S01]  /*2890*/  MUFU.RCP R33, R33 ;  /* 0x0000002100217308 */ /* 0x000e220000001000 */
[----:B------:R-:W-:Y:S02]  /*28a0*/  IMAD.MOV.U32 R34, RZ, RZ, RZ ;  /* 0x000000ffff227224 */ /* 0x000fe400078e00ff */
[----:B------:R-:W-:Y:S02]  /*28b0*/  IMAD R30, R30, R11, RZ ;  /* 0x0000000b1e1e7224 */ /* 0x000fe400078e02ff */
[----:B------:R-:W-:Y:S01]  /*28c0*/  IMAD.HI.U32 R32, R37, R17, R36 ;  /* 0x0000001125207227 */ /* 0x000fe200078e0024 */
[----:B------:R-:W-:Y:S02]  /*28d0*/  IABS R17, R14 ;  /* 0x0000000e00117213 */ /* 0x000fe40000000000 */
[----:B-1----:R-:W1:Y:S01]  /*28e0*/  MUFU.RCP R28, R28 ;  /* 0x0000001c001c7308 */ /* 0x002e620000001000 */
[----:B------:R-:W-:-:S04]  /*28f0*/  IMAD.HI.U32 R30, R35, R30, R34 ;  /* 0x0000001e231e7227 */ /* 0x000fc800078e0022 */
[----:B------:R-:W-:-:S04]  /*2900*/  IMAD.HI.U32 R34, R32, R27, RZ ;  /* 0x0000001b20227227 */ /* 0x000fc800078e00ff */
[----:B------:R-:W-:Y:S01]  /*2910*/  HFMA2 R32, -RZ, RZ, 0, 0 ;  /* 0x00000000ff207431 */ /* 0x000fe200000001ff */
[----:B------:R-:W2:Y:S01]  /*2920*/  I2F.U32.RP R29, R21 ;  /* 0x00000015001d7306 */ /* 0x000ea20000209000 */
[----:B0-----:R-:W-:Y:S01]  /*2930*/  IADD3 R33, PT, PT, R33, 0xffffffe, RZ ;  /* 0x0ffffffe21217810 */ /* 0x001fe20007ffe0ff */
[----:B------:R-:W-:-:S04]  /*2940*/  IMAD.HI.U32 R30, R30, R17, RZ ;  /* 0x000000111e1e7227 */ /* 0x000fc800078e00ff */
[----:B------:R-:W-:Y:S01]  /*2950*/  IMAD R27, R34, R18, R27 ;  /* 0x00000012221b7224 */ /* 0x000fe200078e021b */
[----:B------:R-:W-:Y:S01]  /*2960*/  LOP3.LUT R18, R14, R7, RZ, 0x3c, !PT ;  /* 0x000000070e127212 */ /* 0x000fe200078e3cff */
[----:B------:R-:W0:Y:S01]  /*2970*/  F2I.FTZ.U32.TRUNC.NTZ R33, R33 ;  /* 0x0000002100217305 */ /* 0x000e22000021f000 */
[----:B------:R-:W-:Y:S02]  /*2980*/  IMAD R0, R30, R0, R17 ;  /* 0x000000001e007224 */ /* 0x000fe400078e0211 */
[----:B-1----:R-:W-:Y:S01]  /*2990*/  VIADD R28, R28, 0xffffffe ;  /* 0x0ffffffe1c1c7836 */ /* 0x002fe20000000000 */
[----:B------:R-:W-:Y:S02]  /*29a0*/  ISETP.GT.U32.AND P3, PT, R16, R27, PT ;  /* 0x0000001b1000720c */ /* 0x000fe40003f64070 */
[----:B------:R-:W-:Y:S02]  /*29b0*/  ISETP.GT.U32.AND P1, PT, R11, R0, PT ;  /* 0x000000000b00720c */ /* 0x000fe40003f24070 */
[----:B--2---:R-:W1:Y:S01]  /*29c0*/  MUFU.RCP R29, R29 ;  /* 0x0000001d001d7308 */ /* 0x004e620000001000 */
[----:B------:R-:W-:-:S02]  /*29d0*/  ISETP.GE.AND P0, PT, R18, RZ, PT ;  /* 0x000000ff1200720c */ /* 0x000fc40003f06270 */
[----:B------:R-:W-:Y:S01]  /*29e0*/  IABS R18, R9 ;  /* 0x0000000900127213 */ /* 0x000fe20000000000 */
[----:B0-----:R-:W-:-:S04]  /*29f0*/  IMAD.MOV R17, RZ, RZ, -R33 ;  /* 0x000000ffff117224 */ /* 0x001fc800078e0a21 */
[----:B------:R-:W0:Y:S01]  /*2a00*/  F2I.FTZ.U32.TRUNC.NTZ R37, R28 ;  /* 0x0000001c00257305 */ /* 0x000e22000021f000 */
[----:B------:R-:W-:Y:S02]  /*2a10*/  @!P3 IMAD.IADD R27, R27, 0x1, -R16 ;  /* 0x000000011b1bb824 */ /* 0x000fe400078e0a10 */
[----:B------:R-:W-:Y:S02]  /*2a20*/  IMAD R17, R17, R13, RZ ;  /* 0x0000000d11117224 */ /* 0x000fe400078e02ff */
[----:B------:R-:W-:Y:S01]  /*2a30*/  @!P1 IMAD.IADD R0, R0, 0x1, -R11 ;  /* 0x0000000100009824 */ /* 0x000fe200078e0a0b */
[----:B------:R-:W-:Y:S01]  /*2a40*/  ISETP.GE.U32.AND P6, PT, R27, R16, PT ;  /* 0x000000101b00720c */ /* 0x000fe20003fc6070 */
[----:B------:R-:W-:Y:S01]  /*2a50*/  IMAD.HI.U32 R17, R33, R17, R32 ;  /* 0x0000001121117227 */ /* 0x000fe200078e0020 */
[----:B------:R-:W-:Y:S02]  /*2a60*/  LOP3.LUT R27, R31, R12, RZ, 0x3c, !PT ;  /* 0x0000000c1f1b7212 */ /* 0x000fe400078e3cff */
[----:B------:R-:W-:Y:S01]  /*2a70*/  ISETP.GE.U32.AND P4, PT, R0, R11, PT ;  /* 0x0000000b0000720c */ /* 0x000fe20003f86070 */
[----:B-1----:R-:W-:Y:S01]  /*2a80*/  VIADD R29, R29, 0xffffffe ;  /* 0x0ffffffe1d1d7836 */ /* 0x002fe20000000000 */
[----:B------:R-:W-:Y:S01]  /*2a90*/  ISETP.GE.AND P2, PT, R27, RZ, PT ;  /* 0x000000ff1b00720c */ /* 0x000fe20003f46270 */
[----:B------:R-:W-:Y:S01]  /*2aa0*/  @!P1 VIADD R30, R30, 0x1 ;  /* 0x000000011e1e9836 */ /* 0x000fe20000000000 */
[----:B------:R-:W-:Y:S01]  /*2ab0*/  ISETP.NE.AND P1, PT, R7, RZ, PT ;  /* 0x000000ff0700720c */ /* 0x000fe20003f25270 */
[----:B------:R-:W1:Y:S01]  /*2ac0*/  F2I.FTZ.U32.TRUNC.NTZ R33, R29 ;  /* 0x0000001d00217305 */ /* 0x000e62000021f000 */
[----:B0-----:R-:W-:Y:S01]  /*2ad0*/  IADD3 R16, PT, PT, RZ, -R37, RZ ;  /* 0x80000025ff107210 */ /* 0x001fe20007ffe0ff */
[----:B------:R-:W-:Y:S01]  /*2ae0*/  @!P3 VIADD R34, R34, 0x1 ;  /* 0x000000012222b836 */ /* 0x000fe20000000000 */
[----:B------:R-:W-:Y:S01]  /*2af0*/  IABS R0, R22 ;  /* 0x0000001600007213 */ /* 0x000fe20000000000 */
[----:B------:R-:W-:Y:S01]  /*2b00*/  IMAD.MOV R18, RZ, RZ, -R18 ;  /* 0x000000ffff127224 */ /* 0x000fe200078e0a12 */
[----:B------:R-:W-:Y:S01]  /*2b10*/  IABS R11, R3 ;  /* 0x00000003000b7213 */ /* 0x000fe20000000000 */
[----:B------:R-:W-:Y:S01]  /*2b20*/  IMAD R27, R16, R19, RZ ;  /* 0x00000013101b7224 */ /* 0x000fe200078e02ff */
[----:B------:R-:W-:Y:S01]  /*2b30*/  @P6 IADD3 R34, PT, PT, R34, 0x1, RZ ;  /* 0x0000000122226810 */ /* 0x000fe20007ffe0ff */
[----:B------:R-:W-:-:S02]  /*2b40*/  IMAD.MOV R0, RZ, RZ, -R0 ;  /* 0x000000ffff007224 */ /* 0x000fc400078e0a00 */
[----:B------:R-:W-:-:S04]  /*2b50*/  IMAD.HI.U32 R27, R37, R27, R36 ;  /* 0x0000001b251b7227 */ /* 0x000fc800078e0024 */
[----:B------:R-:W-:Y:S01]  /*2b60*/  @P4 VIADD R30, R30, 0x1 ;  /* 0x000000011e1e4836 */ /* 0x000fe20000000000 */
[----:B-1----:R-:W-:Y:S01]  /*2b70*/  IADD3 R16, PT, PT, RZ, -R33, RZ ;  /* 0x80000021ff107210 */ /* 0x002fe20007ffe0ff */
[----:B------:R-:W-:-:S03]  /*2b80*/  IMAD.HI.U32 R27, R27, R11, RZ ;  /* 0x0000000b1b1b7227 */ /* 0x000fc600078e00ff */
[----:B------:R-:W-:Y:S01]  /*2b90*/  @!P0 IADD3 R30, PT, PT, -R30, RZ, RZ ;  /* 0x000000ff1e1e8210 */ /* 0x000fe20007ffe1ff */
[----:B------:R-:W-:Y:S01]  /*2ba0*/  IMAD R0, R27, R0, R11 ;  /* 0x000000001b007224 */ /* 0x000fe200078e020b */
[----:B------:R-:W-:Y:S01]  /*2bb0*/  @!P1 LOP3.LUT R30, RZ, R7, RZ, 0x33, !PT ;  /* 0x00000007ff1e9212 */ /* 0x000fe200078e33ff */
[----:B------:R-:W-:Y:S02]  /*2bc0*/  IMAD R11, R16, R21, RZ ;  /* 0x00000015100b7224 */ /* 0x000fe400078e02ff */
[----:B------:R-:W-:Y:S01]  /*2bd0*/  @!P2 IMAD.MOV R34, RZ, RZ, -R34 ;  /* 0x000000ffff22a224 */ /* 0x000fe200078e0a22 */
[----:B------:R-:W-:Y:S01]  /*2be0*/  @!P5 LOP3.LUT R34, RZ, R12, RZ, 0x33, !PT ;  /* 0x0000000cff22d212 */ /* 0x000fe200078e33ff */
[----:B------:R-:W-:Y:S01]  /*2bf0*/  IMAD.HI.U32 R32, R33, R11, R32 ;  /* 0x0000000b21207227 */ /* 0x000fe200078e0020 */
[----:B------:R-:W-:Y:S02]  /*2c00*/  ISETP.GT.U32.AND P4, PT, R19, R0, PT ;  /* 0x000000001300720c */ /* 0x000fe40003f84070 */
[----:B------:R-:W-:-:S02]  /*2c10*/  IABS R11, R6 ;  /* 0x00000006000b7213 */ /* 0x000fc40000000000 */
[----:B------:R-:W-:Y:S02]  /*2c20*/  IABS R16, R30 ;  /* 0x0000001e00107213 */ /* 0x000fe40000000000 */
[----:B------:R-:W-:Y:S01]  /*2c30*/  IABS R28, R34 ;  /* 0x00000022001c7213 */ /* 0x000fe20000000000 */
[----:B------:R-:W-:Y:S02]  /*2c40*/  IMAD.MOV R11, RZ, RZ, -R11 ;  /* 0x000000ffff0b7224 */ /* 0x000fe400078e0a0b */
        /* <DEDUP_REMOVED lines=16> */
[----:B------:R-:W-:Y:S01]  /*2d50*/  ISETP.GE.AND P2, PT, R11, RZ, PT ;  /* 0x000000ff0b00720c */ /* 0x000fe20003f46270 */
[----:B------:R-:W-:Y:S01]  /*2d60*/  @!P1 IMAD.IADD R16, R16, 0x1, -R21 ;  /* 0x0000000110109824 */ /* 0x000fe200078e0a15 */
[----:B------:R-:W-:Y:S01]  /*2d70*/  LOP3.LUT R11, R30, R6, RZ, 0x3c, !PT ;  /* 0x000000061e0b7212 */ /* 0x000fe200078e3cff */
[----:B------:R-:W-:Y:S02]  /*2d80*/  @!P3 IMAD.IADD R18, R18, 0x1, -R13 ;  /* 0x000000011212b824 */ /* 0x000fe400078e0a0d */
[----:B------:R-:W-:Y:S01]  /*2d90*/  @!P0 IADD3 R27, PT, PT, -R27, RZ, RZ ;  /* 0x000000ff1b1b8210 */ /* 0x000fe20007ffe1ff */
[----:B------:R-:W-:Y:S01]  /*2da0*/  @!P3 VIADD R17, R17, 0x1 ;  /* 0x000000011111b836 */ /* 0x000fe20000000000 */
[----:B------:R-:W-:Y:S01]  /*2db0*/  ISETP.GE.U32.AND P5, PT, R16, R21, PT ;  /* 0x000000151000720c */ /* 0x000fe20003fa6070 */
[----:B------:R-:W-:Y:S01]  /*2dc0*/  @!P1 VIADD R32, R32, 0x1 ;  /* 0x0000000120209836 */ /* 0x000fe20000000000 */
[----:B------:R-:W-:Y:S01]  /*2dd0*/  ISETP.GE.U32.AND P6, PT, R18, R13, PT ;  /* 0x0000000d1200720c */ /* 0x000fe20003fc6070 */
[----:B------:R-:W-:Y:S01]  /*2de0*/  IMAD.WIDE R18, R0, UR4, RZ ;  /* 0x0000000400127c25 */ /* 0x000fe2000f8e02ff */
[----:B------:R-:W-:-:S02]  /*2df0*/  ISETP.GE.AND P0, PT, R11, RZ, PT ;  /* 0x000000ff0b00720c */ /* 0x000fc40003f06270 */
[----:B------:R-:W-:Y:S02]  /*2e00*/  @!P4 LOP3.LUT R27, RZ, R22, RZ, 0x33, !PT ;  /* 0x00000016ff1bc212 */ /* 0x000fe400078e33ff */
[----:B------:R-:W-:Y:S02]  /*2e10*/  ISETP.NE.AND P3, PT, R6, RZ, PT ;  /* 0x000000ff0600720c */ /* 0x000fe40003f65270 */
[----:B------:R-:W-:Y:S01]  /*2e20*/  ISETP.NE.AND P4, PT, R9, RZ, PT ;  /* 0x000000ff0900720c */ /* 0x000fe20003f85270 */
[C---:B------:R-:W-:Y:S01]  /*2e30*/  IMAD.WIDE R12, R27.reuse, UR11, RZ ;  /* 0x0000000b1b0c7c25 */ /* 0x040fe2000f8e02ff */
[----:B------:R-:W-:Y:S02]  /*2e40*/  IADD3 R27, PT, PT, -R27, RZ, RZ ;  /* 0x000000ff1b1b7210 */ /* 0x000fe40007ffe1ff */
[----:B------:R-:W-:Y:S01]  /*2e50*/  IADD3 R11, PT, PT, -R30, RZ, RZ ;  /* 0x000000ff1e0b7210 */ /* 0x000fe20007ffe1ff */
[----:B------:R-:W-:Y:S02]  /*2e60*/  @P5 VIADD R32, R32, 0x1 ;  /* 0x0000000120205836 */ /* 0x000fe40000000000 */
[----:B------:R-:W-:-:S02]  /*2e70*/  @P6 VIADD R17, R17, 0x1 ;  /* 0x0000000111116836 */ /* 0x000fc40000000000 */
[----:B------:R-:W-:Y:S02]  /*2e80*/  @!P0 IMAD.MOV R32, RZ, RZ, -R32 ;  /* 0x000000ffff208224 */ /* 0x000fe400078e0a20 */
[C---:B------:R-:W-:Y:S01]  /*2e90*/  IMAD.WIDE.U32 R12, R2.reuse, UR15, R12 ;  /* 0x0000000f020c7c25 */ /* 0x040fe2000f8e000c */
[----:B------:R-:W-:Y:S01]  /*2ea0*/  @!P3 LOP3.LUT R32, RZ, R6, RZ, 0x33, !PT ;  /* 0x00000006ff20b212 */ /* 0x000fe200078e33ff */
[----:B------:R-:W-:Y:S02]  /*2eb0*/  UIMAD UR15, UR10, UR15, URZ ;  /* 0x0000000f0a0f72a4 */ /* 0x000fe4000f8e02ff */
[----:B------:R-:W-:Y:S01]  /*2ec0*/  @!P2 IMAD.MOV R17, RZ, RZ, -R17 ;  /* 0x000000ffff11a224 */ /* 0x000fe200078e0a11 */
[----:B------:R-:W-:Y:S01]  /*2ed0*/  @!P4 LOP3.LUT R17, RZ, R9, RZ, 0x33, !PT ;  /* 0x00000009ff11c212 */ /* 0x000fe200078e33ff */
[----:B------:R-:W-:Y:S01]  /*2ee0*/  IMAD R13, R2, UR5, R13 ;  /* 0x00000005020d7c24 */ /* 0x000fe2000f8e020d */
[----:B------:R-:W0:Y:S01]  /*2ef0*/  LDCU.64 UR4, c[0x0][0x420] ;  /* 0x00008400ff0477ac */ /* 0x000e220008000a00 */
[----:B------:R-:W-:Y:S01]  /*2f00*/  IMAD R27, R22, R27, R3 ;  /* 0x0000001b161b7224 */ /* 0x000fe200078e0203 */
[----:B------:R-:W-:Y:S01]  /*2f10*/  IADD3 R2, PT, PT, -R17, RZ, RZ ;  /* 0x000000ff11027210 */ /* 0x000fe20007ffe1ff */
[----:B------:R-:W-:-:S02]  /*2f20*/  IMAD.MOV R3, RZ, RZ, -R32 ;  /* 0x000000ffff037224 */ /* 0x000fc400078e0a20 */
[----:B------:R-:W-:-:S04]  /*2f30*/  IMAD.WIDE R12, R27, UR9, R12 ;  /* 0x000000091b0c7c25 */ /* 0x000fc8000f8e020c */
[----:B------:R-:W-:-:S04]  /*2f40*/  IMAD.WIDE R16, R17, R8, RZ ;  /* 0x0000000811107225 */ /* 0x000fc800078e02ff */
[----:B------:R-:W-:Y:S01]  /*2f50*/  IMAD R6, R6, R3, R30 ;  /* 0x0000000306067224 */ /* 0x000fe200078e021e */
[----:B------:R-:W-:Y:S01]  /*2f60*/  IADD3 R0, P1, P0, R16, R12, R18 ;  /* 0x0000000c10007210 */ /* 0x000fe2000783e012 */
[----:B------:R-:W-:Y:S02]  /*2f70*/  IMAD R11, R7, R11, R14 ;  /* 0x0000000b070b7224 */ /* 0x000fe400078e020e */
[----:B------:R-:W-:Y:S01]  /*2f80*/  IMAD R2, R9, R2, R34 ;  /* 0x0000000209027224 */ /* 0x000fe200078e0222 */
[----:B------:R-:W-:Y:S01]  /*2f90*/  IADD3.X R13, PT, PT, R17, R13, R19, P1, P0 ;  /* 0x0000000d110d7210 */ /* 0x000fe20000fe0413 */
[----:B------:R-:W-:Y:S02]  /*2fa0*/  IMAD R3, R10, UR9, RZ ;  /* 0x000000090a037c24 */ /* 0x000fe4000f8e02ff */
        /* <DEDUP_REMOVED lines=12> */
.L_x_146:
[----:B------:R-:W0:Y:S01]  /*3070*/  LDC.64 R2, c[0x0][0x420] ;  /* 0x00010800ff027b82 */ /* 0x000e220000000a00 */
[----:B------:R-:W-:-:S05]  /*3080*/  IADD3 R0, PT, PT, R15, UR6, RZ ;  /* 0x000000060f007c10 */ /* 0x000fca000fffe0ff */
[----:B0-----:R-:W-:-:S05]  /*3090*/  IMAD.WIDE.U32 R2, R0, 0x4, R2 ;  /* 0x0000000400027825 */ /* 0x001fca00078e0002 */
[----:B------:R1:W-:Y:S02]  /*30a0*/  STG.E desc[UR12][R2.64], R23 ;  /* 0x0000001702007986 */ /* 0x0003e4000c10190c */
.L_x_145:
[----:B------:R-:W-:Y:S05]  /*30b0*/  BSYNC.RECONVERGENT B1 ;  /* 0x0000000000017941 */ /* 0x000fea0003800200 */
.L_x_144:
[----:B------:R-:W2:Y:S01]  /*30c0*/  LDCU UR9, c[0x0][0x534] ;  /* 0x0000a680ff0977ac */ /* 0x000ea20008000800 */
[----:B------:R-:W-:Y:S01]  /*30d0*/  IMAD R32, R15, 0x18, R26 ;  /* 0x000000180f207824 */ /* 0x000fe200078e021a */
[----:B01----:R-:W-:Y:S01]  /*30e0*/  CS2R R2, SRZ ;  /* 0x0000000000027805 */ /* 0x003fe2000001ff00 */
[----:B------:R-:W-:Y:S01]  /*30f0*/  IMAD.SHL.U32 R30, R20, 0x4, RZ ;  /* 0x00000004141e7824 */ /* 0x000fe200078e00ff */
[----:B------:R-:W0:Y:S01]  /*3100*/  LDCU UR11, c[0x0][0x44c] ;  /* 0x00008980ff0b77ac */ /* 0x000e220008000800 */
[----:B------:R-:W-:Y:S01]  /*3110*/  IMAD.MOV.U32 R0, RZ, RZ, RZ ;  /* 0x000000ffff007224 */ /* 0x000fe200078e00ff */
[----:B------:R-:W-:Y:S02]  /*3120*/  CS2R R4, SRZ ;  /* 0x0000000000047805 */ /* 0x000fe4000001ff00 */
[----:B------:R-:W-:Y:S02]  /*3130*/  CS2R R6, SRZ ;  /* 0x0000000000067805 */ /* 0x000fe4000001ff00 */
[----:B------:R-:W-:-:S02]  /*3140*/  LOP3.LUT R30, R30, 0x1c, RZ, 0xc0, !PT ;  /* 0x0000001c1e1e7812 */ /* 0x000fc400078ec0ff */
[----:B------:R-:W-:Y:S01]  /*3150*/  CS2R R10, SRZ ;  /* 0x00000000000a7805 */ /* 0x000fe2000001ff00 */
[----:B------:R-:W-:Y:S01]  /*3160*/  IMAD.MOV.U32 R13, RZ, RZ, RZ ;  /* 0x000000ffff0d7224 */ /* 0x000fe200078e00ff */
[C---:B------:R-:W-:Y:S02]  /*3170*/  LOP3.LUT R29, R30.reuse, 0x20, RZ, 0xfc, !PT ;  /* 0x000000201e1d7812 */ /* 0x040fe400078efcff */
[----:B------:R-:W-:Y:S02]  /*3180*/  LOP3.LUT R28, R30, 0x40, RZ, 0xfc, !PT ;  /* 0x000000401e1c7812 */ /* 0x000fe400078efcff */
[----:B--2---:R-:W-:Y:S01]  /*3190*/  ISETP.GE.AND P0, PT, R26, UR9, PT ;  /* 0x000000091a007c0c */ /* 0x004fe2000bf06270 */
[----:B------:R-:W-:-:S03]  /*31a0*/  UISETP.GE.AND UP0, UPT, UR9, 0x1, UPT ;  /* 0x000000010900788c */ /* 0x000fc6000bf06270 */
[----:B------:R-:W-:Y:S01]  /*31b0*/  ISETP.GT.U32.OR P0, PT, R20, 0x7f, P0 ;  /* 0x0000007f1400780c */ /* 0x000fe20000704470 */
[----:B0-----:R-:W-:-:S06]  /*31c0*/  UIMAD UR4, UR6, UR11, URZ ;  /* 0x0000000b060472a4 */ /* 0x001fcc000f8e02ff */
[----:B------:R-:W-:-:S06]  /*31d0*/  IMAD.U32 R12, RZ, RZ, UR4 ;  /* 0x00000004ff0c7e24 */ /* 0x000fcc000f8e00ff */
[----:B------:R-:W-:-:S04]  /*31e0*/  @!P0 FADD.FTZ R8, -R23, R24 ;  /* 0x0000001817088221 */ /* 0x000fc80000010100 */
[----:B------:R-:W-:-:S06]  /*31f0*/  @!P0 FMUL.FTZ R8, R8, 1.4426950216293334961 ;  /* 0x3fb8aa3b08088820 */ /* 0x000fcc0000410000 */
[----:B------:R-:W0:Y:S02]  /*3200*/  @!P0 MUFU.EX2 R8, R8 ;  /* 0x0000000800088308 */ /* 0x000e240000000800 */
[----:B0-----:R0:W-:Y:S01]  /*3210*/  @!P0 STS [R25], R8 ;  /* 0x0000000819008388 */ /* 0x0011e20000000800 */
[----:B------:R-:W-:Y:S01]  /*3220*/  BAR.SYNC.DEFER_BLOCKING 0x0 ;  /* 0x0000000000007b1d */ /* 0x000fe20000010000 */
[----:B------:R-:W-:-:S04]  /*3230*/  LEA R32, P0, R32, UR4, 0x2 ;  /* 0x0000000420207c11 */ /* 0x000fc8000f8010ff */
[----:B------:R-:W-:Y:S02]  /*3240*/  LEA.HI.X.SX32 R17, R12, RZ, 0x1, P0 ;  /* 0x000000ff0c117211 */ /* 0x000fe400000f0eff */
[----:B0-----:R-:W-:Y:S01]  /*3250*/  CS2R R8, SRZ ;  /* 0x0000000000087805 */ /* 0x001fe2000001ff00 */
[----:B------:R-:W-:Y:S06]  /*3260*/  BRA.U !UP0, `(.L_x_152) ;  /* 0x00000009082c7547 */ /* 0x000fec000b800000 */
[----:B------:R-:W0:Y:S01]  /*3270*/  S2UR UR8, SR_CgaCtaId ;  /* 0x00000000000879c3 */ /* 0x000e220000008800 */
[----:B------:R-:W1:Y:S01]  /*3280*/  LDCU.64 UR4, c[0x0][0x3f8] ;  /* 0x00007f00ff0477ac */ /* 0x000e620008000a00 */
        /* <DEDUP_REMOVED lines=8> */
[----:B------:R-:W-:Y:S01]  /*3310*/  CS2R R18, SRZ ;  /* 0x0000000000127805 */ /* 0x000fe2000001ff00 */
[----:B------:R-:W-:Y:S01]  /*3320*/  UIADD3 UR14, UPT, UPT, UR7, -UR6, URZ ;  /* 0x80000006070e7290 */ /* 0x000fe2000fffe0ff */
[----:B-1----:R-:W-:Y:S01]  /*3330*/  LEA R32, P0, R32, UR4, 0x2 ;  /* 0x0000000420207c11 */ /* 0x002fe2000f8010ff */
[----:B------:R-:W-:-:S03]  /*3340*/  UMOV UR4, 0x400 ;  /* 0x0000040000047882 */ /* 0x000fc60000000000 */
[----:B------:R-:W-:Y:S01]  /*3350*/  IADD3.X R33, PT, PT, R17, UR5, RZ, P0, !PT ;  /* 0x0000000511217c10 */ /* 0x000fe200087fe4ff */
[----:B0-----:R-:W-:Y:S01]  /*3360*/  ULEA UR4, UR8, UR4, 0x18 ;  /* 0x0000000408047291 */ /* 0x001fe2000f8ec0ff */
[----:B------:R-:W-:-:S05]  /*3370*/  CS2R R16, SRZ ;  /* 0x0000000000107805 */ /* 0x000fca000001ff00 */
[----:B------:R-:W-:Y:S01]  /*3380*/  LEA R14, R15, UR4, 0x2 ;  /* 0x000000040f0e7c11 */ /* 0x000fe2000f8e10ff */
[----:B------:R-:W-:Y:S06]  /*3390*/  BRA.U !UP0, `(.L_x_153) ;  /* 0x0000000508447547 */ /* 0x000fec000b800000 */
[----:B------:R-:W-:Y:S01]  /*33a0*/  ULOP3.LUT UR9, UR9, 0x7ffffffe, URZ, 0xc0, !UPT ;  /* 0x7ffffffe09097892 */ /* 0x000fe2000f8ec0ff */
[----:B------:R-:W-:Y:S01]  /*33b0*/  ISETP.GE.AND P4, PT, R15, UR14, PT ;  /* 0x0000000e0f007c0c */ /* 0x000fe2000bf86270 */
[----:B------:R-:W-:Y:S01]  /*33c0*/  UIMAD UR11, UR7, UR11, URZ ;  /* 0x0000000b070b72a4 */ /* 0x000fe2000f8e02ff */
[----:B------:R-:W-:Y:S01]  /*33d0*/  IMAD.MOV.U32 R0, RZ, RZ, RZ ;  /* 0x000000ffff007224 */ /* 0x000fe200078e00ff */
[----:B------:R-:W-:Y:S02]  /*33e0*/  CS2R R2, SRZ ;  /* 0x0000000000027805 */ /* 0x000fe4000001ff00 */
[----:B------:R-:W-:Y:S02]  /*33f0*/  CS2R R4, SRZ ;  /* 0x0000000000047805 */ /* 0x000fe4000001ff00 */
[----:B------:R-:W-:Y:S02]  /*3400*/  CS2R R6, SRZ ;  /* 0x0000000000067805 */ /* 0x000fe4000001ff00 */
[----:B------:R-:W-:-:S02]  /*3410*/  CS2R R8, SRZ ;  /* 0x0000000000087805 */ /* 0x000fc4000001ff00 */
[----:B------:R-:W-:Y:S01]  /*3420*/  CS2R R10, SRZ ;  /* 0x00000000000a7805 */ /* 0x000fe2000001ff00 */
[----:B------:R-:W-:Y:S01]  /*3430*/  IMAD.MOV.U32 R13, RZ, RZ, RZ ;  /* 0x000000ffff0d7224 */ /* 0x000fe200078e00ff */
[----:B------:R-:W0:Y:S01]  /*3440*/  LDCU UR4, c[0x0][0x440] ;  /* 0x00008800ff0477ac */ /* 0x000e220008000800 */
[----:B------:R-:W-:Y:S01]  /*3450*/  IMAD.U32 R31, RZ, RZ, UR9 ;  /* 0x00000009ff1f7e24 */ /* 0x000fe2000f8e00ff */
[----:B------:R-:W-:Y:S02]  /*3460*/  UIMAD.WIDE UR16, UR11, 0x4, URZ ;  /* 0x000000040b1078a5 */ /* 0x000fe4000f8e02ff */
[----:B------:R-:W-:-:S12]  /*3470*/  UIADD3 UR5, UPT, UPT, -UR9, URZ, URZ ;  /* 0x000000ff09057290 */ /* 0x000fd8000fffe1ff */
.L_x_158:
[----:B------:R-:W-:Y:S04]  /*3480*/  BSSY.RECONVERGENT B0, `(.L_x_154) ;  /* 0x000000e000007945 */ /* 0x000fe80003800200 */
[----:B------:R-:W-:Y:S05]  /*3490*/  @P4 BRA `(.L_x_155) ;  /* 0x0000000000304947 */ /* 0x000fea0003800000 */
[----:B0-----:R-:W-:Y:S02]  /*34a0*/  ISETP.GE.AND P2, PT, R30, UR4, PT ;  /* 0x000000041e007c0c */ /* 0x001fe4000bf46270 */
        /* <DEDUP_REMOVED lines=11> */
.L_x_155:
[----:B0-----:R-:W-:Y:S05]  /*3560*/  BSYNC.RECONVERGENT B0 ;  /* 0x0000000000007941 */ /* 0x001fea0003800200 */
.L_x_154:
        /* <DEDUP_REMOVED lines=16> */
[----:B------:R-:W-:Y:S02]  /*3670*/  ISETP.GE.AND P2, PT, R30, UR4, PT ;  /* 0x000000041e007c0c */ /* 0x000fe4000bf46270 */
[----:B------:R-:W-:Y:S02]  /*3680*/  CS2R R18, SRZ ;  /* 0x0000000000127805 */ /* 0x000fe4000001ff00 */
[----:B------:R-:W-:Y:S02]  /*3690*/  ISETP.GE.AND P1, PT, R29, UR4, PT ;  /* 0x000000041d007c0c */ /* 0x000fe4000bf26270 */
[----:B------:R-:W-:Y:S02]  /*36a0*/  CS2R R16, SRZ ;  /* 0x0000000000107805 */ /* 0x000fe4000001ff00 */
[----:B------:R-:W-:Y:S02]  /*36b0*/  ISETP.GE.AND P0, PT, R28, UR4, PT ;  /* 0x000000041c007c0c */ /* 0x000fe4000bf06270 */
[----:B------:R-:W-:Y:S02]  /*36c0*/  CS2R R22, SRZ ;  /* 0x0000000000167805 */ /* 0x000fe4000001ff00 */
[----:B------:R-:W-:Y:S02]  /*36d0*/  IADD3 R34, P3, PT, R32, UR16, RZ ;  /* 0x0000001020227c10 */ /* 0x000fe4000ff7e0ff */
[----:B------:R-:W-:Y:S02]  /*36e0*/  CS2R R20, SRZ ;  /* 0x0000000000147805 */ /* 0x000fe4000001ff00 */
[----:B------:R-:W-:Y:S02]  /*36f0*/  CS2R R26, SRZ ;  /* 0x00000000001a7805 */ /* 0x000fe4000001ff00 */
[----:B------:R-:W-:Y:S02]  /*3700*/  CS2R R24, SRZ ;  /* 0x0000000000187805 */ /* 0x000fe4000001ff00 */
[----:B------:R-:W-:Y:S05]  /*3710*/  IADD3.X R35, PT, PT, R33, UR17, RZ, P3, !PT ;  /* 0x0000001121237c10 */ /* 0x000fea0009ffe4ff */
[----:B------:R0:W5:Y:S04]  /*3720*/  @!P2 LDG.E.128 R16, desc[UR12][R34.64] ;  /* 0x0000000c2210a981 */ /* 0x000168000c1e1d00 */
[----:B------:R0:W5:Y:S04]  /*3730*/  @!P1 LDG.E.128 R20, desc[UR12][R34.64+0x80] ;  /* 0x0000800c22149981 */ /* 0x000168000c1e1d00 */
[----:B------:R0:W5:Y:S02]  /*3740*/  @!P0 LDG.E.128 R24, desc[UR12][R34.64+0x100] ;  /* 0x0001000c22188981 */ /* 0x000164000c1e1d00 */
.L_x_157:
[----:B------:R-:W-:Y:S05]  /*3750*/  BSYNC.RECONVERGENT B0 ;  /* 0x0000000000007941 */ /* 0x000fea0003800200 */
.L_x_156:
[----:B------:R2:W3:Y:S01]  /*3760*/  LDS R12, [R14+0x44] ;  /* 0x000044000e0c7984 */ /* 0x0004e20000000800 */
[----:B------:R-:W-:Y:S01]  /*3770*/  UIADD3 UR5, UPT, UPT, UR5, 0x2, URZ ;  /* 0x0000000205057890 */ /* 0x000fe2000fffe0ff */
[----:B------:R-:W-:Y:S02]  /*3780*/  MOV R37, UR11 ;  /* 0x0000000b00257c02 */ /* 0x000fe40008000f00 */
[----:B0-----:R-:W-:Y:S01]  /*3790*/  MOV R35, UR11 ;  /* 0x0000000b00237c02 */ /* 0x001fe20008000f00 */
[----:B------:R-:W-:Y:S01]  /*37a0*/  UISETP.NE.AND UP0, UPT, UR5, URZ, UPT ;  /* 0x000000ff0500728c */ /* 0x000fe2000bf05270 */
[----:B-1----:R-:W-:Y:S04]  /*37b0*/  LEA R32, P0, R37, R32, 0x3 ;  /* 0x0000002025207211 */ /* 0x002fe800078018ff */
        /* <DEDUP_REMOVED lines=15> */
.L_x_153:
[----:B------:R-:W0:Y:S02]  /*38b0*/  LDCU UR4, c[0x0][0x534] ;  /* 0x0000a680ff0477ac */ /* 0x000e240008000800 */
[----:B0-----:R-:W-:-:S04]  /*38c0*/  ULOP3.LUT UR4, UR4, 0x1, URZ, 0xc0, !UPT ;  /* 0x0000000104047892 */ /* 0x001fc8000f8ec0ff */
[----:B------:R-:W-:-:S09]  /*38d0*/  UISETP.NE.U32.AND UP0, UPT, UR4, 0x1, UPT ;  /* 0x000000010400788c */ /* 0x000fd2000bf05070 */
[----:B------:R-:W-:Y:S05]  /*38e0*/  BRA.U UP0, `(.L_x_152) ;  /* 0x00000001008c7547 */ /* 0x000fea000b800000 */
[----:B------:R-:W-:Y:S01]  /*38f0*/  ISETP.GE.AND P0, PT, R15, UR14, PT ;  /* 0x0000000e0f007c0c */ /* 0x000fe2000bf06270 */
[----:B------:R-:W-:-:S12]  /*3900*/  BSSY.RECONVERGENT B0, `(.L_x_159) ;  /* 0x000000f000007945 */ /* 0x000fd80003800200 */
[----:B------:R-:W-:Y:S05]  /*3910*/  @P0 BRA `(.L_x_160) ;  /* 0x0000000000340947 */ /* 0x000fea0003800000 */
[----:B------:R-:W0:Y:S01]  /*3920*/  LDCU UR4, c[0x0][0x440] ;  /* 0x00008800ff0477ac */ /* 0x000e220008000800 */
[----:B------:R-:W-:Y:S02]  /*3930*/  CS2R R18, SRZ ;  /* 0x0000000000127805 */ /* 0x000fe4000001ff00 */
[----:B------:R-:W-:Y:S02]  /*3940*/  CS2R R16, SRZ ;  /* 0x0000000000107805 */ /* 0x000fe4000001ff00 */
[----:B------:R-:W-:Y:S02]  /*3950*/  CS2R R22, SRZ ;  /* 0x0000000000167805 */ /* 0x000fe4000001ff00 */
[----:B------:R-:W-:Y:S02]  /*3960*/  CS2R R20, SRZ ;  /* 0x0000000000147805 */ /* 0x000fe4000001ff00 */
[----:B------:R-:W-:Y:S02]  /*3970*/  CS2R R26, SRZ ;  /* 0x00000000001a7805 */ /* 0x000fe4000001ff00 */
[----:B------:R-:W-:-:S02]  /*3980*/  CS2R R24, SRZ ;  /* 0x0000000000187805 */ /* 0x000fc4000001ff00 */
[----:B0-----:R-:W-:Y:S02]  /*3990*/  ISETP.GE.AND P2, PT, R30, UR4, PT ;  /* 0x000000041e007c0c */ /* 0x001fe4000bf46270 */
[----:B------:R-:W-:Y:S02]  /*39a0*/  ISETP.GE.AND P1, PT, R29, UR4, PT ;  /* 0x000000041d007c0c */ /* 0x000fe4000bf26270 */
[----:B------:R-:W-:-:S09]  /*39b0*/  ISETP.GE.AND P0, PT, R28, UR4, PT ;  /* 0x000000041c007c0c */ /* 0x000fd2000bf06270 */
[----:B------:R0:W5:Y:S04]  /*39c0*/  @!P2 LDG.E.128 R16, desc[UR12][R32.64] ;  /* 0x0000000c2010a981 */ /* 0x000168000c1e1d00 */
[----:B------:R0:W5:Y:S04]  /*39d0*/  @!P1 LDG.E.128 R20, desc[UR12][R32.64+0x80] ;  /* 0x0000800c20149981 */ /* 0x000168000c1e1d00 */
[----:B------:R0:W5:Y:S02]  /*39e0*/  @!P0 LDG.E.128 R24, desc[UR12][R32.64+0x100] ;  /* 0x0001000c20188981 */ /* 0x000164000c1e1d00 */
.L_x_160:
[----:B------:R-:W-:Y:S05]  /*39f0*/  BSYNC.RECONVERGENT B0 ;  /* 0x0000000000007941 */ /* 0x000fea0003800200 */
.L_x_159:
[----:B------:R-:W1:Y:S01]  /*3a00*/  S2UR UR4, SR_CgaCtaId ;  /* 0x00000000000479c3 */ /* 0x000e620000008800 */
[----:B------:R-:W-:Y:S02]  /*3a10*/  UMOV UR5, 0x400 ;  /* 0x0000040000057882 */ /* 0x000fe40000000000 */
[----:B-1----:R-:W-:-:S06]  /*3a20*/  ULEA UR4, UR4, UR5, 0x18 ;  /* 0x0000000504047291 */ /* 0x002fcc000f8ec0ff */
[----:B------:R-:W-:-:S05]  /*3a30*/  LEA R12, R15, UR4, 0x2 ;  /* 0x000000040f0c7c11 */ /* 0x000fca000f8e10ff */
[----:B------:R-:W-:-:S06]  /*3a40*/  IMAD R12, R31, 0x44, R12 ;  /* 0x000000441f0c7824 */ /* 0x000fcc00078e020c */
[----:B------:R-:W1:Y:S02]  /*3a50*/  LDS R12, [R12] ;  /* 0x000000000c0c7984 */ /* 0x000e640000000800 */
        /* <DEDUP_REMOVED lines=12> */
.L_x_152:
[----:B------:R-:W-:-:S04]  /*3b20*/  IADD3 R17, PT, PT, R15, UR6, RZ ;  /* 0x000000060f117c10 */ /* 0x000fc8000fffe0ff */
[----:B------:R-:W-:-:S13]  /*3b30*/  ISETP.GE.AND P0, PT, R17, UR7, PT ;  /* 0x0000000711007c0c */ /* 0x000fda000bf06270 */
[----:B------:R-:W-:Y:S05]  /*3b40*/  @P0 EXIT ;  /* 0x000000000000094d */ /* 0x000fea0003800000 */
[----:B------:R-:W-:Y:S01]  /*3b50*/  IABS R18, UR10 ;  /* 0x0000000a00127c13 */ /* 0x000fe20008000000 */
[----:B------:R-:W1:Y:S01]  /*3b60*/  LDC R16, c[0x0][0x434] ;  /* 0x00010d00ff107b82 */ /* 0x000e620000000800 */
[----:B------:R-:W-:Y:S01]  /*3b70*/  IABS R20, R17 ;  /* 0x0000001100147213 */ /* 0x000fe20000000000 */
[----:B------:R-:W2:Y:S01]  /*3b80*/  LDCU.128 UR4, c[0x0][0x400] ;  /* 0x00008000ff0477ac */ /* 0x000ea20008000c00 */
        /* <DEDUP_REMOVED lines=12> */
[----:B-1----:R-:W-:-:S05]  /*3c50*/  IABS R15, R16 ;  /* 0x00000010000f7213 */ /* 0x002fca0000000000 */
        /* <DEDUP_REMOVED lines=8> */
[----:B------:R-:W-:Y:S01]  /*3ce0*/  LOP3.LUT R14, R17, UR10, RZ, 0x3c, !PT ;  /* 0x0000000a110e7c12 */ /* 0x000fe2000f8e3cff */
[----:B-1----:R-:W1:Y:S03]  /*3cf0*/  MUFU.RCP R12, R12 ;  /* 0x0000000c000c7308 */ /* 0x002e660000001000 */
[----:B------:R-:W-:Y:S02]  /*3d00*/  ISETP.GT.U32.AND P1, PT, R18, R21, PT ;  /* 0x000000151200720c */ /* 0x000fe40003f24070 */
[----:B------:R-:W-:-:S11]  /*3d10*/  ISETP.GE.AND P0, PT, R14, RZ, PT ;  /* 0x000000ff0e00720c */ /* 0x000fd60003f06270 */
[-C--:B------:R-:W-:Y:S01]  /*3d20*/  @!P1 IADD3 R21, PT, PT, R21, -R18.reuse, RZ ;  /* 0x8000001215159210 */ /* 0x080fe20007ffe0ff */
[----:B------:R-:W-:Y:S01]  /*3d30*/  @!P1 VIADD R19, R19, 0x1 ;  /* 0x0000000113139836 */ /* 0x000fe20000000000 */
[----:B------:R-:W-:Y:S01]  /*3d40*/  ISETP.NE.AND P1, PT, RZ, UR10, PT ;  /* 0x0000000aff007c0c */ /* 0x000fe2000bf25270 */
[----:B-1----:R-:W-:Y:S01]  /*3d50*/  VIADD R22, R12, 0xffffffe ;  /* 0x0ffffffe0c167836 */ /* 0x002fe20000000000 */
[----:B------:R-:W-:-:S03]  /*3d60*/  ISETP.GE.U32.AND P2, PT, R21, R18, PT ;  /* 0x000000121500720c */ /* 0x000fc60003f46070 */
[----:B------:R-:W1:Y:S10]  /*3d70*/  F2I.FTZ.U32.TRUNC.NTZ R23, R22 ;  /* 0x0000001600177305 */ /* 0x000e74000021f000 */
[----:B------:R-:W-:-:S05]  /*3d80*/  @P2 VIADD R19, R19, 0x1 ;  /* 0x0000000113132836 */ /* 0x000fca0000000000 */
[----:B------:R-:W-:Y:S01]  /*3d90*/  @!P0 IADD3 R19, PT, PT, -R19, RZ, RZ ;  /* 0x000000ff13138210 */ /* 0x000fe20007ffe1ff */
[--C-:B-1----:R-:W-:Y:S01]  /*3da0*/  IMAD.MOV R14, RZ, RZ, -R23.reuse ;  /* 0x000000ffff0e7224 */ /* 0x102fe200078e0a17 */
[----:B------:R-:W-:Y:S01]  /*3db0*/  @!P1 LOP3.LUT R19, RZ, UR10, RZ, 0x33, !PT ;  /* 0x0000000aff139c12 */ /* 0x000fe2000f8e33ff */
[----:B------:R-:W-:Y:S02]  /*3dc0*/  IMAD.MOV.U32 R22, RZ, RZ, RZ ;  /* 0x000000ffff167224 */ /* 0x000fe400078e00ff */
[----:B------:R-:W-:Y:S02]  /*3dd0*/  IMAD R14, R14, R15, RZ ;  /* 0x0000000f0e0e7224 */ /* 0x000fe400078e02ff */
[----:B------:R-:W-:Y:S02]  /*3de0*/  IMAD R18, R19, UR10, RZ ;  /* 0x0000000a13127c24 */ /* 0x000fe4000f8e02ff */
[----:B------:R-:W-:-:S04]  /*3df0*/  IMAD.HI.U32 R14, R23, R14, R22 ;  /* 0x0000000e170e7227 */ /* 0x000fc800078e0016 */
[----:B------:R-:W-:Y:S02]  /*3e00*/  IMAD.IADD R21, R17, 0x1, -R18 ;  /* 0x0000000111157824 */ /* 0x000fe400078e0a12 */
[----:B--2---:R-:W-:-:S03]  /*3e10*/  IMAD.WIDE.U32 R22, R19, UR4, RZ ;  /* 0x0000000413167c25 */ /* 0x004fc6000f8e00ff */
        /* <DEDUP_REMOVED lines=14> */
[----:B------:R-:W1:Y:S01]  /*3f00*/  LDCU.64 UR4, c[0x0][0x3f0] ;  /* 0x00007e00ff0477ac */ /* 0x000e620008000a00 */
[----:B------:R-:W-:Y:S02]  /*3f10*/  @P2 VIADD R20, R20, 0x1 ;  /* 0x0000000114142836 */ /* 0x000fe40000000000 */
[----:B------:R-:W-:-:S03]  /*3f20*/  IMAD.IADD R23, R23, 0x1, R12 ;  /* 0x0000000117177824 */ /* 0x000fc600078e020c */
[----:B------:R-:W-:Y:S02]  /*3f30*/  @!P1 IADD3 R20, PT, PT, -R20, RZ, RZ ;  /* 0x000000ff14149210 */ /* 0x000fe40007ffe1ff */
[----:B------:R-:W-:-:S04]  /*3f40*/  @!P0 LOP3.LUT R20, RZ, R16, RZ, 0x33, !PT ;  /* 0x00000010ff148212 */ /* 0x000fc800078e33ff */
[----:B------:R-:W-:Y:S01]  /*3f50*/  SHF.R.S32.HI R14, RZ, 0x1f, R20 ;  /* 0x0000001fff0e7819 */ /* 0x000fe20000011414 */
[C---:B------:R-:W-:Y:S02]  /*3f60*/  IMAD R16, R20.reuse, R16, R18 ;  /* 0x0000001014107224 */ /* 0x040fe400078e0212 */
[----:B----4-:R-:W-:-:S04]  /*3f70*/  IMAD.WIDE.U32 R22, R20, UR8, R22 ;  /* 0x0000000814167c25 */ /* 0x010fc8000f8e0016 */
[----:B------:R-:W-:Y:S01]  /*3f80*/  IMAD R15, R14, UR8, RZ ;  /* 0x000000080e0f7c24 */ /* 0x000fe2000f8e02ff */
[----:B------:R-:W2:Y:S01]  /*3f90*/  LDCU UR8, c[0x0][0x440] ;  /* 0x00008800ff0877ac */ /* 0x000ea20008000800 */
        /* <DEDUP_REMOVED lines=8> */
[----:B--2---:R-:W-:Y:S02]  /*4020*/  ISETP.GE.AND P2, PT, R30, UR8, PT ;  /* 0x000000081e007c0c */ /* 0x004fe4000bf46270 */
[----:B------:R-:W-:Y:S01]  /*4030*/  ISETP.GE.AND P1, PT, R29, UR8, PT ;  /* 0x000000081d007c0c */ /* 0x000fe2000bf26270 */
[----:B------:R-:W-:Y:S01]  /*4040*/  IMAD.X R15, R23, 0x1, R15, P0 ;  /* 0x00000001170f7824 */ /* 0x000fe200000e060f */
[----:B-1----:R-:W-:-:S04]  /*4050*/  LEA R14, P0, R12, UR4, 0x1 ;  /* 0x000000040c0e7c11 */ /* 0x002fc8000f8008ff */
[----:B------:R-:W-:Y:S02]  /*4060*/  LEA.HI.X R15, R12, UR5, R15, 0x1, P0 ;  /* 0x000000050c0f7c11 */ /* 0x000fe400080f0c0f */
[----:B------:R-:W-:-:S03]  /*4070*/  ISETP.GE.AND P0, PT, R28, UR8, PT ;  /* 0x000000081c007c0c */ /* 0x000fc6000bf06270 */
[----:B------:R1:W-:Y:S04]  /*4080*/  @!P2 STG.E.64 desc[UR12][R14.64], R10 ;  /* 0x0000000a0e00a986 */ /* 0x0003e8000c101b0c */
[----:B------:R1:W-:Y:S06]  /*4090*/  @!P1 STG.E.64 desc[UR12][R14.64+0x40], R6 ;  /* 0x000040060e009986 */ /* 0x0003ec000c101b0c */
[----:B------:R-:W-:Y:S05]  /*40a0*/  @P0 EXIT ;  /* 0x000000000000094d */ /* 0x000fea0003800000 */
[----:B------:R-:W-:Y:S01]  /*40b0*/  STG.E.64 desc[UR12][R14.64+0x80], R2 ;  /* 0x000080020e007986 */ /* 0x000fe2000c101b0c */
[----:B------:R-:W-:Y:S05]  /*40c0*/  EXIT ;  /* 0x000000000000794d */ /* 0x000fea0003800000 */
        .weak           $__internal_4_$__cuda_sm20_div_s64
        .type           $__internal_4_$__cuda_sm20_div_s64,@function
        .size           $__internal_4_$__cuda_sm20_div_s64,(.L_x_5438 - $__internal_4_$__cuda_sm20_div_s64)
$__internal_4_$__cuda_sm20_div_s64:
[----:B------:R-:W-:Y:S01]  /*40d0*/  IADD3 R29, P0, PT, RZ, -R18, RZ ;  /* 0x80000012ff1d7210 */ /* 0x000fe20007f1e0ff */
[----:B------:R-:W-:Y:S01]  /*40e0*/  IMAD.MOV.U32 R37, RZ, RZ, RZ ;  /* 0x000000ffff257224 */ /* 0x000fe200078e00ff */
        /* <DEDUP_REMOVED lines=31> */
[----:B------:R-:W-:-:S03]  /*42e0*/  SEL R13, R13, R36, !P1 ;  /* 0x000000240d0d7207 */ /* 0x000fc60004800000 */
[----:B------:R-:W-:-:S04]  /*42f0*/  IMAD.HI.U32 R11, P3, R21, R14, R38 ;  /* 0x0000000e150b7227 */ /* 0x000fc80007860026 */
[----:B------:R-:W-:-:S05]  /*4300*/  IMAD R14, R21, R22, RZ ;  /* 0x00000016150e7224 */ /* 0x000fca00078e02ff */
[----:B------:R-:W-:Y:S01]  /*4310*/  IADD3 R14, P2, PT, R14, R11, RZ ;  /* 0x0000000b0e0e7210 */ /* 0x000fe20007f5e0ff */
[----:B------:R-:W-:Y:S01]  /*4320*/  IMAD.HI.U32 R11, R21, R22, RZ ;  /* 0x00000016150b7227 */ /* 0x000fe200078e00ff */
[----:B------:R-:W-:-:S03]  /*4330*/  IADD3.X R22, PT, PT, RZ, ~R19, RZ, P0, !PT ;  /* 0x80000013ff167210 */ /* 0x000fc600007fe4ff */
[----:B------:R-:W-:Y:S01]  /*4340*/  IMAD.X R21, R11, 0x1, R21, P4 ;  /* 0x000000010b157824 */ /* 0x000fe200020e0615 */
[----:B------:R-:W-:Y:S01]  /*4350*/  SEL R11, R22, R19, !P1 ;  /* 0x00000013160b7207 */ /* 0x000fe20004800000 */
[----:B------:R-:W-:-:S04]  /*4360*/  IMAD.HI.U32 R36, R14, R13, RZ ;  /* 0x0000000d0e247227 */ /* 0x000fc800078e00ff */
[----:B------:R-:W-:Y:S01]  /*4370*/  IMAD.WIDE.U32 R36, R14, R11, R36 ;  /* 0x0000000b0e247225 */ /* 0x000fe200078e0024 */
[----:B------:R-:W-:-:S05]  /*4380*/  IADD3.X R14, PT, PT, RZ, RZ, R21, P2, P3 ;  /* 0x000000ffff0e7210 */ /* 0x000fca00017e6415 */
[----:B------:R-:W-:-:S04]  /*4390*/  IMAD.HI.U32 R21, P0, R14, R13, R36 ;  /* 0x0000000d0e157227 */ /* 0x000fc80007800024 */
[----:B------:R-:W-:-:S05]  /*43a0*/  IMAD R22, R14, R11, RZ ;  /* 0x0000000b0e167224 */ /* 0x000fca00078e02ff */
[----:B------:R-:W-:Y:S01]  /*43b0*/  IADD3 R22, P1, PT, R22, R21, RZ ;  /* 0x0000001516167210 */ /* 0x000fe20007f3e0ff */
[----:B------:R-:W-:-:S04]  /*43c0*/  IMAD.HI.U32 R21, R14, R11, RZ ;  /* 0x0000000b0e157227 */ /* 0x000fc800078e00ff */
[----:B------:R-:W-:-:S04]  /*43d0*/  IMAD.WIDE.U32 R36, R22, R28, RZ ;  /* 0x0000001c16247225 */ /* 0x000fc800078e00ff */
[----:B------:R-:W-:Y:S01]  /*43e0*/  IMAD.X R21, RZ, RZ, R21, P0 ;  /* 0x000000ffff157224 */ /* 0x000fe200000e0615 */
[----:B------:R-:W-:Y:S01]  /*43f0*/  IADD3 R13, P0, PT, -R36, R13, RZ ;  /* 0x0000000d240d7210 */ /* 0x000fe20007f1e1ff */
[----:B------:R-:W-:Y:S02]  /*4400*/  IMAD R14, R22, R29, R37 ;  /* 0x0000001d160e7224 */ /* 0x000fe400078e0225 */
[----:B------:R-:W-:Y:S01]  /*4410*/  IMAD.X R21, RZ, RZ, R21, P1 ;  /* 0x000000ffff157224 */ /* 0x000fe200008e0615 */
[----:B------:R-:W-:-:S03]  /*4420*/  ISETP.GE.U32.AND P3, PT, R13, R28, PT ;  /* 0x0000001c0d00720c */ /* 0x000fc60003f66070 */
[----:B------:R-:W-:-:S05]  /*4430*/  IMAD R14, R21, R28, R14 ;  /* 0x0000001c150e7224 */ /* 0x000fca00078e020e */
[----:B------:R-:W-:Y:S02]  /*4440*/  IADD3.X R11, PT, PT, ~R14, R11, RZ, P0, !PT ;  /* 0x0000000b0e0b7210 */ /* 0x000fe400007fe5ff */
[----:B------:R-:W-:Y:S02]  /*4450*/  IADD3 R14, P2, PT, R13, -R28, RZ ;  /* 0x8000001c0d0e7210 */ /* 0x000fe40007f5e0ff */
[----:B------:R-:W-:-:S04]  /*4460*/  ISETP.GE.U32.AND.EX P3, PT, R11, R29, PT, P3 ;  /* 0x0000001d0b00720c */ /* 0x000fc80003f66130 */
[----:B------:R-:W-:Y:S01]  /*4470*/  SEL R27, R14, R13, P3 ;  /* 0x0000000d0e1b7207 */ /* 0x000fe20001800000 */
[----:B------:R-:W-:Y:S01]  /*4480*/  IMAD.X R14, R11, 0x1, ~R29, P2 ;  /* 0x000000010b0e7824 */ /* 0x000fe200010e0e1d */
[----:B------:R-:W-:Y:S02]  /*4490*/  IADD3 R13, P1, PT, R22, 0x1, RZ ;  /* 0x00000001160d7810 */ /* 0x000fe40007f3e0ff */
[----:B------:R-:W-:Y:S01]  /*44a0*/  ISETP.GE.U32.AND P0, PT, R27, R28, PT ;  /* 0x0000001c1b00720c */ /* 0x000fe20003f06070 */
[----:B------:R-:W-:Y:S01]  /*44b0*/  IMAD.MOV.U32 R28, RZ, RZ, R16 ;  /* 0x000000ffff1c7224 */ /* 0x000fe200078e0010 */
[----:B------:R-:W-:Y:S01]  /*44c0*/  SEL R13, R13, R22, P3 ;  /* 0x000000160d0d7207 */ /* 0x000fe20001800000 */
[----:B------:R-:W-:Y:S01]  /*44d0*/  IMAD.X R22, RZ, RZ, R21, P1 ;  /* 0x000000ffff167224 */ /* 0x000fe200008e0615 */
[----:B------:R-:W-:Y:S02]  /*44e0*/  SEL R11, R14, R11, P3 ;  /* 0x0000000b0e0b7207 */ /* 0x000fe40001800000 */
[----:B------:R-:W-:-:S02]  /*44f0*/  IADD3 R14, P1, PT, R13, 0x1, RZ ;  /* 0x000000010d0e7810 */ /* 0x000fc40007f3e0ff */
[----:B------:R-:W-:Y:S02]  /*4500*/  SEL R22, R22, R21, P3 ;  /* 0x0000001516167207 */ /* 0x000fe40001800000 */
[----:B------:R-:W-:Y:S01]  /*4510*/  ISETP.GE.U32.AND.EX P0, PT, R11, R29, PT, P0 ;  /* 0x0000001d0b00720c */ /* 0x000fe20003f06100 */
[----:B------:R-:W-:Y:S02]  /*4520*/  IMAD.MOV.U32 R29, RZ, RZ, 0x0 ;  /* 0x00000000ff1d7424 */ /* 0x000fe400078e00ff */
[----:B------:R-:W-:Y:S01]  /*4530*/  IMAD.X R11, RZ, RZ, R22, P1 ;  /* 0x000000ffff0b7224 */ /* 0x000fe200008e0616 */
[----:B------:R-:W-:Y:S02]  /*4540*/  SEL R14, R14, R13, P0 ;  /* 0x0000000d0e0e7207 */ /* 0x000fe40000000000 */
[----:B------:R-:W-:Y:S02]  /*4550*/  LOP3.LUT R13, R17, R19, RZ, 0x3c, !PT ;  /* 0x00000013110d7212 */ /* 0x000fe400078e3cff */
[----:B------:R-:W-:-:S02]  /*4560*/  SEL R22, R11, R22, P0 ;  /* 0x000000160b167207 */ /* 0x000fc40000000000 */
[----:B------:R-:W-:Y:S02]  /*4570*/  IADD3 R11, P1, PT, RZ, -R14, RZ ;  /* 0x8000000eff0b7210 */ /* 0x000fe40007f3e0ff */
[----:B------:R-:W-:Y:S02]  /*4580*/  ISETP.GE.AND P2, PT, R13, RZ, PT ;  /* 0x000000ff0d00720c */ /* 0x000fe40003f46270 */
[----:B------:R-:W-:Y:S02]  /*4590*/  ISETP.NE.U32.AND P0, PT, R18, RZ, PT ;  /* 0x000000ff1200720c */ /* 0x000fe40003f05070 */
[----:B------:R-:W-:Y:S02]  /*45a0*/  IADD3.X R13, PT, PT, RZ, ~R22, RZ, P1, !PT ;  /* 0x80000016ff0d7210 */ /* 0x000fe40000ffe4ff */
[----:B------:R-:W-:Y:S02]  /*45b0*/  ISETP.NE.AND.EX P0, PT, R17, RZ, PT, P0 ;  /* 0x000000ff1100720c */ /* 0x000fe40003f05300 */
[----:B------:R-:W-:-:S02]  /*45c0*/  SEL R11, R11, R14, !P2 ;  /* 0x0000000e0b0b7207 */ /* 0x000fc40005000000 */
[----:B------:R-:W-:Y:S02]  /*45d0*/  SEL R13, R13, R22, !P2 ;  /* 0x000000160d0d7207 */ /* 0x000fe40005000000 */
[----:B------:R-:W-:Y:S02]  /*45e0*/  SEL R14, R11, 0xffffffff, P0 ;  /* 0xffffffff0b0e7807 */ /* 0x000fe40000000000 */
[----:B------:R-:W-:Y:S01]  /*45f0*/  SEL R13, R13, 0xffffffff, P0 ;  /* 0xffffffff0d0d7807 */ /* 0x000fe20000000000 */
[----:B------:R-:W-:Y:S06]  /*4600*/  RET.REL.NODEC R28 `(_ZN5flash32flash_fwd_splitkv_combine_kernelI23Flash_fwd_kernel_traitsILi96ELi64ELi128ELi4ELb0ELb0EN7cutlass10bfloat16_tE19Flash_kernel_traitsILi96ELi64ELi128ELi4ES3_EELi16ELi3ELb0EEEvNS_16Flash_fwd_paramsE) ;  /* 0xffffffb81c7c7950 */ /* 0x000fec0003c3ffff */
.L_x_161:
        /* <DEDUP_REMOVED lines=15> */
.L_x_5438:


//--------------------- .text._ZN5flash32flash_fwd_splitkv_combine_kernelI23Flash_fwd_kernel_traitsILi96ELi64ELi128ELi4ELb0ELb0EN7cutlass10bfloat16_tE19Flash_kernel_traitsILi96ELi64ELi128ELi4ES3_EELi16ELi2ELb0EEEvNS_16Flash_fwd_paramsE --------------------------
	.section	.text._ZN5flash32flash_fwd_splitkv_combine_kernelI23Flash_fwd_kernel_traitsILi96ELi64ELi128ELi4ELb0ELb0EN7cutlass10bfloat16_tE19Flash_kernel_traitsILi96ELi64ELi128ELi4ES3_EELi16ELi2ELb0EEEvNS_16Flash_fwd_paramsE,"ax",@progbits
	.align	128
        .global         _ZN5flash32flash_fwd_splitkv_combine_kernelI23Flash_fwd_kernel_traitsILi96ELi64ELi128ELi4ELb0ELb0EN7cutlass10bfloat16_tE19Flash_kernel_traitsILi96ELi64ELi128ELi4ES3_EELi16ELi2ELb0EEEvNS_16Flash_fwd_paramsE
        .type           _ZN5flash32flash_fwd_splitkv_combine_kernelI23Flash_fwd_kernel_traitsILi96ELi64ELi128ELi4ELb0ELb0EN7cutlass10bfloat16_tE19Flash_kernel_traitsILi96ELi64ELi128ELi4ES3_EELi16ELi2ELb0EEEvNS_16Flash_fwd_paramsE,@function
        .size           _ZN5flash32flash_fwd_splitkv_combine_kernelI23Flash_fwd_kernel_traitsILi96ELi64ELi128ELi4ELb0ELb0EN7cutlass10bfloat16_tE19Flash_kernel_traitsILi96ELi64ELi128ELi4ES3_EELi16ELi2ELb0EEEvNS_16Flash_fwd_paramsE,(.L_x_5439 - _ZN5flash32flash_fwd_splitkv_combine_kernelI23Flash_fwd_kernel_traitsILi96ELi64ELi128ELi4ELb0ELb0EN7cutlass10bfloat16_tE19Flash_kernel_traitsILi96ELi64ELi128ELi4ES3_EELi16ELi2ELb0EEEvNS_16Flash_fwd_paramsE)
        .other          _ZN5flash32flash_fwd_splitkv_combine_kernelI23Flash_fwd_kernel_traitsILi96ELi64ELi128ELi4ELb0ELb0EN7cutlass10bfloat16_tE19Flash_kernel_traitsILi96ELi64ELi128ELi4ES3_EELi16ELi2ELb0EEEvNS_16Flash_fwd_paramsE,@"STO_CUDA_ENTRY STV_DEFAULT"
_ZN5flash32flash_fwd_splitkv_combine_kernelI23Flash_fwd_kernel_traitsILi96ELi64ELi128ELi4ELb0ELb0EN7cutlass10bfloat16_tE19Flash_kernel_traitsILi96ELi64ELi128ELi4ES3_EELi16ELi2ELb0EEEvNS_16Flash_fwd_paramsE:
.text._ZN5flash32flash_fwd_splitkv_combine_kernelI23Flash_fwd_kernel_traitsILi96ELi64ELi128ELi4ELb0ELb0EN7cutlass10bfloat16_tE19Flash_kernel_traitsILi96ELi64ELi128ELi4ES3_EELi16ELi2ELb0EEEvNS_16Flash_fwd_paramsE:
[----:B------:R-:W-:Y:S01]  /*0000*/  LDC R1, c[0x0][0x37c] ;  /* 0x0000df00ff017b82 */ /* 0x000fe20000000800 */
[----:B------:R-:W0:Y:S07]  /*0010*/  LDCU UR10, c[0x0][0x3e0] ;  /* 0x00007c00ff0a77ac */ /* 0x000e2e0008000800 */
[----:B------:R-:W1:Y:S01]  /*0020*/  S2UR UR6, SR_CTAID.X ;  /* 0x00000000000679c3 */ /* 0x000e620000002500 */
[----:B------:R-:W2:Y:S01]  /*0030*/  S2R R0, SR_TID.X ;  /* 0x0000000000007919 */ /* 0x000ea20000002100 */
        /* <DEDUP_REMOVED lines=10> */
[----:B--2---:R-:W-:Y:S05]  /*00e0*/  BRA.U UP0, `(.L_x_162) ;  /* 0x0000000100607547 */ /* 0x004fea000b800000 */
        /* <DEDUP_REMOVED lines=24> */
.L_x_162:
[----:B------:R-:W-:Y:S01]  /*0270*/  IMAD.U32 R27, RZ, RZ, UR7 ;  /* 0x00000007ff1b7e24 */ /* 0x000fe2000f8e00ff */
[----:B------:R-:W-:Y:S01]  /*0280*/  MOV R20, UR15 ;  /* 0x0000000f00147c02 */ /* 0x000fe20008000f00 */
[----:B------:R-:W-:Y:S01]  /*0290*/  IMAD.U32 R21, RZ, RZ, UR14 ;  /* 0x0000000eff157e24 */ /* 0x000fe2000f8e00ff */
[----:B------:R-:W-:Y:S02]  /*02a0*/  MOV R19, UR8 ;  /* 0x0000000800137c02 */ /* 0x000fe40008000f00 */
[----:B------:R-:W-:Y:S02]  /*02b0*/  MOV R18, 0x2d0 ;  /* 0x000002d000127802 */ /* 0x000fe40000000f00 */
[----:B------:R-:W-:Y:S05]  /*02c0*/  CALL.REL.NOINC `($__internal_5_$__cuda_sm20_div_s64) ;  /* 0x0000003c006c7944 */ /* 0x000fea0003c00000 */
.L_x_163:
        /* <DEDUP_REMOVED lines=15> */
[----:B------:R-:W0:Y:S02]  /*03c0*/  F2I.FTZ.U32.TRUNC.NTZ R3, R4 ;  /* 0x0000000400037305 */ /* 0x000e24000021f000 */
[----:B0-----:R-:W-:-:S04]  /*03d0*/  IMAD.MOV R2, RZ, RZ, -R3 ;  /* 0x000000ffff027224 */ /* 0x001fc800078e0a03 */
[----:B------:R-:W-:Y:S02]  /*03e0*/  IMAD R5, R2, R20, RZ ;  /* 0x0000001402057224 */ /* 0x000fe400078e02ff */
[----:B------:R-:W-:-:S05]  /*03f0*/  HFMA2 R2, -RZ, RZ, 0, 0 ;  /* 0x00000000ff027431 */ /* 0x000fca00000001ff */
        /* <DEDUP_REMOVED lines=11> */
.L_x_165:
[----:B------:R-:W-:Y:S01]  /*04b0*/  IMAD.MOV.U32 R27, RZ, RZ, R16 ;  /* 0x000000ffff1b7224 */ /* 0x000fe200078e0010 */
[----:B------:R-:W-:Y:S02]  /*04c0*/  MOV R21, R17 ;  /* 0x0000001100157202 */ /* 0x000fe40000000f00 */
[----:B------:R-:W-:Y:S02]  /*04d0*/  MOV R18, 0x4f0 ;  /* 0x000004f000127802 */ /* 0x000fe40000000f00 */
[----:B------:R-:W-:Y:S05]  /*04e0*/  CALL.REL.NOINC `($__internal_5_$__cuda_sm20_div_s64) ;  /* 0x0000003800e47944 */ /* 0x000fea0003c00000 */
[----:B------:R-:W-:Y:S02]  /*04f0*/  MOV R30, R16 ;  /* 0x00000010001e7202 */ /* 0x000fe40000000f00 */
[----:B------:R-:W-:Y:S02]  /*0500*/  MOV R31, R17 ;  /* 0x00000011001f7202 */ /* 0x000fe40000000f00 */
.L_x_166:
[----:B------:R-:W-:Y:S05]  /*0510*/  BSYNC.RECONVERGENT B0 ;  /* 0x0000000000007941 */ /* 0x000fea0003800200 */
.L_x_164:
        /* <DEDUP_REMOVED lines=12> */
[----:B------:R-:W-:-:S06]  /*05e0*/  IMAD.HI.U32 R8, R9, R5, R8 ;  /* 0x0000000509087227 */ /* 0x000fcc00078e0008 */
[----:B------:R-:W-:-:S04]  /*05f0*/  IMAD.HI.U32 R5, R8, R3, RZ ;  /* 0x0000000308057227 */ /* 0x000fc800078e00ff */
[----:B------:R-:W-:-:S04]  /*0600*/  IMAD.MOV R6, RZ, RZ, -R5 ;  /* 0x000000ffff067224 */ /* 0x000fc800078e0a05 */
[----:B------:R-:W-:Y:S01]  /*0610*/  IMAD R6, R7, R6, R3 ;  /* 0x0000000607067224 */ /* 0x000fe200078e0203 */
[----:B------:R-:W-:-:S04]  /*0620*/  LOP3.LUT R3, R2, R7, RZ, 0x3c, !PT ;  /* 0x0000000702037212 */ /* 0x000fc800078e3cff */
[----:B------:R-:W-:Y:S02]  /*0630*/  ISETP.GT.U32.AND P1, PT, R7, R6, PT ;  /* 0x000000060700720c */ /* 0x000fe40003f24070 */
[----:B------:R-:W-:-:S11]  /*0640*/  ISETP.GE.AND P0, PT, R3, RZ, PT ;  /* 0x000000ff0300720c */ /* 0x000fd60003f06270 */
[----:B------:R-:W-:Y:S02]  /*0650*/  @!P1 IMAD.IADD R6, R6, 0x1, -R7 ;  /* 0x0000000106069824 */ /* 0x000fe400078e0a07 */
[----:B------:R-:W-:Y:S01]  /*0660*/  @!P1 VIADD R5, R5, 0x1 ;  /* 0x0000000105059836 */ /* 0x000fe20000000000 */
[----:B------:R-:W-:Y:S02]  /*0670*/  ISETP.NE.AND P1, PT, R4, RZ, PT ;  /* 0x000000ff0400720c */ /* 0x000fe40003f25270 */
[----:B------:R-:W-:-:S13]  /*0680*/  ISETP.GE.U32.AND P2, PT, R6, R7, PT ;  /* 0x000000070600720c */ /* 0x000fda0003f46070 */
[----:B------:R-:W-:-:S04]  /*0690*/  @P2 VIADD R5, R5, 0x1 ;  /* 0x0000000105052836 */ /* 0x000fc80000000000 */
        /* <DEDUP_REMOVED lines=30> */
.L_x_168:
[----:B------:R-:W-:Y:S01]  /*0880*/  IMAD.MOV.U32 R27, RZ, RZ, R20 ;  /* 0x000000ffff1b7224 */ /* 0x000fe200078e0014 */
[----:B------:R-:W-:Y:S01]  /*0890*/  MOV R20, R14 ;  /* 0x0000000e00147202 */ /* 0x000fe20000000f00 */
[----:B------:R-:W-:Y:S01]  /*08a0*/  IMAD.MOV.U32 R21, RZ, RZ, R19 ;  /* 0x000000ffff157224 */ /* 0x000fe200078e0013 */
[----:B------:R-:W-:Y:S02]  /*08b0*/  MOV R19, R4 ;  /* 0x0000000400137202 */ /* 0x000fe40000000f00 */
[----:B------:R-:W-:Y:S02]  /*08c0*/  MOV R18, 0x8e0 ;  /* 0x000008e000127802 */ /* 0x000fe40000000f00 */
[----:B------:R-:W-:Y:S05]  /*08d0*/  CALL.REL.NOINC `($__internal_5_$__cuda_sm20_div_s64) ;  /* 0x0000003400e87944 */ /* 0x000fea0003c00000 */
.L_x_169:
[----:B------:R-:W-:Y:S05]  /*08e0*/  BSYNC.RECONVERGENT B0 ;  /* 0x0000000000007941 */ /* 0x000fea0003800200 */
.L_x_167:
        /* <DEDUP_REMOVED lines=25> */
[----:B------:R-:W-:-:S13]  /*0a80*/  ISETP.GE.U32.AND P0, PT, R3, R6, PT ;  /* 0x000000060300720c */ /* 0x000fda0003f06070 */
[----:B------:R-:W-:-:S04]  /*0a90*/  @P0 VIADD R5, R5, 0x1 ;  /* 0x0000000105050836 */ /* 0x000fc80000000000 */
[----:B------:R-:W-:Y:S02]  /*0aa0*/  IMAD.MOV.U32 R6, RZ, RZ, R5 ;  /* 0x000000ffff067224 */ /* 0x000fe400078e0005 */
[----:B------:R-:W0:Y:S02]  /*0ab0*/  LDC R5, c[0x0][0x3e0] ;  /* 0x0000f800ff057b82 */ /* 0x000e240000000800 */
[----:B------:R-:W-:Y:S01]  /*0ac0*/  @!P2 IMAD.MOV R6, RZ, RZ, -R6 ;  /* 0x000000ffff06a224 */ /* 0x000fe200078e0a06 */
[----:B------:R-:W-:-:S05]  /*0ad0*/  @!P1 LOP3.LUT R6, RZ, UR11, RZ, 0x33, !PT ;  /* 0x0000000bff069c12 */ /* 0x000fca000f8e33ff */
[----:B------:R-:W-:Y:S01]  /*0ae0*/  IMAD R12, R6, UR4, RZ ;  /* 0x00000004060c7c24 */ /* 0x000fe2000f8e02ff */
[----:B------:R-:W1:Y:S04]  /*0af0*/  LDCU.U8 UR4, c[0x0][0x549] ;  /* 0x0000a920ff0477ac */ /* 0x000e680008000000 */
[-C--:B------:R-:W-:Y:S02]  /*0b00*/  IABS R9, R12.reuse ;  /* 0x0000000c00097213 */ /* 0x080fe40000000000 */
[----:B------:R-:W-:Y:S02]  /*0b10*/  IABS R18, R12 ;  /* 0x0000000c00127213 */ /* 0x000fe40000000000 */
[----:B------:R-:W2:Y:S03]  /*0b20*/  I2F.RP R8, R9 ;  /* 0x0000000900087306 */ /* 0x000ea60000209400 */
[----:B------:R-:W-:Y:S01]  /*0b30*/  IMAD.MOV R18, RZ, RZ, -R18 ;  /* 0x000000ffff127224 */ /* 0x000fe200078e0a12 */
[----:B0-----:R-:W-:-:S02]  /*0b40*/  IABS R7, R5 ;  /* 0x0000000500077213 */ /* 0x001fc40000000000 */
[----:B------:R-:W-:Y:S01]  /*0b50*/  ISETP.NE.AND P4, PT, R5, RZ, PT ;  /* 0x000000ff0500720c */ /* 0x000fe20003f85270 */
[----:B-1----:R-:W-:Y:S01]  /*0b60*/  UISETP.NE.AND UP1, UPT, UR4, URZ, UPT ;  /* 0x000000ff0400728c */ /* 0x002fe2000bf25270 */
[----:B------:R-:W0:Y:S03]  /*0b70*/  I2F.RP R3, R7 ;  /* 0x0000000700037306 */ /* 0x000e260000209400 */
[----:B------:R-:W-:-:S05]  /*0b80*/  USEL UR11, UR11, 0x1, !UP1 ;  /* 0x000000010b0b7887 */ /* 0x000fca000c800000 */
[----:B--2---:R-:W1:Y:S08]  /*0b90*/  MUFU.RCP R2, R8 ;  /* 0x0000000800027308 */ /* 0x004e700000001000 */
[----:B0-----:R-:W0:Y:S01]  /*0ba0*/  MUFU.RCP R20, R3 ;  /* 0x0000000300147308 */ /* 0x001e220000001000 */
[----:B-1----:R-:W-:Y:S01]  /*0bb0*/  IADD3 R22, PT, PT, R2, 0xffffffe, RZ ;  /* 0x0ffffffe02167810 */ /* 0x002fe20007ffe0ff */
[----:B------:R-:W-:-:S06]  /*0bc0*/  VIADD R2, R5, 0xffffffff ;  /* 0xffffffff05027836 */ /* 0x000fcc0000000000 */
[----:B------:R1:W2:Y:S01]  /*0bd0*/  F2I.FTZ.U32.TRUNC.NTZ R23, R22 ;  /* 0x0000001600177305 */ /* 0x0002a2000021f000 */
[----:B------:R-:W-:Y:S02]  /*0be0*/  IMAD.IADD R8, R2, 0x1, R9 ;  /* 0x0000000102087824 */ /* 0x000fe400078e0209 */
[----:B0-----:R-:W-:-:S03]  /*0bf0*/  VIADD R20, R20, 0xffffffe ;  /* 0x0ffffffe14147836 */ /* 0x001fc60000000000 */
[----:B------:R-:W-:Y:S02]  /*0c00*/  LOP3.LUT R15, R8, R9, RZ, 0x3c, !PT ;  /* 0x00000009080f7212 */ /* 0x000fe400078e3cff */
[----:B------:R-:W0:Y:S02]  /*0c10*/  F2I.FTZ.U32.TRUNC.NTZ R21, R20 ;  /* 0x0000001400157305 */ /* 0x000e24000021f000 */
[----:B------:R-:W-:Y:S01]  /*0c20*/  ISETP.GE.AND P0, PT, R15, RZ, PT ;  /* 0x000000ff0f00720c */ /* 0x000fe20003f06270 */
[----:B-1----:R-:W-:Y:S02]  /*0c30*/  HFMA2 R22, -RZ, RZ, 0, 0 ;  /* 0x00000000ff167431 */ /* 0x002fe400000001ff */
[----:B--2---:R-:W-:-:S04]  /*0c40*/  IMAD.MOV R10, RZ, RZ, -R23 ;  /* 0x000000ffff0a7224 */ /* 0x004fc800078e0a17 */
[----:B------:R-:W-:Y:S01]  /*0c50*/  IMAD R11, R10, R9, RZ ;  /* 0x000000090a0b7224 */ /* 0x000fe200078e02ff */
[----:B------:R-:W-:Y:S01]  /*0c60*/  IABS R10, R8 ;  /* 0x00000008000a7213 */ /* 0x000fe20000000000 */
[----:B0-----:R-:W-:Y:S01]  /*0c70*/  IMAD.MOV R3, RZ, RZ, -R21 ;  /* 0x000000ffff037224 */ /* 0x001fe200078e0a15 */
[----:B------:R-:W-:Y:S01]  /*0c80*/  LOP3.LUT R8, R8, R5, RZ, 0x3c, !PT ;  /* 0x0000000508087212 */ /* 0x000fe200078e3cff */
[----:B------:R-:W-:-:S04]  /*0c90*/  IMAD.HI.U32 R11, R23, R11, R22 ;  /* 0x0000000b170b7227 */ /* 0x000fc800078e0016 */
[----:B------:R-:W-:Y:S02]  /*0ca0*/  IMAD R3, R3, R7, RZ ;  /* 0x0000000703037224 */ /* 0x000fe400078e02ff */
[----:B------:R-:W-:-:S04]  /*0cb0*/  IMAD.HI.U32 R11, R11, R10, RZ ;  /* 0x0000000a0b0b7227 */ /* 0x000fc800078e00ff */
[----:B------:R-:W-:Y:S02]  /*0cc0*/  IMAD R18, R11, R18, R10 ;  /* 0x000000120b127224 */ /* 0x000fe400078e020a */
[----:B------:R-:W-:-:S03]  /*0cd0*/  IMAD.MOV.U32 R20, RZ, RZ, RZ ;  /* 0x000000ffff147224 */ /* 0x000fc600078e00ff */
[----:B------:R-:W-:Y:S01]  /*0ce0*/  ISETP.GT.U32.AND P1, PT, R9, R18, PT ;  /* 0x000000120900720c */ /* 0x000fe20003f24070 */
[----:B------:R-:W-:-:S06]  /*0cf0*/  IMAD.HI.U32 R3, R21, R3, R20 ;  /* 0x0000000315037227 */ /* 0x000fcc00078e0014 */
[----:B------:R-:W-:-:S05]  /*0d00*/  IMAD.HI.U32 R13, R3, R10, RZ ;  /* 0x0000000a030d7227 */ /* 0x000fca00078e00ff */
[----:B------:R-:W-:Y:S01]  /*0d10*/  IADD3 R3, PT, PT, -R13, RZ, RZ ;  /* 0x000000ff0d037210 */ /* 0x000fe20007ffe1ff */
[----:B------:R-:W-:Y:S02]  /*0d20*/  @!P1 IMAD.IADD R18, R18, 0x1, -R9 ;  /* 0x0000000112129824 */ /* 0x000fe400078e0a09 */
[----:B------:R-:W-:Y:S01]  /*0d30*/  @!P1 VIADD R11, R11, 0x1 ;  /* 0x000000010b0b9836 */ /* 0x000fe20000000000 */
[----:B------:R-:W-:Y:S01]  /*0d40*/  ISETP.NE.AND P1, PT, R12, RZ, PT ;  /* 0x000000ff0c00720c */ /* 0x000fe20003f25270 */
[----:B------:R-:W-:Y:S01]  /*0d50*/  IMAD R10, R7, R3, R10 ;  /* 0x00000003070a7224 */ /* 0x000fe200078e020a */
[----:B------:R-:W-:-:S04]  /*0d60*/  ISETP.GE.U32.AND P2, PT, R18, R9, PT ;  /* 0x000000091200720c */ /* 0x000fc80003f46070 */
[----:B------:R-:W-:-:S09]  /*0d70*/  ISETP.GT.U32.AND P3, PT, R7, R10, PT ;  /* 0x0000000a0700720c */ /* 0x000fd20003f64070 */
[----:B------:R-:W-:Y:S01]  /*0d80*/  @P2 VIADD R11, R11, 0x1 ;  /* 0x000000010b0b2836 */ /* 0x000fe20000000000 */
[----:B------:R-:W-:-:S03]  /*0d90*/  ISETP.GE.AND P2, PT, R8, RZ, PT ;  /* 0x000000ff0800720c */ /* 0x000fc60003f46270 */
[----:B------:R-:W-:Y:S01]  /*0da0*/  @!P0 IMAD.MOV R11, RZ, RZ, -R11 ;  /* 0x000000ffff0b8224 */ /* 0x000fe200078e0a0b */
[----:B------:R-:W-:Y:S01]  /*0db0*/  @!P1 LOP3.LUT R11, RZ, R9, RZ, 0x33, !PT ;  /* 0x00000009ff0b9212 */ /* 0x000fe200078e33ff */
[----:B------:R-:W-:Y:S01]  /*0dc0*/  @!P3 IMAD.IADD R10, R10, 0x1, -R7 ;  /* 0x000000010a0ab824 */ /* 0x000fe200078e0a07 */
[----:B------:R-:W-:Y:S02]  /*0dd0*/  @!P3 IADD3 R13, PT, PT, R13, 0x1, RZ ;  /* 0x000000010d0db810 */ /* 0x000fe40007ffe0ff */
[----:B------:R-:W-:Y:S02]  /*0de0*/  ISETP.LT.U32.AND P0, PT, R16, R11, PT ;  /* 0x0000000b1000720c */ /* 0x000fe40003f01070 */
[----:B------:R-:W-:Y:S02]  /*0df0*/  SHF.R.S32.HI R3, RZ, 0x1f, R11 ;  /* 0x0000001fff037819 */ /* 0x000fe4000001140b */
[----:B------:R-:W-:Y:S02]  /*0e00*/  ISETP.GE.U32.AND P1, PT, R10, R7, PT ;  /* 0x000000070a00720c */ /* 0x000fe40003f26070 */
[----:B------:R-:W-:-:S02]  /*0e10*/  ISETP.LT.AND.EX P0, PT, R17, R3, PT, P0 ;  /* 0x000000031100720c */ /* 0x000fc40003f01300 */
[----:B------:R-:W-:Y:S02]  /*0e20*/  ISETP.NE.AND P3, PT, R6, RZ, PT ;  /* 0x000000ff0600720c */ /* 0x000fe40003f65270 */
[C---:B------:R-:W-:Y:S02]  /*0e30*/  SEL R3, R17.reuse, R3, P0 ;  /* 0x0000000311037207 */ /* 0x040fe40000000000 */
[----:B------:R-:W-:Y:S02]  /*0e40*/  SEL R10, RZ, 0x1, !P3 ;  /* 0x00000001ff0a7807 */ /* 0x000fe40005800000 */
[----:B------:R-:W-:Y:S02]  /*0e50*/  LOP3.LUT R7, R17, R3, RZ, 0xfc, !PT ;  /* 0x0000000311077212 */ /* 0x000fe400078efcff */
[----:B------:R-:W-:Y:S01]  /*0e60*/  SEL R11, R16, R11, P0 ;  /* 0x0000000b100b7207 */ /* 0x000fe20000000000 */
[----:B------:R-:W-:Y:S01]  /*0e70*/  @P1 VIADD R13, R13, 0x1 ;  /* 0x000000010d0d1836 */ /* 0x000fe20000000000 */
[----:B------:R-:W-:-:S02]  /*0e80*/  ISETP.NE.U32.AND P1, PT, R7, RZ, PT ;  /* 0x000000ff0700720c */ /* 0x000fc40003f25070 */
[----:B------:R-:W-:Y:S01]  /*0e90*/  SHF.R.S32.HI R7, RZ, 0x1f, R12 ;  /* 0x0000001fff077819 */ /* 0x000fe2000001140c */
[----:B------:R-:W-:-:S03]  /*0ea0*/  IMAD.MOV.U32 R6, RZ, RZ, R13 ;  /* 0x000000ffff067224 */ /* 0x000fc600078e000d */
[----:B------:R-:W-:Y:S01]  /*0eb0*/  LOP3.LUT R10, R7, R10, RZ, 0xfc, !PT ;  /* 0x0000000a070a7212 */ /* 0x000fe200078efcff */
[----:B------:R-:W-:Y:S01]  /*0ec0*/  @!P2 IMAD.MOV R6, RZ, RZ, -R6 ;  /* 0x000000ffff06a224 */ /* 0x000fe200078e0a06 */
[----:B------:R-:W-:-:S05]  /*0ed0*/  @!P4 LOP3.LUT R6, RZ, R5, RZ, 0x33, !PT ;  /* 0x00000005ff06c212 */ /* 0x000fca00078e33ff */
        /* <DEDUP_REMOVED lines=21> */
.L_x_171:
[----:B------:R-:W-:Y:S01]  /*1030*/  IMAD.MOV.U32 R27, RZ, RZ, R16 ;  /* 0x000000ffff1b7224 */ /* 0x000fe200078e0010 */
[----:B------:R-:W-:Y:S01]  /*1040*/  MOV R20, R11 ;  /* 0x0000000b00147202 */ /* 0x000fe20000000f00 */
[----:B------:R-:W-:Y:S01]  /*1050*/  IMAD.MOV.U32 R21, RZ, RZ, R17 ;  /* 0x000000ffff157224 */ /* 0x000fe200078e0011 */
[----:B------:R-:W-:Y:S02]  /*1060*/  MOV R19, R3 ;  /* 0x0000000300137202 */ /* 0x000fe40000000f00 */
[----:B------:R-:W-:Y:S02]  /*1070*/  MOV R18, 0x1090 ;  /* 0x0000109000127802 */ /* 0x000fe40000000f00 */
[----:B------:R-:W-:Y:S05]  /*1080*/  CALL.REL.NOINC `($__internal_5_$__cuda_sm20_div_s64) ;  /* 0x0000002c00fc7944 */ /* 0x000fea0003c00000 */
[----:B------:R-:W-:Y:S02]  /*1090*/  MOV R32, R16 ;  /* 0x0000001000207202 */ /* 0x000fe40000000f00 */
[----:B------:R-:W-:Y:S02]  /*10a0*/  MOV R33, R17 ;  /* 0x0000001100217202 */ /* 0x000fe40000000f00 */
.L_x_172:
[----:B------:R-:W-:Y:S05]  /*10b0*/  BSYNC.RECONVERGENT B0 ;  /* 0x0000000000007941 */ /* 0x000fea0003800200 */
.L_x_170:
[----:B------:R-:W-:Y:S01]  /*10c0*/  IABS R16, UR10 ;  /* 0x0000000a00107c13 */ /* 0x000fe20008000000 */
[----:B------:R-:W0:Y:S01]  /*10d0*/  LDC R5, c[0x0][0x434] ;  /* 0x00010d00ff057b82 */ /* 0x000e220000000800 */
[----:B------:R-:W-:Y:S01]  /*10e0*/  IABS R7, UR10 ;  /* 0x0000000a00077c13 */ /* 0x000fe20008000000 */
[----:B------:R-:W-:Y:S01]  /*10f0*/  BSSY.RECONVERGENT B0, `(.L_x_173) ;  /* 0x000003d000007945 */ /* 0x000fe20003800200 */
[----:B------:R-:W1:Y:S03]  /*1100*/  I2F.RP R13, R16 ;  /* 0x00000010000d7306 */ /* 0x000e660000209400 */
[----:B------:R-:W-:-:S05]  /*1110*/  IMAD.MOV R7, RZ, RZ, -R7 ;  /* 0x000000ffff077224 */ /* 0x000fca00078e0a07 */
        /* <DEDUP_REMOVED lines=27> */
[----:B------:R-:W-:Y:S01]  /*12d0*/  ISETP.NE.U32.AND P1, PT, R7, RZ, PT ;  /* 0x000000ff0700720c */ /* 0x000fe20003f25070 */
[----:B------:R-:W-:-:S04]  /*12e0*/  IMAD R7, R6, UR11, RZ ;  /* 0x0000000b06077c24 */ /* 0x000fc8000f8e02ff */
[----:B------:R-:W-:-:S08]  /*12f0*/  IMAD R10, R10, R7, RZ ;  /* 0x000000070a0a7224 */ /* 0x000fd000078e02ff */
        /* <DEDUP_REMOVED lines=21> */
.L_x_174:
[----:B------:R-:W-:Y:S01]  /*1450*/  IMAD.MOV.U32 R27, RZ, RZ, R30 ;  /* 0x000000ffff1b7224 */ /* 0x000fe200078e001e */
[----:B------:R-:W-:Y:S01]  /*1460*/  MOV R21, R31 ;  /* 0x0000001f00157202 */ /* 0x000fe20000000f00 */
[----:B------:R-:W-:Y:S01]  /*1470*/  IMAD.MOV.U32 R20, RZ, RZ, R9 ;  /* 0x000000ffff147224 */ /* 0x000fe200078e0009 */
[----:B------:R-:W-:Y:S02]  /*1480*/  MOV R18, 0x14a0 ;  /* 0x000014a000127802 */ /* 0x000fe40000000f00 */
[----:B------:R-:W-:Y:S05]  /*1490*/  CALL.REL.NOINC `($__internal_5_$__cuda_sm20_div_s64) ;  /* 0x0000002800f87944 */ /* 0x000fea0003c00000 */
[----:B------:R-:W-:Y:S02]  /*14a0*/  MOV R20, R16 ;  /* 0x0000001000147202 */ /* 0x000fe40000000f00 */
[----:B------:R-:W-:Y:S02]  /*14b0*/  MOV R21, R17 ;  /* 0x0000001100157202 */ /* 0x000fe40000000f00 */
.L_x_175:
[----:B------:R-:W-:Y:S05]  /*14c0*/  BSYNC.RECONVERGENT B0 ;  /* 0x0000000000007941 */ /* 0x000fea0003800200 */
.L_x_173:
[----:B------:R-:W0:Y:S01]  /*14d0*/  LDCU UR5, c[0x0][0x434] ;  /* 0x00008680ff0577ac */ /* 0x000e220008000800 */
[----:B------:R-:W-:Y:S01]  /*14e0*/  BSSY.RECONVERGENT B0, `(.L_x_176) ;  /* 0x0000035000007945 */ /* 0x000fe20003800200 */
[----:B------:R-:W-:Y:S01]  /*14f0*/  MOV R19, 0xff800000 ;  /* 0xff80000000137802 */ /* 0x000fe20000000f00 */
[----:B------:R-:W1:Y:S01]  /*1500*/  LDCU UR12, c[0x0][0x534] ;  /* 0x0000a680ff0c77ac */ /* 0x000e620008000800 */
[----:B------:R-:W2:Y:S01]  /*1510*/  LDCU UR9, c[0x0][0x430] ;  /* 0x00008600ff0977ac */ /* 0x000ea20008000800 */
[----:B------:R-:W-:-:S04]  /*1520*/  USHF.R.S32.HI UR4, URZ, 0x1f, UR10 ;  /* 0x0000001fff047899 */ /* 0x000fc8000801140a */
[----:B------:R-:W-:Y:S01]  /*1530*/  ULOP3.LUT UR4, UR4, 0x1, URZ, 0xfc, !UPT ;  /* 0x0000000104047892 */ /* 0x000fe2000f8efcff */
[----:B0-----:R-:W-:-:S05]  /*1540*/  IMAD.U32 R8, RZ, RZ, UR5 ;  /* 0x00000005ff087e24 */ /* 0x001fca000f8e00ff */
[----:B------:R-:W-:Y:S01]  /*1550*/  IABS R8, R8 ;  /* 0x0000000800087213 */ /* 0x000fe20000000000 */
[----:B--2---:R-:W-:-:S03]  /*1560*/  UIMAD UR9, UR5, UR9, URZ ;  /* 0x00000009050972a4 */ /* 0x004fc6000f8e02ff */
[----:B------:R-:W0:Y:S08]  /*1570*/  I2F.RP R15, R8 ;  /* 0x00000008000f7306 */ /* 0x000e300000209400 */
[----:B0-----:R-:W0:Y:S02]  /*1580*/  MUFU.RCP R16, R15 ;  /* 0x0000000f00107308 */ /* 0x001e240000001000 */
[----:B0-----:R-:W-:-:S06]  /*1590*/  VIADD R16, R16, 0xffffffe ;  /* 0x0ffffffe10107836 */ /* 0x001fcc0000000000 */
[----:B------:R-:W0:Y:S02]  /*15a0*/  F2I.FTZ.U32.TRUNC.NTZ R17, R16 ;  /* 0x0000001000117305 */ /* 0x000e24000021f000 */
[----:B0-----:R-:W-:Y:S01]  /*15b0*/  IADD3 R6, PT, PT, RZ, -R17, RZ ;  /* 0x80000011ff067210 */ /* 0x001fe20007ffe0ff */
[----:B------:R-:W-:-:S04]  /*15c0*/  IMAD.MOV.U32 R16, RZ, RZ, RZ ;  /* 0x000000ffff107224 */ /* 0x000fc800078e00ff */
[----:B------:R-:W-:Y:S01]  /*15d0*/  IMAD R7, R6, R8, RZ ;  /* 0x0000000806077224 */ /* 0x000fe200078e02ff */
[----:B------:R-:W-:Y:S02]  /*15e0*/  IABS R6, R5 ;  /* 0x0000000500067213 */ /* 0x000fe40000000000 */
[----:B------:R-:W-:Y:S01]  /*15f0*/  LOP3.LUT R5, R5, UR5, RZ, 0x3c, !PT ;  /* 0x0000000505057c12 */ /* 0x000fe2000f8e3cff */
[----:B------:R-:W-:-:S03]  /*1600*/  IMAD.HI.U32 R7, R17, R7, R16 ;  /* 0x0000000711077227 */ /* 0x000fc600078e0010 */
[----:B------:R-:W-:Y:S02]  /*1610*/  ISETP.GE.AND P1, PT, R5, RZ, PT ;  /* 0x000000ff0500720c */ /* 0x000fe40003f26270 */
[----:B------:R-:W-:Y:S01]  /*1620*/  SHF.R.U32.HI R5, RZ, 0x4, R0 ;  /* 0x00000004ff057819 */ /* 0x000fe20000011600 */
        /* <DEDUP_REMOVED lines=8> */
[----:B------:R-:W-:-:S05]  /*16b0*/  @P2 VIADD R13, R13, 0x1 ;  /* 0x000000010d0d2836 */ /* 0x000fca0000000000 */
[----:B------:R-:W-:Y:S02]  /*16c0*/  MOV R7, R13 ;  /* 0x0000000d00077202 */ /* 0x000fe40000000f00 */
[----:B------:R-:W-:-:S03]  /*16d0*/  LOP3.LUT R13, R0, 0xf, RZ, 0xc0, !PT ;  /* 0x0000000f000d7812 */ /* 0x000fc600078ec0ff */
[----:B------:R-:W-:Y:S01]  /*16e0*/  @!P1 IMAD.MOV R7, RZ, RZ, -R7 ;  /* 0x000000ffff079224 */ /* 0x000fe200078e0a07 */
[----:B-1----:R-:W-:Y:S01]  /*16f0*/  ISETP.GE.AND P1, PT, R5, UR12, PT ;  /* 0x0000000c05007c0c */ /* 0x002fe2000bf26270 */
[----:B------:R-:W0:Y:S01]  /*1700*/  LDCU.64 UR12, c[0x0][0x358] ;  /* 0x00006b00ff0c77ac */ /* 0x000e220008000a00 */
[----:B------:R-:W-:-:S05]  /*1710*/  @!P0 LOP3.LUT R7, RZ, UR5, RZ, 0x33, !PT ;  /* 0x00000005ff078c12 */ /* 0x000fca000f8e33ff */
        /* <DEDUP_REMOVED lines=8> */
[----:B------:R-:W1:Y:S01]  /*17a0*/  LDCU.64 UR4, c[0x0][0x428] ;  /* 0x00008500ff0477ac */ /* 0x000e620008000a00 */
[----:B------:R-:W-:Y:S01]  /*17b0*/  IADD3 R16, P0, PT, R13, UR6, RZ ;  /* 0x000000060d107c10 */ /* 0x000fe2000ff1e0ff */
[----:B------:R-:W-:-:S04]  /*17c0*/  IMAD R8, R5, UR14, RZ ;  /* 0x0000000e05087c24 */ /* 0x000fc8000f8e02ff */
[----:B------:R-:W-:Y:S02]  /*17d0*/  IMAD.X R17, RZ, RZ, RZ, P0 ;  /* 0x000000ffff117224 */ /* 0x000fe400000e06ff */
[----:B------:R-:W-:-:S05]  /*17e0*/  IMAD.WIDE.U32 R16, R5, UR7, R16 ;  /* 0x0000000705107c25 */ /* 0x000fca000f8e0010 */
[----:B------:R-:W-:Y:S02]  /*17f0*/  IADD3 R8, PT, PT, R17, R8, RZ ;  /* 0x0000000811087210 */ /* 0x000fe40007ffe0ff */
[----:B-1----:R-:W-:-:S04]  /*1800*/  LEA R18, P0, R16, UR4, 0x2 ;  /* 0x0000000410127c11 */ /* 0x002fc8000f8010ff */
[----:B------:R-:W-:-:S06]  /*1810*/  LEA.HI.X R19, R16, UR5, R8, 0x2, P0 ;  /* 0x0000000510137c11 */ /* 0x000fcc00080f1408 */
[----:B0-----:R1:W5:Y:S03]  /*1820*/  LDG.E R19, desc[UR12][R18.64] ;  /* 0x0000000c12137981 */ /* 0x001366000c1e1900 */
.L_x_177:
[----:B0-----:R-:W-:Y:S05]  /*1830*/  BSYNC.RECONVERGENT B0 ;  /* 0x0000000000007941 */ /* 0x001fea0003800200 */
.L_x_176:
[----:B------:R-:W0:Y:S01]  /*1840*/  S2UR UR14, SR_CgaCtaId ;  /* 0x00000000000e79c3 */ /* 0x000e220000008800 */
[C---:B------:R-:W-:Y:S01]  /*1850*/  ISETP.GT.U32.AND P0, PT, R0.reuse, 0x3f, PT ;  /* 0x0000003f0000780c */ /* 0x040fe20003f04070 */
[----:B------:R-:W-:Y:S01]  /*1860*/  UMOV UR4, 0x400 ;  /* 0x0000040000047882 */ /* 0x000fe20000000000 */
[----:B-1----:R-:W-:Y:S01]  /*1870*/  IMAD.MOV.U32 R18, RZ, RZ, 0x44 ;  /* 0x00000044ff127424 */ /* 0x002fe200078e00ff */
[----:B------:R-:W-:Y:S01]  /*1880*/  LOP3.LUT R25, R0, 0x3, RZ, 0xc0, !PT ;  /* 0x0000000300197812 */ /* 0x000fe200078ec0ff */
[----:B------:R-:W-:Y:S01]  /*1890*/  IMAD.MOV.U32 R8, RZ, RZ, 0x44 ;  /* 0x00000044ff087424 */ /* 0x000fe200078e00ff */
[-C--:B------:R-:W-:Y:S01]  /*18a0*/  IABS R17, R6.reuse ;  /* 0x0000000600117213 */ /* 0x080fe20000000000 */
[----:B------:R-:W-:Y:S01]  /*18b0*/  IMAD.MOV.U32 R26, RZ, RZ, -0x800000 ;  /* 0xff800000ff1a7424 */ /* 0x000fe200078e00ff */
[----:B------:R-:W-:Y:S01]  /*18c0*/  ISETP.NE.AND P5, PT, R6, RZ, PT ;  /* 0x000000ff0600720c */ /* 0x000fe20003fa5270 */
[----:B------:R-:W-:Y:S02]  /*18d0*/  BSSY.RECONVERGENT B1, `(.L_x_178) ;  /* 0x000017b000017945 */ /* 0x000fe40003800200 */
[----:B------:R-:W-:Y:S01]  /*18e0*/  IMAD.IADD R24, R2, 0x1, R17 ;  /* 0x0000000102187824 */ /* 0x000fe200078e0211 */
[----:B------:R-:W-:-:S04]  /*18f0*/  IABS R2, R6 ;  /* 0x0000000600027213 */ /* 0x000fc80000000000 */
[----:B------:R-:W-:Y:S01]  /*1900*/  IADD3 R2, PT, PT, RZ, -R2, RZ ;  /* 0x80000002ff027210 */ /* 0x000fe20007ffe0ff */
[----:B0-----:R-:W-:-:S06]  /*1910*/  ULEA UR14, UR14, UR4, 0x18 ;  /* 0x000000040e0e7291 */ /* 0x001fcc000f8ec0ff */
[----:B------:R-:W-:Y:S02]  /*1920*/  @!P0 IMAD R18, R5, R18, UR14 ;  /* 0x0000000e05128e24 */ /* 0x000fe4000f8e0212 */
[----:B------:R-:W-:Y:S01]  /*1930*/  IMAD R5, R25, R8, UR14 ;  /* 0x0000000e19057e24 */ /* 0x000fe2000f8e0208 */
[----:B------:R-:W-:Y:S01]  /*1940*/  LOP3.LUT R8, R0, 0x3fc, RZ, 0xc0, !PT ;  /* 0x000003fc00087812 */ /* 0x000fe200078ec0ff */
[----:B------:R-:W-:Y:S02]  /*1950*/  @!P0 IMAD R18, R13, 0x4, R18 ;  /* 0x000000040d128824 */ /* 0x000fe400078e0212 */
[----:B------:R-:W0:Y:S01]  /*1960*/  LDC R13, c[0x0][0x3e0] ;  /* 0x0000f800ff0d7b82 */ /* 0x000e220000000800 */
[----:B------:R-:W-:Y:S02]  /*1970*/  IADD3 R8, PT, PT, R5, R8, RZ ;  /* 0x0000000805087210 */ /* 0x000fe40007ffe0ff */
[----:B-----5:R1:W-:Y:S05]  /*1980*/  @!P0 STS [R18], R19 ;  /* 0x0000001312008388 */ /* 0x0203ea0000000800 */
[----:B------:R-:W-:Y:S01]  /*1990*/  BAR.SYNC.DEFER_BLOCKING 0x0 ;  /* 0x0000000000007b1d */ /* 0x000fe20000010000 */
[----:B0-----:R-:W-:-:S05]  /*19a0*/  IABS R5, R13 ;  /* 0x0000000d00057213 */ /* 0x001fca0000000000 */
[----:B-1----:R-:W0:Y:S01]  /*19b0*/  I2F.RP R18, R17 ;  /* 0x0000001100127306 */ /* 0x002e220000209400 */
[----:B------:R-:W1:Y:S07]  /*19c0*/  @!P0 LDS R26, [R8] ;  /* 0x00000000081a8984 */ /* 0x000e6e0000000800 */
[----:B------:R-:W2:Y:S08]  /*19d0*/  I2F.RP R22, R5 ;  /* 0x0000000500167306 */ /* 0x000eb00000209400 */
[----:B0-----:R-:W0:Y:S08]  /*19e0*/  MUFU.RCP R30, R18 ;  /* 0x00000012001e7308 */ /* 0x001e300000001000 */
[----:B--2---:R-:W2:Y:S01]  /*19f0*/  MUFU.RCP R28, R22 ;  /* 0x00000016001c7308 */ /* 0x004ea20000001000 */
[----:B0-----:R-:W-:-:S07]  /*1a00*/  VIADD R30, R30, 0xffffffe ;  /* 0x0ffffffe1e1e7836 */ /* 0x001fce0000000000 */
[----:B------:R-:W0:Y:S01]  /*1a10*/  F2I.FTZ.U32.TRUNC.NTZ R31, R30 ;  /* 0x0000001e001f7305 */ /* 0x000e22000021f000 */
[----:B--2---:R-:W-:Y:S01]  /*1a20*/  VIADD R28, R28, 0xffffffe ;  /* 0x0ffffffe1c1c7836 */ /* 0x004fe20000000000 */
[----:B-1----:R-:W1:Y:S06]  /*1a30*/  SHFL.BFLY PT, R15, R26, 0x2, 0x1f ;  /* 0x0c401f001a0f7f89 */ /* 0x002e6c00000e0000 */
[----:B------:R-:W2:Y:S01]  /*1a40*/  F2I.FTZ.U32.TRUNC.NTZ R29, R28 ;  /* 0x0000001c001d7305 */ /* 0x000ea2000021f000 */
[----:B0-----:R-:W-:Y:S02]  /*1a50*/  IMAD.MOV R18, RZ, RZ, -R31 ;  /* 0x000000ffff127224 */ /* 0x001fe400078e0a1f */
[----:B------:R-:W-:-:S02]  /*1a60*/  IMAD.MOV.U32 R30, RZ, RZ, RZ ;  /* 0x000000ffff1e7224 */ /* 0x000fc400078e00ff */
[----:B------:R-:W-:Y:S01]  /*1a70*/  IMAD R23, R18, R17, RZ ;  /* 0x0000001112177224 */ /* 0x000fe200078e02ff */
[----:B------:R-:W-:Y:S02]  /*1a80*/  IABS R18, R24 ;  /* 0x0000001800127213 */ /* 0x000fe40000000000 */
[----:B--2---:R-:W-:Y:S01]  /*1a90*/  IADD3 R22, PT, PT, RZ, -R29, RZ ;  /* 0x8000001dff167210 */ /* 0x004fe20007ffe0ff */
[----:B------:R-:W-:-:S04]  /*1aa0*/  IMAD.HI.U32 R23, R31, R23, R30 ;  /* 0x000000171f177227 */ /* 0x000fc800078e001e */
[----:B------:R-:W-:Y:S01]  /*1ab0*/  IMAD R22, R22, R5, RZ ;  /* 0x0000000516167224 */ /* 0x000fe200078e02ff */
[----:B-1----:R-:W-:Y:S01]  /*1ac0*/  FMNMX.FTZ R16, R15, R26, !PT ;  /* 0x0000001a0f107209 */ /* 0x002fe20007810000 */
[----:B------:R-:W-:Y:S02]  /*1ad0*/  IMAD.MOV.U32 R28, RZ, RZ, RZ ;  /* 0x000000ffff1c7224 */ /* 0x000fe400078e00ff */
[----:B------:R-:W-:Y:S02]  /*1ae0*/  IMAD.HI.U32 R23, R23, R18, RZ ;  /* 0x0000001217177227 */ /* 0x000fe400078e00ff */
[----:B------:R-:W0:Y:S02]  /*1af0*/  SHFL.BFLY PT, R15, R16, 0x1, 0x1f ;  /* 0x0c201f00100f7f89 */ /* 0x000e2400000e0000 */
[----:B------:R-:W-:-:S04]  /*1b00*/  IMAD.HI.U32 R22, R29, R22, R28 ;  /* 0x000000161d167227 */ /* 0x000fc800078e001c */
[----:B------:R-:W-:Y:S02]  /*1b10*/  IMAD R2, R23, R2, R18 ;  /* 0x0000000217027224 */ /* 0x000fe400078e0212 */
[----:B------:R-:W-:-:S03]  /*1b20*/  IMAD.HI.U32 R22, R22, R18, RZ ;  /* 0x0000001216167227 */ /* 0x000fc600078e00ff */
[----:B------:R-:W-:Y:S02]  /*1b30*/  ISETP.GT.U32.AND P2, PT, R17, R2, PT ;  /* 0x000000021100720c */ /* 0x000fe40003f44070 */
[----:B0-----:R-:W-:-:S11]  /*1b40*/  FMNMX.FTZ R15, R16, R15, !PT ;  /* 0x0000000f100f7209 */ /* 0x001fd60007810000 */
[----:B------:R-:W-:Y:S01]  /*1b50*/  @!P2 IMAD.IADD R2, R2, 0x1, -R17 ;  /* 0x000000010202a824 */ /* 0x000fe200078e0a11 */
[----:B------:R-:W-:Y:S02]  /*1b60*/  @!P2 IADD3 R23, PT, PT, R23, 0x1, RZ ;  /* 0x000000011717a810 */ /* 0x000fe40007ffe0ff */
[C---:B------:R-:W-:Y:S02]  /*1b70*/  FSETP.NEU.FTZ.AND P0, PT, R15.reuse, -INF , PT ;  /* 0xff8000000f00780b */ /* 0x040fe40003f1d000 */
[-C--:B------:R-:W-:Y:S02]  /*1b80*/  ISETP.GE.U32.AND P1, PT, R2, R17.reuse, PT ;  /* 0x000000110200720c */ /* 0x080fe40003f26070 */
[----:B------:R-:W-:Y:S02]  /*1b90*/  FSEL R15, R15, RZ, P0 ;  /* 0x000000ff0f0f7208 */ /* 0x000fe40000000000 */
[C---:B------:R-:W-:Y:S02]  /*1ba0*/  LOP3.LUT R2, R24.reuse, R17, RZ, 0x3c, !PT ;  /* 0x0000001118027212 */ /* 0x040fe400078e3cff */
[----:B------:R-:W-:Y:S01]  /*1bb0*/  LOP3.LUT R24, R24, R13, RZ, 0x3c, !PT ;  /* 0x0000000d18187212 */ /* 0x000fe200078e3cff */
[----:B------:R-:W-:Y:S01]  /*1bc0*/  FADD.FTZ R19, -R15, R26 ;  /* 0x0000001a0f137221 */ /* 0x000fe20000010100 */
[----:B------:R-:W-:-:S02]  /*1bd0*/  ISETP.GE.AND P3, PT, R2, RZ, PT ;  /* 0x000000ff0200720c */ /* 0x000fc40003f66270 */
[----:B------:R-:W-:Y:S01]  /*1be0*/  ISETP.GE.AND P2, PT, R24, RZ, PT ;  /* 0x000000ff1800720c */ /* 0x000fe20003f46270 */
[----:B------:R-:W-:Y:S02]  /*1bf0*/  FMUL.FTZ R19, R19, 1.4426950216293334961 ;  /* 0x3fb8aa3b13137820 */ /* 0x000fe40000410000 */
[----:B------:R-:W-:-:S04]  /*1c00*/  @P1 VIADD R23, R23, 0x1 ;  /* 0x0000000117171836 */ /* 0x000fc80000000000 */
[----:B------:R-:W0:Y:S02]  /*1c10*/  MUFU.EX2 R19, R19 ;  /* 0x0000001300137308 */ /* 0x000e240000000800 */
[----:B0-----:R-:W0:Y:S02]  /*1c20*/  SHFL.BFLY PT, R16, R19, 0x2, 0x1f ;  /* 0x0c401f0013107f89 */ /* 0x001e2400000e0000 */
[----:B0-----:R-:W-:Y:S01]  /*1c30*/  FADD.FTZ R28, R19, R16 ;  /* 0x00000010131c7221 */ /* 0x001fe20000010000 */
[----:B------:R-:W-:-:S04]  /*1c40*/  IMAD.MOV R16, RZ, RZ, -R22 ;  /* 0x000000ffff107224 */ /* 0x000fc800078e0a16 */
[----:B------:R-:W0:Y:S01]  /*1c50*/  SHFL.BFLY PT, R19, R28, 0x1, 0x1f ;  /* 0x0c201f001c137f89 */ /* 0x000e2200000e0000 */
[----:B------:R-:W-:-:S05]  /*1c60*/  IMAD R16, R5, R16, R18 ;  /* 0x0000001005107224 */ /* 0x000fca00078e0212 */
[----:B------:R-:W-:-:S13]  /*1c70*/  ISETP.GT.U32.AND P0, PT, R5, R16, PT ;  /* 0x000000100500720c */ /* 0x000fda0003f04070 */
[----:B------:R-:W-:Y:S01]  /*1c80*/  @!P0 IMAD.IADD R16, R16, 0x1, -R5 ;  /* 0x0000000110108824 */ /* 0x000fe200078e0a05 */
[----:B------:R-:W-:Y:S02]  /*1c90*/  @!P0 IADD3 R22, PT, PT, R22, 0x1, RZ ;  /* 0x0000000116168810 */ /* 0x000fe40007ffe0ff */
[----:B------:R-:W-:Y:S02]  /*1ca0*/  ISETP.NE.AND P0, PT, R13, RZ, PT ;  /* 0x000000ff0d00720c */ /* 0x000fe40003f05270 */
[----:B------:R-:W-:Y:S01]  /*1cb0*/  ISETP.GE.U32.AND P4, PT, R16, R5, PT ;  /* 0x000000051000720c */ /* 0x000fe20003f86070 */
[----:B0-----:R-:W-:Y:S01]  /*1cc0*/  FADD.FTZ R19, R28, R19 ;  /* 0x000000131c137221 */ /* 0x001fe20000010000 */
[----:B------:R-:W-:Y:S01]  /*1cd0*/  IMAD.MOV.U32 R5, RZ, RZ, R23 ;  /* 0x000000ffff057224 */ /* 0x000fe200078e0017 */
[----:B------:R-:W-:Y:S01]  /*1ce0*/  SHF.R.S32.HI R16, RZ, 0x1f, R6 ;  /* 0x0000001fff107819 */ /* 0x000fe20000011406 */
[----:B------:R-:W-:Y:S02]  /*1cf0*/  IMAD.MOV.U32 R23, RZ, RZ, 0x7f800000 ;  /* 0x7f800000ff177424 */ /* 0x000fe400078e00ff */
[----:B------:R-:W-:Y:S01]  /*1d00*/  FSETP.NE.FTZ.AND P1, PT, R19, RZ, PT ;  /* 0x000000ff1300720b */ /* 0x000fe20003f35000 */
[----:B------:R-:W-:Y:S01]  /*1d10*/  @!P3 IMAD.MOV R5, RZ, RZ, -R5 ;  /* 0x000000ffff05b224 */ /* 0x000fe200078e0a05 */
[----:B------:R-:W-:Y:S01]  /*1d20*/  ISETP.NE.AND P3, PT, R7, RZ, PT ;  /* 0x000000ff0700720c */ /* 0x000fe20003f65270 */
[----:B------:R-:W-:Y:S01]  /*1d30*/  IMAD R6, R6, UR9, RZ ;  /* 0x0000000906067c24 */ /* 0x000fe2000f8e02ff */
[----:B------:R-:W-:-:S02]  /*1d40*/  @!P5 LOP3.LUT R5, RZ, R17, RZ, 0x33, !PT ;  /* 0x00000011ff05d212 */ /* 0x000fc400078e33ff */
[----:B------:R-:W-:Y:S01]  /*1d50*/  SEL R17, RZ, 0x1, !P3 ;  /* 0x00000001ff117807 */ /* 0x000fe20005800000 */
[----:B------:R-:W-:Y:S01]  /*1d60*/  @P4 VIADD R22, R22, 0x1 ;  /* 0x0000000116164836 */ /* 0x000fe20000000000 */
[----:B------:R-:W-:Y:S02]  /*1d70*/  SHF.R.S32.HI R7, RZ, 0x1f, R5 ;  /* 0x0000001fff077819 */ /* 0x000fe40000011405 */
[----:B------:R-:W-:Y:S02]  /*1d80*/  LOP3.LUT R17, R16, R17, RZ, 0xfc, !PT ;  /* 0x0000001110117212 */ /* 0x000fe400078efcff */
[----:B------:R-:W-:Y:S01]  /*1d90*/  @!P2 IADD3 R22, PT, PT, -R22, RZ, RZ ;  /* 0x000000ff1616a210 */ /* 0x000fe20007ffe1ff */
[----:B------:R-:W0:Y:S01]  /*1da0*/  @P1 MUFU.LG2 R2, R19 ;  /* 0x0000001300021308 */ /* 0x000e220000000c00 */
[----:B------:R-:W-:Y:S02]  /*1db0*/  @!P0 LOP3.LUT R22, RZ, R13, RZ, 0x33, !PT ;  /* 0x0000000dff168212 */ /* 0x000fe400078e33ff */
[----:B------:R-:W-:-:S02]  /*1dc0*/  LOP3.LUT P0, RZ, R0, 0x3c3, RZ, 0xc0, !PT ;  /* 0x000003c300ff7812 */ /* 0x000fc4000780c0ff */
[----:B------:R-:W-:Y:S01]  /*1dd0*/  ISETP.LT.U32.AND P2, PT, R20, R5, PT ;  /* 0x000000051400720c */ /* 0x000fe20003f41070 */
[----:B------:R-:W-:-:S03]  /*1de0*/  IMAD R16, R22, UR11, RZ ;  /* 0x0000000b16107c24 */ /* 0x000fc6000f8e02ff */
[----:B------:R-:W-:-:S04]  /*1df0*/  ISETP.LT.AND.EX P2, PT, R21, R7, PT, P2 ;  /* 0x000000071500720c */ /* 0x000fc80003f41320 */
[----:B------:R-:W-:Y:S01]  /*1e00*/  SEL R7, R20, R5, P2 ;  /* 0x0000000514077207 */ /* 0x000fe20001000000 */
[----:B------:R-:W-:Y:S02]  /*1e10*/  IMAD R5, R17, R16, RZ ;  /* 0x0000001011057224 */ /* 0x000fe400078e02ff */
[----:B0-----:R-:W-:Y:S01]  /*1e20*/  @P1 FFMA.FTZ R23, R2, 0.69314718246459960938, R15 ;  /* 0x3f31721802171823 */ /* 0x001fe2000001000f */
[----:B------:R-:W-:Y:S06]  /*1e30*/  @P0 BRA `(.L_x_179) ;  /* 0x0000001000900947 */ /* 0x000fec0003800000 */
[----:B------:R-:W0:Y:S02]  /*1e40*/  LDCU.U8 UR4, c[0x0][0x548] ;  /* 0x0000a900ff0477ac */ /* 0x000e240008000000 */
[----:B0-----:R-:W-:-:S09]  /*1e50*/  UISETP.NE.AND UP0, UPT, UR4, URZ, UPT ;  /* 0x000000ff0400728c */ /* 0x001fd2000bf05270 */
[----:B------:R-:W-:Y:S05]  /*1e60*/  BRA.U !UP0, `(.L_x_180) ;  /* 0x0000001108747547 */ /* 0x000fea000b800000 */
[----:B------:R-:W-:Y:S02]  /*1e70*/  LEA.HI R27, R0, UR6, RZ, 0x1e ;  /* 0x00000006001b7c11 */ /* 0x000fe4000f8ff0ff */
[----:B------:R-:W-:Y:S02]  /*1e80*/  ISETP.LT.U32.AND P0, PT, R13, 0x1, PT ;  /* 0x000000010d00780c */ /* 0x000fe40003f01070 */
[----:B------:R-:W-:Y:S02]  /*1e90*/  ISETP.GE.AND P1, PT, R27, UR7, PT ;  /* 0x000000071b007c0c */ /* 0x000fe4000bf26270 */
[----:B------:R-:W-:-:S04]  /*1ea0*/  SHF.R.S32.HI R2, RZ, 0x1f, R13 ;  /* 0x0000001fff027819 */ /* 0x000fc8000001140d */
[----:B------:R-:W-:-:S04]  /*1eb0*/  ISETP.LT.AND.EX P0, PT, R2, RZ, PT, P0 ;  /* 0x000000ff0200720c */ /* 0x000fc80003f01300 */
[----:B------:R-:W-:Y:S02]  /*1ec0*/  SEL R30, R13, 0x1, P0 ;  /* 0x000000010d1e7807 */ /* 0x000fe40000000000 */
[----:B------:R-:W-:Y:S01]  /*1ed0*/  SEL R16, R2, RZ, P0 ;  /* 0x000000ff02107207 */ /* 0x000fe20000000000 */
[----:B------:R-:W-:Y:S06]  /*1ee0*/  @P1 BRA `(.L_x_179) ;  /* 0x0000001000641947 */ /* 0x000fec0003800000 */
        /* <DEDUP_REMOVED lines=39> */
.L_x_181:
[----:B------:R-:W-:Y:S01]  /*2160*/  IMAD.MOV.U32 R21, RZ, RZ, RZ ;  /* 0x000000ffff157224 */ /* 0x000fe200078e00ff */
[----:B------:R-:W-:Y:S02]  /*2170*/  MOV R20, R30 ;  /* 0x0000001e00147202 */ /* 0x000fe40000000f00 */
[----:B------:R-:W-:Y:S02]  /*2180*/  MOV R18, 0x21a0 ;  /* 0x000021a000127802 */ /* 0x000fe40000000f00 */
[----:B------:R-:W-:Y:S05]  /*2190*/  CALL.REL.NOINC `($__internal_5_$__cuda_sm20_div_s64) ;  /* 0x0000001c00b87944 */ /* 0x000fea0003c00000 */
[----:B------:R-:W-:Y:S02]  /*21a0*/  IADD3 R13, PT, PT, -R16, RZ, RZ ;  /* 0x000000ff100d7210 */ /* 0x000fe40007ffe1ff */
[----:B------:R-:W-:-:S03]  /*21b0*/  MOV R31, R17 ;  /* 0x00000011001f7202 */ /* 0x000fc60000000f00 */
[----:B------:R-:W-:Y:S01]  /*21c0*/  IMAD R27, R30, R13, R27 ;  /* 0x0000000d1e1b7224 */ /* 0x000fe200078e021b */
[----:B------:R-:W-:-:S07]  /*21d0*/  MOV R30, R16 ;  /* 0x00000010001e7202 */ /* 0x000fce0000000f00 */
.L_x_182:
[----:B------:R-:W-:Y:S01]  /*21e0*/  IABS R17, UR15 ;  /* 0x0000000f00117c13 */ /* 0x000fe20008000000 */
[----:B------:R-:W-:Y:S01]  /*21f0*/  IMAD R3, R3, R14, RZ ;  /* 0x0000000e03037224 */ /* 0x000fe200078e02ff */
[----:B------:R-:W-:Y:S01]  /*2200*/  IABS R15, R27 ;  /* 0x0000001b000f7213 */ /* 0x000fe20000000000 */
[----:B------:R-:W-:Y:S01]  /*2210*/  BSSY.RECONVERGENT B0, `(.L_x_183) ;  /* 0x0000040000007945 */ /* 0x000fe20003800200 */
[----:B------:R-:W0:Y:S01]  /*2220*/  I2F.U32.RP R20, R17 ;  /* 0x0000001100147306 */ /* 0x000e220000209000 */
[----:B------:R-:W-:Y:S01]  /*2230*/  IABS R13, UR15 ;  /* 0x0000000f000d7c13 */ /* 0x000fe20008000000 */
[----:B------:R-:W-:Y:S01]  /*2240*/  IMAD R3, R11, R4, R3 ;  /* 0x000000040b037224 */ /* 0x000fe200078e0203 */
[----:B------:R-:W-:-:S03]  /*2250*/  LOP3.LUT R4, R27, UR15, RZ, 0x3c, !PT ;  /* 0x0000000f1b047c12 */ /* 0x000fc6000f8e3cff */
[----:B------:R-:W-:Y:S01]  /*2260*/  IMAD.MOV R13, RZ, RZ, -R13 ;  /* 0x000000ffff0d7224 */ /* 0x000fe200078e0a0d */
[----:B------:R-:W-:Y:S01]  /*2270*/  ISETP.GE.AND P0, PT, R4, RZ, PT ;  /* 0x000000ff0400720c */ /* 0x000fe20003f06270 */
[----:B0-----:R-:W0:Y:S02]  /*2280*/  MUFU.RCP R18, R20 ;  /* 0x0000001400127308 */ /* 0x001e240000001000 */
[----:B0-----:R-:W-:Y:S02]  /*2290*/  VIADD R18, R18, 0xffffffe ;  /* 0x0ffffffe12127836 */ /* 0x001fe40000000000 */
[----:B------:R-:W-:-:S04]  /*22a0*/  IMAD.WIDE.U32 R20, R11, R14, RZ ;  /* 0x0000000e0b147225 */ /* 0x000fc800078e00ff */
[----:B------:R-:W0:Y:S01]  /*22b0*/  F2I.FTZ.U32.TRUNC.NTZ R19, R18 ;  /* 0x0000001200137305 */ /* 0x000e22000021f000 */
[----:B------:R-:W-:Y:S02]  /*22c0*/  IMAD.IADD R3, R21, 0x1, R3 ;  /* 0x0000000115037824 */ /* 0x000fe400078e0203 */
[----:B------:R-:W-:-:S04]  /*22d0*/  IMAD.WIDE.U32 R34, R20, R32, RZ ;  /* 0x0000002014227225 */ /* 0x000fc800078e00ff */
[----:B------:R-:W-:-:S04]  /*22e0*/  IMAD R3, R3, R32, RZ ;  /* 0x0000002003037224 */ /* 0x000fc800078e02ff */
[----:B------:R-:W-:Y:S02]  /*22f0*/  IMAD R3, R33, R20, R3 ;  /* 0x0000001421037224 */ /* 0x000fe400078e0203 */
[----:B0-----:R-:W-:Y:S01]  /*2300*/  IMAD.MOV R16, RZ, RZ, -R19 ;  /* 0x000000ffff107224 */ /* 0x001fe200078e0a13 */
[----:B------:R-:W-:-:S03]  /*2310*/  MOV R18, RZ ;  /* 0x000000ff00127202 */ /* 0x000fc60000000f00 */
[----:B------:R-:W-:-:S04]  /*2320*/  IMAD R16, R16, R17, RZ ;  /* 0x0000001110107224 */ /* 0x000fc800078e02ff */
[----:B------:R-:W-:-:S04]  /*2330*/  IMAD.HI.U32 R16, R19, R16, R18 ;  /* 0x0000001013107227 */ /* 0x000fc800078e0012 */
[----:B------:R-:W-:Y:S02]  /*2340*/  IMAD.IADD R19, R35, 0x1, R3 ;  /* 0x0000000123137824 */ /* 0x000fe400078e0203 */
[----:B------:R-:W-:-:S03]  /*2350*/  IMAD.HI.U32 R16, R16, R15, RZ ;  /* 0x0000000f10107227 */ /* 0x000fc600078e00ff */
[----:B------:R-:W-:Y:S01]  /*2360*/  LOP3.LUT R3, R31, R19, RZ, 0xfc, !PT ;  /* 0x000000131f037212 */ /* 0x000fe200078efcff */
[----:B------:R-:W-:-:S05]  /*2370*/  IMAD R18, R16, R13, R15 ;  /* 0x0000000d10127224 */ /* 0x000fca00078e020f */
[----:B------:R-:W-:-:S13]  /*2380*/  ISETP.GT.U32.AND P1, PT, R17, R18, PT ;  /* 0x000000121100720c */ /* 0x000fda0003f24070 */
[-C--:B------:R-:W-:Y:S02]  /*2390*/  @!P1 IADD3 R18, PT, PT, R18, -R17.reuse, RZ ;  /* 0x8000001112129210 */ /* 0x080fe40007ffe0ff */
[----:B------:R-:W-:Y:S02]  /*23a0*/  @!P1 IADD3 R16, PT, PT, R16, 0x1, RZ ;  /* 0x0000000110109810 */ /* 0x000fe40007ffe0ff */
[----:B------:R-:W-:Y:S02]  /*23b0*/  ISETP.GE.U32.AND P2, PT, R18, R17, PT ;  /* 0x000000111200720c */ /* 0x000fe40003f46070 */
[----:B------:R-:W-:-:S11]  /*23c0*/  ISETP.NE.AND P1, PT, RZ, UR15, PT ;  /* 0x0000000fff007c0c */ /* 0x000fd6000bf25270 */
        /* <DEDUP_REMOVED lines=29> */
.L_x_184:
[----:B------:R-:W-:Y:S01]  /*25a0*/  IMAD.MOV.U32 R27, RZ, RZ, R30 ;  /* 0x000000ffff1b7224 */ /* 0x000fe200078e001e */
[----:B------:R-:W-:Y:S01]  /*25b0*/  MOV R21, R31 ;  /* 0x0000001f00157202 */ /* 0x000fe20000000f00 */
[----:B------:R-:W-:Y:S01]  /*25c0*/  IMAD.MOV.U32 R20, RZ, RZ, R34 ;  /* 0x000000ffff147224 */ /* 0x000fe200078e0022 */
[----:B------:R-:W-:Y:S02]  /*25d0*/  MOV R18, 0x25f0 ;  /* 0x000025f000127802 */ /* 0x000fe40000000f00 */
[----:B------:R-:W-:Y:S05]  /*25e0*/  CALL.REL.NOINC `($__internal_5_$__cuda_sm20_div_s64) ;  /* 0x0000001800a47944 */ /* 0x000fea0003c00000 */
[----:B------:R-:W-:-:S05]  /*25f0*/  IADD3 R31, PT, PT, -R16, RZ, RZ ;  /* 0x000000ff101f7210 */ /* 0x000fca0007ffe1ff */
[----:B------:R-:W-:Y:S02]  /*2600*/  IMAD R31, R31, R34, R30 ;  /* 0x000000221f1f7224 */ /* 0x000fe400078e021e */
.L_x_185:
[----:B------:R-:W-:Y:S05]  /*2610*/  BSYNC.RECONVERGENT B0 ;  /* 0x0000000000007941 */ /* 0x000fea0003800200 */
.L_x_183:
[-C--:B------:R-:W-:Y:S01]  /*2620*/  IABS R17, R14.reuse ;  /* 0x0000000e00117213 */ /* 0x080fe20000000000 */
[----:B------:R-:W0:Y:S01]  /*2630*/  LDC R19, c[0x0][0x3e0] ;  /* 0x0000f800ff137b82 */ /* 0x000e220000000800 */
[----:B------:R-:W-:Y:S01]  /*2640*/  IABS R13, R9 ;  /* 0x00000009000d7213 */ /* 0x000fe20000000000 */
[----:B------:R-:W-:Y:S01]  /*2650*/  IMAD.MOV.U32 R36, RZ, RZ, RZ ;  /* 0x000000ffff247224 */ /* 0x000fe200078e00ff */
[----:B------:R-:W1:Y:S01]  /*2660*/  I2F.U32.RP R21, R17 ;  /* 0x0000001100157306 */ /* 0x000e620000209000 */
[----:B------:R-:W-:Y:S01]  /*2670*/  IABS R15, R11 ;  /* 0x0000000b000f7213 */ /* 0x000fe20000000000 */
[----:B------:R-:W2:Y:S01]  /*2680*/  LDCU UR16, c[0x0][0x430] ;  /* 0x00008600ff1077ac */ /* 0x000ea20008000800 */
[----:B------:R-:W-:Y:S02]  /*2690*/  IABS R28, R14 ;  /* 0x0000000e001c7213 */ /* 0x000fe40000000000 */
[----:B------:R-:W-:Y:S01]  /*26a0*/  ISETP.NE.AND P5, PT, R14, RZ, PT ;  /* 0x000000ff0e00720c */ /* 0x000fe20003fa5270 */
[----:B------:R-:W3:Y:S02]  /*26b0*/  LDCU UR4, c[0x0][0x434] ;  /* 0x00008680ff0477ac */ /* 0x000ee40008000800 */
[----:B------:R-:W4:Y:S01]  /*26c0*/  I2F.U32.RP R18, R13 ;  /* 0x0000000d00127306 */ /* 0x000f220000209000 */
[----:B------:R-:W-:-:S07]  /*26d0*/  IMAD.MOV R28, RZ, RZ, -R28 ;  /* 0x000000ffff1c7224 */ /* 0x000fce00078e0a1c */
[----:B------:R-:W5:Y:S01]  /*26e0*/  I2F.U32.RP R22, R15 ;  /* 0x0000000f00167306 */ /* 0x000f620000209000 */
[----:B--2---:R-:W-:Y:S01]  /*26f0*/  USEL UR16, UR16, 0x1, UP1 ;  /* 0x0000000110107887 */ /* 0x004fe20008800000 */
[----:B0-----:R-:W-:-:S06]  /*2700*/  ISETP.LT.U32.AND P0, PT, R19, 0x1, PT ;  /* 0x000000011300780c */ /* 0x001fcc0003f01070 */
[----:B-1----:R-:W0:Y:S01]  /*2710*/  MUFU.RCP R20, R21 ;  /* 0x0000001500147308 */ /* 0x002e220000001000 */
[----:B------:R-:W-:Y:S01]  /*2720*/  ISETP.LT.AND.EX P0, PT, R2, RZ, PT, P0 ;  /* 0x000000ff0200720c */ /* 0x000fe20003f01300 */
[----:B------:R-:W-:Y:S02]  /*2730*/  USHF.R.S32.HI UR5, URZ, 0x1f, UR16 ;  /* 0x0000001fff057899 */ /* 0x000fe40008011410 */
[----:B---3--:R-:W-:Y:S01]  /*2740*/  UIMAD UR4, UR16, UR4, URZ ;  /* 0x00000004100472a4 */ /* 0x008fe2000f8e02ff */
[----:B------:R-:W-:-:S03]  /*2750*/  SEL R19, R19, 0x1, P0 ;  /* 0x0000000113137807 */ /* 0x000fc60000000000 */
[----:B----4-:R-:W1:Y:S08]  /*2760*/  MUFU.RCP R18, R18 ;  /* 0x0000001200127308 */ /* 0x010e700000001000 */
[----:B-----5:R-:W2:Y:S01]  /*2770*/  MUFU.RCP R38, R22 ;  /* 0x0000001600267308 */ /* 0x020ea20000001000 */
[----:B0-----:R-:W-:Y:S01]  /*2780*/  VIADD R20, R20, 0xffffffe ;  /* 0x0ffffffe14147836 */ /* 0x001fe20000000000 */
[----:B------:R-:W-:-:S06]  /*2790*/  IABS R21, R19 ;  /* 0x0000001300157213 */ /* 0x000fcc0000000000 */
[----:B------:R-:W0:Y:S01]  /*27a0*/  F2I.FTZ.U32.TRUNC.NTZ R37, R20 ;  /* 0x0000001400257305 */ /* 0x000e22000021f000 */
[----:B-1----:R-:W-:Y:S01]  /*27b0*/  VIADD R34, R18, 0xffffffe ;  /* 0x0ffffffe12227836 */ /* 0x002fe20000000000 */
[----:B------:R-:W-:-:S06]  /*27c0*/  IABS R18, R7 ;  /* 0x0000000700127213 */ /* 0x000fcc0000000000 */
[----:B------:R-:W1:Y:S01]  /*27d0*/  F2I.FTZ.U32.TRUNC.NTZ R35, R34 ;  /* 0x0000002200237305 */ /* 0x000e62000021f000 */
[----:B--2---:R-:W-:Y:S01]  /*27e0*/  VIADD R38, R38, 0xffffffe ;  /* 0x0ffffffe26267836 */ /* 0x004fe20000000000 */
[----:B0-----:R-:W-:-:S06]  /*27f0*/  IADD3 R2, PT, PT, RZ, -R37, RZ ;  /* 0x80000025ff027210 */ /* 0x001fcc0007ffe0ff */
[----:B------:R-:W0:Y:S01]  /*2800*/  I2F.U32.RP R32, R21 ;  /* 0x0000001500207306 */ /* 0x000e220000209000 */
[----:B------:R-:W-:Y:S02]  /*2810*/  IMAD R29, R2, R17, RZ ;  /* 0x00000011021d7224 */ /* 0x000fe400078e02ff */
[----:B-1----:R-:W-:-:S05]  /*2820*/  IMAD.MOV R20, RZ, RZ, -R35 ;  /* 0x000000ffff147224 */ /* 0x002fca00078e0a23 */
[----:B------:R-:W1:Y:S01]  /*2830*/  F2I.FTZ.U32.TRUNC.NTZ R39, R38 ;  /* 0x0000002600277305 */ /* 0x000e62000021f000 */
[----:B------:R-:W-:-:S04]  /*2840*/  IMAD.HI.U32 R29, R37, R29, R36 ;  /* 0x0000001d251d7227 */ /* 0x000fc800078e0024 */
[----:B------:R-:W-:Y:S01]  /*2850*/  IMAD R37, R20, R13, RZ ;  /* 0x0000000d14257224 */ /* 0x000fe200078e02ff */
[----:B------:R-:W-:Y:S01]  /*2860*/  IABS R20, R31 ;  /* 0x0000001f00147213 */ /* 0x000fe20000000000 */
[----:B------:R-:W-:Y:S01]  /*2870*/  IMAD.MOV.U32 R34, RZ, RZ, RZ ;  /* 0x000000ffff227224 */ /* 0x000fe200078e00ff */
[----:B0-----:R-:W0:Y:S03]  /*2880*/  MUFU.RCP R32, R32 ;  /* 0x0000002000207308 */ /* 0x001e260000001000 */
[----:B------:R-:W-:Y:S01]  /*2890*/  IMAD.HI.U32 R37, R35, R37, R34 ;  /* 0x0000002523257227 */ /* 0x000fe200078e0022 */
[----:B------:R-:W-:-:S03]  /*28a0*/  IABS R35, R9 ;  /* 0x0000000900237213 */ /* 0x000fc60000000000 */
[----:B-1----:R-:W-:Y:S01]  /*28b0*/  IMAD.MOV R22, RZ, RZ, -R39 ;  /* 0x000000ffff167224 */ /* 0x002fe200078e0a27 */
[----:B------:R-:W1:Y:S01]  /*28c0*/  I2F.U32.RP R2, R18 ;  /* 0x0000001200027306 */ /* 0x000e620000209000 */
[----:B------:R-:W-:Y:S01]  /*28d0*/  IADD3 R35, PT, PT, RZ, -R35, RZ ;  /* 0x80000023ff237210 */ /* 0x000fe20007ffe0ff */
[----:B------:R-:W-:-:S04]  /*28e0*/  IMAD.HI.U32 R29, R29, R20, RZ ;  /* 0x000000141d1d7227 */ /* 0x000fc800078e00ff */
[----:B------:R-:W-:Y:S02]  /*28f0*/  HFMA2 R38, -RZ, RZ, 0, 0 ;  /* 0x00000000ff267431 */ /* 0x000fe400000001ff */
[----:B------:R-:W-:Y:S01]  /*2900*/  IMAD R27, R22, R15, RZ ;  /* 0x0000000f161b7224 */ /* 0x000fe200078e02ff */
[----:B------:R-:W-:Y:S01]  /*2910*/  IABS R22, R16 ;  /* 0x0000001000167213 */ /* 0x000fe20000000000 */
[----:B------:R-:W-:Y:S01]  /*2920*/  IMAD R28, R29, R28, R20 ;  /* 0x0000001c1d1c7224 */ /* 0x000fe200078e0214 */
[----:B------:R-:W-:Y:S01]  /*2930*/  LOP3.LUT R20, R31, R14, RZ, 0x3c, !PT ;  /* 0x0000000e1f147212 */ /* 0x000fe200078e3cff */
[----:B0-----:R-:W-:Y:S02]  /*2940*/  VIADD R32, R32, 0xffffffe ;  /* 0x0ffffffe20207836 */ /* 0x001fe40000000000 */
[----:B------:R-:W-:Y:S01]  /*2950*/  IMAD.HI.U32 R24, R37, R22, RZ ;  /* 0x0000001625187227 */ /* 0x000fe200078e00ff */
[----:B------:R-:W-:Y:S01]  /*2960*/  ISETP.GT.U32.AND P3, PT, R17, R28, PT ;  /* 0x0000001c1100720c */ /* 0x000fe20003f64070 */
[----:B------:R0:W-:Y:S01]  /*2970*/  F2I.FTZ.U32.TRUNC.NTZ R33, R32 ;  /* 0x0000002000217305 */ /* 0x0001e2000021f000 */
[----:B------:R-:W-:Y:S01]  /*2980*/  ISETP.GE.AND P2, PT, R20, RZ, PT ;  /* 0x000000ff1400720c */ /* 0x000fe20003f46270 */
[----:B------:R-:W-:Y:S01]  /*2990*/  IMAD R22, R24, R35, R22 ;  /* 0x0000002318167224 */ /* 0x000fe200078e0216 */
[----:B------:R-:W-:Y:S01]  /*29a0*/  LOP3.LUT R20, R16, R9, RZ, 0x3c, !PT ;  /* 0x0000000910147212 */ /* 0x000fe200078e3cff */
[----:B------:R-:W-:-:S03]  /*29b0*/  IMAD.HI.U32 R27, R39, R27, R38 ;  /* 0x0000001b271b7227 */ /* 0x000fc600078e0026 */
[----:B------:R-:W-:Y:S01]  /*29c0*/  ISETP.GT.U32.AND P1, PT, R13, R22, PT ;  /* 0x000000160d00720c */ /* 0x000fe20003f24070 */
[----:B-1----:R-:W1:Y:S01]  /*29d0*/  MUFU.RCP R2, R2 ;  /* 0x0000000200027308 */ /* 0x002e620000001000 */
[----:B------:R-:W-:-:S03]  /*29e0*/  ISETP.GE.AND P0, PT, R20, RZ, PT ;  /* 0x000000ff1400720c */ /* 0x000fc60003f06270 */
[----:B------:R-:W-:Y:S01]  /*29f0*/  @!P3 IMAD.IADD R28, R28, 0x1, -R17 ;  /* 0x000000011c1cb824 */ /* 0x000fe200078e0a11 */
[----:B------:R-:W-:Y:S02]  /*2a00*/  @!P3 IADD3 R29, PT, PT, R29, 0x1, RZ ;  /* 0x000000011d1db810 */ /* 0x000fe40007ffe0ff */
[----:B0-----:R-:W-:Y:S02]  /*2a10*/  MOV R32, RZ ;  /* 0x000000ff00207202 */ /* 0x001fe40000000f00 */
[----:B------:R-:W-:-:S03]  /*2a20*/  ISETP.GE.U32.AND P6, PT, R28, R17, PT ;  /* 0x000000111c00720c */ /* 0x000fc60003fc6070 */
[----:B------:R-:W-:Y:S02]  /*2a30*/  @!P1 IMAD.IADD R22, R22, 0x1, -R13 ;  /* 0x0000000116169824 */ /* 0x000fe400078e0a0d */
[----:B------:R-:W-:Y:S01]  /*2a40*/  @!P1 VIADD R24, R24, 0x1 ;  /* 0x0000000118189836 */ /* 0x000fe20000000000 */
[----:B------:R-:W-:Y:S01]  /*2a50*/  ISETP.NE.AND P1, PT, R9, RZ, PT ;  /* 0x000000ff0900720c */ /* 0x000fe20003f25270 */
[----:B-1----:R-:W-:Y:S01]  /*2a60*/  VIADD R34, R2, 0xffffffe ;  /* 0x0ffffffe02227836 */ /* 0x002fe20000000000 */
[----:B------:R-:W-:Y:S02]  /*2a70*/  IADD3 R2, PT, PT, RZ, -R33, RZ ;  /* 0x80000021ff027210 */ /* 0x000fe40007ffe0ff */
[----:B------:R-:W-:Y:S01]  /*2a80*/  ISETP.GE.U32.AND P4, PT, R22, R13, PT ;  /* 0x0000000d1600720c */ /* 0x000fe20003f86070 */
[----:B------:R-:W0:Y:S01]  /*2a90*/  F2I.FTZ.U32.TRUNC.NTZ R35, R34 ;  /* 0x0000002200237305 */ /* 0x000e22000021f000 */
[----:B------:R-:W-:Y:S01]  /*2aa0*/  IABS R13, R4 ;  /* 0x00000004000d7213 */ /* 0x000fe20000000000 */
[----:B------:R-:W-:Y:S01]  /*2ab0*/  IMAD R17, R2, R21, RZ ;  /* 0x0000001502117224 */ /* 0x000fe200078e02ff */
[----:B------:R-:W-:Y:S01]  /*2ac0*/  IABS R2, R19 ;  /* 0x0000001300027213 */ /* 0x000fe20000000000 */
[----:B------:R-:W-:Y:S01]  /*2ad0*/  @P6 VIADD R29, R29, 0x1 ;  /* 0x000000011d1d6836 */ /* 0x000fe20000000000 */
[----:B------:R-:W-:Y:S01]  /*2ae0*/  IABS R22, R11 ;  /* 0x0000000b00167213 */ /* 0x000fe20000000000 */
[----:B------:R-:W-:-:S04]  /*2af0*/  IMAD.HI.U32 R17, R33, R17, R32 ;  /* 0x0000001121117227 */ /* 0x000fc800078e0020 */
[----:B------:R-:W-:Y:S02]  /*2b00*/  IMAD.MOV R2, RZ, RZ, -R2 ;  /* 0x000000ffff027224 */ /* 0x000fe400078e0a02 */
[----:B------:R-:W-:Y:S01]  /*2b10*/  IMAD.HI.U32 R17, R17, R13, RZ ;  /* 0x0000000d11117227 */ /* 0x000fe200078e00ff */
[----:B------:R-:W-:-:S03]  /*2b20*/  @P4 IADD3 R24, PT, PT, R24, 0x1, RZ ;  /* 0x0000000118184810 */ /* 0x000fc60007ffe0ff */
[----:B0-----:R-:W-:Y:S01]  /*2b30*/  IMAD.MOV R20, RZ, RZ, -R35 ;  /* 0x000000ffff147224 */ /* 0x001fe200078e0a23 */
[----:B------:R-:W-:Y:S01]  /*2b40*/  @!P0 IADD3 R24, PT, PT, -R24, RZ, RZ ;  /* 0x000000ff18188210 */ /* 0x000fe20007ffe1ff */
[----:B------:R-:W-:Y:S01]  /*2b50*/  IMAD R2, R17, R2, R13 ;  /* 0x0000000211027224 */ /* 0x000fe200078e020d */
[----:B------:R-:W-:Y:S01]  /*2b60*/  @!P1 LOP3.LUT R24, RZ, R9, RZ, 0x33, !PT ;  /* 0x00000009ff189212 */ /* 0x000fe200078e33ff */
[----:B------:R-:W-:Y:S02]  /*2b70*/  IMAD R13, R20, R18, RZ ;  /* 0x00000012140d7224 */ /* 0x000fe400078e02ff */
[----:B------:R-:W-:Y:S01]  /*2b80*/  IMAD.MOV.U32 R34, RZ, RZ, RZ ;  /* 0x000000ffff227224 */ /* 0x000fe200078e00ff */
[----:B------:R-:W-:Y:S01]  /*2b90*/  ISETP.GT.U32.AND P4, PT, R21, R2, PT ;  /* 0x000000021500720c */ /* 0x000fe20003f84070 */
[----:B------:R-:W-:Y:S01]  /*2ba0*/  @!P2 IMAD.MOV R29, RZ, RZ, -R29 ;  /* 0x000000ffff1da224 */ /* 0x000fe200078e0a1d */
[----:B------:R-:W-:Y:S01]  /*2bb0*/  @!P5 LOP3.LUT R29, RZ, R14, RZ, 0x33, !PT ;  /* 0x0000000eff1dd212 */ /* 0x000fe200078e33ff */
[----:B------:R-:W-:Y:S01]  /*2bc0*/  IMAD.HI.U32 R34, R35, R13, R34 ;  /* 0x0000000d23227227 */ /* 0x000fe200078e0022 */
[----:B------:R-:W-:-:S02]  /*2bd0*/  IABS R13, R7 ;  /* 0x00000007000d7213 */ /* 0x000fc40000000000 */
[----:B------:R-:W-:Y:S01]  /*2be0*/  IABS R20, R24 ;  /* 0x0000001800147213 */ /* 0x000fe20000000000 */
[----:B------:R-:W-:Y:S01]  /*2bf0*/  IMAD.MOV R22, RZ, RZ, -R22 ;  /* 0x000000ffff167224 */ /* 0x000fe200078e0a16 */
[----:B------:R-:W-:Y:S01]  /*2c00*/  IABS R28, R29 ;  /* 0x0000001d001c7213 */ /* 0x000fe20000000000 */
[----:B------:R-:W-:Y:S02]  /*2c10*/  IMAD.MOV R13, RZ, RZ, -R13 ;  /* 0x000000ffff0d7224 */ /* 0x000fe400078e0a0d */
[----:B------:R-:W-:Y:S02]  /*2c20*/  IMAD.HI.U32 R34, R34, R20, RZ ;  /* 0x0000001422227227 */ /* 0x000fe400078e00ff */
[-C--:B------:R-:W-:Y:S02]  /*2c30*/  @!P4 IADD3 R2, PT, PT, R2, -R21.reuse, RZ ;  /* 0x800000150202c210 */ /* 0x080fe40007ffe0ff */
[----:B------:R-:W-:Y:S02]  /*2c40*/  IMAD.HI.U32 R27, R27, R28, RZ ;  /* 0x0000001c1b1b7227 */ /* 0x000fe400078e00ff */
[----:B------:R-:W-:-:S02]  /*2c50*/  ISETP.GE.U32.AND P2, PT, R2, R21, PT ;  /* 0x000000150200720c */ /* 0x000fc40003f46070 */
[----:B------:R-:W-:Y:S01]  /*2c60*/  IMAD R13, R34, R13, R20 ;  /* 0x0000000d220d7224 */ /* 0x000fe200078e0214 */
[----:B------:R-:W-:Y:S01]  /*2c70*/  LOP3.LUT R2, R4, R19, RZ, 0x3c, !PT ;  /* 0x0000001304027212 */ /* 0x000fe200078e3cff */
        /* <DEDUP_REMOVED lines=8> */
[----:B------:R-:W-:Y:S01]  /*2d00*/  @P2 IADD3 R17, PT, PT, R17, 0x1, RZ ;  /* 0x0000000111112810 */ /* 0x000fe20007ffe0ff */
[----:B------:R-:W-:Y:S01]  /*2d10*/  IMAD R2, R14, R2, R31 ;  /* 0x000000020e027224 */ /* 0x000fe200078e021f */
[----:B------:R-:W-:Y:S02]  /*2d20*/  LOP3.LUT R14, R24, R7, RZ, 0x3c, !PT ;  /* 0x00000007180e7212 */ /* 0x000fe400078e3cff */
[----:B------:R-:W-:Y:S01]  /*2d30*/  ISETP.GE.AND P2, PT, R20, RZ, PT ;  /* 0x000000ff1400720c */ /* 0x000fe20003f46270 */
[----:B------:R-:W-:Y:S02]  /*2d40*/  @!P1 IMAD.IADD R13, R13, 0x1, -R18 ;  /* 0x000000010d0d9824 */ /* 0x000fe400078e0a12 */
[----:B------:R-:W-:Y:S02]  /*2d50*/  @!P3 IMAD.IADD R22, R22, 0x1, -R15 ;  /* 0x000000011616b824 */ /* 0x000fe400078e0a0f */
[----:B------:R-:W-:Y:S01]  /*2d60*/  @!P0 IADD3 R17, PT, PT, -R17, RZ, RZ ;  /* 0x000000ff11118210 */ /* 0x000fe20007ffe1ff */
[----:B------:R-:W-:Y:S01]  /*2d70*/  @!P3 VIADD R27, R27, 0x1 ;  /* 0x000000011b1bb836 */ /* 0x000fe20000000000 */
[----:B------:R-:W-:Y:S01]  /*2d80*/  ISETP.GE.U32.AND P5, PT, R13, R18, PT ;  /* 0x000000120d00720c */ /* 0x000fe20003fa6070 */
[----:B------:R-:W-:Y:S01]  /*2d90*/  @!P1 VIADD R34, R34, 0x1 ;  /* 0x0000000122229836 */ /* 0x000fe20000000000 */
[----:B------:R-:W-:-:S02]  /*2da0*/  ISETP.GE.U32.AND P6, PT, R22, R15, PT ;  /* 0x0000000f1600720c */ /* 0x000fc40003fc6070 */
[----:B------:R-:W-:Y:S02]  /*2db0*/  ISETP.GE.AND P0, PT, R14, RZ, PT ;  /* 0x000000ff0e00720c */ /* 0x000fe40003f06270 */
[----:B------:R-:W-:Y:S02]  /*2dc0*/  @!P4 LOP3.LUT R17, RZ, R19, RZ, 0x33, !PT ;  /* 0x00000013ff11c212 */ /* 0x000fe400078e33ff */
[----:B------:R-:W-:Y:S02]  /*2dd0*/  ISETP.NE.AND P3, PT, R7, RZ, PT ;  /* 0x000000ff0700720c */ /* 0x000fe40003f65270 */
[----:B------:R-:W-:Y:S01]  /*2de0*/  ISETP.NE.AND P4, PT, R11, RZ, PT ;  /* 0x000000ff0b00720c */ /* 0x000fe20003f85270 */
[C---:B------:R-:W-:Y:S01]  /*2df0*/  IMAD.WIDE R14, R17.reuse, UR11, RZ ;  /* 0x0000000b110e7c25 */ /* 0x040fe2000f8e02ff */
[----:B------:R-:W-:Y:S02]  /*2e00*/  IADD3 R17, PT, PT, -R17, RZ, RZ ;  /* 0x000000ff11117210 */ /* 0x000fe40007ffe1ff */
[----:B------:R-:W-:Y:S01]  /*2e10*/  IADD3 R13, PT, PT, -R24, RZ, RZ ;  /* 0x000000ff180d7210 */ /* 0x000fe20007ffe1ff */
[----:B------:R-:W-:-:S02]  /*2e20*/  @P5 VIADD R34, R34, 0x1 ;  /* 0x0000000122225836 */ /* 0x000fc40000000000 */
[----:B------:R-:W-:Y:S02]  /*2e30*/  @P6 VIADD R27, R27, 0x1 ;  /* 0x000000011b1b6836 */ /* 0x000fe40000000000 */
[----:B------:R-:W-:Y:S02]  /*2e40*/  @!P0 IMAD.MOV R34, RZ, RZ, -R34 ;  /* 0x000000ffff228224 */ /* 0x000fe400078e0a22 */
[C---:B------:R-:W-:Y:S01]  /*2e50*/  IMAD.WIDE.U32 R14, R3.reuse, UR16, R14 ;  /* 0x00000010030e7c25 */ /* 0x040fe2000f8e000e */
[----:B------:R-:W-:Y:S01]  /*2e60*/  @!P3 LOP3.LUT R34, RZ, R7, RZ, 0x33, !PT ;  /* 0x00000007ff22b212 */ /* 0x000fe200078e33ff */
[----:B------:R-:W-:Y:S02]  /*2e70*/  UIMAD UR16, UR10, UR16, URZ ;  /* 0x000000100a1072a4 */ /* 0x000fe4000f8e02ff */
[----:B------:R-:W-:Y:S01]  /*2e80*/  @!P2 IMAD.MOV R27, RZ, RZ, -R27 ;  /* 0x000000ffff1ba224 */ /* 0x000fe200078e0a1b */
[----:B------:R-:W-:Y:S01]  /*2e90*/  @!P4 LOP3.LUT R27, RZ, R11, RZ, 0x33, !PT ;  /* 0x0000000bff1bc212 */ /* 0x000fe200078e33ff */
[----:B------:R-:W-:-:S02]  /*2ea0*/  IMAD R15, R3, UR5, R15 ;  /* 0x00000005030f7c24 */ /* 0x000fc4000f8e020f */
[----:B------:R-:W-:Y:S01]  /*2eb0*/  IMAD R17, R19, R17, R4 ;  /* 0x0000001113117224 */ /* 0x000fe200078e0204 */
[----:B------:R-:W-:Y:S01]  /*2ec0*/  IADD3 R4, PT, PT, -R27, RZ, RZ ;  /* 0x000000ff1b047210 */ /* 0x000fe20007ffe1ff */
[----:B------:R-:W-:Y:S02]  /*2ed0*/  IMAD.MOV R3, RZ, RZ, -R34 ;  /* 0x000000ffff037224 */ /* 0x000fe400078e0a22 */
[----:B------:R-:W-:Y:S02]  /*2ee0*/  IMAD R13, R9, R13, R16 ;  /* 0x0000000d090d7224 */ /* 0x000fe400078e0210 */
[----:B------:R-:W-:-:S04]  /*2ef0*/  IMAD.WIDE R14, R17, UR9, R14 ;  /* 0x00000009110e7c25 */ /* 0x000fc8000f8e020e */
[----:B------:R-:W-:Y:S01]  /*2f00*/  IMAD.WIDE R16, R2, UR4, RZ ;  /* 0x0000000402107c25 */ /* 0x000fe2000f8e02ff */
[----:B------:R-:W0:Y:S03]  /*2f10*/  LDCU.64 UR4, c[0x0][0x420] ;  /* 0x00008400ff0477ac */ /* 0x000e260008000a00 */
[----:B------:R-:W-:-:S04]  /*2f20*/  IMAD.WIDE R18, R27, R10, RZ ;  /* 0x0000000a1b127225 */ /* 0x000fc800078e02ff */
[----:B------:R-:W-:Y:S01]  /*2f30*/  IMAD R3, R7, R3, R24 ;  /* 0x0000000307037224 */ /* 0x000fe200078e0218 */
[----:B------:R-:W-:Y:S01]  /*2f40*/  IADD3 R2, P1, P0, R18, R14, R16 ;  /* 0x0000000e12027210 */ /* 0x000fe2000783e010 */
[----:B------:R-:W-:Y:S02]  /*2f50*/  IMAD R4, R11, R4, R29 ;  /* 0x000000040b047224 */ /* 0x000fe400078e021d */
[----:B------:R-:W-:Y:S01]  /*2f60*/  IMAD R7, R12, UR9, RZ ;  /* 0x000000090c077c24 */ /* 0x000fe2000f8e02ff */
[----:B------:R-:W-:Y:S01]  /*2f70*/  IADD3.X R15, PT, PT, R19, R15, R17, P1, P0 ;  /* 0x0000000f130f7210 */ /* 0x000fe20000fe0411 */
        /* <DEDUP_REMOVED lines=12> */
.L_x_180:
[----:B------:R-:W0:Y:S01]  /*3040*/  LDC.64 R4, c[0x0][0x420] ;  /* 0x00010800ff047b82 */ /* 0x000e220000000a00 */
[----:B------:R-:W-:-:S05]  /*3050*/  LEA.HI R2, R0, UR6, RZ, 0x1e ;  /* 0x0000000600027c11 */ /* 0x000fca000f8ff0ff */
[----:B0-----:R-:W-:-:S05]  /*3060*/  IMAD.WIDE.U32 R2, R2, 0x4, R4 ;  /* 0x0000000402027825 */ /* 0x001fca00078e0004 */
[----:B------:R1:W-:Y:S02]  /*3070*/  STG.E desc[UR12][R2.64], R23 ;  /* 0x0000001702007986 */ /* 0x0003e4000c10190c */
.L_x_179:
[----:B------:R-:W-:Y:S05]  /*3080*/  BSYNC.RECONVERGENT B1 ;  /* 0x0000000000017941 */ /* 0x000fea0003800200 */
.L_x_178:
[----:B------:R-:W2:Y:S01]  /*3090*/  LDCU UR8, c[0x0][0x534] ;  /* 0x0000a680ff0877ac */ /* 0x000ea20008000800 */
[----:B------:R-:W-:Y:S01]  /*30a0*/  IMAD.SHL.U32 R29, R0, 0x4, RZ ;  /* 0x00000004001d7824 */ /* 0x000fe200078e00ff */
[----:B------:R-:W-:Y:S02]  /*30b0*/  SHF.R.U32.HI R30, RZ, 0x3, R0 ;  /* 0x00000003ff1e7819 */ /* 0x000fe40000011600 */
[----:B01----:R-:W-:Y:S01]  /*30c0*/  CS2R R2, SRZ ;  /* 0x0000000000027805 */ /* 0x003fe2000001ff00 */
[----:B------:R-:W0:Y:S01]  /*30d0*/  LDCU UR9, c[0x0][0x44c] ;  /* 0x00008980ff0977ac */ /* 0x000e220008000800 */
[----:B------:R-:W-:Y:S02]  /*30e0*/  CS2R R4, SRZ ;  /* 0x0000000000047805 */ /* 0x000fe4000001ff00 */
[----:B------:R-:W-:Y:S02]  /*30f0*/  LOP3.LUT R29, R29, 0x1c, RZ, 0xc0, !PT ;  /* 0x0000001c1d1d7812 */ /* 0x000fe400078ec0ff */
[----:B------:R-:W-:-:S02]  /*3100*/  CS2R R6, SRZ ;  /* 0x0000000000067805 */ /* 0x000fc4000001ff00 */
[----:B------:R-:W-:Y:S01]  /*3110*/  CS2R R10, SRZ ;  /* 0x00000000000a7805 */ /* 0x000fe2000001ff00 */
[----:B------:R-:W-:Y:S01]  /*3120*/  IMAD.MOV.U32 R13, RZ, RZ, RZ ;  /* 0x000000ffff0d7224 */ /* 0x000fe200078e00ff */
[C---:B------:R-:W-:Y:S01]  /*3130*/  LOP3.LUT R28, R29.reuse, 0x20, RZ, 0xfc, !PT ;  /* 0x000000201d1c7812 */ /* 0x040fe200078efcff */
[----:B------:R-:W-:Y:S01]  /*3140*/  IMAD R32, R30, 0x60, R29 ;  /* 0x000000601e207824 */ /* 0x000fe200078e021d */
[----:B------:R-:W-:Y:S02]  /*3150*/  LOP3.LUT R15, R29, 0x40, RZ, 0xfc, !PT ;  /* 0x000000401d0f7812 */ /* 0x000fe400078efcff */
[----:B--2---:R-:W-:Y:S01]  /*3160*/  ISETP.GE.AND P0, PT, R25, UR8, PT ;  /* 0x0000000819007c0c */ /* 0x004fe2000bf06270 */
[----:B------:R-:W-:-:S03]  /*3170*/  UISETP.GE.AND UP0, UPT, UR8, 0x1, UPT ;  /* 0x000000010800788c */ /* 0x000fc6000bf06270 */
[----:B------:R-:W-:Y:S01]  /*3180*/  ISETP.GT.U32.OR P0, PT, R0, 0x3f, P0 ;  /* 0x0000003f0000780c */ /* 0x000fe20000704470 */
[----:B0-----:R-:W-:Y:S01]  /*3190*/  UIMAD UR4, UR6, UR9, URZ ;  /* 0x00000009060472a4 */ /* 0x001fe2000f8e02ff */
[----:B------:R-:W-:-:S05]  /*31a0*/  IMAD.MOV.U32 R0, RZ, RZ, RZ ;  /* 0x000000ffff007224 */ /* 0x000fca00078e00ff */
[----:B------:R-:W-:-:S06]  /*31b0*/  IMAD.U32 R12, RZ, RZ, UR4 ;  /* 0x00000004ff0c7e24 */ /* 0x000fcc000f8e00ff */
[----:B------:R-:W-:-:S04]  /*31c0*/  @!P0 FADD.FTZ R9, -R23, R26 ;  /* 0x0000001a17098221 */ /* 0x000fc80000010100 */
[----:B------:R-:W-:-:S06]  /*31d0*/  @!P0 FMUL.FTZ R9, R9, 1.4426950216293334961 ;  /* 0x3fb8aa3b09098820 */ /* 0x000fcc0000410000 */
[----:B------:R-:W0:Y:S02]  /*31e0*/  @!P0 MUFU.EX2 R9, R9 ;  /* 0x0000000900098308 */ /* 0x000e240000000800 */
[----:B0-----:R0:W-:Y:S01]  /*31f0*/  @!P0 STS [R8], R9 ;  /* 0x0000000908008388 */ /* 0x0011e20000000800 */
[----:B------:R-:W-:Y:S01]  /*3200*/  BAR.SYNC.DEFER_BLOCKING 0x0 ;  /* 0x0000000000007b1d */ /* 0x000fe20000010000 */
[----:B------:R-:W-:-:S04]  /*3210*/  IADD3 R32, P0, PT, R32, UR4, RZ ;  /* 0x0000000420207c10 */ /* 0x000fc8000ff1e0ff */
[----:B------:R-:W-:Y:S02]  /*3220*/  LEA.HI.X.SX32 R17, R12, RZ, 0x1, P0 ;  /* 0x000000ff0c117211 */ /* 0x000fe400000f0eff */
[----:B0-----:R-:W-:Y:S01]  /*3230*/  CS2R R8, SRZ ;  /* 0x0000000000087805 */ /* 0x001fe2000001ff00 */
[----:B------:R-:W-:Y:S06]  /*3240*/  BRA.U !UP0, `(.L_x_186) ;  /* 0x0000000908207547 */ /* 0x000fec000b800000 */
[----:B------:R-:W0:Y:S01]  /*3250*/  LDCU.64 UR4, c[0x0][0x3f8] ;  /* 0x00007f00ff0477ac */ /* 0x000e220008000a00 */
[----:B------:R-:W-:Y:S01]  /*3260*/  SHF.L.U64.HI R17, R32, 0x2, R17 ;  /* 0x0000000220117819 */ /* 0x000fe20000010211 */
[----:B------:R-:W-:Y:S01]  /*3270*/  IMAD.MOV.U32 R31, RZ, RZ, RZ ;  /* 0x000000ffff1f7224 */ /* 0x000fe200078e00ff */
[----:B------:R-:W-:Y:S01]  /*3280*/  LEA R14, R30, UR14, 0x2 ;  /* 0x0000000e1e0e7c11 */ /* 0x000fe2000f8e10ff */
[----:B------:R-:W-:Y:S01]  /*3290*/  UISETP.NE.AND UP0, UPT, UR8, 0x1, UPT ;  /* 0x000000010800788c */ /* 0x000fe2000bf05270 */
[----:B------:R-:W-:Y:S01]  /*32a0*/  IMAD.MOV.U32 R0, RZ, RZ, RZ ;  /* 0x000000ffff007224 */ /* 0x000fe200078e00ff */
[----:B------:R-:W-:Y:S02]  /*32b0*/  CS2R R26, SRZ ;  /* 0x00000000001a7805 */ /* 0x000fe4000001ff00 */
[----:B------:R-:W-:Y:S02]  /*32c0*/  CS2R R24, SRZ ;  /* 0x0000000000187805 */ /* 0x000fe4000001ff00 */
[----:B------:R-:W-:-:S02]  /*32d0*/  CS2R R22, SRZ ;  /* 0x0000000000167805 */ /* 0x000fc4000001ff00 */
[----:B------:R-:W-:Y:S02]  /*32e0*/  CS2R R20, SRZ ;  /* 0x0000000000147805 */ /* 0x000fe4000001ff00 */
[----:B------:R-:W-:Y:S02]  /*32f0*/  CS2R R18, SRZ ;  /* 0x0000000000127805 */ /* 0x000fe4000001ff00 */
[----:B0-----:R-:W-:Y:S01]  /*3300*/  LEA R32, P0, R32, UR4, 0x2 ;  /* 0x0000000420207c11 */ /* 0x001fe2000f8010ff */
[----:B------:R-:W-:-:S03]  /*3310*/  UIADD3 UR4, UPT, UPT, UR7, -UR6, URZ ;  /* 0x8000000607047290 */ /* 0x000fc6000fffe0ff */
[----:B------:R-:W-:Y:S02]  /*3320*/  IADD3.X R33, PT, PT, R17, UR5, RZ, P0, !PT ;  /* 0x0000000511217c10 */ /* 0x000fe400087fe4ff */
[----:B------:R-:W-:Y:S01]  /*3330*/  CS2R R16, SRZ ;  /* 0x0000000000107805 */ /* 0x000fe2000001ff00 */
        /* <DEDUP_REMOVED lines=15> */
.L_x_192:
        /* <DEDUP_REMOVED lines=14> */
.L_x_189:
[----:B0-----:R-:W-:Y:S05]  /*3510*/  BSYNC.RECONVERGENT B0 ;  /* 0x0000000000007941 */ /* 0x001fea0003800200 */
.L_x_188:
        /* <DEDUP_REMOVED lines=30> */
.L_x_191:
[----:B------:R-:W-:Y:S05]  /*3700*/  BSYNC.RECONVERGENT B0 ;  /* 0x0000000000007941 */ /* 0x000fea0003800200 */
.L_x_190:
        /* <DEDUP_REMOVED lines=21> */
.L_x_187:
        /* <DEDUP_REMOVED lines=20> */
.L_x_194:
[----:B------:R-:W-:Y:S05]  /*39a0*/  BSYNC.RECONVERGENT B0 ;  /* 0x0000000000007941 */ /* 0x000fea0003800200 */
.L_x_193:
        /* <DEDUP_REMOVED lines=18> */
.L_x_186:
        /* <DEDUP_REMOVED lines=55> */
[----:B--2---:R-:W-:-:S04]  /*3e40*/  IMAD R12, R12, UR4, RZ ;  /* 0x000000040c0c7c24 */ /* 0x004fc8000f8e02ff */
[----:B------:R-:W-:-:S08]  /*3e50*/  IMAD R12, R19, UR5, R12 ;  /* 0x00000005130c7c24 */ /* 0x000fd0000f8e020c */
[----:B------:R-:W-:Y:S02]  /*3e60*/  @!P0 IMAD.IADD R23, R23, 0x1, -R16 ;  /* 0x0000000117178824 */ /* 0x000fe400078e0a10 */
[----:B------:R-:W-:Y:S01]  /*3e70*/  @!P0 VIADD R14, R14, 0x1 ;  /* 0x000000010e0e8836 */ /* 0x000fe20000000000 */
[----:B------:R-:W-:Y:S02]  /*3e80*/  ISETP.NE.AND P0, PT, R17, RZ, PT ;  /* 0x000000ff1100720c */ /* 0x000fe40003f05270 */
[----:B------:R-:W-:Y:S01]  /*3e90*/  ISETP.GE.U32.AND P2, PT, R23, R16, PT ;  /* 0x000000101700720c */ /* 0x000fe20003f46070 */
[----:B------:R-:W-:Y:S01]  /*3ea0*/  IMAD.WIDE.U32 R22, R19, UR4, RZ ;  /* 0x0000000413167c25 */ /* 0x000fe2000f8e00ff */
[----:B------:R-:W1:Y:S03]  /*3eb0*/  LDCU.64 UR4, c[0x0][0x3f0] ;  /* 0x00007e00ff0477ac */ /* 0x000e660008000a00 */
[----:B------:R-:W-:-:S08]  /*3ec0*/  IMAD.IADD R23, R23, 0x1, R12 ;  /* 0x0000000117177824 */ /* 0x000fd000078e020c */
[----:B------:R-:W-:-:S05]  /*3ed0*/  @P2 VIADD R14, R14, 0x1 ;  /* 0x000000010e0e2836 */ /* 0x000fca0000000000 */
        /* <DEDUP_REMOVED lines=26> */
        .weak           $__internal_5_$__cuda_sm20_div_s64
        .type           $__internal_5_$__cuda_sm20_div_s64,@function
        .size           $__internal_5_$__cuda_sm20_div_s64,(.L_x_5439 - $__internal_5_$__cuda_sm20_div_s64)
$__internal_5_$__cuda_sm20_div_s64:
        /* <DEDUP_REMOVED lines=34> */
[----:B------:R-:W-:-:S04]  /*42a0*/  IMAD.HI.U32 R13, P3, R17, R22, R36 ;  /* 0x00000016110d7227 */ /* 0x000fc80007860024 */
[CC--:B------:R-:W-:Y:S02]  /*42b0*/  IMAD R22, R17.reuse, R16.reuse, RZ ;  /* 0x0000001011167224 */ /* 0x0c0fe400078e02ff */
[----:B------:R-:W-:-:S03]  /*42c0*/  IMAD.HI.U32 R16, R17, R16, RZ ;  /* 0x0000001011107227 */ /* 0x000fc600078e00ff */
[----:B------:R-:W-:Y:S01]  /*42d0*/  IADD3 R22, P2, PT, R22, R13, RZ ;  /* 0x0000000d16167210 */ /* 0x000fe20007f5e0ff */
[----:B------:R-:W-:Y:S01]  /*42e0*/  IMAD.X R16, R16, 0x1, R17, P4 ;  /* 0x0000000110107824 */ /* 0x000fe200020e0611 */
[----:B------:R-:W-:Y:S01]  /*42f0*/  SEL R13, R24, R21, !P1 ;  /* 0x00000015180d7207 */ /* 0x000fe20004800000 */
[----:B------:R-:W-:Y:S02]  /*4300*/  IMAD.MOV.U32 R37, RZ, RZ, RZ ;  /* 0x000000ffff257224 */ /* 0x000fe400078e00ff */
[----:B------:R-:W-:Y:S01]  /*4310*/  IMAD.HI.U32 R36, R22, R15, RZ ;  /* 0x0000000f16247227 */ /* 0x000fe200078e00ff */
[----:B------:R-:W-:-:S03]  /*4320*/  IADD3.X R16, PT, PT, RZ, RZ, R16, P2, P3 ;  /* 0x000000ffff107210 */ /* 0x000fc600017e6410 */
        /* <DEDUP_REMOVED lines=11> */
[----:B------:R-:W-:-:S05]  /*43e0*/  IMAD R16, R22, R28, R17 ;  /* 0x0000001c16107224 */ /* 0x000fca00078e0211 */
[----:B------:R-:W-:Y:S02]  /*43f0*/  IADD3.X R13, PT, PT, ~R16, R13, RZ, P0, !PT ;  /* 0x0000000d100d7210 */ /* 0x000fe400007fe5ff */
[----:B------:R-:W-:Y:S02]  /*4400*/  IADD3 R16, P1, PT, R15, -R28, RZ ;  /* 0x8000001c0f107210 */ /* 0x000fe40007f3e0ff */
[C---:B------:R-:W-:Y:S02]  /*4410*/  ISETP.GE.U32.AND.EX P2, PT, R13.reuse, R29, PT, P2 ;  /* 0x0000001d0d00720c */ /* 0x040fe40003f46120 */
[----:B------:R-:W-:Y:S02]  /*4420*/  IADD3 R17, P0, PT, R24, 0x1, RZ ;  /* 0x0000000118117810 */ /* 0x000fe40007f1e0ff */
[----:B------:R-:W-:Y:S01]  /*4430*/  SEL R15, R16, R15, P2 ;  /* 0x0000000f100f7207 */ /* 0x000fe20001000000 */
[----:B------:R-:W-:Y:S01]  /*4440*/  IMAD.X R16, R13, 0x1, ~R29, P1 ;  /* 0x000000010d107824 */ /* 0x000fe200008e0e1d */
[----:B------:R-:W-:Y:S01]  /*4450*/  SEL R24, R17, R24, P2 ;  /* 0x0000001811187207 */ /* 0x000fe20001000000 */
[----:B------:R-:W-:Y:S01]  /*4460*/  IMAD.X R17, RZ, RZ, R22, P0 ;  /* 0x000000ffff117224 */ /* 0x000fe200000e0616 */
[----:B------:R-:W-:Y:S01]  /*4470*/  ISETP.GE.U32.AND P0, PT, R15, R28, PT ;  /* 0x0000001c0f00720c */ /* 0x000fe20003f06070 */
[----:B------:R-:W-:Y:S01]  /*4480*/  IMAD.MOV.U32 R28, RZ, RZ, R18 ;  /* 0x000000ffff1c7224 */ /* 0x000fe200078e0012 */
[----:B------:R-:W-:-:S02]  /*4490*/  SEL R13, R16, R13, P2 ;  /* 0x0000000d100d7207 */ /* 0x000fc40001000000 */
[----:B------:R-:W-:Y:S02]  /*44a0*/  SEL R17, R17, R22, P2 ;  /* 0x0000001611117207 */ /* 0x000fe40001000000 */
[----:B------:R-:W-:Y:S02]  /*44b0*/  IADD3 R15, P1, PT, R24, 0x1, RZ ;  /* 0x00000001180f7810 */ /* 0x000fe40007f3e0ff */
[----:B------:R-:W-:Y:S01]  /*44c0*/  ISETP.GE.U32.AND.EX P0, PT, R13, R29, PT, P0 ;  /* 0x0000001d0d00720c */ /* 0x000fe20003f06100 */
[----:B------:R-:W-:Y:S01]  /*44d0*/  IMAD.MOV.U32 R29, RZ, RZ, 0x0 ;  /* 0x00000000ff1d7424 */ /* 0x000fe200078e00ff */
[----:B------:R-:W-:Y:S01]  /*44e0*/  LOP3.LUT R13, R19, R21, RZ, 0x3c, !PT ;  /* 0x00000015130d7212 */ /* 0x000fe200078e3cff */
[----:B------:R-:W-:Y:S01]  /*44f0*/  IMAD.X R16, RZ, RZ, R17, P1 ;  /* 0x000000ffff107224 */ /* 0x000fe200008e0611 */
[----:B------:R-:W-:Y:S02]  /*4500*/  SEL R15, R15, R24, P0 ;  /* 0x000000180f0f7207 */ /* 0x000fe40000000000 */
[----:B------:R-:W-:-:S02]  /*4510*/  ISETP.GE.AND P2, PT, R13, RZ, PT ;  /* 0x000000ff0d00720c */ /* 0x000fc40003f46270 */
[----:B------:R-:W-:Y:S02]  /*4520*/  SEL R17, R16, R17, P0 ;  /* 0x0000001110117207 */ /* 0x000fe40000000000 */
[----:B------:R-:W-:Y:S02]  /*4530*/  IADD3 R16, P1, PT, RZ, -R15, RZ ;  /* 0x8000000fff107210 */ /* 0x000fe40007f3e0ff */
[----:B------:R-:W-:Y:S02]  /*4540*/  ISETP.NE.U32.AND P0, PT, R20, RZ, PT ;  /* 0x000000ff1400720c */ /* 0x000fe40003f05070 */
[----:B------:R-:W-:Y:S02]  /*4550*/  IADD3.X R22, PT, PT, RZ, ~R17, RZ, P1, !PT ;  /* 0x80000011ff167210 */ /* 0x000fe40000ffe4ff */
[----:B------:R-:W-:Y:S02]  /*4560*/  ISETP.NE.AND.EX P0, PT, R19, RZ, PT, P0 ;  /* 0x000000ff1300720c */ /* 0x000fe40003f05300 */
[----:B------:R-:W-:-:S02]  /*4570*/  SEL R16, R16, R15, !P2 ;  /* 0x0000000f10107207 */ /* 0x000fc40005000000 */
[----:B------:R-:W-:Y:S02]  /*4580*/  SEL R22, R22, R17, !P2 ;  /* 0x0000001116167207 */ /* 0x000fe40005000000 */
[----:B------:R-:W-:Y:S02]  /*4590*/  SEL R16, R16, 0xffffffff, P0 ;  /* 0xffffffff10107807 */ /* 0x000fe40000000000 */
[----:B------:R-:W-:Y:S01]  /*45a0*/  SEL R17, R22, 0xffffffff, P0 ;  /* 0xffffffff16117807 */ /* 0x000fe20000000000 */
[----:B------:R-:W-:Y:S06]  /*45b0*/  RET.REL.NODEC R28 `(_ZN5flash32flash_fwd_splitkv_combine_kernelI23Flash_fwd_kernel_traitsILi96ELi64ELi128ELi4ELb0ELb0EN7cutlass10bfloat16_tE19Flash_kernel_traitsILi96ELi64ELi128ELi4ES3_EELi16ELi2ELb0EEEvNS_16Flash_fwd_paramsE) ;  /* 0xffffffb81c907950 */ /* 0x000fec0003c3ffff */
.L_x_195:
        /* <DEDUP_REMOVED lines=12> */
.L_x_5439:


//--------------------- .text._ZN5flash32flash_fwd_splitkv_combine_kernelI23Flash_fwd_kernel_traitsILi96ELi64ELi128ELi4ELb0ELb0EN7cutlass10bfloat16_tE19Flash_kernel_traitsILi96ELi64ELi128ELi4ES3_EELi16ELi1ELb0EEEvNS_16Flash_fwd_paramsE --------------------------
	.section	.text._ZN5flash32flash_fwd_splitkv_combine_kernelI23Flash_fwd_kernel_traitsILi96ELi64ELi128ELi4ELb0ELb0EN7cutlass10bfloat16_tE19Flash_kernel_traitsILi96ELi64ELi128ELi4ES3_EELi16ELi1ELb0EEEvNS_16Flash_fwd_paramsE,"ax",@progbits
	.align	128
        .global         _ZN5flash32flash_fwd_splitkv_combine_kernelI23Flash_fwd_kernel_traitsILi96ELi64ELi128ELi4ELb0ELb0EN7cutlass10bfloat16_tE19Flash_kernel_traitsILi96ELi64ELi128ELi4ES3_EELi16ELi1ELb0EEEvNS_16Flash_fwd_paramsE
        .type           _ZN5flash32flash_fwd_splitkv_combine_kernelI23Flash_fwd_kernel_traitsILi96ELi64ELi128ELi4ELb0ELb0EN7cutlass10bfloat16_tE19Flash_kernel_traitsILi96ELi64ELi128ELi4ES3_EELi16ELi1ELb0EEEvNS_16Flash_fwd_paramsE,@function
        .size           _ZN5flash32flash_fwd_splitkv_combine_kernelI23Flash_fwd_kernel_traitsILi96ELi64ELi128ELi4ELb0ELb0EN7cutlass10bfloat16_tE19Flash_kernel_traitsILi96ELi64ELi128ELi4ES3_EELi16ELi1ELb0EEEvNS_16Flash_fwd_paramsE,(.L_x_5440 - _ZN5flash32flash_fwd_splitkv_combine_kernelI23Flash_fwd_kernel_traitsILi96ELi64ELi128ELi4ELb0ELb0EN7cutlass10bfloat16_tE19Flash_kernel_traitsILi96ELi64ELi128ELi4ES3_EELi16ELi1ELb0EEEvNS_16Flash_fwd_paramsE)
        .other          _ZN5flash32flash_fwd_splitkv_combine_kernelI23Flash_fwd_kernel_traitsILi96ELi64ELi128ELi4ELb0ELb0EN7cutlass10bfloat16_tE19Flash_kernel_traitsILi96ELi64ELi128ELi4ES3_EELi16ELi1ELb0EEEvNS_16Flash_fwd_paramsE,@"STO_CUDA_ENTRY STV_DEFAULT"
_ZN5flash32flash_fwd_splitkv_combine_kernelI23Flash_fwd_kernel_traitsILi96ELi64ELi128ELi4ELb0ELb0EN7cutlass10bfloat16_tE19Flash_kernel_traitsILi96ELi64ELi128ELi4ES3_EELi16ELi1ELb0EEEvNS_16Flash_fwd_paramsE:
.text._ZN5flash32flash_fwd_splitkv_combine_kernelI23Flash_fwd_kernel_traitsILi96ELi64ELi128ELi4ELb0ELb0EN7cutlass10bfloat16_tE19Flash_kernel_traitsILi96ELi64ELi128ELi4ES3_EELi16ELi1ELb0EEEvNS_16Flash_fwd_paramsE:
        /* <DEDUP_REMOVED lines=38> */
.L_x_196:
[----:B------:R-:W-:Y:S01]  /*0260*/  IMAD.U32 R27, RZ, RZ, UR7 ;  /* 0x00000007ff1b7e24 */ /* 0x000fe2000f8e00ff */
[----:B------:R-:W-:Y:S01]  /*0270*/  MOV R20, UR15 ;  /* 0x0000000f00147c02 */ /* 0x000fe20008000f00 */
[----:B------:R-:W-:Y:S01]  /*0280*/  IMAD.U32 R21, RZ, RZ, UR14 ;  /* 0x0000000eff157e24 */ /* 0x000fe2000f8e00ff */
[----:B------:R-:W-:Y:S02]  /*0290*/  MOV R19, UR8 ;  /* 0x0000000800137c02 */ /* 0x000fe40008000f00 */
[----:B------:R-:W-:Y:S02]  /*02a0*/  MOV R18, 0x2c0 ;  /* 0x000002c000127802 */ /* 0x000fe40000000f00 */
[----:B------:R-:W-:Y:S05]  /*02b0*/  CALL.REL.NOINC `($__internal_6_$__cuda_sm20_div_s64) ;  /* 0x0000003c00647944 */ /* 0x000fea0003c00000 */
.L_x_197:
        /* <DEDUP_REMOVED lines=30> */
.L_x_199:
[----:B------:R-:W-:Y:S01]  /*04a0*/  IMAD.MOV.U32 R27, RZ, RZ, R16 ;  /* 0x000000ffff1b7224 */ /* 0x000fe200078e0010 */
[----:B------:R-:W-:Y:S02]  /*04b0*/  MOV R21, R17 ;  /* 0x0000001100157202 */ /* 0x000fe40000000f00 */
[----:B------:R-:W-:Y:S02]  /*04c0*/  MOV R18, 0x4e0 ;  /* 0x000004e000127802 */ /* 0x000fe40000000f00 */
[----:B------:R-:W-:Y:S05]  /*04d0*/  CALL.REL.NOINC `($__internal_6_$__cuda_sm20_div_s64) ;  /* 0x0000003800dc7944 */ /* 0x000fea0003c00000 */
[----:B------:R-:W-:Y:S02]  /*04e0*/  MOV R6, R16 ;  /* 0x0000001000067202 */ /* 0x000fe40000000f00 */
[----:B------:R-:W-:Y:S02]  /*04f0*/  MOV R7, R17 ;  /* 0x0000001100077202 */ /* 0x000fe40000000f00 */
.L_x_200:
[----:B------:R-:W-:Y:S05]  /*0500*/  BSYNC.RECONVERGENT B0 ;  /* 0x0000000000007941 */ /* 0x000fea0003800200 */
.L_x_198:
        /* <DEDUP_REMOVED lines=55> */
.L_x_202:
[----:B------:R-:W-:Y:S01]  /*0880*/  IMAD.MOV.U32 R27, RZ, RZ, R20 ;  /* 0x000000ffff1b7224 */ /* 0x000fe200078e0014 */
[----:B------:R-:W-:Y:S01]  /*0890*/  MOV R20, R14 ;  /* 0x0000000e00147202 */ /* 0x000fe20000000f00 */
[----:B------:R-:W-:Y:S01]  /*08a0*/  IMAD.MOV.U32 R21, RZ, RZ, R19 ;  /* 0x000000ffff157224 */ /* 0x000fe200078e0013 */
[----:B------:R-:W-:Y:S02]  /*08b0*/  MOV R19, R4 ;  /* 0x0000000400137202 */ /* 0x000fe40000000f00 */
[----:B------:R-:W-:Y:S02]  /*08c0*/  MOV R18, 0x8e0 ;  /* 0x000008e000127802 */ /* 0x000fe40000000f00 */
[----:B------:R-:W-:Y:S05]  /*08d0*/  CALL.REL.NOINC `($__internal_6_$__cuda_sm20_div_s64) ;  /* 0x0000003400dc7944 */ /* 0x000fea0003c00000 */
.L_x_203:
[----:B------:R-:W-:Y:S05]  /*08e0*/  BSYNC.RECONVERGENT B0 ;  /* 0x0000000000007941 */ /* 0x000fea0003800200 */
.L_x_201:
        /* <DEDUP_REMOVED lines=45> */
[----:B------:R-:W1:Y:S01]  /*0bc0*/  F2I.FTZ.U32.TRUNC.NTZ R21, R20 ;  /* 0x0000001400157305 */ /* 0x000e62000021f000 */
[----:B0-----:R-:W-:Y:S01]  /*0bd0*/  IADD3 R22, PT, PT, R2, 0xffffffe, RZ ;  /* 0x0ffffffe02167810 */ /* 0x001fe20007ffe0ff */
[----:B------:R-:W-:-:S06]  /*0be0*/  VIADD R2, R5, 0xffffffff ;  /* 0xffffffff05027836 */ /* 0x000fcc0000000000 */
[----:B------:R0:W2:Y:S01]  /*0bf0*/  F2I.FTZ.U32.TRUNC.NTZ R23, R22 ;  /* 0x0000001600177305 */ /* 0x0000a2000021f000 */
[----:B------:R-:W-:Y:S02]  /*0c00*/  IMAD.IADD R8, R2, 0x1, R11 ;  /* 0x0000000102087824 */ /* 0x000fe400078e020b */
[----:B-1----:R-:W-:Y:S02]  /*0c10*/  IMAD.MOV R3, RZ, RZ, -R21 ;  /* 0x000000ffff037224 */ /* 0x002fe400078e0a15 */
[----:B------:R-:W-:Y:S02]  /*0c20*/  IMAD.MOV.U32 R20, RZ, RZ, RZ ;  /* 0x000000ffff147224 */ /* 0x000fe400078e00ff */
[----:B------:R-:W-:Y:S02]  /*0c30*/  IMAD R3, R3, R9, RZ ;  /* 0x0000000903037224 */ /* 0x000fe400078e02ff */
[----:B0-----:R-:W-:Y:S02]  /*0c40*/  HFMA2 R22, -RZ, RZ, 0, 0 ;  /* 0x00000000ff167431 */ /* 0x001fe400000001ff */
[----:B--2---:R-:W-:-:S02]  /*0c50*/  IMAD.MOV R10, RZ, RZ, -R23 ;  /* 0x000000ffff0a7224 */ /* 0x004fc400078e0a17 */
[----:B------:R-:W-:-:S04]  /*0c60*/  IMAD.HI.U32 R3, R21, R3, R20 ;  /* 0x0000000315037227 */ /* 0x000fc800078e0014 */
[----:B------:R-:W-:Y:S01]  /*0c70*/  IMAD R13, R10, R11, RZ ;  /* 0x0000000b0a0d7224 */ /* 0x000fe200078e02ff */
[----:B------:R-:W-:-:S03]  /*0c80*/  IABS R10, R8 ;  /* 0x00000008000a7213 */ /* 0x000fc60000000000 */
[----:B------:R-:W-:-:S04]  /*0c90*/  IMAD.HI.U32 R13, R23, R13, R22 ;  /* 0x0000000d170d7227 */ /* 0x000fc800078e0016 */
[----:B------:R-:W-:-:S04]  /*0ca0*/  IMAD.HI.U32 R15, R3, R10, RZ ;  /* 0x0000000a030f7227 */ /* 0x000fc800078e00ff */
[----:B------:R-:W-:Y:S01]  /*0cb0*/  IMAD.HI.U32 R13, R13, R10, RZ ;  /* 0x0000000a0d0d7227 */ /* 0x000fe200078e00ff */
[----:B------:R-:W-:-:S03]  /*0cc0*/  IADD3 R3, PT, PT, -R15, RZ, RZ ;  /* 0x000000ff0f037210 */ /* 0x000fc60007ffe1ff */
[--C-:B------:R-:W-:Y:S02]  /*0cd0*/  IMAD R18, R13, R18, R10.reuse ;  /* 0x000000120d127224 */ /* 0x100fe400078e020a */
[----:B------:R-:W-:-:S03]  /*0ce0*/  IMAD R10, R9, R3, R10 ;  /* 0x00000003090a7224 */ /* 0x000fc600078e020a */
[----:B------:R-:W-:Y:S02]  /*0cf0*/  ISETP.GT.U32.AND P1, PT, R11, R18, PT ;  /* 0x000000120b00720c */ /* 0x000fe40003f24070 */
[----:B------:R-:W-:-:S11]  /*0d00*/  ISETP.GT.U32.AND P3, PT, R9, R10, PT ;  /* 0x0000000a0900720c */ /* 0x000fd60003f64070 */
[----:B------:R-:W-:Y:S02]  /*0d10*/  @!P1 IMAD.IADD R18, R18, 0x1, -R11 ;  /* 0x0000000112129824 */ /* 0x000fe400078e0a0b */
[----:B------:R-:W-:Y:S01]  /*0d20*/  @!P1 VIADD R13, R13, 0x1 ;  /* 0x000000010d0d9836 */ /* 0x000fe20000000000 */
[----:B------:R-:W-:Y:S01]  /*0d30*/  ISETP.NE.AND P1, PT, R12, RZ, PT ;  /* 0x000000ff0c00720c */ /* 0x000fe20003f25270 */
[----:B------:R-:W-:Y:S01]  /*0d40*/  @!P3 IMAD.IADD R10, R10, 0x1, -R9 ;  /* 0x000000010a0ab824 */ /* 0x000fe200078e0a09 */
[-C--:B------:R-:W-:Y:S02]  /*0d50*/  ISETP.GE.U32.AND P2, PT, R18, R11.reuse, PT ;  /* 0x0000000b1200720c */ /* 0x080fe40003f46070 */
[C---:B------:R-:W-:Y:S02]  /*0d60*/  LOP3.LUT R18, R8.reuse, R11, RZ, 0x3c, !PT ;  /* 0x0000000b08127212 */ /* 0x040fe400078e3cff */
[----:B------:R-:W-:Y:S02]  /*0d70*/  LOP3.LUT R8, R8, R5, RZ, 0x3c, !PT ;  /* 0x0000000508087212 */ /* 0x000fe400078e3cff */
[----:B------:R-:W-:-:S02]  /*0d80*/  ISETP.GE.AND P0, PT, R18, RZ, PT ;  /* 0x000000ff1200720c */ /* 0x000fc40003f06270 */
[----:B------:R-:W-:Y:S02]  /*0d90*/  @!P3 IADD3 R15, PT, PT, R15, 0x1, RZ ;  /* 0x000000010f0fb810 */ /* 0x000fe40007ffe0ff */
[----:B------:R-:W-:-:S03]  /*0da0*/  ISETP.NE.AND P3, PT, R0, RZ, PT ;  /* 0x000000ff0000720c */ /* 0x000fc60003f65270 */
[----:B------:R-:W-:Y:S01]  /*0db0*/  @P2 VIADD R13, R13, 0x1 ;  /* 0x000000010d0d2836 */ /* 0x000fe20000000000 */
[----:B------:R-:W-:-:S05]  /*0dc0*/  ISETP.GE.AND P2, PT, R8, RZ, PT ;  /* 0x000000ff0800720c */ /* 0x000fca0003f46270 */
[----:B------:R-:W-:Y:S01]  /*0dd0*/  @!P0 IMAD.MOV R13, RZ, RZ, -R13 ;  /* 0x000000ffff0d8224 */ /* 0x000fe200078e0a0d */
[----:B------:R-:W-:Y:S02]  /*0de0*/  @!P1 LOP3.LUT R13, RZ, R11, RZ, 0x33, !PT ;  /* 0x0000000bff0d9212 */ /* 0x000fe400078e33ff */
[----:B------:R-:W-:Y:S02]  /*0df0*/  ISETP.GE.U32.AND P1, PT, R10, R9, PT ;  /* 0x000000090a00720c */ /* 0x000fe40003f26070 */
[----:B------:R-:W-:Y:S02]  /*0e00*/  ISETP.LT.U32.AND P0, PT, R16, R13, PT ;  /* 0x0000000d1000720c */ /* 0x000fe40003f01070 */
[----:B------:R-:W-:Y:S02]  /*0e10*/  SHF.R.S32.HI R3, RZ, 0x1f, R13 ;  /* 0x0000001fff037819 */ /* 0x000fe4000001140d */
[----:B------:R-:W-:Y:S02]  /*0e20*/  SEL R10, RZ, 0x1, !P3 ;  /* 0x00000001ff0a7807 */ /* 0x000fe40005800000 */
[----:B------:R-:W-:-:S02]  /*0e30*/  ISETP.LT.AND.EX P0, PT, R17, R3, PT, P0 ;  /* 0x000000031100720c */ /* 0x000fc40003f01300 */
[----:B------:R-:W-:Y:S02]  /*0e40*/  SHF.R.S32.HI R9, RZ, 0x1f, R12 ;  /* 0x0000001fff097819 */ /* 0x000fe4000001140c */
[----:B------:R-:W-:Y:S01]  /*0e50*/  SEL R3, R17, R3, P0 ;  /* 0x0000000311037207 */ /* 0x000fe20000000000 */
[----:B------:R-:W-:Y:S01]  /*0e60*/  @P1 VIADD R15, R15, 0x1 ;  /* 0x000000010f0f1836 */ /* 0x000fe20000000000 */
[----:B------:R-:W-:Y:S02]  /*0e70*/  LOP3.LUT R10, R9, R10, RZ, 0xfc, !PT ;  /* 0x0000000a090a7212 */ /* 0x000fe400078efcff */
[----:B------:R-:W-:Y:S01]  /*0e80*/  LOP3.LUT R8, R17, R3, RZ, 0xfc, !PT ;  /* 0x0000000311087212 */ /* 0x000fe200078efcff */
[----:B------:R-:W-:Y:S01]  /*0e90*/  IMAD.MOV.U32 R0, RZ, RZ, R15 ;  /* 0x000000ffff007224 */ /* 0x000fe200078e000f */
[----:B------:R-:W-:Y:S02]  /*0ea0*/  SEL R11, R16, R13, P0 ;  /* 0x0000000d100b7207 */ /* 0x000fe40000000000 */
        /* <DEDUP_REMOVED lines=24> */
.L_x_205:
[----:B------:R-:W-:Y:S01]  /*1030*/  IMAD.MOV.U32 R27, RZ, RZ, R16 ;  /* 0x000000ffff1b7224 */ /* 0x000fe200078e0010 */
[----:B------:R-:W-:Y:S01]  /*1040*/  MOV R20, R11 ;  /* 0x0000000b00147202 */ /* 0x000fe20000000f00 */
[----:B------:R-:W-:Y:S01]  /*1050*/  IMAD.MOV.U32 R21, RZ, RZ, R17 ;  /* 0x000000ffff157224 */ /* 0x000fe200078e0011 */
[----:B------:R-:W-:Y:S02]  /*1060*/  MOV R19, R3 ;  /* 0x0000000300137202 */ /* 0x000fe40000000f00 */
[----:B------:R-:W-:Y:S02]  /*1070*/  MOV R18, 0x1090 ;  /* 0x0000109000127802 */ /* 0x000fe40000000f00 */
[----:B------:R-:W-:Y:S05]  /*1080*/  CALL.REL.NOINC `($__internal_6_$__cuda_sm20_div_s64) ;  /* 0x0000002c00f07944 */ /* 0x000fea0003c00000 */
[----:B------:R-:W-:Y:S02]  /*1090*/  MOV R32, R16 ;  /* 0x0000001000207202 */ /* 0x000fe40000000f00 */
[----:B------:R-:W-:Y:S02]  /*10a0*/  MOV R33, R17 ;  /* 0x0000001100217202 */ /* 0x000fe40000000f00 */
.L_x_206:
[----:B------:R-:W-:Y:S05]  /*10b0*/  BSYNC.RECONVERGENT B0 ;  /* 0x0000000000007941 */ /* 0x000fea0003800200 */
.L_x_204:
        /* <DEDUP_REMOVED lines=16> */
[----:B------:R-:W-:Y:S01]  /*11c0*/  IMAD R9, R13, R8, R9 ;  /* 0x000000080d097224 */ /* 0x000fe200078e0209 */
[----:B------:R-:W-:-:S04]  /*11d0*/  LOP3.LUT R8, R5, R16, RZ, 0x3c, !PT ;  /* 0x0000001005087212 */ /* 0x000fc800078e3cff */
[----:B------:R-:W-:Y:S02]  /*11e0*/  ISETP.GT.U32.AND P1, PT, R16, R9, PT ;  /* 0x000000091000720c */ /* 0x000fe40003f24070 */
[----:B------:R-:W-:-:S11]  /*11f0*/  ISETP.GE.AND P0, PT, R8, RZ, PT ;  /* 0x000000ff0800720c */ /* 0x000fd60003f06270 */
[----:B------:R-:W-:Y:S02]  /*1200*/  @!P1 IMAD.IADD R9, R9, 0x1, -R16 ;  /* 0x0000000109099824 */ /* 0x000fe400078e0a10 */
[----:B------:R-:W-:Y:S01]  /*1210*/  @!P1 VIADD R13, R13, 0x1 ;  /* 0x000000010d0d9836 */ /* 0x000fe20000000000 */
[----:B------:R-:W-:Y:S02]  /*1220*/  ISETP.NE.AND P1, PT, RZ, UR10, PT ;  /* 0x0000000aff007c0c */ /* 0x000fe4000bf25270 */
[----:B------:R-:W-:-:S13]  /*1230*/  ISETP.GE.U32.AND P2, PT, R9, R16, PT ;  /* 0x000000100900720c */ /* 0x000fda0003f46070 */
[----:B------:R-:W-:-:S04]  /*1240*/  @P2 VIADD R13, R13, 0x1 ;  /* 0x000000010d0d2836 */ /* 0x000fc80000000000 */
[----:B------:R-:W-:Y:S02]  /*1250*/  IMAD.MOV.U32 R9, RZ, RZ, R13 ;  /* 0x000000ffff097224 */ /* 0x000fe400078e000d */
[----:B------:R-:W-:Y:S02]  /*1260*/  IMAD R13, R0, UR11, RZ ;  /* 0x0000000b000d7c24 */ /* 0x000fe4000f8e02ff */
[----:B------:R-:W-:Y:S01]  /*1270*/  @!P0 IMAD.MOV R9, RZ, RZ, -R9 ;  /* 0x000000ffff098224 */ /* 0x000fe200078e0a09 */
[----:B------:R-:W-:Y:S01]  /*1280*/  @!P1 LOP3.LUT R9, RZ, R16, RZ, 0x33, !PT ;  /* 0x00000010ff099212 */ /* 0x000fe200078e33ff */
[----:B------:R-:W-:-:S03]  /*1290*/  IMAD R10, R10, R13, RZ ;  /* 0x0000000d0a0a7224 */ /* 0x000fc600078e02ff */
        /* <DEDUP_REMOVED lines=28> */
.L_x_208:
[----:B------:R-:W-:Y:S01]  /*1460*/  IMAD.MOV.U32 R27, RZ, RZ, R6 ;  /* 0x000000ffff1b7224 */ /* 0x000fe200078e0006 */
[----:B------:R-:W-:Y:S01]  /*1470*/  MOV R21, R7 ;  /* 0x0000000700157202 */ /* 0x000fe20000000f00 */
[----:B------:R-:W-:Y:S01]  /*1480*/  IMAD.MOV.U32 R20, RZ, RZ, R9 ;  /* 0x000000ffff147224 */ /* 0x000fe200078e0009 */
[----:B------:R-:W-:Y:S02]  /*1490*/  MOV R18, 0x14b0 ;  /* 0x000014b000127802 */ /* 0x000fe40000000f00 */
[----:B------:R-:W-:Y:S05]  /*14a0*/  CALL.REL.NOINC `($__internal_6_$__cuda_sm20_div_s64) ;  /* 0x0000002800e87944 */ /* 0x000fea0003c00000 */
[----:B------:R-:W-:Y:S02]  /*14b0*/  MOV R18, R16 ;  /* 0x0000001000127202 */ /* 0x000fe40000000f00 */
[----:B------:R-:W-:Y:S02]  /*14c0*/  MOV R19, R17 ;  /* 0x0000001100137202 */ /* 0x000fe40000000f00 */
.L_x_209:
[----:B------:R-:W-:Y:S05]  /*14d0*/  BSYNC.RECONVERGENT B0 ;  /* 0x0000000000007941 */ /* 0x000fea0003800200 */
.L_x_207:
        /* <DEDUP_REMOVED lines=13> */
[----:B------:R0:W2:Y:S02]  /*15b0*/  F2I.FTZ.U32.TRUNC.NTZ R17, R16 ;  /* 0x0000001000117305 */ /* 0x0000a4000021f000 */
[----:B0-----:R-:W-:Y:S02]  /*15c0*/  HFMA2 R16, -RZ, RZ, 0, 0 ;  /* 0x00000000ff107431 */ /* 0x001fe400000001ff */
[----:B--2---:R-:W-:-:S04]  /*15d0*/  IMAD.MOV R0, RZ, RZ, -R17 ;  /* 0x000000ffff007224 */ /* 0x004fc800078e0a11 */
[----:B------:R-:W-:Y:S01]  /*15e0*/  IMAD R7, R0, R6, RZ ;  /* 0x0000000600077224 */ /* 0x000fe200078e02ff */
[----:B------:R-:W-:Y:S02]  /*15f0*/  IABS R0, R5 ;  /* 0x0000000500007213 */ /* 0x000fe40000000000 */
[----:B------:R-:W-:Y:S01]  /*1600*/  LOP3.LUT R5, R5, UR5, RZ, 0x3c, !PT ;  /* 0x0000000505057c12 */ /* 0x000fe2000f8e3cff */
[----:B------:R-:W-:-:S03]  /*1610*/  IMAD.HI.U32 R7, R17, R7, R16 ;  /* 0x0000000711077227 */ /* 0x000fc600078e0010 */
[----:B------:R-:W-:-:S03]  /*1620*/  ISETP.GE.AND P1, PT, R5, RZ, PT ;  /* 0x000000ff0500720c */ /* 0x000fc60003f26270 */
[----:B------:R-:W-:-:S04]  /*1630*/  IMAD.HI.U32 R7, R7, R0, RZ ;  /* 0x0000000007077227 */ /* 0x000fc800078e00ff */
[----:B------:R-:W-:-:S04]  /*1640*/  IMAD.MOV R13, RZ, RZ, -R7 ;  /* 0x000000ffff0d7224 */ /* 0x000fc800078e0a07 */
[C---:B------:R-:W-:Y:S02]  /*1650*/  IMAD R13, R6.reuse, R13, R0 ;  /* 0x0000000d060d7224 */ /* 0x040fe400078e0200 */
[----:B------:R-:W0:Y:S03]  /*1660*/  S2R R0, SR_TID.X ;  /* 0x0000000000007919 */ /* 0x000e260000002100 */
[----:B------:R-:W-:-:S13]  /*1670*/  ISETP.GT.U32.AND P0, PT, R6, R13, PT ;  /* 0x0000000d0600720c */ /* 0x000fda0003f04070 */
[----:B------:R-:W-:Y:S01]  /*1680*/  @!P0 IMAD.IADD R13, R13, 0x1, -R6 ;  /* 0x000000010d0d8824 */ /* 0x000fe200078e0a06 */
[----:B------:R-:W-:Y:S02]  /*1690*/  @!P0 IADD3 R7, PT, PT, R7, 0x1, RZ ;  /* 0x0000000107078810 */ /* 0x000fe40007ffe0ff */
[----:B------:R-:W-:Y:S02]  /*16a0*/  ISETP.NE.AND P0, PT, RZ, UR5, PT ;  /* 0x00000005ff007c0c */ /* 0x000fe4000bf05270 */
[----:B------:R-:W-:Y:S02]  /*16b0*/  ISETP.GE.U32.AND P2, PT, R13, R6, PT ;  /* 0x000000060d00720c */ /* 0x000fe40003f46070 */
[----:B0-----:R-:W-:-:S11]  /*16c0*/  SHF.R.U32.HI R22, RZ, 0x4, R0 ;  /* 0x00000004ff167819 */ /* 0x001fd60000011600 */
[----:B------:R-:W-:Y:S01]  /*16d0*/  @P2 VIADD R7, R7, 0x1 ;  /* 0x0000000107072836 */ /* 0x000fe20000000000 */
        /* <DEDUP_REMOVED lines=20> */
[----:B------:R-:W-:-:S05]  /*1820*/  LEA.HI.X R25, R20, UR5, R5, 0x2, P0 ;  /* 0x0000000514197c11 */ /* 0x000fca00080f1405 */
[----:B0-----:R1:W5:Y:S04]  /*1830*/  LDG.E R20, desc[UR12][R24.64] ;  /* 0x0000000c18147981 */ /* 0x001368000c1e1900 */
.L_x_211:
[----:B0-----:R-:W-:Y:S05]  /*1840*/  BSYNC.RECONVERGENT B0 ;  /* 0x0000000000007941 */ /* 0x001fea0003800200 */
.L_x_210:
[----:B------:R-:W0:Y:S01]  /*1850*/  S2UR UR14, SR_CgaCtaId ;  /* 0x00000000000e79c3 */ /* 0x000e220000008800 */
[C---:B------:R-:W-:Y:S01]  /*1860*/  ISETP.GT.U32.AND P0, PT, R0.reuse, 0x1f, PT ;  /* 0x0000001f0000780c */ /* 0x040fe20003f04070 */
[----:B------:R-:W-:Y:S01]  /*1870*/  UMOV UR4, 0x400 ;  /* 0x0000040000047882 */ /* 0x000fe20000000000 */
[----:B------:R-:W-:Y:S01]  /*1880*/  IMAD.MOV.U32 R15, RZ, RZ, 0x44 ;  /* 0x00000044ff0f7424 */ /* 0x000fe200078e00ff */
[----:B-1----:R-:W-:Y:S01]  /*1890*/  LOP3.LUT R25, R0, 0x1, RZ, 0xc0, !PT ;  /* 0x0000000100197812 */ /* 0x002fe200078ec0ff */
[----:B------:R-:W-:Y:S01]  /*18a0*/  IMAD.MOV.U32 R8, RZ, RZ, 0x44 ;  /* 0x00000044ff087424 */ /* 0x000fe200078e00ff */
[----:B------:R-:W-:Y:S01]  /*18b0*/  SHF.R.U32.HI R27, RZ, 0x1, R0 ;  /* 0x00000001ff1b7819 */ /* 0x000fe20000011600 */
[----:B------:R-:W-:Y:S01]  /*18c0*/  IMAD.MOV.U32 R26, RZ, RZ, -0x800000 ;  /* 0xff800000ff1a7424 */ /* 0x000fe200078e00ff */
[----:B------:R-:W1:Y:S01]  /*18d0*/  LDC R13, c[0x0][0x3e0] ;  /* 0x0000f800ff0d7b82 */ /* 0x000e620000000800 */
[----:B------:R-:W-:Y:S01]  /*18e0*/  IABS R17, R6 ;  /* 0x0000000600117213 */ /* 0x000fe20000000000 */
[----:B------:R-:W-:Y:S01]  /*18f0*/  BSSY.RECONVERGENT B1, `(.L_x_212) ;  /* 0x0000176000017945 */ /* 0x000fe20003800200 */
[----:B------:R-:W-:-:S03]  /*1900*/  ISETP.NE.AND P5, PT, R6, RZ, PT ;  /* 0x000000ff0600720c */ /* 0x000fc60003fa5270 */
[----:B------:R-:W-:Y:S01]  /*1910*/  IMAD.IADD R2, R2, 0x1, R17 ;  /* 0x0000000102027824 */ /* 0x000fe200078e0211 */
[----:B0-----:R-:W-:-:S06]  /*1920*/  ULEA UR14, UR14, UR4, 0x18 ;  /* 0x000000040e0e7291 */ /* 0x001fcc000f8ec0ff */
[----:B------:R-:W-:Y:S02]  /*1930*/  @!P0 IMAD R15, R22, R15, UR14 ;  /* 0x0000000e160f8e24 */ /* 0x000fe4000f8e020f */
[----:B------:R-:W-:Y:S01]  /*1940*/  IMAD R8, R25, R8, UR14 ;  /* 0x0000000e19087e24 */ /* 0x000fe2000f8e0208 */
[----:B-1----:R-:W-:Y:S01]  /*1950*/  IABS R5, R13 ;  /* 0x0000000d00057213 */ /* 0x002fe20000000000 */
[----:B------:R-:W-:Y:S02]  /*1960*/  @!P0 IMAD R15, R16, 0x4, R15 ;  /* 0x00000004100f8824 */ /* 0x000fe400078e020f */
[----:B------:R-:W0:Y:S01]  /*1970*/  I2F.RP R16, R17 ;  /* 0x0000001100107306 */ /* 0x000e220000209400 */
[----:B------:R-:W-:Y:S02]  /*1980*/  LEA R8, R27, R8, 0x2 ;  /* 0x000000081b087211 */ /* 0x000fe400078e10ff */
[----:B-----5:R1:W-:Y:S01]  /*1990*/  @!P0 STS [R15], R20 ;  /* 0x000000140f008388 */ /* 0x0203e20000000800 */
[----:B------:R-:W-:Y:S06]  /*19a0*/  BAR.SYNC.DEFER_BLOCKING 0x0 ;  /* 0x0000000000007b1d */ /* 0x000fec0000010000 */
[----:B------:R-:W2:Y:S08]  /*19b0*/  I2F.RP R22, R5 ;  /* 0x0000000500167306 */ /* 0x000eb00000209400 */
[----:B0-----:R-:W0:Y:S08]  /*19c0*/  MUFU.RCP R21, R16 ;  /* 0x0000001000157308 */ /* 0x001e300000001000 */
[----:B--2---:R-:W2:Y:S01]  /*19d0*/  MUFU.RCP R30, R22 ;  /* 0x00000016001e7308 */ /* 0x004ea20000001000 */
[----:B------:R-:W3:Y:S01]  /*19e0*/  @!P0 LDS R26, [R8] ;  /* 0x00000000081a8984 */ /* 0x000ee20000000800 */
[----:B0-----:R-:W-:-:S06]  /*19f0*/  VIADD R21, R21, 0xffffffe ;  /* 0x0ffffffe15157836 */ /* 0x001fcc0000000000 */
[----:B------:R-:W1:Y:S01]  /*1a00*/  F2I.FTZ.U32.TRUNC.NTZ R21, R21 ;  /* 0x0000001500157305 */ /* 0x000e62000021f000 */
[----:B--2---:R-:W-:-:S07]  /*1a10*/  VIADD R30, R30, 0xffffffe ;  /* 0x0ffffffe1e1e7836 */ /* 0x004fce0000000000 */
[----:B------:R-:W0:Y:S01]  /*1a20*/  F2I.FTZ.U32.TRUNC.NTZ R31, R30 ;  /* 0x0000001e001f7305 */ /* 0x000e22000021f000 */
[----:B-1----:R-:W-:-:S04]  /*1a30*/  IMAD.MOV R20, RZ, RZ, -R21 ;  /* 0x000000ffff147224 */ /* 0x002fc800078e0a15 */
[----:B------:R-:W-:Y:S02]  /*1a40*/  IMAD R29, R20, R17, RZ ;  /* 0x00000011141d7224 */ /* 0x000fe400078e02ff */
[----:B------:R-:W-:Y:S01]  /*1a50*/  IMAD.MOV.U32 R20, RZ, RZ, RZ ;  /* 0x000000ffff147224 */ /* 0x000fe200078e00ff */
[----:B0-----:R-:W-:Y:S01]  /*1a60*/  IADD3 R16, PT, PT, RZ, -R31, RZ ;  /* 0x8000001fff107210 */ /* 0x001fe20007ffe0ff */
[----:B------:R-:W-:Y:S02]  /*1a70*/  IMAD.MOV.U32 R30, RZ, RZ, RZ ;  /* 0x000000ffff1e7224 */ /* 0x000fe400078e00ff */
[----:B------:R-:W-:Y:S01]  /*1a80*/  IMAD.HI.U32 R29, R21, R29, R20 ;  /* 0x0000001d151d7227 */ /* 0x000fe200078e0014 */
[----:B---3--:R-:W0:Y:S01]  /*1a90*/  SHFL.BFLY PT, R15, R26, 0x1, 0x1f ;  /* 0x0c201f001a0f7f89 */ /* 0x008e2200000e0000 */
[----:B------:R-:W-:Y:S02]  /*1aa0*/  IABS R20, R2 ;  /* 0x0000000200147213 */ /* 0x000fe40000000000 */
[----:B------:R-:W-:Y:S01]  /*1ab0*/  IMAD R23, R16, R5, RZ ;  /* 0x0000000510177224 */ /* 0x000fe200078e02ff */
[----:B------:R-:W-:-:S02]  /*1ac0*/  IABS R16, R6 ;  /* 0x0000000600107213 */ /* 0x000fc40000000000 */
[----:B------:R-:W-:Y:S02]  /*1ad0*/  IMAD.HI.U32 R29, R29, R20, RZ ;  /* 0x000000141d1d7227 */ /* 0x000fe400078e00ff */
[----:B------:R-:W-:Y:S02]  /*1ae0*/  IADD3 R24, PT, PT, RZ, -R16, RZ ;  /* 0x80000010ff187210 */ /* 0x000fe40007ffe0ff */
[----:B------:R-:W-:-:S04]  /*1af0*/  IMAD.HI.U32 R23, R31, R23, R30 ;  /* 0x000000171f177227 */ /* 0x000fc800078e001e */
[----:B------:R-:W-:Y:S02]  /*1b00*/  IMAD R24, R29, R24, R20 ;  /* 0x000000181d187224 */ /* 0x000fe400078e0214 */
[----:B------:R-:W-:-:S03]  /*1b10*/  IMAD.HI.U32 R23, R23, R20, RZ ;  /* 0x0000001417177227 */ /* 0x000fc600078e00ff */
[----:B------:R-:W-:Y:S01]  /*1b20*/  ISETP.GT.U32.AND P2, PT, R17, R24, PT ;  /* 0x000000181100720c */ /* 0x000fe20003f44070 */
[----:B------:R-:W-:Y:S01]  /*1b30*/  IMAD.MOV R16, RZ, RZ, -R23 ;  /* 0x000000ffff107224 */ /* 0x000fe200078e0a17 */
[----:B0-----:R-:W-:-:S03]  /*1b40*/  FMNMX.FTZ R15, R15, R26, !PT ;  /* 0x0000001a0f0f7209 */ /* 0x001fc60007810000 */
[----:B------:R-:W-:Y:S01]  /*1b50*/  IMAD R16, R5, R16, R20 ;  /* 0x0000001005107224 */ /* 0x000fe200078e0214 */
[C---:B------:R-:W-:Y:S02]  /*1b60*/  LOP3.LUT R20, R2.reuse, R17, RZ, 0x3c, !PT ;  /* 0x0000001102147212 */ /* 0x040fe400078e3cff */
[C---:B------:R-:W-:Y:S02]  /*1b70*/  FSETP.NEU.FTZ.AND P0, PT, R15.reuse, -INF , PT ;  /* 0xff8000000f00780b */ /* 0x040fe40003f1d000 */
[----:B------:R-:W-:Y:S02]  /*1b80*/  LOP3.LUT R2, R2, R13, RZ, 0x3c, !PT ;  /* 0x0000000d02027212 */ /* 0x000fe400078e3cff */
[----:B------:R-:W-:Y:S01]  /*1b90*/  FSEL R15, R15, RZ, P0 ;  /* 0x000000ff0f0f7208 */ /* 0x000fe20000000000 */
[----:B------:R-:W-:Y:S01]  /*1ba0*/  @!P2 IMAD.IADD R24, R24, 0x1, -R17 ;  /* 0x000000011818a824 */ /* 0x000fe200078e0a11 */
[----:B------:R-:W-:Y:S02]  /*1bb0*/  ISETP.GT.U32.AND P0, PT, R5, R16, PT ;  /* 0x000000100500720c */ /* 0x000fe40003f04070 */
[----:B------:R-:W-:Y:S01]  /*1bc0*/  @!P2 IADD3 R29, PT, PT, R29, 0x1, RZ ;  /* 0x000000011d1da810 */ /* 0x000fe20007ffe0ff */
[----:B------:R-:W-:Y:S01]  /*1bd0*/  FADD.FTZ R22, -R15, R26 ;  /* 0x0000001a0f167221 */ /* 0x000fe20000010100 */
[----:B------:R-:W-:-:S02]  /*1be0*/  ISETP.GE.U32.AND P1, PT, R24, R17, PT ;  /* 0x000000111800720c */ /* 0x000fc40003f26070 */
[----:B------:R-:W-:Y:S01]  /*1bf0*/  ISETP.GE.AND P2, PT, R2, RZ, PT ;  /* 0x000000ff0200720c */ /* 0x000fe20003f46270 */
[----:B------:R-:W-:Y:S01]  /*1c00*/  FMUL.FTZ R22, R22, 1.4426950216293334961 ;  /* 0x3fb8aa3b16167820 */ /* 0x000fe20000410000 */
[----:B------:R-:W-:-:S05]  /*1c10*/  ISETP.GE.AND P3, PT, R20, RZ, PT ;  /* 0x000000ff1400720c */ /* 0x000fca0003f66270 */
[----:B------:R-:W0:Y:S01]  /*1c20*/  MUFU.EX2 R22, R22 ;  /* 0x0000001600167308 */ /* 0x000e220000000800 */
[----:B------:R-:W-:Y:S02]  /*1c30*/  @!P0 IMAD.IADD R16, R16, 0x1, -R5 ;  /* 0x0000000110108824 */ /* 0x000fe400078e0a05 */
[----:B------:R-:W-:Y:S01]  /*1c40*/  @!P0 VIADD R23, R23, 0x1 ;  /* 0x0000000117178836 */ /* 0x000fe20000000000 */
[----:B------:R-:W-:Y:S01]  /*1c50*/  ISETP.NE.AND P0, PT, R13, RZ, PT ;  /* 0x000000ff0d00720c */ /* 0x000fe20003f05270 */
[----:B------:R-:W-:Y:S01]  /*1c60*/  @P1 VIADD R29, R29, 0x1 ;  /* 0x000000011d1d1836 */ /* 0x000fe20000000000 */
[----:B------:R-:W-:-:S04]  /*1c70*/  ISETP.GE.U32.AND P4, PT, R16, R5, PT ;  /* 0x000000051000720c */ /* 0x000fc80003f86070 */
[----:B------:R-:W-:Y:S02]  /*1c80*/  @!P3 IADD3 R29, PT, PT, -R29, RZ, RZ ;  /* 0x000000ff1d1db210 */ /* 0x000fe40007ffe1ff */
[----:B------:R-:W-:Y:S02]  /*1c90*/  ISETP.NE.AND P3, PT, R7, RZ, PT ;  /* 0x000000ff0700720c */ /* 0x000fe40003f65270 */
[----:B------:R-:W-:Y:S02]  /*1ca0*/  @!P5 LOP3.LUT R29, RZ, R17, RZ, 0x33, !PT ;  /* 0x00000011ff1dd212 */ /* 0x000fe400078e33ff */
[----:B------:R-:W-:Y:S01]  /*1cb0*/  SEL R16, RZ, 0x1, !P3 ;  /* 0x00000001ff107807 */ /* 0x000fe20005800000 */
[----:B0-----:R-:W0:Y:S01]  /*1cc0*/  SHFL.BFLY PT, R21, R22, 0x1, 0x1f ;  /* 0x0c201f0016157f89 */ /* 0x001e2200000e0000 */
[----:B------:R-:W-:Y:S01]  /*1cd0*/  SHF.R.S32.HI R17, RZ, 0x1f, R6 ;  /* 0x0000001fff117819 */ /* 0x000fe20000011406 */
[----:B------:R-:W-:Y:S01]  /*1ce0*/  @P4 VIADD R23, R23, 0x1 ;  /* 0x0000000117174836 */ /* 0x000fe20000000000 */
[----:B------:R-:W-:Y:S01]  /*1cf0*/  SHF.R.S32.HI R7, RZ, 0x1f, R29 ;  /* 0x0000001fff077819 */ /* 0x000fe2000001141d */
[----:B------:R-:W-:Y:S01]  /*1d00*/  IMAD R6, R6, UR9, RZ ;  /* 0x0000000906067c24 */ /* 0x000fe2000f8e02ff */
[----:B------:R-:W-:Y:S01]  /*1d10*/  LOP3.LUT R16, R17, R16, RZ, 0xfc, !PT ;  /* 0x0000001011107212 */ /* 0x000fe200078efcff */
[----:B------:R-:W-:-:S02]  /*1d20*/  IMAD.MOV.U32 R5, RZ, RZ, R23 ;  /* 0x000000ffff057224 */ /* 0x000fc400078e0017 */
[----:B------:R-:W-:-:S03]  /*1d30*/  IMAD.MOV.U32 R23, RZ, RZ, 0x7f800000 ;  /* 0x7f800000ff177424 */ /* 0x000fc600078e00ff */
[----:B------:R-:W-:Y:S02]  /*1d40*/  @!P2 IADD3 R5, PT, PT, -R5, RZ, RZ ;  /* 0x000000ff0505a210 */ /* 0x000fe40007ffe1ff */
[----:B------:R-:W-:Y:S02]  /*1d50*/  @!P0 LOP3.LUT R5, RZ, R13, RZ, 0x33, !PT ;  /* 0x0000000dff058212 */ /* 0x000fe400078e33ff */
[----:B------:R-:W-:Y:S02]  /*1d60*/  LOP3.LUT P0, RZ, R0, 0x3e1, RZ, 0xc0, !PT ;  /* 0x000003e100ff7812 */ /* 0x000fe4000780c0ff */
[----:B------:R-:W-:Y:S01]  /*1d70*/  ISETP.LT.U32.AND P2, PT, R18, R29, PT ;  /* 0x0000001d1200720c */ /* 0x000fe20003f41070 */
[----:B------:R-:W-:-:S03]  /*1d80*/  IMAD R5, R5, UR11, RZ ;  /* 0x0000000b05057c24 */ /* 0x000fc6000f8e02ff */
[----:B------:R-:W-:Y:S01]  /*1d90*/  ISETP.LT.AND.EX P2, PT, R19, R7, PT, P2 ;  /* 0x000000071300720c */ /* 0x000fe20003f41320 */
[----:B------:R-:W-:Y:S02]  /*1da0*/  IMAD R5, R16, R5, RZ ;  /* 0x0000000510057224 */ /* 0x000fe400078e02ff */
[----:B0-----:R-:W-:Y:S01]  /*1db0*/  FADD.FTZ R21, R22, R21 ;  /* 0x0000001516157221 */ /* 0x001fe20000010000 */
[----:B------:R-:W-:-:S04]  /*1dc0*/  SEL R7, R18, R29, P2 ;  /* 0x0000001d12077207 */ /* 0x000fc80001000000 */
[----:B------:R-:W-:-:S13]  /*1dd0*/  FSETP.NE.FTZ.AND P1, PT, R21, RZ, PT ;  /* 0x000000ff1500720b */ /* 0x000fda0003f35000 */
        /* <DEDUP_REMOVED lines=53> */
.L_x_215:
[----:B------:R-:W-:Y:S01]  /*2130*/  IMAD.MOV.U32 R21, RZ, RZ, RZ ;  /* 0x000000ffff157224 */ /* 0x000fe200078e00ff */
[----:B------:R-:W-:Y:S02]  /*2140*/  MOV R20, R30 ;  /* 0x0000001e00147202 */ /* 0x000fe40000000f00 */
[----:B------:R-:W-:Y:S02]  /*2150*/  MOV R18, 0x2170 ;  /* 0x0000217000127802 */ /* 0x000fe40000000f00 */
[----:B------:R-:W-:Y:S05]  /*2160*/  CALL.REL.NOINC `($__internal_6_$__cuda_sm20_div_s64) ;  /* 0x0000001c00b87944 */ /* 0x000fea0003c00000 */
[----:B------:R-:W-:Y:S02]  /*2170*/  IADD3 R13, PT, PT, -R16, RZ, RZ ;  /* 0x000000ff100d7210 */ /* 0x000fe40007ffe1ff */
[----:B------:R-:W-:-:S03]  /*2180*/  MOV R31, R17 ;  /* 0x00000011001f7202 */ /* 0x000fc60000000f00 */
[----:B------:R-:W-:Y:S01]  /*2190*/  IMAD R27, R30, R13, R27 ;  /* 0x0000000d1e1b7224 */ /* 0x000fe200078e021b */
[----:B------:R-:W-:-:S07]  /*21a0*/  MOV R30, R16 ;  /* 0x00000010001e7202 */ /* 0x000fce0000000f00 */
.L_x_216:
        /* <DEDUP_REMOVED lines=60> */
.L_x_218:
[----:B------:R-:W-:Y:S01]  /*2570*/  IMAD.MOV.U32 R27, RZ, RZ, R30 ;  /* 0x000000ffff1b7224 */ /* 0x000fe200078e001e */
[----:B------:R-:W-:Y:S01]  /*2580*/  MOV R21, R31 ;  /* 0x0000001f00157202 */ /* 0x000fe20000000f00 */
[----:B------:R-:W-:Y:S01]  /*2590*/  IMAD.MOV.U32 R20, RZ, RZ, R34 ;  /* 0x000000ffff147224 */ /* 0x000fe200078e0022 */
[----:B------:R-:W-:Y:S02]  /*25a0*/  MOV R18, 0x25c0 ;  /* 0x000025c000127802 */ /* 0x000fe40000000f00 */
[----:B------:R-:W-:Y:S05]  /*25b0*/  CALL.REL.NOINC `($__internal_6_$__cuda_sm20_div_s64) ;  /* 0x0000001800a47944 */ /* 0x000fea0003c00000 */
[----:B------:R-:W-:-:S05]  /*25c0*/  IADD3 R31, PT, PT, -R16, RZ, RZ ;  /* 0x000000ff101f7210 */ /* 0x000fca0007ffe1ff */
[----:B------:R-:W-:Y:S02]  /*25d0*/  IMAD R31, R31, R34, R30 ;  /* 0x000000221f1f7224 */ /* 0x000fe400078e021e */
.L_x_219:
[----:B------:R-:W-:Y:S05]  /*25e0*/  BSYNC.RECONVERGENT B0 ;  /* 0x0000000000007941 */ /* 0x000fea0003800200 */
.L_x_217:
        /* <DEDUP_REMOVED lines=162> */
.L_x_214:
[----:B------:R-:W0:Y:S01]  /*3010*/  LDC.64 R2, c[0x0][0x420] ;  /* 0x00010800ff027b82 */ /* 0x000e220000000a00 */
[----:B------:R-:W-:-:S05]  /*3020*/  IADD3 R27, PT, PT, R27, UR6, RZ ;  /* 0x000000061b1b7c10 */ /* 0x000fca000fffe0ff */
[----:B0-----:R-:W-:-:S05]  /*3030*/  IMAD.WIDE.U32 R2, R27, 0x4, R2 ;  /* 0x000000041b027825 */ /* 0x001fca00078e0002 */
[----:B------:R1:W-:Y:S02]  /*3040*/  STG.E desc[UR12][R2.64], R23 ;  /* 0x0000001702007986 */ /* 0x0003e4000c10190c */
.L_x_213:
[----:B------:R-:W-:Y:S05]  /*3050*/  BSYNC.RECONVERGENT B1 ;  /* 0x0000000000017941 */ /* 0x000fea0003800200 */
.L_x_212:
        /* <DEDUP_REMOVED lines=58> */
.L_x_226:
        /* <DEDUP_REMOVED lines=14> */
.L_x_223:
[----:B0-----:R-:W-:Y:S05]  /*34e0*/  BSYNC.RECONVERGENT B0 ;  /* 0x0000000000007941 */ /* 0x001fea0003800200 */
.L_x_222:
        /* <DEDUP_REMOVED lines=30> */
.L_x_225:
[----:B------:R-:W-:Y:S05]  /*36d0*/  BSYNC.RECONVERGENT B0 ;  /* 0x0000000000007941 */ /* 0x000fea0003800200 */
.L_x_224:
        /* <DEDUP_REMOVED lines=21> */
.L_x_221:
        /* <DEDUP_REMOVED lines=20> */
.L_x_228:
[----:B------:R-:W-:Y:S05]  /*3970*/  BSYNC.RECONVERGENT B0 ;  /* 0x0000000000007941 */ /* 0x000fea0003800200 */
.L_x_227:
        /* <DEDUP_REMOVED lines=18> */
.L_x_220:
        /* <DEDUP_REMOVED lines=91> */
        .weak           $__internal_6_$__cuda_sm20_div_s64
        .type           $__internal_6_$__cuda_sm20_div_s64,@function
        .size           $__internal_6_$__cuda_sm20_div_s64,(.L_x_5440 - $__internal_6_$__cuda_sm20_div_s64)
$__internal_6_$__cuda_sm20_div_s64:
        /* <DEDUP_REMOVED lines=83> */
[----:B------:R-:W-:Y:S06]  /*4580*/  RET.REL.NODEC R28 `(_ZN5flash32flash_fwd_splitkv_combine_kernelI23Flash_fwd_kernel_traitsILi96ELi64ELi128ELi4ELb0ELb0EN7cutlass10bfloat16_tE19Flash_kernel_traitsILi96ELi64ELi128ELi4ES3_EELi16ELi1ELb0EEEvNS_16Flash_fwd_paramsE) ;  /* 0xffffffb81c9c7950 */ /* 0x000fec0003c3ffff */
.L_x_229:
        /* <DEDUP_REMOVED lines=15> */
.L_x_5440:


//--------------------- .text._ZN5flash32flash_fwd_splitkv_combine_kernelI23Flash_fwd_kernel_traitsILi96ELi64ELi128ELi4ELb0ELb0EN7cutlass10bfloat16_tE19Flash_kernel_traitsILi96ELi64ELi128ELi4ES3_EELi16ELi7ELb1EEEvNS_16Flash_fwd_paramsE --------------------------
	.section	.text._ZN5flash32flash_fwd_splitkv_combine_kernelI23Flash_fwd_kernel_traitsILi96ELi64ELi128ELi4ELb0ELb0EN7cutlass10bfloat16_tE19Flash_kernel_traitsILi96ELi64ELi128ELi4ES3_EELi16ELi7ELb1EEEvNS_16Flash_fwd_paramsE,"ax",@progbits
	.align	128
        .global         _ZN5flash32flash_fwd_splitkv_combine_kernelI23Flash_fwd_kernel_traitsILi96ELi64ELi128ELi4ELb0ELb0EN7cutlass10bfloat16_tE19Flash_kernel_traitsILi96ELi64ELi128ELi4ES3_EELi16ELi7ELb1EEEvNS_16Flash_fwd_paramsE
        .type           _ZN5flash32flash_fwd_splitkv_combine_kernelI23Flash_fwd_kernel_traitsILi96ELi64ELi128ELi4ELb0ELb0EN7cutlass10bfloat16_tE19Flash_kernel_traitsILi96ELi64ELi128ELi4ES3_EELi16ELi7ELb1EEEvNS_16Flash_fwd_paramsE,@function
        .size           _ZN5flash32flash_fwd_splitkv_combine_kernelI23Flash_fwd_kernel_traitsILi96ELi64ELi128ELi4ELb0ELb0EN7cutlass10bfloat16_tE19Flash_kernel_traitsILi96ELi64ELi128ELi4ES3_EELi16ELi7ELb1EEEvNS_16Flash_fwd_paramsE,(.L_x_5441 - _ZN5flash32flash_fwd_splitkv_combine_kernelI23Flash_fwd_kernel_traitsILi96ELi64ELi128ELi4ELb0ELb0EN7cutlass10bfloat16_tE19Flash_kernel_traitsILi96ELi64ELi128ELi4ES3_EELi16ELi7ELb1EEEvNS_16Flash_fwd_paramsE)
        .other          _ZN5flash32flash_fwd_splitkv_combine_kernelI23Flash_fwd_kernel_traitsILi96ELi64ELi128ELi4ELb0ELb0EN7cutlass10bfloat16_tE19Flash_kernel_traitsILi96ELi64ELi128ELi4ES3_EELi16ELi7ELb1EEEvNS_16Flash_fwd_paramsE,@"STO_CUDA_ENTRY STV_DEFAULT"
_ZN5flash32flash_fwd_splitkv_combine_kernelI23Flash_fwd_kernel_traitsILi96ELi64ELi128ELi4ELb0ELb0EN7cutlass10bfloat16_tE19Flash_kernel_traitsILi96ELi64ELi128ELi4ES3_EELi16ELi7ELb1EEEvNS_16Flash_fwd_paramsE:
.text._ZN5flash32flash_fwd_splitkv_combine_kernelI23Flash_fwd_kernel_traitsILi96ELi64ELi128ELi4ELb0ELb0EN7cutlass10bfloat16_tE19Flash_kernel_traitsILi96ELi64ELi128ELi4ES3_EELi16ELi7ELb1EEEvNS_16Flash_fwd_paramsE:
        /* <DEDUP_REMOVED lines=38> */
.L_x_230:
[----:B------:R-:W-:Y:S01]  /*0260*/  IMAD.U32 R40, RZ, RZ, UR17 ;  /* 0x00000011ff287e24 */ /* 0x000fe2000f8e00ff */
[----:B------:R-:W-:Y:S01]  /*0270*/  MOV R32, UR15 ;  /* 0x0000000f00207c02 */ /* 0x000fe20008000f00 */
[----:B------:R-:W-:Y:S01]  /*0280*/  IMAD.U32 R31, RZ, RZ, UR13 ;  /* 0x0000000dff1f7e24 */ /* 0x000fe2000f8e00ff */
[----:B------:R-:W-:Y:S02]  /*0290*/  MOV R29, UR5 ;  /* 0x00000005001d7c02 */ /* 0x000fe40008000f00 */
[----:B------:R-:W-:Y:S02]  /*02a0*/  MOV R30, 0x2c0 ;  /* 0x000002c0001e7802 */ /* 0x000fe40000000f00 */
[----:B------:R-:W-:Y:S05]  /*02b0*/  CALL.REL.NOINC `($__internal_7_$__cuda_sm20_div_s64) ;  /* 0x0000005400c07944 */ /* 0x000fea0003c00000 */
[----:B------:R-:W-:-:S07]  /*02c0*/  MOV R17, R25 ;  /* 0x0000001900117202 */ /* 0x000fce0000000f00 */
.L_x_231:
        /* <DEDUP_REMOVED lines=30> */
.L_x_233:
[----:B------:R-:W-:Y:S01]  /*04b0*/  IMAD.MOV.U32 R40, RZ, RZ, R16 ;  /* 0x000000ffff287224 */ /* 0x000fe200078e0010 */
[----:B------:R-:W-:Y:S02]  /*04c0*/  MOV R31, R17 ;  /* 0x00000011001f7202 */ /* 0x000fe40000000f00 */
[----:B------:R-:W-:Y:S02]  /*04d0*/  MOV R30, 0x4f0 ;  /* 0x000004f0001e7802 */ /* 0x000fe40000000f00 */
[----:B------:R-:W-:Y:S05]  /*04e0*/  CALL.REL.NOINC `($__internal_7_$__cuda_sm20_div_s64) ;  /* 0x0000005400347944 */ /* 0x000fea0003c00000 */
[----:B------:R-:W-:Y:S02]  /*04f0*/  MOV R4, R16 ;  /* 0x0000001000047202 */ /* 0x000fe40000000f00 */
[----:B------:R-:W-:Y:S02]  /*0500*/  MOV R5, R25 ;  /* 0x0000001900057202 */ /* 0x000fe40000000f00 */
.L_x_234:
[----:B------:R-:W-:Y:S05]  /*0510*/  BSYNC.RECONVERGENT B0 ;  /* 0x0000000000007941 */ /* 0x000fea0003800200 */
.L_x_232:
        /* <DEDUP_REMOVED lines=55> */
.L_x_236:
[----:B------:R-:W-:Y:S01]  /*0890*/  IMAD.MOV.U32 R40, RZ, RZ, R32 ;  /* 0x000000ffff287224 */ /* 0x000fe200078e0020 */
[----:B------:R-:W-:Y:S01]  /*08a0*/  MOV R32, R24 ;  /* 0x0000001800207202 */ /* 0x000fe20000000f00 */
[----:B------:R-:W-:Y:S01]  /*08b0*/  IMAD.MOV.U32 R31, RZ, RZ, R29 ;  /* 0x000000ffff1f7224 */ /* 0x000fe200078e001d */
[----:B------:R-:W-:Y:S02]  /*08c0*/  MOV R29, R18 ;  /* 0x00000012001d7202 */ /* 0x000fe40000000f00 */
[----:B------:R-:W-:Y:S02]  /*08d0*/  MOV R30, 0x8f0 ;  /* 0x000008f0001e7802 */ /* 0x000fe40000000f00 */
[----:B------:R-:W-:Y:S05]  /*08e0*/  CALL.REL.NOINC `($__internal_7_$__cuda_sm20_div_s64) ;  /* 0x0000005000347944 */ /* 0x000fea0003c00000 */
[----:B------:R-:W-:Y:S02]  /*08f0*/  MOV R30, R16 ;  /* 0x00000010001e7202 */ /* 0x000fe40000000f00 */
[----:B------:R-:W-:Y:S02]  /*0900*/  MOV R31, R25 ;  /* 0x00000019001f7202 */ /* 0x000fe40000000f00 */
.L_x_237:
[----:B------:R-:W-:Y:S05]  /*0910*/  BSYNC.RECONVERGENT B0 ;  /* 0x0000000000007941 */ /* 0x000fea0003800200 */
.L_x_235:
[----:B------:R-:W0:Y:S01]  /*0920*/  LDCU UR6, c[0x0][0x434] ;  /* 0x00008680ff0677ac */ /* 0x000e220008000800 */
[----:B------:R-:W-:Y:S01]  /*0930*/  IABS R2, R0 ;  /* 0x0000000000027213 */ /* 0x000fe20000000000 */
[----:B------:R-:W-:Y:S01]  /*0940*/  BSSY.RECONVERGENT B0, `(.L_x_238) ;  /* 0x0000085000007945 */ /* 0x000fe20003800200 */
[----:B------:R-:W-:Y:S01]  /*0950*/  UMOV UR20, URZ ;  /* 0x000000ff00147c82 */ /* 0x000fe20008000000 */
[----:B0-----:R-:W-:Y:S01]  /*0960*/  IMAD.U32 R6, RZ, RZ, UR6 ;  /* 0x00000006ff067e24 */ /* 0x001fe2000f8e00ff */
[----:B------:R-:W-:-:S04]  /*0970*/  LOP3.LUT R0, R0, UR6, RZ, 0x3c, !PT ;  /* 0x0000000600007c12 */ /* 0x000fc8000f8e3cff */
[----:B------:R-:W-:-:S04]  /*0980*/  IABS R6, R6 ;  /* 0x0000000600067213 */ /* 0x000fc80000000000 */
[----:B------:R-:W0:Y:S08]  /*0990*/  I2F.RP R7, R6 ;  /* 0x0000000600077306 */ /* 0x000e300000209400 */
[----:B0-----:R-:W0:Y:S02]  /*09a0*/  MUFU.RCP R8, R7 ;  /* 0x0000000700087308 */ /* 0x001e240000001000 */
[----:B0-----:R-:W-:-:S06]  /*09b0*/  VIADD R8, R8, 0xffffffe ;  /* 0x0ffffffe08087836 */ /* 0x001fcc0000000000 */
[----:B------:R0:W1:Y:S02]  /*09c0*/  F2I.FTZ.U32.TRUNC.NTZ R9, R8 ;  /* 0x0000000800097305 */ /* 0x000064000021f000 */
[----:B0-----:R-:W-:Y:S01]  /*09d0*/  IMAD.MOV.U32 R8, RZ, RZ, RZ ;  /* 0x000000ffff087224 */ /* 0x001fe200078e00ff */
[----:B-1----:R-:W-:Y:S01]  /*09e0*/  R2UR UR5, R9 ;  /* 0x00000000090572ca */ /* 0x002fe200000e0000 */
[----:B------:R-:W-:-:S03]  /*09f0*/  IMAD.MOV R3, RZ, RZ, -R9 ;  /* 0x000000ffff037224 */ /* 0x000fc600078e0a09 */
[----:B------:R-:W-:Y:S01]  /*0a00*/  R2UR UR4, R8 ;  /* 0x00000000080472ca */ /* 0x000fe200000e0000 */
[----:B------:R-:W-:-:S12]  /*0a10*/  IMAD R3, R3, R6, RZ ;  /* 0x0000000603037224 */ /* 0x000fd800078e02ff */
[----:B------:R-:W-:Y:S01]  /*0a20*/  IMAD.HI.U32 R3, R9, R3, UR4 ;  /* 0x0000000409037e27 */ /* 0x000fe2000f8e0003 */
[----:B------:R-:W-:Y:S01]  /*0a30*/  R2UR UR4, R2 ;  /* 0x00000000020472ca */ /* 0x000fe200000e0000 */
[----:B------:R-:W0:Y:S03]  /*0a40*/  LDCU UR5, c[0x0][0x3e0] ;  /* 0x00007c00ff0577ac */ /* 0x000e260008000800 */
[----:B------:R-:W-:-:S13]  /*0a50*/  R2UR UR8, R3 ;  /* 0x00000000030872ca */ /* 0x000fda00000e0000 */
[----:B------:R-:W-:Y:S02]  /*0a60*/  UIMAD.WIDE.U32 UR8, UR8, UR4, URZ ;  /* 0x00000004080872a5 */ /* 0x000fe4000f8e00ff */
[----:B0-----:R-:W-:Y:S02]  /*0a70*/  UIADD3 UR14, UPT, UPT, UR5, -0x1, URZ ;  /* 0xffffffff050e7890 */ /* 0x001fe4000fffe0ff */
[----:B------:R-:W-:Y:S02]  /*0a80*/  UISETP.NE.AND UP2, UPT, UR5, URZ, UPT ;  /* 0x000000ff0500728c */ /* 0x000fe4000bf45270 */
[----:B------:R-:W-:-:S04]  /*0a90*/  IMAD R3, RZ, RZ, -UR9 ;  /* 0x80000009ff037e24 */ /* 0x000fc8000f8e02ff */
[----:B------:R-:W-:Y:S01]  /*0aa0*/  IMAD R3, R6, R3, UR4 ;  /* 0x0000000406037e24 */ /* 0x000fe2000f8e0203 */
[----:B------:R-:W-:Y:S01]  /*0ab0*/  R2UR UR4, R0 ;  /* 0x00000000000472ca */ /* 0x000fe200000e0000 */
[----:B------:R-:W-:-:S03]  /*0ac0*/  IMAD.U32 R0, RZ, RZ, UR5 ;  /* 0x00000005ff007e24 */ /* 0x000fc6000f8e00ff */
[----:B------:R-:W-:Y:S02]  /*0ad0*/  ISETP.GT.U32.AND P0, PT, R6, R3, PT ;  /* 0x000000030600720c */ /* 0x000fe40003f04070 */
[----:B------:R-:W-:-:S04]  /*0ae0*/  IABS R0, R0 ;  /* 0x0000000000007213 */ /* 0x000fc80000000000 */
[----:B------:R-:W-:-:S07]  /*0af0*/  R2UR UR10, R0 ;  /* 0x00000000000a72ca */ /* 0x000fce00000e0000 */
[----:B------:R-:W-:Y:S01]  /*0b00*/  VOTEU.ANY UP1, P0 ;  /* 0x0000000000ff7886 */ /* 0x000fe20000020100 */
[----:B------:R-:W-:-:S04]  /*0b10*/  PLOP3.LUT P0, PT, PT, PT, UP1, 0x80, 0x8 ;  /* 0x000000000008781c */ /* 0x000fc80003f0f018 */
[----:B------:R-:W-:Y:S01]  /*0b20*/  @!UP1 UIADD3 UR9, UPT, UPT, UR9, 0x1, URZ ;  /* 0x0000000109099890 */ /* 0x000fe2000fffe0ff */
[----:B------:R-:W0:Y:S01]  /*0b30*/  I2F.RP R8, UR10 ;  /* 0x0000000a00087d06 */ /* 0x000e220008209400 */
[----:B------:R-:W-:Y:S02]  /*0b40*/  UISETP.GE.AND UP1, UPT, UR4, URZ, UPT ;  /* 0x000000ff0400728c */ /* 0x000fe4000bf26270 */
[----:B------:R-:W-:-:S04]  /*0b50*/  USHF.R.S32.HI UR4, URZ, 0x1f, UR6 ;  /* 0x0000001fff047899 */ /* 0x000fc80008011406 */
[----:B------:R-:W-:Y:S01]  /*0b60*/  ULOP3.LUT UR4, UR4, 0x1, URZ, 0xfc, !UPT ;  /* 0x0000000104047892 */ /* 0x000fe2000f8efcff */
[----:B------:R-:W-:-:S05]  /*0b70*/  @!P0 IMAD.IADD R3, R3, 0x1, -R6 ;  /* 0x0000000103038824 */ /* 0x000fca00078e0a06 */
[----:B------:R-:W-:Y:S02]  /*0b80*/  ISETP.GE.U32.AND P0, PT, R3, R6, PT ;  /* 0x000000060300720c */ /* 0x000fe40003f06070 */
[----:B0-----:R-:W0:Y:S11]  /*0b90*/  MUFU.RCP R6, R8 ;  /* 0x0000000800067308 */ /* 0x001e360000001000 */
[----:B------:R-:W-:-:S05]  /*0ba0*/  VOTEU.ANY UP0, P0 ;  /* 0x0000000000ff7886 */ /* 0x000fca0000000100 */
[----:B------:R-:W-:Y:S01]  /*0bb0*/  @UP0 UIADD3 UR9, UPT, UPT, UR9, 0x1, URZ ;  /* 0x0000000109090890 */ /* 0x000fe2000fffe0ff */
[----:B0-----:R-:W-:Y:S01]  /*0bc0*/  VIADD R6, R6, 0xffffffe ;  /* 0x0ffffffe06067836 */ /* 0x001fe20000000000 */
[----:B------:R-:W-:Y:S02]  /*0bd0*/  UISETP.NE.AND UP0, UPT, UR6, URZ, UPT ;  /* 0x000000ff0600728c */ /* 0x000fe4000bf05270 */
[----:B------:R-:W-:-:S09]  /*0be0*/  @!UP1 UIADD3 UR9, UPT, UPT, -UR9, URZ, URZ ;  /* 0x000000ff09099290 */ /* 0x000fd2000fffe1ff */
[----:B------:R-:W-:-:S04]  /*0bf0*/  @!UP0 ULOP3.LUT UR9, URZ, UR6, URZ, 0x33, !UPT ;  /* 0x00000006ff098292 */ /* 0x000fc8000f8e33ff */
[----:B------:R-:W-:-:S06]  /*0c00*/  UIMAD UR8, UR9, UR4, URZ ;  /* 0x00000004090872a4 */ /* 0x000fcc000f8e02ff */
[----:B------:R-:W-:-:S04]  /*0c10*/  IABS R2, UR8 ;  /* 0x0000000800027c13 */ /* 0x000fc80008000000 */
[----:B------:R-:W-:-:S13]  /*0c20*/  R2UR UR12, R2 ;  /* 0x00000000020c72ca */ /* 0x000fda00000e0000 */
[----:B------:R-:W0:Y:S01]  /*0c30*/  I2F.RP R9, UR12 ;  /* 0x0000000c00097d06 */ /* 0x000e220008209400 */
[----:B------:R-:W-:-:S06]  /*0c40*/  UIADD3 UR7, UPT, UPT, UR14, UR12, URZ ;  /* 0x0000000c0e077290 */ /* 0x000fcc000fffe0ff */
[----:B------:R-:W-:-:S05]  /*0c50*/  IMAD.U32 R2, RZ, RZ, UR7 ;  /* 0x00000007ff027e24 */ /* 0x000fca000f8e00ff */
[----:B------:R-:W-:Y:S01]  /*0c60*/  IABS R2, R2 ;  /* 0x0000000200027213 */ /* 0x000fe20000000000 */
[----:B0-----:R-:W0:Y:S03]  /*0c70*/  MUFU.RCP R0, R9 ;  /* 0x0000000900007308 */ /* 0x001e260000001000 */
[----:B------:R-:W-:Y:S01]  /*0c80*/  R2UR UR11, R2 ;  /* 0x00000000020b72ca */ /* 0x000fe200000e0000 */
[----:B0-----:R-:W-:-:S04]  /*0c90*/  VIADD R7, R0, 0xffffffe ;  /* 0x0ffffffe00077836 */ /* 0x001fc80000000000 */
        /* <DEDUP_REMOVED lines=9> */
[----:B------:R-:W-:Y:S02]  /*0d30*/  IMAD.U32 R0, RZ, RZ, UR12 ;  /* 0x0000000cff007e24 */ /* 0x000fe4000f8e00ff */
[----:B------:R-:W-:Y:S01]  /*0d40*/  IMAD.HI.U32 R3, R7, R3, R6 ;  /* 0x0000000307037227 */ /* 0x000fe200078e0006 */
[----:B------:R-:W-:Y:S02]  /*0d50*/  UIMAD UR4, UR4, UR10, URZ ;  /* 0x0000000a040472a4 */ /* 0x000fe4000f8e02ff */
[----:B------:R-:W-:Y:S01]  /*0d60*/  LOP3.LUT R0, R0, UR7, RZ, 0x3c, !PT ;  /* 0x0000000700007c12 */ /* 0x000fe2000f8e3cff */
[----:B------:R-:W-:Y:S02]  /*0d70*/  ULOP3.LUT UR7, UR7, UR5, URZ, 0x3c, !UPT ;  /* 0x0000000507077292 */ /* 0x000fe4000f8e3cff */
[----:B------:R-:W-:Y:S01]  /*0d80*/  IMAD.HI.U32 R23, R3, UR11, RZ ;  /* 0x0000000b03177c27 */ /* 0x000fe2000f8e00ff */
[----:B------:R-:W-:Y:S01]  /*0d90*/  UIMAD.WIDE.U32 UR20, UR21, UR4, UR20 ;  /* 0x00000004151472a5 */ /* 0x000fe2000f8e0014 */
[----:B------:R-:W-:-:S02]  /*0da0*/  ISETP.GE.AND P0, PT, R0, RZ, PT ;  /* 0x000000ff0000720c */ /* 0x000fc40003f06270 */
[----:B------:R-:W-:Y:S01]  /*0db0*/  IMAD R2, R23, R2, UR11 ;  /* 0x0000000b17027e24 */ /* 0x000fe2000f8e0202 */
[----:B------:R-:W-:Y:S01]  /*0dc0*/  UIMAD.WIDE.U32 UR20, UR21, UR11, URZ ;  /* 0x0000000b151472a5 */ /* 0x000fe2000f8e00ff */
[----:B------:R-:W0:Y:S03]  /*0dd0*/  LDCU.U8 UR4, c[0x0][0x549] ;  /* 0x0000a920ff0477ac */ /* 0x000e260008000000 */
[----:B------:R-:W-:Y:S01]  /*0de0*/  ISETP.LT.U32.AND P1, PT, R2, UR12, PT ;  /* 0x0000000c02007c0c */ /* 0x000fe2000bf21070 */
[----:B------:R-:W-:-:S04]  /*0df0*/  UIADD3 UR19, UPT, UPT, -UR21, URZ, URZ ;  /* 0x000000ff15137290 */ /* 0x000fc8000fffe1ff */
[----:B------:R-:W-:-:S04]  /*0e00*/  UIMAD UR11, UR10, UR19, UR11 ;  /* 0x000000130a0b72a4 */ /* 0x000fc8000f8e020b */
[----:B------:R-:W-:-:S04]  /*0e10*/  UISETP.GT.U32.AND UP1, UPT, UR10, UR11, UPT ;  /* 0x0000000b0a00728c */ /* 0x000fc8000bf24070 */
[----:B------:R-:W-:Y:S02]  /*0e20*/  @!P1 VIADD R2, R2, -UR12 ;  /* 0x8000000c02029c36 */ /* 0x000fe40008000000 */
[----:B------:R-:W-:Y:S01]  /*0e30*/  @!P1 VIADD R23, R23, 0x1 ;  /* 0x0000000117179836 */ /* 0x000fe20000000000 */
[----:B------:R-:W-:Y:S01]  /*0e40*/  ISETP.NE.AND P1, PT, RZ, UR8, PT ;  /* 0x00000008ff007c0c */ /* 0x000fe2000bf25270 */
[----:B0-----:R-:W-:Y:S01]  /*0e50*/  UISETP.NE.AND UP0, UPT, UR4, URZ, UPT ;  /* 0x000000ff0400728c */ /* 0x001fe2000bf05270 */
[----:B------:R-:W-:Y:S02]  /*0e60*/  ISETP.GE.U32.AND P2, PT, R2, UR12, PT ;  /* 0x0000000c02007c0c */ /* 0x000fe4000bf46070 */
[----:B------:R-:W-:Y:S02]  /*0e70*/  @!UP1 UIADD3 UR11, UPT, UPT, UR11, -UR10, URZ ;  /* 0x8000000a0b0b9290 */ /* 0x000fe4000fffe0ff */
[----:B------:R-:W-:Y:S02]  /*0e80*/  USEL UR6, UR6, 0x1, !UP0 ;  /* 0x0000000106067887 */ /* 0x000fe4000c000000 */
[----:B------:R-:W-:-:S02]  /*0e90*/  UISETP.GE.U32.AND UP3, UPT, UR11, UR10, UPT ;  /* 0x0000000a0b00728c */ /* 0x000fc4000bf66070 */
[----:B------:R-:W-:Y:S02]  /*0ea0*/  UISETP.GE.AND UP0, UPT, UR7, URZ, UPT ;  /* 0x000000ff0700728c */ /* 0x000fe4000bf06270 */
[----:B------:R-:W-:-:S03]  /*0eb0*/  @!UP1 UIADD3 UR21, UPT, UPT, UR21, 0x1, URZ ;  /* 0x0000000115159890 */ /* 0x000fc6000fffe0ff */
[----:B------:R-:W-:Y:S01]  /*0ec0*/  @P2 VIADD R23, R23, 0x1 ;  /* 0x0000000117172836 */ /* 0x000fe20000000000 */
[----:B------:R-:W-:Y:S02]  /*0ed0*/  UISETP.NE.AND UP1, UPT, UR9, URZ, UPT ;  /* 0x000000ff0900728c */ /* 0x000fe4000bf25270 */
[----:B------:R-:W-:Y:S01]  /*0ee0*/  USHF.R.S32.HI UR7, URZ, 0x1f, UR8 ;  /* 0x0000001fff077899 */ /* 0x000fe20008011408 */
[----:B------:R-:W-:Y:S01]  /*0ef0*/  @!P0 IMAD.MOV R23, RZ, RZ, -R23 ;  /* 0x000000ffff178224 */ /* 0x000fe200078e0a17 */
[----:B------:R-:W-:Y:S01]  /*0f00*/  @!P1 LOP3.LUT R23, RZ, UR12, RZ, 0x33, !PT ;  /* 0x0000000cff179c12 */ /* 0x000fe2000f8e33ff */
[----:B------:R-:W-:Y:S02]  /*0f10*/  @UP3 UIADD3 UR21, UPT, UPT, UR21, 0x1, URZ ;  /* 0x0000000115153890 */ /* 0x000fe4000fffe0ff */
[----:B------:R-:W-:Y:S01]  /*0f20*/  USEL UR4, URZ, 0x1, !UP1 ;  /* 0x00000001ff047887 */ /* 0x000fe2000c800000 */
[----:B------:R-:W-:Y:S01]  /*0f30*/  ISETP.LT.U32.AND P0, PT, R30, R23, PT ;  /* 0x000000171e00720c */ /* 0x000fe20003f01070 */
[----:B------:R-:W-:Y:S01]  /*0f40*/  @!UP0 UIADD3 UR21, UPT, UPT, -UR21, URZ, URZ ;  /* 0x000000ff15158290 */ /* 0x000fe2000fffe1ff */
[----:B------:R-:W-:Y:S01]  /*0f50*/  SHF.R.S32.HI R17, RZ, 0x1f, R23 ;  /* 0x0000001fff117819 */ /* 0x000fe20000011417 */
[----:B------:R-:W-:-:S02]  /*0f60*/  ULOP3.LUT UR7, UR7, UR4, URZ, 0xfc, !UPT ;  /* 0x0000000407077292 */ /* 0x000fc4000f8efcff */
[----:B------:R-:W-:Y:S01]  /*0f70*/  @!UP2 ULOP3.LUT UR21, URZ, UR5, URZ, 0x33, !UPT ;  /* 0x00000005ff15a292 */ /* 0x000fe2000f8e33ff */
        /* <DEDUP_REMOVED lines=26> */
.L_x_239:
[----:B------:R-:W-:Y:S01]  /*1120*/  IMAD.MOV.U32 R40, RZ, RZ, R30 ;  /* 0x000000ffff287224 */ /* 0x000fe200078e001e */
[----:B------:R-:W-:Y:S01]  /*1130*/  MOV R32, R23 ;  /* 0x0000001700207202 */ /* 0x000fe20000000f00 */
[----:B------:R-:W-:Y:S01]  /*1140*/  IMAD.MOV.U32 R29, RZ, RZ, R17 ;  /* 0x000000ffff1d7224 */ /* 0x000fe200078e0011 */
[----:B------:R-:W-:Y:S02]  /*1150*/  MOV R30, 0x1170 ;  /* 0x00001170001e7802 */ /* 0x000fe40000000f00 */
[----:B------:R-:W-:Y:S05]  /*1160*/  CALL.REL.NOINC `($__internal_7_$__cuda_sm20_div_s64) ;  /* 0x0000004800147944 */ /* 0x000fea0003c00000 */
[----:B------:R-:W-:Y:S02]  /*1170*/  MOV R44, R16 ;  /* 0x00000010002c7202 */ /* 0x000fe40000000f00 */
[----:B------:R-:W-:Y:S02]  /*1180*/  MOV R45, R25 ;  /* 0x00000019002d7202 */ /* 0x000fe40000000f00 */
.L_x_240:
[----:B------:R-:W-:Y:S05]  /*1190*/  BSYNC.RECONVERGENT B0 ;  /* 0x0000000000007941 */ /* 0x000fea0003800200 */
.L_x_238:
        /* <DEDUP_REMOVED lines=57> */
.L_x_242:
[----:B------:R-:W-:Y:S01]  /*1530*/  IMAD.MOV.U32 R40, RZ, RZ, R4 ;  /* 0x000000ffff287224 */ /* 0x000fe200078e0004 */
[----:B------:R-:W-:Y:S01]  /*1540*/  MOV R31, R5 ;  /* 0x00000005001f7202 */ /* 0x000fe20000000f00 */
[----:B------:R-:W-:Y:S01]  /*1550*/  IMAD.MOV.U32 R32, RZ, RZ, R22 ;  /* 0x000000ffff207224 */ /* 0x000fe200078e0016 */
[----:B------:R-:W-:Y:S02]  /*1560*/  MOV R30, 0x1580 ;  /* 0x00001580001e7802 */ /* 0x000fe40000000f00 */
[----:B------:R-:W-:Y:S05]  /*1570*/  CALL.REL.NOINC `($__internal_7_$__cuda_sm20_div_s64) ;  /* 0x0000004400107944 */ /* 0x000fea0003c00000 */
[----:B------:R-:W-:Y:S02]  /*1580*/  MOV R26, R16 ;  /* 0x00000010001a7202 */ /* 0x000fe40000000f00 */
[----:B------:R-:W-:Y:S02]  /*1590*/  MOV R27, R25 ;  /* 0x00000019001b7202 */ /* 0x000fe40000000f00 */
.L_x_243:
[----:B------:R-:W-:Y:S05]  /*15a0*/  BSYNC.RECONVERGENT B0 ;  /* 0x0000000000007941 */ /* 0x000fea0003800200 */
.L_x_241:
        /* <DEDUP_REMOVED lines=34> */
[C---:B-1----:R-:W-:Y:S01]  /*17d0*/  @!P5 LEA R32, P4, R20.reuse, R8, 0x2 ;  /* 0x000000081420d211 */ /* 0x042fe200078810ff */
[----:B------:R-:W-:Y:S01]  /*17e0*/  @!P2 IMAD.MOV.U32 R30, RZ, RZ, R14 ;  /* 0x000000ffff1ea224 */ /* 0x000fe200078e000e */
[----:B------:R-:W-:Y:S01]  /*17f0*/  @!P2 MOV R31, R15 ;  /* 0x0000000f001fa202 */ /* 0x000fe20000000f00 */
[----:B--2---:R1:W2:Y:S01]  /*1800*/  @!P6 LDG.E R11, desc[UR10][R34.64] ;  /* 0x0000000a220be981 */ /* 0x0042a2000c1e1900 */
[----:B------:R-:W-:Y:S01]  /*1810*/  @!P5 LEA.HI.X R33, R20, R9, R10, 0x2, P4 ;  /* 0x000000091421d211 */ /* 0x000fe200020f140a */
[----:B------:R-:W-:Y:S02]  /*1820*/  VIADD R20, R13, 0x28 ;  /* 0x000000280d147836 */ /* 0x000fe40000000000 */
[----:B------:R-:W-:-:S03]  /*1830*/  @!P2 IMAD.WIDE.U32 R30, R3, UR17, R30 ;  /* 0x00000011031eac25 */ /* 0x000fc6000f8e001e */
[----:B------:R-:W-:Y:S01]  /*1840*/  ISETP.GE.OR P6, PT, R20, UR4, !P1 ;  /* 0x0000000414007c0c */ /* 0x000fe2000cfc6670 */
[----:B------:R-:W4:Y:S01]  /*1850*/  @!P0 LDC.64 R8, c[0x0][0x428] ;  /* 0x00010a00ff088b82 */ /* 0x000f220000000a00 */
[----:B------:R-:W-:Y:S01]  /*1860*/  IMAD.MOV.U32 R10, RZ, RZ, -0x800000 ;  /* 0xff800000ff0a7424 */ /* 0x000fe200078e00ff */
[C---:B---3--:R-:W-:Y:S01]  /*1870*/  @!P2 LEA R38, P4, R30.reuse, R6, 0x2 ;  /* 0x000000061e26a211 */ /* 0x048fe200078810ff */
[----:B------:R-:W-:Y:S02]  /*1880*/  @!P2 IMAD R28, R3, UR13, R31 ;  /* 0x0000000d031cac24 */ /* 0x000fe4000f8e021f */
[----:B------:R-:W-:Y:S02]  /*1890*/  VIADD R25, R13, 0x30 ;  /* 0x000000300d197836 */ /* 0x000fe40000000000 */
[----:B------:R3:W5:Y:S01]  /*18a0*/  @!P5 LDG.E R10, desc[UR10][R32.64] ;  /* 0x0000000a200ad981 */ /* 0x000762000c1e1900 */
[----:B------:R-:W-:Y:S01]  /*18b0*/  @!P2 LEA.HI.X R39, R30, R7, R28, 0x2, P4 ;  /* 0x000000071e27a211 */ /* 0x000fe200020f141c */
[----:B------:R-:W-:Y:S01]  /*18c0*/  @!P3 IMAD.MOV.U32 R30, RZ, RZ, R14 ;  /* 0x000000ffff1eb224 */ /* 0x000fe200078e000e */
[----:B------:R-:W-:Y:S01]  /*18d0*/  ISETP.GE.OR P5, PT, R25, UR4, !P1 ;  /* 0x0000000419007c0c */ /* 0x000fe2000cfa6670 */
[----:B------:R-:W-:Y:S01]  /*18e0*/  @!P3 IMAD.MOV.U32 R31, RZ, RZ, R15 ;  /* 0x000000ffff1fb224 */ /* 0x000fe200078e000f */
[----:B------:R-:W-:Y:S01]  /*18f0*/  MOV R3, 0xff800000 ;  /* 0xff80000000037802 */ /* 0x000fe20000000f00 */
[----:B------:R-:W4:Y:S01]  /*1900*/  @!P6 LDC.64 R6, c[0x0][0x428] ;  /* 0x00010a00ff06eb82 */ /* 0x000f220000000a00 */
[----:B------:R-:W-:-:S04]  /*1910*/  @!P3 IMAD.WIDE.U32 R30, R16, UR17, R30 ;  /* 0x00000011101ebc25 */ /* 0x000fc8000f8e001e */
[----:B------:R4:W5:Y:S01]  /*1920*/  @!P2 LDG.E R3, desc[UR10][R38.64] ;  /* 0x0000000a2603a981 */ /* 0x000962000c1e1900 */
[----:B------:R-:W-:Y:S01]  /*1930*/  @!P3 IMAD R16, R16, UR13, R31 ;  /* 0x0000000d1010bc24 */ /* 0x000fe2000f8e021f */
[C---:B0-----:R-:W-:Y:S01]  /*1940*/  @!P3 LEA R36, P2, R30.reuse, R4, 0x2 ;  /* 0x000000041e24b211 */ /* 0x041fe200078410ff */
[----:B-1----:R-:W-:Y:S01]  /*1950*/  @!P0 IMAD.MOV.U32 R34, RZ, RZ, R14 ;  /* 0x000000ffff228224 */ /* 0x002fe200078e000e */
[C---:B------:R-:W-:Y:S01]  /*1960*/  IADD3 R28, PT, PT, R13.reuse, 0x38, RZ ;  /* 0x000000380d1c7810 */ /* 0x040fe20007ffe0ff */
[----:B------:R-:W-:Y:S01]  /*1970*/  @!P0 IMAD.MOV.U32 R35, RZ, RZ, R15 ;  /* 0x000000ffff238224 */ /* 0x000fe200078e000f */
[----:B------:R-:W-:Y:S01]  /*1980*/  @!P3 LEA.HI.X R37, R30, R5, R16, 0x2, P2 ;  /* 0x000000051e25b211 */ /* 0x000fe200010f1410 */
[----:B------:R-:W-:Y:S01]  /*1990*/  VIADD R30, R13, 0x40 ;  /* 0x000000400d1e7836 */ /* 0x000fe20000000000 */
[----:B------:R-:W0:Y:S01]  /*19a0*/  @!P5 LDC.64 R4, c[0x0][0x428] ;  /* 0x00010a00ff04db82 */ /* 0x000e220000000a00 */
[----:B------:R-:W-:Y:S01]  /*19b0*/  @!P0 IMAD.WIDE.U32 R34, R19, UR17, R34 ;  /* 0x0000001113228c25 */ /* 0x000fe2000f8e0022 */
[----:B------:R-:W-:-:S02]  /*19c0*/  ISETP.GE.OR P4, PT, R28, UR4, !P1 ;  /* 0x000000041c007c0c */ /* 0x000fc4000cf86670 */
[----:B------:R-:W-:Y:S01]  /*19d0*/  MOV R16, 0xff800000 ;  /* 0xff80000000107802 */ /* 0x000fe20000000f00 */
[----:B---3--:R-:W-:Y:S02]  /*19e0*/  @!P0 IMAD R32, R19, UR13, R35 ;  /* 0x0000000d13208c24 */ /* 0x008fe4000f8e0223 */
[----:B------:R-:W-:Y:S01]  /*19f0*/  @!P6 IMAD.MOV.U32 R33, RZ, RZ, R15 ;  /* 0x000000ffff21e224 */ /* 0x000fe200078e000f */
[----:B----4-:R-:W-:Y:S02]  /*1a00*/  @!P0 LEA R38, P2, R34, R8, 0x2 ;  /* 0x0000000822268211 */ /* 0x010fe400078410ff */
[----:B------:R0:W3:Y:S01]  /*1a10*/  @!P3 LDG.E R16, desc[UR10][R36.64] ;  /* 0x0000000a2410b981 */ /* 0x0000e2000c1e1900 */
[----:B------:R-:W-:Y:S01]  /*1a20*/  IMAD.MOV.U32 R19, RZ, RZ, -0x800000 ;  /* 0xff800000ff137424 */ /* 0x000fe200078e00ff */
[----:B------:R-:W-:Y:S02]  /*1a30*/  ISETP.GE.OR P3, PT, R30, UR4, !P1 ;  /* 0x000000041e007c0c */ /* 0x000fe4000cf66670 */
[----:B------:R-:W-:-:S02]  /*1a40*/  @!P0 LEA.HI.X R39, R34, R9, R32, 0x2, P2 ;  /* 0x0000000922278211 */ /* 0x000fc400010f1420 */
[-C--:B------:R-:W-:Y:S01]  /*1a50*/  @!P6 MOV R32, R14.reuse ;  /* 0x0000000e0020e202 */ /* 0x080fe20000000f00 */
[----:B------:R-:W1:Y:S01]  /*1a60*/  @!P4 LDC.64 R8, c[0x0][0x428] ;  /* 0x00010a00ff08cb82 */ /* 0x000e620000000a00 */
[----:B------:R-:W-:Y:S01]  /*1a70*/  @!P5 MOV R34, R14 ;  /* 0x0000000e0022d202 */ /* 0x000fe20000000f00 */
[----:B------:R-:W-:Y:S01]  /*1a80*/  @!P5 IMAD.MOV.U32 R35, RZ, RZ, R15 ;  /* 0x000000ffff23d224 */ /* 0x000fe200078e000f */
[----:B------:R1:W4:Y:S01]  /*1a90*/  @!P0 LDG.E R19, desc[UR10][R38.64] ;  /* 0x0000000a26138981 */ /* 0x000322000c1e1900 */
[----:B------:R-:W-:-:S04]  /*1aa0*/  @!P6 IMAD.WIDE.U32 R32, R20, UR17, R32 ;  /* 0x000000111420ec25 */ /* 0x000fc8000f8e0020 */
[----:B------:R-:W-:Y:S01]  /*1ab0*/  @!P6 IMAD R20, R20, UR13, R33 ;  /* 0x0000000d1414ec24 */ /* 0x000fe2000f8e0221 */
[----:B------:R-:W-:Y:S01]  /*1ac0*/  @!P6 LEA R40, P0, R32, R6, 0x2 ;  /* 0x000000062028e211 */ /* 0x000fe200078010ff */
[----:B------:R-:W-:-:S03]  /*1ad0*/  @!P5 IMAD.WIDE.U32 R34, R25, UR17, R34 ;  /* 0x000000111922dc25 */ /* 0x000fc6000f8e0022 */
[----:B------:R-:W-:Y:S01]  /*1ae0*/  @!P6 LEA.HI.X R41, R32, R7, R20, 0x2, P0 ;  /* 0x000000072029e211 */ /* 0x000fe200000f1414 */
[----:B------:R-:W-:Y:S01]  /*1af0*/  @!P5 IMAD R32, R25, UR13, R35 ;  /* 0x0000000d1920dc24 */ /* 0x000fe2000f8e0223 */
[----:B------:R-:W1:Y:S01]  /*1b00*/  @!P3 LDC.64 R6, c[0x0][0x428] ;  /* 0x00010a00ff06bb82 */ /* 0x000e620000000a00 */
[----:B------:R-:W-:Y:S01]  /*1b10*/  VIADD R21, R13, 0x48 ;  /* 0x000000480d157836 */ /* 0x000fe20000000000 */
[----:B0-----:R-:W-:Y:S01]  /*1b20*/  @!P5 LEA R36, P0, R34, R4, 0x2 ;  /* 0x000000042224d211 */ /* 0x001fe200078010ff */
[----:B------:R-:W-:-:S03]  /*1b30*/  @!P4 IMAD.MOV.U32 R35, RZ, RZ, R15 ;  /* 0x000000ffff23c224 */ /* 0x000fc600078e000f */
[----:B------:R-:W-:Y:S02]  /*1b40*/  @!P5 LEA.HI.X R37, R34, R5, R32, 0x2, P0 ;  /* 0x000000052225d211 */ /* 0x000fe400000f1420 */
[----:B------:R-:W-:Y:S02]  /*1b50*/  @!P4 MOV R34, R14 ;  /* 0x0000000e0022c202 */ /* 0x000fe40000000f00 */
[----:B------:R-:W-:-:S03]  /*1b60*/  ISETP.GE.OR P2, PT, R21, UR4, !P1 ;  /* 0x0000000415007c0c */ /* 0x000fc6000cf46670 */
[C---:B------:R-:W-:Y:S01]  /*1b70*/  @!P4 IMAD.WIDE.U32 R34, R28.reuse, UR17, R34 ;  /* 0x000000111c22cc25 */ /* 0x040fe2000f8e0022 */
[----:B------:R-:W-:Y:S02]  /*1b80*/  MOV R20, 0xff800000 ;  /* 0xff80000000147802 */ /* 0x000fe40000000f00 */
[C---:B------:R-:W-:Y:S01]  /*1b90*/  IADD3 R33, PT, PT, R13.reuse, 0x50, RZ ;  /* 0x000000500d217810 */ /* 0x040fe20007ffe0ff */
[----:B------:R-:W-:Y:S01]  /*1ba0*/  @!P4 IMAD R28, R28, UR13, R35 ;  /* 0x0000000d1c1ccc24 */ /* 0x000fe2000f8e0223 */
[C---:B-1----:R-:W-:Y:S01]  /*1bb0*/  @!P4 LEA R38, P0, R34.reuse, R8, 0x2 ;  /* 0x000000082226c211 */ /* 0x042fe200078010ff */
[----:B------:R-:W-:Y:S01]  /*1bc0*/  VIADD R32, R13, 0x58 ;  /* 0x000000580d207836 */ /* 0x000fe20000000000 */
[----:B------:R0:W4:Y:S01]  /*1bd0*/  @!P6 LDG.E R20, desc[UR10][R40.64] ;  /* 0x0000000a2814e981 */ /* 0x000122000c1e1900 */
[----:B------:R-:W-:Y:S02]  /*1be0*/  ISETP.GE.OR P6, PT, R33, UR4, !P1 ;  /* 0x0000000421007c0c */ /* 0x000fe4000cfc6670 */
[----:B------:R-:W1:Y:S01]  /*1bf0*/  @!P2 LDC.64 R4, c[0x0][0x428] ;  /* 0x00010a00ff04ab82 */ /* 0x000e620000000a00 */
[----:B------:R-:W-:Y:S01]  /*1c00*/  @!P4 LEA.HI.X R39, R34, R9, R28, 0x2, P0 ;  /* 0x000000092227c211 */ /* 0x000fe200000f141c */
[----:B------:R-:W-:Y:S01]  /*1c10*/  @!P3 IMAD.MOV.U32 R34, RZ, RZ, R14 ;  /* 0x000000ffff22b224 */ /* 0x000fe200078e000e */
[----:B------:R-:W-:-:S02]  /*1c20*/  @!P3 MOV R35, R15 ;  /* 0x0000000f0023b202 */ /* 0x000fc40000000f00 */
[----:B------:R-:W-:Y:S02]  /*1c30*/  ISETP.GE.OR P0, PT, R32, UR4, !P1 ;  /* 0x0000000420007c0c */ /* 0x000fe4000cf06670 */
[----:B------:R-:W-:Y:S01]  /*1c40*/  MOV R29, 0xff800000 ;  /* 0xff800000001d7802 */ /* 0x000fe20000000f00 */
[----:B------:R-:W-:-:S03]  /*1c50*/  @!P3 IMAD.WIDE.U32 R34, R30, UR17, R34 ;  /* 0x000000111e22bc25 */ /* 0x000fc6000f8e0022 */
[----:B------:R-:W1:Y:S01]  /*1c60*/  @!P6 LDC.64 R8, c[0x0][0x428] ;  /* 0x00010a00ff08eb82 */ /* 0x000e620000000a00 */
[----:B------:R-:W-:Y:S01]  /*1c70*/  IMAD.MOV.U32 R25, RZ, RZ, -0x800000 ;  /* 0xff800000ff197424 */ /* 0x000fe200078e00ff */
[----:B------:R-:W4:Y:S01]  /*1c80*/  @!P4 LDG.E R29, desc[UR10][R38.64] ;  /* 0x0000000a261dc981 */ /* 0x000f22000c1e1900 */
[----:B------:R-:W-:Y:S02]  /*1c90*/  @!P3 IMAD R30, R30, UR13, R35 ;  /* 0x0000000d1e1ebc24 */ /* 0x000fe4000f8e0223 */
[----:B------:R-:W-:Y:S02]  /*1ca0*/  VIADD R28, R13, 0x60 ;  /* 0x000000600d1c7836 */ /* 0x000fe40000000000 */
[----:B------:R1:W4:Y:S01]  /*1cb0*/  @!P5 LDG.E R25, desc[UR10][R36.64] ;  /* 0x0000000a2419d981 */ /* 0x000322000c1e1900 */
[----:B0-----:R-:W-:Y:S02]  /*1cc0*/  @!P3 LEA R40, P4, R34, R6, 0x2 ;  /* 0x000000062228b211 */ /* 0x001fe400078810ff */
[----:B------:R-:W-:-:S02]  /*1cd0*/  ISETP.GE.OR P5, PT, R28, UR4, !P1 ;  /* 0x000000041c007c0c */ /* 0x000fc4000cfa6670 */
[----:B------:R-:W-:Y:S02]  /*1ce0*/  @!P3 LEA.HI.X R41, R34, R7, R30, 0x2, P4 ;  /* 0x000000072229b211 */ /* 0x000fe400020f141e */
[----:B------:R-:W0:Y:S01]  /*1cf0*/  @!P0 LDC.64 R6, c[0x0][0x428] ;  /* 0x00010a00ff068b82 */ /* 0x000e220000000a00 */
[----:B------:R-:W-:Y:S02]  /*1d00*/  @!P6 MOV R43, R15 ;  /* 0x0000000f002be202 */ /* 0x000fe40000000f00 */
[----:B-1----:R-:W-:Y:S01]  /*1d10*/  @!P2 MOV R36, R14 ;  /* 0x0000000e0024a202 */ /* 0x002fe20000000f00 */
[----:B------:R-:W-:-:S04]  /*1d20*/  @!P2 IMAD.MOV.U32 R37, RZ, RZ, R15 ;  /* 0x000000ffff25a224 */ /* 0x000fc800078e000f */
[----:B------:R-:W-:-:S04]  /*1d30*/  @!P2 IMAD.WIDE.U32 R36, R21, UR17, R36 ;  /* 0x000000111524ac25 */ /* 0x000fc8000f8e0024 */
[----:B------:R-:W-:Y:S01]  /*1d40*/  @!P2 IMAD R34, R21, UR13, R37 ;  /* 0x0000000d1522ac24 */ /* 0x000fe2000f8e0225 */
[C---:B------:R-:W-:Y:S01]  /*1d50*/  @!P2 LEA R46, P4, R36.reuse, R4, 0x2 ;  /* 0x00000004242ea211 */ /* 0x040fe200078810ff */
[----:B------:R-:W-:Y:S01]  /*1d60*/  @!P6 IMAD.MOV.U32 R42, RZ, RZ, R14 ;  /* 0x000000ffff2ae224 */ /* 0x000fe200078e000e */
[----:B------:R-:W-:Y:S02]  /*1d70*/  IADD3 R21, PT, PT, R13, 0x68, RZ ;  /* 0x000000680d157810 */ /* 0x000fe40007ffe0ff */
[----:B------:R-:W-:Y:S01]  /*1d80*/  @!P2 LEA.HI.X R47, R36, R5, R34, 0x2, P4 ;  /* 0x00000005242fa211 */ /* 0x000fe200020f1422 */
[----:B------:R-:W-:Y:S01]  /*1d90*/  @!P0 IMAD.MOV.U32 R38, RZ, RZ, R14 ;  /* 0x000000ffff268224 */ /* 0x000fe200078e000e */
[----:B------:R-:W1:Y:S01]  /*1da0*/  @!P5 LDC.64 R4, c[0x0][0x428] ;  /* 0x00010a00ff04db82 */ /* 0x000e620000000a00 */
[----:B------:R-:W-:Y:S02]  /*1db0*/  @!P0 MOV R39, R15 ;  /* 0x0000000f00278202 */ /* 0x000fe40000000f00 */
[----:B------:R-:W-:Y:S01]  /*1dc0*/  MOV R30, 0xff800000 ;  /* 0xff800000001e7802 */ /* 0x000fe20000000f00 */
[----:B------:R-:W-:Y:S01]  /*1dd0*/  IMAD.MOV.U32 R31, RZ, RZ, -0x800000 ;  /* 0xff800000ff1f7424 */ /* 0x000fe200078e00ff */
[----:B------:R-:W-:Y:S01]  /*1de0*/  ISETP.GE.OR P4, PT, R21, UR4, !P1 ;  /* 0x0000000415007c0c */ /* 0x000fe2000cf86670 */
[----:B------:R-:W-:-:S03]  /*1df0*/  @!P6 IMAD.WIDE.U32 R42, R33, UR17, R42 ;  /* 0x00000011212aec25 */ /* 0x000fc6000f8e002a */
[----:B------:R0:W4:Y:S01]  /*1e00*/  @!P3 LDG.E R30, desc[UR10][R40.64] ;  /* 0x0000000a281eb981 */ /* 0x000122000c1e1900 */
[----:B------:R-:W-:Y:S01]  /*1e10*/  @!P0 IMAD.WIDE.U32 R38, R32, UR17, R38 ;  /* 0x0000001120268c25 */ /* 0x000fe2000f8e0026 */
[----:B------:R-:W-:Y:S02]  /*1e20*/  @!P6 LEA R36, P3, R42, R8, 0x2 ;  /* 0x000000082a24e211 */ /* 0x000fe400078610ff */
[----:B------:R-:W4:Y:S01]  /*1e30*/  @!P2 LDG.E R31, desc[UR10][R46.64] ;  /* 0x0000000a2e1fa981 */ /* 0x000f22000c1e1900 */
[----:B------:R-:W-:Y:S02]  /*1e40*/  @!P0 IMAD R8, R32, UR13, R39 ;  /* 0x0000000d20088c24 */ /* 0x000fe4000f8e0227 */
[----:B------:R-:W-:Y:S02]  /*1e50*/  @!P6 IMAD R34, R33, UR13, R43 ;  /* 0x0000000d2122ec24 */ /* 0x000fe4000f8e022b */
[C---:B------:R-:W-:Y:S01]  /*1e60*/  VIADD R35, R13.reuse, 0x70 ;  /* 0x000000700d237836 */ /* 0x040fe20000000000 */
[----:B------:R-:W-:-:S02]  /*1e70*/  IADD3 R32, PT, PT, R13, 0x78, RZ ;  /* 0x000000780d207810 */ /* 0x000fc40007ffe0ff */
[----:B------:R-:W-:Y:S02]  /*1e80*/  @!P6 LEA.HI.X R37, R42, R9, R34, 0x2, P3 ;  /* 0x000000092a25e211 */ /* 0x000fe400018f1422 */
[C---:B0-----:R-:W-:Y:S02]  /*1e90*/  @!P0 LEA R40, P2, R38.reuse, R6, 0x2 ;  /* 0x0000000626288211 */ /* 0x041fe400078410ff */
[----:B------:R-:W-:Y:S02]  /*1ea0*/  @!P5 MOV R6, R14 ;  /* 0x0000000e0006d202 */ /* 0x000fe40000000f00 */
[----:B------:R-:W-:Y:S01]  /*1eb0*/  @!P0 LEA.HI.X R41, R38, R7, R8, 0x2, P2 ;  /* 0x0000000726298211 */ /* 0x000fe200010f1408 */
[----:B------:R-:W-:Y:S01]  /*1ec0*/  @!P5 IMAD.MOV.U32 R7, RZ, RZ, R15 ;  /* 0x000000ffff07d224 */ /* 0x000fe200078e000f */
[----:B------:R-:W-:Y:S01]  /*1ed0*/  ISETP.GE.OR P2, PT, R35, UR4, !P1 ;  /* 0x0000000423007c0c */ /* 0x000fe2000cf46670 */
[----:B------:R-:W0:Y:S01]  /*1ee0*/  @!P4 LDC.64 R8, c[0x0][0x428] ;  /* 0x00010a00ff08cb82 */ /* 0x000e220000000a00 */
[----:B------:R-:W-:Y:S01]  /*1ef0*/  ISETP.GE.OR P1, PT, R32, UR4, !P1 ;  /* 0x0000000420007c0c */ /* 0x000fe2000cf26670 */
[----:B------:R-:W-:-:S04]  /*1f00*/  @!P5 IMAD.WIDE.U32 R6, R28, UR17, R6 ;  /* 0x000000111c06dc25 */ /* 0x000fc8000f8e0006 */
[----:B------:R-:W-:Y:S01]  /*1f10*/  IMAD.MOV.U32 R34, RZ, RZ, -0x800000 ;  /* 0xff800000ff227424 */ /* 0x000fe200078e00ff */
[----:B-1----:R-:W-:Y:S01]  /*1f20*/  @!P5 LEA R42, P3, R6, R4, 0x2 ;  /* 0x00000004062ad211 */ /* 0x002fe200078610ff */
[----:B------:R-:W-:-:S04]  /*1f30*/  @!P5 IMAD R28, R28, UR13, R7 ;  /* 0x0000000d1c1cdc24 */ /* 0x000fc8000f8e0207 */
[----:B------:R1:W4:Y:S01]  /*1f40*/  @!P6 LDG.E R34, desc[UR10][R36.64] ;  /* 0x0000000a2422e981 */ /* 0x000322000c1e1900 */
[----:B------:R-:W-:Y:S02]  /*1f50*/  @!P5 LEA.HI.X R43, R6, R5, R28, 0x2, P3 ;  /* 0x00000005062bd211 */ /* 0x000fe400018f141c */
[----:B------:R-:W2:Y:S01]  /*1f60*/  @!P1 LDC.64 R4, c[0x0][0x428] ;  /* 0x00010a00ff049b82 */ /* 0x000ea20000000a00 */
[----:B------:R-:W-:-:S06]  /*1f70*/  MOV R33, 0xff800000 ;  /* 0xff80000000217802 */ /* 0x000fcc0000000f00 */
[----:B------:R0:W4:Y:S01]  /*1f80*/  @!P0 LDG.E R33, desc[UR10][R40.64] ;  /* 0x0000000a28218981 */ /* 0x000122000c1e1900 */
[----:B------:R-:W2:Y:S01]  /*1f90*/  @!P2 LDC.64 R6, c[0x0][0x428] ;  /* 0x00010a00ff06ab82 */ /* 0x000ea20000000a00 */
[----:B-1----:R-:W-:Y:S01]  /*1fa0*/  @!P4 MOV R36, R14 ;  /* 0x0000000e0024c202 */ /* 0x002fe20000000f00 */
[----:B------:R-:W-:-:S04]  /*1fb0*/  @!P4 IMAD.MOV.U32 R37, RZ, RZ, R15 ;  /* 0x000000ffff25c224 */ /* 0x000fc800078e000f */
[----:B------:R-:W-:-:S04]  /*1fc0*/  @!P4 IMAD.WIDE.U32 R36, R21, UR17, R36 ;  /* 0x000000111524cc25 */ /* 0x000fc8000f8e0024 */
[----:B------:R-:W-:Y:S01]  /*1fd0*/  @!P4 IMAD R28, R21, UR13, R37 ;  /* 0x0000000d151ccc24 */ /* 0x000fe2000f8e0225 */
[C---:B0-----:R-:W-:Y:S01]  /*1fe0*/  @!P4 LEA R8, P0, R36.reuse, R8, 0x2 ;  /* 0x000000082408c211 */ /* 0x041fe200078010ff */
[--C-:B------:R-:W-:Y:S01]  /*1ff0*/  @!P1 IMAD.MOV.U32 R41, RZ, RZ, R15.reuse ;  /* 0x000000ffff299224 */ /* 0x100fe200078e000f */
[-C--:B------:R-:W-:Y:S01]  /*2000*/  @!P1 MOV R40, R14.reuse ;  /* 0x0000000e00289202 */ /* 0x080fe20000000f00 */
[----:B------:R-:W-:Y:S01]  /*2010*/  IMAD.MOV.U32 R38, RZ, RZ, -0x800000 ;  /* 0xff800000ff267424 */ /* 0x000fe200078e00ff */
[----:B------:R-:W-:Y:S01]  /*2020*/  @!P4 LEA.HI.X R9, R36, R9, R28, 0x2, P0 ;  /* 0x000000092409c211 */ /* 0x000fe200000f141c */
[----:B------:R-:W-:Y:S01]  /*2030*/  @!P2 IMAD.MOV.U32 R37, RZ, RZ, R15 ;  /* 0x000000ffff25a224 */ /* 0x000fe200078e000f */
[----:B------:R-:W-:Y:S01]  /*2040*/  @!P2 MOV R36, R14 ;  /* 0x0000000e0024a202 */ /* 0x000fe20000000f00 */
[----:B------:R-:W-:-:S04]  /*2050*/  @!P1 IMAD.WIDE.U32 R40, R32, UR17, R40 ;  /* 0x0000001120289c25 */ /* 0x000fc8000f8e0028 */
[----:B------:R-:W-:Y:S01]  /*2060*/  IMAD.MOV.U32 R39, RZ, RZ, -0x800000 ;  /* 0xff800000ff277424 */ /* 0x000fe200078e00ff */
[----:B------:R0:W4:Y:S01]  /*2070*/  @!P5 LDG.E R38, desc[UR10][R42.64] ;  /* 0x0000000a2a26d981 */ /* 0x000122000c1e1900 */
[C---:B------:R-:W-:Y:S01]  /*2080*/  @!P2 IMAD.WIDE.U32 R36, R35.reuse, UR17, R36 ;  /* 0x000000112324ac25 */ /* 0x040fe2000f8e0024 */
[----:B------:R-:W1:Y:S03]  /*2090*/  S2UR UR4, SR_CgaCtaId ;  /* 0x00000000000479c3 */ /* 0x000e660000008800 */
[----:B------:R-:W-:Y:S01]  /*20a0*/  @!P1 IMAD R32, R32, UR13, R41 ;  /* 0x0000000d20209c24 */ /* 0x000fe2000f8e0229 */
[C---:B--2---:R-:W-:Y:S01]  /*20b0*/  @!P2 LEA R6, P3, R36.reuse, R6, 0x2 ;  /* 0x000000062406a211 */ /* 0x044fe200078610ff */
[----:B------:R-:W-:Y:S01]  /*20c0*/  @!P2 IMAD R14, R35, UR13, R37 ;  /* 0x0000000d230eac24 */ /* 0x000fe2000f8e0225 */
[----:B------:R-:W-:Y:S02]  /*20d0*/  UMOV UR5, 0x400 ;  /* 0x0000040000057882 */ /* 0x000fe40000000000 */
[----:B------:R-:W2:Y:S02]  /*20e0*/  LDC R21, c[0x0][0x434] ;  /* 0x00010d00ff157b82 */ /* 0x000ea40000000800 */
[----:B------:R-:W-:-:S05]  /*20f0*/  @!P2 LEA.HI.X R7, R36, R7, R14, 0x2, P3 ;  /* 0x000000072407a211 */ /* 0x000fca00018f140e */
[----:B------:R5:W2:Y:S01]  /*2100*/  @!P2 LDG.E R39, desc[UR10][R6.64] ;  /* 0x0000000a0627a981 */ /* 0x000aa2000c1e1900 */
[C---:B0-----:R-:W-:Y:S02]  /*2110*/  @!P1 LEA R42, P0, R40.reuse, R4, 0x2 ;  /* 0x00000004282a9211 */ /* 0x041fe400078010ff */
[----:B------:R-:W-:Y:S02]  /*2120*/  MOV R4, 0xff800000 ;  /* 0xff80000000047802 */ /* 0x000fe40000000f00 */
[----:B------:R-:W-:Y:S02]  /*2130*/  @!P1 LEA.HI.X R43, R40, R5, R32, 0x2, P0 ;  /* 0x00000005282b9211 */ /* 0x000fe400000f1420 */
[----:B------:R-:W-:Y:S02]  /*2140*/  MOV R5, 0xff800000 ;  /* 0xff80000000057802 */ /* 0x000fe40000000f00 */
[----:B------:R0:W2:Y:S04]  /*2150*/  @!P4 LDG.E R4, desc[UR10][R8.64] ;  /* 0x0000000a0804c981 */ /* 0x0000a8000c1e1900 */
[----:B------:R-:W2:Y:S01]  /*2160*/  @!P1 LDG.E R5, desc[UR10][R42.64] ;  /* 0x0000000a2a059981 */ /* 0x000ea2000c1e1900 */
[----:B-1----:R-:W-:Y:S01]  /*2170*/  ULEA UR4, UR4, UR5, 0x18 ;  /* 0x0000000504047291 */ /* 0x002fe2000f8ec0ff */
[----:B------:R-:W-:-:S02]  /*2180*/  ISETP.GT.U32.AND P3, PT, R0, 0x37f, PT ;  /* 0x0000037f0000780c */ /* 0x000fc40003f64070 */
[C---:B------:R-:W-:Y:S02]  /*2190*/  ISETP.GT.U32.AND P2, PT, R0.reuse, 0x2ff, PT ;  /* 0x000002ff0000780c */ /* 0x040fe40003f44070 */
[----:B------:R-:W-:Y:S02]  /*21a0*/  ISETP.GT.U32.AND P1, PT, R0, 0x27f, PT ;  /* 0x0000027f0000780c */ /* 0x000fe40003f24070 */
[----:B------:R-:W-:-:S05]  /*21b0*/  LEA R12, R12, UR4, 0x2 ;  /* 0x000000040c0c7c11 */ /* 0x000fca000f8e10ff */
[----:B-----5:R-:W-:Y:S01]  /*21c0*/  IMAD R6, R13, 0x44, R12 ;  /* 0x000000440d067824 */ /* 0x020fe200078e020c */
[----:B------:R-:W-:-:S04]  /*21d0*/  ISETP.GT.U32.AND P4, PT, R0, 0x1ff, PT ;  /* 0x000001ff0000780c */ /* 0x000fc80003f84070 */
[----:B------:R-:W-:Y:S04]  /*21e0*/  STS [R6], R11 ;  /* 0x0000000b06007388 */ /* 0x000fe80000000800 */
[----:B------:R1:W-:Y:S01]  /*21f0*/  STS [R6+0x220], R10 ;  /* 0x0002200a06007388 */ /* 0x0003e20000000800 */
[----:B------:R-:W-:-:S03]  /*2200*/  LOP3.LUT P5, R7, R0, 0x380, RZ, 0xc0, !PT ;  /* 0x0000038000077812 */ /* 0x000fc600078ac0ff */
[----:B------:R5:W-:Y:S01]  /*2210*/  STS [R6+0x440], R3 ;  /* 0x0004400306007388 */ /* 0x000be20000000800 */
[----:B------:R-:W-:Y:S02]  /*2220*/  SHF.R.U32.HI R28, RZ, 0x3, R0 ;  /* 0x00000003ff1c7819 */ /* 0x000fe40000011600 */
[----:B------:R-:W-:Y:S02]  /*2230*/  ISETP.NE.AND P0, PT, R7, RZ, PT ;  /* 0x000000ff0700720c */ /* 0x000fe40003f05270 */
[----:B0-----:R-:W-:Y:S02]  /*2240*/  LOP3.LUT R9, R0, 0x7, RZ, 0xc0, !PT ;  /* 0x0000000700097812 */ /* 0x001fe400078ec0ff */
[----:B------:R-:W-:Y:S01]  /*2250*/  LEA R32, R28, UR4, 0x2 ;  /* 0x000000041c207c11 */ /* 0x000fe2000f8e10ff */
[----:B---3--:R-:W-:Y:S04]  /*2260*/  STS [R6+0x660], R16 ;  /* 0x0006601006007388 */ /* 0x008fe80000000800 */
[----:B----4-:R-:W-:Y:S01]  /*2270*/  STS [R6+0x880], R19 ;  /* 0x0008801306007388 */ /* 0x010fe20000000800 */
[----:B------:R-:W-:Y:S01]  /*2280*/  IMAD.MOV.U32 R37, RZ, RZ, -0x800000 ;  /* 0xff800000ff257424 */ /* 0x000fe200078e00ff */
[----:B------:R-:W-:Y:S01]  /*2290*/  MOV R36, 0xff800000 ;  /* 0xff80000000247802 */ /* 0x000fe20000000f00 */
[----:B------:R-:W-:-:S02]  /*22a0*/  IMAD.MOV.U32 R35, RZ, RZ, -0x800000 ;  /* 0xff800000ff237424 */ /* 0x000fc400078e00ff */
[----:B------:R-:W-:Y:S01]  /*22b0*/  IMAD R32, R9, 0x44, R32 ;  /* 0x0000004409207824 */ /* 0x000fe200078e0220 */
[----:B------:R-:W-:Y:S01]  /*22c0*/  MOV R14, 0xff800000 ;  /* 0xff800000000e7802 */ /* 0x000fe20000000f00 */
[----:B------:R-:W-:Y:S01]  /*22d0*/  IMAD.MOV.U32 R15, RZ, RZ, -0x800000 ;  /* 0xff800000ff0f7424 */ /* 0x000fe200078e00ff */
[----:B------:R-:W-:Y:S04]  /*22e0*/  STS [R6+0xaa0], R20 ;  /* 0x000aa01406007388 */ /* 0x000fe80000000800 */
[----:B------:R-:W-:Y:S04]  /*22f0*/  STS [R6+0xee0], R29 ;  /* 0x000ee01d06007388 */ /* 0x000fe80000000800 */
[----:B------:R-:W-:Y:S01]  /*2300*/  STS [R6+0xcc0], R25 ;  /* 0x000cc01906007388 */ /* 0x000fe20000000800 */
[----:B------:R-:W-:Y:S01]  /*2310*/  MOV R12, 0xff800000 ;  /* 0xff800000000c7802 */ /* 0x000fe20000000f00 */
[----:B------:R-:W-:Y:S01]  /*2320*/  IMAD.MOV.U32 R13, RZ, RZ, -0x800000 ;  /* 0xff800000ff0d7424 */ /* 0x000fe200078e00ff */
[----:B-1----:R-:W-:Y:S01]  /*2330*/  MOV R10, 0xff800000 ;  /* 0xff800000000a7802 */ /* 0x002fe20000000f00 */
[----:B------:R-:W-:Y:S01]  /*2340*/  IMAD.MOV.U32 R11, RZ, RZ, -0x800000 ;  /* 0xff800000ff0b7424 */ /* 0x000fe200078e00ff */
[----:B------:R-:W-:Y:S01]  /*2350*/  MOV R8, 0xff800000 ;  /* 0xff80000000087802 */ /* 0x000fe20000000f00 */
[----:B------:R-:W-:Y:S01]  /*2360*/  @!P3 STS [R6+0x1320], R31 ;  /* 0x0013201f0600b388 */ /* 0x000fe20000000800 */
[----:B------:R-:W-:-:S03]  /*2370*/  ISETP.GT.U32.AND P3, PT, R0, 0x17f, PT ;  /* 0x0000017f0000780c */ /* 0x000fc60003f64070 */
[----:B------:R-:W-:Y:S04]  /*2380*/  STS [R6+0x1100], R30 ;  /* 0x0011001e06007388 */ /* 0x000fe80000000800 */
[----:B------:R-:W-:Y:S01]  /*2390*/  @!P2 STS [R6+0x1540], R34 ;  /* 0x001540220600a388 */ /* 0x000fe20000000800 */
[----:B------:R-:W-:-:S03]  /*23a0*/  ISETP.GT.U32.AND P2, PT, R0, 0xff, PT ;  /* 0x000000ff0000780c */ /* 0x000fc60003f44070 */
[----:B------:R-:W-:Y:S01]  /*23b0*/  @!P1 STS [R6+0x1760], R33 ;  /* 0x0017602106009388 */ /* 0x000fe20000000800 */
[----:B------:R-:W-:Y:S01]  /*23c0*/  ISETP.GT.U32.AND P1, PT, R0, 0x7f, PT ;  /* 0x0000007f0000780c */ /* 0x000fe20003f24070 */
[----:B------:R-:W-:Y:S02]  /*23d0*/  IMAD.MOV.U32 R9, RZ, RZ, -0x800000 ;  /* 0xff800000ff097424 */ /* 0x000fe400078e00ff */
[----:B------:R-:W-:Y:S06]  /*23e0*/  @!P4 STS [R6+0x1980], R38 ;  /* 0x001980260600c388 */ /* 0x000fec0000000800 */
[----:B--2---:R-:W-:Y:S04]  /*23f0*/  @!P2 STS [R6+0x1dc0], R39 ;  /* 0x001dc0270600a388 */ /* 0x004fe80000000800 */
[----:B------:R-:W-:Y:S04]  /*2400*/  @!P3 STS [R6+0x1ba0], R4 ;  /* 0x001ba0040600b388 */ /* 0x000fe80000000800 */
[----:B------:R0:W-:Y:S01]  /*2410*/  @!P1 STS [R6+0x1fe0], R5 ;  /* 0x001fe00506009388 */ /* 0x0001e20000000800 */
[----:B------:R-:W-:Y:S01]  /*2420*/  BAR.SYNC.DEFER_BLOCKING 0x0 ;  /* 0x0000000000007b1d */ /* 0x000fe20000010000 */
[----:B------:R-:W-:Y:S01]  /*2430*/  IMAD.MOV.U32 R7, RZ, RZ, -0x800000 ;  /* 0xff800000ff077424 */ /* 0x000fe200078e00ff */
[----:B-----5:R-:W-:-:S04]  /*2440*/  MOV R3, 0xff800000 ;  /* 0xff80000000037802 */ /* 0x020fc80000000f00 */
[----:B------:R-:W-:Y:S04]  /*2450*/  @!P5 LDS R37, [R32] ;  /* 0x000000002025d984 */ /* 0x000fe80000000800 */
[----:B------:R-:W-:Y:S04]  /*2460*/  @!P5 LDS R36, [R32+0x220] ;  /* 0x000220002024d984 */ /* 0x000fe80000000800 */
[----:B------:R-:W1:Y:S04]  /*2470*/  @!P0 LDS R35, [R32+0x440] ;  /* 0x0004400020238984 */ /* 0x000e680000000800 */
[----:B------:R-:W-:Y:S04]  /*2480*/  @!P0 LDS R14, [R32+0x660] ;  /* 0x00066000200e8984 */ /* 0x000fe80000000800 */
[----:B------:R-:W2:Y:S04]  /*2490*/  @!P0 LDS R15, [R32+0x880] ;  /* 0x00088000200f8984 */ /* 0x000ea80000000800 */
[----:B------:R-:W-:Y:S04]  /*24a0*/  @!P0 LDS R12, [R32+0xaa0] ;  /* 0x000aa000200c8984 */ /* 0x000fe80000000800 */
[----:B------:R-:W3:Y:S01]  /*24b0*/  @!P0 LDS R13, [R32+0xcc0] ;  /* 0x000cc000200d8984 */ /* 0x000ee20000000800 */
[----:B0-----:R-:W-:-:S03]  /*24c0*/  MOV R6, 0xff800000 ;  /* 0xff80000000067802 */ /* 0x001fc60000000f00 */
[----:B------:R-:W-:Y:S04]  /*24d0*/  @!P0 LDS R10, [R32+0xee0] ;  /* 0x000ee000200a8984 */ /* 0x000fe80000000800 */
[----:B------:R-:W0:Y:S01]  /*24e0*/  @!P0 LDS R11, [R32+0x1100] ;  /* 0x00110000200b8984 */ /* 0x000e220000000800 */
[----:B------:R-:W-:Y:S01]  /*24f0*/  MOV R4, 0xff800000 ;  /* 0xff80000000047802 */ /* 0x000fe20000000f00 */
[----:B------:R-:W-:Y:S02]  /*2500*/  IMAD.MOV.U32 R5, RZ, RZ, -0x800000 ;  /* 0xff800000ff057424 */ /* 0x000fe400078e00ff */
[----:B------:R-:W-:Y:S04]  /*2510*/  @!P0 LDS R8, [R32+0x1320] ;  /* 0x0013200020088984 */ /* 0x000fe80000000800 */
[----:B------:R-:W4:Y:S04]  /*2520*/  @!P0 LDS R9, [R32+0x1540] ;  /* 0x0015400020098984 */ /* 0x000f280000000800 */
[----:B------:R-:W-:Y:S04]  /*2530*/  @!P0 LDS R6, [R32+0x1760] ;  /* 0x0017600020068984 */ /* 0x000fe80000000800 */
[----:B------:R-:W5:Y:S04]  /*2540*/  @!P0 LDS R7, [R32+0x1980] ;  /* 0x0019800020078984 */ /* 0x000f680000000800 */
[----:B------:R-:W-:Y:S04]  /*2550*/  @!P0 LDS R4, [R32+0x1ba0] ;  /* 0x001ba00020048984 */ /* 0x000fe80000000800 */
[----:B------:R-:W5:Y:S04]  /*2560*/  @!P0 LDS R5, [R32+0x1dc0] ;  /* 0x001dc00020058984 */ /* 0x000f680000000800 */
[----:B------:R-:W5:Y:S01]  /*2570*/  @!P0 LDS R3, [R32+0x1fe0] ;  /* 0x001fe00020038984 */ /* 0x000f620000000800 */
[----:B------:R-:W-:-:S02]  /*2580*/  IABS R19, R21 ;  /* 0x0000001500137213 */ /* 0x000fc40000000000 */
[----:B-1----:R-:W-:Y:S02]  /*2590*/  FMNMX3.FTZ R30, R37, R36, R35, !PT ;  /* 0x00000024251e7276 */ /* 0x002fe40007810023 */
[----:B------:R-:W1:Y:S02]  /*25a0*/  I2F.RP R16, R19 ;  /* 0x0000001300107306 */ /* 0x000e640000209400 */
[----:B--2---:R-:W-:-:S04]  /*25b0*/  FMNMX3.FTZ R30, R30, R14, R15, !PT ;  /* 0x0000000e1e1e7276 */ /* 0x004fc8000781000f */
[----:B---3--:R-:W-:-:S04]  /*25c0*/  FMNMX3.FTZ R30, R30, R12, R13, !PT ;  /* 0x0000000c1e1e7276 */ /* 0x008fc8000781000d */
[----:B0-----:R-:W-:Y:S01]  /*25d0*/  FMNMX3.FTZ R30, R30, R10, R11, !PT ;  /* 0x0000000a1e1e7276 */ /* 0x001fe2000781000b */
[----:B-1----:R-:W0:Y:S03]  /*25e0*/  MUFU.RCP R38, R16 ;  /* 0x0000001000267308 */ /* 0x002e260000001000 */
[----:B----4-:R-:W-:-:S04]  /*25f0*/  FMNMX3.FTZ R30, R30, R8, R9, !PT ;  /* 0x000000081e1e7276 */ /* 0x010fc80007810009 */
[----:B-----5:R-:W-:-:S04]  /*2600*/  FMNMX3.FTZ R30, R30, R6, R7, !PT ;  /* 0x000000061e1e7276 */ /* 0x020fc80007810007 */
[----:B------:R-:W-:-:S04]  /*2610*/  FMNMX3.FTZ R30, R30, R4, R5, !PT ;  /* 0x000000041e1e7276 */ /* 0x000fc80007810005 */
[----:B------:R-:W-:Y:S01]  /*2620*/  FMNMX.FTZ R30, R30, R3, !PT ;  /* 0x000000031e1e7209 */ /* 0x000fe20007810000 */
[----:B0-----:R-:W-:-:S04]  /*2630*/  VIADD R38, R38, 0xffffffe ;  /* 0x0ffffffe26267836 */ /* 0x001fc80000000000 */
[----:B------:R-:W0:Y:S01]  /*2640*/  SHFL.BFLY PT, R29, R30, 0x4, 0x1f ;  /* 0x0c801f001e1d7f89 */ /* 0x000e2200000e0000 */
[----:B------:R-:W1:Y:S01]  /*2650*/  F2I.FTZ.U32.TRUNC.NTZ R39, R38 ;  /* 0x0000002600277305 */ /* 0x000e62000021f000 */
[----:B------:R-:W-:Y:S02]  /*2660*/  IABS R16, R2 ;  /* 0x0000000200107213 */ /* 0x000fe40000000000 */
[----:B-1----:R-:W-:Y:S01]  /*2670*/  IADD3 R20, PT, PT, RZ, -R39, RZ ;  /* 0x80000027ff147210 */ /* 0x002fe20007ffe0ff */
[----:B------:R-:W-:-:S04]  /*2680*/  IMAD.MOV.U32 R38, RZ, RZ, RZ ;  /* 0x000000ffff267224 */ /* 0x000fc800078e00ff */
[----:B------:R-:W-:Y:S01]  /*2690*/  IMAD R20, R20, R19, RZ ;  /* 0x0000001314147224 */ /* 0x000fe200078e02ff */
[----:B0-----:R-:W-:-:S03]  /*26a0*/  FMNMX.FTZ R32, R30, R29, !PT ;  /* 0x0000001d1e207209 */ /* 0x001fc60007810000 */
[----:B------:R-:W-:Y:S02]  /*26b0*/  IMAD.HI.U32 R25, R39, R20, R38 ;  /* 0x0000001427197227 */ /* 0x000fe400078e0026 */
[----:B------:R-:W0:Y:S04]  /*26c0*/  SHFL.BFLY PT, R31, R32, 0x2, 0x1f ;  /* 0x0c401f00201f7f89 */ /* 0x000e2800000e0000 */
[----:B------:R-:W-:-:S05]  /*26d0*/  IMAD.HI.U32 R25, R25, R16, RZ ;  /* 0x0000001019197227 */ /* 0x000fca00078e00ff */
[----:B------:R-:W-:-:S05]  /*26e0*/  IADD3 R20, PT, PT, -R25, RZ, RZ ;  /* 0x000000ff19147210 */ /* 0x000fca0007ffe1ff */
[C---:B------:R-:W-:Y:S01]  /*26f0*/  IMAD R20, R19.reuse, R20, R16 ;  /* 0x0000001413147224 */ /* 0x040fe200078e0210 */
[----:B------:R-:W-:Y:S01]  /*2700*/  LOP3.LUT R2, R2, R21, RZ, 0x3c, !PT ;  /* 0x0000001502027212 */ /* 0x000fe200078e3cff */
[----:B------:R-:W1:Y:S03]  /*2710*/  LDC R16, c[0x0][0x3e0] ;  /* 0x0000f800ff107b82 */ /* 0x000e660000000800 */
[----:B------:R-:W-:Y:S02]  /*2720*/  ISETP.GT.U32.AND P0, PT, R19, R20, PT ;  /* 0x000000141300720c */ /* 0x000fe40003f04070 */
[----:B0-----:R-:W-:-:S05]  /*2730*/  FMNMX.FTZ R31, R32, R31, !PT ;  /* 0x0000001f201f7209 */ /* 0x001fca0007810000 */
[----:B------:R-:W0:Y:S06]  /*2740*/  SHFL.BFLY PT, R30, R31, 0x1, 0x1f ;  /* 0x0c201f001f1e7f89 */ /* 0x000e2c00000e0000 */
[----:B------:R-:W-:-:S05]  /*2750*/  @!P0 IMAD.IADD R20, R20, 0x1, -R19 ;  /* 0x0000000114148824 */ /* 0x000fca00078e0a13 */
[----:B------:R-:W-:Y:S02]  /*2760*/  ISETP.GE.U32.AND P2, PT, R20, R19, PT ;  /* 0x000000131400720c */ /* 0x000fe40003f46070 */
[----:B------:R-:W-:Y:S02]  /*2770*/  ISETP.GE.AND P1, PT, R2, RZ, PT ;  /* 0x000000ff0200720c */ /* 0x000fe40003f26270 */
[----:B------:R-:W-:Y:S02]  /*2780*/  @!P0 IADD3 R25, PT, PT, R25, 0x1, RZ ;  /* 0x0000000119198810 */ /* 0x000fe40007ffe0ff */
[----:B------:R-:W-:-:S07]  /*2790*/  ISETP.NE.AND P0, PT, R21, RZ, PT ;  /* 0x000000ff1500720c */ /* 0x000fce0003f05270 */
[----:B------:R-:W-:Y:S01]  /*27a0*/  @P2 VIADD R25, R25, 0x1 ;  /* 0x0000000119192836 */ /* 0x000fe20000000000 */
[----:B0-----:R-:W-:-:S04]  /*27b0*/  FMNMX.FTZ R30, R31, R30, !PT ;  /* 0x0000001e1f1e7209 */ /* 0x001fc80007810000 */
[----:B------:R-:W-:Y:S02]  /*27c0*/  @!P1 IADD3 R25, PT, PT, -R25, RZ, RZ ;  /* 0x000000ff19199210 */ /* 0x000fe40007ffe1ff */
[----:B------:R-:W-:Y:S02]  /*27d0*/  @!P0 LOP3.LUT R25, RZ, R21, RZ, 0x33, !PT ;  /* 0x00000015ff198212 */ /* 0x000fe400078e33ff */
        /* <DEDUP_REMOVED lines=12> */
[----:B------:R-:W0:Y:S01]  /*28a0*/  MUFU.EX2 R32, R32 ;  /* 0x0000002000207308 */ /* 0x000e220000000800 */
[----:B------:R-:W-:Y:S01]  /*28b0*/  FMUL.FTZ R39, R39, 1.4426950216293334961 ;  /* 0x3fb8aa3b27277820 */ /* 0x000fe20000410000 */
[----:B------:R-:W-:-:S06]  /*28c0*/  FADD.FTZ R34, -R30, R12 ;  /* 0x0000000c1e227221 */ /* 0x000fcc0000010100 */
[----:B------:R-:W2:Y:S01]  /*28d0*/  MUFU.EX2 R31, R31 ;  /* 0x0000001f001f7308 */ /* 0x000ea20000000800 */
[----:B------:R-:W-:-:S07]  /*28e0*/  FMUL.FTZ R34, R34, 1.4426950216293334961 ;  /* 0x3fb8aa3b22227820 */ /* 0x000fce0000410000 */
[----:B------:R-:W3:Y:S01]  /*28f0*/  MUFU.EX2 R38, R38 ;  /* 0x0000002600267308 */ /* 0x000ee20000000800 */
[----:B0-----:R-:W-:Y:S01]  /*2900*/  FADD.FTZ R32, R33, R32 ;  /* 0x0000002021207221 */ /* 0x001fe20000010000 */
[----:B------:R-:W-:-:S06]  /*2910*/  FADD.FTZ R33, -R30, R13 ;  /* 0x0000000d1e217221 */ /* 0x000fcc0000010100 */
[----:B------:R-:W0:Y:S01]  /*2920*/  MUFU.EX2 R39, R39 ;  /* 0x0000002700277308 */ /* 0x000e220000000800 */
[----:B--2---:R-:W-:Y:S01]  /*2930*/  FADD.FTZ R31, R32, R31 ;  /* 0x0000001f201f7221 */ /* 0x004fe20000010000 */
[----:B------:R-:W-:Y:S01]  /*2940*/  FMUL.FTZ R33, R33, 1.4426950216293334961 ;  /* 0x3fb8aa3b21217820 */ /* 0x000fe20000410000 */
[----:B------:R-:W-:-:S05]  /*2950*/  FADD.FTZ R32, -R30, R10 ;  /* 0x0000000a1e207221 */ /* 0x000fca0000010100 */
[----:B------:R-:W2:Y:S01]  /*2960*/  MUFU.EX2 R34, R34 ;  /* 0x0000002200227308 */ /* 0x000ea20000000800 */
[----:B---3--:R-:W-:Y:S01]  /*2970*/  FADD.FTZ R38, R31, R38 ;  /* 0x000000261f267221 */ /* 0x008fe20000010000 */
[----:B------:R-:W-:Y:S01]  /*2980*/  FMUL.FTZ R32, R32, 1.4426950216293334961 ;  /* 0x3fb8aa3b20207820 */ /* 0x000fe20000410000 */
[C---:B------:R-:W-:Y:S01]  /*2990*/  FADD.FTZ R31, -R30.reuse, R11 ;  /* 0x0000000b1e1f7221 */ /* 0x040fe20000010100 */
[----:B------:R-:W-:-:S04]  /*29a0*/  FADD.FTZ R42, -R30, R8 ;  /* 0x000000081e2a7221 */ /* 0x000fc80000010100 */
[----:B------:R-:W3:Y:S01]  /*29b0*/  MUFU.EX2 R33, R33 ;  /* 0x0000002100217308 */ /* 0x000ee20000000800 */
[----:B------:R-:W-:Y:S01]  /*29c0*/  FMUL.FTZ R31, R31, 1.4426950216293334961 ;  /* 0x3fb8aa3b1f1f7820 */ /* 0x000fe20000410000 */
[----:B0-----:R-:W-:Y:S01]  /*29d0*/  FADD.FTZ R39, R38, R39 ;  /* 0x0000002726277221 */ /* 0x001fe20000010000 */
[----:B------:R-:W-:-:S05]  /*29e0*/  FMUL.FTZ R42, R42, 1.4426950216293334961 ;  /* 0x3fb8aa3b2a2a7820 */ /* 0x000fca0000410000 */
[----:B------:R-:W0:Y:S01]  /*29f0*/  MUFU.EX2 R32, R32 ;  /* 0x0000002000207308 */ /* 0x000e220000000800 */
[----:B--2---:R-:W-:Y:S01]  /*2a00*/  FADD.FTZ R34, R39, R34 ;  /* 0x0000002227227221 */ /* 0x004fe20000010000 */
[----:B------:R-:W-:Y:S01]  /*2a10*/  FADD.FTZ R39, -R30, R9 ;  /* 0x000000091e277221 */ /* 0x000fe20000010100 */
[----:B------:R-:W-:-:S05]  /*2a20*/  USHF.R.S32.HI UR4, URZ, 0x1f, UR18 ;  /* 0x0000001fff047899 */ /* 0x000fca0008011412 */
[----:B------:R-:W2:Y:S01]  /*2a30*/  MUFU.EX2 R31, R31 ;  /* 0x0000001f001f7308 */ /* 0x000ea20000000800 */
[----:B------:R-:W-:Y:S01]  /*2a40*/  FMUL.FTZ R39, R39, 1.4426950216293334961 ;  /* 0x3fb8aa3b27277820 */ /* 0x000fe20000410000 */
[----:B------:R-:W-:Y:S01]  /*2a50*/  FADD.FTZ R38, -R30, R6 ;  /* 0x000000061e267221 */ /* 0x000fe20000010100 */
[----:B------:R-:W-:-:S05]  /*2a60*/  ULOP3.LUT UR4, UR4, 0x1, URZ, 0xfc, !UPT ;  /* 0x0000000104047892 */ /* 0x000fca000f8efcff */
[----:B------:R-:W4:Y:S01]  /*2a70*/  MUFU.EX2 R42, R42 ;  /* 0x0000002a002a7308 */ /* 0x000f220000000800 */
[----:B---3--:R-:W-:Y:S01]  /*2a80*/  FADD.FTZ R33, R34, R33 ;  /* 0x0000002122217221 */ /* 0x008fe20000010000 */
[----:B------:R-:W-:Y:S01]  /*2a90*/  FMUL.FTZ R38, R38, 1.4426950216293334961 ;  /* 0x3fb8aa3b26267820 */ /* 0x000fe20000410000 */
[----:B------:R-:W-:Y:S01]  /*2aa0*/  FADD.FTZ R34, -R30, R7 ;  /* 0x000000071e227221 */ /* 0x000fe20000010100 */
[----:B-1----:R-:W-:Y:S01]  /*2ab0*/  IABS R19, R16 ;  /* 0x0000001000137213 */ /* 0x002fe20000000000 */
[----:B------:R-:W-:Y:S02]  /*2ac0*/  IMAD R20, R25, UR4, RZ ;  /* 0x0000000419147c24 */ /* 0x000fe4000f8e02ff */
[----:B0-----:R-:W-:Y:S01]  /*2ad0*/  FADD.FTZ R32, R33, R32 ;  /* 0x0000002021207221 */ /* 0x001fe20000010000 */
[----:B------:R-:W0:Y:S01]  /*2ae0*/  MUFU.EX2 R39, R39 ;  /* 0x0000002700277308 */ /* 0x000e220000000800 */
[----:B------:R-:W-:Y:S01]  /*2af0*/  FMUL.FTZ R34, R34, 1.4426950216293334961 ;  /* 0x3fb8aa3b22227820 */ /* 0x000fe20000410000 */
[----:B------:R-:W-:Y:S01]  /*2b00*/  FADD.FTZ R33, -R30, R4 ;  /* 0x000000041e217221 */ /* 0x000fe20000010100 */
[----:B--2---:R-:W-:Y:S01]  /*2b10*/  FADD.FTZ R31, R32, R31 ;  /* 0x0000001f201f7221 */ /* 0x004fe20000010000 */
[----:B------:R-:W-:Y:S01]  /*2b20*/  IABS R29, R20 ;  /* 0x00000014001d7213 */ /* 0x000fe20000000000 */
[----:B------:R-:W-:Y:S01]  /*2b30*/  FADD.FTZ R32, -R30, R5 ;  /* 0x000000051e207221 */ /* 0x000fe20000010100 */
[----:B------:R-:W-:Y:S01]  /*2b40*/  FMUL.FTZ R33, R33, 1.4426950216293334961 ;  /* 0x3fb8aa3b21217820 */ /* 0x000fe20000410000 */
[----:B------:R-:W1:Y:S01]  /*2b50*/  LDCU UR4, c[0x0][0x430] ;  /* 0x00008600ff0477ac */ /* 0x000e620008000800 */
[----:B------:R-:W2:Y:S01]  /*2b60*/  MUFU.EX2 R38, R38 ;  /* 0x0000002600267308 */ /* 0x000ea20000000800 */
[----:B----4-:R-:W-:Y:S01]  /*2b70*/  FADD.FTZ R42, R31, R42 ;  /* 0x0000002a1f2a7221 */ /* 0x010fe20000010000 */
[----:B------:R-:W-:Y:S01]  /*2b80*/  FMUL.FTZ R32, R32, 1.4426950216293334961 ;  /* 0x3fb8aa3b20207820 */ /* 0x000fe20000410000 */
[----:B------:R-:W-:-:S05]  /*2b90*/  FADD.FTZ R31, -R30, R3 ;  /* 0x000000031e1f7221 */ /* 0x000fca0000010100 */
[----:B------:R-:W-:Y:S01]  /*2ba0*/  I2F.RP R2, R19 ;  /* 0x0000001300027306 */ /* 0x000fe20000209400 */
[----:B------:R-:W-:-:S07]  /*2bb0*/  FMUL.FTZ R31, R31, 1.4426950216293334961 ;  /* 0x3fb8aa3b1f1f7820 */ /* 0x000fce0000410000 */
[----:B------:R-:W3:Y:S01]  /*2bc0*/  MUFU.EX2 R34, R34 ;  /* 0x0000002200227308 */ /* 0x000ee20000000800 */
[----:B0-----:R-:W-:-:S07]  /*2bd0*/  FADD.FTZ R39, R42, R39 ;  /* 0x000000272a277221 */ /* 0x001fce0000010000 */
[----:B------:R-:W-:Y:S08]  /*2be0*/  I2F.RP R40, R29 ;  /* 0x0000001d00287306 */ /* 0x000ff00000209400 */
[----:B------:R-:W0:Y:S01]  /*2bf0*/  MUFU.EX2 R33, R33 ;  /* 0x0000002100217308 */ /* 0x000e220000000800 */
[----:B--2---:R-:W-:-:S07]  /*2c00*/  FADD.FTZ R39, R39, R38 ;  /* 0x0000002627277221 */ /* 0x004fce0000010000 */
[----:B------:R-:W2:Y:S01]  /*2c10*/  MUFU.EX2 R32, R32 ;  /* 0x0000002000207308 */ /* 0x000ea20000000800 */
[----:B---3--:R-:W-:-:S07]  /*2c20*/  FADD.FTZ R34, R39, R34 ;  /* 0x0000002227227221 */ /* 0x008fce0000010000 */
[----:B------:R-:W3:Y:S08]  /*2c30*/  MUFU.RCP R2, R2 ;  /* 0x0000000200027308 */ /* 0x000ef00000001000 */
[----:B------:R-:W4:Y:S01]  /*2c40*/  MUFU.EX2 R31, R31 ;  /* 0x0000001f001f7308 */ /* 0x000f220000000800 */
[----:B0-----:R-:W-:-:S07]  /*2c50*/  FADD.FTZ R33, R34, R33 ;  /* 0x0000002122217221 */ /* 0x001fce0000010000 */
[----:B------:R-:W0:Y:S01]  /*2c60*/  MUFU.RCP R40, R40 ;  /* 0x0000002800287308 */ /* 0x000e220000001000 */
[----:B--2---:R-:W-:Y:S01]  /*2c70*/  FADD.FTZ R34, R33, R32 ;  /* 0x0000002021227221 */ /* 0x004fe20000010000 */
[----:B---3--:R-:W-:-:S03]  /*2c80*/  VIADD R2, R2, 0xffffffe ;  /* 0x0ffffffe02027836 */ /* 0x008fc60000000000 */
[----:B----4-:R-:W-:-:S03]  /*2c90*/  FADD.FTZ R32, R34, R31 ;  /* 0x0000001f22207221 */ /* 0x010fc60000010000 */
[----:B------:R-:W2:Y:S02]  /*2ca0*/  F2I.FTZ.U32.TRUNC.NTZ R39, R2 ;  /* 0x0000000200277305 */ /* 0x000ea4000021f000 */
[----:B------:R-:W3:Y:S01]  /*2cb0*/  SHFL.BFLY PT, R31, R32, 0x4, 0x1f ;  /* 0x0c801f00201f7f89 */ /* 0x000ee200000e0000 */
[----:B0-----:R-:W-:-:S05]  /*2cc0*/  IADD3 R40, PT, PT, R40, 0xffffffe, RZ ;  /* 0x0ffffffe28287810 */ /* 0x001fca0007ffe0ff */
[----:B------:R-:W0:Y:S01]  /*2cd0*/  F2I.FTZ.U32.TRUNC.NTZ R41, R40 ;  /* 0x0000002800297305 */ /* 0x000e22000021f000 */
[----:B------:R-:W-:Y:S02]  /*2ce0*/  HFMA2 R38, -RZ, RZ, 0, 0 ;  /* 0x00000000ff267431 */ /* 0x000fe400000001ff */
[----:B--2---:R-:W-:-:S04]  /*2cf0*/  IMAD.MOV R33, RZ, RZ, -R39 ;  /* 0x000000ffff217224 */ /* 0x004fc800078e0a27 */
[----:B------:R-:W-:-:S04]  /*2d00*/  IMAD R33, R33, R19, RZ ;  /* 0x0000001321217224 */ /* 0x000fc800078e02ff */
[----:B------:R-:W-:-:S04]  /*2d10*/  IMAD.HI.U32 R39, R39, R33, R38 ;  /* 0x0000002127277227 */ /* 0x000fc800078e0026 */
[----:B0-----:R-:W-:Y:S01]  /*2d20*/  IMAD.MOV R2, RZ, RZ, -R41 ;  /* 0x000000ffff027224 */ /* 0x001fe200078e0a29 */
[----:B------:R-:W-:Y:S01]  /*2d30*/  MOV R40, RZ ;  /* 0x000000ff00287202 */ /* 0x000fe20000000f00 */
[----:B---3--:R-:W-:Y:S02]  /*2d40*/  FADD.FTZ R38, R32, R31 ;  /* 0x0000001f20267221 */ /* 0x008fe40000010000 */
[----:B------:R-:W-:-:S04]  /*2d50*/  IMAD R33, R2, R29, RZ ;  /* 0x0000001d02217224 */ /* 0x000fc800078e02ff */
[----:B------:R-:W-:Y:S02]  /*2d60*/  IMAD.HI.U32 R41, R41, R33, R40 ;  /* 0x0000002129297227 */ /* 0x000fe400078e0028 */
[----:B------:R-:W0:Y:S02]  /*2d70*/  SHFL.BFLY PT, R33, R38, 0x2, 0x1f ;  /* 0x0c401f0026217f89 */ /* 0x000e2400000e0000 */
[----:B------:R-:W-:Y:S01]  /*2d80*/  VIADD R2, R29, UR14 ;  /* 0x0000000e1d027c36 */ /* 0x000fe20008000000 */
[----:B------:R-:W-:-:S04]  /*2d90*/  IABS R31, R20 ;  /* 0x00000014001f7213 */ /* 0x000fc80000000000 */
[----:B------:R-:W-:Y:S02]  /*2da0*/  IABS R34, R2 ;  /* 0x0000000200227213 */ /* 0x000fe40000000000 */
[----:B------:R-:W-:-:S03]  /*2db0*/  IADD3 R31, PT, PT, RZ, -R31, RZ ;  /* 0x8000001fff1f7210 */ /* 0x000fc60007ffe0ff */
[----:B------:R-:W-:-:S04]  /*2dc0*/  IMAD.HI.U32 R40, R41, R34, RZ ;  /* 0x0000002229287227 */ /* 0x000fc800078e00ff */
[----:B------:R-:W-:-:S04]  /*2dd0*/  IMAD.HI.U32 R39, R39, R34, RZ ;  /* 0x0000002227277227 */ /* 0x000fc800078e00ff */
[--C-:B------:R-:W-:Y:S02]  /*2de0*/  IMAD R42, R40, R31, R34.reuse ;  /* 0x0000001f282a7224 */ /* 0x100fe400078e0222 */
[----:B------:R-:W-:Y:S02]  /*2df0*/  IMAD.MOV R32, RZ, RZ, -R39 ;  /* 0x000000ffff207224 */ /* 0x000fe400078e0a27 */
[----:B0-----:R-:W-:Y:S01]  /*2e00*/  FADD.FTZ R38, R38, R33 ;  /* 0x0000002126267221 */ /* 0x001fe20000010000 */
[----:B------:R-:W-:Y:S01]  /*2e10*/  ISETP.GT.U32.AND P2, PT, R29, R42, PT ;  /* 0x0000002a1d00720c */ /* 0x000fe20003f44070 */
[----:B------:R-:W-:-:S03]  /*2e20*/  IMAD R32, R19, R32, R34 ;  /* 0x0000002013207224 */ /* 0x000fc600078e0222 */
[----:B------:R-:W0:Y:S02]  /*2e30*/  SHFL.BFLY PT, R31, R38, 0x1, 0x1f ;  /* 0x0c201f00261f7f89 */ /* 0x000e2400000e0000 */
[----:B------:R-:W-:-:S07]  /*2e40*/  ISETP.GT.U32.AND P0, PT, R19, R32, PT ;  /* 0x000000201300720c */ /* 0x000fce0003f04070 */
[----:B------:R-:W-:-:S04]  /*2e50*/  @!P2 IADD3 R42, PT, PT, R42, -R29, RZ ;  /* 0x8000001d2a2aa210 */ /* 0x000fc80007ffe0ff */
[----:B------:R-:W-:Y:S02]  /*2e60*/  ISETP.GE.U32.AND P1, PT, R42, R29, PT ;  /* 0x0000001d2a00720c */ /* 0x000fe40003f26070 */
[----:B------:R-:W-:Y:S01]  /*2e70*/  @!P0 IMAD.IADD R32, R32, 0x1, -R19 ;  /* 0x0000000120208824 */ /* 0x000fe200078e0a13 */
[----:B------:R-:W-:-:S04]  /*2e80*/  @!P2 IADD3 R40, PT, PT, R40, 0x1, RZ ;  /* 0x000000012828a810 */ /* 0x000fc80007ffe0ff */
[----:B------:R-:W-:Y:S02]  /*2e90*/  ISETP.GE.U32.AND P4, PT, R32, R19, PT ;  /* 0x000000132000720c */ /* 0x000fe40003f86070 */
[----:B------:R-:W-:Y:S01]  /*2ea0*/  LOP3.LUT R19, R2, R29, RZ, 0x3c, !PT ;  /* 0x0000001d02137212 */ /* 0x000fe200078e3cff */
[----:B0-----:R-:W-:Y:S01]  /*2eb0*/  FADD.FTZ R31, R38, R31 ;  /* 0x0000001f261f7221 */ /* 0x001fe20000010000 */
[----:B------:R-:W-:Y:S02]  /*2ec0*/  LOP3.LUT R2, R2, R16, RZ, 0x3c, !PT ;  /* 0x0000001002027212 */ /* 0x000fe400078e3cff */
[----:B------:R-:W-:Y:S01]  /*2ed0*/  @P1 VIADD R40, R40, 0x1 ;  /* 0x0000000128281836 */ /* 0x000fe20000000000 */
[----:B------:R-:W-:Y:S02]  /*2ee0*/  @!P0 IADD3 R39, PT, PT, R39, 0x1, RZ ;  /* 0x0000000127278810 */ /* 0x000fe40007ffe0ff */
[----:B------:R-:W-:Y:S02]  /*2ef0*/  FSETP.NE.FTZ.AND P1, PT, R31, RZ, PT ;  /* 0x000000ff1f00720b */ /* 0x000fe40003f35000 */
[----:B------:R-:W-:-:S02]  /*2f00*/  ISETP.GE.AND P2, PT, R2, RZ, PT ;  /* 0x000000ff0200720c */ /* 0x000fc40003f46270 */
[----:B------:R-:W-:Y:S02]  /*2f10*/  ISETP.NE.AND P0, PT, R16, RZ, PT ;  /* 0x000000ff1000720c */ /* 0x000fe40003f05270 */
[----:B------:R-:W-:Y:S02]  /*2f20*/  ISETP.GE.AND P3, PT, R19, RZ, PT ;  /* 0x000000ff1300720c */ /* 0x000fe40003f66270 */
[----:B------:R-:W-:Y:S02]  /*2f30*/  ISETP.NE.AND P5, PT, R20, RZ, PT ;  /* 0x000000ff1400720c */ /* 0x000fe40003fa5270 */
[----:B------:R-:W-:-:S03]  /*2f40*/  @P4 IADD3 R39, PT, PT, R39, 0x1, RZ ;  /* 0x0000000127274810 */ /* 0x000fc60007ffe0ff */
[----:B------:R-:W0:Y:S02]  /*2f50*/  @P1 MUFU.LG2 R31, R31 ;  /* 0x0000001f001f1308 */ /* 0x000e240000000c00 */
[----:B------:R-:W-:Y:S02]  /*2f60*/  @!P2 IMAD.MOV R39, RZ, RZ, -R39 ;  /* 0x000000ffff27a224 */ /* 0x000fe400078e0a27 */
[----:B------:R-:W-:Y:S02]  /*2f70*/  @!P0 LOP3.LUT R39, RZ, R16, RZ, 0x33, !PT ;  /* 0x00000010ff278212 */ /* 0x000fe400078e33ff */
[----:B------:R-:W-:Y:S01]  /*2f80*/  LOP3.LUT P0, RZ, R0, 0x387, RZ, 0xc0, !PT ;  /* 0x0000038700ff7812 */ /* 0x000fe2000780c0ff */
[----:B------:R-:W-:Y:S01]  /*2f90*/  @!P3 IMAD.MOV R40, RZ, RZ, -R40 ;  /* 0x000000ffff28b224 */ /* 0x000fe200078e0a28 */
[----:B------:R-:W-:Y:S02]  /*2fa0*/  ISETP.NE.AND P3, PT, R25, RZ, PT ;  /* 0x000000ff1900720c */ /* 0x000fe40003f65270 */
[----:B------:R-:W-:-:S02]  /*2fb0*/  @!P5 LOP3.LUT R40, RZ, R29, RZ, 0x33, !PT ;  /* 0x0000001dff28d212 */ /* 0x000fc400078e33ff */
[----:B------:R-:W-:Y:S02]  /*2fc0*/  SEL R19, RZ, 0x1, !P3 ;  /* 0x00000001ff137807 */ /* 0x000fe40005800000 */
[----:B------:R-:W-:Y:S02]  /*2fd0*/  SHF.R.S32.HI R2, RZ, 0x1f, R20 ;  /* 0x0000001fff027819 */ /* 0x000fe40000011414 */
[-C--:B------:R-:W-:Y:S02]  /*2fe0*/  ISETP.LT.U32.AND P2, PT, R26, R40.reuse, PT ;  /* 0x000000281a00720c */ /* 0x080fe40003f41070 */
[----:B------:R-:W-:Y:S01]  /*2ff0*/  SHF.R.S32.HI R25, RZ, 0x1f, R40 ;  /* 0x0000001fff197819 */ /* 0x000fe20000011428 */
[----:B-1----:R-:W-:Y:S01]  /*3000*/  IMAD R21, R21, UR4, RZ ;  /* 0x0000000415157c24 */ /* 0x002fe2000f8e02ff */
        /* <DEDUP_REMOVED lines=40> */
[----:B------:R-:W-:-:S04]  /*3290*/  IMAD R25, R25, R26, RZ ;  /* 0x0000001a19197224 */ /* 0x000fc800078e02ff */
[----:B------:R-:W0:Y:S01]  /*32a0*/  I2F.U32.RP R26, R25 ;  /* 0x00000019001a7306 */ /* 0x000e220000209000 */
[----:B------:R-:W-:Y:S02]  /*32b0*/  IADD3 R16, PT, PT, RZ, -R25, RZ ;  /* 0x80000019ff107210 */ /* 0x000fe40007ffe0ff */
[----:B------:R-:W-:-:S05]  /*32c0*/  ISETP.NE.U32.AND P0, PT, R25, RZ, PT ;  /* 0x000000ff1900720c */ /* 0x000fca0003f05070 */
[----:B0-----:R-:W0:Y:S02]  /*32d0*/  MUFU.RCP R30, R26 ;  /* 0x0000001a001e7308 */ /* 0x001e240000001000 */
[----:B0-----:R-:W-:-:S06]  /*32e0*/  IADD3 R30, PT, PT, R30, 0xffffffe, RZ ;  /* 0x0ffffffe1e1e7810 */ /* 0x001fcc0007ffe0ff */
[----:B------:R-:W0:Y:S02]  /*32f0*/  F2I.FTZ.U32.TRUNC.NTZ R31, R30 ;  /* 0x0000001e001f7305 */ /* 0x000e24000021f000 */
[----:B0-----:R-:W-:Y:S02]  /*3300*/  IMAD R29, R16, R31, RZ ;  /* 0x0000001f101d7224 */ /* 0x001fe400078e02ff */
[----:B------:R-:W-:-:S04]  /*3310*/  IMAD.MOV.U32 R30, RZ, RZ, RZ ;  /* 0x000000ffff1e7224 */ /* 0x000fc800078e00ff */
        /* <DEDUP_REMOVED lines=13> */
.L_x_247:
[----:B------:R-:W0:Y:S01]  /*33f0*/  S2R R25, SR_CTAID.X ;  /* 0x0000000000197919 */ /* 0x000e220000002500 */
[----:B------:R-:W-:Y:S01]  /*3400*/  MOV R31, RZ ;  /* 0x000000ff001f7202 */ /* 0x000fe20000000f00 */
[----:B------:R-:W-:Y:S01]  /*3410*/  IMAD.MOV.U32 R32, RZ, RZ, R42 ;  /* 0x000000ffff207224 */ /* 0x000fe200078e002a */
[----:B------:R-:W-:Y:S01]  /*3420*/  MOV R30, 0x3450 ;  /* 0x00003450001e7802 */ /* 0x000fe20000000f00 */
[----:B0-----:R-:W-:Y:S02]  /*3430*/  IMAD R40, R25, 0x10, R28 ;  /* 0x0000001019287824 */ /* 0x001fe400078e021c */
[----:B------:R-:W-:Y:S05]  /*3440*/  CALL.REL.NOINC `($__internal_7_$__cuda_sm20_div_s64) ;  /* 0x00000024005c7944 */ /* 0x000fea0003c00000 */
[----:B------:R-:W-:Y:S02]  /*3450*/  IADD3 R29, PT, PT, -R16, RZ, RZ ;  /* 0x000000ff101d7210 */ /* 0x000fe40007ffe1ff */
[----:B------:R-:W-:-:S03]  /*3460*/  MOV R43, R25 ;  /* 0x00000019002b7202 */ /* 0x000fc60000000f00 */
[----:B------:R-:W-:Y:S01]  /*3470*/  IMAD R40, R42, R29, R40 ;  /* 0x0000001d2a287224 */ /* 0x000fe200078e0228 */
[----:B------:R-:W-:-:S07]  /*3480*/  MOV R42, R16 ;  /* 0x00000010002a7202 */ /* 0x000fce0000000f00 */
.L_x_248:
[----:B------:R-:W-:Y:S01]  /*3490*/  IABS R29, UR15 ;  /* 0x0000000f001d7c13 */ /* 0x000fe20008000000 */
[----:B------:R-:W-:Y:S01]  /*34a0*/  IMAD R17, R17, R24, RZ ;  /* 0x0000001811117224 */ /* 0x000fe200078e02ff */
[----:B------:R-:W-:Y:S01]  /*34b0*/  IABS R26, R40 ;  /* 0x00000028001a7213 */ /* 0x000fe20000000000 */
[----:B------:R-:W-:Y:S01]  /*34c0*/  BSSY.RECONVERGENT B0, `(.L_x_249) ;  /* 0x0000040000007945 */ /* 0x000fe20003800200 */
[----:B------:R-:W0:Y:S01]  /*34d0*/  I2F.RP R30, R29 ;  /* 0x0000001d001e7306 */ /* 0x000e220000209400 */
[----:B------:R-:W-:Y:S01]  /*34e0*/  IABS R25, UR15 ;  /* 0x0000000f00197c13 */ /* 0x000fe20008000000 */
[----:B------:R-:W-:Y:S01]  /*34f0*/  IMAD R17, R23, R18, R17 ;  /* 0x0000001217117224 */ /* 0x000fe200078e0211 */
[----:B------:R-:W-:-:S03]  /*3500*/  LOP3.LUT R18, R40, UR15, RZ, 0x3c, !PT ;  /* 0x0000000f28127c12 */ /* 0x000fc6000f8e3cff */
[----:B------:R-:W-:Y:S01]  /*3510*/  IMAD.MOV R25, RZ, RZ, -R25 ;  /* 0x000000ffff197224 */ /* 0x000fe200078e0a19 */
[----:B------:R-:W-:Y:S01]  /*3520*/  ISETP.GE.AND P0, PT, R18, RZ, PT ;  /* 0x000000ff1200720c */ /* 0x000fe20003f06270 */
        /* <DEDUP_REMOVED lines=16> */
[----:B------:R-:W-:Y:S02]  /*3630*/  @!P1 IADD3 R16, PT, PT, R16, 0x1, RZ ;  /* 0x0000000110109810 */ /* 0x000fe40007ffe0ff */
[----:B------:R-:W-:Y:S01]  /*3640*/  ISETP.GE.U32.AND P2, PT, R26, R29, PT ;  /* 0x0000001d1a00720c */ /* 0x000fe20003f46070 */
[----:B------:R-:W-:Y:S01]  /*3650*/  IMAD.IADD R29, R47, 0x1, R17 ;  /* 0x000000012f1d7824 */ /* 0x000fe200078e0211 */
[----:B------:R-:W-:-:S11]  /*3660*/  ISETP.NE.AND P1, PT, RZ, UR15, PT ;  /* 0x0000000fff007c0c */ /* 0x000fd6000bf25270 */
[----:B------:R-:W-:-:S05]  /*3670*/  @P2 VIADD R16, R16, 0x1 ;  /* 0x0000000110102836 */ /* 0x000fca0000000000 */
[----:B------:R-:W-:Y:S02]  /*3680*/  MOV R18, R16 ;  /* 0x0000001000127202 */ /* 0x000fe40000000f00 */
[----:B------:R-:W-:Y:S02]  /*3690*/  LOP3.LUT R16, R43, R29, RZ, 0xfc, !PT ;  /* 0x0000001d2b107212 */ /* 0x000fe400078efcff */
        /* <DEDUP_REMOVED lines=27> */
.L_x_250:
[----:B------:R-:W-:Y:S01]  /*3850*/  IMAD.MOV.U32 R40, RZ, RZ, R42 ;  /* 0x000000ffff287224 */ /* 0x000fe200078e002a */
[----:B------:R-:W-:Y:S01]  /*3860*/  MOV R31, R43 ;  /* 0x0000002b001f7202 */ /* 0x000fe20000000f00 */
[----:B------:R-:W-:Y:S01]  /*3870*/  IMAD.MOV.U32 R32, RZ, RZ, R46 ;  /* 0x000000ffff207224 */ /* 0x000fe200078e002e */
[----:B------:R-:W-:Y:S02]  /*3880*/  MOV R30, 0x38a0 ;  /* 0x000038a0001e7802 */ /* 0x000fe40000000f00 */
[----:B------:R-:W-:Y:S05]  /*3890*/  CALL.REL.NOINC `($__internal_7_$__cuda_sm20_div_s64) ;  /* 0x0000002000487944 */ /* 0x000fea0003c00000 */
[----:B------:R-:W-:-:S05]  /*38a0*/  IADD3 R43, PT, PT, -R16, RZ, RZ ;  /* 0x000000ff102b7210 */ /* 0x000fca0007ffe1ff */
[----:B------:R-:W-:Y:S02]  /*38b0*/  IMAD R43, R43, R46, R42 ;  /* 0x0000002e2b2b7224 */ /* 0x000fe400078e022a */
.L_x_251:
[----:B------:R-:W-:Y:S05]  /*38c0*/  BSYNC.RECONVERGENT B0 ;  /* 0x0000000000007941 */ /* 0x000fea0003800200 */
.L_x_249:
[----:B------:R-:W-:Y:S01]  /*38d0*/  IABS R34, R24 ;  /* 0x0000001800227213 */ /* 0x000fe20000000000 */
[----:B------:R-:W0:Y:S01]  /*38e0*/  LDCU.U8 UR6, c[0x0][0x549] ;  /* 0x0000a920ff0677ac */ /* 0x000e220008000000 */
[----:B------:R-:W-:Y:S02]  /*38f0*/  IABS R31, R23 ;  /* 0x00000017001f7213 */ /* 0x000fe40000000000 */
[----:B------:R-:W1:Y:S01]  /*3900*/  I2F.U32.RP R25, R34 ;  /* 0x0000002200197306 */ /* 0x000e620000209000 */
[----:B------:R-:W-:Y:S01]  /*3910*/  IABS R26, R22 ;  /* 0x00000016001a7213 */ /* 0x000fe20000000000 */
[----:B------:R-:W2:Y:S01]  /*3920*/  LDCU.64 UR4, c[0x0][0x430] ;  /* 0x00008600ff0477ac */ /* 0x000ea20008000a00 */
[----:B------:R-:W-:-:S05]  /*3930*/  ISETP.NE.AND P5, PT, R23, RZ, PT ;  /* 0x000000ff1700720c */ /* 0x000fca0003fa5270 */
[----:B------:R-:W3:Y:S01]  /*3940*/  I2F.U32.RP R29, R31 ;  /* 0x0000001f001d7306 */ /* 0x000ee20000209000 */
[----:B0-----:R-:W-:-:S07]  /*3950*/  UISETP.NE.AND UP0, UPT, UR6, URZ, UPT ;  /* 0x000000ff0600728c */ /* 0x001fce000bf05270 */
[----:B-1----:R-:W0:Y:S01]  /*3960*/  MUFU.RCP R25, R25 ;  /* 0x0000001900197308 */ /* 0x002e220000001000 */
[----:B--2---:R-:W-:Y:S02]  /*3970*/  USEL UR6, UR5, 0x1, !UP0 ;  /* 0x0000000105067887 */ /* 0x004fe4000c000000 */
[----:B------:R-:W-:-:S05]  /*3980*/  USEL UR9, UR4, 0x1, UP0 ;  /* 0x0000000104097887 */ /* 0x000fca0008000000 */
[----:B---3--:R-:W1:Y:S01]  /*3990*/  MUFU.RCP R32, R29 ;  /* 0x0000001d00207308 */ /* 0x008e620000001000 */
[----:B------:R-:W-:Y:S02]  /*39a0*/  UIMAD UR4, UR5, UR4, URZ ;  /* 0x00000004050472a4 */ /* 0x000fe4000f8e02ff */
[----:B------:R-:W-:-:S05]  /*39b0*/  UIMAD UR5, UR9, UR5, URZ ;  /* 0x00000005090572a4 */ /* 0x000fca000f8e02ff */
[----:B------:R-:W2:Y:S01]  /*39c0*/  I2F.U32.RP R30, R26 ;  /* 0x0000001a001e7306 */ /* 0x000ea20000209000 */
[----:B0-----:R-:W-:-:S07]  /*39d0*/  VIADD R38, R25, 0xffffffe ;  /* 0x0ffffffe19267836 */ /* 0x001fce0000000000 */
[----:B------:R-:W0:Y:S01]  /*39e0*/  F2I.FTZ.U32.TRUNC.NTZ R39, R38 ;  /* 0x0000002600277305 */ /* 0x000e22000021f000 */
[----:B-1----:R-:W-:Y:S01]  /*39f0*/  VIADD R32, R32, 0xffffffe ;  /* 0x0ffffffe20207836 */ /* 0x002fe20000000000 */
[----:B------:R-:W-:-:S06]  /*3a00*/  IABS R29, R21 ;  /* 0x00000015001d7213 */ /* 0x000fcc0000000000 */
[----:B--2---:R-:W1:Y:S01]  /*3a10*/  MUFU.RCP R40, R30 ;  /* 0x0000001e00287308 */ /* 0x004e620000001000 */
[----:B0-----:R-:W-:-:S07]  /*3a20*/  IMAD.MOV R25, RZ, RZ, -R39 ;  /* 0x000000ffff197224 */ /* 0x001fce00078e0a27 */
[----:B------:R0:W2:Y:S01]  /*3a30*/  F2I.FTZ.U32.TRUNC.NTZ R33, R32 ;  /* 0x0000002000217305 */ /* 0x0000a2000021f000 */
[----:B------:R-:W-:Y:S02]  /*3a40*/  IMAD.MOV.U32 R38, RZ, RZ, RZ ;  /* 0x000000ffff267224 */ /* 0x000fe400078e00ff */
[----:B------:R-:W-:-:S04]  /*3a50*/  IMAD R45, R25, R34, RZ ;  /* 0x00000022192d7224 */ /* 0x000fc800078e02ff */
[----:B------:R-:W-:Y:S01]  /*3a60*/  IMAD.HI.U32 R45, R39, R45, R38 ;  /* 0x0000002d272d7227 */ /* 0x000fe200078e0026 */
[----:B------:R-:W-:Y:S01]  /*3a70*/  IABS R39, R24 ;  /* 0x0000001800277213 */ /* 0x000fe20000000000 */
[----:B------:R-:W3:Y:S01]  /*3a80*/  I2F.U32.RP R38, R29 ;  /* 0x0000001d00267306 */ /* 0x000ee20000209000 */
[----:B-1----:R-:W-:-:S03]  /*3a90*/  IADD3 R40, PT, PT, R40, 0xffffffe, RZ ;  /* 0x0ffffffe28287810 */ /* 0x002fc60007ffe0ff */
[----:B------:R-:W-:Y:S02]  /*3aa0*/  IMAD.MOV R39, RZ, RZ, -R39 ;  /* 0x000000ffff277224 */ /* 0x000fe400078e0a27 */
[----:B0-----:R-:W-:Y:S02]  /*3ab0*/  HFMA2 R32, -RZ, RZ, 0, 0 ;  /* 0x00000000ff207431 */ /* 0x001fe400000001ff */
[----:B--2---:R-:W-:Y:S01]  /*3ac0*/  IMAD.MOV R30, RZ, RZ, -R33 ;  /* 0x000000ffff1e7224 */ /* 0x004fe200078e0a21 */
[----:B------:R0:W1:Y:S03]  /*3ad0*/  F2I.FTZ.U32.TRUNC.NTZ R41, R40 ;  /* 0x0000002800297305 */ /* 0x000066000021f000 */
[----:B------:R-:W-:-:S04]  /*3ae0*/  IMAD R30, R30, R31, RZ ;  /* 0x0000001f1e1e7224 */ /* 0x000fc800078e02ff */
[----:B------:R-:W-:Y:S01]  /*3af0*/  IMAD.HI.U32 R33, R33, R30, R32 ;  /* 0x0000001e21217227 */ /* 0x000fe200078e0020 */
[----:B------:R-:W-:Y:S01]  /*3b00*/  IABS R32, R43 ;  /* 0x0000002b00207213 */ /* 0x000fe20000000000 */
[----:B---3--:R-:W2:Y:S04]  /*3b10*/  MUFU.RCP R38, R38 ;  /* 0x0000002600267308 */ /* 0x008ea80000001000 */
[----:B------:R-:W-:Y:S01]  /*3b20*/  IMAD.HI.U32 R30, R45, R32, RZ ;  /* 0x000000202d1e7227 */ /* 0x000fe200078e00ff */
[----:B0-----:R-:W-:-:S03]  /*3b30*/  MOV R40, RZ ;  /* 0x000000ff00287202 */ /* 0x001fc60000000f00 */
[----:B-1----:R-:W-:Y:S02]  /*3b40*/  IMAD.MOV R25, RZ, RZ, -R41 ;  /* 0x000000ffff197224 */ /* 0x002fe400078e0a29 */
[----:B------:R-:W-:Y:S02]  /*3b50*/  IMAD R39, R30, R39, R32 ;  /* 0x000000271e277224 */ /* 0x000fe400078e0220 */
[----:B------:R-:W-:-:S03]  /*3b60*/  IMAD R25, R25, R26, RZ ;  /* 0x0000001a19197224 */ /* 0x000fc600078e02ff */
[----:B------:R-:W-:Y:S01]  /*3b70*/  ISETP.GT.U32.AND P4, PT, R34, R39, PT ;  /* 0x000000272200720c */ /* 0x000fe20003f84070 */
[----:B------:R-:W-:Y:S01]  /*3b80*/  IMAD.HI.U32 R40, R41, R25, R40 ;  /* 0x0000001929287227 */ /* 0x000fe200078e0028 */
[----:B------:R-:W-:-:S03]  /*3b90*/  IABS R25, R22 ;  /* 0x0000001600197213 */ /* 0x000fc60000000000 */
[----:B--2---:R-:W-:Y:S01]  /*3ba0*/  VIADD R41, R38, 0xffffffe ;  /* 0x0ffffffe26297836 */ /* 0x004fe20000000000 */
[----:B------:R-:W-:-:S05]  /*3bb0*/  IADD3 R25, PT, PT, RZ, -R25, RZ ;  /* 0x80000019ff197210 */ /* 0x000fca0007ffe0ff */
[----:B------:R-:W0:Y:S02]  /*3bc0*/  F2I.FTZ.U32.TRUNC.NTZ R41, R41 ;  /* 0x0000002900297305 */ /* 0x000e24000021f000 */
[----:B------:R-:W-:Y:S02]  /*3bd0*/  @!P4 IMAD.IADD R39, R39, 0x1, -R34 ;  /* 0x000000012727c824 */ /* 0x000fe400078e0a22 */
[----:B------:R-:W-:Y:S01]  /*3be0*/  @!P4 VIADD R30, R30, 0x1 ;  /* 0x000000011e1ec836 */ /* 0x000fe20000000000 */
[----:B------:R-:W-:Y:S02]  /*3bf0*/  ISETP.NE.AND P4, PT, R24, RZ, PT ;  /* 0x000000ff1800720c */ /* 0x000fe40003f85270 */
[----:B------:R-:W-:Y:S02]  /*3c00*/  ISETP.GE.U32.AND P0, PT, R39, R34, PT ;  /* 0x000000222700720c */ /* 0x000fe40003f06070 */
[----:B------:R-:W-:-:S05]  /*3c10*/  IABS R39, R16 ;  /* 0x0000001000277213 */ /* 0x000fca0000000000 */
[----:B------:R-:W-:-:S04]  /*3c20*/  IMAD.HI.U32 R34, R40, R39, RZ ;  /* 0x0000002728227227 */ /* 0x000fc800078e00ff */
[----:B0-----:R-:W-:Y:S02]  /*3c30*/  IMAD.MOV R32, RZ, RZ, -R41 ;  /* 0x000000ffff207224 */ /* 0x001fe400078e0a29 */
[----:B------:R-:W-:Y:S02]  /*3c40*/  IMAD R39, R34, R25, R39 ;  /* 0x0000001922277224 */ /* 0x000fe400078e0227 */
[----:B------:R-:W-:Y:S02]  /*3c50*/  IMAD R25, R32, R29, RZ ;  /* 0x0000001d20197224 */ /* 0x000fe400078e02ff */
[----:B------:R-:W-:Y:S01]  /*3c60*/  IMAD.MOV.U32 R40, RZ, RZ, RZ ;  /* 0x000000ffff287224 */ /* 0x000fe200078e00ff */
[----:B------:R-:W-:Y:S01]  /*3c70*/  ISETP.GT.U32.AND P1, PT, R26, R39, PT ;  /* 0x000000271a00720c */ /* 0x000fe20003f24070 */
[----:B------:R-:W-:Y:S02]  /*3c80*/  @P0 VIADD R30, R30, 0x1 ;  /* 0x000000011e1e0836 */ /* 0x000fe40000000000 */
[----:B------:R-:W-:Y:S01]  /*3c90*/  IMAD.HI.U32 R32, R41, R25, R40 ;  /* 0x0000001929207227 */ /* 0x000fe200078e0028 */
[----:B------:R-:W-:-:S04]  /*3ca0*/  IABS R25, R27 ;  /* 0x0000001b00197213 */ /* 0x000fc80000000000 */
[----:B------:R-:W0:Y:S05]  /*3cb0*/  I2F.U32.RP R38, R25 ;  /* 0x0000001900267306 */ /* 0x000e2a0000209000 */
[-C--:B------:R-:W-:Y:S02]  /*3cc0*/  @!P1 IADD3 R39, PT, PT, R39, -R26.reuse, RZ ;  /* 0x8000001a27279210 */ /* 0x080fe40007ffe0ff */
[----:B------:R-:W-:Y:S02]  /*3cd0*/  @!P1 IADD3 R34, PT, PT, R34, 0x1, RZ ;  /* 0x0000000122229810 */ /* 0x000fe40007ffe0ff */
[----:B------:R-:W-:Y:S02]  /*3ce0*/  ISETP.GE.U32.AND P3, PT, R39, R26, PT ;  /* 0x0000001a2700720c */ /* 0x000fe40003f66070 */
[----:B------:R-:W-:-:S02]  /*3cf0*/  LOP3.LUT R26, R43, R24, RZ, 0x3c, !PT ;  /* 0x000000182b1a7212 */ /* 0x000fc400078e3cff */
[----:B------:R-:W-:Y:S01]  /*3d00*/  ISETP.NE.AND P1, PT, R22, RZ, PT ;  /* 0x000000ff1600720c */ /* 0x000fe20003f25270 */
[----:B0-----:R-:W0:Y:S01]  /*3d10*/  MUFU.RCP R38, R38 ;  /* 0x0000002600267308 */ /* 0x001e220000001000 */
[----:B------:R-:W-:Y:S02]  /*3d20*/  ISETP.GE.AND P2, PT, R26, RZ, PT ;  /* 0x000000ff1a00720c */ /* 0x000fe40003f46270 */
[----:B------:R-:W-:-:S04]  /*3d30*/  LOP3.LUT R26, R16, R22, RZ, 0x3c, !PT ;  /* 0x00000016101a7212 */ /* 0x000fc800078e3cff */
[----:B------:R-:W-:Y:S01]  /*3d40*/  ISETP.GE.AND P0, PT, R26, RZ, PT ;  /* 0x000000ff1a00720c */ /* 0x000fe20003f06270 */
[----:B------:R-:W-:-:S04]  /*3d50*/  @P3 VIADD R34, R34, 0x1 ;  /* 0x0000000122223836 */ /* 0x000fc80000000000 */
[----:B------:R-:W-:Y:S01]  /*3d60*/  IMAD.MOV.U32 R26, RZ, RZ, R34 ;  /* 0x000000ffff1a7224 */ /* 0x000fe200078e0022 */
[----:B------:R-:W-:Y:S01]  /*3d70*/  IABS R34, R21 ;  /* 0x0000001500227213 */ /* 0x000fe20000000000 */
[----:B------:R-:W-:Y:S01]  /*3d80*/  @!P2 IMAD.MOV R30, RZ, RZ, -R30 ;  /* 0x000000ffff1ea224 */ /* 0x000fe200078e0a1e */
[----:B------:R-:W-:Y:S02]  /*3d90*/  @!P4 LOP3.LUT R30, RZ, R24, RZ, 0x33, !PT ;  /* 0x00000018ff1ec212 */ /* 0x000fe400078e33ff */
[----:B0-----:R-:W-:Y:S01]  /*3da0*/  IADD3 R39, PT, PT, R38, 0xffffffe, RZ ;  /* 0x0ffffffe26277810 */ /* 0x001fe20007ffe0ff */
[----:B------:R-:W-:Y:S01]  /*3db0*/  IMAD.MOV R34, RZ, RZ, -R34 ;  /* 0x000000ffff227224 */ /* 0x000fe200078e0a22 */
[----:B------:R-:W-:Y:S01]  /*3dc0*/  IABS R38, R23 ;  /* 0x0000001700267213 */ /* 0x000fe20000000000 */
[----:B------:R-:W-:Y:S01]  /*3dd0*/  IMAD.MOV R42, RZ, RZ, -R30 ;  /* 0x000000ffff2a7224 */ /* 0x000fe200078e0a1e */
[----:B------:R-:W-:Y:S02]  /*3de0*/  @!P0 IADD3 R26, PT, PT, -R26, RZ, RZ ;  /* 0x000000ff1a1a8210 */ /* 0x000fe40007ffe1ff */
[----:B------:R-:W0:Y:S01]  /*3df0*/  F2I.FTZ.U32.TRUNC.NTZ R39, R39 ;  /* 0x0000002700277305 */ /* 0x000e22000021f000 */
[----:B------:R-:W-:Y:S01]  /*3e00*/  @!P1 LOP3.LUT R26, RZ, R22, RZ, 0x33, !PT ;  /* 0x00000016ff1a9212 */ /* 0x000fe200078e33ff */
[----:B------:R-:W-:Y:S01]  /*3e10*/  IMAD R42, R24, R42, R43 ;  /* 0x0000002a182a7224 */ /* 0x000fe200078e022b */
[----:B------:R-:W-:Y:S01]  /*3e20*/  IABS R40, R30 ;  /* 0x0000001e00287213 */ /* 0x000fe20000000000 */
[----:B------:R-:W-:Y:S01]  /*3e30*/  IMAD.MOV R38, RZ, RZ, -R38 ;  /* 0x000000ffff267224 */ /* 0x000fe200078e0a26 */
[----:B------:R-:W-:Y:S01]  /*3e40*/  IABS R41, R26 ;  /* 0x0000001a00297213 */ /* 0x000fe20000000000 */
[----:B------:R-:W-:-:S04]  /*3e50*/  IMAD.WIDE R42, R42, UR5, RZ ;  /* 0x000000052a2a7c25 */ /* 0x000fc8000f8e02ff */
[----:B------:R-:W-:-:S04]  /*3e60*/  IMAD.HI.U32 R33, R33, R40, RZ ;  /* 0x0000002821217227 */ /* 0x000fc800078e00ff */
[----:B------:R-:W-:Y:S01]  /*3e70*/  IMAD.HI.U32 R32, R32, R41, RZ ;  /* 0x0000002920207227 */ /* 0x000fe200078e00ff */
[----:B0-----:R-:W-:-:S03]  /*3e80*/  IADD3 R24, PT, PT, RZ, -R39, RZ ;  /* 0x80000027ff187210 */ /* 0x001fc60007ffe0ff */
[----:B------:R-:W-:Y:S02]  /*3e90*/  IMAD R40, R33, R38, R40 ;  /* 0x0000002621287224 */ /* 0x000fe400078e0228 */
[----:B------:R-:W-:Y:S02]  /*3ea0*/  IMAD R34, R32, R34, R41 ;  /* 0x0000002220227224 */ /* 0x000fe400078e0229 */
[----:B------:R-:W-:Y:S01]  /*3eb0*/  IMAD R41, R24, R25, RZ ;  /* 0x0000001918297224 */ /* 0x000fe200078e02ff */
[----:B------:R-:W-:Y:S01]  /*3ec0*/  IABS R24, R27 ;  /* 0x0000001b00187213 */ /* 0x000fe20000000000 */
[----:B------:R-:W-:Y:S01]  /*3ed0*/  IMAD.MOV.U32 R38, RZ, RZ, RZ ;  /* 0x000000ffff267224 */ /* 0x000fe200078e00ff */
[----:B------:R-:W-:Y:S02]  /*3ee0*/  ISETP.GT.U32.AND P3, PT, R31, R40, PT ;  /* 0x000000281f00720c */ /* 0x000fe40003f64070 */
[----:B------:R-:W-:Y:S01]  /*3ef0*/  ISETP.GT.U32.AND P1, PT, R29, R34, PT ;  /* 0x000000221d00720c */ /* 0x000fe20003f24070 */
[----:B------:R-:W-:Y:S01]  /*3f00*/  IMAD.HI.U32 R39, R39, R41, R38 ;  /* 0x0000002927277227 */ /* 0x000fe200078e0026 */
[----:B------:R-:W-:-:S03]  /*3f10*/  IABS R38, R18 ;  /* 0x0000001200267213 */ /* 0x000fc60000000000 */
[----:B------:R-:W-:Y:S02]  /*3f20*/  IMAD.MOV R24, RZ, RZ, -R24 ;  /* 0x000000ffff187224 */ /* 0x000fe400078e0a18 */
[----:B------:R-:W-:-:S04]  /*3f30*/  IMAD.HI.U32 R39, R39, R38, RZ ;  /* 0x0000002627277227 */ /* 0x000fc800078e00ff */
[----:B------:R-:W-:Y:S01]  /*3f40*/  IMAD R24, R39, R24, R38 ;  /* 0x0000001827187224 */ /* 0x000fe200078e0226 */
[-C--:B------:R-:W-:Y:S01]  /*3f50*/  @!P3 IADD3 R40, PT, PT, R40, -R31.reuse, RZ ;  /* 0x8000001f2828b210 */ /* 0x080fe20007ffe0ff */
[----:B------:R-:W-:Y:S02]  /*3f60*/  @!P1 IMAD.IADD R34, R34, 0x1, -R29 ;  /* 0x0000000122229824 */ /* 0x000fe400078e0a1d */
[----:B------:R-:W-:Y:S01]  /*3f70*/  @!P3 VIADD R33, R33, 0x1 ;  /* 0x000000012121b836 */ /* 0x000fe20000000000 */
[----:B------:R-:W-:Y:S01]  /*3f80*/  ISETP.GT.U32.AND P0, PT, R25, R24, PT ;  /* 0x000000181900720c */ /* 0x000fe20003f04070 */
[----:B------:R-:W-:Y:S01]  /*3f90*/  @!P1 VIADD R32, R32, 0x1 ;  /* 0x0000000120209836 */ /* 0x000fe20000000000 */
[----:B------:R-:W-:Y:S02]  /*3fa0*/  ISETP.GE.U32.AND P6, PT, R40, R31, PT ;  /* 0x0000001f2800720c */ /* 0x000fe40003fc6070 */
[----:B------:R-:W-:-:S09]  /*3fb0*/  ISETP.NE.AND P1, PT, R21, RZ, PT ;  /* 0x000000ff1500720c */ /* 0x000fd20003f25270 */
        /* <DEDUP_REMOVED lines=32> */
[----:B------:R-:W-:Y:S01]  /*41c0*/  IADD3 R17, PT, PT, -R32, RZ, RZ ;  /* 0x000000ff20117210 */ /* 0x000fe20007ffe1ff */
[----:B------:R-:W0:Y:S02]  /*41d0*/  LDCU.64 UR4, c[0x0][0x420] ;  /* 0x00008400ff0477ac */ /* 0x000e240008000a00 */
        /* <DEDUP_REMOVED lines=17> */
.L_x_246:
[----:B------:R-:W0:Y:S01]  /*42f0*/  LDC.64 R18, c[0x0][0x420] ;  /* 0x00010800ff127b82 */ /* 0x000e220000000a00 */
[----:B------:R-:W-:-:S05]  /*4300*/  IADD3 R16, PT, PT, R28, UR16, RZ ;  /* 0x000000101c107c10 */ /* 0x000fca000fffe0ff */
[----:B0-----:R-:W-:-:S05]  /*4310*/  IMAD.WIDE.U32 R16, R16, 0x4, R18 ;  /* 0x0000000410107825 */ /* 0x001fca00078e0012 */
[----:B------:R1:W-:Y:S02]  /*4320*/  STG.E desc[UR10][R16.64], R2 ;  /* 0x0000000210007986 */ /* 0x0003e4000c10190a */
.L_x_245:
[----:B------:R-:W-:Y:S05]  /*4330*/  BSYNC.RECONVERGENT B1 ;  /* 0x0000000000017941 */ /* 0x000fea0003800200 */
.L_x_244:
[----:B------:R-:W2:Y:S01]  /*4340*/  LDCU UR8, c[0x0][0x534] ;  /* 0x0000a680ff0877ac */ /* 0x000ea20008000800 */
[----:B01----:R-:W-:Y:S01]  /*4350*/  LOP3.LUT R16, R0, 0x7, RZ, 0xc0, !PT ;  /* 0x0000000700107812 */ /* 0x003fe200078ec0ff */
[----:B------:R-:W0:Y:S01]  /*4360*/  S2R R31, SR_CgaCtaId ;  /* 0x00000000001f7919 */ /* 0x000e220000008800 */
[----:B------:R-:W-:Y:S01]  /*4370*/  MOV R20, 0x400 ;  /* 0x0000040000147802 */ /* 0x000fe20000000f00 */
[----:B------:R-:W-:Y:S01]  /*4380*/  IMAD.SHL.U32 R32, R28, 0x4, RZ ;  /* 0x000000041c207824 */ /* 0x000fe200078e00ff */
[C---:B------:R-:W-:Y:S01]  /*4390*/  LOP3.LUT R17, R16.reuse, 0x8, RZ, 0xfc, !PT ;  /* 0x0000000810117812 */ /* 0x040fe200078efcff */
[----:B------:R-:W1:Y:S01]  /*43a0*/  S2UR UR7, SR_CTAID.X ;  /* 0x00000000000779c3 */ /* 0x000e620000002500 */
[----:B------:R-:W-:-:S07]  /*43b0*/  LOP3.LUT R18, R16, 0x20, RZ, 0xfc, !PT ;  /* 0x0000002010127812 */ /* 0x000fce00078efcff */
[----:B------:R-:W3:Y:S01]  /*43c0*/  LDC R30, c[0x0][0x44c] ;  /* 0x00011300ff1e7b82 */ /* 0x000ee20000000800 */
[----:B--2---:R-:W-:Y:S01]  /*43d0*/  ISETP.GE.AND P1, PT, R16, UR8, PT ;  /* 0x0000000810007c0c */ /* 0x004fe2000bf26270 */
[----:B------:R-:W-:Y:S01]  /*43e0*/  UISETP.GE.AND UP0, UPT, UR8, 0x1, UPT ;  /* 0x000000010800788c */ /* 0x000fe2000bf06270 */
[----:B------:R-:W-:Y:S02]  /*43f0*/  ISETP.GE.AND P0, PT, R17, UR8, PT ;  /* 0x0000000811007c0c */ /* 0x000fe4000bf06270 */
[C---:B------:R-:W-:Y:S02]  /*4400*/  ISETP.GT.U32.OR P1, PT, R0.reuse, 0x7f, P1 ;  /* 0x0000007f0000780c */ /* 0x040fe40000f24470 */
[----:B------:R-:W-:Y:S02]  /*4410*/  ISETP.GT.U32.OR P0, PT, R0, 0x7f, P0 ;  /* 0x0000007f0000780c */ /* 0x000fe40000704470 */
[----:B------:R-:W-:Y:S02]  /*4420*/  LOP3.LUT R17, R16, 0x10, RZ, 0xfc, !PT ;  /* 0x0000001010117812 */ /* 0x000fe400078efcff */
[----:B------:R-:W-:-:S02]  /*4430*/  ISETP.GE.AND P4, PT, R18, UR8, PT ;  /* 0x0000000812007c0c */ /* 0x000fc4000bf86270 */
[----:B------:R-:W-:Y:S01]  /*4440*/  ISETP.GE.AND P6, PT, R17, UR8, PT ;  /* 0x0000000811007c0c */ /* 0x000fe2000bfc6270 */
[----:B-1----:R-:W-:Y:S01]  /*4450*/  USHF.L.U32 UR7, UR7, 0x4, URZ ;  /* 0x0000000407077899 */ /* 0x002fe200080006ff */
[C---:B------:R-:W-:Y:S02]  /*4460*/  LOP3.LUT R17, R16.reuse, 0x18, RZ, 0xfc, !PT ;  /* 0x0000001810117812 */ /* 0x040fe400078efcff */
[----:B------:R-:W-:Y:S01]  /*4470*/  LOP3.LUT R18, R16, 0x28, RZ, 0xfc, !PT ;  /* 0x0000002810127812 */ /* 0x000fe200078efcff */
[C---:B------:R-:W-:Y:S01]  /*4480*/  @!P1 FADD.FTZ R21, -R2.reuse, R37 ;  /* 0x0000002502159221 */ /* 0x040fe20000010100 */
[----:B------:R-:W-:Y:S01]  /*4490*/  ISETP.GE.AND P5, PT, R17, UR8, PT ;  /* 0x0000000811007c0c */ /* 0x000fe2000bfa6270 */
[----:B------:R-:W-:Y:S01]  /*44a0*/  @!P0 FADD.FTZ R19, -R2, R36 ;  /* 0x0000002402138221 */ /* 0x000fe20000010100 */
[----:B0-----:R-:W-:Y:S01]  /*44b0*/  LEA R31, R31, R20, 0x18 ;  /* 0x000000141f1f7211 */ /* 0x001fe200078ec0ff */
[----:B------:R-:W-:Y:S01]  /*44c0*/  @!P1 FMUL.FTZ R21, R21, 1.4426950216293334961 ;  /* 0x3fb8aa3b15159820 */ /* 0x000fe20000410000 */
[----:B------:R-:W-:Y:S01]  /*44d0*/  ISETP.GT.U32.OR P6, PT, R0, 0x7f, P6 ;  /* 0x0000007f0000780c */ /* 0x000fe200037c4470 */
[----:B------:R-:W-:Y:S01]  /*44e0*/  @!P0 FMUL.FTZ R19, R19, 1.4426950216293334961 ;  /* 0x3fb8aa3b13138820 */ /* 0x000fe20000410000 */
[----:B------:R-:W-:Y:S01]  /*44f0*/  ISETP.GE.AND P3, PT, R18, UR8, PT ;  /* 0x0000000812007c0c */ /* 0x000fe2000bf66270 */
[----:B------:R0:W1:Y:S01]  /*4500*/  @!P1 MUFU.EX2 R17, R21 ;  /* 0x0000001500119308 */ /* 0x0000620000000800 */
[----:B------:R-:W-:-:S02]  /*4510*/  LOP3.LUT R18, R16, 0x30, RZ, 0xfc, !PT ;  /* 0x0000003010127812 */ /* 0x000fc400078efcff */
[----:B------:R-:W-:Y:S02]  /*4520*/  ISETP.GT.U32.OR P5, PT, R0, 0x7f, P5 ;  /* 0x0000007f0000780c */ /* 0x000fe40002fa4470 */
[----:B------:R-:W-:Y:S02]  /*4530*/  ISETP.GE.AND P2, PT, R18, UR8, PT ;  /* 0x0000000812007c0c */ /* 0x000fe4000bf46270 */
[C---:B------:R-:W-:Y:S01]  /*4540*/  ISETP.GT.U32.OR P4, PT, R0.reuse, 0x7f, P4 ;  /* 0x0000007f0000780c */ /* 0x040fe20002784470 */
[----:B------:R-:W2:Y:S01]  /*4550*/  @!P0 MUFU.EX2 R19, R19 ;  /* 0x0000001300138308 */ /* 0x000ea20000000800 */
[----:B------:R-:W-:Y:S01]  /*4560*/  ISETP.GT.U32.OR P2, PT, R0, 0x7f, P2 ;  /* 0x0000007f0000780c */ /* 0x000fe20001744470 */
[----:B------:R-:W-:Y:S01]  /*4570*/  @!P6 FADD.FTZ R35, -R2, R35 ;  /* 0x000000230223e221 */ /* 0x000fe20000010100 */
[----:B------:R-:W-:-:S03]  /*4580*/  ISETP.GT.U32.OR P3, PT, R0, 0x7f, P3 ;  /* 0x0000007f0000780c */ /* 0x000fc60001f64470 */
[----:B------:R-:W-:Y:S02]  /*4590*/  @!P6 FMUL.FTZ R20, R35, 1.4426950216293334961 ;  /* 0x3fb8aa3b2314e820 */ /* 0x000fe40000410000 */
[----:B------:R-:W-:Y:S01]  /*45a0*/  @!P5 FADD.FTZ R14, -R2, R14 ;  /* 0x0000000e020ed221 */ /* 0x000fe20000010100 */
[----:B0-----:R-:W-:-:S03]  /*45b0*/  IMAD.IADD R21, R31, 0x1, R32 ;  /* 0x000000011f157824 */ /* 0x001fc600078e0220 */
[----:B------:R-:W0:Y:S01]  /*45c0*/  @!P6 MUFU.EX2 R20, R20 ;  /* 0x000000140014e308 */ /* 0x000e220000000800 */
[C---:B------:R-:W-:Y:S01]  /*45d0*/  IMAD R18, R16.reuse, 0x44, R21 ;  /* 0x0000004410127824 */ /* 0x040fe200078e0215 */
[----:B------:R-:W-:Y:S01]  /*45e0*/  LOP3.LUT R21, R16, 0x38, RZ, 0xfc, !PT ;  /* 0x0000003810157812 */ /* 0x000fe200078efcff */
[----:B------:R-:W-:Y:S01]  /*45f0*/  @!P4 FADD.FTZ R15, -R2, R15 ;  /* 0x0000000f020fc221 */ /* 0x000fe20000010100 */
[----:B------:R-:W-:Y:S01]  /*4600*/  @!P5 FMUL.FTZ R14, R14, 1.4426950216293334961 ;  /* 0x3fb8aa3b0e0ed820 */ /* 0x000fe20000410000 */
[----:B------:R-:W-:Y:S01]  /*4610*/  @!P2 FADD.FTZ R13, -R2, R13 ;  /* 0x0000000d020da221 */ /* 0x000fe20000010100 */
[----:B-1----:R-:W-:Y:S01]  /*4620*/  @!P1 STS [R18], R17 ;  /* 0x0000001112009388 */ /* 0x002fe20000000800 */
[----:B------:R-:W-:Y:S01]  /*4630*/  ISETP.GE.AND P1, PT, R21, UR8, PT ;  /* 0x0000000815007c0c */ /* 0x000fe2000bf26270 */
[----:B------:R-:W-:Y:S01]  /*4640*/  @!P4 FMUL.FTZ R15, R15, 1.4426950216293334961 ;  /* 0x3fb8aa3b0f0fc820 */ /* 0x000fe20000410000 */
[----:B------:R-:W-:Y:S01]  /*4650*/  LOP3.LUT R21, R16, 0x40, RZ, 0xfc, !PT ;  /* 0x0000004010157812 */ /* 0x000fe200078efcff */
[----:B--2---:R1:W-:Y:S01]  /*4660*/  @!P0 STS [R18+0x220], R19 ;  /* 0x0002201312008388 */ /* 0x0043e20000000800 */
[----:B------:R-:W-:Y:S01]  /*4670*/  ISETP.GT.U32.OR P1, PT, R0, 0x7f, P1 ;  /* 0x0000007f0000780c */ /* 0x000fe20000f24470 */
[----:B------:R2:W4:Y:S01]  /*4680*/  @!P5 MUFU.EX2 R23, R14 ;  /* 0x0000000e0017d308 */ /* 0x0005220000000800 */
[----:B------:R-:W-:Y:S01]  /*4690*/  ISETP.GE.AND P0, PT, R21, UR8, PT ;  /* 0x0000000815007c0c */ /* 0x000fe2000bf06270 */
[----:B------:R-:W-:Y:S01]  /*46a0*/  @!P3 FADD.FTZ R12, -R2, R12 ;  /* 0x0000000c020cb221 */ /* 0x000fe20000010100 */
[----:B------:R-:W-:-:S02]  /*46b0*/  @!P2 FMUL.FTZ R13, R13, 1.4426950216293334961 ;  /* 0x3fb8aa3b0d0da820 */ /* 0x000fc40000410000 */
[----:B------:R-:W-:Y:S01]  /*46c0*/  ISETP.GT.U32.OR P0, PT, R0, 0x7f, P0 ;  /* 0x0000007f0000780c */ /* 0x000fe20000704470 */
[----:B------:R-:W-:Y:S01]  /*46d0*/  @!P3 FMUL.FTZ R12, R12, 1.4426950216293334961 ;  /* 0x3fb8aa3b0c0cb820 */ /* 0x000fe20000410000 */
[----:B0-----:R-:W-:Y:S01]  /*46e0*/  @!P6 STS [R18+0x440], R20 ;  /* 0x000440141200e388 */ /* 0x001fe20000000800 */
[----:B------:R-:W0:Y:S04]  /*46f0*/  @!P4 MUFU.EX2 R15, R15 ;  /* 0x0000000f000fc308 */ /* 0x000e280000000800 */
[----:B------:R-:W-:-:S04]  /*4700*/  @!P1 FADD.FTZ R10, -R2, R10 ;  /* 0x0000000a020a9221 */ /* 0x000fc80000010100 */
[----:B------:R-:W-:Y:S01]  /*4710*/  @!P1 FMUL.FTZ R10, R10, 1.4426950216293334961 ;  /* 0x3fb8aa3b0a0a9820 */ /* 0x000fe20000410000 */
[----:B--2---:R-:W-:Y:S01]  /*4720*/  LOP3.LUT R14, R16, 0x48, RZ, 0xfc, !PT ;  /* 0x00000048100e7812 */ /* 0x004fe200078efcff */
[----:B------:R-:W-:Y:S01]  /*4730*/  @!P0 FADD.FTZ R11, -R2, R11 ;  /* 0x0000000b020b8221 */ /* 0x000fe20000010100 */
[----:B------:R2:W5:Y:S01]  /*4740*/  @!P3 MUFU.EX2 R21, R12 ;  /* 0x0000000c0015b308 */ /* 0x0005620000000800 */
[----:B----4-:R-:W-:Y:S01]  /*4750*/  @!P5 STS [R18+0x660], R23 ;  /* 0x000660171200d388 */ /* 0x010fe20000000800 */
[----:B------:R-:W-:Y:S01]  /*4760*/  ISETP.GE.AND P6, PT, R14, UR8, PT ;  /* 0x000000080e007c0c */ /* 0x000fe2000bfc6270 */
[----:B-1----:R-:W-:Y:S01]  /*4770*/  @!P0 FMUL.FTZ R19, R11, 1.4426950216293334961 ;  /* 0x3fb8aa3b0b138820 */ /* 0x002fe20000410000 */
[----:B------:R-:W-:Y:S01]  /*4780*/  LOP3.LUT R14, R16, 0x50, RZ, 0xfc, !PT ;  /* 0x00000050100e7812 */ /* 0x000fe200078efcff */
[----:B0-----:R0:W-:Y:S01]  /*4790*/  @!P4 STS [R18+0x880], R15 ;  /* 0x0008800f1200c388 */ /* 0x0011e20000000800 */
[----:B------:R-:W-:Y:S02]  /*47a0*/  ISETP.GT.U32.OR P6, PT, R0, 0x7f, P6 ;  /* 0x0000007f0000780c */ /* 0x000fe400037c4470 */
[----:B------:R-:W1:Y:S01]  /*47b0*/  @!P2 MUFU.EX2 R13, R13 ;  /* 0x0000000d000da308 */ /* 0x000e620000000800 */
[----:B------:R-:W-:-:S02]  /*47c0*/  LOP3.LUT R11, R16, 0x60, RZ, 0xfc, !PT ;  /* 0x00000060100b7812 */ /* 0x000fc400078efcff */
[----:B------:R-:W-:-:S04]  /*47d0*/  ISETP.GE.AND P5, PT, R14, UR8, PT ;  /* 0x000000080e007c0c */ /* 0x000fc8000bfa6270 */
[----:B------:R-:W-:Y:S01]  /*47e0*/  ISETP.GT.U32.OR P5, PT, R0, 0x7f, P5 ;  /* 0x0000007f0000780c */ /* 0x000fe20002fa4470 */
[----:B------:R4:W3:Y:S01]  /*47f0*/  @!P1 MUFU.EX2 R17, R10 ;  /* 0x0000000a00119308 */ /* 0x0008e20000000800 */
[----:B--2---:R-:W-:Y:S01]  /*4800*/  LOP3.LUT R12, R16, 0x58, RZ, 0xfc, !PT ;  /* 0x00000058100c7812 */ /* 0x004fe200078efcff */
[----:B-----5:R-:W-:Y:S01]  /*4810*/  @!P3 STS [R18+0xaa0], R21 ;  /* 0x000aa0151200b388 */ /* 0x020fe20000000800 */
[----:B------:R-:W-:Y:S02]  /*4820*/  ISETP.GE.AND P3, PT, R11, UR8, PT ;  /* 0x000000080b007c0c */ /* 0x000fe4000bf66270 */
[----:B------:R-:W-:Y:S01]  /*4830*/  ISETP.GE.AND P4, PT, R12, UR8, PT ;  /* 0x000000080c007c0c */ /* 0x000fe2000bf86270 */
[----:B------:R-:W-:Y:S01]  /*4840*/  @!P6 FADD.FTZ R12, -R2, R8 ;  /* 0x00000008020ce221 */ /* 0x000fe20000010100 */
[----:B------:R-:W-:Y:S01]  /*4850*/  LOP3.LUT R8, R16, 0x70, RZ, 0xfc, !PT ;  /* 0x0000007010087812 */ /* 0x000fe200078efcff */
[----:B------:R-:W2:Y:S01]  /*4860*/  @!P0 MUFU.EX2 R19, R19 ;  /* 0x0000001300138308 */ /* 0x000ea20000000800 */
[----:B-1----:R1:W-:Y:S01]  /*4870*/  @!P2 STS [R18+0xcc0], R13 ;  /* 0x000cc00d1200a388 */ /* 0x0023e20000000800 */
[----:B------:R-:W-:Y:S01]  /*4880*/  ISETP.GT.U32.OR P3, PT, R0, 0x7f, P3 ;  /* 0x0000007f0000780c */ /* 0x000fe20001f64470 */
[----:B------:R-:W-:Y:S01]  /*4890*/  @!P6 FMUL.FTZ R12, R12, 1.4426950216293334961 ;  /* 0x3fb8aa3b0c0ce820 */ /* 0x000fe20000410000 */
[----:B------:R-:W-:Y:S01]  /*48a0*/  ISETP.GT.U32.OR P4, PT, R0, 0x7f, P4 ;  /* 0x0000007f0000780c */ /* 0x000fe20002784470 */
[----:B------:R-:W-:Y:S01]  /*48b0*/  @!P5 FADD.FTZ R11, -R2, R9 ;  /* 0x00000009020bd221 */ /* 0x000fe20000010100 */
[----:B0-----:R-:W-:-:S02]  /*48c0*/  IMAD.SHL.U32 R15, R0, 0x4, RZ ;  /* 0x00000004000f7824 */ /* 0x001fc400078e00ff */
[----:B------:R-:W0:Y:S01]  /*48d0*/  @!P6 MUFU.EX2 R9, R12 ;  /* 0x0000000c0009e308 */ /* 0x000e220000000800 */
[C---:B----4-:R-:W-:Y:S01]  /*48e0*/  LOP3.LUT R10, R16.reuse, 0x68, RZ, 0xfc, !PT ;  /* 0x00000068100a7812 */ /* 0x050fe200078efcff */
[----:B---3--:R3:W-:Y:S01]  /*48f0*/  @!P1 STS [R18+0xee0], R17 ;  /* 0x000ee01112009388 */ /* 0x0087e20000000800 */
[----:B------:R-:W-:Y:S01]  /*4900*/  LOP3.LUT R16, R16, 0x78, RZ, 0xfc, !PT ;  /* 0x0000007810107812 */ /* 0x000fe200078efcff */
[----:B------:R-:W-:Y:S01]  /*4910*/  @!P5 FMUL.FTZ R11, R11, 1.4426950216293334961 ;  /* 0x3fb8aa3b0b0bd820 */ /* 0x000fe20000410000 */
[----:B------:R-:W-:Y:S02]  /*4920*/  ISETP.GE.AND P2, PT, R10, UR8, PT ;  /* 0x000000080a007c0c */ /* 0x000fe4000bf46270 */
[----:B------:R-:W-:Y:S01]  /*4930*/  ISETP.GE.AND P1, PT, R8, UR8, PT ;  /* 0x0000000808007c0c */ /* 0x000fe2000bf26270 */
[----:B--2---:R-:W-:Y:S01]  /*4940*/  @!P0 STS [R18+0x1100], R19 ;  /* 0x0011001312008388 */ /* 0x004fe20000000800 */
[----:B------:R-:W-:Y:S01]  /*4950*/  ISETP.GE.AND P0, PT, R16, UR8, PT ;  /* 0x0000000810007c0c */ /* 0x000fe2000bf06270 */
[----:B------:R-:W-:Y:S01]  /*4960*/  @!P4 FADD.FTZ R6, -R2, R6 ;  /* 0x000000060206c221 */ /* 0x000fe20000010100 */
[C---:B------:R-:W-:Y:S01]  /*4970*/  ISETP.GT.U32.OR P2, PT, R0.reuse, 0x7f, P2 ;  /* 0x0000007f0000780c */ /* 0x040fe20001744470 */
[----:B------:R-:W2:Y:S01]  /*4980*/  @!P5 MUFU.EX2 R11, R11 ;  /* 0x0000000b000bd308 */ /* 0x000ea20000000800 */
[----:B------:R-:W-:Y:S01]  /*4990*/  ISETP.GT.U32.OR P1, PT, R0, 0x7f, P1 ;  /* 0x0000007f0000780c */ /* 0x000fe20000f24470 */
[----:B------:R-:W-:Y:S01]  /*49a0*/  @!P4 FMUL.FTZ R6, R6, 1.4426950216293334961 ;  /* 0x3fb8aa3b0606c820 */ /* 0x000fe20000410000 */
[----:B------:R-:W-:Y:S01]  /*49b0*/  ISETP.GT.U32.OR P0, PT, R0, 0x7f, P0 ;  /* 0x0000007f0000780c */ /* 0x000fe20000704470 */
[----:B0-----:R0:W-:Y:S01]  /*49c0*/  @!P6 STS [R18+0x1320], R9 ;  /* 0x001320091200e388 */ /* 0x0011e20000000800 */
[----:B-1----:R-:W-:Y:S01]  /*49d0*/  @!P3 FADD.FTZ R13, -R2, R7 ;  /* 0x00000007020db221 */ /* 0x002fe20000010100 */
[----:B------:R-:W-:Y:S01]  /*49e0*/  LOP3.LUT R15, R15, 0x1c, RZ, 0xc0, !PT ;  /* 0x0000001c0f0f7812 */ /* 0x000fe200078ec0ff */
[----:B------:R-:W-:Y:S01]  /*49f0*/  IMAD R12, R30, UR7, RZ ;  /* 0x000000071e0c7c24 */ /* 0x000fe2000f8e02ff */
[----:B------:R-:W1:Y:S01]  /*4a00*/  @!P4 MUFU.EX2 R7, R6 ;  /* 0x000000060007c308 */ /* 0x000e620000000800 */
[----:B------:R-:W-:Y:S01]  /*4a10*/  @!P3 FMUL.FTZ R13, R13, 1.4426950216293334961 ;  /* 0x3fb8aa3b0d0db820 */ /* 0x000fe20000410000 */
[----:B------:R-:W-:-:S02]  /*4a20*/  IMAD.MOV.U32 R0, RZ, RZ, RZ ;  /* 0x000000ffff007224 */ /* 0x000fc400078e00ff */
[C---:B---3--:R-:W-:Y:S02]  /*4a30*/  @!P2 FADD.FTZ R17, -R2.reuse, R4 ;  /* 0x000000040211a221 */ /* 0x048fe40000010100 */
[C---:B------:R-:W-:Y:S02]  /*4a40*/  @!P1 FADD.FTZ R5, -R2.reuse, R5 ;  /* 0x0000000502059221 */ /* 0x040fe40000010100 */
[----:B------:R-:W-:Y:S01]  /*4a50*/  @!P0 FADD.FTZ R2, -R2, R3 ;  /* 0x0000000302028221 */ /* 0x000fe20000010100 */
[----:B------:R-:W3:Y:S01]  /*4a60*/  @!P3 MUFU.EX2 R13, R13 ;  /* 0x0000000d000db308 */ /* 0x000ee20000000800 */
[----:B------:R-:W-:Y:S01]  /*4a70*/  @!P2 FMUL.FTZ R17, R17, 1.4426950216293334961 ;  /* 0x3fb8aa3b1111a820 */ /* 0x000fe20000410000 */
[----:B------:R-:W-:Y:S01]  /*4a80*/  @!P1 FMUL.FTZ R5, R5, 1.4426950216293334961 ;  /* 0x3fb8aa3b05059820 */ /* 0x000fe20000410000 */
[----:B------:R-:W-:Y:S01]  /*4a90*/  @!P0 FMUL.FTZ R2, R2, 1.4426950216293334961 ;  /* 0x3fb8aa3b02028820 */ /* 0x000fe20000410000 */
[----:B--2---:R2:W-:Y:S04]  /*4aa0*/  @!P5 STS [R18+0x1540], R11 ;  /* 0x0015400b1200d388 */ /* 0x0045e80000000800 */
[----:B------:R-:W4:Y:S01]  /*4ab0*/  @!P2 MUFU.EX2 R17, R17 ;  /* 0x000000110011a308 */ /* 0x000f220000000800 */
[----:B-1----:R1:W-:Y:S01]  /*4ac0*/  @!P4 STS [R18+0x1760], R7 ;  /* 0x001760071200c388 */ /* 0x0023e20000000800 */
[----:B0-----:R-:W-:-:S06]  /*4ad0*/  CS2R R8, SRZ ;  /* 0x0000000000087805 */ /* 0x001fcc000001ff00 */
[----:B------:R-:W0:Y:S01]  /*4ae0*/  @!P1 MUFU.EX2 R21, R5 ;  /* 0x0000000500159308 */ /* 0x000e220000000800 */
[----:B---3--:R3:W-:Y:S07]  /*4af0*/  @!P3 STS [R18+0x1980], R13 ;  /* 0x0019800d1200b388 */ /* 0x0087ee0000000800 */
[----:B------:R-:W5:Y:S01]  /*4b00*/  @!P0 MUFU.EX2 R19, R2 ;  /* 0x0000000200138308 */ /* 0x000f620000000800 */
[----:B----4-:R4:W-:Y:S01]  /*4b10*/  @!P2 STS [R18+0x1ba0], R17 ;  /* 0x001ba0111200a388 */ /* 0x0109e20000000800 */
[----:B--2---:R-:W-:-:S03]  /*4b20*/  CS2R R10, SRZ ;  /* 0x00000000000a7805 */ /* 0x004fc6000001ff00 */
[----:B0-----:R0:W-:Y:S01]  /*4b30*/  @!P1 STS [R18+0x1dc0], R21 ;  /* 0x001dc01512009388 */ /* 0x0011e20000000800 */
[----:B------:R-:W-:Y:S02]  /*4b40*/  CS2R R4, SRZ ;  /* 0x0000000000047805 */ /* 0x000fe4000001ff00 */
[----:B-1----:R-:W-:Y:S01]  /*4b50*/  CS2R R6, SRZ ;  /* 0x0000000000067805 */ /* 0x002fe2000001ff00 */
[----:B-----5:R0:W-:Y:S01]  /*4b60*/  @!P0 STS [R18+0x1fe0], R19 ;  /* 0x001fe01312008388 */ /* 0x0201e20000000800 */
[----:B------:R-:W-:Y:S01]  /*4b70*/  CS2R R2, SRZ ;  /* 0x0000000000027805 */ /* 0x000fe2000001ff00 */
[----:B---3--:R-:W-:Y:S02]  /*4b80*/  IMAD.MOV.U32 R13, RZ, RZ, RZ ;  /* 0x000000ffff0d7224 */ /* 0x008fe400078e00ff */
[----:B----4-:R-:W-:Y:S01]  /*4b90*/  IMAD R17, R28, 0x60, R15 ;  /* 0x000000601c117824 */ /* 0x010fe200078e020f */
[----:B------:R-:W-:Y:S04]  /*4ba0*/  BAR.SYNC.DEFER_BLOCKING 0x0 ;  /* 0x0000000000007b1d */ /* 0x000fe80000010000 */
[----:B------:R-:W-:-:S04]  /*4bb0*/  IADD3 R17, P0, PT, R12, R17, RZ ;  /* 0x000000110c117210 */ /* 0x000fc80007f1e0ff */
[----:B------:R-:W-:Y:S01]  /*4bc0*/  LEA.HI.X.SX32 R12, R12, RZ, 0x1, P0 ;  /* 0x000000ff0c0c7211 */ /* 0x000fe200000f0eff */
[----:B------:R-:W-:Y:S08]  /*4bd0*/  BRA.U !UP0, `(.L_x_252) ;  /* 0x0000000908207547 */ /* 0x000ff0000b800000 */
[----:B------:R-:W1:Y:S01]  /*4be0*/  LDCU.64 UR4, c[0x0][0x3f8] ;  /* 0x00007f00ff0477ac */ /* 0x000e620008000a00 */
[----:B------:R-:W-:Y:S01]  /*4bf0*/  SHF.L.U64.HI R12, R17, 0x2, R12 ;  /* 0x00000002110c7819 */ /* 0x000fe2000001020c */
[----:B------:R-:W-:Y:S01]  /*4c00*/  IMAD R30, R30, UR17, RZ ;  /* 0x000000111e1e7c24 */ /* 0x000fe2000f8e02ff */
[----:B------:R-:W-:Y:S01]  /*4c10*/  CS2R R26, SRZ ;  /* 0x00000000001a7805 */ /* 0x000fe2000001ff00 */
[----:B------:R-:W2:Y:S01]  /*4c20*/  LDCU UR6, c[0x0][0x534] ;  /* 0x0000a680ff0677ac */ /* 0x000ea20008000800 */
[----:B------:R-:W-:Y:S01]  /*4c30*/  IMAD.MOV.U32 R29, RZ, RZ, RZ ;  /* 0x000000ffff1d7224 */ /* 0x000fe200078e00ff */
[----:B------:R-:W-:Y:S01]  /*4c40*/  CS2R R24, SRZ ;  /* 0x0000000000187805 */ /* 0x000fe2000001ff00 */
[----:B------:R-:W-:Y:S01]  /*4c50*/  IMAD.MOV.U32 R0, RZ, RZ, RZ ;  /* 0x000000ffff007224 */ /* 0x000fe200078e00ff */
[----:B------:R-:W-:Y:S01]  /*4c60*/  UISETP.GE.U32.AND UP1, UPT, UR8, 0x4, UPT ;  /* 0x000000040800788c */ /* 0x000fe2000bf26070 */
[----:B------:R-:W-:Y:S02]  /*4c70*/  CS2R R22, SRZ ;  /* 0x0000000000167805 */ /* 0x000fe4000001ff00 */
[----:B0-----:R-:W-:-:S02]  /*4c80*/  CS2R R20, SRZ ;  /* 0x0000000000147805 */ /* 0x001fc4000001ff00 */
[----:B------:R-:W-:Y:S02]  /*4c90*/  CS2R R18, SRZ ;  /* 0x0000000000127805 */ /* 0x000fe4000001ff00 */
[----:B-1----:R-:W-:Y:S02]  /*4ca0*/  LEA R34, P0, R17, UR4, 0x2 ;  /* 0x0000000411227c11 */ /* 0x002fe4000f8010ff */
[----:B------:R-:W-:Y:S01]  /*4cb0*/  CS2R R16, SRZ ;  /* 0x0000000000107805 */ /* 0x000fe2000001ff00 */
[----:B------:R-:W-:Y:S01]  /*4cc0*/  UIADD3 UR4, UPT, UPT, UR17, -UR7, URZ ;  /* 0x8000000711047290 */ /* 0x000fe2000fffe0ff */
[----:B------:R-:W-:Y:S01]  /*4cd0*/  IADD3.X R35, PT, PT, R12, UR5, RZ, P0, !PT ;  /* 0x000000050c237c10 */ /* 0x000fe200087fe4ff */
[----:B--2---:R-:W-:Y:S01]  /*4ce0*/  ULOP3.LUT UP0, UR6, UR6, 0x3, URZ, 0xc0, !UPT ;  /* 0x0000000306067892 */ /* 0x004fe2000f80c0ff */
[----:B------:R-:W-:Y:S11]  /*4cf0*/  BRA.U !UP1, `(.L_x_253) ;  /* 0x0000000509547547 */ /* 0x000ff6000b800000 */
[----:B------:R-:W-:Y:S01]  /*4d00*/  ULOP3.LUT UR8, UR8, 0x7ffffffc, URZ, 0xc0, !UPT ;  /* 0x7ffffffc08087892 */ /* 0x000fe2000f8ec0ff */
[----:B------:R-:W-:Y:S01]  /*4d10*/  IADD3 R14, PT, PT, R32, 0x88, R31 ;  /* 0x00000088200e7810 */ /* 0x000fe20007ffe01f */
[----:B------:R-:W-:Y:S01]  /*4d20*/  IMAD.MOV.U32 R0, RZ, RZ, RZ ;  /* 0x000000ffff007224 */ /* 0x000fe200078e00ff */
[----:B------:R-:W-:Y:S02]  /*4d30*/  ISETP.GE.AND P1, PT, R28, UR4, PT ;  /* 0x000000041c007c0c */ /* 0x000fe4000bf26270 */
[----:B------:R-:W-:Y:S02]  /*4d40*/  CS2R R2, SRZ ;  /* 0x0000000000027805 */ /* 0x000fe4000001ff00 */
[----:B------:R-:W-:Y:S02]  /*4d50*/  CS2R R4, SRZ ;  /* 0x0000000000047805 */ /* 0x000fe4000001ff00 */
[----:B------:R-:W-:Y:S02]  /*4d60*/  CS2R R6, SRZ ;  /* 0x0000000000067805 */ /* 0x000fe4000001ff00 */
[----:B------:R-:W-:-:S02]  /*4d70*/  CS2R R8, SRZ ;  /* 0x0000000000087805 */ /* 0x000fc4000001ff00 */
[----:B------:R-:W-:Y:S01]  /*4d80*/  CS2R R10, SRZ ;  /* 0x00000000000a7805 */ /* 0x000fe2000001ff00 */
[----:B------:R-:W-:Y:S01]  /*4d90*/  IMAD.MOV.U32 R13, RZ, RZ, RZ ;  /* 0x000000ffff0d7224 */ /* 0x000fe200078e00ff */
[----:B------:R-:W-:Y:S01]  /*4da0*/  UIADD3 UR5, UPT, UPT, -UR8, URZ, URZ ;  /* 0x000000ff08057290 */ /* 0x000fe2000fffe1ff */
[----:B------:R-:W-:-:S11]  /*4db0*/  IMAD.U32 R29, RZ, RZ, UR8 ;  /* 0x00000008ff1d7e24 */ /* 0x000fd6000f8e00ff */
.L_x_254:
[----:B------:R-:W2:Y:S01]  /*4dc0*/  @!P1 LDG.E.128 R16, desc[UR10][R34.64] ;  /* 0x0000000a22109981 */ /* 0x000ea2000c1e1d00 */
[C-C-:B------:R-:W-:Y:S01]  /*4dd0*/  @!P1 IMAD.WIDE R36, R30.reuse, 0x4, R34.reuse ;  /* 0x000000041e249825 */ /* 0x140fe200078e0222 */
[----:B------:R-:W-:Y:S02]  /*4de0*/  UIADD3 UR5, UPT, UPT, UR5, 0x4, URZ ;  /* 0x0000000405057890 */ /* 0x000fe4000fffe0ff */
[----:B------:R-:W2:Y:S01]  /*4df0*/  LDS R12, [R14+-0x88] ;  /* 0xffff78000e0c7984 */ /* 0x000ea20000000800 */
[----:B------:R-:W-:Y:S01]  /*4e00*/  @!P1 IMAD.WIDE R38, R30, 0x8, R34 ;  /* 0x000000081e269825 */ /* 0x000fe200078e0222 */
[----:B------:R-:W-:Y:S02]  /*4e10*/  UISETP.NE.AND UP1, UPT, UR5, URZ, UPT ;  /* 0x000000ff0500728c */ /* 0x000fe4000bf25270 */
[----:B------:R-:W3:Y:S04]  /*4e20*/  @!P1 LDG.E.128 R20, desc[UR10][R34.64+0x80] ;  /* 0x0000800a22149981 */ /* 0x000ee8000c1e1d00 */
[----:B------:R-:W4:Y:S01]  /*4e30*/  @!P1 LDG.E.128 R24, desc[UR10][R34.64+0x100] ;  /* 0x0001000a22189981 */ /* 0x000f22000c1e1d00 */
[C---:B--2---:R-:W-:Y:S01]  /*4e40*/  FFMA.FTZ R13, R12.reuse, R16, R13 ;  /* 0x000000100c0d7223 */ /* 0x044fe2000001000d */
[C---:B------:R-:W-:Y:S01]  /*4e50*/  FFMA.FTZ R10, R12.reuse, R17, R10 ;  /* 0x000000110c0a7223 */ /* 0x040fe2000001000a */
[C---:B------:R-:W-:Y:S01]  /*4e60*/  FFMA.FTZ R11, R12.reuse, R18, R11 ;  /* 0x000000120c0b7223 */ /* 0x040fe2000001000b */
[C---:B------:R-:W-:Y:S02]  /*4e70*/  FFMA.FTZ R8, R12.reuse, R19, R8 ;  /* 0x000000130c087223 */ /* 0x040fe40000010008 */
[----:B------:R-:W2:Y:S01]  /*4e80*/  @!P1 LDG.E.128 R16, desc[UR10][R36.64] ;  /* 0x0000000a24109981 */ /* 0x000ea2000c1e1d00 */
[C---:B---3--:R-:W-:Y:S01]  /*4e90*/  FFMA.FTZ R9, R12.reuse, R20, R9 ;  /* 0x000000140c097223 */ /* 0x048fe20000010009 */
[C---:B------:R-:W-:Y:S01]  /*4ea0*/  FFMA.FTZ R6, R12.reuse, R21, R6 ;  /* 0x000000150c067223 */ /* 0x040fe20000010006 */
[C---:B------:R-:W-:Y:S01]  /*4eb0*/  FFMA.FTZ R7, R12.reuse, R22, R7 ;  /* 0x000000160c077223 */ /* 0x040fe20000010007 */
[C---:B------:R-:W-:Y:S01]  /*4ec0*/  FFMA.FTZ R4, R12.reuse, R23, R4 ;  /* 0x000000170c047223 */ /* 0x040fe20000010004 */
[C---:B----4-:R-:W-:Y:S01]  /*4ed0*/  FFMA.FTZ R5, R12.reuse, R24, R5 ;  /* 0x000000180c057223 */ /* 0x050fe20000010005 */
[----:B------:R-:W3:Y:S01]  /*4ee0*/  @!P1 LDG.E.128 R20, desc[UR10][R36.64+0x80] ;  /* 0x0000800a24149981 */ /* 0x000ee2000c1e1d00 */
[C---:B------:R-:W-:Y:S01]  /*4ef0*/  FFMA.FTZ R2, R12.reuse, R25, R2 ;  /* 0x000000190c027223 */ /* 0x040fe20000010002 */
[C---:B------:R-:W-:Y:S01]  /*4f00*/  FFMA.FTZ R3, R12.reuse, R26, R3 ;  /* 0x0000001a0c037223 */ /* 0x040fe20000010003 */
[----:B------:R-:W-:Y:S02]  /*4f10*/  FFMA.FTZ R0, R12, R27, R0 ;  /* 0x0000001b0c007223 */ /* 0x000fe40000010000 */
[----:B------:R-:W2:Y:S04]  /*4f20*/  LDS R12, [R14+-0x44] ;  /* 0xffffbc000e0c7984 */ /* 0x000ea80000000800 */
[----:B------:R0:W4:Y:S02]  /*4f30*/  @!P1 LDG.E.128 R24, desc[UR10][R36.64+0x100] ;  /* 0x0001000a24189981 */ /* 0x000124000c1e1d00 */
[C---:B0-----:R-:W-:Y:S01]  /*4f40*/  @!P1 IMAD.WIDE R36, R30.reuse, 0xc, R34 ;  /* 0x0000000c1e249825 */ /* 0x041fe200078e0222 */
[C---:B------:R-:W-:Y:S04]  /*4f50*/  LEA R34, P0, R30.reuse, R34, 0x4 ;  /* 0x000000221e227211 */ /* 0x040fe800078020ff */
[----:B------:R-:W-:Y:S01]  /*4f60*/  LEA.HI.X.SX32 R35, R30, R35, 0x4, P0 ;  /* 0x000000231e237211 */ /* 0x000fe200000f26ff */
        /* <DEDUP_REMOVED lines=8> */
[C---:B------:R-:W-:Y:S02]  /*4ff0*/  FFMA.FTZ R4, R12.reuse, R23, R4 ;  /* 0x000000170c047223 */ /* 0x040fe40000010004 */
[----:B------:R-:W3:Y:S01]  /*5000*/  @!P1 LDG.E.128 R20, desc[UR10][R38.64+0x80] ;  /* 0x0000800a26149981 */ /* 0x000ee2000c1e1d00 */
[C---:B----4-:R-:W-:Y:S01]  /*5010*/  FFMA.FTZ R5, R12.reuse, R24, R5 ;  /* 0x000000180c057223 */ /* 0x050fe20000010005 */
[C---:B------:R-:W-:Y:S01]  /*5020*/  FFMA.FTZ R2, R12.reuse, R25, R2 ;  /* 0x000000190c027223 */ /* 0x040fe20000010002 */
[C---:B------:R-:W-:Y:S01]  /*5030*/  FFMA.FTZ R3, R12.reuse, R26, R3 ;  /* 0x0000001a0c037223 */ /* 0x040fe20000010003 */
[----:B------:R-:W-:Y:S02]  /*5040*/  FFMA.FTZ R0, R12, R27, R0 ;  /* 0x0000001b0c007223 */ /* 0x000fe40000010000 */
[----:B------:R-:W4:Y:S04]  /*5050*/  @!P1 LDG.E.128 R24, desc[UR10][R38.64+0x100] ;  /* 0x0001000a26189981 */ /* 0x000f28000c1e1d00 */
[----:B------:R-:W2:Y:S02]  /*5060*/  LDS R12, [R14] ;  /* 0x000000000e0c7984 */ /* 0x000ea40000000800 */
        /* <DEDUP_REMOVED lines=15> */
[----:B------:R0:W2:Y:S02]  /*5160*/  LDS R12, [R14+0x44] ;  /* 0x000044000e0c7984 */ /* 0x0000a40000000800 */
[----:B0-----:R-:W-:Y:S01]  /*5170*/  IADD3 R14, PT, PT, R14, 0x110, RZ ;  /* 0x000001100e0e7810 */ /* 0x001fe20007ffe0ff */
[C---:B--2---:R-:W-:Y:S01]  /*5180*/  FFMA.FTZ R13, R12.reuse, R16, R13 ;  /* 0x000000100c0d7223 */ /* 0x044fe2000001000d */
[C---:B------:R-:W-:Y:S01]  /*5190*/  FFMA.FTZ R10, R12.reuse, R17, R10 ;  /* 0x000000110c0a7223 */ /* 0x040fe2000001000a */
[C---:B------:R-:W-:Y:S01]  /*51a0*/  FFMA.FTZ R11, R12.reuse, R18, R11 ;  /* 0x000000120c0b7223 */ /* 0x040fe2000001000b */
[C---:B------:R-:W-:Y:S01]  /*51b0*/  FFMA.FTZ R8, R12.reuse, R19, R8 ;  /* 0x000000130c087223 */ /* 0x040fe20000010008 */
[C---:B---3--:R-:W-:Y:S01]  /*51c0*/  FFMA.FTZ R9, R12.reuse, R20, R9 ;  /* 0x000000140c097223 */ /* 0x048fe20000010009 */
[C---:B------:R-:W-:Y:S01]  /*51d0*/  FFMA.FTZ R6, R12.reuse, R21, R6 ;  /* 0x000000150c067223 */ /* 0x040fe20000010006 */
[C---:B------:R-:W-:Y:S01]  /*51e0*/  FFMA.FTZ R7, R12.reuse, R22, R7 ;  /* 0x000000160c077223 */ /* 0x040fe20000010007 */
[C---:B------:R-:W-:Y:S01]  /*51f0*/  FFMA.FTZ R4, R12.reuse, R23, R4 ;  /* 0x000000170c047223 */ /* 0x040fe20000010004 */
[C---:B----4-:R-:W-:Y:S01]  /*5200*/  FFMA.FTZ R5, R12.reuse, R24, R5 ;  /* 0x000000180c057223 */ /* 0x050fe20000010005 */
[C---:B------:R-:W-:Y:S01]  /*5210*/  FFMA.FTZ R2, R12.reuse, R25, R2 ;  /* 0x000000190c027223 */ /* 0x040fe20000010002 */
[C---:B------:R-:W-:Y:S01]  /*5220*/  FFMA.FTZ R3, R12.reuse, R26, R3 ;  /* 0x0000001a0c037223 */ /* 0x040fe20000010003 */
[----:B------:R-:W-:Y:S01]  /*5230*/  FFMA.FTZ R0, R12, R27, R0 ;  /* 0x0000001b0c007223 */ /* 0x000fe20000010000 */
[----:B------:R-:W-:Y:S09]  /*5240*/  BRA.U UP1, `(.L_x_254) ;  /* 0xfffffff901dc7547 */ /* 0x000ff2000b83ffff */
.L_x_253:
[----:B------:R-:W-:Y:S05]  /*5250*/  BRA.U !UP0, `(.L_x_252) ;  /* 0x0000000108807547 */ /* 0x000fea000b800000 */
[----:B------:R-:W0:Y:S01]  /*5260*/  S2UR UR5, SR_CgaCtaId ;  /* 0x00000000000579c3 */ /* 0x000e220000008800 */
[----:B------:R-:W-:Y:S01]  /*5270*/  UMOV UR8, 0x400 ;  /* 0x0000040000087882 */ /* 0x000fe20000000000 */
[----:B------:R-:W-:Y:S01]  /*5280*/  IMAD R29, R29, 0x44, R32 ;  /* 0x000000441d1d7824 */ /* 0x000fe200078e0220 */
[----:B------:R-:W-:Y:S01]  /*5290*/  IADD3 R34, P1, PT, R34, 0x100, RZ ;  /* 0x0000010022227810 */ /* 0x000fe20007f3e0ff */
[----:B------:R-:W-:Y:S01]  /*52a0*/  IMAD.WIDE R30, R30, 0x4, RZ ;  /* 0x000000041e1e7825 */ /* 0x000fe200078e02ff */
[----:B------:R-:W-:Y:S01]  /*52b0*/  ISETP.GE.AND P0, PT, R28, UR4, PT ;  /* 0x000000041c007c0c */ /* 0x000fe2000bf06270 */
[----:B------:R-:W-:Y:S01]  /*52c0*/  UIADD3 UR6, UPT, UPT, -UR6, URZ, URZ ;  /* 0x000000ff06067290 */ /* 0x000fe2000fffe1ff */
[----:B------:R-:W-:Y:S01]  /*52d0*/  IADD3.X R35, PT, PT, RZ, R35, RZ, P1, !PT ;  /* 0x00000023ff237210 */ /* 0x000fe20000ffe4ff */
[----:B0-----:R-:W-:-:S06]  /*52e0*/  ULEA UR5, UR5, UR8, 0x18 ;  /* 0x0000000805057291 */ /* 0x001fcc000f8ec0ff */
[----:B------:R-:W-:-:S07]  /*52f0*/  IADD3 R14, PT, PT, R29, UR5, RZ ;  /* 0x000000051d0e7c10 */ /* 0x000fce000fffe0ff */
.L_x_255:
[----:B------:R-:W2:Y:S01]  /*5300*/  @!P0 LDG.E.128 R16, desc[UR10][R34.64+-0x100] ;  /* 0xffff000a22108981 */ /* 0x000ea2000c1e1d00 */
[----:B------:R-:W-:Y:S03]  /*5310*/  UIADD3 UR6, UPT, UPT, UR6, 0x1, URZ ;  /* 0x0000000106067890 */ /* 0x000fe6000fffe0ff */
[----:B------:R-:W3:Y:S01]  /*5320*/  @!P0 LDG.E.128 R20, desc[UR10][R34.64+-0x80] ;  /* 0xffff800a22148981 */ /* 0x000ee2000c1e1d00 */
[----:B------:R-:W-:Y:S03]  /*5330*/  UISETP.NE.AND UP0, UPT, UR6, URZ, UPT ;  /* 0x000000ff0600728c */ /* 0x000fe6000bf05270 */
[----:B------:R0:W4:Y:S04]  /*5340*/  @!P0 LDG.E.128 R24, desc[UR10][R34.64] ;  /* 0x0000000a22188981 */ /* 0x000128000c1e1d00 */
[----:B------:R1:W2:Y:S01]  /*5350*/  LDS R12, [R14] ;  /* 0x000000000e0c7984 */ /* 0x0002a20000000800 */
[----:B0-----:R-:W-:Y:S02]  /*5360*/  IADD3 R34, P1, PT, R30, R34, RZ ;  /* 0x000000221e227210 */ /* 0x001fe40007f3e0ff */
[----:B-1----:R-:W-:Y:S02]  /*5370*/  IADD3 R14, PT, PT, R14, 0x44, RZ ;  /* 0x000000440e0e7810 */ /* 0x002fe40007ffe0ff */
[----:B------:R-:W-:Y:S01]  /*5380*/  IADD3.X R35, PT, PT, R31, R35, RZ, P1, !PT ;  /* 0x000000231f237210 */ /* 0x000fe20000ffe4ff */
        /* <DEDUP_REMOVED lines=13> */
.L_x_252:
[----:B------:R-:W-:-:S04]  /*5460*/  IADD3 R28, PT, PT, R28, UR7, RZ ;  /* 0x000000071c1c7c10 */ /* 0x000fc8000fffe0ff */
[----:B------:R-:W-:-:S13]  /*5470*/  ISETP.GE.AND P0, PT, R28, UR17, PT ;  /* 0x000000111c007c0c */ /* 0x000fda000bf06270 */
[----:B------:R-:W-:Y:S05]  /*5480*/  @P0 EXIT ;  /* 0x000000000000094d */ /* 0x000fea0003800000 */
[----:B0-----:R-:W-:Y:S01]  /*5490*/  IABS R18, UR18 ;  /* 0x0000001200127c13 */ /* 0x001fe20008000000 */
[----:B------:R-:W0:Y:S01]  /*54a0*/  LDC R17, c[0x0][0x434] ;  /* 0x00010d00ff117b82 */ /* 0x000e220000000800 */
[----:B------:R-:W-:Y:S01]  /*54b0*/  IABS R20, R28 ;  /* 0x0000001c00147213 */ /* 0x000fe20000000000 */
[----:B------:R-:W1:Y:S01]  /*54c0*/  LDCU.128 UR4, c[0x0][0x400] ;  /* 0x00008000ff0477ac */ /* 0x000e620008000c00 */
[----:B------:R-:W2:Y:S01]  /*54d0*/  I2F.RP R16, R18 ;  /* 0x0000001200107306 */ /* 0x000ea20000209400 */
[----:B------:R-:W-:Y:S01]  /*54e0*/  IABS R14, UR18 ;  /* 0x00000012000e7c13 */ /* 0x000fe20008000000 */
[----:B------:R-:W3:Y:S01]  /*54f0*/  LDCU.64 UR8, c[0x0][0x410] ;  /* 0x00008200ff0877ac */ /* 0x000ee20008000a00 */
[----:B------:R-:W-:Y:S02]  /*5500*/  F2FP.BF16.F32.PACK_AB R10, R10, R13 ;  /* 0x0000000d0a0a723e */ /* 0x000fe400000010ff */
[----:B------:R-:W-:Y:S02]  /*5510*/  IADD3 R14, PT, PT, RZ, -R14, RZ ;  /* 0x8000000eff0e7210 */ /* 0x000fe40007ffe0ff */
[----:B------:R-:W-:-:S02]  /*5520*/  F2FP.BF16.F32.PACK_AB R11, R8, R11 ;  /* 0x0000000b080b723e */ /* 0x000fc400000010ff */
[----:B------:R-:W-:Y:S02]  /*5530*/  F2FP.BF16.F32.PACK_AB R6, R6, R9 ;  /* 0x000000090606723e */ /* 0x000fe400000010ff */
[----:B------:R-:W-:Y:S02]  /*5540*/  F2FP.BF16.F32.PACK_AB R7, R4, R7 ;  /* 0x000000070407723e */ /* 0x000fe400000010ff */
[----:B------:R-:W-:Y:S01]  /*5550*/  F2FP.BF16.F32.PACK_AB R2, R2, R5 ;  /* 0x000000050202723e */ /* 0x000fe200000010ff */
[----:B--2---:R-:W2:Y:S01]  /*5560*/  MUFU.RCP R22, R16 ;  /* 0x0000001000167308 */ /* 0x004ea20000001000 */
[----:B------:R-:W-:Y:S01]  /*5570*/  F2FP.BF16.F32.PACK_AB R3, R0, R3 ;  /* 0x000000030003723e */ /* 0x000fe200000010ff */
[----:B--2---:R-:W-:Y:S01]  /*5580*/  VIADD R22, R22, 0xffffffe ;  /* 0x0ffffffe16167836 */ /* 0x004fe20000000000 */
        /* <DEDUP_REMOVED lines=14> */
[----:B0-----:R-:W-:Y:S01]  /*5670*/  IADD3 R22, PT, PT, R12, 0xffffffe, RZ ;  /* 0x0ffffffe0c167810 */ /* 0x001fe20007ffe0ff */
[----:B------:R-:W-:Y:S01]  /*5680*/  @!P1 VIADD R19, R19, 0x1 ;  /* 0x0000000113139836 */ /* 0x000fe20000000000 */
[----:B------:R-:W-:Y:S02]  /*5690*/  ISETP.NE.AND P1, PT, RZ, UR18, PT ;  /* 0x00000012ff007c0c */ /* 0x000fe4000bf25270 */
[----:B------:R-:W-:Y:S01]  /*56a0*/  ISETP.GE.U32.AND P2, PT, R21, R18, PT ;  /* 0x000000121500720c */ /* 0x000fe20003f46070 */
[----:B------:R-:W0:-:S12]  /*56b0*/  F2I.FTZ.U32.TRUNC.NTZ R23, R22 ;  /* 0x0000001600177305 */ /* 0x000e18000021f000 */
[----:B------:R-:W-:Y:S01]  /*56c0*/  @P2 VIADD R19, R19, 0x1 ;  /* 0x0000000113132836 */ /* 0x000fe20000000000 */
[----:B0-----:R-:W-:-:S03]  /*56d0*/  IADD3 R21, PT, PT, RZ, -R23, RZ ;  /* 0x80000017ff157210 */ /* 0x001fc60007ffe0ff */
[----:B------:R-:W-:Y:S01]  /*56e0*/  @!P0 IMAD.MOV R19, RZ, RZ, -R19 ;  /* 0x000000ffff138224 */ /* 0x000fe200078e0a13 */
        /* <DEDUP_REMOVED lines=14> */
[----:B-1----:R-:W-:-:S04]  /*57d0*/  IMAD R12, R12, UR4, RZ ;  /* 0x000000040c0c7c24 */ /* 0x002fc8000f8e02ff */
        /* <DEDUP_REMOVED lines=8> */
[----:B------:R-:W-:-:S05]  /*5860*/  @P2 IADD3 R14, PT, PT, R14, 0x1, RZ ;  /* 0x000000010e0e2810 */ /* 0x000fca0007ffe0ff */
[----:B------:R-:W-:Y:S01]  /*5870*/  @!P1 IMAD.MOV R14, RZ, RZ, -R14 ;  /* 0x000000ffff0e9224 */ /* 0x000fe200078e0a0e */
[----:B------:R-:W-:-:S04]  /*5880*/  @!P0 LOP3.LUT R14, RZ, R17, RZ, 0x33, !PT ;  /* 0x00000011ff0e8212 */ /* 0x000fc800078e33ff */
[----:B------:R-:W-:Y:S01]  /*5890*/  SHF.R.S32.HI R16, RZ, 0x1f, R14 ;  /* 0x0000001fff107819 */ /* 0x000fe2000001140e */
[C---:B------:R-:W-:Y:S02]  /*58a0*/  IMAD R17, R14.reuse, R17, R18 ;  /* 0x000000110e117224 */ /* 0x040fe400078e0212 */
[----:B---3--:R-:W-:-:S03]  /*58b0*/  IMAD.WIDE.U32 R20, R14, UR8, R20 ;  /* 0x000000080e147c25 */ /* 0x008fc6000f8e0014 */
[----:B------:R-:W-:Y:S01]  /*58c0*/  IADD3 R17, PT, PT, R28, -R17, RZ ;  /* 0x800000111c117210 */ /* 0x000fe20007ffe0ff */
[----:B------:R-:W-:-:S03]  /*58d0*/  IMAD R19, R16, UR8, RZ ;  /* 0x0000000810137c24 */ /* 0x000fc6000f8e02ff */
[----:B------:R-:W-:Y:S01]  /*58e0*/  SHF.R.S32.HI R12, RZ, 0x1f, R17 ;  /* 0x0000001fff0c7819 */ /* 0x000fe20000011411 */
[----:B------:R-:W-:-:S04]  /*58f0*/  IMAD R19, R14, UR9, R19 ;  /* 0x000000090e137c24 */ /* 0x000fc8000f8e0213 */
[----:B------:R-:W-:Y:S02]  /*5900*/  IMAD.IADD R21, R21, 0x1, R19 ;  /* 0x0000000115157824 */ /* 0x000fe400078e0213 */
[----:B------:R-:W-:Y:S02]  /*5910*/  IMAD R12, R12, UR6, RZ ;  /* 0x000000060c0c7c24 */ /* 0x000fe4000f8e02ff */
[----:B------:R-:W-:-:S04]  /*5920*/  IMAD.WIDE.U32 R20, R17, UR6, R20 ;  /* 0x0000000611147c25 */ /* 0x000fc8000f8e0014 */
[----:B------:R-:W-:Y:S01]  /*5930*/  IMAD R17, R17, UR7, R12 ;  /* 0x0000000711117c24 */ /* 0x000fe2000f8e020c */
[----:B------:R-:W-:-:S04]  /*5940*/  IADD3 R15, P0, PT, R15, R20, RZ ;  /* 0x000000140f0f7210 */ /* 0x000fc80007f1e0ff */
[----:B------:R-:W-:Y:S02]  /*5950*/  IADD3.X R14, PT, PT, R21, R17, RZ, P0, !PT ;  /* 0x00000011150e7210 */ /* 0x000fe400007fe4ff */
[----:B0-----:R-:W-:-:S04]  /*5960*/  LEA R12, P0, R15, UR4, 0x1 ;  /* 0x000000040f0c7c11 */ /* 0x001fc8000f8008ff */
[----:B------:R-:W-:-:S05]  /*5970*/  LEA.HI.X R13, R15, UR5, R14, 0x1, P0 ;  /* 0x000000050f0d7c11 */ /* 0x000fca00080f0c0e */
[----:B------:R-:W-:Y:S04]  /*5980*/  STG.E.64 desc[UR10][R12.64], R10 ;  /* 0x0000000a0c007986 */ /* 0x000fe8000c101b0a */
[----:B------:R-:W-:Y:S04]  /*5990*/  STG.E.64 desc[UR10][R12.64+0x40], R6 ;  /* 0x000040060c007986 */ /* 0x000fe8000c101b0a */
[----:B------:R-:W-:Y:S01]  /*59a0*/  STG.E.64 desc[UR10][R12.64+0x80], R2 ;  /* 0x000080020c007986 */ /* 0x000fe2000c101b0a */
[----:B------:R-:W-:Y:S05]  /*59b0*/  EXIT ;  /* 0x000000000000794d */ /* 0x000fea0003800000 */
        .weak           $__internal_7_$__cuda_sm20_div_s64
        .type           $__internal_7_$__cuda_sm20_div_s64,@function
        .size           $__internal_7_$__cuda_sm20_div_s64,(.L_x_5441 - $__internal_7_$__cuda_sm20_div_s64)
$__internal_7_$__cuda_sm20_div_s64:
        /* <DEDUP_REMOVED lines=17> */
[----:B------:R-:W-:-:S04]  /*5ad0*/  IMAD.HI.U32 R34, R49, R16, RZ ;  /* 0x0000001031227227 */ /* 0x000fc800078e00ff */
[----:B------:R-:W-:-:S04]  /*5ae0*/  IMAD.HI.U32 R25, P1, R49, R25, R50 ;  /* 0x0000001931197227 */ /* 0x000fc80007820032 */
        /* <DEDUP_REMOVED lines=9> */
[----:B------:R-:W-:-:S03]  /*5b80*/  IMAD.HI.U32 R48, R49, R33, RZ ;  /* 0x0000002131307227 */ /* 0x000fc600078e00ff */
[----:B------:R-:W-:-:S05]  /*5b90*/  IADD3.X R25, PT, PT, RZ, ~R25, RZ, P0, !PT ;  /* 0x80000019ff197210 */ /* 0x000fca00007fe4ff */
[----:B------:R-:W-:-:S04]  /*5ba0*/  IMAD.WIDE.U32 R48, P0, R49, R25, R48 ;  /* 0x0000001931307225 */ /* 0x000fc80007800030 */
[----:B------:R-:W-:-:S04]  /*5bb0*/  IMAD.HI.U32 R26, P3, R34, R33, R48 ;  /* 0x00000021221a7227 */ /* 0x000fc80007860030 */
[----:B------:R-:W-:-:S04]  /*5bc0*/  IMAD.HI.U32 R33, R34, R25, RZ ;  /* 0x0000001922217227 */ /* 0x000fc800078e00ff */
[----:B------:R-:W-:Y:S01]  /*5bd0*/  IMAD.X R16, R33, 0x1, R34, P0 ;  /* 0x0000000121107824 */ /* 0x000fe200000e0622 */
[-C--:B------:R-:W-:Y:S01]  /*5be0*/  IADD3 R41, P0, PT, RZ, -R40.reuse, RZ ;  /* 0x80000028ff297210 */ /* 0x080fe20007f1e0ff */
[----:B------:R-:W-:Y:S02]  /*5bf0*/  IMAD R25, R34, R25, RZ ;  /* 0x0000001922197224 */ /* 0x000fe400078e02ff */
[----:B------:R-:W-:Y:S01]  /*5c00*/  IMAD.MOV.U32 R49, RZ, RZ, RZ ;  /* 0x000000ffff317224 */ /* 0x000fe200078e00ff */
[----:B------:R-:W-:Y:S01]  /*5c10*/  SEL R41, R41, R40, !P1 ;  /* 0x0000002829297207 */ /* 0x000fe20004800000 */
[----:B------:R-:W-:Y:S01]  /*5c20*/  IMAD.X R34, RZ, RZ, ~R31, P0 ;  /* 0x000000ffff227224 */ /* 0x000fe200000e0e1f */
[----:B------:R-:W-:-:S04]  /*5c30*/  IADD3 R26, P2, PT, R25, R26, RZ ;  /* 0x0000001a191a7210 */ /* 0x000fc80007f5e0ff */
[----:B------:R-:W-:Y:S01]  /*5c40*/  SEL R25, R34, R31, !P1 ;  /* 0x0000001f22197207 */ /* 0x000fe20004800000 */
        /* <DEDUP_REMOVED lines=16> */
[----:B------:R-:W-:-:S04]  /*5d50*/  ISETP.GE.U32.AND.EX P2, PT, R25, R39, PT, P2 ;  /* 0x000000271900720c */ /* 0x000fc80003f46120 */
[----:B------:R-:W-:Y:S01]  /*5d60*/  SEL R33, R33, R26, P2 ;  /* 0x0000001a21217207 */ /* 0x000fe20001000000 */
[----:B------:R-:W-:-:S03]  /*5d70*/  IMAD.X R26, R25, 0x1, ~R39, P0 ;  /* 0x00000001191a7824 */ /* 0x000fc600000e0e27 */
[----:B------:R-:W-:Y:S02]  /*5d80*/  ISETP.GE.U32.AND P1, PT, R33, R38, PT ;  /* 0x000000262100720c */ /* 0x000fe40003f26070 */
[----:B------:R-:W-:Y:S02]  /*5d90*/  SEL R25, R26, R25, P2 ;  /* 0x000000191a197207 */ /* 0x000fe40001000000 */
[----:B------:R-:W-:Y:S01]  /*5da0*/  LOP3.LUT R26, R29, R31, RZ, 0x3c, !PT ;  /* 0x0000001f1d1a7212 */ /* 0x000fe200078e3cff */
[----:B------:R-:W-:Y:S01]  /*5db0*/  IMAD.MOV.U32 R31, RZ, RZ, 0x0 ;  /* 0x00000000ff1f7424 */ /* 0x000fe200078e00ff */
[----:B------:R-:W-:Y:S02]  /*5dc0*/  ISETP.GE.U32.AND.EX P1, PT, R25, R39, PT, P1 ;  /* 0x000000271900720c */ /* 0x000fe40003f26110 */
[----:B------:R-:W-:-:S04]  /*5dd0*/  IADD3 R25, P0, PT, R34, 0x1, RZ ;  /* 0x0000000122197810 */ /* 0x000fc80007f1e0ff */
[----:B------:R-:W-:Y:S01]  /*5de0*/  SEL R34, R25, R34, P2 ;  /* 0x0000002219227207 */ /* 0x000fe20001000000 */
[----:B------:R-:W-:-:S03]  /*5df0*/  IMAD.X R25, RZ, RZ, R16, P0 ;  /* 0x000000ffff197224 */ /* 0x000fc600000e0610 */
[----:B------:R-:W-:Y:S02]  /*5e00*/  IADD3 R33, P0, PT, R34, 0x1, RZ ;  /* 0x0000000122217810 */ /* 0x000fe40007f1e0ff */
[----:B------:R-:W-:Y:S02]  /*5e10*/  SEL R25, R25, R16, P2 ;  /* 0x0000001019197207 */ /* 0x000fe40001000000 */
[----:B------:R-:W-:Y:S02]  /*5e20*/  SEL R33, R33, R34, P1 ;  /* 0x0000002221217207 */ /* 0x000fe40000800000 */
[-C--:B------:R-:W-:Y:S02]  /*5e30*/  IADD3.X R16, PT, PT, RZ, R25.reuse, RZ, P0, !PT ;  /* 0x00000019ff107210 */ /* 0x080fe400007fe4ff */
[----:B------:R-:W-:Y:S02]  /*5e40*/  ISETP.GE.AND P2, PT, R26, RZ, PT ;  /* 0x000000ff1a00720c */ /* 0x000fe40003f46270 */
[----:B------:R-:W-:-:S02]  /*5e50*/  SEL R25, R16, R25, P1 ;  /* 0x0000001910197207 */ /* 0x000fc40000800000 */
[-C--:B------:R-:W-:Y:S02]  /*5e60*/  IADD3 R16, P1, PT, RZ, -R33.reuse, RZ ;  /* 0x80000021ff107210 */ /* 0x080fe40007f3e0ff */
[----:B------:R-:W-:Y:S02]  /*5e70*/  ISETP.NE.U32.AND P0, PT, R32, RZ, PT ;  /* 0x000000ff2000720c */ /* 0x000fe40003f05070 */
[----:B------:R-:W-:Y:S01]  /*5e80*/  SEL R16, R16, R33, !P2 ;  /* 0x0000002110107207 */ /* 0x000fe20005000000 */
[----:B------:R-:W-:Y:S01]  /*5e90*/  IMAD.X R26, RZ, RZ, ~R25, P1 ;  /* 0x000000ffff1a7224 */ /* 0x000fe200008e0e19 */
[----:B------:R-:W-:-:S04]  /*5ea0*/  ISETP.NE.AND.EX P0, PT, R29, RZ, PT, P0 ;  /* 0x000000ff1d00720c */ /* 0x000fc80003f05300 */
[----:B------:R-:W-:Y:S02]  /*5eb0*/  SEL R26, R26, R25, !P2 ;  /* 0x000000191a1a7207 */ /* 0x000fe40005000000 */
[----:B------:R-:W-:Y:S02]  /*5ec0*/  SEL R16, R16, 0xffffffff, P0 ;  /* 0xffffffff10107807 */ /* 0x000fe40000000000 */
[----:B------:R-:W-:Y:S01]  /*5ed0*/  SEL R25, R26, 0xffffffff, P0 ;  /* 0xffffffff1a197807 */ /* 0x000fe20000000000 */
[----:B------:R-:W-:Y:S06]  /*5ee0*/  RET.REL.NODEC R30 `(_ZN5flash32flash_fwd_splitkv_combine_kernelI23Flash_fwd_kernel_traitsILi96ELi64ELi128ELi4ELb0ELb0EN7cutlass10bfloat16_tE19Flash_kernel_traitsILi96ELi64ELi128ELi4ES3_EELi16ELi7ELb1EEEvNS_16Flash_fwd_paramsE) ;  /* 0xffffffa01e447950 */ /* 0x000fec0003c3ffff */
.L_x_256:
        /* <DEDUP_REMOVED lines=9> */
.L_x_5441:


//--------------------- .text._ZN5flash32flash_fwd_splitkv_combine_kernelI23Flash_fwd_kernel_traitsILi96ELi64ELi128ELi4ELb0ELb0EN7cutlass10bfloat16_tE19Flash_kernel_traitsILi96ELi64ELi128ELi4ES3_EELi16ELi6ELb1EEEvNS_16Flash_fwd_paramsE --------------------------
	.section	.text._ZN5flash32flash_fwd_splitkv_combine_kernelI23Flash_fwd_kernel_traitsILi96ELi64ELi128ELi4ELb0ELb0EN7cutlass10bfloat16_tE19Flash_kernel_traitsILi96ELi64ELi128ELi4ES3_EELi16ELi6ELb1EEEvNS_16Flash_fwd_paramsE,"ax",@progbits
	.align	128
        .global         _ZN5flash32flash_fwd_splitkv_combine_kernelI23Flash_fwd_kernel_traitsILi96ELi64ELi128ELi4ELb0ELb0EN7cutlass10bfloat16_tE19Flash_kernel_traitsILi96ELi64ELi128ELi4ES3_EELi16ELi6ELb1EEEvNS_16Flash_fwd_paramsE
        .type           _ZN5flash32flash_fwd_splitkv_combine_kernelI23Flash_fwd_kernel_traitsILi96ELi64ELi128ELi4ELb0ELb0EN7cutlass10bfloat16_tE19Flash_kernel_traitsILi96ELi64ELi128ELi4ES3_EELi16ELi6ELb1EEEvNS_16Flash_fwd_paramsE,@function
        .size           _ZN5flash32flash_fwd_splitkv_combine_kernelI23Flash_fwd_kernel_traitsILi96ELi64ELi128ELi4ELb0ELb0EN7cutlass10bfloat16_tE19Flash_kernel_traitsILi96ELi64ELi128ELi4ES3_EELi16ELi6ELb1EEEvNS_16Flash_fwd_paramsE,(.L_x_5442 - _ZN5flash32flash_fwd_splitkv_combine_kernelI23Flash_fwd_kernel_traitsILi96ELi64ELi128ELi4ELb0ELb0EN7cutlass10bfloat16_tE19Flash_kernel_traitsILi96ELi64ELi128ELi4ES3_EELi16ELi6ELb1EEEvNS_16Flash_fwd_paramsE)
        .other          _ZN5flash32flash_fwd_splitkv_combine_kernelI23Flash_fwd_kernel_traitsILi96ELi64ELi128ELi4ELb0ELb0EN7cutlass10bfloat16_tE19Flash_kernel_traitsILi96ELi64ELi128ELi4ES3_EELi16ELi6ELb1EEEvNS_16Flash_fwd_paramsE,@"STO_CUDA_ENTRY STV_DEFAULT"
_ZN5flash32flash_fwd_splitkv_combine_kernelI23Flash_fwd_kernel_traitsILi96ELi64ELi128ELi4ELb0ELb0EN7cutlass10bfloat16_tE19Flash_kernel_traitsILi96ELi64ELi128ELi4ES3_EELi16ELi6ELb1EEEvNS_16Flash_fwd_paramsE:
.text._ZN5flash32flash_fwd_splitkv_combine_kernelI23Flash_fwd_kernel_traitsILi96ELi64ELi128ELi4ELb0ELb0EN7cutlass10bfloat16_tE19Flash_kernel_traitsILi96ELi64ELi128ELi4ES3_EELi16ELi6ELb1EEEvNS_16Flash_fwd_paramsE:
[----:B------:R-:W-:Y:S08]  /*0000*/  LDC R1, c[0x0][0x37c] ;  /* 0x0000df00ff017b82 */ /* 0x000ff00000000800 */
[----:B------:R-:W0:Y:S01]  /*0010*/  LDC.64 R30, c[0x0][0x430] ;  /* 0x00010c00ff1e7b82 */ /* 0x000e220000000a00 */
[----:B------:R-:W0:Y:S07]  /*0020*/  LDCU UR4, c[0x0][0x3e0] ;  /* 0x00007c00ff0477ac */ /* 0x000e2e0008000800 */
[----:B------:R-:W1:Y:S01]  /*0030*/  S2UR UR6, SR_CTAID.X ;  /* 0x00000000000679c3 */ /* 0x000e620000002500 */
[----:B0-----:R-:W-:-:S04]  /*0040*/  IMAD R29, R31, UR4, RZ ;  /* 0x000000041f1d7c24 */ /* 0x001fc8000f8e02ff */
[----:B------:R-:W-:Y:S01]  /*0050*/  IMAD R30, R29, R30, RZ ;  /* 0x0000001e1d1e7224 */ /* 0x000fe200078e02ff */
[----:B-1----:R-:W-:-:S04]  /*0060*/  USHF.L.U32 UR6, UR6, 0x4, URZ ;  /* 0x0000000406067899 */ /* 0x002fc800080006ff */
[----:B------:R-:W-:Y:S02]  /*0070*/  VIMNMX R39, PT, PT, R30, R31, PT ;  /* 0x0000001f1e277248 */ /* 0x000fe40003fe0100 */
[----:B------:R-:W-:Y:S02]  /*0080*/  SHF.R.S32.HI R4, RZ, 0x1f, R30 ;  /* 0x0000001fff047819 */ /* 0x000fe4000001141e */
[----:B------:R-:W-:-:S04]  /*0090*/  SHF.R.S32.HI R15, RZ, 0x1f, R39 ;  /* 0x0000001fff0f7819 */ /* 0x000fc80000011427 */
[----:B------:R-:W-:-:S04]  /*00a0*/  LOP3.LUT R0, R4, R15, RZ, 0xfc, !PT ;  /* 0x0000000f04007212 */ /* 0x000fc800078efcff */
[----:B------:R-:W-:-:S13]  /*00b0*/  ISETP.NE.U32.AND P0, PT, R0, RZ, PT ;  /* 0x000000ff0000720c */ /* 0x000fda0003f05070 */
[----:B------:R-:W-:Y:S05]  /*00c0*/  @P0 BRA `(.L_x_257) ;  /* 0x0000000000500947 */ /* 0x000fea0003800000 */
[----:B------:R-:W0:Y:S01]  /*00d0*/  I2F.U32.RP R6, R39 ;  /* 0x0000002700067306 */ /* 0x000e220000209000 */
[----:B------:R-:W-:Y:S02]  /*00e0*/  HFMA2 R2, -RZ, RZ, 0, 0 ;  /* 0x00000000ff027431 */ /* 0x000fe400000001ff */
[----:B------:R-:W-:Y:S01]  /*00f0*/  IMAD.MOV R0, RZ, RZ, -R39 ;  /* 0x000000ffff007224 */ /* 0x000fe200078e0a27 */
[----:B------:R-:W-:-:S04]  /*0100*/  ISETP.NE.U32.AND P0, PT, R39, RZ, PT ;  /* 0x000000ff2700720c */ /* 0x000fc80003f05070 */
[----:B0-----:R-:W0:Y:S02]  /*0110*/  MUFU.RCP R3, R6 ;  /* 0x0000000600037308 */ /* 0x001e240000001000 */
[----:B0-----:R-:W-:-:S06]  /*0120*/  VIADD R3, R3, 0xffffffe ;  /* 0x0ffffffe03037836 */ /* 0x001fcc0000000000 */
[----:B------:R-:W0:Y:S02]  /*0130*/  F2I.FTZ.U32.TRUNC.NTZ R3, R3 ;  /* 0x0000000300037305 */ /* 0x000e24000021f000 */
[----:B0-----:R-:W-:-:S04]  /*0140*/  IMAD R5, R0, R3, RZ ;  /* 0x0000000300057224 */ /* 0x001fc800078e02ff */
[----:B------:R-:W-:Y:S01]  /*0150*/  IMAD.HI.U32 R5, R3, R5, R2 ;  /* 0x0000000503057227 */ /* 0x000fe200078e0002 */
[----:B------:R-:W-:-:S05]  /*0160*/  MOV R3, RZ ;  /* 0x000000ff00037202 */ /* 0x000fca0000000f00 */
[----:B------:R-:W-:-:S04]  /*0170*/  IMAD.HI.U32 R2, R5, R30, RZ ;  /* 0x0000001e05027227 */ /* 0x000fc800078e00ff */
[----:B------:R-:W-:-:S04]  /*0180*/  IMAD.MOV R0, RZ, RZ, -R2 ;  /* 0x000000ffff007224 */ /* 0x000fc800078e0a02 */
[----:B------:R-:W-:-:S05]  /*0190*/  IMAD R0, R39, R0, R30 ;  /* 0x0000000027007224 */ /* 0x000fca00078e021e */
[----:B------:R-:W-:-:S13]  /*01a0*/  ISETP.GE.U32.AND P2, PT, R0, R39, PT ;  /* 0x000000270000720c */ /* 0x000fda0003f46070 */
[----:B------:R-:W-:Y:S01]  /*01b0*/  @P2 IADD3 R0, PT, PT, -R39, R0, RZ ;  /* 0x0000000027002210 */ /* 0x000fe20007ffe1ff */
[----:B------:R-:W-:-:S03]  /*01c0*/  @P2 VIADD R2, R2, 0x1 ;  /* 0x0000000102022836 */ /* 0x000fc60000000000 */
[----:B------:R-:W-:-:S13]  /*01d0*/  ISETP.GE.U32.AND P1, PT, R0, R39, PT ;  /* 0x000000270000720c */ /* 0x000fda0003f26070 */
[----:B------:R-:W-:Y:S02]  /*01e0*/  @P1 IADD3 R2, PT, PT, R2, 0x1, RZ ;  /* 0x0000000102021810 */ /* 0x000fe40007ffe0ff */
[----:B------:R-:W-:Y:S01]  /*01f0*/  @!P0 LOP3.LUT R2, RZ, R39, RZ, 0x33, !PT ;  /* 0x00000027ff028212 */ /* 0x000fe200078e33ff */
[----:B------:R-:W-:Y:S06]  /*0200*/  BRA `(.L_x_258) ;  /* 0x0000000000207947 */ /* 0x000fec0003800000 */
.L_x_257:
[----:B------:R-:W-:Y:S01]  /*0210*/  IMAD.MOV.U32 R25, RZ, RZ, R30 ;  /* 0x000000ffff197224 */ /* 0x000fe200078e001e */
[----:B------:R-:W-:Y:S01]  /*0220*/  MOV R18, R39 ;  /* 0x0000002700127202 */ /* 0x000fe20000000f00 */
[----:B------:R-:W-:Y:S01]  /*0230*/  IMAD.MOV.U32 R19, RZ, RZ, R4 ;  /* 0x000000ffff137224 */ /* 0x000fe200078e0004 */
[----:B------:R-:W-:Y:S02]  /*0240*/  MOV R17, R15 ;  /* 0x0000000f00117202 */ /* 0x000fe40000000f00 */
[----:B------:R-:W-:Y:S02]  /*0250*/  MOV R16, 0x270 ;  /* 0x0000027000107802 */ /* 0x000fe40000000f00 */
[----:B------:R-:W-:Y:S05]  /*0260*/  CALL.REL.NOINC `($__internal_8_$__cuda_sm20_div_s64) ;  /* 0x00000048002c7944 */ /* 0x000fea0003c00000 */
[----:B------:R-:W-:Y:S02]  /*0270*/  MOV R2, R0 ;  /* 0x0000000000027202 */ /* 0x000fe40000000f00 */
[----:B------:R-:W-:-:S07]  /*0280*/  MOV R3, R19 ;  /* 0x0000001300037202 */ /* 0x000fce0000000f00 */
.L_x_258:
        /* <DEDUP_REMOVED lines=30> */
.L_x_260:
[----:B------:R-:W-:Y:S01]  /*0470*/  IMAD.MOV.U32 R25, RZ, RZ, R2 ;  /* 0x000000ffff197224 */ /* 0x000fe200078e0002 */
[----:B------:R-:W-:Y:S02]  /*0480*/  MOV R19, R3 ;  /* 0x0000000300137202 */ /* 0x000fe40000000f00 */
[----:B------:R-:W-:Y:S02]  /*0490*/  MOV R16, 0x4b0 ;  /* 0x000004b000107802 */ /* 0x000fe40000000f00 */
[----:B------:R-:W-:Y:S05]  /*04a0*/  CALL.REL.NOINC `($__internal_8_$__cuda_sm20_div_s64) ;  /* 0x00000044009c7944 */ /* 0x000fea0003c00000 */
[----:B------:R-:W-:Y:S02]  /*04b0*/  MOV R26, R0 ;  /* 0x00000000001a7202 */ /* 0x000fe40000000f00 */
[----:B------:R-:W-:Y:S02]  /*04c0*/  MOV R27, R19 ;  /* 0x00000013001b7202 */ /* 0x000fe40000000f00 */
.L_x_261:
[----:B------:R-:W-:Y:S05]  /*04d0*/  BSYNC.RECONVERGENT B0 ;  /* 0x0000000000007941 */ /* 0x000fea0003800200 */
.L_x_259:
[----:B------:R-:W0:Y:S01]  /*04e0*/  LDC R3, c[0x0][0x434] ;  /* 0x00010d00ff037b82 */ /* 0x000e220000000800 */
        /* <DEDUP_REMOVED lines=8> */
[----:B0-----:R-:W-:Y:S02]  /*0570*/  IMAD.MOV R5, RZ, RZ, -R9 ;  /* 0x000000ffff057224 */ /* 0x001fe400078e0a09 */
[----:B------:R-:W-:Y:S02]  /*0580*/  IMAD.MOV.U32 R8, RZ, RZ, RZ ;  /* 0x000000ffff087224 */ /* 0x000fe400078e00ff */
        /* <DEDUP_REMOVED lines=44> */
.L_x_263:
[----:B------:R-:W-:Y:S01]  /*0850*/  IMAD.MOV.U32 R25, RZ, RZ, R18 ;  /* 0x000000ffff197224 */ /* 0x000fe200078e0012 */
[----:B------:R-:W-:Y:S01]  /*0860*/  MOV R18, R10 ;  /* 0x0000000a00127202 */ /* 0x000fe20000000f00 */
[----:B------:R-:W-:Y:S01]  /*0870*/  IMAD.MOV.U32 R19, RZ, RZ, R17 ;  /* 0x000000ffff137224 */ /* 0x000fe200078e0011 */
[----:B------:R-:W-:Y:S02]  /*0880*/  MOV R17, R11 ;  /* 0x0000000b00117202 */ /* 0x000fe40000000f00 */
[----:B------:R-:W-:Y:S02]  /*0890*/  MOV R16, 0x8b0 ;  /* 0x000008b000107802 */ /* 0x000fe40000000f00 */
[----:B------:R-:W-:Y:S05]  /*08a0*/  CALL.REL.NOINC `($__internal_8_$__cuda_sm20_div_s64) ;  /* 0x00000040009c7944 */ /* 0x000fea0003c00000 */
[----:B------:R-:W-:Y:S02]  /*08b0*/  MOV R18, R0 ;  /* 0x0000000000127202 */ /* 0x000fe40000000f00 */
.L_x_264:
[----:B------:R-:W-:Y:S05]  /*08c0*/  BSYNC.RECONVERGENT B0 ;  /* 0x0000000000007941 */ /* 0x000fea0003800200 */
.L_x_262:
[----:B------:R-:W0:Y:S01]  /*08d0*/  LDC R21, c[0x0][0x434] ;  /* 0x00010d00ff157b82 */ /* 0x000e220000000800 */
[----:B------:R-:W-:Y:S01]  /*08e0*/  IMAD.MOV.U32 R6, RZ, RZ, RZ ;  /* 0x000000ffff067224 */ /* 0x000fe200078e00ff */
[----:B------:R-:W-:Y:S01]  /*08f0*/  BSSY.RECONVERGENT B0, `(.L_x_265) ;  /* 0x0000077000007945 */ /* 0x000fe20003800200 */
[----:B0-----:R-:W-:Y:S02]  /*0900*/  IABS R5, R21 ;  /* 0x0000001500057213 */ /* 0x001fe40000000000 */
[----:B------:R-:W-:Y:S02]  /*0910*/  SHF.R.S32.HI R9, RZ, 0x1f, R21 ;  /* 0x0000001fff097819 */ /* 0x000fe40000011415 */
[----:B------:R-:W0:Y:S02]  /*0920*/  I2F.RP R8, R5 ;  /* 0x0000000500087306 */ /* 0x000e240000209400 */
[----:B------:R-:W-:-:S06]  /*0930*/  LOP3.LUT R9, R9, 0x1, RZ, 0xfc, !PT ;  /* 0x0000000109097812 */ /* 0x000fcc00078efcff */
[----:B0-----:R-:W0:Y:S02]  /*0940*/  MUFU.RCP R7, R8 ;  /* 0x0000000800077308 */ /* 0x001e240000001000 */
[----:B0-----:R-:W-:-:S06]  /*0950*/  VIADD R7, R7, 0xffffffe ;  /* 0x0ffffffe07077836 */ /* 0x001fcc0000000000 */
[----:B------:R-:W0:Y:S02]  /*0960*/  F2I.FTZ.U32.TRUNC.NTZ R7, R7 ;  /* 0x0000000700077305 */ /* 0x000e24000021f000 */
[----:B0-----:R-:W-:-:S04]  /*0970*/  IMAD.MOV R0, RZ, RZ, -R7 ;  /* 0x000000ffff007224 */ /* 0x001fc800078e0a07 */
[----:B------:R-:W-:Y:S01]  /*0980*/  IMAD R3, R0, R5, RZ ;  /* 0x0000000500037224 */ /* 0x000fe200078e02ff */
[----:B------:R-:W-:Y:S02]  /*0990*/  IABS R0, R2 ;  /* 0x0000000200007213 */ /* 0x000fe40000000000 */
[----:B------:R-:W-:Y:S01]  /*09a0*/  LOP3.LUT R2, R2, R21, RZ, 0x3c, !PT ;  /* 0x0000001502027212 */ /* 0x000fe200078e3cff */
[----:B------:R-:W-:-:S03]  /*09b0*/  IMAD.HI.U32 R3, R7, R3, R6 ;  /* 0x0000000307037227 */ /* 0x000fc600078e0006 */
[----:B------:R-:W-:Y:S01]  /*09c0*/  ISETP.GE.AND P2, PT, R2, RZ, PT ;  /* 0x000000ff0200720c */ /* 0x000fe20003f46270 */
        /* <DEDUP_REMOVED lines=8> */
[----:B------:R-:W-:Y:S02]  /*0a50*/  ISETP.GE.U32.AND P0, PT, R0, R5, PT ;  /* 0x000000050000720c */ /* 0x000fe40003f06070 */
[----:B------:R-:W0:Y:S11]  /*0a60*/  LDC R0, c[0x0][0x3e0] ;  /* 0x0000f800ff007b82 */ /* 0x000e360000000800 */
[----:B------:R-:W-:-:S04]  /*0a70*/  @P0 VIADD R3, R3, 0x1 ;  /* 0x0000000103030836 */ /* 0x000fc80000000000 */
[----:B------:R-:W-:-:S04]  /*0a80*/  IMAD.MOV.U32 R2, RZ, RZ, R3 ;  /* 0x000000ffff027224 */ /* 0x000fc800078e0003 */
[----:B------:R-:W-:Y:S01]  /*0a90*/  @!P2 IMAD.MOV R2, RZ, RZ, -R2 ;  /* 0x000000ffff02a224 */ /* 0x000fe200078e0a02 */
[----:B------:R-:W-:Y:S02]  /*0aa0*/  @!P1 LOP3.LUT R2, RZ, R21, RZ, 0x33, !PT ;  /* 0x00000015ff029212 */ /* 0x000fe400078e33ff */
[----:B0-----:R-:W-:-:S03]  /*0ab0*/  IABS R6, R0 ;  /* 0x0000000000067213 */ /* 0x001fc60000000000 */
[----:B------:R-:W-:Y:S01]  /*0ac0*/  IMAD R9, R2, R9, RZ ;  /* 0x0000000902097224 */ /* 0x000fe200078e02ff */
[----:B------:R-:W-:Y:S01]  /*0ad0*/  ISETP.NE.AND P5, PT, R0, RZ, PT ;  /* 0x000000ff0000720c */ /* 0x000fe20003fa5270 */
[----:B------:R-:W0:Y:S01]  /*0ae0*/  I2F.RP R13, R6 ;  /* 0x00000006000d7306 */ /* 0x000e220000209400 */
[----:B------:R-:W-:Y:S02]  /*0af0*/  ISETP.NE.AND P4, PT, R2, RZ, PT ;  /* 0x000000ff0200720c */ /* 0x000fe40003f85270 */
[-C--:B------:R-:W-:Y:S02]  /*0b00*/  IABS R8, R9.reuse ;  /* 0x0000000900087213 */ /* 0x080fe40000000000 */
[----:B------:R-:W-:-:S03]  /*0b10*/  IABS R17, R9 ;  /* 0x0000000900117213 */ /* 0x000fc60000000000 */
[----:B------:R-:W1:Y:S02]  /*0b20*/  I2F.RP R7, R8 ;  /* 0x0000000800077306 */ /* 0x000e640000209400 */
[----:B------:R-:W-:-:S06]  /*0b30*/  IMAD.MOV R17, RZ, RZ, -R17 ;  /* 0x000000ffff117224 */ /* 0x000fcc00078e0a11 */
[----:B0-----:R-:W0:Y:S08]  /*0b40*/  MUFU.RCP R22, R13 ;  /* 0x0000000d00167308 */ /* 0x001e300000001000 */
[----:B-1----:R-:W1:Y:S01]  /*0b50*/  MUFU.RCP R3, R7 ;  /* 0x0000000700037308 */ /* 0x002e620000001000 */
[----:B0-----:R-:W-:-:S07]  /*0b60*/  VIADD R22, R22, 0xffffffe ;  /* 0x0ffffffe16167836 */ /* 0x001fce0000000000 */
[----:B------:R0:W-:Y:S01]  /*0b70*/  F2I.FTZ.U32.TRUNC.NTZ R23, R22 ;  /* 0x0000001600177305 */ /* 0x0001e2000021f000 */
[----:B-1----:R-:W-:Y:S02]  /*0b80*/  VIADD R24, R3, 0xffffffe ;  /* 0x0ffffffe03187836 */ /* 0x002fe40000000000 */
[----:B------:R-:W-:-:S05]  /*0b90*/  VIADD R3, R0, 0xffffffff ;  /* 0xffffffff00037836 */ /* 0x000fca0000000000 */
[----:B------:R-:W1:Y:S01]  /*0ba0*/  F2I.FTZ.U32.TRUNC.NTZ R25, R24 ;  /* 0x0000001800197305 */ /* 0x000e62000021f000 */
[----:B------:R-:W-:-:S04]  /*0bb0*/  IADD3 R7, PT, PT, R3, R8, RZ ;  /* 0x0000000803077210 */ /* 0x000fc80007ffe0ff */
[----:B------:R-:W-:Y:S01]  /*0bc0*/  IABS R13, R7 ;  /* 0x00000007000d7213 */ /* 0x000fe20000000000 */
[----:B0-----:R-:W-:Y:S02]  /*0bd0*/  IMAD.MOV.U32 R22, RZ, RZ, RZ ;  /* 0x000000ffff167224 */ /* 0x001fe400078e00ff */
[----:B-1----:R-:W-:Y:S02]  /*0be0*/  IMAD.MOV R5, RZ, RZ, -R25 ;  /* 0x000000ffff057224 */ /* 0x002fe400078e0a19 */
[----:B------:R-:W-:Y:S02]  /*0bf0*/  IMAD.MOV.U32 R24, RZ, RZ, RZ ;  /* 0x000000ffff187224 */ /* 0x000fe400078e00ff */
[----:B------:R-:W-:Y:S02]  /*0c00*/  IMAD R12, R5, R8, RZ ;  /* 0x00000008050c7224 */ /* 0x000fe400078e02ff */
[----:B------:R-:W-:Y:S02]  /*0c10*/  IMAD.MOV R5, RZ, RZ, -R23 ;  /* 0x000000ffff057224 */ /* 0x000fe400078e0a17 */
[----:B------:R-:W-:-:S04]  /*0c20*/  IMAD.HI.U32 R12, R25, R12, R24 ;  /* 0x0000000c190c7227 */ /* 0x000fc800078e0018 */
[----:B------:R-:W-:Y:S02]  /*0c30*/  IMAD R5, R5, R6, RZ ;  /* 0x0000000605057224 */ /* 0x000fe400078e02ff */
[----:B------:R-:W-:-:S04]  /*0c40*/  IMAD.HI.U32 R12, R12, R13, RZ ;  /* 0x0000000d0c0c7227 */ /* 0x000fc800078e00ff */
[----:B------:R-:W-:Y:S02]  /*0c50*/  IMAD R17, R12, R17, R13 ;  /* 0x000000110c117224 */ /* 0x000fe400078e020d */
[----:B------:R-:W-:Y:S01]  /*0c60*/  IMAD.HI.U32 R14, R23, R5, R22 ;  /* 0x00000005170e7227 */ /* 0x000fe200078e0016 */
[----:B------:R-:W-:Y:S02]  /*0c70*/  LOP3.LUT R5, R7, R8, RZ, 0x3c, !PT ;  /* 0x0000000807057212 */ /* 0x000fe400078e3cff */
[----:B------:R-:W-:Y:S02]  /*0c80*/  ISETP.GT.U32.AND P1, PT, R8, R17, PT ;  /* 0x000000110800720c */ /* 0x000fe40003f24070 */
[----:B------:R-:W-:Y:S01]  /*0c90*/  ISETP.GE.AND P0, PT, R5, RZ, PT ;  /* 0x000000ff0500720c */ /* 0x000fe20003f06270 */
[----:B------:R-:W-:Y:S01]  /*0ca0*/  IMAD.HI.U32 R14, R14, R13, RZ ;  /* 0x0000000d0e0e7227 */ /* 0x000fe200078e00ff */
[----:B------:R-:W0:Y:S01]  /*0cb0*/  LDC.U8 R5, c[0x0][0x549] ;  /* 0x00015240ff057b82 */ /* 0x000e220000000000 */
[----:B------:R-:W-:-:S02]  /*0cc0*/  LOP3.LUT R7, R7, R0, RZ, 0x3c, !PT ;  /* 0x0000000007077212 */ /* 0x000fc400078e3cff */
[----:B------:R-:W-:-:S04]  /*0cd0*/  IMAD.MOV R16, RZ, RZ, -R14 ;  /* 0x000000ffff107224 */ /* 0x000fc800078e0a0e */
[----:B------:R-:W-:Y:S02]  /*0ce0*/  IMAD R13, R6, R16, R13 ;  /* 0x00000010060d7224 */ /* 0x000fe400078e020d */
[----:B------:R-:W-:Y:S02]  /*0cf0*/  @!P1 IMAD.IADD R17, R17, 0x1, -R8 ;  /* 0x0000000111119824 */ /* 0x000fe400078e0a08 */
[----:B------:R-:W-:Y:S01]  /*0d00*/  @!P1 VIADD R12, R12, 0x1 ;  /* 0x000000010c0c9836 */ /* 0x000fe20000000000 */
[----:B------:R-:W-:Y:S02]  /*0d10*/  ISETP.GT.U32.AND P2, PT, R6, R13, PT ;  /* 0x0000000d0600720c */ /* 0x000fe40003f44070 */
[----:B------:R-:W-:Y:S02]  /*0d20*/  ISETP.GE.U32.AND P3, PT, R17, R8, PT ;  /* 0x000000081100720c */ /* 0x000fe40003f66070 */
[----:B------:R-:W-:-:S09]  /*0d30*/  ISETP.NE.AND P1, PT, R9, RZ, PT ;  /* 0x000000ff0900720c */ /* 0x000fd20003f25270 */
[----:B------:R-:W-:Y:S02]  /*0d40*/  @!P2 IMAD.IADD R13, R13, 0x1, -R6 ;  /* 0x000000010d0da824 */ /* 0x000fe400078e0a06 */
[----:B------:R-:W-:Y:S01]  /*0d50*/  @P3 IADD3 R12, PT, PT, R12, 0x1, RZ ;  /* 0x000000010c0c3810 */ /* 0x000fe20007ffe0ff */
[----:B------:R-:W-:Y:S01]  /*0d60*/  @!P2 VIADD R14, R14, 0x1 ;  /* 0x000000010e0ea836 */ /* 0x000fe20000000000 */
[----:B------:R-:W-:Y:S02]  /*0d70*/  ISETP.GE.AND P3, PT, R7, RZ, PT ;  /* 0x000000ff0700720c */ /* 0x000fe40003f66270 */
[----:B0-----:R-:W-:Y:S01]  /*0d80*/  ISETP.NE.AND P2, PT, R5, RZ, PT ;  /* 0x000000ff0500720c */ /* 0x001fe20003f45270 */
[----:B------:R-:W-:Y:S01]  /*0d90*/  @!P0 IMAD.MOV R12, RZ, RZ, -R12 ;  /* 0x000000ffff0c8224 */ /* 0x000fe200078e0a0c */
[----:B------:R-:W-:Y:S02]  /*0da0*/  @!P1 LOP3.LUT R12, RZ, R8, RZ, 0x33, !PT ;  /* 0x00000008ff0c9212 */ /* 0x000fe400078e33ff */
[----:B------:R-:W-:-:S02]  /*0db0*/  ISETP.GE.U32.AND P1, PT, R13, R6, PT ;  /* 0x000000060d00720c */ /* 0x000fc40003f26070 */
[-C--:B------:R-:W-:Y:S02]  /*0dc0*/  ISETP.LT.U32.AND P0, PT, R18, R12.reuse, PT ;  /* 0x0000000c1200720c */ /* 0x080fe40003f01070 */
[----:B------:R-:W-:Y:S02]  /*0dd0*/  SHF.R.S32.HI R13, RZ, 0x1f, R12 ;  /* 0x0000001fff0d7819 */ /* 0x000fe4000001140c */
[----:B------:R-:W-:Y:S02]  /*0de0*/  SHF.R.S32.HI R5, RZ, 0x1f, R9 ;  /* 0x0000001fff057819 */ /* 0x000fe40000011409 */
[-C--:B------:R-:W-:Y:S02]  /*0df0*/  ISETP.LT.AND.EX P0, PT, R19, R13.reuse, PT, P0 ;  /* 0x0000000d1300720c */ /* 0x080fe40003f01300 */
[----:B------:R-:W-:Y:S02]  /*0e00*/  SEL R21, R21, 0x1, !P2 ;  /* 0x0000000115157807 */ /* 0x000fe40005000000 */
[----:B------:R-:W-:Y:S01]  /*0e10*/  SEL R7, R19, R13, P0 ;  /* 0x0000000d13077207 */ /* 0x000fe20000000000 */
[----:B------:R-:W-:Y:S01]  /*0e20*/  @P1 VIADD R14, R14, 0x1 ;  /* 0x000000010e0e1836 */ /* 0x000fe20000000000 */
[----:B------:R-:W-:-:S02]  /*0e30*/  SEL R8, R18, R12, P0 ;  /* 0x0000000c12087207 */ /* 0x000fc40000000000 */
[----:B------:R-:W-:Y:S01]  /*0e40*/  LOP3.LUT R6, R19, R7, RZ, 0xfc, !PT ;  /* 0x0000000713067212 */ /* 0x000fe200078efcff */
[----:B------:R-:W-:Y:S01]  /*0e50*/  @!P3 IMAD.MOV R14, RZ, RZ, -R14 ;  /* 0x000000ffff0eb224 */ /* 0x000fe200078e0a0e */
[----:B------:R-:W-:Y:S02]  /*0e60*/  @!P5 LOP3.LUT R14, RZ, R0, RZ, 0x33, !PT ;  /* 0x00000000ff0ed212 */ /* 0x000fe400078e33ff */
[----:B------:R-:W-:Y:S02]  /*0e70*/  ISETP.NE.U32.AND P1, PT, R6, RZ, PT ;  /* 0x000000ff0600720c */ /* 0x000fe40003f25070 */
[----:B------:R-:W-:-:S04]  /*0e80*/  SEL R6, RZ, 0x1, !P4 ;  /* 0x00000001ff067807 */ /* 0x000fc80006000000 */
[----:B------:R-:W-:-:S07]  /*0e90*/  LOP3.LUT R6, R5, R6, RZ, 0xfc, !PT ;  /* 0x0000000605067212 */ /* 0x000fce00078efcff */
        /* <DEDUP_REMOVED lines=21> */
.L_x_266:
[----:B------:R-:W-:Y:S01]  /*0ff0*/  IMAD.MOV.U32 R25, RZ, RZ, R18 ;  /* 0x000000ffff197224 */ /* 0x000fe200078e0012 */
[----:B------:R-:W-:Y:S01]  /*1000*/  MOV R18, R8 ;  /* 0x0000000800127202 */ /* 0x000fe20000000f00 */
[----:B------:R-:W-:Y:S01]  /*1010*/  IMAD.MOV.U32 R17, RZ, RZ, R7 ;  /* 0x000000ffff117224 */ /* 0x000fe200078e0007 */
[----:B------:R-:W-:Y:S02]  /*1020*/  MOV R16, 0x1040 ;  /* 0x0000104000107802 */ /* 0x000fe40000000f00 */
[----:B------:R-:W-:Y:S05]  /*1030*/  CALL.REL.NOINC `($__internal_8_$__cuda_sm20_div_s64) ;  /* 0x0000003800b87944 */ /* 0x000fea0003c00000 */
[----:B------:R-:W-:Y:S02]  /*1040*/  MOV R44, R0 ;  /* 0x00000000002c7202 */ /* 0x000fe40000000f00 */
[----:B------:R-:W-:Y:S02]  /*1050*/  MOV R45, R19 ;  /* 0x00000013002d7202 */ /* 0x000fe40000000f00 */
.L_x_267:
[----:B------:R-:W-:Y:S05]  /*1060*/  BSYNC.RECONVERGENT B0 ;  /* 0x0000000000007941 */ /* 0x000fea0003800200 */
.L_x_265:
[-C--:B------:R-:W-:Y:S01]  /*1070*/  IABS R13, R29.reuse ;  /* 0x0000001d000d7213 */ /* 0x080fe20000000000 */
[----:B------:R-:W0:Y:S01]  /*1080*/  LDC R2, c[0x0][0x434] ;  /* 0x00010d00ff027b82 */ /* 0x000e220000000800 */
[----:B------:R-:W-:Y:S01]  /*1090*/  IABS R0, R29 ;  /* 0x0000001d00007213 */ /* 0x000fe20000000000 */
        /* <DEDUP_REMOVED lines=21> */
[----:B------:R-:W-:-:S04]  /*11f0*/  @P2 VIADD R12, R12, 0x1 ;  /* 0x000000010c0c2836 */ /* 0x000fc80000000000 */
[----:B------:R-:W-:-:S04]  /*1200*/  IMAD.MOV.U32 R5, RZ, RZ, R12 ;  /* 0x000000ffff057224 */ /* 0x000fc800078e000c */
[----:B------:R-:W-:Y:S01]  /*1210*/  @!P0 IMAD.MOV R5, RZ, RZ, -R5 ;  /* 0x000000ffff058224 */ /* 0x000fe200078e0a05 */
[----:B------:R-:W-:Y:S01]  /*1220*/  @!P1 LOP3.LUT R5, RZ, R13, RZ, 0x33, !PT ;  /* 0x0000000dff059212 */ /* 0x000fe200078e33ff */
[----:B------:R-:W-:-:S03]  /*1230*/  IMAD R13, R14, R21, RZ ;  /* 0x000000150e0d7224 */ /* 0x000fc600078e02ff */
[----:B------:R-:W-:Y:S01]  /*1240*/  ISETP.LT.U32.AND P0, PT, R26, R5, PT ;  /* 0x000000051a00720c */ /* 0x000fe20003f01070 */
[----:B------:R-:W-:Y:S01]  /*1250*/  IMAD R6, R6, R13, RZ ;  /* 0x0000000d06067224 */ /* 0x000fe200078e02ff */
        /* <DEDUP_REMOVED lines=27> */
.L_x_269:
[----:B------:R-:W-:Y:S01]  /*1410*/  IMAD.MOV.U32 R25, RZ, RZ, R26 ;  /* 0x000000ffff197224 */ /* 0x000fe200078e001a */
[----:B------:R-:W-:Y:S01]  /*1420*/  MOV R19, R27 ;  /* 0x0000001b00137202 */ /* 0x000fe20000000f00 */
[----:B------:R-:W-:Y:S01]  /*1430*/  IMAD.MOV.U32 R18, RZ, RZ, R5 ;  /* 0x000000ffff127224 */ /* 0x000fe200078e0005 */
[----:B------:R-:W-:Y:S02]  /*1440*/  MOV R16, 0x1460 ;  /* 0x0000146000107802 */ /* 0x000fe40000000f00 */
[----:B------:R-:W-:Y:S05]  /*1450*/  CALL.REL.NOINC `($__internal_8_$__cuda_sm20_div_s64) ;  /* 0x0000003400b07944 */ /* 0x000fea0003c00000 */
[----:B------:R-:W-:Y:S02]  /*1460*/  MOV R22, R0 ;  /* 0x0000000000167202 */ /* 0x000fe40000000f00 */
[----:B------:R-:W-:Y:S02]  /*1470*/  MOV R23, R19 ;  /* 0x0000001300177202 */ /* 0x000fe40000000f00 */
.L_x_270:
[----:B------:R-:W-:Y:S05]  /*1480*/  BSYNC.RECONVERGENT B0 ;  /* 0x0000000000007941 */ /* 0x000fea0003800200 */
.L_x_268:
[----:B------:R-:W0:Y:S01]  /*1490*/  S2R R20, SR_TID.X ;  /* 0x0000000000147919 */ /* 0x000e220000002100 */
[----:B------:R-:W1:Y:S01]  /*14a0*/  LDCU UR4, c[0x0][0x534] ;  /* 0x0000a680ff0477ac */ /* 0x000e620008000800 */
[----:B------:R-:W-:Y:S01]  /*14b0*/  IADD3 R13, P0, PT, R30, -UR6, RZ ;  /* 0x800000061e0d7c10 */ /* 0x000fe2000ff1e0ff */
[----:B------:R-:W2:Y:S03]  /*14c0*/  LDCU.64 UR10, c[0x0][0x358] ;  /* 0x00006b00ff0a77ac */ /* 0x000ea60008000a00 */
[----:B------:R-:W-:Y:S02]  /*14d0*/  IADD3.X R12, PT, PT, R4, -0x1, RZ, P0, !PT ;  /* 0xffffffff040c7810 */ /* 0x000fe400007fe4ff */
[----:B0-----:R-:W-:Y:S02]  /*14e0*/  LOP3.LUT R0, R20, 0xf, RZ, 0xc0, !PT ;  /* 0x0000000f14007812 */ /* 0x001fe400078ec0ff */
[----:B------:R-:W-:-:S02]  /*14f0*/  SHF.R.U32.HI R25, RZ, 0x4, R20 ;  /* 0x00000004ff197819 */ /* 0x000fc40000011614 */
[----:B------:R-:W-:Y:S02]  /*1500*/  ISETP.GT.U32.AND P1, PT, R13, R0, PT ;  /* 0x000000000d00720c */ /* 0x000fe40003f24070 */
[----:B------:R-:W-:Y:S01]  /*1510*/  IADD3 R26, P2, PT, R0, UR6, RZ ;  /* 0x00000006001a7c10 */ /* 0x000fe2000ff5e0ff */
[C---:B------:R-:W-:Y:S01]  /*1520*/  VIADD R37, R25.reuse, 0x8 ;  /* 0x0000000819257836 */ /* 0x040fe20000000000 */
[----:B------:R-:W-:Y:S01]  /*1530*/  ISETP.GT.AND.EX P1, PT, R12, RZ, PT, P1 ;  /* 0x000000ff0c00720c */ /* 0x000fe20003f24310 */
[C---:B------:R-:W-:Y:S01]  /*1540*/  VIADD R35, R25.reuse, 0x10 ;  /* 0x0000001019237836 */ /* 0x040fe20000000000 */
[----:B------:R-:W-:Y:S01]  /*1550*/  IADD3.X R27, PT, PT, RZ, RZ, RZ, P2, !PT ;  /* 0x000000ffff1b7210 */ /* 0x000fe200017fe4ff */
[C---:B------:R-:W-:Y:S01]  /*1560*/  VIADD R33, R25.reuse, 0x18 ;  /* 0x0000001819217836 */ /* 0x040fe20000000000 */
[C---:B-1----:R-:W-:Y:S01]  /*1570*/  ISETP.GE.OR P0, PT, R25.reuse, UR4, !P1 ;  /* 0x0000000419007c0c */ /* 0x042fe2000cf06670 */
[----:B------:R-:W-:Y:S01]  /*1580*/  VIADD R31, R25, 0x20 ;  /* 0x00000020191f7836 */ /* 0x000fe20000000000 */
[----:B------:R-:W-:-:S02]  /*1590*/  ISETP.GE.OR P6, PT, R37, UR4, !P1 ;  /* 0x0000000425007c0c */ /* 0x000fc4000cfc6670 */
[----:B------:R-:W-:Y:S02]  /*15a0*/  ISETP.GE.OR P5, PT, R35, UR4, !P1 ;  /* 0x0000000423007c0c */ /* 0x000fe4000cfa6670 */
[----:B------:R-:W-:Y:S02]  /*15b0*/  ISETP.GE.OR P4, PT, R33, UR4, !P1 ;  /* 0x0000000421007c0c */ /* 0x000fe4000cf86670 */
[----:B------:R-:W-:-:S05]  /*15c0*/  ISETP.GE.OR P3, PT, R31, UR4, !P1 ;  /* 0x000000041f007c0c */ /* 0x000fca000cf66670 */
[----:B------:R-:W0:Y:S01]  /*15d0*/  @!P0 LDC.64 R16, c[0x0][0x428] ;  /* 0x00010a00ff108b82 */ /* 0x000e220000000a00 */
[----:B------:R-:W-:-:S04]  /*15e0*/  @!P0 IMAD.WIDE.U32 R40, R30, R25, R26 ;  /* 0x000000191e288225 */ /* 0x000fc800078e001a */
[----:B------:R-:W-:Y:S02]  /*15f0*/  @!P0 IMAD R14, R25, R4, R41 ;  /* 0x00000004190e8224 */ /* 0x000fe400078e0229 */
[----:B------:R-:W-:Y:S01]  /*1600*/  @!P6 IMAD.MOV.U32 R41, RZ, RZ, R27 ;  /* 0x000000ffff29e224 */ /* 0x000fe200078e001b */
[----:B------:R-:W1:Y:S08]  /*1610*/  @!P6 LDC.64 R12, c[0x0][0x428] ;  /* 0x00010a00ff0ceb82 */ /* 0x000e700000000a00 */
[----:B------:R-:W3:Y:S01]  /*1620*/  @!P5 LDC.64 R18, c[0x0][0x428] ;  /* 0x00010a00ff12db82 */ /* 0x000ee20000000a00 */
[----:B0-----:R-:W-:-:S04]  /*1630*/  @!P0 LEA R46, P2, R40, R16, 0x2 ;  /* 0x00000010282e8211 */ /* 0x001fc800078410ff */
[----:B------:R-:W-:Y:S01]  /*1640*/  @!P0 LEA.HI.X R47, R40, R17, R14, 0x2, P2 ;  /* 0x00000011282f8211 */ /* 0x000fe200010f140e */
[----:B------:R-:W-:Y:S01]  /*1650*/  IMAD.MOV.U32 R14, RZ, RZ, -0x800000 ;  /* 0xff800000ff0e7424 */ /* 0x000fe200078e00ff */
[----:B------:R-:W-:Y:S01]  /*1660*/  @!P6 MOV R40, R26 ;  /* 0x0000001a0028e202 */ /* 0x000fe20000000f00 */
[----:B------:R-:W0:Y:S01]  /*1670*/  @!P4 LDC.64 R16, c[0x0][0x428] ;  /* 0x00010a00ff10cb82 */ /* 0x000e220000000a00 */
[----:B------:R-:W-:Y:S01]  /*1680*/  @!P5 MOV R43, R27 ;  /* 0x0000001b002bd202 */ /* 0x000fe20000000f00 */
[----:B------:R-:W-:Y:S02]  /*1690*/  @!P5 IMAD.MOV.U32 R42, RZ, RZ, R26 ;  /* 0x000000ffff2ad224 */ /* 0x000fe400078e001a */
[----:B------:R-:W-:Y:S01]  /*16a0*/  @!P6 IMAD.WIDE.U32 R40, R30, R37, R40 ;  /* 0x000000251e28e225 */ /* 0x000fe200078e0028 */
[----:B--2---:R2:W4:Y:S03]  /*16b0*/  @!P0 LDG.E R14, desc[UR10][R46.64] ;  /* 0x0000000a2e0e8981 */ /* 0x004526000c1e1900 */
[----:B------:R-:W-:Y:S01]  /*16c0*/  @!P6 IMAD R24, R37, R4, R41 ;  /* 0x000000042518e224 */ /* 0x000fe200078e0229 */
[----:B-1----:R-:W-:Y:S01]  /*16d0*/  @!P6 LEA R36, P0, R40, R12, 0x2 ;  /* 0x0000000c2824e211 */ /* 0x002fe200078010ff */
[----:B------:R-:W-:-:S03]  /*16e0*/  @!P5 IMAD.WIDE.U32 R42, R30, R35, R42 ;  /* 0x000000231e2ad225 */ /* 0x000fc600078e002a */
[----:B------:R-:W-:Y:S01]  /*16f0*/  @!P6 LEA.HI.X R37, R40, R13, R24, 0x2, P0 ;  /* 0x0000000d2825e211 */ /* 0x000fe200000f1418 */
[----:B------:R-:W-:Y:S01]  /*1700*/  @!P5 IMAD R24, R35, R4, R43 ;  /* 0x000000042318d224 */ /* 0x000fe200078e022b */
[C---:B---3--:R-:W-:Y:S01]  /*1710*/  @!P5 LEA R40, P0, R42.reuse, R18, 0x2 ;  /* 0x000000122a28d211 */ /* 0x048fe200078010ff */
[----:B------:R-:W1:Y:S01]  /*1720*/  @!P3 LDC.64 R12, c[0x0][0x428] ;  /* 0x00010a00ff0cbb82 */ /* 0x000e620000000a00 */
[----:B------:R-:W-:Y:S01]  /*1730*/  VIADD R35, R25, 0x28 ;  /* 0x0000002819237836 */ /* 0x000fe20000000000 */
[----:B------:R-:W-:Y:S02]  /*1740*/  @!P4 MOV R43, R27 ;  /* 0x0000001b002bc202 */ /* 0x000fe40000000f00 */
[----:B------:R-:W-:Y:S01]  /*1750*/  @!P5 LEA.HI.X R41, R42, R19, R24, 0x2, P0 ;  /* 0x000000132a29d211 */ /* 0x000fe200000f1418 */
[----:B------:R-:W-:Y:S01]  /*1760*/  @!P4 IMAD.MOV.U32 R42, RZ, RZ, R26 ;  /* 0x000000ffff2ac224 */ /* 0x000fe200078e001a */
[----:B------:R-:W-:Y:S01]  /*1770*/  ISETP.GE.OR P2, PT, R35, UR4, !P1 ;  /* 0x0000000423007c0c */ /* 0x000fe2000cf46670 */
[----:B------:R-:W-:-:S02]  /*1780*/  VIADD R19, R25, 0x38 ;  /* 0x0000003819137836 */ /* 0x000fc40000000000 */
[----:B------:R-:W-:-:S04]  /*1790*/  @!P4 IMAD.WIDE.U32 R42, R30, R33, R42 ;  /* 0x000000211e2ac225 */ /* 0x000fc800078e002a */
[----:B------:R-:W-:Y:S01]  /*17a0*/  @!P4 IMAD R18, R33, R4, R43 ;  /* 0x000000042112c224 */ /* 0x000fe200078e022b */
[C---:B0-----:R-:W-:Y:S01]  /*17b0*/  @!P4 LEA R32, P0, R42.reuse, R16, 0x2 ;  /* 0x000000102a20c211 */ /* 0x041fe200078010ff */
[----:B--2---:R-:W-:Y:S02]  /*17c0*/  @!P3 IMAD.MOV.U32 R46, RZ, RZ, R26 ;  /* 0x000000ffff2eb224 */ /* 0x004fe400078e001a */
[----:B------:R-:W-:Y:S01]  /*17d0*/  @!P3 IMAD.MOV.U32 R47, RZ, RZ, R27 ;  /* 0x000000ffff2fb224 */ /* 0x000fe200078e001b */
[----:B------:R-:W-:Y:S02]  /*17e0*/  @!P4 LEA.HI.X R33, R42, R17, R18, 0x2, P0 ;  /* 0x000000112a21c211 */ /* 0x000fe400000f1412 */
[----:B------:R-:W0:Y:S01]  /*17f0*/  @!P2 LDC.64 R16, c[0x0][0x428] ;  /* 0x00010a00ff10ab82 */ /* 0x000e220000000a00 */
[----:B------:R-:W-:-:S04]  /*1800*/  @!P3 IMAD.WIDE.U32 R46, R30, R31, R46 ;  /* 0x0000001f1e2eb225 */ /* 0x000fc800078e002e */
[----:B------:R-:W-:Y:S01]  /*1810*/  @!P3 IMAD R18, R31, R4, R47 ;  /* 0x000000041f12b224 */ /* 0x000fe200078e022f */
[----:B-1----:R-:W-:Y:S01]  /*1820*/  @!P3 LEA R42, P0, R46, R12, 0x2 ;  /* 0x0000000c2e2ab211 */ /* 0x002fe200078010ff */
[----:B------:R-:W-:-:S03]  /*1830*/  VIADD R31, R25, 0x30 ;  /* 0x00000030191f7836 */ /* 0x000fc60000000000 */
[----:B------:R-:W-:Y:S02]  /*1840*/  @!P3 LEA.HI.X R43, R46, R13, R18, 0x2, P0 ;  /* 0x0000000d2e2bb211 */ /* 0x000fe400000f1412 */
[----:B------:R-:W-:Y:S01]  /*1850*/  MOV R18, 0xff800000 ;  /* 0xff80000000127802 */ /* 0x000fe20000000f00 */
[----:B------:R-:W-:Y:S01]  /*1860*/  @!P2 IMAD.MOV.U32 R49, RZ, RZ, R27 ;  /* 0x000000ffff31a224 */ /* 0x000fe200078e001b */
[----:B------:R-:W-:Y:S02]  /*1870*/  @!P2 MOV R48, R26 ;  /* 0x0000001a0030a202 */ /* 0x000fe40000000f00 */
[----:B------:R-:W-:Y:S02]  /*1880*/  ISETP.GE.OR P0, PT, R31, UR4, !P1 ;  /* 0x000000041f007c0c */ /* 0x000fe4000cf06670 */
[----:B------:R1:W2:Y:S01]  /*1890*/  @!P6 LDG.E R18, desc[UR10][R36.64] ;  /* 0x0000000a2412e981 */ /* 0x0002a2000c1e1900 */
[----:B------:R-:W-:Y:S01]  /*18a0*/  ISETP.GE.OR P6, PT, R19, UR4, !P1 ;  /* 0x0000000413007c0c */ /* 0x000fe2000cfc6670 */
[----:B------:R-:W-:-:S04]  /*18b0*/  @!P2 IMAD.WIDE.U32 R48, R30, R35, R48 ;  /* 0x000000231e30a225 */ /* 0x000fc800078e0030 */
[----:B------:R-:W-:Y:S01]  /*18c0*/  @!P2 IMAD R12, R35, R4, R49 ;  /* 0x00000004230ca224 */ /* 0x000fe200078e0231 */
[----:B0-----:R-:W-:Y:S01]  /*18d0*/  @!P2 LEA R46, P1, R48, R16, 0x2 ;  /* 0x00000010302ea211 */ /* 0x001fe200078210ff */
[----:B------:R-:W-:-:S03]  /*18e0*/  IMAD.MOV.U32 R24, RZ, RZ, -0x800000 ;  /* 0xff800000ff187424 */ /* 0x000fc600078e00ff */
[----:B------:R-:W-:Y:S02]  /*18f0*/  @!P2 LEA.HI.X R47, R48, R17, R12, 0x2, P1 ;  /* 0x00000011302fa211 */ /* 0x000fe400008f140c */
[----:B------:R-:W0:Y:S01]  /*1900*/  @!P0 LDC.64 R16, c[0x0][0x428] ;  /* 0x00010a00ff108b82 */ /* 0x000e220000000a00 */
[----:B------:R-:W-:Y:S01]  /*1910*/  IMAD.MOV.U32 R35, RZ, RZ, -0x800000 ;  /* 0xff800000ff237424 */ /* 0x000fe200078e00ff */
[----:B------:R3:W5:Y:S01]  /*1920*/  @!P5 LDG.E R24, desc[UR10][R40.64] ;  /* 0x0000000a2818d981 */ /* 0x000762000c1e1900 */
[--C-:B------:R-:W-:Y:S01]  /*1930*/  @!P6 IMAD.MOV.U32 R48, RZ, RZ, R26.reuse ;  /* 0x000000ffff30e224 */ /* 0x100fe200078e001a */
[----:B------:R-:W-:Y:S01]  /*1940*/  MOV R34, 0xff800000 ;  /* 0xff80000000227802 */ /* 0x000fe20000000f00 */
[----:B------:R-:W-:Y:S02]  /*1950*/  @!P6 IMAD.MOV.U32 R49, RZ, RZ, R27 ;  /* 0x000000ffff31e224 */ /* 0x000fe400078e001b */
[----:B------:R-:W5:Y:S01]  /*1960*/  @!P3 LDG.E R35, desc[UR10][R42.64] ;  /* 0x0000000a2a23b981 */ /* 0x000f62000c1e1900 */
[----:B------:R-:W3:Y:S01]  /*1970*/  @!P6 LDC.64 R12, c[0x0][0x428] ;  /* 0x00010a00ff0ceb82 */ /* 0x000ee20000000a00 */
[----:B-1----:R-:W-:Y:S01]  /*1980*/  @!P0 MOV R37, R27 ;  /* 0x0000001b00258202 */ /* 0x002fe20000000f00 */
[----:B------:R-:W-:Y:S01]  /*1990*/  @!P0 IMAD.MOV.U32 R36, RZ, RZ, R26 ;  /* 0x000000ffff248224 */ /* 0x000fe200078e001a */
[----:B------:R1:W5:Y:S01]  /*19a0*/  @!P4 LDG.E R34, desc[UR10][R32.64] ;  /* 0x0000000a2022c981 */ /* 0x000362000c1e1900 */
[----:B------:R-:W-:-:S04]  /*19b0*/  @!P6 IMAD.WIDE.U32 R48, R30, R19, R48 ;  /* 0x000000131e30e225 */ /* 0x000fc800078e0030 */
[----:B------:R-:W-:-:S04]  /*19c0*/  @!P0 IMAD.WIDE.U32 R36, R30, R31, R36 ;  /* 0x0000001f1e248225 */ /* 0x000fc800078e0024 */
[----:B------:R-:W-:Y:S01]  /*19d0*/  @!P0 IMAD R26, R31, R4, R37 ;  /* 0x000000041f1a8224 */ /* 0x000fe200078e0225 */
[C---:B0-----:R-:W-:Y:S01]  /*19e0*/  @!P0 LEA R16, P3, R36.reuse, R16, 0x2 ;  /* 0x0000001024108211 */ /* 0x041fe200078610ff */
[----:B------:R-:W-:Y:S02]  /*19f0*/  @!P6 IMAD R4, R19, R4, R49 ;  /* 0x000000041304e224 */ /* 0x000fe400078e0231 */
[----:B------:R-:W-:Y:S01]  /*1a00*/  IMAD.MOV.U32 R19, RZ, RZ, -0x800000 ;  /* 0xff800000ff137424 */ /* 0x000fe200078e00ff */
[----:B------:R-:W-:Y:S01]  /*1a10*/  @!P0 LEA.HI.X R17, R36, R17, R26, 0x2, P3 ;  /* 0x0000001124118211 */ /* 0x000fe200018f141a */
[----:B------:R-:W-:Y:S01]  /*1a20*/  IMAD.MOV.U32 R26, RZ, RZ, -0x800000 ;  /* 0xff800000ff1a7424 */ /* 0x000fe200078e00ff */
[----:B---3--:R-:W-:Y:S02]  /*1a30*/  @!P6 LEA R40, P1, R48, R12, 0x2 ;  /* 0x0000000c3028e211 */ /* 0x008fe400078210ff */
[----:B------:R-:W-:-:S03]  /*1a40*/  MOV R12, 0xff800000 ;  /* 0xff800000000c7802 */ /* 0x000fc60000000f00 */
[----:B------:R0:W3:Y:S01]  /*1a50*/  @!P0 LDG.E R26, desc[UR10][R16.64] ;  /* 0x0000000a101a8981 */ /* 0x0000e2000c1e1900 */
[----:B------:R-:W-:Y:S02]  /*1a60*/  @!P6 LEA.HI.X R41, R48, R13, R4, 0x2, P1 ;  /* 0x0000000d3029e211 */ /* 0x000fe400008f1404 */
[----:B------:R-:W1:Y:S01]  /*1a70*/  LDC R13, c[0x0][0x434] ;  /* 0x00010d00ff0d7b82 */ /* 0x000e620000000800 */
[----:B------:R-:W3:Y:S04]  /*1a80*/  @!P2 LDG.E R12, desc[UR10][R46.64] ;  /* 0x0000000a2e0ca981 */ /* 0x000ee8000c1e1900 */
[----:B------:R-:W3:Y:S03]  /*1a90*/  @!P6 LDG.E R19, desc[UR10][R40.64] ;  /* 0x0000000a2813e981 */ /* 0x000ee6000c1e1900 */
[----:B------:R-:W0:Y:S01]  /*1aa0*/  S2UR UR4, SR_CgaCtaId ;  /* 0x00000000000479c3 */ /* 0x000e220000008800 */
[----:B------:R-:W-:Y:S01]  /*1ab0*/  UMOV UR5, 0x400 ;  /* 0x0000040000057882 */ /* 0x000fe20000000000 */
[----:B------:R-:W-:-:S02]  /*1ac0*/  ISETP.GT.U32.AND P0, PT, R20, 0x37f, PT ;  /* 0x0000037f1400780c */ /* 0x000fc40003f04070 */
[----:B-1----:R-:W-:-:S04]  /*1ad0*/  IABS R4, R13 ;  /* 0x0000000d00047213 */ /* 0x002fc80000000000 */
[----:B------:R-:W1:Y:S01]  /*1ae0*/  I2F.RP R27, R4 ;  /* 0x00000004001b7306 */ /* 0x000e620000209400 */
[----:B0-----:R-:W-:-:S06]  /*1af0*/  ULEA UR4, UR4, UR5, 0x18 ;  /* 0x0000000504047291 */ /* 0x001fcc000f8ec0ff */
[----:B------:R-:W-:Y:S01]  /*1b00*/  LEA R0, R0, UR4, 0x2 ;  /* 0x0000000400007c11 */ /* 0x000fe2000f8e10ff */
[----:B-1----:R-:W0:Y:S04]  /*1b10*/  MUFU.RCP R32, R27 ;  /* 0x0000001b00207308 */ /* 0x002e280000001000 */
[----:B------:R-:W-:Y:S01]  /*1b20*/  IMAD R25, R25, 0x44, R0 ;  /* 0x0000004419197824 */ /* 0x000fe200078e0200 */
[C---:B------:R-:W-:Y:S02]  /*1b30*/  ISETP.GT.U32.AND P5, PT, R20.reuse, 0x2ff, PT ;  /* 0x000002ff1400780c */ /* 0x040fe40003fa4070 */
[C---:B------:R-:W-:Y:S02]  /*1b40*/  ISETP.GT.U32.AND P4, PT, R20.reuse, 0x27f, PT ;  /* 0x0000027f1400780c */ /* 0x040fe40003f84070 */
[----:B------:R-:W-:-:S02]  /*1b50*/  ISETP.GT.U32.AND P3, PT, R20, 0x1ff, PT ;  /* 0x000001ff1400780c */ /* 0x000fc40003f64070 */
[C---:B------:R-:W-:Y:S02]  /*1b60*/  ISETP.GT.U32.AND P2, PT, R20.reuse, 0x17f, PT ;  /* 0x0000017f1400780c */ /* 0x040fe40003f44070 */
[----:B------:R-:W-:Y:S02]  /*1b70*/  ISETP.GT.U32.AND P1, PT, R20, 0xff, PT ;  /* 0x000000ff1400780c */ /* 0x000fe40003f24070 */
[----:B0-----:R-:W-:-:S04]  /*1b80*/  IADD3 R32, PT, PT, R32, 0xffffffe, RZ ;  /* 0x0ffffffe20207810 */ /* 0x001fc80007ffe0ff */
[----:B------:R-:W0:Y:S01]  /*1b90*/  F2I.FTZ.U32.TRUNC.NTZ R33, R32 ;  /* 0x0000002000217305 */ /* 0x000e22000021f000 */
[----:B------:R-:W-:Y:S02]  /*1ba0*/  SHF.R.U32.HI R28, RZ, 0x3, R20 ;  /* 0x00000003ff1c7819 */ /* 0x000fe40000011614 */
[----:B------:R-:W-:Y:S02]  /*1bb0*/  LOP3.LUT R38, R20, 0x7, RZ, 0xc0, !PT ;  /* 0x0000000714267812 */ /* 0x000fe400078ec0ff */
[----:B------:R-:W-:Y:S01]  /*1bc0*/  LEA R27, R28, UR4, 0x2 ;  /* 0x000000041c1b7c11 */ /* 0x000fe2000f8e10ff */
[----:B------:R-:W-:Y:S01]  /*1bd0*/  IMAD.MOV.U32 R31, RZ, RZ, -0x800000 ;  /* 0xff800000ff1f7424 */ /* 0x000fe200078e00ff */
[----:B------:R-:W-:Y:S01]  /*1be0*/  MOV R37, 0xff800000 ;  /* 0xff80000000257802 */ /* 0x000fe20000000f00 */
[----:B------:R-:W1:Y:S01]  /*1bf0*/  LDCU UR4, c[0x0][0x430] ;  /* 0x00008600ff0477ac */ /* 0x000e620008000800 */
[----:B0-----:R-:W-:Y:S02]  /*1c00*/  IMAD.MOV R0, RZ, RZ, -R33 ;  /* 0x000000ffff007224 */ /* 0x001fe400078e0a21 */
[----:B------:R-:W-:-:S02]  /*1c10*/  IMAD.MOV.U32 R32, RZ, RZ, RZ ;  /* 0x000000ffff207224 */ /* 0x000fc400078e00ff */
[----:B------:R-:W-:Y:S02]  /*1c20*/  IMAD R17, R0, R4, RZ ;  /* 0x0000000400117224 */ /* 0x000fe400078e02ff */
[----:B------:R-:W-:Y:S02]  /*1c30*/  IMAD R36, R38, 0x44, R27 ;  /* 0x0000004426247824 */ /* 0x000fe400078e021b */
[----:B------:R-:W-:Y:S01]  /*1c40*/  IMAD.HI.U32 R16, R33, R17, R32 ;  /* 0x0000001121107227 */ /* 0x000fe200078e0020 */
[----:B------:R-:W-:-:S03]  /*1c50*/  MOV R32, 0xff800000 ;  /* 0xff80000000207802 */ /* 0x000fc60000000f00 */
[----:B------:R-:W-:Y:S02]  /*1c60*/  IMAD.MOV.U32 R33, RZ, RZ, -0x800000 ;  /* 0xff800000ff217424 */ /* 0x000fe400078e00ff */
[----:B------:R-:W-:Y:S01]  /*1c70*/  IMAD.MOV.U32 R27, RZ, RZ, -0x800000 ;  /* 0xff800000ff1b7424 */ /* 0x000fe200078e00ff */
[----:B------:R-:W-:-:S05]  /*1c80*/  IABS R17, R2 ;  /* 0x0000000200117213 */ /* 0x000fca0000000000 */
[----:B------:R-:W-:-:S04]  /*1c90*/  IMAD.HI.U32 R16, R16, R17, RZ ;  /* 0x0000001110107227 */ /* 0x000fc800078e00ff */
[----:B------:R-:W-:-:S04]  /*1ca0*/  IMAD.MOV R0, RZ, RZ, -R16 ;  /* 0x000000ffff007224 */ /* 0x000fc800078e0a10 */
[----:B------:R-:W-:Y:S01]  /*1cb0*/  IMAD R17, R4, R0, R17 ;  /* 0x0000000004117224 */ /* 0x000fe200078e0211 */
[----:B------:R-:W-:Y:S01]  /*1cc0*/  LOP3.LUT R2, R2, R13, RZ, 0x3c, !PT ;  /* 0x0000000d02027212 */ /* 0x000fe200078e3cff */
[----:B----4-:R0:W-:Y:S02]  /*1cd0*/  STS [R25], R14 ;  /* 0x0000000e19007388 */ /* 0x0101e40000000800 */
[----:B0-----:R-:W0:Y:S02]  /*1ce0*/  LDC R14, c[0x0][0x3e0] ;  /* 0x0000f800ff0e7b82 */ /* 0x001e240000000800 */
[----:B--2---:R-:W-:Y:S01]  /*1cf0*/  @!P0 STS [R25+0x220], R18 ;  /* 0x0002201219008388 */ /* 0x004fe20000000800 */
[----:B------:R-:W-:-:S03]  /*1d00*/  ISETP.GT.U32.AND P0, PT, R20, 0x7f, PT ;  /* 0x0000007f1400780c */ /* 0x000fc60003f04070 */
[----:B-----5:R-:W-:Y:S04]  /*1d10*/  @!P5 STS [R25+0x440], R24 ;  /* 0x000440181900d388 */ /* 0x020fe80000000800 */
[----:B------:R-:W-:Y:S04]  /*1d20*/  @!P3 STS [R25+0x880], R35 ;  /* 0x000880231900b388 */ /* 0x000fe80000000800 */
[----:B------:R2:W-:Y:S04]  /*1d30*/  @!P4 STS [R25+0x660], R34 ;  /* 0x000660221900c388 */ /* 0x0005e80000000800 */
[----:B---3--:R3:W-:Y:S04]  /*1d40*/  @!P1 STS [R25+0xcc0], R26 ;  /* 0x000cc01a19009388 */ /* 0x0087e80000000800 */
[----:B------:R-:W-:Y:S04]  /*1d50*/  @!P2 STS [R25+0xaa0], R12 ;  /* 0x000aa00c1900a388 */ /* 0x000fe80000000800 */
[----:B------:R-:W-:Y:S01]  /*1d60*/  @!P0 STS [R25+0xee0], R19 ;  /* 0x000ee01319008388 */ /* 0x000fe20000000800 */
[----:B------:R-:W-:Y:S01]  /*1d70*/  BAR.SYNC.DEFER_BLOCKING 0x0 ;  /* 0x0000000000007b1d */ /* 0x000fe20000010000 */
[----:B--2---:R-:W-:-:S02]  /*1d80*/  IMAD.MOV.U32 R34, RZ, RZ, -0x800000 ;  /* 0xff800000ff227424 */ /* 0x004fc400078e00ff */
[----:B------:R-:W-:Y:S01]  /*1d90*/  IMAD.MOV.U32 R35, RZ, RZ, -0x800000 ;  /* 0xff800000ff237424 */ /* 0x000fe200078e00ff */
[----:B---3--:R-:W-:Y:S02]  /*1da0*/  MOV R26, 0xff800000 ;  /* 0xff800000001a7802 */ /* 0x008fe40000000f00 */
        /* <DEDUP_REMOVED lines=8> */
[----:B------:R-:W-:-:S13]  /*1e30*/  ISETP.GT.U32.AND P1, PT, R4, R17, PT ;  /* 0x000000110400720c */ /* 0x000fda0003f24070 */
[----:B------:R-:W-:Y:S02]  /*1e40*/  @!P1 IADD3 R17, PT, PT, R17, -R4, RZ ;  /* 0x8000000411119210 */ /* 0x000fe40007ffe0ff */
[----:B--2---:R-:W-:Y:S02]  /*1e50*/  FMNMX3.FTZ R0, R37, R34, R35, !PT ;  /* 0x0000002225007276 */ /* 0x004fe40007810023 */
[----:B------:R-:W-:Y:S02]  /*1e60*/  ISETP.GE.U32.AND P2, PT, R17, R4, PT ;  /* 0x000000041100720c */ /* 0x000fe40003f46070 */
[----:B---3--:R-:W-:-:S04]  /*1e70*/  FMNMX3.FTZ R0, R0, R32, R33, !PT ;  /* 0x0000002000007276 */ /* 0x008fc80007810021 */
[----:B----4-:R-:W-:-:S04]  /*1e80*/  FMNMX3.FTZ R0, R0, R26, R31, !PT ;  /* 0x0000001a00007276 */ /* 0x010fc8000781001f */
[----:B-----5:R-:W-:Y:S01]  /*1e90*/  FMNMX.FTZ R19, R0, R27, !PT ;  /* 0x0000001b00137209 */ /* 0x020fe20007810000 */
[----:B------:R-:W-:Y:S01]  /*1ea0*/  @!P1 VIADD R16, R16, 0x1 ;  /* 0x0000000110109836 */ /* 0x000fe20000000000 */
[----:B------:R-:W-:-:S03]  /*1eb0*/  ISETP.GE.AND P0, PT, R2, RZ, PT ;  /* 0x000000ff0200720c */ /* 0x000fc60003f06270 */
[----:B------:R-:W2:Y:S01]  /*1ec0*/  SHFL.BFLY PT, R42, R19, 0x4, 0x1f ;  /* 0x0c801f00132a7f89 */ /* 0x000ea200000e0000 */
[----:B------:R-:W-:Y:S01]  /*1ed0*/  ISETP.NE.AND P1, PT, R13, RZ, PT ;  /* 0x000000ff0d00720c */ /* 0x000fe20003f25270 */
[----:B------:R-:W-:Y:S01]  /*1ee0*/  @P2 VIADD R16, R16, 0x1 ;  /* 0x0000000110102836 */ /* 0x000fe20000000000 */
[----:B------:R-:W-:-:S04]  /*1ef0*/  SHF.R.S32.HI R17, RZ, 0x1f, R29 ;  /* 0x0000001fff117819 */ /* 0x000fc8000001141d */
[----:B------:R-:W-:Y:S02]  /*1f00*/  MOV R12, R16 ;  /* 0x00000010000c7202 */ /* 0x000fe40000000f00 */
[----:B------:R-:W-:-:S03]  /*1f10*/  LOP3.LUT R17, R17, 0x1, RZ, 0xfc, !PT ;  /* 0x0000000111117812 */ /* 0x000fc600078efcff */
[----:B------:R-:W-:Y:S02]  /*1f20*/  @!P0 IMAD.MOV R12, RZ, RZ, -R12 ;  /* 0x000000ffff0c8224 */ /* 0x000fe400078e0a0c */
[----:B------:R-:W-:Y:S02]  /*1f30*/  @!P1 LOP3.LUT R12, RZ, R13, RZ, 0x33, !PT ;  /* 0x0000000dff0c9212 */ /* 0x000fe400078e33ff */
[----:B0-----:R-:W-:-:S03]  /*1f40*/  IABS R4, R14 ;  /* 0x0000000e00047213 */ /* 0x001fc60000000000 */
[----:B------:R-:W-:Y:S01]  /*1f50*/  IMAD R2, R12, R17, RZ ;  /* 0x000000110c027224 */ /* 0x000fe200078e02ff */
[----:B------:R-:W0:Y:S01]  /*1f60*/  I2F.RP R0, R4 ;  /* 0x0000000400007306 */ /* 0x000e220000209400 */
[----:B--2---:R-:W-:-:S03]  /*1f70*/  FMNMX.FTZ R42, R19, R42, !PT ;  /* 0x0000002a132a7209 */ /* 0x004fc60007810000 */
[----:B------:R-:W-:Y:S02]  /*1f80*/  IABS R16, R2 ;  /* 0x0000000200107213 */ /* 0x000fe40000000000 */
[----:B------:R-:W2:Y:S02]  /*1f90*/  SHFL.BFLY PT, R17, R42, 0x2, 0x1f ;  /* 0x0c401f002a117f89 */ /* 0x000ea400000e0000 */
[----:B------:R-:W3:Y:S08]  /*1fa0*/  I2F.RP R43, R16 ;  /* 0x00000010002b7306 */ /* 0x000ef00000209400 */
[----:B0-----:R-:W0:Y:S08]  /*1fb0*/  MUFU.RCP R24, R0 ;  /* 0x0000000000187308 */ /* 0x001e300000001000 */
[----:B---3--:R-:W3:Y:S01]  /*1fc0*/  MUFU.RCP R40, R43 ;  /* 0x0000002b00287308 */ /* 0x008ee20000001000 */
[----:B--2---:R-:W-:Y:S01]  /*1fd0*/  FMNMX.FTZ R17, R42, R17, !PT ;  /* 0x000000112a117209 */ /* 0x004fe20007810000 */
[----:B0-----:R-:W-:-:S04]  /*1fe0*/  VIADD R24, R24, 0xffffffe ;  /* 0x0ffffffe18187836 */ /* 0x001fc80000000000 */
[----:B------:R-:W0:Y:S02]  /*1ff0*/  SHFL.BFLY PT, R0, R17, 0x1, 0x1f ;  /* 0x0c201f0011007f89 */ /* 0x000e2400000e0000 */
[----:B------:R-:W2:Y:S01]  /*2000*/  F2I.FTZ.U32.TRUNC.NTZ R25, R24 ;  /* 0x0000001800197305 */ /* 0x000ea2000021f000 */
[----:B---3--:R-:W-:-:S07]  /*2010*/  IADD3 R40, PT, PT, R40, 0xffffffe, RZ ;  /* 0x0ffffffe28287810 */ /* 0x008fce0007ffe0ff */
[----:B------:R-:W3:Y:S01]  /*2020*/  F2I.FTZ.U32.TRUNC.NTZ R41, R40 ;  /* 0x0000002800297305 */ /* 0x000ee2000021f000 */
[----:B--2---:R-:W-:-:S04]  /*2030*/  IMAD.MOV R19, RZ, RZ, -R25 ;  /* 0x000000ffff137224 */ /* 0x004fc800078e0a19 */
[----:B------:R-:W-:Y:S01]  /*2040*/  IMAD R18, R19, R4, RZ ;  /* 0x0000000413127224 */ /* 0x000fe200078e02ff */
[----:B---3--:R-:W-:Y:S02]  /*2050*/  IADD3 R19, PT, PT, RZ, -R41, RZ ;  /* 0x80000029ff137210 */ /* 0x008fe40007ffe0ff */
[----:B0-----:R-:W-:Y:S01]  /*2060*/  FMNMX.FTZ R0, R17, R0, !PT ;  /* 0x0000000011007209 */ /* 0x001fe20007810000 */
[----:B------:R-:W-:Y:S02]  /*2070*/  IMAD.MOV.U32 R24, RZ, RZ, RZ ;  /* 0x000000ffff187224 */ /* 0x000fe400078e00ff */
[----:B------:R-:W-:Y:S01]  /*2080*/  IMAD R19, R19, R16, RZ ;  /* 0x0000001013137224 */ /* 0x000fe200078e02ff */
[C---:B------:R-:W-:Y:S01]  /*2090*/  FSETP.NEU.FTZ.AND P0, PT, R0.reuse, -INF , PT ;  /* 0xff8000000000780b */ /* 0x040fe20003f1d000 */
[----:B------:R-:W-:Y:S02]  /*20a0*/  IMAD.MOV.U32 R40, RZ, RZ, RZ ;  /* 0x000000ffff287224 */ /* 0x000fe400078e00ff */
[----:B------:R-:W-:Y:S01]  /*20b0*/  IMAD.IADD R3, R3, 0x1, R16 ;  /* 0x0000000103037824 */ /* 0x000fe200078e0210 */
[----:B------:R-:W-:Y:S01]  /*20c0*/  IABS R17, R2 ;  /* 0x0000000200117213 */ /* 0x000fe20000000000 */
[----:B------:R-:W-:Y:S01]  /*20d0*/  IMAD.HI.U32 R18, R25, R18, R24 ;  /* 0x0000001219127227 */ /* 0x000fe200078e0018 */
[----:B------:R-:W-:-:S03]  /*20e0*/  FSEL R0, R0, RZ, P0 ;  /* 0x000000ff00007208 */ /* 0x000fc60000000000 */
[----:B------:R-:W-:Y:S01]  /*20f0*/  IMAD.HI.U32 R40, R41, R19, R40 ;  /* 0x0000001329287227 */ /* 0x000fe200078e0028 */
[----:B------:R-:W-:-:S03]  /*2100*/  IABS R19, R3 ;  /* 0x0000000300137213 */ /* 0x000fc60000000000 */
[C---:B------:R-:W-:Y:S01]  /*2110*/  FADD.FTZ R24, -R0.reuse, R37 ;  /* 0x0000002500187221 */ /* 0x040fe20000010100 */
[----:B------:R-:W-:Y:S01]  /*2120*/  IADD3 R17, PT, PT, RZ, -R17, RZ ;  /* 0x80000011ff117210 */ /* 0x000fe20007ffe0ff */
[----:B------:R-:W-:Y:S01]  /*2130*/  FADD.FTZ R46, -R0, R34 ;  /* 0x00000022002e7221 */ /* 0x000fe20000010100 */
[----:B------:R-:W-:-:S04]  /*2140*/  IMAD.HI.U32 R25, R18, R19, RZ ;  /* 0x0000001312197227 */ /* 0x000fc800078e00ff */
[----:B------:R-:W-:Y:S01]  /*2150*/  FMUL.FTZ R24, R24, 1.4426950216293334961 ;  /* 0x3fb8aa3b18187820 */ /* 0x000fe20000410000 */
[----:B------:R-:W-:Y:S01]  /*2160*/  FMUL.FTZ R46, R46, 1.4426950216293334961 ;  /* 0x3fb8aa3b2e2e7820 */ /* 0x000fe20000410000 */
[----:B------:R-:W-:Y:S02]  /*2170*/  IMAD.MOV.U32 R18, RZ, RZ, R17 ;  /* 0x000000ffff127224 */ /* 0x000fe400078e0011 */
[----:B------:R-:W-:-:S04]  /*2180*/  IMAD.HI.U32 R40, R40, R19, RZ ;  /* 0x0000001328287227 */ /* 0x000fc800078e00ff */
[----:B------:R-:W-:Y:S01]  /*2190*/  FADD.FTZ R43, -R0, R35 ;  /* 0x00000023002b7221 */ /* 0x000fe20000010100 */
[----:B------:R-:W-:Y:S01]  /*21a0*/  IMAD.MOV R17, RZ, RZ, -R25 ;  /* 0x000000ffff117224 */ /* 0x000fe200078e0a19 */
[----:B------:R-:W-:Y:S01]  /*21b0*/  MUFU.EX2 R24, R24 ;  /* 0x0000001800187308 */ /* 0x000fe20000000800 */
[--C-:B------:R-:W-:Y:S02]  /*21c0*/  IMAD R41, R40, R18, R19.reuse ;  /* 0x0000001228297224 */ /* 0x100fe400078e0213 */
[----:B------:R-:W-:Y:S02]  /*21d0*/  IMAD R17, R4, R17, R19 ;  /* 0x0000001104117224 */ /* 0x000fe400078e0213 */
[----:B------:R-:W-:-:S03]  /*21e0*/  FMUL.FTZ R43, R43, 1.4426950216293334961 ;  /* 0x3fb8aa3b2b2b7820 */ /* 0x000fc60000410000 */
[----:B------:R-:W0:Y:S08]  /*21f0*/  MUFU.EX2 R19, R46 ;  /* 0x0000002e00137308 */ /* 0x000e300000000800 */
[----:B------:R-:W2:Y:S01]  /*2200*/  MUFU.EX2 R18, R43 ;  /* 0x0000002b00127308 */ /* 0x000ea20000000800 */
[----:B------:R-:W-:-:S04]  /*2210*/  FADD.FTZ R42, -R0, R32 ;  /* 0x00000020002a7221 */ /* 0x000fc80000010100 */
[----:B------:R-:W-:Y:S01]  /*2220*/  FMUL.FTZ R42, R42, 1.4426950216293334961 ;  /* 0x3fb8aa3b2a2a7820 */ /* 0x000fe20000410000 */
[----:B0-----:R-:W-:-:S04]  /*2230*/  FADD.FTZ R19, R24, R19 ;  /* 0x0000001318137221 */ /* 0x001fc80000010000 */
[----:B--2---:R-:W-:Y:S02]  /*2240*/  FADD.FTZ R18, R19, R18 ;  /* 0x0000001213127221 */ /* 0x004fe40000010000 */
[----:B------:R-:W0:Y:S01]  /*2250*/  MUFU.EX2 R19, R42 ;  /* 0x0000002a00137308 */ /* 0x000e220000000800 */
[----:B------:R-:W-:-:S04]  /*2260*/  FADD.FTZ R24, -R0, R33 ;  /* 0x0000002100187221 */ /* 0x000fc80000010100 */
[----:B------:R-:W-:Y:S01]  /*2270*/  FMUL.FTZ R24, R24, 1.4426950216293334961 ;  /* 0x3fb8aa3b18187820 */ /* 0x000fe20000410000 */
[----:B------:R-:W-:Y:S01]  /*2280*/  FADD.FTZ R47, -R0, R26 ;  /* 0x0000001a002f7221 */ /* 0x000fe20000010100 */
[----:B0-----:R-:W-:Y:S02]  /*2290*/  FADD.FTZ R19, R18, R19 ;  /* 0x0000001312137221 */ /* 0x001fe40000010000 */
[----:B------:R-:W0:Y:S01]  /*22a0*/  MUFU.EX2 R18, R24 ;  /* 0x0000001800127308 */ /* 0x000e220000000800 */
[----:B------:R-:W-:Y:S01]  /*22b0*/  FMUL.FTZ R47, R47, 1.4426950216293334961 ;  /* 0x3fb8aa3b2f2f7820 */ /* 0x000fe20000410000 */
[----:B------:R-:W-:Y:S01]  /*22c0*/  FADD.FTZ R46, -R0, R31 ;  /* 0x0000001f002e7221 */ /* 0x000fe20000010100 */
[----:B0-----:R-:W-:-:S05]  /*22d0*/  FADD.FTZ R18, R19, R18 ;  /* 0x0000001213127221 */ /* 0x001fca0000010000 */
[----:B------:R-:W0:Y:S01]  /*22e0*/  MUFU.EX2 R19, R47 ;  /* 0x0000002f00137308 */ /* 0x000e220000000800 */
[----:B------:R-:W-:Y:S01]  /*22f0*/  FMUL.FTZ R46, R46, 1.4426950216293334961 ;  /* 0x3fb8aa3b2e2e7820 */ /* 0x000fe20000410000 */
[----:B------:R-:W-:-:S04]  /*2300*/  FADD.FTZ R42, -R0, R27 ;  /* 0x0000001b002a7221 */ /* 0x000fc80000010100 */
[----:B------:R-:W-:-:S04]  /*2310*/  FMUL.FTZ R42, R42, 1.4426950216293334961 ;  /* 0x3fb8aa3b2a2a7820 */ /* 0x000fc80000410000 */
[----:B------:R-:W-:Y:S01]  /*2320*/  MUFU.EX2 R43, R42 ;  /* 0x0000002a002b7308 */ /* 0x000fe20000000800 */
[----:B0-----:R-:W-:-:S07]  /*2330*/  FADD.FTZ R19, R18, R19 ;  /* 0x0000001312137221 */ /* 0x001fce0000010000 */
[----:B------:R-:W0:Y:S02]  /*2340*/  MUFU.EX2 R18, R46 ;  /* 0x0000002e00127308 */ /* 0x000e240000000800 */
[----:B0-----:R-:W-:-:S04]  /*2350*/  FADD.FTZ R18, R19, R18 ;  /* 0x0000001213127221 */ /* 0x001fc80000010000 */
[----:B------:R-:W-:-:S05]  /*2360*/  FADD.FTZ R43, R18, R43 ;  /* 0x0000002b122b7221 */ /* 0x000fca0000010000 */
[----:B------:R-:W0:Y:S02]  /*2370*/  SHFL.BFLY PT, R24, R43, 0x4, 0x1f ;  /* 0x0c801f002b187f89 */ /* 0x000e2400000e0000 */
[----:B0-----:R-:W-:-:S05]  /*2380*/  FADD.FTZ R24, R43, R24 ;  /* 0x000000182b187221 */ /* 0x001fca0000010000 */
[----:B------:R-:W0:Y:S01]  /*2390*/  SHFL.BFLY PT, R19, R24, 0x2, 0x1f ;  /* 0x0c401f0018137f89 */ /* 0x000e2200000e0000 */
[----:B------:R-:W-:Y:S02]  /*23a0*/  ISETP.GT.U32.AND P2, PT, R16, R41, PT ;  /* 0x000000291000720c */ /* 0x000fe40003f44070 */
[----:B------:R-:W-:Y:S01]  /*23b0*/  ISETP.GT.U32.AND P0, PT, R4, R17, PT ;  /* 0x000000110400720c */ /* 0x000fe20003f04070 */
[----:B0-----:R-:W-:-:S05]  /*23c0*/  FADD.FTZ R19, R24, R19 ;  /* 0x0000001318137221 */ /* 0x001fca0000010000 */
[----:B------:R-:W0:Y:S05]  /*23d0*/  SHFL.BFLY PT, R18, R19, 0x1, 0x1f ;  /* 0x0c201f0013127f89 */ /* 0x000e2a00000e0000 */
[-C--:B------:R-:W-:Y:S02]  /*23e0*/  @!P2 IADD3 R41, PT, PT, R41, -R16.reuse, RZ ;  /* 0x800000102929a210 */ /* 0x080fe40007ffe0ff */
[----:B------:R-:W-:Y:S02]  /*23f0*/  @!P0 IMAD.IADD R17, R17, 0x1, -R4 ;  /* 0x0000000111118824 */ /* 0x000fe400078e0a04 */
[----:B------:R-:W-:Y:S01]  /*2400*/  ISETP.GE.U32.AND P1, PT, R41, R16, PT ;  /* 0x000000102900720c */ /* 0x000fe20003f26070 */
[----:B------:R-:W-:-:S02]  /*2410*/  @!P2 VIADD R40, R40, 0x1 ;  /* 0x000000012828a836 */ /* 0x000fc40000000000 */
[----:B------:R-:W-:Y:S02]  /*2420*/  ISETP.GE.U32.AND P4, PT, R17, R4, PT ;  /* 0x000000041100720c */ /* 0x000fe40003f86070 */
[C---:B------:R-:W-:Y:S02]  /*2430*/  LOP3.LUT R4, R3.reuse, R16, RZ, 0x3c, !PT ;  /* 0x0000001003047212 */ /* 0x040fe400078e3cff */
[----:B------:R-:W-:Y:S01]  /*2440*/  LOP3.LUT R3, R3, R14, RZ, 0x3c, !PT ;  /* 0x0000000e03037212 */ /* 0x000fe200078e3cff */
[----:B------:R-:W-:Y:S01]  /*2450*/  @!P0 VIADD R25, R25, 0x1 ;  /* 0x0000000119198836 */ /* 0x000fe20000000000 */
[----:B------:R-:W-:Y:S02]  /*2460*/  ISETP.NE.AND P0, PT, R14, RZ, PT ;  /* 0x000000ff0e00720c */ /* 0x000fe40003f05270 */
[----:B------:R-:W-:Y:S02]  /*2470*/  ISETP.GE.AND P2, PT, R3, RZ, PT ;  /* 0x000000ff0300720c */ /* 0x000fe40003f46270 */
[----:B------:R-:W-:Y:S01]  /*2480*/  @P1 IADD3 R40, PT, PT, R40, 0x1, RZ ;  /* 0x0000000128281810 */ /* 0x000fe20007ffe0ff */
[----:B0-----:R-:W-:Y:S01]  /*2490*/  FADD.FTZ R18, R19, R18 ;  /* 0x0000001213127221 */ /* 0x001fe20000010000 */
[----:B------:R-:W-:-:S04]  /*24a0*/  ISETP.GE.AND P3, PT, R4, RZ, PT ;  /* 0x000000ff0400720c */ /* 0x000fc80003f66270 */
[----:B------:R-:W-:Y:S02]  /*24b0*/  FSETP.NE.FTZ.AND P1, PT, R18, RZ, PT ;  /* 0x000000ff1200720b */ /* 0x000fe40003f35000 */
[----:B------:R-:W-:Y:S02]  /*24c0*/  ISETP.NE.AND P5, PT, R2, RZ, PT ;  /* 0x000000ff0200720c */ /* 0x000fe40003fa5270 */
[----:B------:R-:W-:-:S05]  /*24d0*/  @P4 IADD3 R25, PT, PT, R25, 0x1, RZ ;  /* 0x0000000119194810 */ /* 0x000fca0007ffe0ff */
[----:B------:R-:W-:Y:S01]  /*24e0*/  @!P2 IMAD.MOV R25, RZ, RZ, -R25 ;  /* 0x000000ffff19a224 */ /* 0x000fe200078e0a19 */
[----:B------:R-:W-:Y:S01]  /*24f0*/  @!P0 LOP3.LUT R25, RZ, R14, RZ, 0x33, !PT ;  /* 0x0000000eff198212 */ /* 0x000fe200078e33ff */
[----:B------:R-:W-:Y:S02]  /*2500*/  @!P3 IMAD.MOV R40, RZ, RZ, -R40 ;  /* 0x000000ffff28b224 */ /* 0x000fe400078e0a28 */
[----:B------:R-:W0:Y:S01]  /*2510*/  @P1 MUFU.LG2 R17, R18 ;  /* 0x0000001200111308 */ /* 0x000e220000000c00 */
[----:B------:R-:W-:Y:S02]  /*2520*/  LOP3.LUT P0, RZ, R20, 0x387, RZ, 0xc0, !PT ;  /* 0x0000038714ff7812 */ /* 0x000fe4000780c0ff */
[----:B------:R-:W-:Y:S02]  /*2530*/  @!P5 LOP3.LUT R40, RZ, R16, RZ, 0x33, !PT ;  /* 0x00000010ff28d212 */ /* 0x000fe400078e33ff */
[----:B------:R-:W-:Y:S02]  /*2540*/  ISETP.NE.AND P3, PT, R12, RZ, PT ;  /* 0x000000ff0c00720c */ /* 0x000fe40003f65270 */
[----:B------:R-:W-:-:S02]  /*2550*/  ISETP.LT.U32.AND P2, PT, R22, R40, PT ;  /* 0x000000281600720c */ /* 0x000fc40003f41070 */
[----:B------:R-:W-:Y:S02]  /*2560*/  SHF.R.S32.HI R3, RZ, 0x1f, R40 ;  /* 0x0000001fff037819 */ /* 0x000fe40000011428 */
[----:B------:R-:W-:Y:S02]  /*2570*/  SEL R12, RZ, 0x1, !P3 ;  /* 0x00000001ff0c7807 */ /* 0x000fe40005800000 */
[----:B------:R-:W-:Y:S02]  /*2580*/  SHF.R.S32.HI R19, RZ, 0x1f, R2 ;  /* 0x0000001fff137819 */ /* 0x000fe40000011402 */
[----:B------:R-:W-:Y:S01]  /*2590*/  ISETP.LT.AND.EX P2, PT, R23, R3, PT, P2 ;  /* 0x000000031700720c */ /* 0x000fe20003f41320 */
[----:B-1----:R-:W-:Y:S01]  /*25a0*/  IMAD R3, R13, UR4, RZ ;  /* 0x000000040d037c24 */ /* 0x002fe2000f8e02ff */
[----:B------:R-:W-:Y:S01]  /*25b0*/  LOP3.LUT R12, R19, R12, RZ, 0xfc, !PT ;  /* 0x0000000c130c7212 */ /* 0x000fe200078efcff */
[----:B------:R-:W-:Y:S01]  /*25c0*/  IMAD R13, R25, R21, RZ ;  /* 0x00000015190d7224 */ /* 0x000fe200078e02ff */
        /* <DEDUP_REMOVED lines=13> */
[----:B------:R-:W-:Y:S02]  /*26a0*/  ISETP.GE.AND P1, PT, R25, R30, PT ;  /* 0x0000001e1900720c */ /* 0x000fe40003f26270 */
[----:B------:R-:W-:-:S04]  /*26b0*/  ISETP.LT.AND.EX P0, PT, R0, RZ, PT, P0 ;  /* 0x000000ff0000720c */ /* 0x000fc80003f01300 */
[----:B------:R-:W-:Y:S02]  /*26c0*/  SEL R14, R14, 0x1, P0 ;  /* 0x000000010e0e7807 */ /* 0x000fe40000000000 */
[----:B------:R-:W-:-:S05]  /*26d0*/  SEL R0, R0, RZ, P0 ;  /* 0x000000ff00007207 */ /* 0x000fca0000000000 */
[----:B------:R-:W-:Y:S05]  /*26e0*/  @P1 BRA `(.L_x_272) ;  /* 0x00000010005c1947 */ /* 0x000fea0003800000 */
[----:B------:R-:W-:Y:S01]  /*26f0*/  IADD3 R13, P1, PT, R14, 0x1, RZ ;  /* 0x000000010e0d7810 */ /* 0x000fe20007f3e0ff */
[----:B------:R-:W-:-:S03]  /*2700*/  IMAD R12, R0, R39, RZ ;  /* 0x00000027000c7224 */ /* 0x000fc600078e02ff */
[----:B------:R-:W-:Y:S01]  /*2710*/  ISETP.GE.U32.AND P0, PT, R13, 0x3, PT ;  /* 0x000000030d00780c */ /* 0x000fe20003f06070 */
[----:B------:R-:W-:Y:S01]  /*2720*/  IMAD R15, R15, R14, R12 ;  /* 0x0000000e0f0f7224 */ /* 0x000fe200078e020c */
[----:B------:R-:W-:Y:S01]  /*2730*/  IADD3.X R16, PT, PT, RZ, R0, RZ, P1, !PT ;  /* 0x00000000ff107210 */ /* 0x000fe20000ffe4ff */
[----:B------:R-:W-:-:S03]  /*2740*/  IMAD.WIDE.U32 R12, R14, R39, RZ ;  /* 0x000000270e0c7225 */ /* 0x000fc600078e00ff */
        /* <DEDUP_REMOVED lines=33> */
.L_x_274:
[----:B------:R-:W-:Y:S01]  /*2960*/  IMAD.MOV.U32 R19, RZ, RZ, RZ ;  /* 0x000000ffff137224 */ /* 0x000fe200078e00ff */
[----:B------:R-:W-:Y:S02]  /*2970*/  MOV R18, R48 ;  /* 0x0000003000127202 */ /* 0x000fe40000000f00 */
[----:B------:R-:W-:Y:S02]  /*2980*/  MOV R16, 0x29a0 ;  /* 0x000029a000107802 */ /* 0x000fe40000000f00 */
[----:B------:R-:W-:Y:S05]  /*2990*/  CALL.REL.NOINC `($__internal_8_$__cuda_sm20_div_s64) ;  /* 0x0000002000607944 */ /* 0x000fea0003c00000 */
[----:B------:R-:W-:Y:S02]  /*29a0*/  IADD3 R12, PT, PT, -R0, RZ, RZ ;  /* 0x000000ff000c7210 */ /* 0x000fe40007ffe1ff */
[----:B------:R-:W-:-:S03]  /*29b0*/  MOV R49, R19 ;  /* 0x0000001300317202 */ /* 0x000fc60000000f00 */
[----:B------:R-:W-:Y:S01]  /*29c0*/  IMAD R12, R48, R12, R25 ;  /* 0x0000000c300c7224 */ /* 0x000fe200078e0219 */
[----:B------:R-:W-:-:S07]  /*29d0*/  MOV R48, R0 ;  /* 0x0000000000307202 */ /* 0x000fce0000000f00 */
.L_x_275:
[-C--:B------:R-:W-:Y:S01]  /*29e0*/  IABS R16, R39.reuse ;  /* 0x0000002700107213 */ /* 0x080fe20000000000 */
[----:B------:R-:W-:Y:S01]  /*29f0*/  IMAD R7, R7, R10, RZ ;  /* 0x0000000a07077224 */ /* 0x000fe200078e02ff */
[----:B------:R-:W-:Y:S01]  /*2a00*/  IABS R15, R12 ;  /* 0x0000000c000f7213 */ /* 0x000fe20000000000 */
[----:B------:R-:W-:Y:S01]  /*2a10*/  BSSY.RECONVERGENT B0, `(.L_x_276) ;  /* 0x0000040000007945 */ /* 0x000fe20003800200 */
[----:B------:R-:W0:Y:S01]  /*2a20*/  I2F.U32.RP R17, R16 ;  /* 0x0000001000117306 */ /* 0x000e220000209000 */
[----:B------:R-:W-:Y:S01]  /*2a30*/  IABS R13, R39 ;  /* 0x00000027000d7213 */ /* 0x000fe20000000000 */
[----:B------:R-:W-:Y:S01]  /*2a40*/  IMAD R7, R8, R11, R7 ;  /* 0x0000000b08077224 */ /* 0x000fe200078e0207 */
[----:B------:R-:W-:-:S03]  /*2a50*/  LOP3.LUT R11, R12, R39, RZ, 0x3c, !PT ;  /* 0x000000270c0b7212 */ /* 0x000fc600078e3cff */
        /* <DEDUP_REMOVED lines=9> */
[----:B------:R-:W-:-:S04]  /*2af0*/  IMAD.WIDE.U32 R18, R8, R10, RZ ;  /* 0x0000000a08127225 */ /* 0x000fc800078e00ff */
[----:B------:R-:W-:-:S04]  /*2b00*/  IMAD.HI.U32 R0, R0, R15, RZ ;  /* 0x0000000f00007227 */ /* 0x000fc800078e00ff */
[----:B------:R-:W-:Y:S02]  /*2b10*/  IMAD R13, R0, R13, R15 ;  /* 0x0000000d000d7224 */ /* 0x000fe400078e020f */
[----:B------:R-:W-:Y:S02]  /*2b20*/  IMAD.IADD R7, R19, 0x1, R7 ;  /* 0x0000000113077824 */ /* 0x000fe400078e0207 */
[----:B------:R-:W-:Y:S01]  /*2b30*/  IMAD.WIDE.U32 R50, R18, R44, RZ ;  /* 0x0000002c12327225 */ /* 0x000fe200078e00ff */
[----:B------:R-:W-:-:S03]  /*2b40*/  ISETP.GT.U32.AND P1, PT, R16, R13, PT ;  /* 0x0000000d1000720c */ /* 0x000fc60003f24070 */
[----:B------:R-:W-:-:S04]  /*2b50*/  IMAD R7, R7, R44, RZ ;  /* 0x0000002c07077224 */ /* 0x000fc800078e02ff */
[----:B------:R-:W-:-:S04]  /*2b60*/  IMAD R17, R45, R18, R7 ;  /* 0x000000122d117224 */ /* 0x000fc800078e0207 */
[----:B------:R-:W-:Y:S02]  /*2b70*/  IMAD.IADD R17, R51, 0x1, R17 ;  /* 0x0000000133117824 */ /* 0x000fe400078e0211 */
[-C--:B------:R-:W-:Y:S02]  /*2b80*/  @!P1 IADD3 R13, PT, PT, R13, -R16.reuse, RZ ;  /* 0x800000100d0d9210 */ /* 0x080fe40007ffe0ff */
[----:B------:R-:W-:Y:S02]  /*2b90*/  @!P1 IADD3 R0, PT, PT, R0, 0x1, RZ ;  /* 0x0000000100009810 */ /* 0x000fe40007ffe0ff */
[----:B------:R-:W-:Y:S02]  /*2ba0*/  ISETP.GE.U32.AND P2, PT, R13, R16, PT ;  /* 0x000000100d00720c */ /* 0x000fe40003f46070 */
[----:B------:R-:W-:-:S11]  /*2bb0*/  ISETP.NE.AND P1, PT, R39, RZ, PT ;  /* 0x000000ff2700720c */ /* 0x000fd60003f25270 */
[----:B------:R-:W-:-:S05]  /*2bc0*/  @P2 VIADD R0, R0, 0x1 ;  /* 0x0000000100002836 */ /* 0x000fca0000000000 */
[----:B------:R-:W-:Y:S02]  /*2bd0*/  MOV R7, R0 ;  /* 0x0000000000077202 */ /* 0x000fe40000000f00 */
[----:B------:R-:W-:Y:S02]  /*2be0*/  LOP3.LUT R0, R49, R17, RZ, 0xfc, !PT ;  /* 0x0000001131007212 */ /* 0x000fe400078efcff */
[----:B------:R-:W-:Y:S02]  /*2bf0*/  @!P0 IADD3 R7, PT, PT, -R7, RZ, RZ ;  /* 0x000000ff07078210 */ /* 0x000fe40007ffe1ff */
[----:B------:R-:W-:Y:S02]  /*2c00*/  ISETP.NE.U32.AND P0, PT, R0, RZ, PT ;  /* 0x000000ff0000720c */ /* 0x000fe40003f05070 */
[----:B------:R-:W-:-:S04]  /*2c10*/  @!P1 LOP3.LUT R7, RZ, R39, RZ, 0x33, !PT ;  /* 0x00000027ff079212 */ /* 0x000fc800078e33ff */
[----:B------:R-:W-:-:S05]  /*2c20*/  IADD3 R0, PT, PT, -R7, RZ, RZ ;  /* 0x000000ff07007210 */ /* 0x000fca0007ffe1ff */
[----:B------:R-:W-:Y:S02]  /*2c30*/  IMAD R39, R39, R0, R12 ;  /* 0x0000000027277224 */ /* 0x000fe400078e020c */
        /* <DEDUP_REMOVED lines=22> */
.L_x_277:
[----:B------:R-:W-:Y:S01]  /*2da0*/  IMAD.MOV.U32 R25, RZ, RZ, R48 ;  /* 0x000000ffff197224 */ /* 0x000fe200078e0030 */
[----:B------:R-:W-:Y:S01]  /*2db0*/  MOV R19, R49 ;  /* 0x0000003100137202 */ /* 0x000fe20000000f00 */
[----:B------:R-:W-:Y:S01]  /*2dc0*/  IMAD.MOV.U32 R18, RZ, RZ, R50 ;  /* 0x000000ffff127224 */ /* 0x000fe200078e0032 */
[----:B------:R-:W-:Y:S02]  /*2dd0*/  MOV R16, 0x2df0 ;  /* 0x00002df000107802 */ /* 0x000fe40000000f00 */
[----:B------:R-:W-:Y:S05]  /*2de0*/  CALL.REL.NOINC `($__internal_8_$__cuda_sm20_div_s64) ;  /* 0x0000001c004c7944 */ /* 0x000fea0003c00000 */
[----:B------:R-:W-:-:S05]  /*2df0*/  IADD3 R49, PT, PT, -R0, RZ, RZ ;  /* 0x000000ff00317210 */ /* 0x000fca0007ffe1ff */
[----:B------:R-:W-:Y:S02]  /*2e00*/  IMAD R49, R49, R50, R48 ;  /* 0x0000003231317224 */ /* 0x000fe400078e0230 */
.L_x_278:
[----:B------:R-:W-:Y:S05]  /*2e10*/  BSYNC.RECONVERGENT B0 ;  /* 0x0000000000007941 */ /* 0x000fea0003800200 */
.L_x_276:
[----:B------:R-:W-:Y:S01]  /*2e20*/  IABS R17, R10 ;  /* 0x0000000a00117213 */ /* 0x000fe20000000000 */
[----:B------:R-:W0:Y:S01]  /*2e30*/  LDCU.U8 UR7, c[0x0][0x549] ;  /* 0x0000a920ff0777ac */ /* 0x000e220008000000 */
[----:B------:R-:W-:Y:S02]  /*2e40*/  IABS R16, R8 ;  /* 0x0000000800107213 */ /* 0x000fe40000000000 */
[----:B------:R-:W1:Y:S01]  /*2e50*/  I2F.U32.RP R11, R17 ;  /* 0x00000011000b7306 */ /* 0x000e620000209000 */
[----:B------:R-:W-:Y:S01]  /*2e60*/  IABS R15, R5 ;  /* 0x00000005000f7213 */ /* 0x000fe20000000000 */
[----:B------:R-:W2:Y:S01]  /*2e70*/  LDCU.64 UR4, c[0x0][0x430] ;  /* 0x00008600ff0477ac */ /* 0x000ea20008000a00 */
[----:B------:R-:W-:Y:S02]  /*2e80*/  IABS R13, R4 ;  /* 0x00000004000d7213 */ /* 0x000fe40000000000 */
[----:B------:R-:W-:-:S03]  /*2e90*/  ISETP.NE.AND P2, PT, R10, RZ, PT ;  /* 0x000000ff0a00720c */ /* 0x000fc60003f45270 */
[----:B------:R-:W3:Y:S01]  /*2ea0*/  I2F.U32.RP R43, R16 ;  /* 0x00000010002b7306 */ /* 0x000ee20000209000 */
[----:B0-----:R-:W-:-:S07]  /*2eb0*/  UISETP.NE.AND UP0, UPT, UR7, URZ, UPT ;  /* 0x000000ff0700728c */ /* 0x001fce000bf05270 */
[----:B------:R-:W0:Y:S01]  /*2ec0*/  I2F.U32.RP R42, R15 ;  /* 0x0000000f002a7306 */ /* 0x000e220000209000 */
[----:B--2---:R-:W-:Y:S02]  /*2ed0*/  USEL UR8, UR4, 0x1, UP0 ;  /* 0x0000000104087887 */ /* 0x004fe40008000000 */
[----:B------:R-:W-:-:S05]  /*2ee0*/  UIMAD UR7, UR5, UR4, URZ ;  /* 0x00000004050772a4 */ /* 0x000fca000f8e02ff */
[----:B------:R-:W-:Y:S01]  /*2ef0*/  I2F.U32.RP R25, R13 ;  /* 0x0000000d00197306 */ /* 0x000fe20000209000 */
[----:B------:R-:W-:Y:S02]  /*2f00*/  USHF.R.S32.HI UR4, URZ, 0x1f, UR8 ;  /* 0x0000001fff047899 */ /* 0x000fe40008011408 */
[----:B------:R-:W-:-:S05]  /*2f10*/  UIMAD UR5, UR8, UR5, URZ ;  /* 0x00000005080572a4 */ /* 0x000fca000f8e02ff */
[----:B-1----:R-:W1:Y:S08]  /*2f20*/  MUFU.RCP R11, R11 ;  /* 0x0000000b000b7308 */ /* 0x002e700000001000 */
[----:B---3--:R-:W2:Y:S08]  /*2f30*/  MUFU.RCP R22, R43 ;  /* 0x0000002b00167308 */ /* 0x008eb00000001000 */
[----:B0-----:R-:W0:Y:S01]  /*2f40*/  MUFU.RCP R19, R42 ;  /* 0x0000002a00137308 */ /* 0x001e220000001000 */
[----:B-1----:R-:W-:-:S07]  /*2f50*/  VIADD R40, R11, 0xffffffe ;  /* 0x0ffffffe0b287836 */ /* 0x002fce0000000000 */
[----:B------:R-:W1:Y:S01]  /*2f60*/  MUFU.RCP R18, R25 ;  /* 0x0000001900127308 */ /* 0x000e620000001000 */
[----:B--2---:R-:W-:-:S07]  /*2f70*/  VIADD R22, R22, 0xffffffe ;  /* 0x0ffffffe16167836 */ /* 0x004fce0000000000 */
[----:B------:R-:W2:Y:S01]  /*2f80*/  F2I.FTZ.U32.TRUNC.NTZ R41, R40 ;  /* 0x0000002800297305 */ /* 0x000ea2000021f000 */
[----:B0-----:R-:W-:Y:S01]  /*2f90*/  IADD3 R19, PT, PT, R19, 0xffffffe, RZ ;  /* 0x0ffffffe13137810 */ /* 0x001fe20007ffe0ff */
[----:B------:R-:W-:-:S06]  /*2fa0*/  HFMA2 R42, -RZ, RZ, 0, 0 ;  /* 0x00000000ff2a7431 */ /* 0x000fcc00000001ff */
[----:B------:R-:W0:Y:S01]  /*2fb0*/  F2I.FTZ.U32.TRUNC.NTZ R23, R22 ;  /* 0x0000001600177305 */ /* 0x000e22000021f000 */
[----:B-1----:R-:W-:Y:S02]  /*2fc0*/  VIADD R18, R18, 0xffffffe ;  /* 0x0ffffffe12127836 */ /* 0x002fe40000000000 */
[----:B--2---:R-:W-:-:S05]  /*2fd0*/  IMAD.MOV R12, RZ, RZ, -R41 ;  /* 0x000000ffff0c7224 */ /* 0x004fca00078e0a29 */
[----:B------:R-:W1:Y:S01]  /*2fe0*/  F2I.FTZ.U32.TRUNC.NTZ R19, R19 ;  /* 0x0000001300137305 */ /* 0x000e62000021f000 */
[----:B------:R-:W-:Y:S02]  /*2ff0*/  IMAD.MOV.U32 R40, RZ, RZ, RZ ;  /* 0x000000ffff287224 */ /* 0x000fe400078e00ff */
[----:B------:R-:W-:Y:S01]  /*3000*/  IMAD R25, R12, R17, RZ ;  /* 0x000000110c197224 */ /* 0x000fe200078e02ff */
[----:B0-----:R-:W-:-:S04]  /*3010*/  IADD3 R11, PT, PT, RZ, -R23, RZ ;  /* 0x80000017ff0b7210 */ /* 0x001fc80007ffe0ff */
[----:B------:R0:W2:Y:S01]  /*3020*/  F2I.FTZ.U32.TRUNC.NTZ R43, R18 ;  /* 0x00000012002b7305 */ /* 0x0000a2000021f000 */
[----:B------:R-:W-:-:S04]  /*3030*/  IMAD.HI.U32 R25, R41, R25, R40 ;  /* 0x0000001929197227 */ /* 0x000fc800078e0028 */
[----:B------:R-:W-:Y:S02]  /*3040*/  IMAD R11, R11, R16, RZ ;  /* 0x000000100b0b7224 */ /* 0x000fe400078e02ff */
[----:B------:R-:W-:Y:S01]  /*3050*/  IMAD.MOV.U32 R22, RZ, RZ, RZ ;  /* 0x000000ffff167224 */ /* 0x000fe200078e00ff */
[----:B-1----:R-:W-:-:S03]  /*3060*/  IADD3 R40, PT, PT, RZ, -R19, RZ ;  /* 0x80000013ff287210 */ /* 0x002fc60007ffe0ff */
[----:B------:R-:W-:Y:S01]  /*3070*/  IMAD.HI.U32 R22, R23, R11, R22 ;  /* 0x0000000b17167227 */ /* 0x000fe200078e0016 */
[----:B------:R-:W-:-:S03]  /*3080*/  IABS R23, R0 ;  /* 0x0000000000177213 */ /* 0x000fc60000000000 */
[----:B------:R-:W-:Y:S01]  /*3090*/  IMAD R11, R40, R15, RZ ;  /* 0x0000000f280b7224 */ /* 0x000fe200078e02ff */
[----:B------:R-:W-:Y:S01]  /*30a0*/  IABS R40, R49 ;  /* 0x0000003100287213 */ /* 0x000fe20000000000 */
[----:B0-----:R-:W-:Y:S02]  /*30b0*/  IMAD.MOV.U32 R18, RZ, RZ, RZ ;  /* 0x000000ffff127224 */ /* 0x001fe400078e00ff */
[----:B--2---:R-:W-:Y:S02]  /*30c0*/  IMAD.MOV R12, RZ, RZ, -R43 ;  /* 0x000000ffff0c7224 */ /* 0x004fe400078e0a2b */
[----:B------:R-:W-:-:S04]  /*30d0*/  IMAD.HI.U32 R18, R19, R11, R18 ;  /* 0x0000000b13127227 */ /* 0x000fc800078e0012 */
[----:B------:R-:W-:Y:S01]  /*30e0*/  IMAD R11, R12, R13, RZ ;  /* 0x0000000d0c0b7224 */ /* 0x000fe200078e02ff */
[----:B------:R-:W-:Y:S01]  /*30f0*/  IABS R12, R10 ;  /* 0x0000000a000c7213 */ /* 0x000fe20000000000 */
[----:B------:R-:W-:-:S04]  /*3100*/  IMAD.HI.U32 R25, R25, R40, RZ ;  /* 0x0000002819197227 */ /* 0x000fc800078e00ff */
[----:B------:R-:W-:Y:S01]  /*3110*/  IMAD.HI.U32 R42, R43, R11, R42 ;  /* 0x0000000b2b2a7227 */ /* 0x000fe200078e002a */
[----:B------:R-:W-:-:S03]  /*3120*/  IABS R11, R14 ;  /* 0x0000000e000b7213 */ /* 0x000fc60000000000 */
[----:B------:R-:W-:Y:S01]  /*3130*/  IMAD.MOV R12, RZ, RZ, -R12 ;  /* 0x000000ffff0c7224 */ /* 0x000fe200078e0a0c */
[----:B------:R-:W0:Y:S03]  /*3140*/  I2F.U32.RP R41, R11 ;  /* 0x0000000b00297306 */ /* 0x000e260000209000 */
[----:B------:R-:W-:Y:S01]  /*3150*/  IMAD R12, R25, R12, R40 ;  /* 0x0000000c190c7224 */ /* 0x000fe200078e0228 */
[----:B------:R-:W-:-:S04]  /*3160*/  IABS R40, R5 ;  /* 0x0000000500287213 */ /* 0x000fc80000000000 */
[----:B------:R-:W-:Y:S01]  /*3170*/  ISETP.GT.U32.AND P1, PT, R17, R12, PT ;  /* 0x0000000c1100720c */ /* 0x000fe20003f24070 */
[----:B------:R-:W-:Y:S01]  /*3180*/  IMAD.MOV R40, RZ, RZ, -R40 ;  /* 0x000000ffff287224 */ /* 0x000fe200078e0a28 */
[----:B0-----:R-:W0:Y:S11]  /*3190*/  MUFU.RCP R19, R41 ;  /* 0x0000002900137308 */ /* 0x001e360000001000 */
[----:B------:R-:W-:-:S02]  /*31a0*/  @!P1 IMAD.IADD R12, R12, 0x1, -R17 ;  /* 0x000000010c0c9824 */ /* 0x000fc400078e0a11 */
[----:B------:R-:W-:-:S03]  /*31b0*/  @!P1 VIADD R25, R25, 0x1 ;  /* 0x0000000119199836 */ /* 0x000fc60000000000 */
[----:B------:R-:W-:Y:S01]  /*31c0*/  ISETP.GE.U32.AND P3, PT, R12, R17, PT ;  /* 0x000000110c00720c */ /* 0x000fe20003f66070 */
[----:B------:R-:W-:Y:S01]  /*31d0*/  IMAD.HI.U32 R17, R18, R23, RZ ;  /* 0x0000001712117227 */ /* 0x000fe200078e00ff */
[----:B------:R-:W-:-:S03]  /*31e0*/  LOP3.LUT R18, R49, R10, RZ, 0x3c, !PT ;  /* 0x0000000a31127212 */ /* 0x000fc600078e3cff */
[----:B------:R-:W-:Y:S01]  /*31f0*/  IMAD R40, R17, R40, R23 ;  /* 0x0000002811287224 */ /* 0x000fe200078e0217 */
[----:B0-----:R-:W-:Y:S02]  /*3200*/  IADD3 R19, PT, PT, R19, 0xffffffe, RZ ;  /* 0x0ffffffe13137810 */ /* 0x001fe40007ffe0ff */
[----:B------:R-:W-:Y:S02]  /*3210*/  ISETP.GE.AND P0, PT, R18, RZ, PT ;  /* 0x000000ff1200720c */ /* 0x000fe40003f06270 */
[----:B------:R-:W-:Y:S02]  /*3220*/  ISETP.GT.U32.AND P1, PT, R15, R40, PT ;  /* 0x000000280f00720c */ /* 0x000fe40003f24070 */
[----:B------:R-:W0:Y:S01]  /*3230*/  F2I.FTZ.U32.TRUNC.NTZ R19, R19 ;  /* 0x0000001300137305 */ /* 0x000e22000021f000 */
[----:B------:R-:W-:Y:S01]  /*3240*/  @P3 VIADD R25, R25, 0x1 ;  /* 0x0000000119193836 */ /* 0x000fe20000000000 */
[----:B------:R-:W-:-:S07]  /*3250*/  MOV R18, RZ ;  /* 0x000000ff00127202 */ /* 0x000fce0000000f00 */
[----:B------:R-:W-:Y:S02]  /*3260*/  @!P0 IADD3 R25, PT, PT, -R25, RZ, RZ ;  /* 0x000000ff19198210 */ /* 0x000fe40007ffe1ff */
[----:B------:R-:W-:Y:S01]  /*3270*/  @!P1 IMAD.IADD R40, R40, 0x1, -R15 ;  /* 0x0000000128289824 */ /* 0x000fe200078e0a0f */
[----:B------:R-:W-:Y:S02]  /*3280*/  @!P2 LOP3.LUT R25, RZ, R10, RZ, 0x33, !PT ;  /* 0x0000000aff19a212 */ /* 0x000fe400078e33ff */
[----:B------:R-:W-:Y:S01]  /*3290*/  ISETP.NE.AND P2, PT, R5, RZ, PT ;  /* 0x000000ff0500720c */ /* 0x000fe20003f45270 */
[----:B0-----:R-:W-:Y:S01]  /*32a0*/  IMAD.MOV R12, RZ, RZ, -R19 ;  /* 0x000000ffff0c7224 */ /* 0x001fe200078e0a13 */
[----:B------:R-:W-:Y:S02]  /*32b0*/  ISETP.GE.U32.AND P3, PT, R40, R15, PT ;  /* 0x0000000f2800720c */ /* 0x000fe40003f66070 */
[----:B------:R-:W-:Y:S01]  /*32c0*/  LOP3.LUT R15, R0, R5, RZ, 0x3c, !PT ;  /* 0x00000005000f7212 */ /* 0x000fe200078e3cff */
[----:B------:R-:W-:Y:S01]  /*32d0*/  IMAD R23, R12, R11, RZ ;  /* 0x0000000b0c177224 */ /* 0x000fe200078e02ff */
[----:B------:R-:W-:Y:S01]  /*32e0*/  @!P1 IADD3 R17, PT, PT, R17, 0x1, RZ ;  /* 0x0000000111119810 */ /* 0x000fe20007ffe0ff */
[----:B------:R-:W-:Y:S01]  /*32f0*/  IMAD.MOV R12, RZ, RZ, -R25 ;  /* 0x000000ffff0c7224 */ /* 0x000fe200078e0a19 */
[----:B------:R-:W-:Y:S01]  /*3300*/  ISETP.GE.AND P0, PT, R15, RZ, PT ;  /* 0x000000ff0f00720c */ /* 0x000fe20003f06270 */
[----:B------:R-:W-:Y:S01]  /*3310*/  IMAD.HI.U32 R23, R19, R23, R18 ;  /* 0x0000001713177227 */ /* 0x000fe200078e0012 */
[----:B------:R-:W-:-:S02]  /*3320*/  IABS R18, R7 ;  /* 0x0000000700127213 */ /* 0x000fc40000000000 */
[----:B------:R-:W-:Y:S01]  /*3330*/  IABS R15, R25 ;  /* 0x00000019000f7213 */ /* 0x000fe20000000000 */
[----:B------:R-:W-:Y:S01]  /*3340*/  IMAD R49, R10, R12, R49 ;  /* 0x0000000c0a317224 */ /* 0x000fe200078e0231 */
[----:B------:R-:W-:Y:S01]  /*3350*/  IABS R10, R14 ;  /* 0x0000000e000a7213 */ /* 0x000fe20000000000 */
[----:B------:R-:W-:Y:S01]  /*3360*/  IMAD.HI.U32 R23, R23, R18, RZ ;  /* 0x0000001217177227 */ /* 0x000fe200078e00ff */
[----:B------:R-:W-:Y:S02]  /*3370*/  IABS R12, R8 ;  /* 0x00000008000c7213 */ /* 0x000fe40000000000 */
[----:B------:R-:W-:Y:S01]  /*3380*/  @P3 IADD3 R17, PT, PT, R17, 0x1, RZ ;  /* 0x0000000111113810 */ /* 0x000fe20007ffe0ff */
[----:B------:R-:W-:Y:S02]  /*3390*/  IMAD.MOV R10, RZ, RZ, -R10 ;  /* 0x000000ffff0a7224 */ /* 0x000fe400078e0a0a */
[----:B------:R-:W-:Y:S02]  /*33a0*/  IMAD.MOV R12, RZ, RZ, -R12 ;  /* 0x000000ffff0c7224 */ /* 0x000fe400078e0a0c */
[----:B------:R-:W-:Y:S01]  /*33b0*/  @!P0 IMAD.MOV R17, RZ, RZ, -R17 ;  /* 0x000000ffff118224 */ /* 0x000fe200078e0a11 */
[----:B------:R-:W-:Y:S01]  /*33c0*/  @!P2 LOP3.LUT R17, RZ, R5, RZ, 0x33, !PT ;  /* 0x00000005ff11a212 */ /* 0x000fe200078e33ff */
[----:B------:R-:W-:-:S04]  /*33d0*/  IMAD.HI.U32 R22, R22, R15, RZ ;  /* 0x0000000f16167227 */ /* 0x000fc800078e00ff */
[----:B------:R-:W-:Y:S02]  /*33e0*/  IMAD R10, R23, R10, R18 ;  /* 0x0000000a170a7224 */ /* 0x000fe400078e0212 */
[----:B------:R-:W-:Y:S01]  /*33f0*/  IMAD R19, R22, R12, R15 ;  /* 0x0000000c16137224 */ /* 0x000fe200078e020f */
[----:B------:R-:W-:Y:S02]  /*3400*/  IABS R12, R4 ;  /* 0x00000004000c7213 */ /* 0x000fe40000000000 */
[----:B------:R-:W-:Y:S02]  /*3410*/  IABS R15, R17 ;  /* 0x00000011000f7213 */ /* 0x000fe40000000000 */
[----:B------:R-:W-:Y:S01]  /*3420*/  ISETP.GT.U32.AND P4, PT, R11, R10, PT ;  /* 0x0000000a0b00720c */ /* 0x000fe20003f84070 */
[----:B------:R-:W-:Y:S01]  /*3430*/  IMAD.MOV R12, RZ, RZ, -R12 ;  /* 0x000000ffff0c7224 */ /* 0x000fe200078e0a0c */
[----:B------:R-:W-:Y:S01]  /*3440*/  ISETP.GT.U32.AND P3, PT, R16, R19, PT ;  /* 0x000000131000720c */ /* 0x000fe20003f64070 */
[----:B------:R-:W-:-:S04]  /*3450*/  IMAD.HI.U32 R42, R42, R15, RZ ;  /* 0x0000000f2a2a7227 */ /* 0x000fc800078e00ff */
[----:B------:R-:W-:-:S05]  /*3460*/  IMAD R12, R42, R12, R15 ;  /* 0x0000000c2a0c7224 */ /* 0x000fca00078e020f */
[----:B------:R-:W-:Y:S01]  /*3470*/  ISETP.GT.U32.AND P1, PT, R13, R12, PT ;  /* 0x0000000c0d00720c */ /* 0x000fe20003f24070 */
[----:B------:R-:W-:Y:S01]  /*3480*/  @!P4 VIADD R23, R23, 0x1 ;  /* 0x000000011717c836 */ /* 0x000fe20000000000 */
[-C--:B------:R-:W-:Y:S02]  /*3490*/  @!P4 IADD3 R10, PT, PT, R10, -R11.reuse, RZ ;  /* 0x8000000b0a0ac210 */ /* 0x080fe40007ffe0ff */
[----:B------:R-:W-:Y:S02]  /*34a0*/  ISETP.NE.AND P4, PT, R14, RZ, PT ;  /* 0x000000ff0e00720c */ /* 0x000fe40003f85270 */
[----:B------:R-:W-:Y:S02]  /*34b0*/  ISETP.GE.U32.AND P2, PT, R10, R11, PT ;  /* 0x0000000b0a00720c */ /* 0x000fe40003f46070 */
[----:B------:R-:W-:Y:S02]  /*34c0*/  LOP3.LUT R10, R7, R14, RZ, 0x3c, !PT ;  /* 0x0000000e070a7212 */ /* 0x000fe400078e3cff */
[----:B------:R-:W-:-:S02]  /*34d0*/  @!P3 IADD3 R19, PT, PT, R19, -R16, RZ ;  /* 0x800000101313b210 */ /* 0x000fc40007ffe0ff */
[----:B------:R-:W-:Y:S01]  /*34e0*/  ISETP.GE.AND P0, PT, R10, RZ, PT ;  /* 0x000000ff0a00720c */ /* 0x000fe20003f06270 */
[----:B------:R-:W-:Y:S01]  /*34f0*/  @!P1 IMAD.IADD R12, R12, 0x1, -R13 ;  /* 0x000000010c0c9824 */ /* 0x000fe200078e0a0d */
[----:B------:R-:W-:Y:S01]  /*3500*/  LOP3.LUT R10, R25, R8, RZ, 0x3c, !PT ;  /* 0x00000008190a7212 */ /* 0x000fe200078e3cff */
[----:B------:R-:W-:Y:S01]  /*3510*/  @!P1 VIADD R42, R42, 0x1 ;  /* 0x000000012a2a9836 */ /* 0x000fe20000000000 */
[----:B------:R-:W-:Y:S02]  /*3520*/  ISETP.GE.U32.AND P6, PT, R19, R16, PT ;  /* 0x000000101300720c */ /* 0x000fe40003fc6070 */
[----:B------:R-:W-:Y:S01]  /*3530*/  ISETP.GE.U32.AND P5, PT, R12, R13, PT ;  /* 0x0000000d0c00720c */ /* 0x000fe20003fa6070 */
[----:B------:R-:W-:Y:S01]  /*3540*/  @P2 VIADD R23, R23, 0x1 ;  /* 0x0000000117172836 */ /* 0x000fe20000000000 */
[----:B------:R-:W-:Y:S02]  /*3550*/  ISETP.GE.AND P2, PT, R10, RZ, PT ;  /* 0x000000ff0a00720c */ /* 0x000fe40003f46270 */
[----:B------:R-:W-:-:S02]  /*3560*/  LOP3.LUT R10, R17, R4, RZ, 0x3c, !PT ;  /* 0x00000004110a7212 */ /* 0x000fc400078e3cff */
[----:B------:R-:W-:Y:S01]  /*3570*/  @!P3 IADD3 R22, PT, PT, R22, 0x1, RZ ;  /* 0x000000011616b810 */ /* 0x000fe20007ffe0ff */
[----:B------:R-:W-:Y:S01]  /*3580*/  @!P0 IMAD.MOV R23, RZ, RZ, -R23 ;  /* 0x000000ffff178224 */ /* 0x000fe200078e0a17 */
[----:B------:R-:W-:Y:S02]  /*3590*/  ISETP.GE.AND P0, PT, R10, RZ, PT ;  /* 0x000000ff0a00720c */ /* 0x000fe40003f06270 */
[----:B------:R-:W-:Y:S02]  /*35a0*/  @!P4 LOP3.LUT R23, RZ, R14, RZ, 0x33, !PT ;  /* 0x0000000eff17c212 */ /* 0x000fe400078e33ff */
[----:B------:R-:W-:Y:S01]  /*35b0*/  ISETP.NE.AND P4, PT, R4, RZ, PT ;  /* 0x000000ff0400720c */ /* 0x000fe20003f85270 */
[----:B------:R-:W-:Y:S01]  /*35c0*/  @P5 VIADD R42, R42, 0x1 ;  /* 0x000000012a2a5836 */ /* 0x000fe20000000000 */
[----:B------:R-:W-:Y:S01]  /*35d0*/  ISETP.NE.AND P3, PT, R8, RZ, PT ;  /* 0x000000ff0800720c */ /* 0x000fe20003f65270 */
[----:B------:R-:W-:Y:S01]  /*35e0*/  IMAD.MOV R10, RZ, RZ, -R23 ;  /* 0x000000ffff0a7224 */ /* 0x000fe200078e0a17 */
[----:B------:R-:W-:Y:S01]  /*35f0*/  @P6 IADD3 R22, PT, PT, R22, 0x1, RZ ;  /* 0x0000000116166810 */ /* 0x000fe20007ffe0ff */
[----:B------:R-:W-:-:S03]  /*3600*/  IMAD.WIDE R12, R23, R21, RZ ;  /* 0x00000015170c7225 */ /* 0x000fc600078e02ff */
[----:B------:R-:W-:Y:S01]  /*3610*/  @!P2 IADD3 R22, PT, PT, -R22, RZ, RZ ;  /* 0x000000ff1616a210 */ /* 0x000fe20007ffe1ff */
[----:B------:R-:W-:Y:S01]  /*3620*/  IMAD R10, R14, R10, R7 ;  /* 0x0000000a0e0a7224 */ /* 0x000fe200078e0207 */
[----:B------:R-:W-:Y:S01]  /*3630*/  @!P0 IADD3 R42, PT, PT, -R42, RZ, RZ ;  /* 0x000000ff2a2a8210 */ /* 0x000fe20007ffe1ff */
[----:B------:R-:W-:Y:S02]  /*3640*/  IMAD.MOV R7, RZ, RZ, -R17 ;  /* 0x000000ffff077224 */ /* 0x000fe400078e0a11 */
[----:B------:R-:W-:Y:S01]  /*3650*/  @!P4 LOP3.LUT R42, RZ, R4, RZ, 0x33, !PT ;  /* 0x00000004ff2ac212 */ /* 0x000fe200078e33ff */
[----:B------:R-:W-:Y:S01]  /*3660*/  IMAD.WIDE.U32 R12, R39, UR8, R12 ;  /* 0x00000008270c7c25 */ /* 0x000fe2000f8e000c */
[----:B------:R-:W-:-:S03]  /*3670*/  @!P3 LOP3.LUT R22, RZ, R8, RZ, 0x33, !PT ;  /* 0x00000008ff16b212 */ /* 0x000fc600078e33ff */
[----:B------:R-:W-:Y:S01]  /*3680*/  IMAD R7, R5, R7, R0 ;  /* 0x0000000705077224 */ /* 0x000fe200078e0200 */
[----:B------:R-:W-:Y:S01]  /*3690*/  IADD3 R0, PT, PT, -R42, RZ, RZ ;  /* 0x000000ff2a007210 */ /* 0x000fe20007ffe1ff */
[----:B------:R-:W-:Y:S02]  /*36a0*/  IMAD R13, R39, UR4, R13 ;  /* 0x00000004270d7c24 */ /* 0x000fe4000f8e020d */
[----:B------:R-:W-:Y:S02]  /*36b0*/  IMAD.MOV R11, RZ, RZ, -R22 ;  /* 0x000000ffff0b7224 */ /* 0x000fe400078e0a16 */
[----:B------:R-:W-:Y:S02]  /*36c0*/  IMAD R0, R4, R0, R17 ;  /* 0x0000000004007224 */ /* 0x000fe400078e0211 */
[----:B------:R-:W-:-:S04]  /*36d0*/  IMAD.WIDE R12, R10, UR7, R12 ;  /* 0x000000070a0c7c25 */ /* 0x000fc8000f8e020c */
[----:B------:R-:W-:Y:S01]  /*36e0*/  IMAD.WIDE R14, R49, UR5, RZ ;  /* 0x00000005310e7c25 */ /* 0x000fe2000f8e02ff */
[----:B------:R-:W0:Y:S03]  /*36f0*/  LDCU.64 UR4, c[0x0][0x420] ;  /* 0x00008400ff0477ac */ /* 0x000e260008000a00 */
[----:B------:R-:W-:-:S04]  /*3700*/  IMAD.WIDE R22, R22, R6, RZ ;  /* 0x0000000616167225 */ /* 0x000fc800078e02ff */
[----:B------:R-:W-:Y:S01]  /*3710*/  IMAD R4, R29, UR8, RZ ;  /* 0x000000081d047c24 */ /* 0x000fe2000f8e02ff */
[----:B------:R-:W-:Y:S01]  /*3720*/  IADD3 R5, P1, P0, R22, R12, R14 ;  /* 0x0000000c16057210 */ /* 0x000fe2000783e00e */
[----:B------:R-:W-:Y:S02]  /*3730*/  IMAD R11, R8, R11, R25 ;  /* 0x0000000b080b7224 */ /* 0x000fe400078e0219 */
[----:B------:R-:W-:Y:S01]  /*3740*/  IMAD R6, R9, UR7, RZ ;  /* 0x0000000709067c24 */ /* 0x000fe2000f8e02ff */
[----:B------:R-:W-:Y:S01]  /*3750*/  IADD3.X R13, PT, PT, R23, R13, R15, P1, P0 ;  /* 0x0000000d170d7210 */ /* 0x000fe20000fe040f */
[----:B------:R-:W-:-:S04]  /*3760*/  IMAD.WIDE R8, R7, R4, RZ ;  /* 0x0000000407087225 */ /* 0x000fc800078e02ff */
        /* <DEDUP_REMOVED lines=11> */
.L_x_273:
[----:B------:R-:W0:Y:S01]  /*3820*/  LDC.64 R2, c[0x0][0x420] ;  /* 0x00010800ff027b82 */ /* 0x000e220000000a00 */
[----:B------:R-:W-:-:S05]  /*3830*/  IADD3 R0, PT, PT, R28, UR6, RZ ;  /* 0x000000061c007c10 */ /* 0x000fca000fffe0ff */
[----:B0-----:R-:W-:-:S05]  /*3840*/  IMAD.WIDE.U32 R2, R0, 0x4, R2 ;  /* 0x0000000400027825 */ /* 0x001fca00078e0002 */
[----:B------:R1:W-:Y:S02]  /*3850*/  STG.E desc[UR10][R2.64], R24 ;  /* 0x0000001802007986 */ /* 0x0003e4000c10190a */
.L_x_272:
[----:B------:R-:W-:Y:S05]  /*3860*/  BSYNC.RECONVERGENT B1 ;  /* 0x0000000000017941 */ /* 0x000fea0003800200 */
.L_x_271:
[----:B------:R-:W2:Y:S01]  /*3870*/  LDCU UR8, c[0x0][0x534] ;  /* 0x0000a680ff0877ac */ /* 0x000ea20008000800 */
[C---:B------:R-:W-:Y:S01]  /*3880*/  LOP3.LUT R0, R38.reuse, 0x8, RZ, 0xfc, !PT ;  /* 0x0000000826007812 */ /* 0x040fe200078efcff */
[----:B------:R-:W3:Y:S01]  /*3890*/  LDC R17, c[0x0][0x44c] ;  /* 0x00011300ff117b82 */ /* 0x000ee20000000800 */
[----:B-1----:R-:W-:Y:S01]  /*38a0*/  LOP3.LUT R2, R38, 0x28, RZ, 0xfc, !PT ;  /* 0x0000002826027812 */ /* 0x002fe200078efcff */
[----:B------:R-:W-:-:S05]  /*38b0*/  IMAD.SHL.U32 R15, R20, 0x4, RZ ;  /* 0x00000004140f7824 */ /* 0x000fca00078e00ff */
[----:B------:R-:W-:Y:S02]  /*38c0*/  LOP3.LUT R15, R15, 0x1c, RZ, 0xc0, !PT ;  /* 0x0000001c0f0f7812 */ /* 0x000fe400078ec0ff */
[----:B--2---:R-:W-:Y:S01]  /*38d0*/  ISETP.GE.AND P0, PT, R38, UR8, PT ;  /* 0x0000000826007c0c */ /* 0x004fe2000bf06270 */
[----:B------:R-:W-:Y:S01]  /*38e0*/  UISETP.GE.AND UP0, UPT, UR8, 0x1, UPT ;  /* 0x000000010800788c */ /* 0x000fe2000bf06270 */
[----:B------:R-:W-:Y:S02]  /*38f0*/  ISETP.GE.AND P6, PT, R0, UR8, PT ;  /* 0x0000000800007c0c */ /* 0x000fe4000bfc6270 */
[----:B------:R-:W-:Y:S02]  /*3900*/  ISETP.GT.U32.OR P0, PT, R20, 0x7f, P0 ;  /* 0x0000007f1400780c */ /* 0x000fe40000704470 */
[----:B------:R-:W-:Y:S02]  /*3910*/  LOP3.LUT R0, R38, 0x10, RZ, 0xfc, !PT ;  /* 0x0000001026007812 */ /* 0x000fe400078efcff */
[----:B------:R-:W-:-:S02]  /*3920*/  ISETP.GE.AND P2, PT, R2, UR8, PT ;  /* 0x0000000802007c0c */ /* 0x000fc4000bf46270 */
[----:B------:R-:W-:Y:S02]  /*3930*/  ISETP.GE.AND P5, PT, R0, UR8, PT ;  /* 0x0000000800007c0c */ /* 0x000fe4000bfa6270 */
[----:B------:R-:W-:Y:S02]  /*3940*/  LOP3.LUT R0, R38, 0x18, RZ, 0xfc, !PT ;  /* 0x0000001826007812 */ /* 0x000fe400078efcff */
[----:B------:R-:W-:Y:S02]  /*3950*/  ISETP.GT.U32.OR P6, PT, R20, 0x7f, P6 ;  /* 0x0000007f1400780c */ /* 0x000fe400037c4470 */
[----:B------:R-:W-:Y:S01]  /*3960*/  ISETP.GE.AND P4, PT, R0, UR8, PT ;  /* 0x0000000800007c0c */ /* 0x000fe2000bf86270 */
[----:B0-----:R-:W-:Y:S01]  /*3970*/  @!P0 FADD.FTZ R5, -R24, R37 ;  /* 0x0000002518058221 */ /* 0x001fe20000010100 */
[----:B------:R-:W-:Y:S02]  /*3980*/  LOP3.LUT R0, R38, 0x20, RZ, 0xfc, !PT ;  /* 0x0000002026007812 */ /* 0x000fe400078efcff */
[----:B------:R-:W-:Y:S01]  /*3990*/  ISETP.GT.U32.OR P5, PT, R20, 0x7f, P5 ;  /* 0x0000007f1400780c */ /* 0x000fe20002fa4470 */
[----:B------:R-:W-:Y:S01]  /*39a0*/  @!P0 FMUL.FTZ R5, R5, 1.4426950216293334961 ;  /* 0x3fb8aa3b05058820 */ /* 0x000fe20000410000 */
[----:B------:R-:W-:-:S02]  /*39b0*/  ISETP.GE.AND P3, PT, R0, UR8, PT ;  /* 0x0000000800007c0c */ /* 0x000fc4000bf66270 */
[C---:B------:R-:W-:Y:S02]  /*39c0*/  LOP3.LUT R0, R38.reuse, 0x30, RZ, 0xfc, !PT ;  /* 0x0000003026007812 */ /* 0x040fe400078efcff */
[----:B------:R-:W-:Y:S01]  /*39d0*/  LOP3.LUT R38, R38, 0x38, RZ, 0xfc, !PT ;  /* 0x0000003826267812 */ /* 0x000fe200078efcff */
[----:B------:R-:W0:Y:S01]  /*39e0*/  @!P0 MUFU.EX2 R5, R5 ;  /* 0x0000000500058308 */ /* 0x000e220000000800 */
[----:B------:R-:W-:Y:S01]  /*39f0*/  ISETP.GE.AND P1, PT, R0, UR8, PT ;  /* 0x0000000800007c0c */ /* 0x000fe2000bf26270 */
[----:B------:R-:W-:Y:S01]  /*3a00*/  @!P6 FADD.FTZ R3, -R24, R34 ;  /* 0x000000221803e221 */ /* 0x000fe20000010100 */
[----:B------:R-:W-:Y:S01]  /*3a10*/  ISETP.GT.U32.OR P4, PT, R20, 0x7f, P4 ;  /* 0x0000007f1400780c */ /* 0x000fe20002784470 */
[----:B------:R-:W-:Y:S01]  /*3a20*/  IMAD R34, R28, 0x60, R15 ;  /* 0x000000601c227824 */ /* 0x000fe200078e020f */
[----:B------:R-:W-:Y:S01]  /*3a30*/  ISETP.GT.U32.OR P3, PT, R20, 0x7f, P3 ;  /* 0x0000007f1400780c */ /* 0x000fe20001f64470 */
[----:B------:R-:W-:Y:S01]  /*3a40*/  @!P5 FADD.FTZ R35, -R24, R35 ;  /* 0x000000231823d221 */ /* 0x000fe20000010100 */
[C---:B------:R-:W-:Y:S01]  /*3a50*/  ISETP.GT.U32.OR P2, PT, R20.reuse, 0x7f, P2 ;  /* 0x0000007f1400780c */ /* 0x040fe20001744470 */
[----:B------:R-:W-:Y:S01]  /*3a60*/  @!P6 FMUL.FTZ R3, R3, 1.4426950216293334961 ;  /* 0x3fb8aa3b0303e820 */ /* 0x000fe20000410000 */
[----:B------:R-:W-:Y:S01]  /*3a70*/  ISETP.GT.U32.OR P1, PT, R20, 0x7f, P1 ;  /* 0x0000007f1400780c */ /* 0x000fe20000f24470 */
[----:B------:R-:W-:Y:S01]  /*3a80*/  @!P5 FMUL.FTZ R35, R35, 1.4426950216293334961 ;  /* 0x3fb8aa3b2323d820 */ /* 0x000fe20000410000 */
[----:B------:R-:W-:-:S03]  /*3a90*/  IMAD.MOV.U32 R0, RZ, RZ, RZ ;  /* 0x000000ffff007224 */ /* 0x000fc600078e00ff */
[----:B------:R-:W1:Y:S02]  /*3aa0*/  @!P6 MUFU.EX2 R3, R3 ;  /* 0x000000030003e308 */ /* 0x000e640000000800 */
[----:B------:R-:W-:Y:S01]  /*3ab0*/  @!P4 FADD.FTZ R32, -R24, R32 ;  /* 0x000000201820c221 */ /* 0x000fe20000010100 */
[----:B0-----:R0:W-:Y:S01]  /*3ac0*/  @!P0 STS [R36], R5 ;  /* 0x0000000524008388 */ /* 0x0011e20000000800 */
[----:B------:R-:W-:Y:S01]  /*3ad0*/  ISETP.GE.AND P0, PT, R38, UR8, PT ;  /* 0x0000000826007c0c */ /* 0x000fe2000bf06270 */
[C---:B------:R-:W-:Y:S01]  /*3ae0*/  @!P3 FADD.FTZ R9, -R24.reuse, R33 ;  /* 0x000000211809b221 */ /* 0x040fe20000010100 */
[----:B------:R-:W-:Y:S01]  /*3af0*/  @!P2 FADD.FTZ R11, -R24, R26 ;  /* 0x0000001a180ba221 */ /* 0x000fe20000010100 */
[----:B------:R-:W-:Y:S01]  /*3b00*/  @!P4 FMUL.FTZ R7, R32, 1.4426950216293334961 ;  /* 0x3fb8aa3b2007c820 */ /* 0x000fe20000410000 */
[----:B------:R-:W-:Y:S01]  /*3b10*/  ISETP.GT.U32.OR P0, PT, R20, 0x7f, P0 ;  /* 0x0000007f1400780c */ /* 0x000fe20000704470 */
[C---:B------:R-:W-:Y:S01]  /*3b20*/  @!P1 FADD.FTZ R31, -R24.reuse, R31 ;  /* 0x0000001f181f9221 */ /* 0x040fe20000010100 */
[----:B------:R-:W-:Y:S01]  /*3b30*/  @!P3 FMUL.FTZ R9, R9, 1.4426950216293334961 ;  /* 0x3fb8aa3b0909b820 */ /* 0x000fe20000410000 */
[----:B------:R-:W-:Y:S01]  /*3b40*/  @!P2 FMUL.FTZ R11, R11, 1.4426950216293334961 ;  /* 0x3fb8aa3b0b0ba820 */ /* 0x000fe20000410000 */
[----:B------:R-:W2:Y:S01]  /*3b50*/  @!P5 MUFU.EX2 R35, R35 ;  /* 0x000000230023d308 */ /* 0x000ea20000000800 */
[----:B------:R-:W-:Y:S01]  /*3b60*/  @!P1 FMUL.FTZ R19, R31, 1.4426950216293334961 ;  /* 0x3fb8aa3b1f139820 */ /* 0x000fe20000410000 */
[----:B-1----:R1:W-:Y:S06]  /*3b70*/  @!P6 STS [R36+0x220], R3 ;  /* 0x000220032400e388 */ /* 0x0023ec0000000800 */
[----:B------:R-:W4:Y:S01]  /*3b80*/  @!P4 MUFU.EX2 R7, R7 ;  /* 0x000000070007c308 */ /* 0x000f220000000800 */
[----:B------:R-:W-:-:S04]  /*3b90*/  @!P0 FADD.FTZ R13, -R24, R27 ;  /* 0x0000001b180d8221 */ /* 0x000fc80000010100 */
[----:B------:R-:W-:-:S03]  /*3ba0*/  @!P0 FMUL.FTZ R13, R13, 1.4426950216293334961 ;  /* 0x3fb8aa3b0d0d8820 */ /* 0x000fc60000410000 */
[----:B------:R-:W5:Y:S01]  /*3bb0*/  @!P3 MUFU.EX2 R9, R9 ;  /* 0x000000090009b308 */ /* 0x000f620000000800 */
[----:B--2---:R3:W-:Y:S01]  /*3bc0*/  @!P5 STS [R36+0x440], R35 ;  /* 0x000440232400d388 */ /* 0x0047e20000000800 */
[----:B0-----:R-:W-:-:S06]  /*3bd0*/  CS2R R4, SRZ ;  /* 0x0000000000047805 */ /* 0x001fcc000001ff00 */
[----:B------:R-:W0:Y:S01]  /*3be0*/  @!P2 MUFU.EX2 R11, R11 ;  /* 0x0000000b000ba308 */ /* 0x000e220000000800 */
[----:B----4-:R2:W-:Y:S01]  /*3bf0*/  @!P4 STS [R36+0x660], R7 ;  /* 0x000660072400c388 */ /* 0x0105e20000000800 */
[----:B-1----:R-:W-:-:S06]  /*3c00*/  CS2R R2, SRZ ;  /* 0x0000000000027805 */ /* 0x002fcc000001ff00 */
[----:B------:R-:W1:Y:S01]  /*3c10*/  @!P1 MUFU.EX2 R19, R19 ;  /* 0x0000001300139308 */ /* 0x000e620000000800 */
[----:B-----5:R4:W-:Y:S07]  /*3c20*/  @!P3 STS [R36+0x880], R9 ;  /* 0x000880092400b388 */ /* 0x0209ee0000000800 */
[----:B------:R-:W5:Y:S01]  /*3c30*/  @!P0 MUFU.EX2 R13, R13 ;  /* 0x0000000d000d8308 */ /* 0x000f620000000800 */
[----:B0-----:R0:W-:Y:S01]  /*3c40*/  @!P2 STS [R36+0xaa0], R11 ;  /* 0x000aa00b2400a388 */ /* 0x0011e20000000800 */
[----:B---3--:R-:W-:-:S03]  /*3c50*/  IMAD R35, R17, UR6, RZ ;  /* 0x0000000611237c24 */ /* 0x008fc6000f8e02ff */
[----:B-1----:R-:W-:Y:S01]  /*3c60*/  @!P1 STS [R36+0xcc0], R19 ;  /* 0x000cc01324009388 */ /* 0x002fe20000000800 */
[----:B--2---:R-:W-:-:S03]  /*3c70*/  CS2R R6, SRZ ;  /* 0x0000000000067805 */ /* 0x004fc6000001ff00 */
[----:B-----5:R1:W-:Y:S01]  /*3c80*/  @!P0 STS [R36+0xee0], R13 ;  /* 0x000ee00d24008388 */ /* 0x0203e20000000800 */
[----:B------:R-:W-:Y:S01]  /*3c90*/  BAR.SYNC.DEFER_BLOCKING 0x0 ;  /* 0x0000000000007b1d */ /* 0x000fe20000010000 */
[C---:B------:R-:W-:Y:S02]  /*3ca0*/  IADD3 R34, P0, PT, R35.reuse, R34, RZ ;  /* 0x0000002223227210 */ /* 0x040fe40007f1e0ff */
[----:B----4-:R-:W-:Y:S02]  /*3cb0*/  CS2R R8, SRZ ;  /* 0x0000000000087805 */ /* 0x010fe4000001ff00 */
[----:B0-----:R-:W-:Y:S02]  /*3cc0*/  CS2R R10, SRZ ;  /* 0x00000000000a7805 */ /* 0x001fe4000001ff00 */
[----:B------:R-:W-:Y:S01]  /*3cd0*/  LEA.HI.X.SX32 R35, R35, RZ, 0x1, P0 ;  /* 0x000000ff23237211 */ /* 0x000fe200000f0eff */
[----:B-1----:R-:W-:Y:S01]  /*3ce0*/  IMAD.MOV.U32 R13, RZ, RZ, RZ ;  /* 0x000000ffff0d7224 */ /* 0x002fe200078e00ff */
[----:B------:R-:W-:Y:S06]  /*3cf0*/  BRA.U !UP0, `(.L_x_279) ;  /* 0x0000000908307547 */ /* 0x000fec000b800000 */
[----:B------:R-:W0:Y:S01]  /*3d00*/  LDCU.64 UR4, c[0x0][0x3f8] ;  /* 0x00007f00ff0477ac */ /* 0x000e220008000a00 */
[----:B------:R-:W-:Y:S01]  /*3d10*/  SHF.L.U64.HI R35, R34, 0x2, R35 ;  /* 0x0000000222237819 */ /* 0x000fe20000010223 */
[C---:B------:R-:W-:Y:S01]  /*3d20*/  IMAD R32, R30.reuse, R17, RZ ;  /* 0x000000111e207224 */ /* 0x040fe200078e02ff */
[----:B------:R-:W-:Y:S01]  /*3d30*/  CS2R R26, SRZ ;  /* 0x00000000001a7805 */ /* 0x000fe2000001ff00 */
[----:B------:R-:W1:Y:S01]  /*3d40*/  LDCU UR7, c[0x0][0x534] ;  /* 0x0000a680ff0777ac */ /* 0x000e620008000800 */
[----:B------:R-:W-:Y:S01]  /*3d50*/  VIADD R33, R30, -UR6 ;  /* 0x800000061e217c36 */ /* 0x000fe20008000000 */
[----:B------:R-:W-:Y:S01]  /*3d60*/  CS2R R24, SRZ ;  /* 0x0000000000187805 */ /* 0x000fe2000001ff00 */
[----:B------:R-:W-:Y:S01]  /*3d70*/  IMAD.MOV.U32 R31, RZ, RZ, RZ ;  /* 0x000000ffff1f7224 */ /* 0x000fe200078e00ff */
[----:B------:R-:W-:Y:S01]  /*3d80*/  UISETP.GE.U32.AND UP1, UPT, UR8, 0x4, UPT ;  /* 0x000000040800788c */ /* 0x000fe2000bf26070 */
[----:B------:R-:W-:Y:S01]  /*3d90*/  IMAD.MOV.U32 R0, RZ, RZ, RZ ;  /* 0x000000ffff007224 */ /* 0x000fe200078e00ff */
[----:B------:R-:W-:-:S02]  /*3da0*/  CS2R R22, SRZ ;  /* 0x0000000000167805 */ /* 0x000fc4000001ff00 */
[----:B------:R-:W-:Y:S02]  /*3db0*/  CS2R R20, SRZ ;  /* 0x0000000000147805 */ /* 0x000fe4000001ff00 */
[----:B------:R-:W-:Y:S02]  /*3dc0*/  CS2R R18, SRZ ;  /* 0x0000000000127805 */ /* 0x000fe4000001ff00 */
[----:B------:R-:W-:Y:S02]  /*3dd0*/  CS2R R16, SRZ ;  /* 0x0000000000107805 */ /* 0x000fe4000001ff00 */
[----:B0-----:R-:W-:-:S04]  /*3de0*/  LEA R34, P0, R34, UR4, 0x2 ;  /* 0x0000000422227c11 */ /* 0x001fc8000f8010ff */
[----:B------:R-:W-:Y:S01]  /*3df0*/  IADD3.X R35, PT, PT, R35, UR5, RZ, P0, !PT ;  /* 0x0000000523237c10 */ /* 0x000fe200087fe4ff */
[----:B-1----:R-:W-:Y:S01]  /*3e00*/  ULOP3.LUT UP0, UR7, UR7, 0x3, URZ, 0xc0, !UPT ;  /* 0x0000000307077892 */ /* 0x002fe2000f80c0ff */
[----:B------:R-:W-:Y:S11]  /*3e10*/  BRA.U !UP1, `(.L_x_280) ;  /* 0x0000000509647547 */ /* 0x000ff6000b800000 */
[----:B------:R-:W0:Y:S01]  /*3e20*/  S2UR UR4, SR_CgaCtaId ;  /* 0x00000000000479c3 */ /* 0x000e220000008800 */
[----:B------:R-:W-:Y:S01]  /*3e30*/  UMOV UR5, 0x400 ;  /* 0x0000040000057882 */ /* 0x000fe20000000000 */
[----:B------:R-:W-:Y:S01]  /*3e40*/  ULOP3.LUT UR8, UR8, 0x7ffffffc, URZ, 0xc0, !UPT ;  /* 0x7ffffffc08087892 */ /* 0x000fe2000f8ec0ff */
[----:B------:R-:W-:Y:S01]  /*3e50*/  ISETP.GE.AND P1, PT, R28, R33, PT ;  /* 0x000000211c00720c */ /* 0x000fe20003f26270 */
[----:B------:R-:W-:Y:S01]  /*3e60*/  IMAD.MOV.U32 R0, RZ, RZ, RZ ;  /* 0x000000ffff007224 */ /* 0x000fe200078e00ff */
[----:B------:R-:W-:Y:S02]  /*3e70*/  CS2R R2, SRZ ;  /* 0x0000000000027805 */ /* 0x000fe4000001ff00 */
[----:B------:R-:W-:Y:S02]  /*3e80*/  CS2R R4, SRZ ;  /* 0x0000000000047805 */ /* 0x000fe4000001ff00 */
[----:B------:R-:W-:Y:S02]  /*3e90*/  CS2R R6, SRZ ;  /* 0x0000000000067805 */ /* 0x000fe4000001ff00 */
[----:B------:R-:W-:-:S02]  /*3ea0*/  CS2R R8, SRZ ;  /* 0x0000000000087805 */ /* 0x000fc4000001ff00 */
[----:B------:R-:W-:Y:S01]  /*3eb0*/  CS2R R10, SRZ ;  /* 0x00000000000a7805 */ /* 0x000fe2000001ff00 */
[----:B------:R-:W-:Y:S02]  /*3ec0*/  IMAD.MOV.U32 R13, RZ, RZ, RZ ;  /* 0x000000ffff0d7224 */ /* 0x000fe400078e00ff */
[----:B------:R-:W-:Y:S01]  /*3ed0*/  IMAD.U32 R31, RZ, RZ, UR8 ;  /* 0x00000008ff1f7e24 */ /* 0x000fe2000f8e00ff */
[----:B0-----:R-:W-:Y:S02]  /*3ee0*/  ULEA UR4, UR4, UR5, 0x18 ;  /* 0x0000000504047291 */ /* 0x001fe4000f8ec0ff */
[----:B------:R-:W-:-:S04]  /*3ef0*/  UIADD3 UR5, UPT, UPT, -UR8, URZ, URZ ;  /* 0x000000ff08057290 */ /* 0x000fc8000fffe1ff */
[----:B------:R-:W-:-:S05]  /*3f00*/  LEA R14, R28, UR4, 0x2 ;  /* 0x000000041c0e7c11 */ /* 0x000fca000f8e10ff */
[----:B------:R-:W-:-:S07]  /*3f10*/  VIADD R14, R14, 0x88 ;  /* 0x000000880e0e7836 */ /* 0x000fce0000000000 */
.L_x_281:
        /* <DEDUP_REMOVED lines=73> */
.L_x_280:
[----:B------:R-:W-:Y:S05]  /*43b0*/  BRA.U !UP0, `(.L_x_279) ;  /* 0x0000000108807547 */ /* 0x000fea000b800000 */
[----:B------:R-:W0:Y:S01]  /*43c0*/  S2UR UR4, SR_CgaCtaId ;  /* 0x00000000000479c3 */ /* 0x000e220000008800 */
[----:B------:R-:W-:Y:S01]  /*43d0*/  UMOV UR5, 0x400 ;  /* 0x0000040000057882 */ /* 0x000fe20000000000 */
[----:B------:R-:W-:Y:S01]  /*43e0*/  IMAD R31, R31, 0x11, R28 ;  /* 0x000000111f1f7824 */ /* 0x000fe200078e021c */
[----:B------:R-:W-:Y:S01]  /*43f0*/  IADD3 R34, P1, PT, R34, 0x100, RZ ;  /* 0x0000010022227810 */ /* 0x000fe20007f3e0ff */
[----:B------:R-:W-:Y:S01]  /*4400*/  UIADD3 UR7, UPT, UPT, -UR7, URZ, URZ ;  /* 0x000000ff07077290 */ /* 0x000fe2000fffe1ff */
[----:B------:R-:W-:Y:S01]  /*4410*/  ISETP.GE.AND P0, PT, R28, R33, PT ;  /* 0x000000211c00720c */ /* 0x000fe20003f06270 */
[----:B------:R-:W-:Y:S01]  /*4420*/  IMAD.WIDE R32, R32, 0x4, RZ ;  /* 0x0000000420207825 */ /* 0x000fe200078e02ff */
[----:B------:R-:W-:Y:S01]  /*4430*/  IADD3.X R35, PT, PT, RZ, R35, RZ, P1, !PT ;  /* 0x00000023ff237210 */ /* 0x000fe20000ffe4ff */
[----:B0-----:R-:W-:-:S06]  /*4440*/  ULEA UR4, UR4, UR5, 0x18 ;  /* 0x0000000504047291 */ /* 0x001fcc000f8ec0ff */
[----:B------:R-:W-:-:S07]  /*4450*/  LEA R14, R31, UR4, 0x2 ;  /* 0x000000041f0e7c11 */ /* 0x000fce000f8e10ff */
.L_x_282:
        /* <DEDUP_REMOVED lines=22> */
.L_x_279:
[----:B------:R-:W-:-:S04]  /*45c0*/  IADD3 R28, PT, PT, R28, UR6, RZ ;  /* 0x000000061c1c7c10 */ /* 0x000fc8000fffe0ff */
[----:B------:R-:W-:-:S13]  /*45d0*/  ISETP.GE.AND P0, PT, R28, R30, PT ;  /* 0x0000001e1c00720c */ /* 0x000fda0003f06270 */
[----:B------:R-:W-:Y:S05]  /*45e0*/  @P0 EXIT ;  /* 0x000000000000094d */ /* 0x000fea0003800000 */
[-C--:B------:R-:W-:Y:S01]  /*45f0*/  IABS R18, R29.reuse ;  /* 0x0000001d00127213 */ /* 0x080fe20000000000 */
[----:B------:R-:W0:Y:S01]  /*4600*/  LDC R14, c[0x0][0x434] ;  /* 0x00010d00ff0e7b82 */ /* 0x000e220000000800 */
[----:B------:R-:W-:Y:S01]  /*4610*/  IABS R20, R28 ;  /* 0x0000001c00147213 */ /* 0x000fe20000000000 */
[----:B------:R-:W1:Y:S01]  /*4620*/  LDCU.128 UR4, c[0x0][0x400] ;  /* 0x00008000ff0477ac */ /* 0x000e620008000c00 */
[----:B------:R-:W2:Y:S01]  /*4630*/  I2F.RP R16, R18 ;  /* 0x0000001200107306 */ /* 0x000ea20000209400 */
[----:B------:R-:W-:Y:S01]  /*4640*/  IABS R19, R29 ;  /* 0x0000001d00137213 */ /* 0x000fe20000000000 */
        /* <DEDUP_REMOVED lines=9> */
[----:B--2---:R-:W-:-:S06]  /*46e0*/  VIADD R22, R22, 0xffffffe ;  /* 0x0ffffffe16167836 */ /* 0x004fcc0000000000 */
[----:B------:R-:W2:Y:S02]  /*46f0*/  F2I.FTZ.U32.TRUNC.NTZ R23, R22 ;  /* 0x0000001600177305 */ /* 0x000ea4000021f000 */
[----:B--2---:R-:W-:Y:S02]  /*4700*/  IMAD.MOV R12, RZ, RZ, -R23 ;  /* 0x000000ffff0c7224 */ /* 0x004fe400078e0a17 */
[----:B------:R-:W-:Y:S02]  /*4710*/  IMAD.MOV.U32 R22, RZ, RZ, RZ ;  /* 0x000000ffff167224 */ /* 0x000fe400078e00ff */
[----:B------:R-:W-:Y:S01]  /*4720*/  IMAD R17, R12, R18, RZ ;  /* 0x000000120c117224 */ /* 0x000fe200078e02ff */
[----:B0-----:R-:W-:-:S03]  /*4730*/  IABS R12, R14 ;  /* 0x0000000e000c7213 */ /* 0x001fc60000000000 */
[----:B------:R-:W-:-:S06]  /*4740*/  IMAD.HI.U32 R17, R23, R17, R22 ;  /* 0x0000001117117227 */ /* 0x000fcc00078e0016 */
[----:B------:R-:W-:Y:S02]  /*4750*/  IMAD.HI.U32 R16, R17, R20, RZ ;  /* 0x0000001411107227 */ /* 0x000fe400078e00ff */
[----:B------:R-:W0:Y:S02]  /*4760*/  I2F.RP R17, R12 ;  /* 0x0000000c00117306 */ /* 0x000e240000209400 */
[----:B------:R-:W-:-:S05]  /*4770*/  IMAD R19, R16, R19, R20 ;  /* 0x0000001310137224 */ /* 0x000fca00078e0214 */
[----:B------:R-:W-:Y:S01]  /*4780*/  ISETP.GT.U32.AND P1, PT, R18, R19, PT ;  /* 0x000000131200720c */ /* 0x000fe20003f24070 */
[----:B0-----:R-:W0:-:S12]  /*4790*/  MUFU.RCP R17, R17 ;  /* 0x0000001100117308 */ /* 0x001e180000001000 */
[----:B------:R-:W-:Y:S02]  /*47a0*/  @!P1 IMAD.IADD R19, R19, 0x1, -R18 ;  /* 0x0000000113139824 */ /* 0x000fe400078e0a12 */
[----:B------:R-:W-:Y:S01]  /*47b0*/  @!P1 VIADD R16, R16, 0x1 ;  /* 0x0000000110109836 */ /* 0x000fe20000000000 */
[----:B------:R-:W-:Y:S02]  /*47c0*/  ISETP.NE.AND P1, PT, R29, RZ, PT ;  /* 0x000000ff1d00720c */ /* 0x000fe40003f25270 */
[----:B------:R-:W-:Y:S02]  /*47d0*/  ISETP.GE.U32.AND P2, PT, R19, R18, PT ;  /* 0x000000121300720c */ /* 0x000fe40003f46070 */
[----:B------:R-:W-:-:S04]  /*47e0*/  LOP3.LUT R18, R28, R29, RZ, 0x3c, !PT ;  /* 0x0000001d1c127212 */ /* 0x000fc800078e3cff */
[----:B------:R-:W-:Y:S02]  /*47f0*/  ISETP.GE.AND P0, PT, R18, RZ, PT ;  /* 0x000000ff1200720c */ /* 0x000fe40003f06270 */
[----:B0-----:R-:W-:-:S04]  /*4800*/  IADD3 R18, PT, PT, R17, 0xffffffe, RZ ;  /* 0x0ffffffe11127810 */ /* 0x001fc80007ffe0ff */
[----:B------:R-:W0:Y:S01]  /*4810*/  F2I.FTZ.U32.TRUNC.NTZ R19, R18 ;  /* 0x0000001200137305 */ /* 0x000e22000021f000 */
[----:B------:R-:W-:-:S06]  /*4820*/  @P2 VIADD R16, R16, 0x1 ;  /* 0x0000000110102836 */ /* 0x000fcc0000000000 */
[----:B------:R-:W-:Y:S01]  /*4830*/  @!P0 IMAD.MOV R16, RZ, RZ, -R16 ;  /* 0x000000ffff108224 */ /* 0x000fe200078e0a10 */
[----:B------:R-:W-:-:S05]  /*4840*/  @!P1 LOP3.LUT R16, RZ, R29, RZ, 0x33, !PT ;  /* 0x0000001dff109212 */ /* 0x000fca00078e33ff */
[----:B------:R-:W-:Y:S01]  /*4850*/  IMAD R29, R29, R16, RZ ;  /* 0x000000101d1d7224 */ /* 0x000fe200078e02ff */
[----:B0-----:R-:W-:Y:S01]  /*4860*/  IADD3 R17, PT, PT, RZ, -R19, RZ ;  /* 0x80000013ff117210 */ /* 0x001fe20007ffe0ff */
[----:B------:R-:W-:Y:S02]  /*4870*/  IMAD.MOV.U32 R18, RZ, RZ, RZ ;  /* 0x000000ffff127224 */ /* 0x000fe400078e00ff */
[----:B------:R-:W-:Y:S02]  /*4880*/  IMAD.IADD R23, R28, 0x1, -R29 ;  /* 0x000000011c177824 */ /* 0x000fe400078e0a1d */
[----:B------:R-:W-:-:S03]  /*4890*/  IMAD R21, R17, R12, RZ ;  /* 0x0000000c11157224 */ /* 0x000fc600078e02ff */
[----:B------:R-:W-:Y:S01]  /*48a0*/  IABS R17, R23 ;  /* 0x0000001700117213 */ /* 0x000fe20000000000 */
[----:B------:R-:W-:Y:S01]  /*48b0*/  IMAD.HI.U32 R21, R19, R21, R18 ;  /* 0x0000001513157227 */ /* 0x000fe200078e0012 */
[----:B------:R-:W-:-:S04]  /*48c0*/  LOP3.LUT R23, R23, R14, RZ, 0x3c, !PT ;  /* 0x0000000e17177212 */ /* 0x000fc800078e3cff */
[----:B------:R-:W-:Y:S01]  /*48d0*/  ISETP.GE.AND P1, PT, R23, RZ, PT ;  /* 0x000000ff1700720c */ /* 0x000fe20003f26270 */
[----:B------:R-:W-:-:S05]  /*48e0*/  IMAD.HI.U32 R21, R21, R17, RZ ;  /* 0x0000001115157227 */ /* 0x000fca00078e00ff */
[----:B------:R-:W-:-:S05]  /*48f0*/  IADD3 R18, PT, PT, -R21, RZ, RZ ;  /* 0x000000ff15127210 */ /* 0x000fca0007ffe1ff */
[----:B------:R-:W-:Y:S02]  /*4900*/  IMAD R17, R12, R18, R17 ;  /* 0x000000120c117224 */ /* 0x000fe400078e0211 */
[----:B-1----:R-:W-:-:S03]  /*4910*/  IMAD.WIDE.U32 R18, R16, UR4, RZ ;  /* 0x0000000410127c25 */ /* 0x002fc6000f8e00ff */
        /* <DEDUP_REMOVED lines=9> */
[----:B------:R-:W-:Y:S02]  /*49b0*/  @P2 IADD3 R21, PT, PT, R21, 0x1, RZ ;  /* 0x0000000115152810 */ /* 0x000fe40007ffe0ff */
[----:B------:R-:W-:-:S03]  /*49c0*/  IMAD.IADD R19, R19, 0x1, R12 ;  /* 0x0000000113137824 */ /* 0x000fc600078e020c */
        /* <DEDUP_REMOVED lines=21> */
        .weak           $__internal_8_$__cuda_sm20_div_s64
        .type           $__internal_8_$__cuda_sm20_div_s64,@function
        .size           $__internal_8_$__cuda_sm20_div_s64,(.L_x_5442 - $__internal_8_$__cuda_sm20_div_s64)
$__internal_8_$__cuda_sm20_div_s64:
        /* <DEDUP_REMOVED lines=16> */
[----:B------:R-:W-:-:S04]  /*4c20*/  IMAD.HI.U32 R12, R43, R0, RZ ;  /* 0x000000002b0c7227 */ /* 0x000fc800078e00ff */
[----:B------:R-:W-:-:S04]  /*4c30*/  IMAD.WIDE.U32 R22, P0, R42, R0, R22 ;  /* 0x000000002a167225 */ /* 0x000fc80007800016 */
[C---:B------:R-:W-:Y:S02]  /*4c40*/  IMAD R0, R43.reuse, R0, RZ ;  /* 0x000000002b007224 */ /* 0x040fe400078e02ff */
[----:B------:R-:W-:-:S04]  /*4c50*/  IMAD.HI.U32 R13, P1, R43, R13, R22 ;  /* 0x0000000d2b0d7227 */ /* 0x000fc80007820016 */
[----:B------:R-:W-:Y:S01]  /*4c60*/  IMAD.X R12, R12, 0x1, R43, P0 ;  /* 0x000000010c0c7824 */ /* 0x000fe200000e062b */
        /* <DEDUP_REMOVED lines=12> */
[----:B------:R-:W-:Y:S01]  /*4d30*/  IMAD.MOV.U32 R23, RZ, RZ, RZ ;  /* 0x000000ffff177224 */ /* 0x000fe200078e00ff */
[----:B------:R-:W-:Y:S01]  /*4d40*/  IADD3.X R43, PT, PT, R22, R13, RZ, P0, !PT ;  /* 0x0000000d162b7210 */ /* 0x000fe200007fe4ff */
[----:B------:R-:W-:Y:S01]  /*4d50*/  IMAD R13, R13, R0, RZ ;  /* 0x000000000d0d7224 */ /* 0x000fe200078e02ff */
[----:B------:R-:W-:-:S04]  /*4d60*/  IADD3 R0, P0, PT, RZ, -R25, RZ ;  /* 0x80000019ff007210 */ /* 0x000fc80007f1e0ff */
[----:B------:R-:W-:Y:S01]  /*4d70*/  IADD3 R13, P2, PT, R13, R12, RZ ;  /* 0x0000000c0d0d7210 */ /* 0x000fe20007f5e0ff */
[----:B------:R-:W-:Y:S01]  /*4d80*/  IMAD.X R12, RZ, RZ, ~R19, P0 ;  /* 0x000000ffff0c7224 */ /* 0x000fe200000e0e13 */
[----:B------:R-:W-:Y:S02]  /*4d90*/  SEL R0, R0, R25, !P1 ;  /* 0x0000001900007207 */ /* 0x000fe40004800000 */
[----:B------:R-:W-:Y:S02]  /*4da0*/  IADD3.X R43, PT, PT, RZ, RZ, R43, P2, P3 ;  /* 0x000000ffff2b7210 */ /* 0x000fe400017e642b */
[-C--:B------:R-:W-:Y:S01]  /*4db0*/  SEL R12, R12, R19.reuse, !P1 ;  /* 0x000000130c0c7207 */ /* 0x080fe20004800000 */
[----:B------:R-:W-:Y:S01]  /*4dc0*/  IMAD.HI.U32 R22, R13, R0, RZ ;  /* 0x000000000d167227 */ /* 0x000fe200078e00ff */
[----:B------:R-:W-:-:S03]  /*4dd0*/  LOP3.LUT R19, R17, R19, RZ, 0x3c, !PT ;  /* 0x0000001311137212 */ /* 0x000fc600078e3cff */
[----:B------:R-:W-:-:S04]  /*4de0*/  IMAD.WIDE.U32 R22, R13, R12, R22 ;  /* 0x0000000c0d167225 */ /* 0x000fc800078e0016 */
[----:B------:R-:W-:-:S04]  /*4df0*/  IMAD.HI.U32 R22, P2, R43, R0, R22 ;  /* 0x000000002b167227 */ /* 0x000fc80007840016 */
[----:B------:R-:W-:-:S05]  /*4e00*/  IMAD R23, R43, R12, RZ ;  /* 0x0000000c2b177224 */ /* 0x000fca00078e02ff */
[----:B------:R-:W-:-:S05]  /*4e10*/  IADD3 R23, P1, PT, R23, R22, RZ ;  /* 0x0000001617177210 */ /* 0x000fca0007f3e0ff */
[----:B------:R-:W-:-:S04]  /*4e20*/  IMAD.WIDE.U32 R46, R23, R40, RZ ;  /* 0x00000028172e7225 */ /* 0x000fc800078e00ff */
[----:B------:R-:W-:Y:S01]  /*4e30*/  IMAD R22, R23, R41, R47 ;  /* 0x0000002917167224 */ /* 0x000fe200078e022f */
[----:B------:R-:W-:Y:S01]  /*4e40*/  IADD3 R13, P0, PT, -R46, R0, RZ ;  /* 0x000000002e0d7210 */ /* 0x000fe20007f1e1ff */
[----:B------:R-:W-:-:S04]  /*4e50*/  IMAD.HI.U32 R0, R43, R12, RZ ;  /* 0x0000000c2b007227 */ /* 0x000fc800078e00ff */
[----:B------:R-:W-:Y:S01]  /*4e60*/  IMAD.X R0, RZ, RZ, R0, P2 ;  /* 0x000000ffff007224 */ /* 0x000fe200010e0600 */
[----:B------:R-:W-:-:S03]  /*4e70*/  ISETP.GE.U32.AND P2, PT, R13, R40, PT ;  /* 0x000000280d00720c */ /* 0x000fc60003f46070 */
[----:B------:R-:W-:-:S04]  /*4e80*/  IMAD.X R43, RZ, RZ, R0, P1 ;  /* 0x000000ffff2b7224 */ /* 0x000fc800008e0600 */
[----:B------:R-:W-:-:S05]  /*4e90*/  IMAD R47, R43, R40, R22 ;  /* 0x000000282b2f7224 */ /* 0x000fca00078e0216 */
[----:B------:R-:W-:Y:S02]  /*4ea0*/  IADD3.X R47, PT, PT, ~R47, R12, RZ, P0, !PT ;  /* 0x0000000c2f2f7210 */ /* 0x000fe400007fe5ff */
[----:B------:R-:W-:Y:S02]  /*4eb0*/  IADD3 R0, P0, PT, R13, -R40, RZ ;  /* 0x800000280d007210 */ /* 0x000fe40007f1e0ff */
[----:B------:R-:W-:-:S04]  /*4ec0*/  ISETP.GE.U32.AND.EX P2, PT, R47, R41, PT, P2 ;  /* 0x000000292f00720c */ /* 0x000fc80003f46120 */
[----:B------:R-:W-:Y:S01]  /*4ed0*/  SEL R13, R0, R13, P2 ;  /* 0x0000000d000d7207 */ /* 0x000fe20001000000 */
[----:B------:R-:W-:-:S03]  /*4ee0*/  IMAD.X R0, R47, 0x1, ~R41, P0 ;  /* 0x000000012f007824 */ /* 0x000fc600000e0e29 */
[----:B------:R-:W-:Y:S02]  /*4ef0*/  ISETP.GE.U32.AND P1, PT, R13, R40, PT ;  /* 0x000000280d00720c */ /* 0x000fe40003f26070 */
[----:B------:R-:W-:Y:S02]  /*4f00*/  SEL R47, R0, R47, P2 ;  /* 0x0000002f002f7207 */ /* 0x000fe40001000000 */
[----:B------:R-:W-:Y:S02]  /*4f10*/  IADD3 R0, P0, PT, R23, 0x1, RZ ;  /* 0x0000000117007810 */ /* 0x000fe40007f1e0ff */
[----:B------:R-:W-:Y:S02]  /*4f20*/  ISETP.GE.U32.AND.EX P1, PT, R47, R41, PT, P1 ;  /* 0x000000292f00720c */ /* 0x000fe40003f26110 */
[----:B------:R-:W-:Y:S01]  /*4f30*/  SEL R23, R0, R23, P2 ;  /* 0x0000001700177207 */ /* 0x000fe20001000000 */
[----:B------:R-:W-:-:S03]  /*4f40*/  IMAD.X R0, RZ, RZ, R43, P0 ;  /* 0x000000ffff007224 */ /* 0x000fc600000e062b */
[----:B------:R-:W-:Y:S02]  /*4f50*/  IADD3 R12, P0, PT, R23, 0x1, RZ ;  /* 0x00000001170c7810 */ /* 0x000fe40007f1e0ff */
[----:B------:R-:W-:Y:S02]  /*4f60*/  SEL R0, R0, R43, P2 ;  /* 0x0000002b00007207 */ /* 0x000fe40001000000 */
[----:B------:R-:W-:Y:S02]  /*4f70*/  SEL R12, R12, R23, P1 ;  /* 0x000000170c0c7207 */ /* 0x000fe40000800000 */
[----:B------:R-:W-:Y:S01]  /*4f80*/  ISETP.GE.AND P2, PT, R19, RZ, PT ;  /* 0x000000ff1300720c */ /* 0x000fe20003f46270 */
[----:B------:R-:W-:Y:S01]  /*4f90*/  IMAD.X R13, RZ, RZ, R0, P0 ;  /* 0x000000ffff0d7224 */ /* 0x000fe200000e0600 */
[----:B------:R-:W-:-:S04]  /*4fa0*/  ISETP.NE.U32.AND P0, PT, R18, RZ, PT ;  /* 0x000000ff1200720c */ /* 0x000fc80003f05070 */
[----:B------:R-:W-:Y:S02]  /*4fb0*/  SEL R0, R13, R0, P1 ;  /* 0x000000000d007207 */ /* 0x000fe40000800000 */
[----:B------:R-:W-:Y:S02]  /*4fc0*/  IADD3 R13, P1, PT, RZ, -R12, RZ ;  /* 0x8000000cff0d7210 */ /* 0x000fe40007f3e0ff */
[----:B------:R-:W-:Y:S02]  /*4fd0*/  ISETP.NE.AND.EX P0, PT, R17, RZ, PT, P0 ;  /* 0x000000ff1100720c */ /* 0x000fe40003f05300 */
[----:B------:R-:W-:Y:S02]  /*4fe0*/  IADD3.X R19, PT, PT, RZ, ~R0, RZ, P1, !PT ;  /* 0x80000000ff137210 */ /* 0x000fe40000ffe4ff */
[----:B------:R-:W-:Y:S01]  /*4ff0*/  SEL R13, R13, R12, !P2 ;  /* 0x0000000c0d0d7207 */ /* 0x000fe20005000000 */
[----:B------:R-:W-:Y:S01]  /*5000*/  IMAD.MOV.U32 R12, RZ, RZ, R16 ;  /* 0x000000ffff0c7224 */ /* 0x000fe200078e0010 */
[----:B------:R-:W-:-:S02]  /*5010*/  SEL R19, R19, R0, !P2 ;  /* 0x0000000013137207 */ /* 0x000fc40005000000 */
[----:B------:R-:W-:Y:S01]  /*5020*/  SEL R0, R13, 0xffffffff, P0 ;  /* 0xffffffff0d007807 */ /* 0x000fe20000000000 */
[----:B------:R-:W-:Y:S01]  /*5030*/  IMAD.MOV.U32 R13, RZ, RZ, 0x0 ;  /* 0x00000000ff0d7424 */ /* 0x000fe200078e00ff */
[----:B------:R-:W-:-:S03]  /*5040*/  SEL R19, R19, 0xffffffff, P0 ;  /* 0xffffffff13137807 */ /* 0x000fc60000000000 */
[----:B------:R-:W-:Y:S05]  /*5050*/  RET.REL.NODEC R12 `(_ZN5flash32flash_fwd_splitkv_combine_kernelI23Flash_fwd_kernel_traitsILi96ELi64ELi128ELi4ELb0ELb0EN7cutlass10bfloat16_tE19Flash_kernel_traitsILi96ELi64ELi128ELi4ES3_EELi16ELi6ELb1EEEvNS_16Flash_fwd_paramsE) ;  /* 0xffffffac0ce87950 */ /* 0x000fea0003c3ffff */
.L_x_283:
        /* <DEDUP_REMOVED lines=10> */
.L_x_5442:


//--------------------- .text._ZN5flash32flash_fwd_splitkv_combine_kernelI23Flash_fwd_kernel_traitsILi96ELi64ELi128ELi4ELb0ELb0EN7cutlass10bfloat16_tE19Flash_kernel_traitsILi96ELi64ELi128ELi4ES3_EELi16ELi5ELb1EEEvNS_16Flash_fwd_paramsE --------------------------
	.section	.text._ZN5flash32flash_fwd_splitkv_combine_kernelI23Flash_fwd_kernel_traitsILi96ELi64ELi128ELi4ELb0ELb0EN7cutlass10bfloat16_tE19Flash_kernel_traitsILi96ELi64ELi128ELi4ES3_EELi16ELi5ELb1EEEvNS_16Flash_fwd_paramsE,"ax",@progbits
	.align	128
        .global         _ZN5flash32flash_fwd_splitkv_combine_kernelI23Flash_fwd_kernel_traitsILi96ELi64ELi128ELi4ELb0ELb0EN7cutlass10bfloat16_tE19Flash_kernel_traitsILi96ELi64ELi128ELi4ES3_EELi16ELi5ELb1EEEvNS_16Flash_fwd_paramsE
        .type           _ZN5flash32flash_fwd_splitkv_combine_kernelI23Flash_fwd_kernel_traitsILi96ELi64ELi128ELi4ELb0ELb0EN7cutlass10bfloat16_tE19Flash_kernel_traitsILi96ELi64ELi128ELi4ES3_EELi16ELi5ELb1EEEvNS_16Flash_fwd_paramsE,@function
        .size           _ZN5flash32flash_fwd_splitkv_combine_kernelI23Flash_fwd_kernel_traitsILi96ELi64ELi128ELi4ELb0ELb0EN7cutlass10bfloat16_tE19Flash_kernel_traitsILi96ELi64ELi128ELi4ES3_EELi16ELi5ELb1EEEvNS_16Flash_fwd_paramsE,(.L_x_5443 - _ZN5flash32flash_fwd_splitkv_combine_kernelI23Flash_fwd_kernel_traitsILi96ELi64ELi128ELi4ELb0ELb0EN7cutlass10bfloat16_tE19Flash_kernel_traitsILi96ELi64ELi128ELi4ES3_EELi16ELi5ELb1EEEvNS_16Flash_fwd_paramsE)
        .other          _ZN5flash32flash_fwd_splitkv_combine_kernelI23Flash_fwd_kernel_traitsILi96ELi64ELi128ELi4ELb0ELb0EN7cutlass10bfloat16_tE19Flash_kernel_traitsILi96ELi64ELi128ELi4ES3_EELi16ELi5ELb1EEEvNS_16Flash_fwd_paramsE,@"STO_CUDA_ENTRY STV_DEFAULT"
_ZN5flash32flash_fwd_splitkv_combine_kernelI23Flash_fwd_kernel_traitsILi96ELi64ELi128ELi4ELb0ELb0EN7cutlass10bfloat16_tE19Flash_kernel_traitsILi96ELi64ELi128ELi4ES3_EELi16ELi5ELb1EEEvNS_16Flash_fwd_paramsE:
.text._ZN5flash32flash_fwd_splitkv_combine_kernelI23Flash_fwd_kernel_traitsILi96ELi64ELi128ELi4ELb0ELb0EN7cutlass10bfloat16_tE19Flash_kernel_traitsILi96ELi64ELi128ELi4ES3_EELi16ELi5ELb1EEEvNS_16Flash_fwd_paramsE:
        /* <DEDUP_REMOVED lines=14> */
[----:B------:R-:W-:Y:S01]  /*00e0*/  IMAD.MOV R0, RZ, RZ, -R35 ;  /* 0x000000ffff007224 */ /* 0x000fe200078e0a23 */
[----:B------:R-:W-:Y:S02]  /*00f0*/  ISETP.NE.U32.AND P0, PT, R35, RZ, PT ;  /* 0x000000ff2300720c */ /* 0x000fe40003f05070 */
[----:B------:R-:W-:-:S04]  /*0100*/  MOV R13, RZ ;  /* 0x000000ff000d7202 */ /* 0x000fc80000000f00 */
[----:B0-----:R-:W0:Y:S02]  /*0110*/  MUFU.RCP R6, R2 ;  /* 0x0000000200067308 */ /* 0x001e240000001000 */
[----:B0-----:R-:W-:-:S06]  /*0120*/  VIADD R6, R6, 0xffffffe ;  /* 0x0ffffffe06067836 */ /* 0x001fcc0000000000 */
[----:B------:R0:W1:Y:S02]  /*0130*/  F2I.FTZ.U32.TRUNC.NTZ R7, R6 ;  /* 0x0000000600077305 */ /* 0x000064000021f000 */
[----:B0-----:R-:W-:Y:S02]  /*0140*/  HFMA2 R6, -RZ, RZ, 0, 0 ;  /* 0x00000000ff067431 */ /* 0x001fe400000001ff */
[----:B-1----:R-:W-:-:S04]  /*0150*/  IMAD R5, R0, R7, RZ ;  /* 0x0000000700057224 */ /* 0x002fc800078e02ff */
[----:B------:R-:W-:-:S06]  /*0160*/  IMAD.HI.U32 R5, R7, R5, R6 ;  /* 0x0000000507057227 */ /* 0x000fcc00078e0006 */
        /* <DEDUP_REMOVED lines=10> */
.L_x_284:
[----:B------:R-:W-:Y:S01]  /*0210*/  IMAD.MOV.U32 R25, RZ, RZ, R30 ;  /* 0x000000ffff197224 */ /* 0x000fe200078e001e */
[----:B------:R-:W-:Y:S01]  /*0220*/  MOV R18, R35 ;  /* 0x0000002300127202 */ /* 0x000fe20000000f00 */
[----:B------:R-:W-:Y:S01]  /*0230*/  IMAD.MOV.U32 R17, RZ, RZ, R4 ;  /* 0x000000ffff117224 */ /* 0x000fe200078e0004 */
[----:B------:R-:W-:Y:S02]  /*0240*/  MOV R15, R3 ;  /* 0x00000003000f7202 */ /* 0x000fe40000000f00 */
[----:B------:R-:W-:Y:S02]  /*0250*/  MOV R16, 0x270 ;  /* 0x0000027000107802 */ /* 0x000fe40000000f00 */
[----:B------:R-:W-:Y:S05]  /*0260*/  CALL.REL.NOINC `($__internal_9_$__cuda_sm20_div_s64) ;  /* 0x0000004000747944 */ /* 0x000fea0003c00000 */
.L_x_285:
        /* <DEDUP_REMOVED lines=30> */
.L_x_287:
[----:B------:R-:W-:Y:S01]  /*0450*/  IMAD.MOV.U32 R25, RZ, RZ, R12 ;  /* 0x000000ffff197224 */ /* 0x000fe200078e000c */
[----:B------:R-:W-:Y:S02]  /*0460*/  MOV R17, R13 ;  /* 0x0000000d00117202 */ /* 0x000fe40000000f00 */
[----:B------:R-:W-:Y:S02]  /*0470*/  MOV R16, 0x490 ;  /* 0x0000049000107802 */ /* 0x000fe40000000f00 */
[----:B------:R-:W-:Y:S05]  /*0480*/  CALL.REL.NOINC `($__internal_9_$__cuda_sm20_div_s64) ;  /* 0x0000003c00ec7944 */ /* 0x000fea0003c00000 */
[----:B------:R-:W-:Y:S02]  /*0490*/  MOV R26, R12 ;  /* 0x0000000c001a7202 */ /* 0x000fe40000000f00 */
[----:B------:R-:W-:Y:S02]  /*04a0*/  MOV R27, R13 ;  /* 0x0000000d001b7202 */ /* 0x000fe40000000f00 */
.L_x_288:
[----:B------:R-:W-:Y:S05]  /*04b0*/  BSYNC.RECONVERGENT B0 ;  /* 0x0000000000007941 */ /* 0x000fea0003800200 */
.L_x_286:
        /* <DEDUP_REMOVED lines=55> */
.L_x_290:
[----:B------:R-:W-:Y:S01]  /*0830*/  IMAD.MOV.U32 R25, RZ, RZ, R18 ;  /* 0x000000ffff197224 */ /* 0x000fe200078e0012 */
[----:B------:R-:W-:Y:S01]  /*0840*/  MOV R18, R10 ;  /* 0x0000000a00127202 */ /* 0x000fe20000000f00 */
[----:B------:R-:W-:Y:S01]  /*0850*/  IMAD.MOV.U32 R17, RZ, RZ, R15 ;  /* 0x000000ffff117224 */ /* 0x000fe200078e000f */
[----:B------:R-:W-:Y:S02]  /*0860*/  MOV R15, R11 ;  /* 0x0000000b000f7202 */ /* 0x000fe40000000f00 */
[----:B------:R-:W-:Y:S02]  /*0870*/  MOV R16, 0x890 ;  /* 0x0000089000107802 */ /* 0x000fe40000000f00 */
[----:B------:R-:W-:Y:S05]  /*0880*/  CALL.REL.NOINC `($__internal_9_$__cuda_sm20_div_s64) ;  /* 0x0000003800ec7944 */ /* 0x000fea0003c00000 */
.L_x_291:
[----:B------:R-:W-:Y:S05]  /*0890*/  BSYNC.RECONVERGENT B0 ;  /* 0x0000000000007941 */ /* 0x000fea0003800200 */
.L_x_289:
[----:B------:R-:W0:Y:S01]  /*08a0*/  LDC R21, c[0x0][0x434] ;  /* 0x00010d00ff157b82 */ /* 0x000e220000000800 */
[----:B------:R-:W-:Y:S01]  /*08b0*/  IMAD.MOV.U32 R8, RZ, RZ, RZ ;  /* 0x000000ffff087224 */ /* 0x000fe200078e00ff */
[----:B------:R-:W-:Y:S01]  /*08c0*/  BSSY.RECONVERGENT B0, `(.L_x_292) ;  /* 0x0000078000007945 */ /* 0x000fe20003800200 */
[----:B0-----:R-:W-:-:S04]  /*08d0*/  IABS R6, R21 ;  /* 0x0000001500067213 */ /* 0x001fc80000000000 */
[----:B------:R-:W0:Y:S08]  /*08e0*/  I2F.RP R14, R6 ;  /* 0x00000006000e7306 */ /* 0x000e300000209400 */
        /* <DEDUP_REMOVED lines=9> */
[----:B------:R-:W-:Y:S01]  /*0980*/  IMAD.MOV.U32 R7, RZ, RZ, R2 ;  /* 0x000000ffff077224 */ /* 0x000fe200078e0002 */
[----:B------:R-:W-:-:S03]  /*0990*/  SHF.R.S32.HI R0, RZ, 0x1f, R21 ;  /* 0x0000001fff007819 */ /* 0x000fc60000011415 */
[----:B------:R-:W-:Y:S01]  /*09a0*/  IMAD.HI.U32 R2, R8, R7, RZ ;  /* 0x0000000708027227 */ /* 0x000fe200078e00ff */
[----:B------:R-:W-:-:S03]  /*09b0*/  LOP3.LUT R0, R0, 0x1, RZ, 0xfc, !PT ;  /* 0x0000000100007812 */ /* 0x000fc600078efcff */
[----:B------:R-:W-:-:S04]  /*09c0*/  IMAD.MOV R5, RZ, RZ, -R2 ;  /* 0x000000ffff057224 */ /* 0x000fc800078e0a02 */
[----:B------:R-:W-:-:S05]  /*09d0*/  IMAD R5, R6, R5, R7 ;  /* 0x0000000506057224 */ /* 0x000fca00078e0207 */
[----:B------:R-:W-:-:S13]  /*09e0*/  ISETP.GT.U32.AND P1, PT, R6, R5, PT ;  /* 0x000000050600720c */ /* 0x000fda0003f24070 */
[----:B------:R-:W-:Y:S02]  /*09f0*/  @!P1 IMAD.IADD R5, R5, 0x1, -R6 ;  /* 0x0000000105059824 */ /* 0x000fe400078e0a06 */
[----:B------:R-:W-:Y:S01]  /*0a00*/  @!P1 VIADD R2, R2, 0x1 ;  /* 0x0000000102029836 */ /* 0x000fe20000000000 */
[----:B------:R-:W-:Y:S02]  /*0a10*/  ISETP.NE.AND P1, PT, R21, RZ, PT ;  /* 0x000000ff1500720c */ /* 0x000fe40003f25270 */
[----:B------:R-:W-:-:S13]  /*0a20*/  ISETP.GE.U32.AND P0, PT, R5, R6, PT ;  /* 0x000000060500720c */ /* 0x000fda0003f06070 */
[----:B------:R-:W-:-:S04]  /*0a30*/  @P0 VIADD R2, R2, 0x1 ;  /* 0x0000000102020836 */ /* 0x000fc80000000000 */
[----:B------:R-:W-:-:S04]  /*0a40*/  IMAD.MOV.U32 R5, RZ, RZ, R2 ;  /* 0x000000ffff057224 */ /* 0x000fc800078e0002 */
[----:B------:R-:W-:Y:S01]  /*0a50*/  @!P2 IMAD.MOV R5, RZ, RZ, -R5 ;  /* 0x000000ffff05a224 */ /* 0x000fe200078e0a05 */
[----:B------:R-:W-:-:S05]  /*0a60*/  @!P1 LOP3.LUT R5, RZ, R21, RZ, 0x33, !PT ;  /* 0x00000015ff059212 */ /* 0x000fca00078e33ff */
[----:B------:R-:W-:Y:S02]  /*0a70*/  IMAD R9, R5, R0, RZ ;  /* 0x0000000005097224 */ /* 0x000fe400078e02ff */
[----:B------:R-:W0:Y:S03]  /*0a80*/  LDC R0, c[0x0][0x3e0] ;  /* 0x0000f800ff007b82 */ /* 0x000e260000000800 */
[-C--:B------:R-:W-:Y:S02]  /*0a90*/  IABS R14, R9.reuse ;  /* 0x00000009000e7213 */ /* 0x080fe40000000000 */
[----:B------:R-:W-:Y:S02]  /*0aa0*/  IABS R17, R9 ;  /* 0x0000000900117213 */ /* 0x000fe40000000000 */
[----:B------:R-:W1:Y:S03]  /*0ab0*/  I2F.RP R7, R14 ;  /* 0x0000000e00077306 */ /* 0x000e660000209400 */
[----:B------:R-:W-:-:S05]  /*0ac0*/  IMAD.MOV R17, RZ, RZ, -R17 ;  /* 0x000000ffff117224 */ /* 0x000fca00078e0a11 */
[----:B-1----:R-:W1:Y:S01]  /*0ad0*/  MUFU.RCP R2, R7 ;  /* 0x0000000700027308 */ /* 0x002e620000001000 */
[----:B0-----:R-:W-:Y:S02]  /*0ae0*/  IABS R8, R0 ;  /* 0x0000000000087213 */ /* 0x001fe40000000000 */
[----:B------:R-:W-:-:S05]  /*0af0*/  ISETP.NE.AND P5, PT, R0, RZ, PT ;  /* 0x000000ff0000720c */ /* 0x000fca0003fa5270 */
[----:B------:R-:W0:Y:S01]  /*0b00*/  I2F.RP R6, R8 ;  /* 0x0000000800067306 */ /* 0x000e220000209400 */
[----:B-1----:R-:W-:Y:S02]  /*0b10*/  VIADD R22, R2, 0xffffffe ;  /* 0x0ffffffe02167836 */ /* 0x002fe40000000000 */
[----:B------:R-:W-:-:S05]  /*0b20*/  VIADD R2, R0, 0xffffffff ;  /* 0xffffffff00027836 */ /* 0x000fca0000000000 */
[----:B------:R-:W1:Y:S01]  /*0b30*/  F2I.FTZ.U32.TRUNC.NTZ R23, R22 ;  /* 0x0000001600177305 */ /* 0x000e62000021f000 */
[----:B------:R-:W-:-:S07]  /*0b40*/  IADD3 R7, PT, PT, R2, R14, RZ ;  /* 0x0000000e02077210 */ /* 0x000fce0007ffe0ff */
[----:B0-----:R-:W0:Y:S01]  /*0b50*/  MUFU.RCP R18, R6 ;  /* 0x0000000600127308 */ /* 0x001e220000001000 */
[----:B-1----:R-:W-:Y:S02]  /*0b60*/  IMAD.MOV R15, RZ, RZ, -R23 ;  /* 0x000000ffff0f7224 */ /* 0x002fe400078e0a17 */
[----:B------:R-:W-:Y:S02]  /*0b70*/  IMAD.MOV.U32 R22, RZ, RZ, RZ ;  /* 0x000000ffff167224 */ /* 0x000fe400078e00ff */
[----:B------:R-:W-:Y:S01]  /*0b80*/  IMAD R16, R15, R14, RZ ;  /* 0x0000000e0f107224 */ /* 0x000fe200078e02ff */
[----:B------:R-:W-:-:S03]  /*0b90*/  IABS R15, R7 ;  /* 0x00000007000f7213 */ /* 0x000fc60000000000 */
[----:B------:R-:W-:-:S04]  /*0ba0*/  IMAD.HI.U32 R16, R23, R16, R22 ;  /* 0x0000001017107227 */ /* 0x000fc800078e0016 */
[----:B0-----:R-:W-:Y:S02]  /*0bb0*/  VIADD R18, R18, 0xffffffe ;  /* 0x0ffffffe12127836 */ /* 0x001fe40000000000 */
[----:B------:R-:W-:Y:S02]  /*0bc0*/  IMAD.HI.U32 R16, R16, R15, RZ ;  /* 0x0000000f10107227 */ /* 0x000fe400078e00ff */
[----:B------:R-:W0:Y:S02]  /*0bd0*/  F2I.FTZ.U32.TRUNC.NTZ R19, R18 ;  /* 0x0000001200137305 */ /* 0x000e24000021f000 */
[----:B------:R-:W-:-:S05]  /*0be0*/  IMAD R17, R16, R17, R15 ;  /* 0x0000001110117224 */ /* 0x000fca00078e020f */
[----:B------:R-:W-:Y:S01]  /*0bf0*/  ISETP.GT.U32.AND P1, PT, R14, R17, PT ;  /* 0x000000110e00720c */ /* 0x000fe20003f24070 */
[----:B0-----:R-:W-:Y:S02]  /*0c00*/  IMAD.MOV R6, RZ, RZ, -R19 ;  /* 0x000000ffff067224 */ /* 0x001fe400078e0a13 */
[----:B------:R-:W-:Y:S02]  /*0c10*/  IMAD.MOV.U32 R18, RZ, RZ, RZ ;  /* 0x000000ffff127224 */ /* 0x000fe400078e00ff */
[----:B------:R-:W-:-:S08]  /*0c20*/  IMAD R6, R6, R8, RZ ;  /* 0x0000000806067224 */ /* 0x000fd000078e02ff */
[----:B------:R-:W-:Y:S02]  /*0c30*/  @!P1 IMAD.IADD R17, R17, 0x1, -R14 ;  /* 0x0000000111119824 */ /* 0x000fe400078e0a0e */
[----:B------:R-:W-:-:S03]  /*0c40*/  IMAD.HI.U32 R6, R19, R6, R18 ;  /* 0x0000000613067227 */ /* 0x000fc600078e0012 */
[-C--:B------:R-:W-:Y:S01]  /*0c50*/  ISETP.GE.U32.AND P2, PT, R17, R14.reuse, PT ;  /* 0x0000000e1100720c */ /* 0x080fe20003f46070 */
[----:B------:R-:W-:Y:S01]  /*0c60*/  @!P1 VIADD R16, R16, 0x1 ;  /* 0x0000000110109836 */ /* 0x000fe20000000000 */
[----:B------:R-:W-:Y:S01]  /*0c70*/  ISETP.NE.AND P1, PT, R9, RZ, PT ;  /* 0x000000ff0900720c */ /* 0x000fe20003f25270 */
[----:B------:R-:W-:Y:S01]  /*0c80*/  IMAD.HI.U32 R20, R6, R15, RZ ;  /* 0x0000000f06147227 */ /* 0x000fe200078e00ff */
[C---:B------:R-:W-:Y:S02]  /*0c90*/  LOP3.LUT R6, R7.reuse, R14, RZ, 0x3c, !PT ;  /* 0x0000000e07067212 */ /* 0x040fe400078e3cff */
[----:B------:R-:W-:Y:S01]  /*0ca0*/  LOP3.LUT R7, R7, R0, RZ, 0x3c, !PT ;  /* 0x0000000007077212 */ /* 0x000fe200078e3cff */
[----:B------:R-:W-:Y:S01]  /*0cb0*/  IMAD.MOV R17, RZ, RZ, -R20 ;  /* 0x000000ffff117224 */ /* 0x000fe200078e0a14 */
[----:B------:R-:W-:Y:S02]  /*0cc0*/  ISETP.GE.AND P0, PT, R6, RZ, PT ;  /* 0x000000ff0600720c */ /* 0x000fe40003f06270 */
[----:B------:R-:W0:Y:S01]  /*0cd0*/  LDC.U8 R6, c[0x0][0x549] ;  /* 0x00015240ff067b82 */ /* 0x000e220000000000 */
[----:B------:R-:W-:-:S02]  /*0ce0*/  IMAD R15, R8, R17, R15 ;  /* 0x00000011080f7224 */ /* 0x000fc400078e020f */
[----:B------:R-:W-:Y:S02]  /*0cf0*/  @P2 IADD3 R16, PT, PT, R16, 0x1, RZ ;  /* 0x0000000110102810 */ /* 0x000fe40007ffe0ff */
[----:B------:R-:W-:Y:S02]  /*0d00*/  ISETP.GE.AND P2, PT, R7, RZ, PT ;  /* 0x000000ff0700720c */ /* 0x000fe40003f46270 */
[----:B------:R-:W-:-:S04]  /*0d10*/  ISETP.GT.U32.AND P3, PT, R8, R15, PT ;  /* 0x0000000f0800720c */ /* 0x000fc80003f64070 */
[----:B------:R-:W-:Y:S01]  /*0d20*/  @!P0 IMAD.MOV R16, RZ, RZ, -R16 ;  /* 0x000000ffff108224 */ /* 0x000fe200078e0a10 */
[----:B------:R-:W-:-:S04]  /*0d30*/  @!P1 LOP3.LUT R16, RZ, R14, RZ, 0x33, !PT ;  /* 0x0000000eff109212 */ /* 0x000fc800078e33ff */
[----:B------:R-:W-:-:S04]  /*0d40*/  ISETP.LT.U32.AND P0, PT, R12, R16, PT ;  /* 0x000000100c00720c */ /* 0x000fc80003f01070 */
[----:B------:R-:W-:Y:S02]  /*0d50*/  @!P3 IMAD.IADD R15, R15, 0x1, -R8 ;  /* 0x000000010f0fb824 */ /* 0x000fe400078e0a08 */
[----:B------:R-:W-:Y:S01]  /*0d60*/  @!P3 VIADD R20, R20, 0x1 ;  /* 0x000000011414b836 */ /* 0x000fe20000000000 */
[----:B------:R-:W-:Y:S02]  /*0d70*/  ISETP.NE.AND P3, PT, R5, RZ, PT ;  /* 0x000000ff0500720c */ /* 0x000fe40003f65270 */
[----:B------:R-:W-:Y:S02]  /*0d80*/  ISETP.GE.U32.AND P1, PT, R15, R8, PT ;  /* 0x000000080f00720c */ /* 0x000fe40003f26070 */
[----:B------:R-:W-:Y:S02]  /*0d90*/  SHF.R.S32.HI R15, RZ, 0x1f, R16 ;  /* 0x0000001fff0f7819 */ /* 0x000fe40000011410 */
[----:B0-----:R-:W-:Y:S02]  /*0da0*/  ISETP.NE.AND P4, PT, R6, RZ, PT ;  /* 0x000000ff0600720c */ /* 0x001fe40003f85270 */
[----:B------:R-:W-:-:S02]  /*0db0*/  ISETP.LT.AND.EX P0, PT, R13, R15, PT, P0 ;  /* 0x0000000f0d00720c */ /* 0x000fc40003f01300 */
[----:B------:R-:W-:Y:S02]  /*0dc0*/  SEL R6, RZ, 0x1, !P3 ;  /* 0x00000001ff067807 */ /* 0x000fe40005800000 */
[C---:B------:R-:W-:Y:S02]  /*0dd0*/  SEL R7, R13.reuse, R15, P0 ;  /* 0x0000000f0d077207 */ /* 0x040fe40000000000 */
[----:B------:R-:W-:Y:S01]  /*0de0*/  SHF.R.S32.HI R5, RZ, 0x1f, R9 ;  /* 0x0000001fff057819 */ /* 0x000fe20000011409 */
[----:B------:R-:W-:Y:S01]  /*0df0*/  @P1 VIADD R20, R20, 0x1 ;  /* 0x0000000114141836 */ /* 0x000fe20000000000 */
[----:B------:R-:W-:Y:S02]  /*0e00*/  LOP3.LUT R8, R13, R7, RZ, 0xfc, !PT ;  /* 0x000000070d087212 */ /* 0x000fe400078efcff */
[----:B------:R-:W-:Y:S01]  /*0e10*/  LOP3.LUT R6, R5, R6, RZ, 0xfc, !PT ;  /* 0x0000000605067212 */ /* 0x000fe200078efcff */
[----:B------:R-:W-:Y:S01]  /*0e20*/  @!P2 IMAD.MOV R20, RZ, RZ, -R20 ;  /* 0x000000ffff14a224 */ /* 0x000fe200078e0a14 */
[----:B------:R-:W-:-:S02]  /*0e30*/  ISETP.NE.U32.AND P1, PT, R8, RZ, PT ;  /* 0x000000ff0800720c */ /* 0x000fc40003f25070 */
[----:B------:R-:W-:Y:S02]  /*0e40*/  @!P5 LOP3.LUT R20, RZ, R0, RZ, 0x33, !PT ;  /* 0x00000000ff14d212 */ /* 0x000fe400078e33ff */
[----:B------:R-:W-:Y:S02]  /*0e50*/  SEL R21, R21, 0x1, !P4 ;  /* 0x0000000115157807 */ /* 0x000fe40006000000 */
[----:B------:R-:W-:-:S07]  /*0e60*/  SEL R8, R12, R16, P0 ;  /* 0x000000100c087207 */ /* 0x000fce0000000000 */
        /* <DEDUP_REMOVED lines=21> */
.L_x_293:
[----:B------:R-:W-:Y:S01]  /*0fc0*/  IMAD.MOV.U32 R25, RZ, RZ, R12 ;  /* 0x000000ffff197224 */ /* 0x000fe200078e000c */
[----:B------:R-:W-:Y:S01]  /*0fd0*/  MOV R18, R8 ;  /* 0x0000000800127202 */ /* 0x000fe20000000f00 */
[----:B------:R-:W-:Y:S01]  /*0fe0*/  IMAD.MOV.U32 R17, RZ, RZ, R13 ;  /* 0x000000ffff117224 */ /* 0x000fe200078e000d */
[----:B------:R-:W-:Y:S02]  /*0ff0*/  MOV R15, R7 ;  /* 0x00000007000f7202 */ /* 0x000fe40000000f00 */
[----:B------:R-:W-:Y:S02]  /*1000*/  MOV R16, 0x1020 ;  /* 0x0000102000107802 */ /* 0x000fe40000000f00 */
[----:B------:R-:W-:Y:S05]  /*1010*/  CALL.REL.NOINC `($__internal_9_$__cuda_sm20_div_s64) ;  /* 0x0000003400087944 */ /* 0x000fea0003c00000 */
[----:B------:R-:W-:Y:S02]  /*1020*/  MOV R38, R12 ;  /* 0x0000000c00267202 */ /* 0x000fe40000000f00 */
[----:B------:R-:W-:Y:S02]  /*1030*/  MOV R39, R13 ;  /* 0x0000000d00277202 */ /* 0x000fe40000000f00 */
.L_x_294:
[----:B------:R-:W-:Y:S05]  /*1040*/  BSYNC.RECONVERGENT B0 ;  /* 0x0000000000007941 */ /* 0x000fea0003800200 */
.L_x_292:
[-C--:B------:R-:W-:Y:S01]  /*1050*/  IABS R15, R29.reuse ;  /* 0x0000001d000f7213 */ /* 0x080fe20000000000 */
[----:B------:R-:W0:Y:S01]  /*1060*/  LDC R0, c[0x0][0x434] ;  /* 0x00010d00ff007b82 */ /* 0x000e220000000800 */
[----:B------:R-:W-:Y:S01]  /*1070*/  IABS R5, R29 ;  /* 0x0000001d00057213 */ /* 0x000fe20000000000 */
[----:B------:R-:W-:Y:S01]  /*1080*/  BSSY.RECONVERGENT B0, `(.L_x_295) ;  /* 0x000003e000007945 */ /* 0x000fe20003800200 */
[----:B------:R-:W1:Y:S03]  /*1090*/  I2F.RP R14, R15 ;  /* 0x0000000f000e7306 */ /* 0x000e660000209400 */
[----:B------:R-:W-:-:S05]  /*10a0*/  IMAD.MOV R5, RZ, RZ, -R5 ;  /* 0x000000ffff057224 */ /* 0x000fca00078e0a05 */
[----:B-1----:R-:W1:Y:S01]  /*10b0*/  MUFU.RCP R16, R14 ;  /* 0x0000000e00107308 */ /* 0x002e620000001000 */
[----:B0-----:R-:W-:Y:S01]  /*10c0*/  IADD3 R0, PT, PT, R0, -0x1, R15 ;  /* 0xffffffff00007810 */ /* 0x001fe20007ffe00f */
[----:B-1----:R-:W-:-:S06]  /*10d0*/  VIADD R16, R16, 0xffffffe ;  /* 0x0ffffffe10107836 */ /* 0x002fcc0000000000 */
[----:B------:R-:W0:Y:S02]  /*10e0*/  F2I.FTZ.U32.TRUNC.NTZ R17, R16 ;  /* 0x0000001000117305 */ /* 0x000e24000021f000 */
[----:B0-----:R-:W-:Y:S02]  /*10f0*/  IMAD.MOV R12, RZ, RZ, -R17 ;  /* 0x000000ffff0c7224 */ /* 0x001fe400078e0a11 */
[----:B------:R-:W-:Y:S02]  /*1100*/  IMAD.MOV.U32 R16, RZ, RZ, RZ ;  /* 0x000000ffff107224 */ /* 0x000fe400078e00ff */
[----:B------:R-:W-:Y:S01]  /*1110*/  IMAD R13, R12, R15, RZ ;  /* 0x0000000f0c0d7224 */ /* 0x000fe200078e02ff */
[----:B------:R-:W-:-:S03]  /*1120*/  IABS R12, R0 ;  /* 0x00000000000c7213 */ /* 0x000fc60000000000 */
        /* <DEDUP_REMOVED lines=11> */
[----:B------:R-:W-:Y:S02]  /*11e0*/  IMAD.MOV.U32 R5, RZ, RZ, R13 ;  /* 0x000000ffff057224 */ /* 0x000fe400078e000d */
[----:B------:R-:W-:Y:S02]  /*11f0*/  IMAD R13, R20, R21, RZ ;  /* 0x00000015140d7224 */ /* 0x000fe400078e02ff */
        /* <DEDUP_REMOVED lines=31> */
.L_x_296:
[----:B------:R-:W-:Y:S01]  /*13f0*/  IMAD.MOV.U32 R25, RZ, RZ, R26 ;  /* 0x000000ffff197224 */ /* 0x000fe200078e001a */
[----:B------:R-:W-:Y:S01]  /*1400*/  MOV R17, R27 ;  /* 0x0000001b00117202 */ /* 0x000fe20000000f00 */
[----:B------:R-:W-:Y:S01]  /*1410*/  IMAD.MOV.U32 R18, RZ, RZ, R5 ;  /* 0x000000ffff127224 */ /* 0x000fe200078e0005 */
[----:B------:R-:W-:Y:S02]  /*1420*/  MOV R16, 0x1440 ;  /* 0x0000144000107802 */ /* 0x000fe40000000f00 */
[----:B------:R-:W-:Y:S05]  /*1430*/  CALL.REL.NOINC `($__internal_9_$__cuda_sm20_div_s64) ;  /* 0x0000003000007944 */ /* 0x000fea0003c00000 */
[----:B------:R-:W-:Y:S02]  /*1440*/  MOV R36, R12 ;  /* 0x0000000c00247202 */ /* 0x000fe40000000f00 */
[----:B------:R-:W-:Y:S02]  /*1450*/  MOV R37, R13 ;  /* 0x0000000d00257202 */ /* 0x000fe40000000f00 */
.L_x_297:
[----:B------:R-:W-:Y:S05]  /*1460*/  BSYNC.RECONVERGENT B0 ;  /* 0x0000000000007941 */ /* 0x000fea0003800200 */
.L_x_295:
        /* <DEDUP_REMOVED lines=11> */
[C---:B------:R-:W-:Y:S02]  /*1520*/  VIADD R31, R25.reuse, 0x10 ;  /* 0x00000010191f7836 */ /* 0x040fe40000000000 */
[C---:B------:R-:W-:Y:S01]  /*1530*/  VIADD R27, R25.reuse, 0x18 ;  /* 0x00000018191b7836 */ /* 0x040fe20000000000 */
[----:B-1----:R-:W-:Y:S01]  /*1540*/  ISETP.GE.OR P0, PT, R25, UR4, !P3 ;  /* 0x0000000419007c0c */ /* 0x002fe2000df06670 */
[----:B------:R-:W-:Y:S01]  /*1550*/  IMAD.X R41, RZ, RZ, RZ, P1 ;  /* 0x000000ffff297224 */ /* 0x000fe200008e06ff */
[----:B------:R-:W-:-:S02]  /*1560*/  ISETP.GE.OR P6, PT, R33, UR4, !P3 ;  /* 0x0000000421007c0c */ /* 0x000fc4000dfc6670 */
[----:B------:R-:W-:Y:S02]  /*1570*/  ISETP.GE.OR P5, PT, R31, UR4, !P3 ;  /* 0x000000041f007c0c */ /* 0x000fe4000dfa6670 */
[----:B------:R-:W-:-:S07]  /*1580*/  ISETP.GE.OR P3, PT, R27, UR4, !P3 ;  /* 0x000000041b007c0c */ /* 0x000fce000df66670 */
[----:B------:R-:W0:Y:S01]  /*1590*/  @!P0 LDC.64 R22, c[0x0][0x428] ;  /* 0x00010a00ff168b82 */ /* 0x000e220000000a00 */
[----:B------:R-:W-:Y:S01]  /*15a0*/  @!P0 IMAD.WIDE.U32 R42, R30, R25, R40 ;  /* 0x000000191e2a8225 */ /* 0x000fe200078e0028 */
[----:B------:R-:W-:-:S03]  /*15b0*/  @!P6 MOV R45, R41 ;  /* 0x00000029002de202 */ /* 0x000fc60000000f00 */
[----:B------:R-:W-:Y:S02]  /*15c0*/  @!P0 IMAD R20, R25, R4, R43 ;  /* 0x0000000419148224 */ /* 0x000fe400078e022b */
[----:B------:R-:W-:Y:S01]  /*15d0*/  @!P6 IMAD.MOV.U32 R44, RZ, RZ, R40 ;  /* 0x000000ffff2ce224 */ /* 0x000fe200078e0028 */
[----:B------:R-:W1:Y:S01]  /*15e0*/  @!P3 LDC.64 R12, c[0x0][0x428] ;  /* 0x00010a00ff0cbb82 */ /* 0x000e620000000a00 */
[----:B------:R-:W-:Y:S02]  /*15f0*/  @!P5 IMAD.MOV.U32 R43, RZ, RZ, R41 ;  /* 0x000000ffff2bd224 */ /* 0x000fe400078e0029 */
[----:B------:R-:W-:-:S05]  /*1600*/  @!P6 IMAD.WIDE.U32 R44, R30, R33, R44 ;  /* 0x000000211e2ce225 */ /* 0x000fca00078e002c */
[----:B------:R-:W3:Y:S08]  /*1610*/  @!P6 LDC.64 R16, c[0x0][0x428] ;  /* 0x00010a00ff10eb82 */ /* 0x000ef00000000a00 */
[----:B------:R-:W4:Y:S01]  /*1620*/  @!P5 LDC.64 R14, c[0x0][0x428] ;  /* 0x00010a00ff0edb82 */ /* 0x000f220000000a00 */
[----:B0-----:R-:W-:-:S04]  /*1630*/  @!P0 LEA R22, P1, R42, R22, 0x2 ;  /* 0x000000162a168211 */ /* 0x001fc800078210ff */
[----:B------:R-:W-:Y:S01]  /*1640*/  @!P0 LEA.HI.X R23, R42, R23, R20, 0x2, P1 ;  /* 0x000000172a178211 */ /* 0x000fe200008f1414 */
[--C-:B------:R-:W-:Y:S02]  /*1650*/  @!P5 IMAD.MOV.U32 R42, RZ, RZ, R40.reuse ;  /* 0x000000ffff2ad224 */ /* 0x100fe400078e0028 */
[----:B------:R-:W-:-:S04]  /*1660*/  @!P3 IMAD.WIDE.U32 R40, R30, R27, R40 ;  /* 0x0000001b1e28b225 */ /* 0x000fc800078e0028 */
[----:B------:R-:W-:-:S04]  /*1670*/  @!P5 IMAD.WIDE.U32 R42, R30, R31, R42 ;  /* 0x0000001f1e2ad225 */ /* 0x000fc800078e002a */
[----:B------:R-:W-:Y:S01]  /*1680*/  @!P6 IMAD R20, R33, R4, R45 ;  /* 0x000000042114e224 */ /* 0x000fe200078e022d */
[----:B---3--:R-:W-:Y:S01]  /*1690*/  @!P6 LEA R16, P2, R44, R16, 0x2 ;  /* 0x000000102c10e211 */ /* 0x008fe200078410ff */
[-C--:B------:R-:W-:Y:S02]  /*16a0*/  @!P5 IMAD R24, R31, R4.reuse, R43 ;  /* 0x000000041f18d224 */ /* 0x080fe400078e022b */
[----:B------:R-:W-:Y:S02]  /*16b0*/  @!P3 IMAD R27, R27, R4, R41 ;  /* 0x000000041b1bb224 */ /* 0x000fe400078e0229 */
[----:B------:R-:W-:Y:S01]  /*16c0*/  IMAD.MOV.U32 R4, RZ, RZ, -0x800000 ;  /* 0xff800000ff047424 */ /* 0x000fe200078e00ff */
[----:B----4-:R-:W-:-:S05]  /*16d0*/  @!P5 LEA R32, P1, R42, R14, 0x2 ;  /* 0x0000000e2a20d211 */ /* 0x010fca00078210ff */
[----:B--2---:R0:W2:Y:S01]  /*16e0*/  @!P0 LDG.E R4, desc[UR10][R22.64] ;  /* 0x0000000a16048981 */ /* 0x0040a2000c1e1900 */
[C---:B-1----:R-:W-:Y:S01]  /*16f0*/  @!P3 LEA R26, P0, R40.reuse, R12, 0x2 ;  /* 0x0000000c281ab211 */ /* 0x042fe200078010ff */
[----:B------:R-:W-:Y:S01]  /*1700*/  IMAD.MOV.U32 R12, RZ, RZ, -0x800000 ;  /* 0xff800000ff0c7424 */ /* 0x000fe200078e00ff */
[----:B------:R-:W-:Y:S02]  /*1710*/  MOV R14, 0xff800000 ;  /* 0xff800000000e7802 */ /* 0x000fe40000000f00 */
[----:B------:R-:W-:Y:S01]  /*1720*/  @!P3 LEA.HI.X R27, R40, R13, R27, 0x2, P0 ;  /* 0x0000000d281bb211 */ /* 0x000fe200000f141b */
[----:B------:R-:W-:Y:S01]  /*1730*/  IMAD.MOV.U32 R13, RZ, RZ, -0x800000 ;  /* 0xff800000ff0d7424 */ /* 0x000fe200078e00ff */
[----:B------:R-:W-:Y:S02]  /*1740*/  @!P6 LEA.HI.X R17, R44, R17, R20, 0x2, P2 ;  /* 0x000000112c11e211 */ /* 0x000fe400010f1414 */
[----:B------:R-:W-:-:S03]  /*1750*/  @!P5 LEA.HI.X R33, R42, R15, R24, 0x2, P1 ;  /* 0x0000000f2a21d211 */ /* 0x000fc600008f1418 */
[----:B------:R-:W3:Y:S01]  /*1760*/  @!P3 LDG.E R13, desc[UR10][R26.64] ;  /* 0x0000000a1a0db981 */ /* 0x000ee2000c1e1900 */
[----:B------:R-:W1:Y:S03]  /*1770*/  S2UR UR4, SR_CgaCtaId ;  /* 0x00000000000479c3 */ /* 0x000e660000008800 */
[----:B------:R-:W4:Y:S04]  /*1780*/  @!P6 LDG.E R12, desc[UR10][R16.64] ;  /* 0x0000000a100ce981 */ /* 0x000f28000c1e1900 */
[----:B------:R5:W4:Y:S01]  /*1790*/  @!P5 LDG.E R14, desc[UR10][R32.64] ;  /* 0x0000000a200ed981 */ /* 0x000b22000c1e1900 */
[----:B------:R-:W-:Y:S01]  /*17a0*/  UMOV UR5, 0x400 ;  /* 0x0000040000057882 */ /* 0x000fe20000000000 */
[C---:B------:R-:W-:Y:S01]  /*17b0*/  ISETP.GT.U32.AND P3, PT, R19.reuse, 0x1ff, PT ;  /* 0x000001ff1300780c */ /* 0x040fe20003f64070 */
[----:B------:R-:W5:Y:S01]  /*17c0*/  LDC R15, c[0x0][0x434] ;  /* 0x00010d00ff0f7b82 */ /* 0x000f620000000800 */
[----:B------:R-:W-:-:S02]  /*17d0*/  ISETP.GT.U32.AND P2, PT, R19, 0x17f, PT ;  /* 0x0000017f1300780c */ /* 0x000fc40003f44070 */
[C---:B------:R-:W-:Y:S02]  /*17e0*/  ISETP.GT.U32.AND P1, PT, R19.reuse, 0xff, PT ;  /* 0x000000ff1300780c */ /* 0x040fe40003f24070 */
[----:B------:R-:W-:Y:S01]  /*17f0*/  ISETP.GT.U32.AND P0, PT, R19, 0x7f, PT ;  /* 0x0000007f1300780c */ /* 0x000fe20003f04070 */
[----:B-1----:R-:W-:-:S06]  /*1800*/  ULEA UR4, UR4, UR5, 0x18 ;  /* 0x0000000504047291 */ /* 0x002fcc000f8ec0ff */
[----:B------:R-:W-:-:S05]  /*1810*/  LEA R18, R18, UR4, 0x2 ;  /* 0x0000000412127c11 */ /* 0x000fca000f8e10ff */
[----:B------:R-:W-:Y:S01]  /*1820*/  IMAD R25, R25, 0x44, R18 ;  /* 0x0000004419197824 */ /* 0x000fe200078e0212 */
[----:B------:R-:W-:Y:S02]  /*1830*/  SHF.R.U32.HI R28, RZ, 0x3, R19 ;  /* 0x00000003ff1c7819 */ /* 0x000fe40000011613 */
[----:B------:R-:W-:Y:S02]  /*1840*/  LOP3.LUT R34, R19, 0x7, RZ, 0xc0, !PT ;  /* 0x0000000713227812 */ /* 0x000fe400078ec0ff */
[----:B0-----:R-:W-:Y:S01]  /*1850*/  LEA R23, R28, UR4, 0x2 ;  /* 0x000000041c177c11 */ /* 0x001fe2000f8e10ff */
[----:B-----5:R-:W-:Y:S01]  /*1860*/  IMAD.MOV.U32 R33, RZ, RZ, -0x800000 ;  /* 0xff800000ff217424 */ /* 0x020fe200078e00ff */
[----:B------:R-:W-:Y:S01]  /*1870*/  IABS R16, R15 ;  /* 0x0000000f00107213 */ /* 0x000fe20000000000 */
[----:B------:R-:W-:Y:S02]  /*1880*/  IMAD.MOV.U32 R26, RZ, RZ, -0x800000 ;  /* 0xff800000ff1a7424 */ /* 0x000fe400078e00ff */
[----:B------:R-:W-:Y:S01]  /*1890*/  IMAD.MOV.U32 R31, RZ, RZ, -0x800000 ;  /* 0xff800000ff1f7424 */ /* 0x000fe200078e00ff */
[----:B------:R-:W-:Y:S01]  /*18a0*/  MOV R27, 0xff800000 ;  /* 0xff800000001b7802 */ /* 0x000fe20000000f00 */
[----:B------:R-:W-:Y:S01]  /*18b0*/  IMAD R32, R34, 0x44, R23 ;  /* 0x0000004422207824 */ /* 0x000fe200078e0217 */
[----:B------:R-:W0:Y:S01]  /*18c0*/  I2F.RP R17, R16 ;  /* 0x0000001000117306 */ /* 0x000e220000209400 */
[----:B------:R-:W-:Y:S01]  /*18d0*/  IMAD.MOV.U32 R42, RZ, RZ, RZ ;  /* 0x000000ffff2a7224 */ /* 0x000fe200078e00ff */
[----:B------:R-:W1:Y:S06]  /*18e0*/  LDCU UR4, c[0x0][0x430] ;  /* 0x00008600ff0477ac */ /* 0x000e6c0008000800 */
[----:B0-----:R-:W0:Y:S02]  /*18f0*/  MUFU.RCP R17, R17 ;  /* 0x0000001100117308 */ /* 0x001e240000001000 */
[----:B0-----:R-:W-:Y:S01]  /*1900*/  VIADD R24, R17, 0xffffffe ;  /* 0x0ffffffe11187836 */ /* 0x001fe20000000000 */
[----:B--2---:R-:W-:Y:S04]  /*1910*/  @!P3 STS [R25], R4 ;  /* 0x000000041900b388 */ /* 0x004fe80000000800 */
[----:B---3--:R-:W-:Y:S04]  /*1920*/  @!P0 STS [R25+0x660], R13 ;  /* 0x0006600d19008388 */ /* 0x008fe80000000800 */
[----:B----4-:R-:W-:Y:S04]  /*1930*/  @!P2 STS [R25+0x220], R12 ;  /* 0x0002200c1900a388 */ /* 0x010fe80000000800 */
[----:B------:R0:W-:Y:S01]  /*1940*/  @!P1 STS [R25+0x440], R14 ;  /* 0x0004400e19009388 */ /* 0x0001e20000000800 */
[----:B------:R-:W-:Y:S06]  /*1950*/  BAR.SYNC.DEFER_BLOCKING 0x0 ;  /* 0x0000000000007b1d */ /* 0x000fec0000010000 */
[----:B------:R-:W-:Y:S04]  /*1960*/  @!P0 LDS R33, [R32] ;  /* 0x0000000020218984 */ /* 0x000fe80000000800 */
[----:B------:R-:W-:Y:S04]  /*1970*/  @!P0 LDS R26, [R32+0x220] ;  /* 0x00022000201a8984 */ /* 0x000fe80000000800 */
[----:B------:R-:W2:Y:S04]  /*1980*/  @!P0 LDS R31, [R32+0x440] ;  /* 0x00044000201f8984 */ /* 0x000ea80000000800 */
[----:B------:R-:W3:Y:S01]  /*1990*/  @!P0 LDS R27, [R32+0x660] ;  /* 0x00066000201b8984 */ /* 0x000ee20000000800 */
[----:B0-----:R-:W0:Y:S02]  /*19a0*/  F2I.FTZ.U32.TRUNC.NTZ R25, R24 ;  /* 0x0000001800197305 */ /* 0x001e24000021f000 */
[----:B0-----:R-:W-:-:S02]  /*19b0*/  IMAD.MOV R13, RZ, RZ, -R25 ;  /* 0x000000ffff0d7224 */ /* 0x001fc400078e0a19 */
[----:B------:R-:W-:Y:S02]  /*19c0*/  IMAD.MOV.U32 R24, RZ, RZ, RZ ;  /* 0x000000ffff187224 */ /* 0x000fe400078e00ff */
[----:B------:R-:W-:Y:S01]  /*19d0*/  IMAD R4, R13, R16, RZ ;  /* 0x000000100d047224 */ /* 0x000fe200078e02ff */
[----:B--2---:R-:W-:-:S04]  /*19e0*/  FMNMX3.FTZ R12, R33, R26, R31, !PT ;  /* 0x0000001a210c7276 */ /* 0x004fc8000781001f */
[----:B---3--:R-:W-:-:S05]  /*19f0*/  FMNMX.FTZ R23, R12, R27, !PT ;  /* 0x0000001b0c177209 */ /* 0x008fca0007810000 */
[----:B------:R-:W0:Y:S01]  /*1a00*/  SHFL.BFLY PT, R12, R23, 0x4, 0x1f ;  /* 0x0c801f00170c7f89 */ /* 0x000e2200000e0000 */
[----:B------:R-:W-:Y:S01]  /*1a10*/  IMAD.HI.U32 R4, R25, R4, R24 ;  /* 0x0000000419047227 */ /* 0x000fe200078e0018 */
[----:B------:R-:W-:-:S05]  /*1a20*/  IABS R13, R0 ;  /* 0x00000000000d7213 */ /* 0x000fca0000000000 */
[----:B------:R-:W-:-:S04]  /*1a30*/  IMAD.HI.U32 R17, R4, R13, RZ ;  /* 0x0000000d04117227 */ /* 0x000fc800078e00ff */
[----:B------:R-:W-:-:S04]  /*1a40*/  IMAD.MOV R4, RZ, RZ, -R17 ;  /* 0x000000ffff047224 */ /* 0x000fc800078e0a11 */
[----:B------:R-:W-:Y:S01]  /*1a50*/  IMAD R13, R16, R4, R13 ;  /* 0x00000004100d7224 */ /* 0x000fe200078e020d */
[----:B0-----:R-:W-:-:S04]  /*1a60*/  FMNMX.FTZ R4, R23, R12, !PT ;  /* 0x0000000c17047209 */ /* 0x001fc80007810000 */
[----:B------:R-:W-:Y:S01]  /*1a70*/  ISETP.GT.U32.AND P0, PT, R16, R13, PT ;  /* 0x0000000d1000720c */ /* 0x000fe20003f04070 */
[----:B------:R-:W0:Y:S01]  /*1a80*/  LDC R12, c[0x0][0x3e0] ;  /* 0x0000f800ff0c7b82 */ /* 0x000e220000000800 */
[----:B------:R-:W2:Y:S01]  /*1a90*/  SHFL.BFLY PT, R25, R4, 0x2, 0x1f ;  /* 0x0c401f0004197f89 */ /* 0x000ea200000e0000 */
[----:B------:R-:W-:-:S04]  /*1aa0*/  LOP3.LUT R0, R0, R15, RZ, 0x3c, !PT ;  /* 0x0000000f00007212 */ /* 0x000fc800078e3cff */
[----:B------:R-:W-:-:S06]  /*1ab0*/  ISETP.GE.AND P1, PT, R0, RZ, PT ;  /* 0x000000ff0000720c */ /* 0x000fcc0003f26270 */
[----:B------:R-:W-:Y:S02]  /*1ac0*/  @!P0 IADD3 R13, PT, PT, R13, -R16, RZ ;  /* 0x800000100d0d8210 */ /* 0x000fe40007ffe0ff */
[----:B--2---:R-:W-:-:S05]  /*1ad0*/  FMNMX.FTZ R25, R4, R25, !PT ;  /* 0x0000001904197209 */ /* 0x004fca0007810000 */
[----:B------:R-:W2:Y:S01]  /*1ae0*/  SHFL.BFLY PT, R0, R25, 0x1, 0x1f ;  /* 0x0c201f0019007f89 */ /* 0x000ea200000e0000 */
[----:B------:R-:W-:Y:S01]  /*1af0*/  ISETP.GE.U32.AND P2, PT, R13, R16, PT ;  /* 0x000000100d00720c */ /* 0x000fe20003f46070 */
[----:B------:R-:W-:Y:S01]  /*1b00*/  @!P0 VIADD R17, R17, 0x1 ;  /* 0x0000000111118836 */ /* 0x000fe20000000000 */
[----:B------:R-:W-:-:S11]  /*1b10*/  ISETP.NE.AND P0, PT, R15, RZ, PT ;  /* 0x000000ff0f00720c */ /* 0x000fd60003f05270 */
[----:B------:R-:W-:-:S04]  /*1b20*/  @P2 VIADD R17, R17, 0x1 ;  /* 0x0000000111112836 */ /* 0x000fc80000000000 */
[----:B------:R-:W-:Y:S01]  /*1b30*/  @!P1 IMAD.MOV R17, RZ, RZ, -R17 ;  /* 0x000000ffff119224 */ /* 0x000fe200078e0a11 */
[----:B------:R-:W-:Y:S02]  /*1b40*/  @!P0 LOP3.LUT R17, RZ, R15, RZ, 0x33, !PT ;  /* 0x0000000fff118212 */ /* 0x000fe400078e33ff */
[----:B--2---:R-:W-:-:S04]  /*1b50*/  FMNMX.FTZ R0, R25, R0, !PT ;  /* 0x0000000019007209 */ /* 0x004fc80007810000 */
[----:B------:R-:W-:-:S04]  /*1b60*/  FSETP.NEU.FTZ.AND P0, PT, R0, -INF , PT ;  /* 0xff8000000000780b */ /* 0x000fc80003f1d000 */
[----:B------:R-:W-:Y:S02]  /*1b70*/  FSEL R0, R0, RZ, P0 ;  /* 0x000000ff00007208 */ /* 0x000fe40000000000 */
[----:B------:R-:W-:-:S03]  /*1b80*/  SHF.R.S32.HI R4, RZ, 0x1f, R29 ;  /* 0x0000001fff047819 */ /* 0x000fc6000001141d */
[----:B------:R-:W-:Y:S01]  /*1b90*/  FADD.FTZ R18, -R0, R26 ;  /* 0x0000001a00127221 */ /* 0x000fe20000010100 */
[----:B------:R-:W-:Y:S01]  /*1ba0*/  LOP3.LUT R4, R4, 0x1, RZ, 0xfc, !PT ;  /* 0x0000000104047812 */ /* 0x000fe200078efcff */
[C---:B------:R-:W-:Y:S01]  /*1bb0*/  FADD.FTZ R24, -R0.reuse, R33 ;  /* 0x0000002100187221 */ /* 0x040fe20000010100 */
[----:B------:R-:W-:Y:S01]  /*1bc0*/  FADD.FTZ R14, -R0, R31 ;  /* 0x0000001f000e7221 */ /* 0x000fe20000010100 */
[----:B------:R-:W-:Y:S02]  /*1bd0*/  FMUL.FTZ R18, R18, 1.4426950216293334961 ;  /* 0x3fb8aa3b12127820 */ /* 0x000fe40000410000 */
[----:B------:R-:W-:Y:S01]  /*1be0*/  FMUL.FTZ R24, R24, 1.4426950216293334961 ;  /* 0x3fb8aa3b18187820 */ /* 0x000fe20000410000 */
[----:B------:R-:W-:Y:S02]  /*1bf0*/  IMAD R13, R17, R4, RZ ;  /* 0x00000004110d7224 */ /* 0x000fe400078e02ff */
[----:B------:R-:W-:Y:S01]  /*1c00*/  FMUL.FTZ R14, R14, 1.4426950216293334961 ;  /* 0x3fb8aa3b0e0e7820 */ /* 0x000fe20000410000 */
[----:B------:R-:W-:Y:S01]  /*1c10*/  FADD.FTZ R22, -R0, R27 ;  /* 0x0000001b00167221 */ /* 0x000fe20000010100 */
[----:B------:R-:W-:Y:S01]  /*1c20*/  MUFU.EX2 R41, R24 ;  /* 0x0000001800297308 */ /* 0x000fe20000000800 */
[----:B------:R-:W-:-:S02]  /*1c30*/  IABS R23, R13 ;  /* 0x0000000d00177213 */ /* 0x000fc40000000000 */
[----:B------:R-:W-:-:S05]  /*1c40*/  FMUL.FTZ R22, R22, 1.4426950216293334961 ;  /* 0x3fb8aa3b16167820 */ /* 0x000fca0000410000 */
[----:B------:R-:W2:Y:S01]  /*1c50*/  MUFU.EX2 R18, R18 ;  /* 0x0000001200127308 */ /* 0x000ea20000000800 */
[----:B0-----:R-:W-:-:S07]  /*1c60*/  IABS R16, R12 ;  /* 0x0000000c00107213 */ /* 0x001fce0000000000 */
[----:B------:R-:W0:Y:S08]  /*1c70*/  MUFU.EX2 R14, R14 ;  /* 0x0000000e000e7308 */ /* 0x000e300000000800 */
[----:B------:R-:W3:Y:S08]  /*1c80*/  I2F.RP R20, R23 ;  /* 0x0000001700147306 */ /* 0x000ef00000209400 */
[----:B------:R-:W4:Y:S01]  /*1c90*/  MUFU.EX2 R25, R22 ;  /* 0x0000001600197308 */ /* 0x000f220000000800 */
[----:B--2---:R-:W-:-:S07]  /*1ca0*/  FADD.FTZ R41, R41, R18 ;  /* 0x0000001229297221 */ /* 0x004fce0000010000 */
[----:B------:R-:W2:Y:S01]  /*1cb0*/  I2F.RP R4, R16 ;  /* 0x0000001000047306 */ /* 0x000ea20000209400 */
[----:B0-----:R-:W-:-:S07]  /*1cc0*/  FADD.FTZ R24, R41, R14 ;  /* 0x0000000e29187221 */ /* 0x001fce0000010000 */
[----:B---3--:R-:W0:Y:S01]  /*1cd0*/  MUFU.RCP R20, R20 ;  /* 0x0000001400147308 */ /* 0x008e220000001000 */
[----:B----4-:R-:W-:-:S07]  /*1ce0*/  FADD.FTZ R25, R24, R25 ;  /* 0x0000001918197221 */ /* 0x010fce0000010000 */
[----:B--2---:R-:W2:Y:S01]  /*1cf0*/  MUFU.RCP R4, R4 ;  /* 0x0000000400047308 */ /* 0x004ea20000001000 */
[----:B------:R-:W3:Y:S01]  /*1d00*/  SHFL.BFLY PT, R18, R25, 0x4, 0x1f ;  /* 0x0c801f0019127f89 */ /* 0x000ee200000e0000 */
[----:B0-----:R-:W-:-:S06]  /*1d10*/  VIADD R20, R20, 0xffffffe ;  /* 0x0ffffffe14147836 */ /* 0x001fcc0000000000 */
[----:B------:R-:W0:Y:S01]  /*1d20*/  F2I.FTZ.U32.TRUNC.NTZ R43, R20 ;  /* 0x00000014002b7305 */ /* 0x000e22000021f000 */
[----:B--2---:R-:W-:-:S07]  /*1d30*/  IADD3 R40, PT, PT, R4, 0xffffffe, RZ ;  /* 0x0ffffffe04287810 */ /* 0x004fce0007ffe0ff */
[----:B------:R2:W4:Y:S01]  /*1d40*/  F2I.FTZ.U32.TRUNC.NTZ R41, R40 ;  /* 0x0000002800297305 */ /* 0x000522000021f000 */
[----:B---3--:R-:W-:Y:S01]  /*1d50*/  FADD.FTZ R18, R25, R18 ;  /* 0x0000001219127221 */ /* 0x008fe20000010000 */
[----:B0-----:R-:W-:-:S04]  /*1d60*/  IMAD.MOV R14, RZ, RZ, -R43 ;  /* 0x000000ffff0e7224 */ /* 0x001fc800078e0a2b */
[----:B------:R-:W0:Y:S01]  /*1d70*/  SHFL.BFLY PT, R25, R18, 0x2, 0x1f ;  /* 0x0c401f0012197f89 */ /* 0x000e2200000e0000 */
[----:B------:R-:W-:Y:S02]  /*1d80*/  IMAD R14, R14, R23, RZ ;  /* 0x000000170e0e7224 */ /* 0x000fe400078e02ff */
[----:B--2---:R-:W-:Y:S02]  /*1d90*/  HFMA2 R40, -RZ, RZ, 0, 0 ;  /* 0x00000000ff287431 */ /* 0x004fe400000001ff */
[----:B----4-:R-:W-:Y:S02]  /*1da0*/  IMAD.MOV R4, RZ, RZ, -R41 ;  /* 0x000000ffff047224 */ /* 0x010fe400078e0a29 */
[----:B------:R-:W-:-:S04]  /*1db0*/  IMAD.HI.U32 R14, R43, R14, R42 ;  /* 0x0000000e2b0e7227 */ /* 0x000fc800078e002a */
[----:B------:R-:W-:Y:S02]  /*1dc0*/  IMAD R43, R4, R16, RZ ;  /* 0x00000010042b7224 */ /* 0x000fe400078e02ff */
[----:B------:R-:W-:Y:S01]  /*1dd0*/  IMAD.IADD R2, R2, 0x1, R23 ;  /* 0x0000000102027824 */ /* 0x000fe200078e0217 */
[----:B------:R-:W-:Y:S01]  /*1de0*/  IABS R4, R13 ;  /* 0x0000000d00047213 */ /* 0x000fe20000000000 */
[----:B------:R-:W-:-:S03]  /*1df0*/  IMAD.HI.U32 R43, R41, R43, R40 ;  /* 0x0000002b292b7227 */ /* 0x000fc600078e0028 */
[----:B------:R-:W-:Y:S01]  /*1e00*/  IABS R41, R2 ;  /* 0x0000000200297213 */ /* 0x000fe20000000000 */
[----:B------:R-:W-:-:S04]  /*1e10*/  IMAD.MOV R4, RZ, RZ, -R4 ;  /* 0x000000ffff047224 */ /* 0x000fc800078e0a04 */
[----:B------:R-:W-:-:S04]  /*1e20*/  IMAD.HI.U32 R14, R14, R41, RZ ;  /* 0x000000290e0e7227 */ /* 0x000fc800078e00ff */
[----:B------:R-:W-:-:S04]  /*1e30*/  IMAD.HI.U32 R43, R43, R41, RZ ;  /* 0x000000292b2b7227 */ /* 0x000fc800078e00ff */
[----:B0-----:R-:W-:Y:S01]  /*1e40*/  FADD.FTZ R25, R18, R25 ;  /* 0x0000001912197221 */ /* 0x001fe20000010000 */
[----:B------:R-:W-:Y:S02]  /*1e50*/  IMAD R20, R14, R4, R41 ;  /* 0x000000040e147224 */ /* 0x000fe400078e0229 */
[----:B------:R-:W-:-:S03]  /*1e60*/  IMAD.MOV R4, RZ, RZ, -R43 ;  /* 0x000000ffff047224 */ /* 0x000fc600078e0a2b */
[----:B------:R-:W-:Y:S01]  /*1e70*/  ISETP.GT.U32.AND P1, PT, R23, R20, PT ;  /* 0x000000141700720c */ /* 0x000fe20003f24070 */
[C---:B------:R-:W-:Y:S02]  /*1e80*/  IMAD R41, R16.reuse, R4, R41 ;  /* 0x0000000410297224 */ /* 0x040fe400078e0229 */
[----:B------:R-:W0:Y:S03]  /*1e90*/  SHFL.BFLY PT, R4, R25, 0x1, 0x1f ;  /* 0x0c201f0019047f89 */ /* 0x000e2600000e0000 */
[----:B------:R-:W-:-:S07]  /*1ea0*/  ISETP.GT.U32.AND P2, PT, R16, R41, PT ;  /* 0x000000291000720c */ /* 0x000fce0003f44070 */
[----:B------:R-:W-:-:S05]  /*1eb0*/  @!P1 IMAD.IADD R20, R20, 0x1, -R23 ;  /* 0x0000000114149824 */ /* 0x000fca00078e0a17 */
[-C--:B------:R-:W-:Y:S01]  /*1ec0*/  ISETP.GE.U32.AND P0, PT, R20, R23.reuse, PT ;  /* 0x000000171400720c */ /* 0x080fe20003f06070 */
[----:B------:R-:W-:Y:S01]  /*1ed0*/  @!P2 IMAD.IADD R41, R41, 0x1, -R16 ;  /* 0x000000012929a824 */ /* 0x000fe200078e0a10 */
[----:B------:R-:W-:Y:S02]  /*1ee0*/  LOP3.LUT R18, R2, R23, RZ, 0x3c, !PT ;  /* 0x0000001702127212 */ /* 0x000fe400078e3cff */
[----:B------:R-:W-:Y:S02]  /*1ef0*/  @!P1 IADD3 R14, PT, PT, R14, 0x1, RZ ;  /* 0x000000010e0e9810 */ /* 0x000fe40007ffe0ff */
[----:B------:R-:W-:Y:S02]  /*1f00*/  ISETP.GE.U32.AND P5, PT, R41, R16, PT ;  /* 0x000000102900720c */ /* 0x000fe40003fa6070 */
[----:B------:R-:W-:Y:S01]  /*1f10*/  LOP3.LUT R2, R2, R12, RZ, 0x3c, !PT ;  /* 0x0000000c02027212 */ /* 0x000fe200078e3cff */
[----:B0-----:R-:W-:Y:S01]  /*1f20*/  FADD.FTZ R4, R25, R4 ;  /* 0x0000000419047221 */ /* 0x001fe20000010000 */
[----:B------:R-:W-:Y:S01]  /*1f30*/  ISETP.GE.AND P3, PT, R18, RZ, PT ;  /* 0x000000ff1200720c */ /* 0x000fe20003f66270 */
[----:B------:R-:W-:Y:S01]  /*1f40*/  @!P2 VIADD R43, R43, 0x1 ;  /* 0x000000012b2ba836 */ /* 0x000fe20000000000 */
[----:B------:R-:W-:Y:S01]  /*1f50*/  ISETP.GE.AND P1, PT, R2, RZ, PT ;  /* 0x000000ff0200720c */ /* 0x000fe20003f26270 */
[----:B------:R-:W-:Y:S01]  /*1f60*/  @P0 VIADD R14, R14, 0x1 ;  /* 0x000000010e0e0836 */ /* 0x000fe20000000000 */
[----:B------:R-:W-:-:S02]  /*1f70*/  FSETP.NE.FTZ.AND P0, PT, R4, RZ, PT ;  /* 0x000000ff0400720b */ /* 0x000fc40003f15000 */
[----:B------:R-:W-:Y:S02]  /*1f80*/  ISETP.NE.AND P2, PT, R12, RZ, PT ;  /* 0x000000ff0c00720c */ /* 0x000fe40003f45270 */
[----:B------:R-:W-:Y:S02]  /*1f90*/  ISETP.NE.AND P6, PT, R13, RZ, PT ;  /* 0x000000ff0d00720c */ /* 0x000fe40003fc5270 */
[----:B------:R-:W-:-:S03]  /*1fa0*/  @P5 IADD3 R43, PT, PT, R43, 0x1, RZ ;  /* 0x000000012b2b5810 */ /* 0x000fc60007ffe0ff */
[----:B------:R-:W-:Y:S01]  /*1fb0*/  @!P3 IMAD.MOV R14, RZ, RZ, -R14 ;  /* 0x000000ffff0eb224 */ /* 0x000fe200078e0a0e */
[----:B------:R-:W-:Y:S01]  /*1fc0*/  ISETP.NE.AND P3, PT, R17, RZ, PT ;  /* 0x000000ff1100720c */ /* 0x000fe20003f65270 */
[----:B------:R-:W-:Y:S02]  /*1fd0*/  @!P1 IMAD.MOV R43, RZ, RZ, -R43 ;  /* 0x000000ffff2b9224 */ /* 0x000fe400078e0a2b */
[----:B------:R0:W2:Y:S02]  /*1fe0*/  @P0 MUFU.LG2 R17, R4 ;  /* 0x0000000400110308 */ /* 0x0000a40000000c00 */
[----:B------:R-:W-:Y:S02]  /*1ff0*/  @!P2 LOP3.LUT R43, RZ, R12, RZ, 0x33, !PT ;  /* 0x0000000cff2ba212 */ /* 0x000fe400078e33ff */
[----:B------:R-:W-:Y:S02]  /*2000*/  LOP3.LUT P2, RZ, R19, 0x387, RZ, 0xc0, !PT ;  /* 0x0000038713ff7812 */ /* 0x000fe4000784c0ff */
[----:B------:R-:W-:-:S02]  /*2010*/  @!P6 LOP3.LUT R14, RZ, R23, RZ, 0x33, !PT ;  /* 0x00000017ff0ee212 */ /* 0x000fc400078e33ff */
[----:B------:R-:W-:Y:S02]  /*2020*/  SEL R23, RZ, 0x1, !P3 ;  /* 0x00000001ff177807 */ /* 0x000fe40005800000 */
[----:B------:R-:W-:Y:S02]  /*2030*/  SHF.R.S32.HI R2, RZ, 0x1f, R13 ;  /* 0x0000001fff027819 */ /* 0x000fe4000001140d */
[-C--:B------:R-:W-:Y:S02]  /*2040*/  ISETP.LT.U32.AND P1, PT, R36, R14.reuse, PT ;  /* 0x0000000e2400720c */ /* 0x080fe40003f21070 */
[----:B------:R-:W-:Y:S02]  /*2050*/  SHF.R.S32.HI R25, RZ, 0x1f, R14 ;  /* 0x0000001fff197819 */ /* 0x000fe4000001140e */
[----:B------:R-:W-:Y:S01]  /*2060*/  LOP3.LUT R23, R2, R23, RZ, 0xfc, !PT ;  /* 0x0000001702177212 */ /* 0x000fe200078efcff */
[----:B------:R-:W-:Y:S01]  /*2070*/  IMAD R2, R43, R21, RZ ;  /* 0x000000152b027224 */ /* 0x000fe200078e02ff */
[----:B------:R-:W-:Y:S01]  /*2080*/  ISETP.LT.AND.EX P1, PT, R37, R25, PT, P1 ;  /* 0x000000192500720c */ /* 0x000fe20003f21310 */
[----:B-1----:R-:W-:Y:S01]  /*2090*/  IMAD R20, R15, UR4, RZ ;  /* 0x000000040f147c24 */ /* 0x002fe2000f8e02ff */
[----:B------:R-:W-:Y:S01]  /*20a0*/  BSSY.RECONVERGENT B1, `(.L_x_298) ;  /* 0x000012a000017945 */ /* 0x000fe20003800200 */
[----:B------:R-:W-:Y:S01]  /*20b0*/  IMAD.MOV.U32 R24, RZ, RZ, 0x7f800000 ;  /* 0x7f800000ff187424 */ /* 0x000fe200078e00ff */
[----:B0-----:R-:W-:Y:S01]  /*20c0*/  SEL R4, R36, R14, P1 ;  /* 0x0000000e24047207 */ /* 0x001fe20000800000 */
[----:B------:R-:W-:-:S02]  /*20d0*/  IMAD R2, R23, R2, RZ ;  /* 0x0000000217027224 */ /* 0x000fc400078e02ff */
[----:B--2---:R-:W-:Y:S01]  /*20e0*/  @P0 FFMA.FTZ R24, R17, 0.69314718246459960938, R0 ;  /* 0x3f31721811180823 */ /* 0x004fe20000010000 */
        /* <DEDUP_REMOVED lines=24> */
[----:B------:R-:W-:Y:S02]  /*2270*/  IMAD R15, R12, R14, R3 ;  /* 0x0000000e0c0f7224 */ /* 0x000fe400078e0203 */
[----:B------:R-:W-:-:S03]  /*2280*/  IMAD R3, R13, R20, RZ ;  /* 0x000000140d037224 */ /* 0x000fc600078e02ff */
        /* <DEDUP_REMOVED lines=26> */
.L_x_301:
[----:B------:R-:W-:Y:S01]  /*2430*/  IMAD.MOV.U32 R17, RZ, RZ, RZ ;  /* 0x000000ffff117224 */ /* 0x000fe200078e00ff */
[----:B------:R-:W-:Y:S02]  /*2440*/  MOV R18, R40 ;  /* 0x0000002800127202 */ /* 0x000fe40000000f00 */
[----:B------:R-:W-:Y:S02]  /*2450*/  MOV R16, 0x2470 ;  /* 0x0000247000107802 */ /* 0x000fe40000000f00 */
[----:B------:R-:W-:Y:S05]  /*2460*/  CALL.REL.NOINC `($__internal_9_$__cuda_sm20_div_s64) ;  /* 0x0000001c00f47944 */ /* 0x000fea0003c00000 */
[----:B------:R-:W-:Y:S02]  /*2470*/  IADD3 R14, PT, PT, -R12, RZ, RZ ;  /* 0x000000ff0c0e7210 */ /* 0x000fe40007ffe1ff */
[----:B------:R-:W-:-:S03]  /*2480*/  MOV R41, R13 ;  /* 0x0000000d00297202 */ /* 0x000fc60000000f00 */
[----:B------:R-:W-:Y:S01]  /*2490*/  IMAD R14, R40, R14, R25 ;  /* 0x0000000e280e7224 */ /* 0x000fe200078e0219 */
[----:B------:R-:W-:-:S07]  /*24a0*/  MOV R40, R12 ;  /* 0x0000000c00287202 */ /* 0x000fce0000000f00 */
.L_x_302:
[-C--:B------:R-:W-:Y:S01]  /*24b0*/  IABS R16, R35.reuse ;  /* 0x0000002300107213 */ /* 0x080fe20000000000 */
[----:B------:R-:W-:Y:S01]  /*24c0*/  IMAD R7, R7, R10, RZ ;  /* 0x0000000a07077224 */ /* 0x000fe200078e02ff */
[----:B------:R-:W-:Y:S01]  /*24d0*/  MOV R22, RZ ;  /* 0x000000ff00167202 */ /* 0x000fe20000000f00 */
[----:B------:R-:W-:Y:S01]  /*24e0*/  BSSY.RECONVERGENT B0, `(.L_x_303) ;  /* 0x0000040000007945 */ /* 0x000fe20003800200 */
[----:B------:R-:W0:Y:S01]  /*24f0*/  I2F.U32.RP R17, R16 ;  /* 0x0000001000117306 */ /* 0x000e220000209000 */
[----:B------:R-:W-:Y:S01]  /*2500*/  IABS R12, R35 ;  /* 0x00000023000c7213 */ /* 0x000fe20000000000 */
[----:B------:R-:W-:Y:S01]  /*2510*/  IMAD R7, R8, R11, R7 ;  /* 0x0000000b08077224 */ /* 0x000fe200078e0207 */
[----:B------:R-:W-:Y:S02]  /*2520*/  IABS R13, R14 ;  /* 0x0000000e000d7213 */ /* 0x000fe40000000000 */
[----:B------:R-:W-:-:S04]  /*2530*/  LOP3.LUT R11, R14, R35, RZ, 0x3c, !PT ;  /* 0x000000230e0b7212 */ /* 0x000fc800078e3cff */
[----:B------:R-:W-:Y:S01]  /*2540*/  ISETP.GE.AND P0, PT, R11, RZ, PT ;  /* 0x000000ff0b00720c */ /* 0x000fe20003f06270 */
[----:B0-----:R-:W0:Y:S02]  /*2550*/  MUFU.RCP R23, R17 ;  /* 0x0000001100177308 */ /* 0x001e240000001000 */
[----:B0-----:R-:W-:-:S06]  /*2560*/  VIADD R23, R23, 0xffffffe ;  /* 0x0ffffffe17177836 */ /* 0x001fcc0000000000 */
[----:B------:R-:W0:Y:S02]  /*2570*/  F2I.FTZ.U32.TRUNC.NTZ R23, R23 ;  /* 0x0000001700177305 */ /* 0x000e24000021f000 */
[----:B0-----:R-:W-:-:S04]  /*2580*/  IMAD.MOV R15, RZ, RZ, -R23 ;  /* 0x000000ffff0f7224 */ /* 0x001fc800078e0a17 */
        /* <DEDUP_REMOVED lines=15> */
[----:B------:R-:W-:Y:S02]  /*2680*/  ISETP.NE.AND P1, PT, R35, RZ, PT ;  /* 0x000000ff2300720c */ /* 0x000fe40003f25270 */
[----:B------:R-:W-:-:S09]  /*2690*/  LOP3.LUT R11, R41, R15, RZ, 0xfc, !PT ;  /* 0x0000000f290b7212 */ /* 0x000fd200078efcff */
[----:B------:R-:W-:-:S05]  /*26a0*/  @P2 VIADD R12, R12, 0x1 ;  /* 0x000000010c0c2836 */ /* 0x000fca0000000000 */
[----:B------:R-:W-:-:S04]  /*26b0*/  MOV R7, R12 ;  /* 0x0000000c00077202 */ /* 0x000fc80000000f00 */
[----:B------:R-:W-:Y:S02]  /*26c0*/  @!P0 IADD3 R7, PT, PT, -R7, RZ, RZ ;  /* 0x000000ff07078210 */ /* 0x000fe40007ffe1ff */
[----:B------:R-:W-:Y:S02]  /*26d0*/  ISETP.NE.U32.AND P0, PT, R11, RZ, PT ;  /* 0x000000ff0b00720c */ /* 0x000fe40003f05070 */
[----:B------:R-:W-:-:S04]  /*26e0*/  @!P1 LOP3.LUT R7, RZ, R35, RZ, 0x33, !PT ;  /* 0x00000023ff079212 */ /* 0x000fc800078e33ff */
[----:B------:R-:W-:-:S05]  /*26f0*/  IADD3 R11, PT, PT, -R7, RZ, RZ ;  /* 0x000000ff070b7210 */ /* 0x000fca0007ffe1ff */
[----:B------:R-:W-:Y:S02]  /*2700*/  IMAD R35, R35, R11, R14 ;  /* 0x0000000b23237224 */ /* 0x000fe400078e020e */
        /* <DEDUP_REMOVED lines=22> */
.L_x_304:
[----:B------:R-:W-:Y:S01]  /*2870*/  IMAD.MOV.U32 R25, RZ, RZ, R40 ;  /* 0x000000ffff197224 */ /* 0x000fe200078e0028 */
[----:B------:R-:W-:Y:S01]  /*2880*/  MOV R17, R41 ;  /* 0x0000002900117202 */ /* 0x000fe20000000f00 */
[----:B------:R-:W-:Y:S01]  /*2890*/  IMAD.MOV.U32 R18, RZ, RZ, R44 ;  /* 0x000000ffff127224 */ /* 0x000fe200078e002c */
[----:B------:R-:W-:Y:S02]  /*28a0*/  MOV R16, 0x28c0 ;  /* 0x000028c000107802 */ /* 0x000fe40000000f00 */
[----:B------:R-:W-:Y:S05]  /*28b0*/  CALL.REL.NOINC `($__internal_9_$__cuda_sm20_div_s64) ;  /* 0x0000001800e07944 */ /* 0x000fea0003c00000 */
[----:B------:R-:W-:-:S05]  /*28c0*/  IADD3 R41, PT, PT, -R12, RZ, RZ ;  /* 0x000000ff0c297210 */ /* 0x000fca0007ffe1ff */
[----:B------:R-:W-:Y:S02]  /*28d0*/  IMAD R41, R41, R44, R40 ;  /* 0x0000002c29297224 */ /* 0x000fe400078e0228 */
.L_x_305:
[----:B------:R-:W-:Y:S05]  /*28e0*/  BSYNC.RECONVERGENT B0 ;  /* 0x0000000000007941 */ /* 0x000fea0003800200 */
.L_x_303:
[----:B------:R-:W-:Y:S01]  /*28f0*/  IABS R14, R10 ;  /* 0x0000000a000e7213 */ /* 0x000fe20000000000 */
[----:B------:R-:W0:Y:S01]  /*2900*/  LDC R16, c[0x0][0x3e0] ;  /* 0x0000f800ff107b82 */ /* 0x000e220000000800 */
[----:B------:R-:W-:Y:S01]  /*2910*/  IABS R11, R5 ;  /* 0x00000005000b7213 */ /* 0x000fe20000000000 */
[----:B------:R-:W1:Y:S01]  /*2920*/  LDCU UR4, c[0x0][0x434] ;  /* 0x00008680ff0477ac */ /* 0x000e620008000800 */
[----:B------:R-:W2:Y:S01]  /*2930*/  I2F.U32.RP R18, R14 ;  /* 0x0000000e00127306 */ /* 0x000ea20000209000 */
[----:B------:R-:W-:Y:S01]  /*2940*/  IABS R13, R8 ;  /* 0x00000008000d7213 */ /* 0x000fe20000000000 */
[----:B------:R-:W-:Y:S01]  /*2950*/  IMAD R9, R9, R20, RZ ;  /* 0x0000001409097224 */ /* 0x000fe200078e02ff */
[----:B------:R-:W-:-:S05]  /*2960*/  IABS R22, R12 ;  /* 0x0000000c00167213 */ /* 0x000fca0000000000 */
[----:B------:R-:W3:Y:S08]  /*2970*/  I2F.U32.RP R17, R11 ;  /* 0x0000000b00117306 */ /* 0x000ef00000209000 */
[----:B--2---:R-:W2:Y:S01]  /*2980*/  MUFU.RCP R42, R18 ;  /* 0x00000012002a7308 */ /* 0x004ea20000001000 */
[----:B0-----:R-:W-:-:S07]  /*2990*/  ISETP.LT.U32.AND P0, PT, R16, 0x1, PT ;  /* 0x000000011000780c */ /* 0x001fce0003f01070 */
[----:B---3--:R-:W0:Y:S01]  /*29a0*/  MUFU.RCP R38, R17 ;  /* 0x0000001100267308 */ /* 0x008e220000001000 */
[----:B------:R-:W-:-:S04]  /*29b0*/  ISETP.LT.AND.EX P0, PT, R0, RZ, PT, P0 ;  /* 0x000000ff0000720c */ /* 0x000fc80003f01300 */
[----:B------:R-:W-:-:S03]  /*29c0*/  SEL R16, R16, 0x1, P0 ;  /* 0x0000000110107807 */ /* 0x000fc60000000000 */
[----:B------:R-:W-:Y:S01]  /*29d0*/  I2F.U32.RP R15, R13 ;  /* 0x0000000d000f7306 */ /* 0x000fe20000209000 */
[----:B--2---:R-:W-:Y:S01]  /*29e0*/  VIADD R42, R42, 0xffffffe ;  /* 0x0ffffffe2a2a7836 */ /* 0x004fe20000000000 */
[----:B------:R-:W-:-:S06]  /*29f0*/  IABS R18, R4 ;  /* 0x0000000400127213 */ /* 0x000fcc0000000000 */
[----:B------:R-:W2:Y:S01]  /*2a00*/  F2I.FTZ.U32.TRUNC.NTZ R43, R42 ;  /* 0x0000002a002b7305 */ /* 0x000ea2000021f000 */
[----:B0-----:R-:W-:Y:S01]  /*2a10*/  VIADD R38, R38, 0xffffffe ;  /* 0x0ffffffe26267836 */ /* 0x001fe20000000000 */
[----:B------:R-:W-:-:S06]  /*2a20*/  IABS R17, R16 ;  /* 0x0000001000117213 */ /* 0x000fcc0000000000 */
[----:B------:R-:W0:Y:S01]  /*2a30*/  F2I.FTZ.U32.TRUNC.NTZ R39, R38 ;  /* 0x0000002600277305 */ /* 0x000e22000021f000 */
[----:B--2---:R-:W-:-:S07]  /*2a40*/  IMAD.MOV R23, RZ, RZ, -R43 ;  /* 0x000000ffff177224 */ /* 0x004fce00078e0a2b */
[----:B------:R-:W2:Y:S01]  /*2a50*/  MUFU.RCP R15, R15 ;  /* 0x0000000f000f7308 */ /* 0x000ea20000001000 */
[----:B------:R-:W-:Y:S02]  /*2a60*/  IMAD.MOV.U32 R42, RZ, RZ, RZ ;  /* 0x000000ffff2a7224 */ /* 0x000fe400078e00ff */
[----:B------:R-:W-:Y:S01]  /*2a70*/  IMAD R36, R23, R14, RZ ;  /* 0x0000000e17247224 */ /* 0x000fe200078e02ff */
[----:B0-----:R-:W-:-:S04]  /*2a80*/  IADD3 R0, PT, PT, RZ, -R39, RZ ;  /* 0x80000027ff007210 */ /* 0x001fc80007ffe0ff */
[----:B------:R-:W0:Y:S01]  /*2a90*/  I2F.U32.RP R23, R17 ;  /* 0x0000001100177306 */ /* 0x000e220000209000 */
[----:B------:R-:W-:Y:S02]  /*2aa0*/  IMAD.MOV.U32 R38, RZ, RZ, RZ ;  /* 0x000000ffff267224 */ /* 0x000fe400078e00ff */
[----:B------:R-:W-:-:S04]  /*2ab0*/  IMAD.HI.U32 R36, R43, R36, R42 ;  /* 0x000000242b247227 */ /* 0x000fc800078e002a */
[----:B------:R-:W-:Y:S01]  /*2ac0*/  IMAD R37, R0, R11, RZ ;  /* 0x0000000b00257224 */ /* 0x000fe200078e02ff */
[----:B------:R-:W-:Y:S01]  /*2ad0*/  IABS R0, R10 ;  /* 0x0000000a00007213 */ /* 0x000fe20000000000 */
[----:B--2---:R-:W-:Y:S01]  /*2ae0*/  VIADD R42, R15, 0xffffffe ;  /* 0x0ffffffe0f2a7836 */ /* 0x004fe20000000000 */
[----:B------:R-:W-:Y:S01]  /*2af0*/  IABS R15, R41 ;  /* 0x00000029000f7213 */ /* 0x000fe20000000000 */
[----:B------:R-:W-:Y:S01]  /*2b00*/  IMAD.HI.U32 R37, R39, R37, R38 ;  /* 0x0000002527257227 */ /* 0x000fe200078e0026 */
[----:B------:R-:W-:Y:S01]  /*2b10*/  IADD3 R39, PT, PT, RZ, -R0, RZ ;  /* 0x80000000ff277210 */ /* 0x000fe20007ffe0ff */
[----:B------:R-:W2:Y:S01]  /*2b20*/  I2F.U32.RP R25, R18 ;  /* 0x0000001200197306 */ /* 0x000ea20000209000 */
[----:B------:R-:W-:Y:S01]  /*2b30*/  IABS R0, R5 ;  /* 0x0000000500007213 */ /* 0x000fe20000000000 */
[----:B------:R-:W-:-:S04]  /*2b40*/  IMAD.HI.U32 R36, R36, R15, RZ ;  /* 0x0000000f24247227 */ /* 0x000fc800078e00ff */
[----:B------:R-:W-:Y:S02]  /*2b50*/  IMAD.MOV R0, RZ, RZ, -R0 ;  /* 0x000000ffff007224 */ /* 0x000fe400078e0a00 */
[----:B0-----:R-:W0:Y:S01]  /*2b60*/  MUFU.RCP R23, R23 ;  /* 0x0000001700177308 */ /* 0x001e220000001000 */
[----:B------:R-:W-:-:S04]  /*2b70*/  IMAD.HI.U32 R37, R37, R22, RZ ;  /* 0x0000001625257227 */ /* 0x000fc800078e00ff */
[----:B------:R-:W-:Y:S02]  /*2b80*/  IMAD R39, R36, R39, R15 ;  /* 0x0000002724277224 */ /* 0x000fe400078e020f */
[----:B------:R-:W-:Y:S01]  /*2b90*/  IMAD R0, R37, R0, R22 ;  /* 0x0000000025007224 */ /* 0x000fe200078e0216 */
[----:B------:R3:W4:Y:S01]  /*2ba0*/  F2I.FTZ.U32.TRUNC.NTZ R43, R42 ;  /* 0x0000002a002b7305 */ /* 0x000722000021f000 */
[----:B------:R-:W-:Y:S02]  /*2bb0*/  LOP3.LUT R22, R12, R5, RZ, 0x3c, !PT ;  /* 0x000000050c167212 */ /* 0x000fe400078e3cff */
[----:B------:R-:W-:Y:S02]  /*2bc0*/  ISETP.GT.U32.AND P2, PT, R14, R39, PT ;  /* 0x000000270e00720c */ /* 0x000fe40003f44070 */
[----:B------:R-:W-:Y:S02]  /*2bd0*/  ISETP.GT.U32.AND P3, PT, R11, R0, PT ;  /* 0x000000000b00720c */ /* 0x000fe40003f64070 */
[----:B------:R-:W-:Y:S01]  /*2be0*/  ISETP.GE.AND P0, PT, R22, RZ, PT ;  /* 0x000000ff1600720c */ /* 0x000fe20003f06270 */
[----:B--2---:R-:W2:Y:S01]  /*2bf0*/  MUFU.RCP R25, R25 ;  /* 0x0000001900197308 */ /* 0x004ea20000001000 */
[----:B0-----:R-:W-:-:S02]  /*2c00*/  VIADD R23, R23, 0xffffffe ;  /* 0x0ffffffe17177836 */ /* 0x001fc40000000000 */
[----:B------:R-:W-:Y:S02]  /*2c10*/  IMAD.MOV.U32 R22, RZ, RZ, RZ ;  /* 0x000000ffff167224 */ /* 0x000fe400078e00ff */
[----:B---3--:R-:W-:-:S03]  /*2c20*/  HFMA2 R42, -RZ, RZ, 0, 0 ;  /* 0x00000000ff2a7431 */ /* 0x008fc600000001ff */
[----:B------:R-:W0:Y:S01]  /*2c30*/  F2I.FTZ.U32.TRUNC.NTZ R23, R23 ;  /* 0x0000001700177305 */ /* 0x000e22000021f000 */
[--C-:B----4-:R-:W-:Y:S01]  /*2c40*/  IMAD.MOV R15, RZ, RZ, -R43.reuse ;  /* 0x000000ffff0f7224 */ /* 0x110fe200078e0a2b */
[----:B------:R-:W-:Y:S01]  /*2c50*/  @!P3 IADD3 R0, PT, PT, R0, -R11, RZ ;  /* 0x8000000b0000b210 */ /* 0x000fe20007ffe0ff */
[----:B------:R-:W-:Y:S01]  /*2c60*/  @!P2 IMAD.IADD R39, R39, 0x1, -R14 ;  /* 0x000000012727a824 */ /* 0x000fe200078e0a0e */
[----:B------:R-:W-:Y:S01]  /*2c70*/  @!P3 IADD3 R37, PT, PT, R37, 0x1, RZ ;  /* 0x000000012525b810 */ /* 0x000fe20007ffe0ff */
[----:B------:R-:W-:Y:S01]  /*2c80*/  IMAD R15, R15, R13, RZ ;  /* 0x0000000d0f0f7224 */ /* 0x000fe200078e02ff */
[----:B------:R-:W-:Y:S01]  /*2c90*/  ISETP.GE.U32.AND P6, PT, R0, R11, PT ;  /* 0x0000000b0000720c */ /* 0x000fe20003fc6070 */
[----:B------:R-:W-:Y:S01]  /*2ca0*/  @!P2 VIADD R36, R36, 0x1 ;  /* 0x000000012424a836 */ /* 0x000fe20000000000 */
[----:B------:R-:W-:Y:S01]  /*2cb0*/  ISETP.GE.U32.AND P1, PT, R39, R14, PT ;  /* 0x0000000e2700720c */ /* 0x000fe20003f26070 */
[----:B------:R-:W-:Y:S01]  /*2cc0*/  IMAD.HI.U32 R42, R43, R15, R42 ;  /* 0x0000000f2b2a7227 */ /* 0x000fe200078e002a */
[----:B------:R-:W-:-:S02]  /*2cd0*/  LOP3.LUT R14, R41, R10, RZ, 0x3c, !PT ;  /* 0x0000000a290e7212 */ /* 0x000fc400078e3cff */
[----:B------:R-:W-:Y:S01]  /*2ce0*/  IABS R0, R16 ;  /* 0x0000001000007213 */ /* 0x000fe20000000000 */
[----:B--2---:R-:W-:Y:S01]  /*2cf0*/  VIADD R25, R25, 0xffffffe ;  /* 0x0ffffffe19197836 */ /* 0x004fe20000000000 */
[----:B------:R-:W-:Y:S01]  /*2d00*/  ISETP.GE.AND P5, PT, R14, RZ, PT ;  /* 0x000000ff0e00720c */ /* 0x000fe20003fa6270 */
[--C-:B0-----:R-:W-:Y:S01]  /*2d10*/  IMAD.MOV R15, RZ, RZ, -R23.reuse ;  /* 0x000000ffff0f7224 */ /* 0x101fe200078e0a17 */
[----:B------:R-:W-:Y:S01]  /*2d20*/  IABS R14, R7 ;  /* 0x00000007000e7213 */ /* 0x000fe20000000000 */
[----:B------:R-:W0:Y:S01]  /*2d30*/  F2I.FTZ.U32.TRUNC.NTZ R39, R25 ;  /* 0x0000001900277305 */ /* 0x000e22000021f000 */
[----:B------:R-:W-:Y:S01]  /*2d40*/  ISETP.NE.AND P2, PT, R10, RZ, PT ;  /* 0x000000ff0a00720c */ /* 0x000fe20003f45270 */
[----:B------:R-:W-:Y:S01]  /*2d50*/  IMAD R15, R15, R17, RZ ;  /* 0x000000110f0f7224 */ /* 0x000fe200078e02ff */
[----:B------:R-:W-:Y:S01]  /*2d60*/  IADD3 R0, PT, PT, RZ, -R0, RZ ;  /* 0x80000000ff007210 */ /* 0x000fe20007ffe0ff */
[----:B------:R-:W-:Y:S01]  /*2d70*/  @P1 VIADD R36, R36, 0x1 ;  /* 0x0000000124241836 */ /* 0x000fe20000000000 */
[----:B------:R-:W-:Y:S01]  /*2d80*/  ISETP.NE.AND P1, PT, R5, RZ, PT ;  /* 0x000000ff0500720c */ /* 0x000fe20003f25270 */
[----:B------:R-:W-:Y:S01]  /*2d90*/  IMAD.HI.U32 R11, R23, R15, R22 ;  /* 0x0000000f170b7227 */ /* 0x000fe200078e0016 */
[----:B------:R-:W-:-:S03]  /*2da0*/  IABS R22, R8 ;  /* 0x0000000800167213 */ /* 0x000fc60000000000 */
[----:B------:R-:W-:Y:S02]  /*2db0*/  @P6 VIADD R37, R37, 0x1 ;  /* 0x0000000125256836 */ /* 0x000fe40000000000 */
[----:B------:R-:W-:-:S03]  /*2dc0*/  IMAD.HI.U32 R11, R11, R14, RZ ;  /* 0x0000000e0b0b7227 */ /* 0x000fc600078e00ff */
[----:B------:R-:W-:Y:S01]  /*2dd0*/  @!P0 IADD3 R37, PT, PT, -R37, RZ, RZ ;  /* 0x000000ff25258210 */ /* 0x000fe20007ffe1ff */
[----:B------:R-:W-:Y:S01]  /*2de0*/  IMAD R0, R11, R0, R14 ;  /* 0x000000000b007224 */ /* 0x000fe200078e020e */
[----:B------:R-:W-:Y:S01]  /*2df0*/  IABS R14, R4 ;  /* 0x00000004000e7213 */ /* 0x000fe20000000000 */
[--C-:B0-----:R-:W-:Y:S01]  /*2e00*/  IMAD.MOV R15, RZ, RZ, -R39.reuse ;  /* 0x000000ffff0f7224 */ /* 0x101fe200078e0a27 */
[----:B------:R-:W-:Y:S01]  /*2e10*/  @!P1 LOP3.LUT R37, RZ, R5, RZ, 0x33, !PT ;  /* 0x00000005ff259212 */ /* 0x000fe200078e33ff */
[----:B------:R-:W-:Y:S01]  /*2e20*/  @!P5 IMAD.MOV R36, RZ, RZ, -R36 ;  /* 0x000000ffff24d224 */ /* 0x000fe200078e0a24 */
[----:B------:R-:W-:Y:S01]  /*2e30*/  ISETP.GT.U32.AND P0, PT, R17, R0, PT ;  /* 0x000000001100720c */ /* 0x000fe20003f04070 */
[----:B------:R-:W-:Y:S01]  /*2e40*/  IMAD R15, R15, R18, RZ ;  /* 0x000000120f0f7224 */ /* 0x000fe200078e02ff */
[----:B------:R-:W-:Y:S01]  /*2e50*/  @!P2 LOP3.LUT R36, RZ, R10, RZ, 0x33, !PT ;  /* 0x0000000aff24a212 */ /* 0x000fe200078e33ff */
[----:B------:R-:W-:Y:S02]  /*2e60*/  IMAD.MOV R22, RZ, RZ, -R22 ;  /* 0x000000ffff167224 */ /* 0x000fe400078e0a16 */
[----:B------:R-:W-:Y:S01]  /*2e70*/  IMAD.HI.U32 R38, R39, R15, R38 ;  /* 0x0000000f27267227 */ /* 0x000fe200078e0026 */
[----:B------:R-:W-:-:S02]  /*2e80*/  IABS R23, R36 ;  /* 0x0000002400177213 */ /* 0x000fc40000000000 */
[----:B------:R-:W-:Y:S01]  /*2e90*/  IABS R15, R37 ;  /* 0x00000025000f7213 */ /* 0x000fe20000000000 */
[----:B------:R-:W-:Y:S02]  /*2ea0*/  IMAD.MOV R14, RZ, RZ, -R14 ;  /* 0x000000ffff0e7224 */ /* 0x000fe400078e0a0e */
[----:B------:R-:W-:Y:S02]  /*2eb0*/  IMAD.HI.U32 R42, R42, R23, RZ ;  /* 0x000000172a2a7227 */ /* 0x000fe400078e00ff */
[----:B------:R-:W-:Y:S02]  /*2ec0*/  @!P0 IADD3 R0, PT, PT, R0, -R17, RZ ;  /* 0x8000001100008210 */ /* 0x000fe40007ffe0ff */
[----:B------:R-:W-:Y:S02]  /*2ed0*/  IMAD.HI.U32 R38, R38, R15, RZ ;  /* 0x0000000f26267227 */ /* 0x000fe400078e00ff */
[----:B------:R-:W-:Y:S02]  /*2ee0*/  ISETP.GE.U32.AND P2, PT, R0, R17, PT ;  /* 0x000000110000720c */ /* 0x000fe40003f46070 */
[----:B------:R-:W-:Y:S01]  /*2ef0*/  IMAD R22, R42, R22, R23 ;  /* 0x000000162a167224 */ /* 0x000fe200078e0217 */
[----:B------:R-:W0:Y:S01]  /*2f00*/  LDC R0, c[0x0][0x430] ;  /* 0x00010c00ff007b82 */ /* 0x000e220000000800 */
[----:B------:R-:W-:Y:S01]  /*2f10*/  IMAD R15, R38, R14, R15 ;  /* 0x0000000e260f7224 */ /* 0x000fe200078e020f */
[----:B------:R-:W-:Y:S01]  /*2f20*/  LOP3.LUT R14, R7, R16, RZ, 0x3c, !PT ;  /* 0x00000010070e7212 */ /* 0x000fe200078e3cff */
[----:B------:R-:W-:Y:S01]  /*2f30*/  @!P0 VIADD R11, R11, 0x1 ;  /* 0x000000010b0b8836 */ /* 0x000fe20000000000 */
[----:B------:R-:W-:-:S02]  /*2f40*/  ISETP.GT.U32.AND P3, PT, R13, R22, PT ;  /* 0x000000160d00720c */ /* 0x000fc40003f64070 */
[----:B------:R-:W-:Y:S02]  /*2f50*/  ISETP.GT.U32.AND P1, PT, R18, R15, PT ;  /* 0x0000000f1200720c */ /* 0x000fe40003f24070 */
[----:B------:R-:W-:Y:S01]  /*2f60*/  ISETP.GE.AND P5, PT, R14, RZ, PT ;  /* 0x000000ff0e00720c */ /* 0x000fe20003fa6270 */
[----:B------:R-:W-:Y:S01]  /*2f70*/  IMAD.MOV R14, RZ, RZ, -R36 ;  /* 0x000000ffff0e7224 */ /* 0x000fe200078e0a24 */
[----:B------:R-:W-:Y:S02]  /*2f80*/  ISETP.NE.AND P0, PT, R16, RZ, PT ;  /* 0x000000ff1000720c */ /* 0x000fe40003f05270 */
[----:B------:R-:W-:Y:S01]  /*2f90*/  @P2 IADD3 R11, PT, PT, R11, 0x1, RZ ;  /* 0x000000010b0b2810 */ /* 0x000fe20007ffe0ff */
[----:B------:R-:W-:Y:S01]  /*2fa0*/  IMAD R14, R10, R14, R41 ;  /* 0x0000000e0a0e7224 */ /* 0x000fe200078e0229 */
[----:B------:R-:W-:Y:S02]  /*2fb0*/  LOP3.LUT R17, R36, R8, RZ, 0x3c, !PT ;  /* 0x0000000824117212 */ /* 0x000fe400078e3cff */
[----:B------:R-:W-:Y:S01]  /*2fc0*/  LOP3.LUT R10, R37, R4, RZ, 0x3c, !PT ;  /* 0x00000004250a7212 */ /* 0x000fe200078e3cff */
[----:B------:R-:W-:Y:S01]  /*2fd0*/  @!P3 IMAD.IADD R22, R22, 0x1, -R13 ;  /* 0x000000011616b824 */ /* 0x000fe200078e0a0d */
[----:B------:R-:W-:Y:S01]  /*2fe0*/  ISETP.GE.AND P2, PT, R17, RZ, PT ;  /* 0x000000ff1100720c */ /* 0x000fe20003f46270 */
[----:B------:R-:W-:-:S02]  /*2ff0*/  @!P1 IMAD.IADD R15, R15, 0x1, -R18 ;  /* 0x000000010f0f9824 */ /* 0x000fc400078e0a12 */
[----:B------:R-:W-:Y:S01]  /*3000*/  @!P5 IADD3 R11, PT, PT, -R11, RZ, RZ ;  /* 0x000000ff0b0bd210 */ /* 0x000fe20007ffe1ff */
[----:B------:R-:W-:Y:S01]  /*3010*/  @!P3 VIADD R42, R42, 0x1 ;  /* 0x000000012a2ab836 */ /* 0x000fe20000000000 */
[----:B------:R-:W-:Y:S01]  /*3020*/  ISETP.GE.U32.AND P6, PT, R22, R13, PT ;  /* 0x0000000d1600720c */ /* 0x000fe20003fc6070 */
[----:B------:R-:W-:Y:S01]  /*3030*/  @!P1 VIADD R38, R38, 0x1 ;  /* 0x0000000126269836 */ /* 0x000fe20000000000 */
[----:B------:R-:W-:Y:S02]  /*3040*/  ISETP.GE.U32.AND P5, PT, R15, R18, PT ;  /* 0x000000120f00720c */ /* 0x000fe40003fa6070 */
[----:B0-----:R-:W-:Y:S02]  /*3050*/  SEL R0, R0, 0x1, P4 ;  /* 0x0000000100007807 */ /* 0x001fe40002000000 */
[----:B------:R-:W-:Y:S02]  /*3060*/  ISETP.NE.AND P4, PT, R8, RZ, PT ;  /* 0x000000ff0800720c */ /* 0x000fe40003f85270 */
[----:B------:R-:W-:-:S02]  /*3070*/  @!P0 LOP3.LUT R11, RZ, R16, RZ, 0x33, !PT ;  /* 0x00000010ff0b8212 */ /* 0x000fc400078e33ff */
[----:B------:R-:W-:Y:S02]  /*3080*/  ISETP.GE.AND P0, PT, R10, RZ, PT ;  /* 0x000000ff0a00720c */ /* 0x000fe40003f06270 */
[----:B------:R-:W-:Y:S01]  /*3090*/  ISETP.NE.AND P3, PT, R4, RZ, PT ;  /* 0x000000ff0400720c */ /* 0x000fe20003f65270 */
[----:B------:R-:W-:Y:S01]  /*30a0*/  IMAD.WIDE R22, R11, R21, RZ ;  /* 0x000000150b167225 */ /* 0x000fe200078e02ff */
[----:B------:R-:W-:Y:S02]  /*30b0*/  IADD3 R10, PT, PT, -R37, RZ, RZ ;  /* 0x000000ff250a7210 */ /* 0x000fe40007ffe1ff */
[----:B------:R-:W-:Y:S01]  /*30c0*/  IADD3 R11, PT, PT, -R11, RZ, RZ ;  /* 0x000000ff0b0b7210 */ /* 0x000fe20007ffe1ff */
[----:B------:R-:W-:Y:S01]  /*30d0*/  @P6 VIADD R42, R42, 0x1 ;  /* 0x000000012a2a6836 */ /* 0x000fe20000000000 */
[----:B------:R-:W-:Y:S01]  /*30e0*/  SHF.R.S32.HI R18, RZ, 0x1f, R0 ;  /* 0x0000001fff127819 */ /* 0x000fe20000011400 */
[----:B------:R-:W-:Y:S02]  /*30f0*/  @P5 VIADD R38, R38, 0x1 ;  /* 0x0000000126265836 */ /* 0x000fe40000000000 */
[----:B------:R-:W-:Y:S01]  /*3100*/  @!P2 IMAD.MOV R42, RZ, RZ, -R42 ;  /* 0x000000ffff2aa224 */ /* 0x000fe200078e0a2a */
[----:B------:R-:W-:Y:S01]  /*3110*/  @!P4 LOP3.LUT R42, RZ, R8, RZ, 0x33, !PT ;  /* 0x00000008ff2ac212 */ /* 0x000fe200078e33ff */
[----:B------:R-:W-:-:S04]  /*3120*/  IMAD.WIDE.U32 R22, R35, R0, R22 ;  /* 0x0000000023167225 */ /* 0x000fc800078e0016 */
[----:B------:R-:W-:Y:S01]  /*3130*/  IMAD R10, R5, R10, R12 ;  /* 0x0000000a050a7224 */ /* 0x000fe200078e020c */
[----:B------:R-:W-:Y:S01]  /*3140*/  IADD3 R5, PT, PT, -R42, RZ, RZ ;  /* 0x000000ff2a057210 */ /* 0x000fe20007ffe1ff */
[----:B------:R-:W-:Y:S02]  /*3150*/  IMAD R11, R16, R11, R7 ;  /* 0x0000000b100b7224 */ /* 0x000fe400078e0207 */
[----:B------:R-:W-:Y:S01]  /*3160*/  @!P0 IMAD.MOV R38, RZ, RZ, -R38 ;  /* 0x000000ffff268224 */ /* 0x000fe200078e0a26 */
[----:B------:R-:W-:Y:S01]  /*3170*/  @!P3 LOP3.LUT R38, RZ, R4, RZ, 0x33, !PT ;  /* 0x00000004ff26b212 */ /* 0x000fe200078e33ff */
[----:B------:R-:W-:Y:S02]  /*3180*/  IMAD R23, R35, R18, R23 ;  /* 0x0000001223177224 */ /* 0x000fe400078e0217 */
[----:B-1----:R-:W-:Y:S01]  /*3190*/  IMAD R7, R0, UR4, RZ ;  /* 0x0000000400077c24 */ /* 0x002fe2000f8e02ff */
[----:B------:R-:W0:Y:S01]  /*31a0*/  LDCU.64 UR4, c[0x0][0x420] ;  /* 0x00008400ff0477ac */ /* 0x000e220008000a00 */
[----:B------:R-:W-:-:S04]  /*31b0*/  IMAD.WIDE R20, R11, R20, R22 ;  /* 0x000000140b147225 */ /* 0x000fc800078e0216 */
[----:B------:R-:W-:-:S04]  /*31c0*/  IMAD.WIDE R14, R14, R7, RZ ;  /* 0x000000070e0e7225 */ /* 0x000fc800078e02ff */
[----:B------:R-:W-:Y:S02]  /*31d0*/  IMAD.MOV R11, RZ, RZ, -R38 ;  /* 0x000000ffff0b7224 */ /* 0x000fe400078e0a26 */
[----:B------:R-:W-:-:S04]  /*31e0*/  IMAD.WIDE R6, R42, R6, RZ ;  /* 0x000000062a067225 */ /* 0x000fc800078e02ff */
[----:B------:R-:W-:Y:S02]  /*31f0*/  IMAD R8, R8, R5, R36 ;  /* 0x0000000508087224 */ /* 0x000fe400078e0224 */
[----:B------:R-:W-:Y:S01]  /*3200*/  IMAD R5, R29, R0, RZ ;  /* 0x000000001d057224 */ /* 0x000fe200078e02ff */
[----:B------:R-:W-:Y:S01]  /*3210*/  IADD3 R0, P1, P0, R6, R20, R14 ;  /* 0x0000001406007210 */ /* 0x000fe2000783e00e */
[----:B------:R-:W-:Y:S02]  /*3220*/  IMAD R4, R4, R11, R37 ;  /* 0x0000000b04047224 */ /* 0x000fe400078e0225 */
[----:B------:R-:W-:Y:S01]  /*3230*/  IMAD.WIDE R10, R10, R5, RZ ;  /* 0x000000050a0a7225 */ /* 0x000fe200078e02ff */
        /* <DEDUP_REMOVED lines=12> */
.L_x_300:
[----:B------:R-:W0:Y:S01]  /*3300*/  LDC.64 R2, c[0x0][0x420] ;  /* 0x00010800ff027b82 */ /* 0x000e220000000a00 */
[----:B------:R-:W-:-:S05]  /*3310*/  IADD3 R0, PT, PT, R28, UR6, RZ ;  /* 0x000000061c007c10 */ /* 0x000fca000fffe0ff */
[----:B0-----:R-:W-:-:S05]  /*3320*/  IMAD.WIDE.U32 R2, R0, 0x4, R2 ;  /* 0x0000000400027825 */ /* 0x001fca00078e0002 */
[----:B------:R0:W-:Y:S02]  /*3330*/  STG.E desc[UR10][R2.64], R24 ;  /* 0x0000001802007986 */ /* 0x0001e4000c10190a */
.L_x_299:
[----:B------:R-:W-:Y:S05]  /*3340*/  BSYNC.RECONVERGENT B1 ;  /* 0x0000000000017941 */ /* 0x000fea0003800200 */
.L_x_298:
[----:B------:R-:W2:Y:S01]  /*3350*/  LDCU UR7, c[0x0][0x534] ;  /* 0x0000a680ff0777ac */ /* 0x000ea20008000800 */
[----:B------:R-:W-:Y:S01]  /*3360*/  LOP3.LUT R0, R34, 0x8, RZ, 0xfc, !PT ;  /* 0x0000000822007812 */ /* 0x000fe200078efcff */
[----:B------:R-:W3:Y:S01]  /*3370*/  LDC R17, c[0x0][0x44c] ;  /* 0x00011300ff117b82 */ /* 0x000ee20000000800 */
[----:B------:R-:W-:Y:S01]  /*3380*/  IMAD.SHL.U32 R15, R19, 0x4, RZ ;  /* 0x00000004130f7824 */ /* 0x000fe200078e00ff */
[----:B01----:R-:W-:Y:S02]  /*3390*/  CS2R R2, SRZ ;  /* 0x0000000000027805 */ /* 0x003fe4000001ff00 */
[----:B------:R-:W-:Y:S02]  /*33a0*/  CS2R R4, SRZ ;  /* 0x0000000000047805 */ /* 0x000fe4000001ff00 */
[----:B------:R-:W-:Y:S02]  /*33b0*/  LOP3.LUT R15, R15, 0x1c, RZ, 0xc0, !PT ;  /* 0x0000001c0f0f7812 */ /* 0x000fe400078ec0ff */
[----:B--2---:R-:W-:Y:S01]  /*33c0*/  ISETP.GE.AND P2, PT, R0, UR7, PT ;  /* 0x0000000700007c0c */ /* 0x004fe2000bf46270 */
[----:B------:R-:W-:Y:S01]  /*33d0*/  UISETP.GE.AND UP0, UPT, UR7, 0x1, UPT ;  /* 0x000000010700788c */ /* 0x000fe2000bf06270 */
[----:B------:R-:W-:-:S02]  /*33e0*/  ISETP.GE.AND P3, PT, R34, UR7, PT ;  /* 0x0000000722007c0c */ /* 0x000fc4000bf66270 */
[C---:B------:R-:W-:Y:S02]  /*33f0*/  LOP3.LUT R0, R34.reuse, 0x10, RZ, 0xfc, !PT ;  /* 0x0000001022007812 */ /* 0x040fe400078efcff */
[----:B------:R-:W-:Y:S02]  /*3400*/  LOP3.LUT R34, R34, 0x18, RZ, 0xfc, !PT ;  /* 0x0000001822227812 */ /* 0x000fe400078efcff */
[----:B------:R-:W-:Y:S01]  /*3410*/  ISETP.GE.AND P1, PT, R0, UR7, PT ;  /* 0x0000000700007c0c */ /* 0x000fe2000bf26270 */
[----:B---3--:R-:W-:Y:S01]  /*3420*/  IMAD R35, R17, UR6, RZ ;  /* 0x0000000611237c24 */ /* 0x008fe2000f8e02ff */
[----:B------:R-:W-:Y:S01]  /*3430*/  ISETP.GE.AND P0, PT, R34, UR7, PT ;  /* 0x0000000722007c0c */ /* 0x000fe2000bf06270 */
[----:B------:R-:W-:Y:S01]  /*3440*/  IMAD R34, R28, 0x60, R15 ;  /* 0x000000601c227824 */ /* 0x000fe200078e020f */
[C---:B------:R-:W-:Y:S01]  /*3450*/  ISETP.GT.U32.OR P3, PT, R19.reuse, 0x7f, P3 ;  /* 0x0000007f1300780c */ /* 0x040fe20001f64470 */
[----:B------:R-:W-:Y:S01]  /*3460*/  IMAD.MOV.U32 R0, RZ, RZ, RZ ;  /* 0x000000ffff007224 */ /* 0x000fe200078e00ff */
[----:B------:R-:W-:-:S02]  /*3470*/  ISETP.GT.U32.OR P2, PT, R19, 0x7f, P2 ;  /* 0x0000007f1300780c */ /* 0x000fc40001744470 */
[C---:B------:R-:W-:Y:S02]  /*3480*/  ISETP.GT.U32.OR P1, PT, R19.reuse, 0x7f, P1 ;  /* 0x0000007f1300780c */ /* 0x040fe40000f24470 */
[----:B------:R-:W-:-:S07]  /*3490*/  ISETP.GT.U32.OR P0, PT, R19, 0x7f, P0 ;  /* 0x0000007f1300780c */ /* 0x000fce0000704470 */
[C---:B------:R-:W-:Y:S02]  /*34a0*/  @!P3 FADD.FTZ R7, -R24.reuse, R33 ;  /* 0x000000211807b221 */ /* 0x040fe40000010100 */
[C---:B------:R-:W-:Y:S02]  /*34b0*/  @!P2 FADD.FTZ R9, -R24.reuse, R26 ;  /* 0x0000001a1809a221 */ /* 0x040fe40000010100 */
[C---:B------:R-:W-:Y:S01]  /*34c0*/  @!P1 FADD.FTZ R31, -R24.reuse, R31 ;  /* 0x0000001f181f9221 */ /* 0x040fe20000010100 */
[----:B------:R-:W-:Y:S01]  /*34d0*/  @!P3 FMUL.FTZ R7, R7, 1.4426950216293334961 ;  /* 0x3fb8aa3b0707b820 */ /* 0x000fe20000410000 */
[----:B------:R-:W-:Y:S01]  /*34e0*/  @!P0 FADD.FTZ R11, -R24, R27 ;  /* 0x0000001b180b8221 */ /* 0x000fe20000010100 */
[----:B------:R-:W-:Y:S01]  /*34f0*/  @!P2 FMUL.FTZ R9, R9, 1.4426950216293334961 ;  /* 0x3fb8aa3b0909a820 */ /* 0x000fe20000410000 */
[----:B------:R-:W-:Y:S02]  /*3500*/  @!P1 FMUL.FTZ R13, R31, 1.4426950216293334961 ;  /* 0x3fb8aa3b1f0d9820 */ /* 0x000fe40000410000 */
[----:B------:R-:W-:Y:S01]  /*3510*/  @!P0 FMUL.FTZ R11, R11, 1.4426950216293334961 ;  /* 0x3fb8aa3b0b0b8820 */ /* 0x000fe20000410000 */
[----:B------:R-:W0:Y:S08]  /*3520*/  @!P3 MUFU.EX2 R7, R7 ;  /* 0x000000070007b308 */ /* 0x000e300000000800 */
[----:B------:R-:W1:Y:S08]  /*3530*/  @!P2 MUFU.EX2 R9, R9 ;  /* 0x000000090009a308 */ /* 0x000e700000000800 */
[----:B------:R-:W2:Y:S01]  /*3540*/  @!P1 MUFU.EX2 R13, R13 ;  /* 0x0000000d000d9308 */ /* 0x000ea20000000800 */
[----:B0-----:R0:W-:Y:S07]  /*3550*/  @!P3 STS [R32], R7 ;  /* 0x000000072000b388 */ /* 0x0011ee0000000800 */
[----:B------:R-:W3:Y:S01]  /*3560*/  @!P0 MUFU.EX2 R11, R11 ;  /* 0x0000000b000b8308 */ /* 0x000ee20000000800 */
[----:B-1----:R1:W-:Y:S04]  /*3570*/  @!P2 STS [R32+0x220], R9 ;  /* 0x000220092000a388 */ /* 0x0023e80000000800 */
[----:B--2---:R2:W-:Y:S04]  /*3580*/  @!P1 STS [R32+0x440], R13 ;  /* 0x0004400d20009388 */ /* 0x0045e80000000800 */
[----:B---3--:R3:W-:Y:S01]  /*3590*/  @!P0 STS [R32+0x660], R11 ;  /* 0x0006600b20008388 */ /* 0x0087e20000000800 */
[----:B------:R-:W-:Y:S01]  /*35a0*/  BAR.SYNC.DEFER_BLOCKING 0x0 ;  /* 0x0000000000007b1d */ /* 0x000fe20000010000 */
[----:B------:R-:W-:-:S02]  /*35b0*/  IADD3 R34, P0, PT, R35, R34, RZ ;  /* 0x0000002223227210 */ /* 0x000fc40007f1e0ff */
[----:B0-----:R-:W-:Y:S02]  /*35c0*/  CS2R R6, SRZ ;  /* 0x0000000000067805 */ /* 0x001fe4000001ff00 */
[----:B-1----:R-:W-:Y:S02]  /*35d0*/  CS2R R8, SRZ ;  /* 0x0000000000087805 */ /* 0x002fe4000001ff00 */
[----:B------:R-:W-:Y:S01]  /*35e0*/  LEA.HI.X.SX32 R35, R35, RZ, 0x1, P0 ;  /* 0x000000ff23237211 */ /* 0x000fe200000f0eff */
[----:B--2---:R-:W-:Y:S01]  /*35f0*/  IMAD.MOV.U32 R13, RZ, RZ, RZ ;  /* 0x000000ffff0d7224 */ /* 0x004fe200078e00ff */
[----:B---3--:R-:W-:Y:S01]  /*3600*/  CS2R R10, SRZ ;  /* 0x00000000000a7805 */ /* 0x008fe2000001ff00 */
[----:B------:R-:W-:Y:S06]  /*3610*/  BRA.U !UP0, `(.L_x_306) ;  /* 0x0000000908307547 */ /* 0x000fec000b800000 */
[----:B------:R-:W0:Y:S01]  /*3620*/  LDCU.64 UR4, c[0x0][0x3f8] ;  /* 0x00007f00ff0477ac */ /* 0x000e220008000a00 */
[----:B------:R-:W-:Y:S01]  /*3630*/  SHF.L.U64.HI R35, R34, 0x2, R35 ;  /* 0x0000000222237819 */ /* 0x000fe20000010223 */
[C---:B------:R-:W-:Y:S01]  /*3640*/  IMAD R32, R30.reuse, R17, RZ ;  /* 0x000000111e207224 */ /* 0x040fe200078e02ff */
[----:B------:R-:W-:Y:S01]  /*3650*/  CS2R R26, SRZ ;  /* 0x00000000001a7805 */ /* 0x000fe2000001ff00 */
[----:B------:R-:W-:Y:S01]  /*3660*/  UISETP.GE.U32.AND UP1, UPT, UR7, 0x4, UPT ;  /* 0x000000040700788c */ /* 0x000fe2000bf26070 */
[----:B------:R-:W-:Y:S01]  /*3670*/  VIADD R33, R30, -UR6 ;  /* 0x800000061e217c36 */ /* 0x000fe20008000000 */
[----:B------:R-:W-:Y:S01]  /*3680*/  CS2R R24, SRZ ;  /* 0x0000000000187805 */ /* 0x000fe2000001ff00 */
[----:B------:R-:W-:Y:S01]  /*3690*/  IMAD.MOV.U32 R31, RZ, RZ, RZ ;  /* 0x000000ffff1f7224 */ /* 0x000fe200078e00ff */
[----:B------:R-:W-:Y:S01]  /*36a0*/  CS2R R22, SRZ ;  /* 0x0000000000167805 */ /* 0x000fe2000001ff00 */
[----:B------:R-:W-:Y:S01]  /*36b0*/  IMAD.MOV.U32 R0, RZ, RZ, RZ ;  /* 0x000000ffff007224 */ /* 0x000fe200078e00ff */
[----:B------:R-:W-:-:S02]  /*36c0*/  CS2R R20, SRZ ;  /* 0x0000000000147805 */ /* 0x000fc4000001ff00 */
[----:B------:R-:W-:Y:S02]  /*36d0*/  CS2R R18, SRZ ;  /* 0x0000000000127805 */ /* 0x000fe4000001ff00 */
[----:B------:R-:W-:Y:S02]  /*36e0*/  CS2R R16, SRZ ;  /* 0x0000000000107805 */ /* 0x000fe4000001ff00 */
[----:B0-----:R-:W-:Y:S01]  /*36f0*/  LEA R34, P0, R34, UR4, 0x2 ;  /* 0x0000000422227c11 */ /* 0x001fe2000f8010ff */
[----:B------:R-:W-:-:S03]  /*3700*/  ULOP3.LUT UR4, UR7, 0x3, URZ, 0xc0, !UPT ;  /* 0x0000000307047892 */ /* 0x000fc6000f8ec0ff */
[----:B------:R-:W-:Y:S01]  /*3710*/  IADD3.X R35, PT, PT, R35, UR5, RZ, P0, !PT ;  /* 0x0000000523237c10 */ /* 0x000fe200087fe4ff */
[----:B------:R-:W-:Y:S01]  /*3720*/  UISETP.NE.AND UP0, UPT, UR4, URZ, UPT ;  /* 0x000000ff0400728c */ /* 0x000fe2000bf05270 */
[----:B------:R-:W-:Y:S10]  /*3730*/  BRA.U !UP1, `(.L_x_307) ;  /* 0x0000000509647547 */ /* 0x000ff4000b800000 */
[----:B------:R-:W0:Y:S01]  /*3740*/  S2UR UR5, SR_CgaCtaId ;  /* 0x00000000000579c3 */ /* 0x000e220000008800 */
[----:B------:R-:W-:Y:S01]  /*3750*/  ULOP3.LUT UR8, UR7, 0x7ffffffc, URZ, 0xc0, !UPT ;  /* 0x7ffffffc07087892 */ /* 0x000fe2000f8ec0ff */
[----:B------:R-:W-:Y:S01]  /*3760*/  ISETP.GE.AND P1, PT, R28, R33, PT ;  /* 0x000000211c00720c */ /* 0x000fe20003f26270 */
[----:B------:R-:W-:Y:S01]  /*3770*/  IMAD.MOV.U32 R0, RZ, RZ, RZ ;  /* 0x000000ffff007224 */ /* 0x000fe200078e00ff */
[----:B------:R-:W-:Y:S01]  /*3780*/  UMOV UR7, 0x400 ;  /* 0x0000040000077882 */ /* 0x000fe20000000000 */
        /* <DEDUP_REMOVED lines=11> */
.L_x_308:
        /* <DEDUP_REMOVED lines=73> */
.L_x_307:
        /* <DEDUP_REMOVED lines=11> */
.L_x_309:
        /* <DEDUP_REMOVED lines=22> */
.L_x_306:
        /* <DEDUP_REMOVED lines=86> */
        .weak           $__internal_9_$__cuda_sm20_div_s64
        .type           $__internal_9_$__cuda_sm20_div_s64,@function
        .size           $__internal_9_$__cuda_sm20_div_s64,(.L_x_5443 - $__internal_9_$__cuda_sm20_div_s64)
$__internal_9_$__cuda_sm20_div_s64:
        /* <DEDUP_REMOVED lines=25> */
[----:B------:R-:W-:Y:S01]  /*45d0*/  IADD3 R14, P0, PT, RZ, -R46, RZ ;  /* 0x8000002eff0e7210 */ /* 0x000fe20007f1e0ff */
[----:B------:R-:W-:Y:S01]  /*45e0*/  IMAD.MOV.U32 R47, RZ, RZ, RZ ;  /* 0x000000ffff2f7224 */ /* 0x000fe200078e00ff */
[----:B------:R-:W-:Y:S01]  /*45f0*/  ISETP.GE.AND P1, PT, R17, RZ, PT ;  /* 0x000000ff1100720c */ /* 0x000fe20003f26270 */
[----:B------:R-:W-:Y:S02]  /*4600*/  IMAD R12, R23, R36, R12 ;  /* 0x00000024170c7224 */ /* 0x000fe400078e020c */
[----:B------:R-:W-:-:S03]  /*4610*/  IMAD.HI.U32 R42, R43, R14, RZ ;  /* 0x0000000e2b2a7227 */ /* 0x000fc600078e00ff */
[----:B------:R-:W-:-:S05]  /*4620*/  IADD3.X R12, PT, PT, RZ, ~R12, RZ, P0, !PT ;  /* 0x8000000cff0c7210 */ /* 0x000fca00007fe4ff */
[----:B------:R-:W-:-:S04]  /*4630*/  IMAD.WIDE.U32 R42, P5, R43, R12, R42 ;  /* 0x0000000c2b2a7225 */ /* 0x000fc800078a002a */
[----:B------:R-:W-:-:S04]  /*4640*/  IMAD.HI.U32 R13, P3, R23, R14, R42 ;  /* 0x0000000e170d7227 */ /* 0x000fc8000786002a */
[CC--:B------:R-:W-:Y:S02]  /*4650*/  IMAD R14, R23.reuse, R12.reuse, RZ ;  /* 0x0000000c170e7224 */ /* 0x0c0fe400078e02ff */
[----:B------:R-:W-:-:S03]  /*4660*/  IMAD.HI.U32 R12, R23, R12, RZ ;  /* 0x0000000c170c7227 */ /* 0x000fc600078e00ff */
[----:B------:R-:W-:Y:S01]  /*4670*/  IADD3 R14, P2, PT, R14, R13, RZ ;  /* 0x0000000d0e0e7210 */ /* 0x000fe20007f5e0ff */
[----:B------:R-:W-:Y:S01]  /*4680*/  IMAD.X R43, R12, 0x1, R23, P5 ;  /* 0x000000010c2b7824 */ /* 0x000fe200028e0617 */
[----:B------:R-:W-:-:S04]  /*4690*/  IADD3 R13, P0, PT, RZ, -R25, RZ ;  /* 0x80000019ff0d7210 */ /* 0x000fc80007f1e0ff */
[----:B------:R-:W-:Y:S01]  /*46a0*/  SEL R13, R13, R25, !P1 ;  /* 0x000000190d0d7207 */ /* 0x000fe20004800000 */
[----:B------:R-:W-:Y:S01]  /*46b0*/  IMAD.X R22, RZ, RZ, ~R17, P0 ;  /* 0x000000ffff167224 */ /* 0x000fe200000e0e11 */
[----:B------:R-:W-:-:S03]  /*46c0*/  IADD3.X R43, PT, PT, RZ, RZ, R43, P2, P3 ;  /* 0x000000ffff2b7210 */ /* 0x000fc600017e642b */
[----:B------:R-:W-:Y:S01]  /*46d0*/  IMAD.HI.U32 R46, R14, R13, RZ ;  /* 0x0000000d0e2e7227 */ /* 0x000fe200078e00ff */
[----:B------:R-:W-:-:S05]  /*46e0*/  SEL R12, R22, R17, !P1 ;  /* 0x00000011160c7207 */ /* 0x000fca0004800000 */
        /* <DEDUP_REMOVED lines=11> */
[CC--:B------:R-:W-:Y:S02]  /*47a0*/  ISETP.GE.U32.AND P3, PT, R13.reuse, R36.reuse, PT ;  /* 0x000000240d00720c */ /* 0x0c0fe40003f66070 */
[----:B------:R-:W-:Y:S01]  /*47b0*/  IADD3 R14, P2, PT, R13, -R36, RZ ;  /* 0x800000240d0e7210 */ /* 0x000fe20007f5e0ff */
[----:B------:R-:W-:-:S05]  /*47c0*/  IMAD.X R12, R12, 0x1, ~R43, P0 ;  /* 0x000000010c0c7824 */ /* 0x000fca00000e0e2b */
[----:B------:R-:W-:-:S04]  /*47d0*/  ISETP.GE.U32.AND.EX P3, PT, R12, R37, PT, P3 ;  /* 0x000000250c00720c */ /* 0x000fc80003f66130 */
[----:B------:R-:W-:Y:S02]  /*47e0*/  SEL R13, R14, R13, P3 ;  /* 0x0000000d0e0d7207 */ /* 0x000fe40001800000 */
[----:B------:R-:W-:Y:S02]  /*47f0*/  IADD3 R14, P1, PT, R23, 0x1, RZ ;  /* 0x00000001170e7810 */ /* 0x000fe40007f3e0ff */
[----:B------:R-:W-:Y:S01]  /*4800*/  ISETP.GE.U32.AND P0, PT, R13, R36, PT ;  /* 0x000000240d00720c */ /* 0x000fe20003f06070 */
[----:B------:R-:W-:Y:S01]  /*4810*/  IMAD.X R13, R12, 0x1, ~R37, P2 ;  /* 0x000000010c0d7824 */ /* 0x000fe200010e0e25 */
[----:B------:R-:W-:Y:S01]  /*4820*/  SEL R14, R14, R23, P3 ;  /* 0x000000170e0e7207 */ /* 0x000fe20001800000 */
[----:B------:R-:W-:-:S03]  /*4830*/  IMAD.X R23, RZ, RZ, R22, P1 ;  /* 0x000000ffff177224 */ /* 0x000fc600008e0616 */
[----:B------:R-:W-:Y:S02]  /*4840*/  SEL R13, R13, R12, P3 ;  /* 0x0000000c0d0d7207 */ /* 0x000fe40001800000 */
[----:B------:R-:W-:Y:S02]  /*4850*/  SEL R23, R23, R22, P3 ;  /* 0x0000001617177207 */ /* 0x000fe40001800000 */
[----:B------:R-:W-:Y:S02]  /*4860*/  IADD3 R43, P1, PT, R14, 0x1, RZ ;  /* 0x000000010e2b7810 */ /* 0x000fe40007f3e0ff */
[----:B------:R-:W-:Y:S02]  /*4870*/  ISETP.GE.U32.AND.EX P0, PT, R13, R37, PT, P0 ;  /* 0x000000250d00720c */ /* 0x000fe40003f06100 */
[----:B------:R-:W-:Y:S02]  /*4880*/  IADD3.X R12, PT, PT, RZ, R23, RZ, P1, !PT ;  /* 0x00000017ff0c7210 */ /* 0x000fe40000ffe4ff */
[----:B------:R-:W-:-:S02]  /*4890*/  SEL R43, R43, R14, P0 ;  /* 0x0000000e2b2b7207 */ /* 0x000fc40000000000 */
[----:B------:R-:W-:Y:S02]  /*48a0*/  SEL R23, R12, R23, P0 ;  /* 0x000000170c177207 */ /* 0x000fe40000000000 */
[----:B------:R-:W-:Y:S02]  /*48b0*/  IADD3 R12, P1, PT, RZ, -R43, RZ ;  /* 0x8000002bff0c7210 */ /* 0x000fe40007f3e0ff */
[----:B------:R-:W-:Y:S01]  /*48c0*/  LOP3.LUT R13, R15, R17, RZ, 0x3c, !PT ;  /* 0x000000110f0d7212 */ /* 0x000fe200078e3cff */
[----:B------:R-:W-:Y:S01]  /*48d0*/  IMAD.MOV.U32 R17, RZ, RZ, 0x0 ;  /* 0x00000000ff117424 */ /* 0x000fe200078e00ff */
[----:B------:R-:W-:Y:S01]  /*48e0*/  ISETP.NE.U32.AND P0, PT, R18, RZ, PT ;  /* 0x000000ff1200720c */ /* 0x000fe20003f05070 */
[----:B------:R-:W-:Y:S01]  /*48f0*/  IMAD.X R14, RZ, RZ, ~R23, P1 ;  /* 0x000000ffff0e7224 */ /* 0x000fe200008e0e17 */
[----:B------:R-:W-:Y:S02]  /*4900*/  ISETP.GE.AND P2, PT, R13, RZ, PT ;  /* 0x000000ff0d00720c */ /* 0x000fe40003f46270 */
[----:B------:R-:W-:-:S02]  /*4910*/  ISETP.NE.AND.EX P0, PT, R15, RZ, PT, P0 ;  /* 0x000000ff0f00720c */ /* 0x000fc40003f05300 */
[----:B------:R-:W-:Y:S02]  /*4920*/  SEL R12, R12, R43, !P2 ;  /* 0x0000002b0c0c7207 */ /* 0x000fe40005000000 */
[----:B------:R-:W-:Y:S02]  /*4930*/  SEL R14, R14, R23, !P2 ;  /* 0x000000170e0e7207 */ /* 0x000fe40005000000 */
[----:B------:R-:W-:Y:S02]  /*4940*/  SEL R12, R12, 0xffffffff, P0 ;  /* 0xffffffff0c0c7807 */ /* 0x000fe40000000000 */
[----:B------:R-:W-:Y:S01]  /*4950*/  SEL R13, R14, 0xffffffff, P0 ;  /* 0xffffffff0e0d7807 */ /* 0x000fe20000000000 */
[----:B------:R-:W-:Y:S06]  /*4960*/  RET.REL.NODEC R16 `(_ZN5flash32flash_fwd_splitkv_combine_kernelI23Flash_fwd_kernel_traitsILi96ELi64ELi128ELi4ELb0ELb0EN7cutlass10bfloat16_tE19Flash_kernel_traitsILi96ELi64ELi128ELi4ES3_EELi16ELi5ELb1EEEvNS_16Flash_fwd_paramsE) ;  /* 0xffffffb410a47950 */ /* 0x000fec0003c3ffff */
.L_x_310:
        /* <DEDUP_REMOVED lines=9> */
.L_x_5443:


//--------------------- .text._ZN5flash32flash_fwd_splitkv_combine_kernelI23Flash_fwd_kernel_traitsILi96ELi64ELi128ELi4ELb0ELb0EN7cutlass10bfloat16_tE19Flash_kernel_traitsILi96ELi64ELi128ELi4ES3_EELi16ELi4ELb1EEEvNS_16Flash_fwd_paramsE --------------------------
	.section	.text._ZN5flash32flash_fwd_splitkv_combine_kernelI23Flash_fwd_kernel_traitsILi96ELi64ELi128ELi4ELb0ELb0EN7cutlass10bfloat16_tE19Flash_kernel_traitsILi96ELi64ELi128ELi4ES3_EELi16ELi4ELb1EEEvNS_16Flash_fwd_paramsE,"ax",@progbits
	.align	128
        .global         _ZN5flash32flash_fwd_splitkv_combine_kernelI23Flash_fwd_kernel_traitsILi96ELi64ELi128ELi4ELb0ELb0EN7cutlass10bfloat16_tE19Flash_kernel_traitsILi96ELi64ELi128ELi4ES3_EELi16ELi4ELb1EEEvNS_16Flash_fwd_paramsE
        .type           _ZN5flash32flash_fwd_splitkv_combine_kernelI23Flash_fwd_kernel_traitsILi96ELi64ELi128ELi4ELb0ELb0EN7cutlass10bfloat16_tE19Flash_kernel_traitsILi96ELi64ELi128ELi4ES3_EELi16ELi4ELb1EEEvNS_16Flash_fwd_paramsE,@function
        .size           _ZN5flash32flash_fwd_splitkv_combine_kernelI23Flash_fwd_kernel_traitsILi96ELi64ELi128ELi4ELb0ELb0EN7cutlass10bfloat16_tE19Flash_kernel_traitsILi96ELi64ELi128ELi4ES3_EELi16ELi4ELb1EEEvNS_16Flash_fwd_paramsE,(.L_x_5444 - _ZN5flash32flash_fwd_splitkv_combine_kernelI23Flash_fwd_kernel_traitsILi96ELi64ELi128ELi4ELb0ELb0EN7cutlass10bfloat16_tE19Flash_kernel_traitsILi96ELi64ELi128ELi4ES3_EELi16ELi4ELb1EEEvNS_16Flash_fwd_paramsE)
        .other          _ZN5flash32flash_fwd_splitkv_combine_kernelI23Flash_fwd_kernel_traitsILi96ELi64ELi128ELi4ELb0ELb0EN7cutlass10bfloat16_tE19Flash_kernel_traitsILi96ELi64ELi128ELi4ES3_EELi16ELi4ELb1EEEvNS_16Flash_fwd_paramsE,@"STO_CUDA_ENTRY STV_DEFAULT"
_ZN5flash32flash_fwd_splitkv_combine_kernelI23Flash_fwd_kernel_traitsILi96ELi64ELi128ELi4ELb0ELb0EN7cutlass10bfloat16_tE19Flash_kernel_traitsILi96ELi64ELi128ELi4ES3_EELi16ELi4ELb1EEEvNS_16Flash_fwd_paramsE:
.text._ZN5flash32flash_fwd_splitkv_combine_kernelI23Flash_fwd_kernel_traitsILi96ELi64ELi128ELi4ELb0ELb0EN7cutlass10bfloat16_tE19Flash_kernel_traitsILi96ELi64ELi128ELi4ES3_EELi16ELi4ELb1EEEvNS_16Flash_fwd_paramsE:
        /* <DEDUP_REMOVED lines=39> */
.L_x_311:
[----:B------:R-:W-:Y:S01]  /*0270*/  IMAD.U32 R29, RZ, RZ, UR7 ;  /* 0x00000007ff1d7e24 */ /* 0x000fe2000f8e00ff */
[----:B------:R-:W-:Y:S01]  /*0280*/  MOV R18, UR14 ;  /* 0x0000000e00127c02 */ /* 0x000fe20008000f00 */
[----:B------:R-:W-:Y:S01]  /*0290*/  IMAD.U32 R17, RZ, RZ, UR4 ;  /* 0x00000004ff117e24 */ /* 0x000fe2000f8e00ff */
[----:B------:R-:W-:Y:S02]  /*02a0*/  MOV R15, UR8 ;  /* 0x00000008000f7c02 */ /* 0x000fe40008000f00 */
[----:B------:R-:W-:Y:S02]  /*02b0*/  MOV R16, 0x2d0 ;  /* 0x000002d000107802 */ /* 0x000fe40000000f00 */
[----:B------:R-:W-:Y:S05]  /*02c0*/  CALL.REL.NOINC `($__internal_10_$__cuda_sm20_div_s64) ;  /* 0x0000003c00e07944 */ /* 0x000fea0003c00000 */
[----:B------:R-:W-:-:S07]  /*02d0*/  MOV R10, R14 ;  /* 0x0000000e000a7202 */ /* 0x000fce0000000f00 */
.L_x_312:
        /* <DEDUP_REMOVED lines=30> */
.L_x_314:
[----:B------:R-:W-:Y:S01]  /*04c0*/  IMAD.MOV.U32 R29, RZ, RZ, R10 ;  /* 0x000000ffff1d7224 */ /* 0x000fe200078e000a */
[----:B------:R-:W-:Y:S02]  /*04d0*/  MOV R17, R11 ;  /* 0x0000000b00117202 */ /* 0x000fe40000000f00 */
[----:B------:R-:W-:Y:S02]  /*04e0*/  MOV R16, 0x500 ;  /* 0x0000050000107802 */ /* 0x000fe40000000f00 */
[----:B------:R-:W-:Y:S05]  /*04f0*/  CALL.REL.NOINC `($__internal_10_$__cuda_sm20_div_s64) ;  /* 0x0000003c00547944 */ /* 0x000fea0003c00000 */
[----:B------:R-:W-:Y:S02]  /*0500*/  MOV R22, R14 ;  /* 0x0000000e00167202 */ /* 0x000fe40000000f00 */
[----:B------:R-:W-:Y:S02]  /*0510*/  MOV R23, R11 ;  /* 0x0000000b00177202 */ /* 0x000fe40000000f00 */
.L_x_315:
[----:B------:R-:W-:Y:S05]  /*0520*/  BSYNC.RECONVERGENT B0 ;  /* 0x0000000000007941 */ /* 0x000fea0003800200 */
.L_x_313:
        /* <DEDUP_REMOVED lines=55> */
.L_x_317:
[----:B------:R-:W-:Y:S01]  /*08a0*/  IMAD.MOV.U32 R29, RZ, RZ, R18 ;  /* 0x000000ffff1d7224 */ /* 0x000fe200078e0012 */
[----:B------:R-:W-:Y:S01]  /*08b0*/  MOV R18, R12 ;  /* 0x0000000c00127202 */ /* 0x000fe20000000f00 */
[----:B------:R-:W-:Y:S01]  /*08c0*/  IMAD.MOV.U32 R17, RZ, RZ, R15 ;  /* 0x000000ffff117224 */ /* 0x000fe200078e000f */
[----:B------:R-:W-:Y:S02]  /*08d0*/  MOV R15, R2 ;  /* 0x00000002000f7202 */ /* 0x000fe40000000f00 */
[----:B------:R-:W-:Y:S02]  /*08e0*/  MOV R16, 0x900 ;  /* 0x0000090000107802 */ /* 0x000fe40000000f00 */
[----:B------:R-:W-:Y:S05]  /*08f0*/  CALL.REL.NOINC `($__internal_10_$__cuda_sm20_div_s64) ;  /* 0x0000003800547944 */ /* 0x000fea0003c00000 */
[----:B------:R-:W-:Y:S02]  /*0900*/  MOV R15, R11 ;  /* 0x0000000b000f7202 */ /* 0x000fe40000000f00 */
.L_x_318:
[----:B------:R-:W-:Y:S05]  /*0910*/  BSYNC.RECONVERGENT B0 ;  /* 0x0000000000007941 */ /* 0x000fea0003800200 */
.L_x_316:
        /* <DEDUP_REMOVED lines=116> */
.L_x_320:
[----:B------:R-:W-:Y:S01]  /*1060*/  IMAD.MOV.U32 R17, RZ, RZ, R15 ;  /* 0x000000ffff117224 */ /* 0x000fe200078e000f */
[----:B------:R-:W-:Y:S01]  /*1070*/  MOV R18, R9 ;  /* 0x0000000900127202 */ /* 0x000fe20000000f00 */
[----:B------:R-:W-:Y:S01]  /*1080*/  IMAD.MOV.U32 R29, RZ, RZ, R14 ;  /* 0x000000ffff1d7224 */ /* 0x000fe200078e000e */
[----:B------:R-:W-:Y:S02]  /*1090*/  MOV R15, R3 ;  /* 0x00000003000f7202 */ /* 0x000fe40000000f00 */
[----:B------:R-:W-:Y:S02]  /*10a0*/  MOV R16, 0x10c0 ;  /* 0x000010c000107802 */ /* 0x000fe40000000f00 */
[----:B------:R-:W-:Y:S05]  /*10b0*/  CALL.REL.NOINC `($__internal_10_$__cuda_sm20_div_s64) ;  /* 0x0000003000647944 */ /* 0x000fea0003c00000 */
[----:B------:R-:W-:Y:S02]  /*10c0*/  MOV R34, R14 ;  /* 0x0000000e00227202 */ /* 0x000fe40000000f00 */
[----:B------:R-:W-:Y:S02]  /*10d0*/  MOV R35, R11 ;  /* 0x0000000b00237202 */ /* 0x000fe40000000f00 */
.L_x_321:
[----:B------:R-:W-:Y:S05]  /*10e0*/  BSYNC.RECONVERGENT B0 ;  /* 0x0000000000007941 */ /* 0x000fea0003800200 */
.L_x_319:
        /* <DEDUP_REMOVED lines=58> */
.L_x_323:
[----:B------:R-:W-:Y:S01]  /*1490*/  IMAD.MOV.U32 R29, RZ, RZ, R22 ;  /* 0x000000ffff1d7224 */ /* 0x000fe200078e0016 */
[----:B------:R-:W-:Y:S01]  /*14a0*/  MOV R17, R23 ;  /* 0x0000001700117202 */ /* 0x000fe20000000f00 */
[----:B------:R-:W-:Y:S01]  /*14b0*/  IMAD.MOV.U32 R18, RZ, RZ, R7 ;  /* 0x000000ffff127224 */ /* 0x000fe200078e0007 */
[----:B------:R-:W-:Y:S02]  /*14c0*/  MOV R16, 0x14e0 ;  /* 0x000014e000107802 */ /* 0x000fe40000000f00 */
[----:B------:R-:W-:Y:S05]  /*14d0*/  CALL.REL.NOINC `($__internal_10_$__cuda_sm20_div_s64) ;  /* 0x0000002c005c7944 */ /* 0x000fea0003c00000 */
[----:B------:R-:W-:Y:S02]  /*14e0*/  MOV R20, R14 ;  /* 0x0000000e00147202 */ /* 0x000fe40000000f00 */
[----:B------:R-:W-:Y:S02]  /*14f0*/  MOV R21, R11 ;  /* 0x0000000b00157202 */ /* 0x000fe40000000f00 */
.L_x_324:
[----:B------:R-:W-:Y:S05]  /*1500*/  BSYNC.RECONVERGENT B0 ;  /* 0x0000000000007941 */ /* 0x000fea0003800200 */
.L_x_322:
        /* <DEDUP_REMOVED lines=27> */
[----:B0-----:R-:W3:Y:S01]  /*16c0*/  @!P3 LDG.E R6, desc[UR12][R24.64] ;  /* 0x0000000c1806b981 */ /* 0x001ee2000c1e1900 */
[----:B------:R-:W-:-:S05]  /*16d0*/  @!P2 LEA.HI.X R15, R22, R15, R16, 0x2, P0 ;  /* 0x0000000f160fa211 */ /* 0x000fca00000f1410 */
[----:B------:R0:W4:Y:S01]  /*16e0*/  @!P2 LDG.E R11, desc[UR12][R14.64] ;  /* 0x0000000c0e0ba981 */ /* 0x000122000c1e1900 */
[----:B------:R-:W1:Y:S01]  /*16f0*/  S2UR UR4, SR_CgaCtaId ;  /* 0x00000000000479c3 */ /* 0x000e620000008800 */
[----:B------:R-:W-:Y:S01]  /*1700*/  UMOV UR5, 0x400 ;  /* 0x0000040000057882 */ /* 0x000fe20000000000 */
[C---:B------:R-:W-:Y:S02]  /*1710*/  ISETP.GT.U32.AND P0, PT, R19.reuse, 0x7f, PT ;  /* 0x0000007f1300780c */ /* 0x040fe40003f04070 */
[----:B------:R-:W-:Y:S01]  /*1720*/  ISETP.GT.U32.AND P1, PT, R19, 0xff, PT ;  /* 0x000000ff1300780c */ /* 0x000fe20003f24070 */
[----:B-1----:R-:W-:-:S06]  /*1730*/  ULEA UR4, UR4, UR5, 0x18 ;  /* 0x0000000504047291 */ /* 0x002fcc000f8ec0ff */
[----:B------:R-:W-:-:S05]  /*1740*/  LEA R18, R13, UR4, 0x2 ;  /* 0x000000040d127c11 */ /* 0x000fca000f8e10ff */
[----:B------:R-:W-:Y:S01]  /*1750*/  IMAD R18, R5, 0x44, R18 ;  /* 0x0000004405127824 */ /* 0x000fe200078e0212 */
[----:B------:R-:W-:Y:S02]  /*1760*/  SHF.R.U32.HI R28, RZ, 0x3, R19 ;  /* 0x00000003ff1c7819 */ /* 0x000fe40000011613 */
[----:B0-----:R-:W-:Y:S02]  /*1770*/  @!P0 LOP3.LUT R14, R19, 0x7, RZ, 0xc0, !PT ;  /* 0x00000007130e8812 */ /* 0x001fe400078ec0ff */
[----:B------:R-:W-:Y:S01]  /*1780*/  LEA R25, R28, UR4, 0x2 ;  /* 0x000000041c197c11 */ /* 0x000fe2000f8e10ff */
[----:B------:R-:W-:Y:S01]  /*1790*/  IMAD.MOV.U32 R24, RZ, RZ, -0x800000 ;  /* 0xff800000ff187424 */ /* 0x000fe200078e00ff */
[----:B------:R-:W-:Y:S01]  /*17a0*/  MOV R23, 0xff800000 ;  /* 0xff80000000177802 */ /* 0x000fe20000000f00 */
[----:B--2---:R-:W-:Y:S02]  /*17b0*/  IMAD.U32 R13, RZ, RZ, UR9 ;  /* 0x00000009ff0d7e24 */ /* 0x004fe4000f8e00ff */
[----:B------:R-:W-:-:S03]  /*17c0*/  @!P0 IMAD R15, R14, 0x44, R25 ;  /* 0x000000440e0f8824 */ /* 0x000fc600078e0219 */
[----:B------:R-:W-:-:S04]  /*17d0*/  IABS R5, R13 ;  /* 0x0000000d00057213 */ /* 0x000fc80000000000 */
        /* <DEDUP_REMOVED lines=171> */
.L_x_328:
[----:B------:R-:W-:Y:S01]  /*2290*/  IMAD.MOV.U32 R17, RZ, RZ, RZ ;  /* 0x000000ffff117224 */ /* 0x000fe200078e00ff */
[----:B------:R-:W-:Y:S02]  /*22a0*/  MOV R18, R32 ;  /* 0x0000002000127202 */ /* 0x000fe40000000f00 */
[----:B------:R-:W-:Y:S02]  /*22b0*/  MOV R16, 0x22d0 ;  /* 0x000022d000107802 */ /* 0x000fe40000000f00 */
[----:B------:R-:W-:Y:S05]  /*22c0*/  CALL.REL.NOINC `($__internal_10_$__cuda_sm20_div_s64) ;  /* 0x0000001c00e07944 */ /* 0x000fea0003c00000 */
[----:B------:R-:W-:Y:S02]  /*22d0*/  IADD3 R13, PT, PT, -R14, RZ, RZ ;  /* 0x000000ff0e0d7210 */ /* 0x000fe40007ffe1ff */
[----:B------:R-:W-:-:S03]  /*22e0*/  MOV R33, R11 ;  /* 0x0000000b00217202 */ /* 0x000fc60000000f00 */
[----:B------:R-:W-:Y:S01]  /*22f0*/  IMAD R29, R32, R13, R29 ;  /* 0x0000000d201d7224 */ /* 0x000fe200078e021d */
[----:B------:R-:W-:-:S07]  /*2300*/  MOV R32, R14 ;  /* 0x0000000e00207202 */ /* 0x000fce0000000f00 */
.L_x_329:
        /* <DEDUP_REMOVED lines=60> */
.L_x_331:
[----:B------:R-:W-:Y:S01]  /*26d0*/  IMAD.MOV.U32 R29, RZ, RZ, R32 ;  /* 0x000000ffff1d7224 */ /* 0x000fe200078e0020 */
[----:B------:R-:W-:Y:S01]  /*26e0*/  MOV R17, R33 ;  /* 0x0000002100117202 */ /* 0x000fe20000000f00 */
[----:B------:R-:W-:Y:S01]  /*26f0*/  IMAD.MOV.U32 R18, RZ, RZ, R36 ;  /* 0x000000ffff127224 */ /* 0x000fe200078e0024 */
[----:B------:R-:W-:Y:S02]  /*2700*/  MOV R16, 0x2720 ;  /* 0x0000272000107802 */ /* 0x000fe40000000f00 */
[----:B------:R-:W-:Y:S05]  /*2710*/  CALL.REL.NOINC `($__internal_10_$__cuda_sm20_div_s64) ;  /* 0x0000001800cc7944 */ /* 0x000fea0003c00000 */
[----:B------:R-:W-:-:S05]  /*2720*/  IADD3 R33, PT, PT, -R14, RZ, RZ ;  /* 0x000000ff0e217210 */ /* 0x000fca0007ffe1ff */
[----:B------:R-:W-:Y:S02]  /*2730*/  IMAD R33, R33, R36, R32 ;  /* 0x0000002421217224 */ /* 0x000fe400078e0220 */
.L_x_332:
[----:B------:R-:W-:Y:S05]  /*2740*/  BSYNC.RECONVERGENT B0 ;  /* 0x0000000000007941 */ /* 0x000fea0003800200 */
.L_x_330:
[----:B------:R-:W-:Y:S01]  /*2750*/  IABS R15, R12 ;  /* 0x0000000c000f7213 */ /* 0x000fe20000000000 */
[----:B------:R-:W0:Y:S01]  /*2760*/  LDC R18, c[0x0][0x3e0] ;  /* 0x0000f800ff127b82 */ /* 0x000e220000000800 */
[----:B------:R-:W-:Y:S01]  /*2770*/  IABS R11, R7 ;  /* 0x00000007000b7213 */ /* 0x000fe20000000000 */
[----:B------:R-:W1:Y:S01]  /*2780*/  LDCU UR15, c[0x0][0x430] ;  /* 0x00008600ff0f77ac */ /* 0x000e620008000800 */
[----:B------:R-:W2:Y:S01]  /*2790*/  I2F.U32.RP R26, R15 ;  /* 0x0000000f001a7306 */ /* 0x000ea20000209000 */
[----:B------:R-:W-:Y:S02]  /*27a0*/  IABS R13, R9 ;  /* 0x00000009000d7213 */ /* 0x000fe40000000000 */
        /* <DEDUP_REMOVED lines=16> */
[----:B0-----:R-:W-:Y:S01]  /*28b0*/  VIADD R16, R16, 0xffffffe ;  /* 0x0ffffffe10107836 */ /* 0x001fe20000000000 */
[----:B------:R-:W-:-:S06]  /*28c0*/  IABS R21, R6 ;  /* 0x0000000600157213 */ /* 0x000fcc0000000000 */
[----:B------:R-:W0:Y:S01]  /*28d0*/  F2I.FTZ.U32.TRUNC.NTZ R17, R16 ;  /* 0x0000001000117305 */ /* 0x000e22000021f000 */
[----:B-1----:R-:W-:-:S07]  /*28e0*/  IMAD.MOV R0, RZ, RZ, -R37 ;  /* 0x000000ffff007224 */ /* 0x002fce00078e0a25 */
[----:B------:R-:W1:Y:S01]  /*28f0*/  I2F.U32.RP R27, R20 ;  /* 0x00000014001b7306 */ /* 0x000e620000209000 */
[----:B------:R-:W-:Y:S02]  /*2900*/  IMAD.MOV.U32 R36, RZ, RZ, RZ ;  /* 0x000000ffff247224 */ /* 0x000fe400078e00ff */
[----:B------:R-:W-:Y:S01]  /*2910*/  IMAD R31, R0, R15, RZ ;  /* 0x0000000f001f7224 */ /* 0x000fe200078e02ff */
[----:B------:R-:W-:Y:S01]  /*2920*/  IABS R0, R7 ;  /* 0x0000000700007213 */ /* 0x000fe20000000000 */
[----:B0-----:R-:W-:-:S03]  /*2930*/  IMAD.MOV R30, RZ, RZ, -R17 ;  /* 0x000000ffff1e7224 */ /* 0x001fc600078e0a11 */
[----:B------:R-:W0:Y:S01]  /*2940*/  MUFU.RCP R34, R34 ;  /* 0x0000002200227308 */ /* 0x000e220000001000 */
[----:B------:R-:W-:Y:S02]  /*2950*/  IMAD.MOV.U32 R16, RZ, RZ, RZ ;  /* 0x000000ffff107224 */ /* 0x000fe400078e00ff */
[----:B------:R-:W-:Y:S02]  /*2960*/  IMAD R30, R30, R11, RZ ;  /* 0x0000000b1e1e7224 */ /* 0x000fe400078e02ff */
[----:B------:R-:W-:-:S03]  /*2970*/  IMAD.HI.U32 R31, R37, R31, R36 ;  /* 0x0000001f251f7227 */ /* 0x000fc600078e0024 */
[----:B-1----:R-:W1:Y:S01]  /*2980*/  MUFU.RCP R27, R27 ;  /* 0x0000001b001b7308 */ /* 0x002e620000001000 */
[----:B------:R-:W-:Y:S01]  /*2990*/  IMAD.HI.U32 R30, R17, R30, R16 ;  /* 0x0000001e111e7227 */ /* 0x000fe200078e0010 */
[----:B------:R-:W-:Y:S02]  /*29a0*/  IABS R17, R12 ;  /* 0x0000000c00117213 */ /* 0x000fe40000000000 */
[----:B------:R-:W-:Y:S01]  /*29b0*/  IABS R16, R14 ;  /* 0x0000000e00107213 */ /* 0x000fe20000000000 */
[----:B------:R-:W-:Y:S01]  /*29c0*/  IMAD.HI.U32 R31, R31, R26, RZ ;  /* 0x0000001a1f1f7227 */ /* 0x000fe200078e00ff */
[----:B------:R-:W-:Y:S02]  /*29d0*/  IADD3 R17, PT, PT, RZ, -R17, RZ ;  /* 0x80000011ff117210 */ /* 0x000fe40007ffe0ff */
[----:B------:R-:W2:Y:S01]  /*29e0*/  I2F.U32.RP R29, R21 ;  /* 0x00000015001d7306 */ /* 0x000ea20000209000 */
[----:B0-----:R-:W-:Y:S01]  /*29f0*/  IADD3 R34, PT, PT, R34, 0xffffffe, RZ ;  /* 0x0ffffffe22227810 */ /* 0x001fe20007ffe0ff */
[----:B------:R-:W-:-:S02]  /*2a00*/  IMAD.MOV R0, RZ, RZ, -R0 ;  /* 0x000000ffff007224 */ /* 0x000fc400078e0a00 */
[----:B------:R-:W-:Y:S02]  /*2a10*/  IMAD R26, R31, R17, R26 ;  /* 0x000000111f1a7224 */ /* 0x000fe400078e021a */
[----:B------:R-:W-:Y:S02]  /*2a20*/  IMAD.HI.U32 R37, R30, R16, RZ ;  /* 0x000000101e257227 */ /* 0x000fe400078e00ff */
[----:B------:R0:W3:Y:S01]  /*2a30*/  F2I.FTZ.U32.TRUNC.NTZ R35, R34 ;  /* 0x0000002200237305 */ /* 0x0000e2000021f000 */
[----:B------:R-:W-:Y:S01]  /*2a40*/  ISETP.GT.U32.AND P3, PT, R15, R26, PT ;  /* 0x0000001a0f00720c */ /* 0x000fe20003f64070 */
[----:B-1----:R-:W-:Y:S02]  /*2a50*/  VIADD R27, R27, 0xffffffe ;  /* 0x0ffffffe1b1b7836 */ /* 0x002fe40000000000 */
[----:B------:R-:W-:-:S04]  /*2a60*/  IMAD R0, R37, R0, R16 ;  /* 0x0000000025007224 */ /* 0x000fc800078e0210 */
[----:B--2---:R-:W1:Y:S01]  /*2a70*/  MUFU.RCP R29, R29 ;  /* 0x0000001d001d7308 */ /* 0x004e620000001000 */
[----:B------:R-:W-:-:S05]  /*2a80*/  ISETP.GT.U32.AND P1, PT, R11, R0, PT ;  /* 0x000000000b00720c */ /* 0x000fca0003f24070 */
[----:B------:R-:W-:Y:S02]  /*2a90*/  @!P3 IMAD.IADD R26, R26, 0x1, -R15 ;  /* 0x000000011a1ab824 */ /* 0x000fe400078e0a0f */
[----:B0-----:R-:W-:Y:S01]  /*2aa0*/  HFMA2 R34, -RZ, RZ, 0, 0 ;  /* 0x00000000ff227431 */ /* 0x001fe200000001ff */
[----:B------:R-:W0:Y:S01]  /*2ab0*/  F2I.FTZ.U32.TRUNC.NTZ R27, R27 ;  /* 0x0000001b001b7305 */ /* 0x000e22000021f000 */
[--C-:B---3--:R-:W-:Y:S01]  /*2ac0*/  IMAD.MOV R16, RZ, RZ, -R35.reuse ;  /* 0x000000ffff107224 */ /* 0x108fe200078e0a23 */
[----:B------:R-:W-:Y:S01]  /*2ad0*/  ISETP.GE.U32.AND P6, PT, R26, R15, PT ;  /* 0x0000000f1a00720c */ /* 0x000fe20003fc6070 */
[----:B------:R-:W-:Y:S01]  /*2ae0*/  @!P3 VIADD R31, R31, 0x1 ;  /* 0x000000011f1fb836 */ /* 0x000fe20000000000 */
[----:B------:R-:W-:Y:S01]  /*2af0*/  LOP3.LUT R26, R33, R12, RZ, 0x3c, !PT ;  /* 0x0000000c211a7212 */ /* 0x000fe200078e3cff */
[----:B------:R-:W-:Y:S01]  /*2b00*/  IMAD R17, R16, R13, RZ ;  /* 0x0000000d10117224 */ /* 0x000fe200078e02ff */
[-C--:B------:R-:W-:Y:S01]  /*2b10*/  @!P1 IADD3 R0, PT, PT, R0, -R11.reuse, RZ ;  /* 0x8000000b00009210 */ /* 0x080fe20007ffe0ff */
[----:B------:R-:W-:Y:S01]  /*2b20*/  @!P1 VIADD R37, R37, 0x1 ;  /* 0x0000000125259836 */ /* 0x000fe20000000000 */
[----:B------:R-:W-:Y:S01]  /*2b30*/  ISETP.GE.AND P2, PT, R26, RZ, PT ;  /* 0x000000ff1a00720c */ /* 0x000fe20003f46270 */
[----:B-1----:R-:W-:Y:S01]  /*2b40*/  VIADD R29, R29, 0xffffffe ;  /* 0x0ffffffe1d1d7836 */ /* 0x002fe20000000000 */
[----:B------:R-:W-:Y:S01]  /*2b50*/  ISETP.GE.U32.AND P4, PT, R0, R11, PT ;  /* 0x0000000b0000720c */ /* 0x000fe20003f86070 */
[----:B------:R-:W-:Y:S01]  /*2b60*/  IMAD.HI.U32 R17, R35, R17, R34 ;  /* 0x0000001123117227 */ /* 0x000fe200078e0022 */
[----:B------:R-:W-:Y:S01]  /*2b70*/  LOP3.LUT R16, R14, R7, RZ, 0x3c, !PT ;  /* 0x000000070e107212 */ /* 0x000fe200078e3cff */
[----:B------:R-:W1:Y:S01]  /*2b80*/  F2I.FTZ.U32.TRUNC.NTZ R35, R29 ;  /* 0x0000001d00237305 */ /* 0x000e62000021f000 */
[----:B------:R-:W-:Y:S01]  /*2b90*/  IABS R0, R18 ;  /* 0x0000001200007213 */ /* 0x000fe20000000000 */
[--C-:B0-----:R-:W-:Y:S01]  /*2ba0*/  IMAD.MOV R15, RZ, RZ, -R27.reuse ;  /* 0x000000ffff0f7224 */ /* 0x101fe200078e0a1b */
[----:B------:R-:W-:Y:S01]  /*2bb0*/  ISETP.GE.AND P0, PT, R16, RZ, PT ;  /* 0x000000ff1000720c */ /* 0x000fe20003f06270 */
[----:B------:R-:W-:Y:S01]  /*2bc0*/  IMAD.MOV.U32 R26, RZ, RZ, RZ ;  /* 0x000000ffff1a7224 */ /* 0x000fe200078e00ff */
[----:B------:R-:W-:Y:S01]  /*2bd0*/  IABS R11, R3 ;  /* 0x00000003000b7213 */ /* 0x000fe20000000000 */
[----:B------:R-:W-:Y:S01]  /*2be0*/  IMAD R15, R15, R20, RZ ;  /* 0x000000140f0f7224 */ /* 0x000fe200078e02ff */
[----:B------:R-:W-:Y:S01]  /*2bf0*/  ISETP.NE.AND P1, PT, R7, RZ, PT ;  /* 0x000000ff0700720c */ /* 0x000fe20003f25270 */
[----:B------:R-:W-:Y:S01]  /*2c00*/  IMAD.MOV R0, RZ, RZ, -R0 ;  /* 0x000000ffff007224 */ /* 0x000fe200078e0a00 */
[----:B------:R-:W-:Y:S01]  /*2c10*/  @P6 IADD3 R31, PT, PT, R31, 0x1, RZ ;  /* 0x000000011f1f6810 */ /* 0x000fe20007ffe0ff */
[----:B------:R-:W-:Y:S01]  /*2c20*/  IMAD.HI.U32 R15, R27, R15, R26 ;  /* 0x0000000f1b0f7227 */ /* 0x000fe200078e001a */
[----:B------:R-:W-:-:S03]  /*2c30*/  IABS R26, R9 ;  /* 0x00000009001a7213 */ /* 0x000fc60000000000 */
[----:B------:R-:W-:Y:S01]  /*2c40*/  @P4 VIADD R37, R37, 0x1 ;  /* 0x0000000125254836 */ /* 0x000fe20000000000 */
[----:B-1----:R-:W-:Y:S01]  /*2c50*/  IADD3 R16, PT, PT, RZ, -R35, RZ ;  /* 0x80000023ff107210 */ /* 0x002fe20007ffe0ff */
[----:B------:R-:W-:-:S03]  /*2c60*/  IMAD.HI.U32 R15, R15, R11, RZ ;  /* 0x0000000b0f0f7227 */ /* 0x000fc600078e00ff */
[----:B------:R-:W-:Y:S01]  /*2c70*/  @!P0 IADD3 R37, PT, PT, -R37, RZ, RZ ;  /* 0x000000ff25258210 */ /* 0x000fe20007ffe1ff */
[----:B------:R-:W-:Y:S01]  /*2c80*/  IMAD R11, R15, R0, R11 ;  /* 0x000000000f0b7224 */ /* 0x000fe200078e020b */
[----:B------:R-:W-:Y:S01]  /*2c90*/  @!P1 LOP3.LUT R37, RZ, R7, RZ, 0x33, !PT ;  /* 0x00000007ff259212 */ /* 0x000fe200078e33ff */
[----:B------:R-:W-:Y:S01]  /*2ca0*/  IMAD R27, R16, R21, RZ ;  /* 0x00000015101b7224 */ /* 0x000fe200078e02ff */
[----:B------:R-:W-:Y:S01]  /*2cb0*/  IABS R0, R6 ;  /* 0x0000000600007213 */ /* 0x000fe20000000000 */
[----:B------:R-:W-:Y:S01]  /*2cc0*/  @!P2 IMAD.MOV R31, RZ, RZ, -R31 ;  /* 0x000000ffff1fa224 */ /* 0x000fe200078e0a1f */
[----:B------:R-:W-:Y:S01]  /*2cd0*/  @!P5 LOP3.LUT R31, RZ, R12, RZ, 0x33, !PT ;  /* 0x0000000cff1fd212 */ /* 0x000fe200078e33ff */
[----:B------:R-:W-:Y:S01]  /*2ce0*/  IMAD.HI.U32 R34, R35, R27, R34 ;  /* 0x0000001b23227227 */ /* 0x000fe200078e0022 */
[----:B------:R-:W-:Y:S02]  /*2cf0*/  ISETP.GT.U32.AND P4, PT, R20, R11, PT ;  /* 0x0000000b1400720c */ /* 0x000fe40003f84070 */
[----:B------:R-:W-:Y:S01]  /*2d00*/  IABS R27, R31 ;  /* 0x0000001f001b7213 */ /* 0x000fe20000000000 */
[----:B------:R-:W-:Y:S01]  /*2d10*/  IMAD.MOV R26, RZ, RZ, -R26 ;  /* 0x000000ffff1a7224 */ /* 0x000fe200078e0a1a */
[----:B------:R-:W-:Y:S01]  /*2d20*/  IABS R16, R37 ;  /* 0x0000002500107213 */ /* 0x000fe20000000000 */
[----:B------:R-:W-:-:S02]  /*2d30*/  IMAD.MOV R0, RZ, RZ, -R0 ;  /* 0x000000ffff007224 */ /* 0x000fc400078e0a00 */
[----:B------:R-:W-:-:S04]  /*2d40*/  IMAD.HI.U32 R17, R17, R27, RZ ;  /* 0x0000001b11117227 */ /* 0x000fc800078e00ff */
[----:B------:R-:W-:Y:S02]  /*2d50*/  IMAD.HI.U32 R29, R34, R16, RZ ;  /* 0x00000010221d7227 */ /* 0x000fe400078e00ff */
[----:B------:R-:W-:Y:S02]  /*2d60*/  @!P4 IADD3 R11, PT, PT, R11, -R20, RZ ;  /* 0x800000140b0bc210 */ /* 0x000fe40007ffe0ff */
[----:B------:R-:W-:Y:S02]  /*2d70*/  IMAD R26, R17, R26, R27 ;  /* 0x0000001a111a7224 */ /* 0x000fe400078e021b */
[----:B------:R-:W-:Y:S01]  /*2d80*/  IMAD R16, R29, R0, R16 ;  /* 0x000000001d107224 */ /* 0x000fe200078e0210 */
[----:B------:R-:W-:Y:S01]  /*2d90*/  ISETP.GE.U32.AND P2, PT, R11, R20, PT ;  /* 0x000000140b00720c */ /* 0x000fe20003f46070 */
[----:B------:R-:W-:Y:S01]  /*2da0*/  @!P4 VIADD R15, R15, 0x1 ;  /* 0x000000010f0fc836 */ /* 0x000fe20000000000 */
[----:B------:R-:W-:Y:S02]  /*2db0*/  ISETP.GT.U32.AND P3, PT, R13, R26, PT ;  /* 0x0000001a0d00720c */ /* 0x000fe40003f64070 */
[----:B------:R-:W-:-:S02]  /*2dc0*/  LOP3.LUT R0, R3, R18, RZ, 0x3c, !PT ;  /* 0x0000001203007212 */ /* 0x000fc400078e3cff */
[----:B------:R-:W-:Y:S02]  /*2dd0*/  ISETP.GT.U32.AND P1, PT, R21, R16, PT ;  /* 0x000000101500720c */ /* 0x000fe40003f24070 */
[----:B------:R-:W-:Y:S01]  /*2de0*/  ISETP.GE.AND P0, PT, R0, RZ, PT ;  /* 0x000000ff0000720c */ /* 0x000fe20003f06270 */
[----:B------:R-:W-:Y:S01]  /*2df0*/  IMAD.MOV R0, RZ, RZ, -R31 ;  /* 0x000000ffff007224 */ /* 0x000fe200078e0a1f */
[----:B------:R-:W-:Y:S02]  /*2e00*/  ISETP.NE.AND P4, PT, R18, RZ, PT ;  /* 0x000000ff1200720c */ /* 0x000fe40003f85270 */
[----:B------:R-:W-:Y:S01]  /*2e10*/  LOP3.LUT R11, R31, R9, RZ, 0x3c, !PT ;  /* 0x000000091f0b7212 */ /* 0x000fe200078e3cff */
[----:B------:R-:W-:Y:S01]  /*2e20*/  IMAD R0, R12, R0, R33 ;  /* 0x000000000c007224 */ /* 0x000fe200078e0221 */
[----:B------:R-:W-:Y:S01]  /*2e30*/  @P2 IADD3 R15, PT, PT, R15, 0x1, RZ ;  /* 0x000000010f0f2810 */ /* 0x000fe20007ffe0ff */
[----:B------:R-:W-:Y:S01]  /*2e40*/  @!P3 IMAD.IADD R26, R26, 0x1, -R13 ;  /* 0x000000011a1ab824 */ /* 0x000fe200078e0a0d */
[----:B------:R-:W-:Y:S01]  /*2e50*/  ISETP.GE.AND P2, PT, R11, RZ, PT ;  /* 0x000000ff0b00720c */ /* 0x000fe20003f46270 */
[----:B------:R-:W-:Y:S01]  /*2e60*/  @!P3 VIADD R17, R17, 0x1 ;  /* 0x000000011111b836 */ /* 0x000fe20000000000 */
[----:B------:R-:W-:Y:S01]  /*2e70*/  LOP3.LUT R11, R37, R6, RZ, 0x3c, !PT ;  /* 0x00000006250b7212 */ /* 0x000fe200078e3cff */
[----:B------:R-:W-:Y:S01]  /*2e80*/  @!P1 IMAD.IADD R16, R16, 0x1, -R21 ;  /* 0x0000000110109824 */ /* 0x000fe200078e0a15 */
[----:B------:R-:W-:Y:S01]  /*2e90*/  ISETP.GE.U32.AND P6, PT, R26, R13, PT ;  /* 0x0000000d1a00720c */ /* 0x000fe20003fc6070 */
[----:B------:R-:W-:Y:S01]  /*2ea0*/  @!P1 VIADD R29, R29, 0x1 ;  /* 0x000000011d1d9836 */ /* 0x000fe20000000000 */
[----:B------:R-:W-:-:S02]  /*2eb0*/  @!P0 IADD3 R15, PT, PT, -R15, RZ, RZ ;  /* 0x000000ff0f0f8210 */ /* 0x000fc40007ffe1ff */
[----:B------:R-:W-:Y:S02]  /*2ec0*/  @!P4 LOP3.LUT R15, RZ, R18, RZ, 0x33, !PT ;  /* 0x00000012ff0fc212 */ /* 0x000fe400078e33ff */
        /* <DEDUP_REMOVED lines=26> */
[----:B------:R-:W-:Y:S02]  /*3070*/  IMAD R3, R10, UR9, RZ ;  /* 0x000000090a037c24 */ /* 0x000fe4000f8e02ff */
[----:B------:R-:W-:Y:S01]  /*3080*/  IMAD R2, R6, R2, R37 ;  /* 0x0000000206027224 */ /* 0x000fe200078e0225 */
        /* <DEDUP_REMOVED lines=13> */
.L_x_327:
[----:B------:R-:W0:Y:S01]  /*3160*/  LDC.64 R2, c[0x0][0x420] ;  /* 0x00010800ff027b82 */ /* 0x000e220000000a00 */
[----:B------:R-:W-:-:S05]  /*3170*/  IADD3 R0, PT, PT, R28, UR6, RZ ;  /* 0x000000061c007c10 */ /* 0x000fca000fffe0ff */
[----:B0-----:R-:W-:-:S05]  /*3180*/  IMAD.WIDE.U32 R2, R0, 0x4, R2 ;  /* 0x0000000400027825 */ /* 0x001fca00078e0002 */
[----:B------:R1:W-:Y:S02]  /*3190*/  STG.E desc[UR12][R2.64], R22 ;  /* 0x0000001602007986 */ /* 0x0003e4000c10190c */
.L_x_326:
[----:B------:R-:W-:Y:S05]  /*31a0*/  BSYNC.RECONVERGENT B1 ;  /* 0x0000000000017941 */ /* 0x000fea0003800200 */
.L_x_325:
[----:B------:R-:W2:Y:S01]  /*31b0*/  LDCU UR14, c[0x0][0x534] ;  /* 0x0000a680ff0e77ac */ /* 0x000ea20008000800 */
[C---:B------:R-:W-:Y:S01]  /*31c0*/  LOP3.LUT R0, R19.reuse, 0x7, RZ, 0xc0, !PT ;  /* 0x0000000713007812 */ /* 0x040fe200078ec0ff */
[----:B------:R-:W-:Y:S01]  /*31d0*/  IMAD.SHL.U32 R15, R19, 0x4, RZ ;  /* 0x00000004130f7824 */ /* 0x000fe200078e00ff */
[----:B------:R-:W-:Y:S01]  /*31e0*/  CS2R R4, SRZ ;  /* 0x0000000000047805 */ /* 0x000fe2000001ff00 */
[----:B------:R-:W3:Y:S01]  /*31f0*/  LDCU UR9, c[0x0][0x44c] ;  /* 0x00008980ff0977ac */ /* 0x000ee20008000800 */
[----:B01----:R-:W-:Y:S02]  /*3200*/  LOP3.LUT R2, R0, 0x8, RZ, 0xfc, !PT ;  /* 0x0000000800027812 */ /* 0x003fe400078efcff */
[----:B------:R-:W-:Y:S02]  /*3210*/  CS2R R10, SRZ ;  /* 0x00000000000a7805 */ /* 0x000fe4000001ff00 */
[----:B------:R-:W-:Y:S01]  /*3220*/  LOP3.LUT R15, R15, 0x1c, RZ, 0xc0, !PT ;  /* 0x0000001c0f0f7812 */ /* 0x000fe200078ec0ff */
[----:B------:R-:W-:-:S04]  /*3230*/  IMAD.MOV.U32 R13, RZ, RZ, RZ ;  /* 0x000000ffff0d7224 */ /* 0x000fc800078e00ff */
[----:B------:R-:W-:Y:S01]  /*3240*/  IMAD R30, R28, 0x60, R15 ;  /* 0x000000601c1e7824 */ /* 0x000fe200078e020f */
[----:B--2---:R-:W-:Y:S01]  /*3250*/  ISETP.GE.AND P1, PT, R0, UR14, PT ;  /* 0x0000000e00007c0c */ /* 0x004fe2000bf26270 */
[----:B------:R-:W-:Y:S01]  /*3260*/  UISETP.GE.AND UP0, UPT, UR14, 0x1, UPT ;  /* 0x000000010e00788c */ /* 0x000fe2000bf06270 */
[----:B------:R-:W-:Y:S02]  /*3270*/  ISETP.GE.AND P0, PT, R2, UR14, PT ;  /* 0x0000000e02007c0c */ /* 0x000fe4000bf06270 */
[----:B------:R-:W-:Y:S02]  /*3280*/  CS2R R2, SRZ ;  /* 0x0000000000027805 */ /* 0x000fe4000001ff00 */
[C---:B------:R-:W-:Y:S01]  /*3290*/  ISETP.GT.U32.OR P1, PT, R19.reuse, 0x7f, P1 ;  /* 0x0000007f1300780c */ /* 0x040fe20000f24470 */
[----:B---3--:R-:W-:Y:S01]  /*32a0*/  UIMAD UR4, UR6, UR9, URZ ;  /* 0x00000009060472a4 */ /* 0x008fe2000f8e02ff */
[----:B------:R-:W-:-:S05]  /*32b0*/  ISETP.GT.U32.OR P0, PT, R19, 0x7f, P0 ;  /* 0x0000007f1300780c */ /* 0x000fca0000704470 */
[----:B------:R-:W-:-:S06]  /*32c0*/  IMAD.U32 R12, RZ, RZ, UR4 ;  /* 0x00000004ff0c7e24 */ /* 0x000fcc000f8e00ff */
[----:B------:R-:W-:Y:S01]  /*32d0*/  @!P1 FADD.FTZ R7, -R22, R24 ;  /* 0x0000001816079221 */ /* 0x000fe20000010100 */
[----:B------:R-:W-:Y:S02]  /*32e0*/  @!P1 IMAD R6, R0, 0x44, R25 ;  /* 0x0000004400069824 */ /* 0x000fe400078e0219 */
[----:B------:R-:W-:Y:S01]  /*32f0*/  @!P0 FADD.FTZ R22, -R22, R23 ;  /* 0x0000001716168221 */ /* 0x000fe20000010100 */
[----:B------:R-:W-:Y:S02]  /*3300*/  @!P0 IMAD R25, R0, 0x44, R25 ;  /* 0x0000004400198824 */ /* 0x000fe400078e0219 */
[----:B------:R-:W-:Y:S01]  /*3310*/  @!P1 FMUL.FTZ R7, R7, 1.4426950216293334961 ;  /* 0x3fb8aa3b07079820 */ /* 0x000fe20000410000 */
[----:B------:R-:W-:Y:S02]  /*3320*/  IMAD.MOV.U32 R0, RZ, RZ, RZ ;  /* 0x000000ffff007224 */ /* 0x000fe400078e00ff */
[----:B------:R-:W-:-:S03]  /*3330*/  @!P0 FMUL.FTZ R8, R22, 1.4426950216293334961 ;  /* 0x3fb8aa3b16088820 */ /* 0x000fc60000410000 */
[----:B------:R-:W0:Y:S08]  /*3340*/  @!P1 MUFU.EX2 R7, R7 ;  /* 0x0000000700079308 */ /* 0x000e300000000800 */
[----:B------:R-:W1:Y:S01]  /*3350*/  @!P0 MUFU.EX2 R8, R8 ;  /* 0x0000000800088308 */ /* 0x000e620000000800 */
[----:B0-----:R0:W-:Y:S04]  /*3360*/  @!P1 STS [R6], R7 ;  /* 0x0000000706009388 */ /* 0x0011e80000000800 */
[----:B-1----:R1:W-:Y:S01]  /*3370*/  @!P0 STS [R25+0x220], R8 ;  /* 0x0002200819008388 */ /* 0x0023e20000000800 */
[----:B------:R-:W-:Y:S01]  /*3380*/  BAR.SYNC.DEFER_BLOCKING 0x0 ;  /* 0x0000000000007b1d */ /* 0x000fe20000010000 */
[----:B------:R-:W-:-:S04]  /*3390*/  IADD3 R30, P0, PT, R30, UR4, RZ ;  /* 0x000000041e1e7c10 */ /* 0x000fc8000ff1e0ff */
        /* <DEDUP_REMOVED lines=8> */
[----:B------:R-:W-:Y:S01]  /*3420*/  UISETP.GE.U32.AND UP1, UPT, UR14, 0x4, UPT ;  /* 0x000000040e00788c */ /* 0x000fe2000bf26070 */
[----:B------:R-:W-:Y:S01]  /*3430*/  IMAD.MOV.U32 R0, RZ, RZ, RZ ;  /* 0x000000ffff007224 */ /* 0x000fe200078e00ff */
[----:B------:R-:W-:Y:S02]  /*3440*/  CS2R R24, SRZ ;  /* 0x0000000000187805 */ /* 0x000fe4000001ff00 */
[----:B------:R-:W-:Y:S02]  /*3450*/  CS2R R22, SRZ ;  /* 0x0000000000167805 */ /* 0x000fe4000001ff00 */
[----:B------:R-:W-:-:S02]  /*3460*/  CS2R R20, SRZ ;  /* 0x0000000000147805 */ /* 0x000fc4000001ff00 */
[----:B------:R-:W-:Y:S01]  /*3470*/  CS2R R18, SRZ ;  /* 0x0000000000127805 */ /* 0x000fe2000001ff00 */
[----:B------:R-:W-:Y:S02]  /*3480*/  UIADD3 UR8, UPT, UPT, UR7, -UR6, URZ ;  /* 0x8000000607087290 */ /* 0x000fe4000fffe0ff */
[----:B------:R-:W-:Y:S01]  /*3490*/  UIMAD UR9, UR7, UR9, URZ ;  /* 0x00000009070972a4 */ /* 0x000fe2000f8e02ff */
[----:B0-----:R-:W-:Y:S01]  /*34a0*/  LEA R30, P0, R30, UR4, 0x2 ;  /* 0x000000041e1e7c11 */ /* 0x001fe2000f8010ff */
[----:B------:R-:W-:-:S03]  /*34b0*/  ULOP3.LUT UR4, UR14, 0x3, URZ, 0xc0, !UPT ;  /* 0x000000030e047892 */ /* 0x000fc6000f8ec0ff */
[----:B------:R-:W-:Y:S02]  /*34c0*/  IADD3.X R31, PT, PT, R17, UR5, RZ, P0, !PT ;  /* 0x00000005111f7c10 */ /* 0x000fe400087fe4ff */
[----:B------:R-:W-:Y:S01]  /*34d0*/  CS2R R16, SRZ ;  /* 0x0000000000107805 */ /* 0x000fe2000001ff00 */
[----:B------:R-:W-:Y:S01]  /*34e0*/  UISETP.NE.AND UP0, UPT, UR4, URZ, UPT ;  /* 0x000000ff0400728c */ /* 0x000fe2000bf05270 */
[----:B------:R-:W-:Y:S10]  /*34f0*/  BRA.U !UP1, `(.L_x_334) ;  /* 0x0000000509787547 */ /* 0x000ff4000b800000 */
[----:B------:R-:W0:Y:S01]  /*3500*/  S2UR UR5, SR_CgaCtaId ;  /* 0x00000000000579c3 */ /* 0x000e220000008800 */
[----:B------:R-:W-:Y:S01]  /*3510*/  UMOV UR11, 0x400 ;  /* 0x00000400000b7882 */ /* 0x000fe20000000000 */
[----:B------:R-:W-:Y:S01]  /*3520*/  ULOP3.LUT UR14, UR14, 0x7ffffffc, URZ, 0xc0, !UPT ;  /* 0x7ffffffc0e0e7892 */ /* 0x000fe2000f8ec0ff */
[----:B------:R-:W-:Y:S01]  /*3530*/  ISETP.GE.AND P1, PT, R28, UR8, PT ;  /* 0x000000081c007c0c */ /* 0x000fe2000bf26270 */
[----:B------:R-:W-:Y:S01]  /*3540*/  IMAD.MOV.U32 R0, RZ, RZ, RZ ;  /* 0x000000ffff007224 */ /* 0x000fe200078e00ff */
[----:B------:R-:W-:Y:S02]  /*3550*/  CS2R R2, SRZ ;  /* 0x0000000000027805 */ /* 0x000fe4000001ff00 */
[----:B------:R-:W-:Y:S02]  /*3560*/  CS2R R4, SRZ ;  /* 0x0000000000047805 */ /* 0x000fe4000001ff00 */
[----:B------:R-:W-:Y:S02]  /*3570*/  CS2R R6, SRZ ;  /* 0x0000000000067805 */ /* 0x000fe4000001ff00 */
[----:B------:R-:W-:-:S02]  /*3580*/  CS2R R8, SRZ ;  /* 0x0000000000087805 */ /* 0x000fc4000001ff00 */
[----:B------:R-:W-:Y:S01]  /*3590*/  CS2R R10, SRZ ;  /* 0x00000000000a7805 */ /* 0x000fe2000001ff00 */
[----:B------:R-:W-:Y:S01]  /*35a0*/  IMAD.MOV.U32 R13, RZ, RZ, RZ ;  /* 0x000000ffff0d7224 */ /* 0x000fe200078e00ff */
[----:B------:R-:W-:Y:S01]  /*35b0*/  UIMAD.WIDE UR16, UR9, 0xc, URZ ;  /* 0x0000000c091078a5 */ /* 0x000fe2000f8e02ff */
[----:B------:R-:W-:Y:S01]  /*35c0*/  IMAD.U32 R29, RZ, RZ, UR14 ;  /* 0x0000000eff1d7e24 */ /* 0x000fe2000f8e00ff */
[----:B0-----:R-:W-:Y:S02]  /*35d0*/  ULEA UR5, UR5, UR11, 0x18 ;  /* 0x0000000b05057291 */ /* 0x001fe4000f8ec0ff */
[----:B------:R-:W-:-:S04]  /*35e0*/  UIADD3 UR11, UPT, UPT, -UR14, URZ, URZ ;  /* 0x000000ff0e0b7290 */ /* 0x000fc8000fffe1ff */
[----:B------:R-:W-:-:S05]  /*35f0*/  LEA R14, R28, UR5, 0x2 ;  /* 0x000000051c0e7c11 */ /* 0x000fca000f8e10ff */
[----:B------:R-:W-:-:S07]  /*3600*/  VIADD R14, R14, 0x88 ;  /* 0x000000880e0e7836 */ /* 0x000fce0000000000 */
.L_x_335:
[----:B------:R-:W2:Y:S01]  /*3610*/  @!P1 LDG.E.128 R16, desc[UR12][R30.64] ;  /* 0x0000000c1e109981 */ /* 0x000ea2000c1e1d00 */
[----:B------:R-:W-:Y:S01]  /*3620*/  MOV R35, UR9 ;  /* 0x0000000900237c02 */ /* 0x000fe20008000f00 */
[----:B------:R-:W-:Y:S01]  /*3630*/  UIADD3 UR11, UPT, UPT, UR11, 0x4, URZ ;  /* 0x000000040b0b7890 */ /* 0x000fe2000fffe0ff */
[----:B------:R-:W-:Y:S01]  /*3640*/  MOV R37, UR9 ;  /* 0x0000000900257c02 */ /* 0x000fe20008000f00 */
[----:B------:R-:W2:Y:S02]  /*3650*/  LDS R12, [R14+-0x88] ;  /* 0xffff78000e0c7984 */ /* 0x000ea40000000800 */
[--C-:B------:R-:W-:Y:S01]  /*3660*/  @!P1 IMAD.WIDE R32, R35, 0x4, R30.reuse ;  /* 0x0000000423209825 */ /* 0x100fe200078e021e */
[----:B------:R-:W-:Y:S01]  /*3670*/  UISETP.NE.AND UP1, UPT, UR11, URZ, UPT ;  /* 0x000000ff0b00728c */ /* 0x000fe2000bf25270 */
[----:B------:R-:W3:Y:S02]  /*3680*/  @!P1 LDG.E.128 R20, desc[UR12][R30.64+0x80] ;  /* 0x0000800c1e149981 */ /* 0x000ee4000c1e1d00 */
[----:B------:R-:W-:Y:S02]  /*3690*/  @!P1 IMAD.WIDE R34, R37, 0x8, R30 ;  /* 0x0000000825229825 */ /* 0x000fe400078e021e */
[----:B------:R-:W4:Y:S02]  /*36a0*/  @!P1 LDG.E.128 R24, desc[UR12][R30.64+0x100] ;  /* 0x0001000c1e189981 */ /* 0x000f24000c1e1d00 */
        /* <DEDUP_REMOVED lines=16> */
[----:B0-----:R-:W-:Y:S04]  /*37b0*/  @!P1 IADD3 R32, P0, PT, R30, UR16, RZ ;  /* 0x000000101e209c10 */ /* 0x001fe8000ff1e0ff */
[----:B------:R-:W-:Y:S02]  /*37c0*/  @!P1 IADD3.X R33, PT, PT, R31, UR17, RZ, P0, !PT ;  /* 0x000000111f219c10 */ /* 0x000fe400087fe4ff */
[----:B------:R-:W-:Y:S01]  /*37d0*/  LEA R30, P0, R37, R30, 0x4 ;  /* 0x0000001e251e7211 */ /* 0x000fe200078020ff */
        /* <DEDUP_REMOVED lines=14> */
[----:B------:R0:W4:Y:S04]  /*38c0*/  @!P1 LDG.E.128 R24, desc[UR12][R34.64+0x100] ;  /* 0x0001000c22189981 */ /* 0x000128000c1e1d00 */
[----:B------:R-:W2:Y:S01]  /*38d0*/  LDS R12, [R14] ;  /* 0x000000000e0c7984 */ /* 0x000ea20000000800 */
[----:B0-----:R-:W-:Y:S04]  /*38e0*/  MOV R35, UR9 ;  /* 0x0000000900237c02 */ /* 0x001fe80008000f00 */
        /* <DEDUP_REMOVED lines=31> */
.L_x_334:
[----:B------:R-:W-:Y:S05]  /*3ae0*/  BRA.U !UP0, `(.L_x_333) ;  /* 0x0000000108807547 */ /* 0x000fea000b800000 */
[----:B------:R-:W0:Y:S01]  /*3af0*/  S2UR UR5, SR_CgaCtaId ;  /* 0x00000000000579c3 */ /* 0x000e220000008800 */
[----:B------:R-:W-:Y:S01]  /*3b00*/  UMOV UR11, 0x400 ;  /* 0x00000400000b7882 */ /* 0x000fe20000000000 */
[----:B------:R-:W-:Y:S01]  /*3b10*/  IMAD R29, R29, 0x11, R28 ;  /* 0x000000111d1d7824 */ /* 0x000fe200078e021c */
[----:B------:R-:W-:Y:S01]  /*3b20*/  IADD3 R30, P1, PT, R30, 0x100, RZ ;  /* 0x000001001e1e7810 */ /* 0x000fe20007f3e0ff */
[----:B------:R-:W-:Y:S01]  /*3b30*/  UIMAD.WIDE UR14, UR9, 0x4, URZ ;  /* 0x00000004090e78a5 */ /* 0x000fe2000f8e02ff */
[----:B------:R-:W-:Y:S01]  /*3b40*/  ISETP.GE.AND P0, PT, R28, UR8, PT ;  /* 0x000000081c007c0c */ /* 0x000fe2000bf06270 */
[----:B------:R-:W-:Y:S02]  /*3b50*/  UIADD3 UR4, UPT, UPT, -UR4, URZ, URZ ;  /* 0x000000ff04047290 */ /* 0x000fe4000fffe1ff */
[----:B------:R-:W-:Y:S01]  /*3b60*/  IMAD.X R31, RZ, RZ, R31, P1 ;  /* 0x000000ffff1f7224 */ /* 0x000fe200008e061f */
[----:B0-----:R-:W-:-:S06]  /*3b70*/  ULEA UR5, UR5, UR11, 0x18 ;  /* 0x0000000b05057291 */ /* 0x001fcc000f8ec0ff */
[----:B------:R-:W-:-:S07]  /*3b80*/  LEA R14, R29, UR5, 0x2 ;  /* 0x000000051d0e7c11 */ /* 0x000fce000f8e10ff */
.L_x_336:
[----:B------:R-:W2:Y:S01]  /*3b90*/  @!P0 LDG.E.128 R16, desc[UR12][R30.64+-0x100] ;  /* 0xffff000c1e108981 */ /* 0x000ea2000c1e1d00 */
[----:B------:R-:W-:Y:S03]  /*3ba0*/  UIADD3 UR4, UPT, UPT, UR4, 0x1, URZ ;  /* 0x0000000104047890 */ /* 0x000fe6000fffe0ff */
[----:B------:R-:W3:Y:S01]  /*3bb0*/  @!P0 LDG.E.128 R20, desc[UR12][R30.64+-0x80] ;  /* 0xffff800c1e148981 */ /* 0x000ee2000c1e1d00 */
[----:B------:R-:W-:Y:S03]  /*3bc0*/  UISETP.NE.AND UP0, UPT, UR4, URZ, UPT ;  /* 0x000000ff0400728c */ /* 0x000fe6000bf05270 */
[----:B------:R0:W4:Y:S04]  /*3bd0*/  @!P0 LDG.E.128 R24, desc[UR12][R30.64] ;  /* 0x0000000c1e188981 */ /* 0x000128000c1e1d00 */
[----:B------:R1:W2:Y:S01]  /*3be0*/  LDS R12, [R14] ;  /* 0x000000000e0c7984 */ /* 0x0002a20000000800 */
[----:B0-----:R-:W-:Y:S02]  /*3bf0*/  IADD3 R30, P1, PT, R30, UR14, RZ ;  /* 0x0000000e1e1e7c10 */ /* 0x001fe4000ff3e0ff */
[----:B-1----:R-:W-:Y:S02]  /*3c00*/  IADD3 R14, PT, PT, R14, 0x44, RZ ;  /* 0x000000440e0e7810 */ /* 0x002fe40007ffe0ff */
[----:B------:R-:W-:Y:S01]  /*3c10*/  IADD3.X R31, PT, PT, R31, UR15, RZ, P1, !PT ;  /* 0x0000000f1f1f7c10 */ /* 0x000fe20008ffe4ff */
        /* <DEDUP_REMOVED lines=13> */
.L_x_333:
[----:B------:R-:W-:-:S04]  /*3cf0*/  IADD3 R28, PT, PT, R28, UR6, RZ ;  /* 0x000000061c1c7c10 */ /* 0x000fc8000fffe0ff */
[----:B------:R-:W-:-:S13]  /*3d00*/  ISETP.GE.AND P0, PT, R28, UR7, PT ;  /* 0x000000071c007c0c */ /* 0x000fda000bf06270 */
[----:B------:R-:W-:Y:S05]  /*3d10*/  @P0 EXIT ;  /* 0x000000000000094d */ /* 0x000fea0003800000 */
[----:B------:R-:W-:Y:S01]  /*3d20*/  IABS R18, UR10 ;  /* 0x0000000a00127c13 */ /* 0x000fe20008000000 */
        /* <DEDUP_REMOVED lines=82> */
        .weak           $__internal_10_$__cuda_sm20_div_s64
        .type           $__internal_10_$__cuda_sm20_div_s64,@function
        .size           $__internal_10_$__cuda_sm20_div_s64,(.L_x_5444 - $__internal_10_$__cuda_sm20_div_s64)
$__internal_10_$__cuda_sm20_div_s64:
        /* <DEDUP_REMOVED lines=82> */
[----:B------:R-:W-:Y:S06]  /*4770*/  RET.REL.NODEC R16 `(_ZN5flash32flash_fwd_splitkv_combine_kernelI23Flash_fwd_kernel_traitsILi96ELi64ELi128ELi4ELb0ELb0EN7cutlass10bfloat16_tE19Flash_kernel_traitsILi96ELi64ELi128ELi4ES3_EELi16ELi4ELb1EEEvNS_16Flash_fwd_paramsE) ;  /* 0xffffffb810207950 */ /* 0x000fec0003c3ffff */
.L_x_337:
        /* <DEDUP_REMOVED lines=16> */
.L_x_5444:


//--------------------- .text._ZN5flash32flash_fwd_splitkv_combine_kernelI23Flash_fwd_kernel_traitsILi96ELi64ELi128ELi4ELb0ELb0EN7cutlass10bfloat16_tE19Flash_kernel_traitsILi96ELi64ELi128ELi4ES3_EELi16ELi3ELb1EEEvNS_16Flash_fwd_paramsE --------------------------
	.section	.text._ZN5flash32flash_fwd_splitkv_combine_kernelI23Flash_fwd_kernel_traitsILi96ELi64ELi128ELi4ELb0ELb0EN7cutlass10bfloat16_tE19Flash_kernel_traitsILi96ELi64ELi128ELi4ES3_EELi16ELi3ELb1EEEvNS_16Flash_fwd_paramsE,"ax",@progbits
	.align	128
        .global         _ZN5flash32flash_fwd_splitkv_combine_kernelI23Flash_fwd_kernel_traitsILi96ELi64ELi128ELi4ELb0ELb0EN7cutlass10bfloat16_tE19Flash_kernel_traitsILi96ELi64ELi128ELi4ES3_EELi16ELi3ELb1EEEvNS_16Flash_fwd_paramsE
        .type           _ZN5flash32flash_fwd_splitkv_combine_kernelI23Flash_fwd_kernel_traitsILi96ELi64ELi128ELi4ELb0ELb0EN7cutlass10bfloat16_tE19Flash_kernel_traitsILi96ELi64ELi128ELi4ES3_EELi16ELi3ELb1EEEvNS_16Flash_fwd_paramsE,@function
        .size           _ZN5flash32flash_fwd_splitkv_combine_kernelI23Flash_fwd_kernel_traitsILi96ELi64ELi128ELi4ELb0ELb0EN7cutlass10bfloat16_tE19Flash_kernel_traitsILi96ELi64ELi128ELi4ES3_EELi16ELi3ELb1EEEvNS_16Flash_fwd_paramsE,(.L_x_5445 - _ZN5flash32flash_fwd_splitkv_combine_kernelI23Flash_fwd_kernel_traitsILi96ELi64ELi128ELi4ELb0ELb0EN7cutlass10bfloat16_tE19Flash_kernel_traitsILi96ELi64ELi128ELi4ES3_EELi16ELi3ELb1EEEvNS_16Flash_fwd_paramsE)
        .other          _ZN5flash32flash_fwd_splitkv_combine_kernelI23Flash_fwd_kernel_traitsILi96ELi64ELi128ELi4ELb0ELb0EN7cutlass10bfloat16_tE19Flash_kernel_traitsILi96ELi64ELi128ELi4ES3_EELi16ELi3ELb1EEEvNS_16Flash_fwd_paramsE,@"STO_CUDA_ENTRY STV_DEFAULT"
_ZN5flash32flash_fwd_splitkv_combine_kernelI23Flash_fwd_kernel_traitsILi96ELi64ELi128ELi4ELb0ELb0EN7cutlass10bfloat16_tE19Flash_kernel_traitsILi96ELi64ELi128ELi4ES3_EELi16ELi3ELb1EEEvNS_16Flash_fwd_paramsE:
.text._ZN5flash32flash_fwd_splitkv_combine_kernelI23Flash_fwd_kernel_traitsILi96ELi64ELi128ELi4ELb0ELb0EN7cutlass10bfloat16_tE19Flash_kernel_traitsILi96ELi64ELi128ELi4ES3_EELi16ELi3ELb1EEEvNS_16Flash_fwd_paramsE:
        /* <DEDUP_REMOVED lines=38> */
.L_x_338:
[----:B------:R-:W-:Y:S01]  /*0260*/  IMAD.U32 R22, RZ, RZ, UR7 ;  /* 0x00000007ff167e24 */ /* 0x000fe2000f8e00ff */
[----:B------:R-:W-:Y:S01]  /*0270*/  MOV R18, UR14 ;  /* 0x0000000e00127c02 */ /* 0x000fe20008000f00 */
[----:B------:R-:W-:Y:S01]  /*0280*/  IMAD.U32 R19, RZ, RZ, UR15 ;  /* 0x0000000fff137e24 */ /* 0x000fe2000f8e00ff */
[----:B------:R-:W-:Y:S02]  /*0290*/  MOV R17, UR8 ;  /* 0x0000000800117c02 */ /* 0x000fe40008000f00 */
[----:B------:R-:W-:Y:S02]  /*02a0*/  MOV R16, 0x2c0 ;  /* 0x000002c000107802 */ /* 0x000fe40000000f00 */
[----:B------:R-:W-:Y:S05]  /*02b0*/  CALL.REL.NOINC `($__internal_11_$__cuda_sm20_div_s64) ;  /* 0x0000003c00807944 */ /* 0x000fea0003c00000 */
[----:B------:R-:W-:-:S07]  /*02c0*/  MOV R13, R19 ;  /* 0x00000013000d7202 */ /* 0x000fce0000000f00 */
.L_x_339:
        /* <DEDUP_REMOVED lines=30> */
.L_x_341:
[----:B------:R-:W-:Y:S01]  /*04b0*/  IMAD.MOV.U32 R22, RZ, RZ, R12 ;  /* 0x000000ffff167224 */ /* 0x000fe200078e000c */
[----:B------:R-:W-:Y:S02]  /*04c0*/  MOV R19, R13 ;  /* 0x0000000d00137202 */ /* 0x000fe40000000f00 */
[----:B------:R-:W-:Y:S02]  /*04d0*/  MOV R16, 0x4f0 ;  /* 0x000004f000107802 */ /* 0x000fe40000000f00 */
[----:B------:R-:W-:Y:S05]  /*04e0*/  CALL.REL.NOINC `($__internal_11_$__cuda_sm20_div_s64) ;  /* 0x0000003800f47944 */ /* 0x000fea0003c00000 */
[----:B------:R-:W-:Y:S02]  /*04f0*/  MOV R24, R12 ;  /* 0x0000000c00187202 */ /* 0x000fe40000000f00 */
[----:B------:R-:W-:Y:S02]  /*0500*/  MOV R25, R19 ;  /* 0x0000001300197202 */ /* 0x000fe40000000f00 */
.L_x_342:
[----:B------:R-:W-:Y:S05]  /*0510*/  BSYNC.RECONVERGENT B0 ;  /* 0x0000000000007941 */ /* 0x000fea0003800200 */
.L_x_340:
        /* <DEDUP_REMOVED lines=36> */
[----:B------:R-:W-:Y:S01]  /*0760*/  IMAD.MOV.U32 R4, RZ, RZ, RZ ;  /* 0x000000ffff047224 */ /* 0x000fe200078e00ff */
[----:B------:R-:W-:Y:S01]  /*0770*/  ISETP.NE.U32.AND P0, PT, R13, RZ, PT ;  /* 0x000000ff0d00720c */ /* 0x000fe20003f05070 */
[----:B------:R-:W-:-:S05]  /*0780*/  IMAD.MOV.U32 R19, RZ, RZ, RZ ;  /* 0x000000ffff137224 */ /* 0x000fca00078e00ff */
[----:B0-----:R-:W0:Y:S02]  /*0790*/  MUFU.RCP R5, R6 ;  /* 0x0000000600057308 */ /* 0x001e240000001000 */
[----:B0-----:R-:W-:-:S06]  /*07a0*/  IADD3 R5, PT, PT, R5, 0xffffffe, RZ ;  /* 0x0ffffffe05057810 */ /* 0x001fcc0007ffe0ff */
[----:B------:R-:W0:Y:S02]  /*07b0*/  F2I.FTZ.U32.TRUNC.NTZ R5, R5 ;  /* 0x0000000500057305 */ /* 0x000e24000021f000 */
[----:B0-----:R-:W-:-:S05]  /*07c0*/  IADD3 R2, PT, PT, RZ, -R5, RZ ;  /* 0x80000005ff027210 */ /* 0x001fca0007ffe0ff */
        /* <DEDUP_REMOVED lines=13> */
.L_x_344:
[----:B------:R-:W-:Y:S01]  /*08a0*/  IMAD.MOV.U32 R22, RZ, RZ, R18 ;  /* 0x000000ffff167224 */ /* 0x000fe200078e0012 */
[----:B------:R-:W-:Y:S01]  /*08b0*/  MOV R18, R13 ;  /* 0x0000000d00127202 */ /* 0x000fe20000000f00 */
[----:B------:R-:W-:Y:S01]  /*08c0*/  IMAD.MOV.U32 R19, RZ, RZ, R17 ;  /* 0x000000ffff137224 */ /* 0x000fe200078e0011 */
[----:B------:R-:W-:Y:S02]  /*08d0*/  MOV R17, R3 ;  /* 0x0000000300117202 */ /* 0x000fe40000000f00 */
[----:B------:R-:W-:Y:S02]  /*08e0*/  MOV R16, 0x900 ;  /* 0x0000090000107802 */ /* 0x000fe40000000f00 */
[----:B------:R-:W-:Y:S05]  /*08f0*/  CALL.REL.NOINC `($__internal_11_$__cuda_sm20_div_s64) ;  /* 0x0000003400f07944 */ /* 0x000fea0003c00000 */
[----:B------:R-:W-:Y:S02]  /*0900*/  MOV R18, R12 ;  /* 0x0000000c00127202 */ /* 0x000fe40000000f00 */
.L_x_345:
[----:B------:R-:W-:Y:S05]  /*0910*/  BSYNC.RECONVERGENT B0 ;  /* 0x0000000000007941 */ /* 0x000fea0003800200 */
.L_x_343:
        /* <DEDUP_REMOVED lines=75> */
[----:B------:R-:W-:Y:S01]  /*0dd0*/  @!P3 IMAD.IADD R9, R9, 0x1, -R6 ;  /* 0x000000010909b824 */ /* 0x000fe200078e0a06 */
[----:B------:R-:W-:Y:S01]  /*0de0*/  @!P3 IADD3 R12, PT, PT, R12, 0x1, RZ ;  /* 0x000000010c0cb810 */ /* 0x000fe20007ffe0ff */
[----:B------:R-:W-:Y:S01]  /*0df0*/  @!P0 IMAD.MOV R10, RZ, RZ, -R10 ;  /* 0x000000ffff0a8224 */ /* 0x000fe200078e0a0a */
[----:B------:R-:W-:Y:S02]  /*0e00*/  @!P1 LOP3.LUT R10, RZ, R8, RZ, 0x33, !PT ;  /* 0x00000008ff0a9212 */ /* 0x000fe400078e33ff */
[----:B------:R-:W-:Y:S02]  /*0e10*/  ISETP.GE.U32.AND P1, PT, R9, R6, PT ;  /* 0x000000060900720c */ /* 0x000fe40003f26070 */
[----:B------:R-:W-:Y:S02]  /*0e20*/  ISETP.LT.U32.AND P0, PT, R18, R10, PT ;  /* 0x0000000a1200720c */ /* 0x000fe40003f01070 */
[----:B------:R-:W-:Y:S02]  /*0e30*/  SHF.R.S32.HI R9, RZ, 0x1f, R10 ;  /* 0x0000001fff097819 */ /* 0x000fe4000001140a */
[----:B------:R-:W-:-:S02]  /*0e40*/  ISETP.NE.AND P3, PT, R5, RZ, PT ;  /* 0x000000ff0500720c */ /* 0x000fc40003f65270 */
[----:B------:R-:W-:-:S04]  /*0e50*/  ISETP.LT.AND.EX P0, PT, R19, R9, PT, P0 ;  /* 0x000000091300720c */ /* 0x000fc80003f01300 */
[C---:B------:R-:W-:Y:S01]  /*0e60*/  SEL R2, R19.reuse, R9, P0 ;  /* 0x0000000913027207 */ /* 0x040fe20000000000 */
[----:B------:R-:W-:Y:S01]  /*0e70*/  @P1 VIADD R12, R12, 0x1 ;  /* 0x000000010c0c1836 */ /* 0x000fe20000000000 */
[----:B------:R-:W-:Y:S02]  /*0e80*/  SEL R9, RZ, 0x1, !P3 ;  /* 0x00000001ff097807 */ /* 0x000fe40005800000 */
[----:B------:R-:W-:Y:S01]  /*0e90*/  LOP3.LUT R6, R19, R2, RZ, 0xfc, !PT ;  /* 0x0000000213067212 */ /* 0x000fe200078efcff */
[----:B------:R-:W-:Y:S01]  /*0ea0*/  IMAD.MOV.U32 R5, RZ, RZ, R12 ;  /* 0x000000ffff057224 */ /* 0x000fe200078e000c */
[----:B------:R-:W-:Y:S02]  /*0eb0*/  SEL R10, R18, R10, P0 ;  /* 0x0000000a120a7207 */ /* 0x000fe40000000000 */
[----:B------:R-:W-:Y:S01]  /*0ec0*/  ISETP.NE.U32.AND P1, PT, R6, RZ, PT ;  /* 0x000000ff0600720c */ /* 0x000fe20003f25070 */
[----:B------:R-:W-:Y:S01]  /*0ed0*/  @!P2 IMAD.MOV R5, RZ, RZ, -R5 ;  /* 0x000000ffff05a224 */ /* 0x000fe200078e0a05 */
[----:B------:R-:W-:-:S02]  /*0ee0*/  SHF.R.S32.HI R6, RZ, 0x1f, R11 ;  /* 0x0000001fff067819 */ /* 0x000fc4000001140b */
[----:B------:R-:W-:Y:S02]  /*0ef0*/  @!P4 LOP3.LUT R5, RZ, R4, RZ, 0x33, !PT ;  /* 0x00000004ff05c212 */ /* 0x000fe400078e33ff */
[----:B------:R-:W-:-:S07]  /*0f00*/  LOP3.LUT R9, R6, R9, RZ, 0xfc, !PT ;  /* 0x0000000906097212 */ /* 0x000fce00078efcff */
        /* <DEDUP_REMOVED lines=21> */
.L_x_347:
[----:B------:R-:W-:Y:S01]  /*1060*/  IMAD.MOV.U32 R22, RZ, RZ, R18 ;  /* 0x000000ffff167224 */ /* 0x000fe200078e0012 */
[----:B------:R-:W-:Y:S01]  /*1070*/  MOV R18, R10 ;  /* 0x0000000a00127202 */ /* 0x000fe20000000f00 */
[----:B------:R-:W-:Y:S01]  /*1080*/  IMAD.MOV.U32 R17, RZ, RZ, R2 ;  /* 0x000000ffff117224 */ /* 0x000fe200078e0002 */
[----:B------:R-:W-:Y:S02]  /*1090*/  MOV R16, 0x10b0 ;  /* 0x000010b000107802 */ /* 0x000fe40000000f00 */
[----:B------:R-:W-:Y:S05]  /*10a0*/  CALL.REL.NOINC `($__internal_11_$__cuda_sm20_div_s64) ;  /* 0x0000003000047944 */ /* 0x000fea0003c00000 */
[----:B------:R-:W-:Y:S02]  /*10b0*/  MOV R32, R12 ;  /* 0x0000000c00207202 */ /* 0x000fe40000000f00 */
[----:B------:R-:W-:Y:S02]  /*10c0*/  MOV R33, R19 ;  /* 0x0000001300217202 */ /* 0x000fe40000000f00 */
.L_x_348:
[----:B------:R-:W-:Y:S05]  /*10d0*/  BSYNC.RECONVERGENT B0 ;  /* 0x0000000000007941 */ /* 0x000fea0003800200 */
.L_x_346:
        /* <DEDUP_REMOVED lines=58> */
.L_x_350:
[----:B------:R-:W-:Y:S01]  /*1480*/  IMAD.MOV.U32 R22, RZ, RZ, R24 ;  /* 0x000000ffff167224 */ /* 0x000fe200078e0018 */
[----:B------:R-:W-:Y:S01]  /*1490*/  MOV R19, R25 ;  /* 0x0000001900137202 */ /* 0x000fe20000000f00 */
[----:B------:R-:W-:Y:S01]  /*14a0*/  IMAD.MOV.U32 R18, RZ, RZ, R7 ;  /* 0x000000ffff127224 */ /* 0x000fe200078e0007 */
[----:B------:R-:W-:Y:S02]  /*14b0*/  MOV R16, 0x14d0 ;  /* 0x000014d000107802 */ /* 0x000fe40000000f00 */
[----:B------:R-:W-:Y:S05]  /*14c0*/  CALL.REL.NOINC `($__internal_11_$__cuda_sm20_div_s64) ;  /* 0x0000002800fc7944 */ /* 0x000fea0003c00000 */
[----:B------:R-:W-:Y:S02]  /*14d0*/  MOV R18, R12 ;  /* 0x0000000c00127202 */ /* 0x000fe40000000f00 */
.L_x_351:
[----:B------:R-:W-:Y:S05]  /*14e0*/  BSYNC.RECONVERGENT B0 ;  /* 0x0000000000007941 */ /* 0x000fea0003800200 */
.L_x_349:
[----:B------:R-:W0:Y:S01]  /*14f0*/  LDCU UR5, c[0x0][0x434] ;  /* 0x00008680ff0577ac */ /* 0x000e220008000800 */
[----:B------:R-:W1:Y:S01]  /*1500*/  S2R R20, SR_TID.X ;  /* 0x0000000000147919 */ /* 0x000e620000002100 */
[----:B------:R-:W-:Y:S01]  /*1510*/  BSSY.RECONVERGENT B0, `(.L_x_352) ;  /* 0x000003f000007945 */ /* 0x000fe20003800200 */
[----:B------:R-:W-:Y:S01]  /*1520*/  MOV R17, 0xff800000 ;  /* 0xff80000000117802 */ /* 0x000fe20000000f00 */
[----:B------:R-:W2:Y:S01]  /*1530*/  LDCU UR16, c[0x0][0x534] ;  /* 0x0000a680ff1077ac */ /* 0x000ea20008000800 */
[----:B------:R-:W-:Y:S01]  /*1540*/  IMAD.MOV.U32 R24, RZ, RZ, -0x800000 ;  /* 0xff800000ff187424 */ /* 0x000fe200078e00ff */
[----:B------:R-:W3:Y:S01]  /*1550*/  LDCU UR9, c[0x0][0x430] ;  /* 0x00008600ff0977ac */ /* 0x000ee20008000800 */
[----:B------:R-:W-:Y:S01]  /*1560*/  USHF.R.S32.HI UR4, URZ, 0x1f, UR10 ;  /* 0x0000001fff047899 */ /* 0x000fe2000801140a */
[----:B------:R-:W4:Y:S01]  /*1570*/  LDCU.64 UR12, c[0x0][0x358] ;  /* 0x00006b00ff0c77ac */ /* 0x000f220008000a00 */
[----:B0-----:R-:W-:Y:S02]  /*1580*/  IMAD.U32 R8, RZ, RZ, UR5 ;  /* 0x00000005ff087e24 */ /* 0x001fe4000f8e00ff */
[----:B------:R-:W-:-:S03]  /*1590*/  ULOP3.LUT UR4, UR4, 0x1, URZ, 0xfc, !UPT ;  /* 0x0000000104047892 */ /* 0x000fc6000f8efcff */
[----:B------:R-:W-:Y:S01]  /*15a0*/  IABS R8, R8 ;  /* 0x0000000800087213 */ /* 0x000fe20000000000 */
[----:B---3--:R-:W-:-:S03]  /*15b0*/  UIMAD UR9, UR5, UR9, URZ ;  /* 0x00000009050972a4 */ /* 0x008fc6000f8e02ff */
[----:B------:R-:W0:Y:S01]  /*15c0*/  I2F.RP R12, R8 ;  /* 0x00000008000c7306 */ /* 0x000e220000209400 */
[C---:B-1----:R-:W-:Y:S02]  /*15d0*/  ISETP.GT.U32.AND P1, PT, R20.reuse, 0x7f, PT ;  /* 0x0000007f1400780c */ /* 0x042fe40003f24070 */
[----:B------:R-:W-:Y:S02]  /*15e0*/  LOP3.LUT R25, R20, 0x7, RZ, 0xc0, !PT ;  /* 0x0000000714197812 */ /* 0x000fe400078ec0ff */
[----:B------:R-:W-:-:S03]  /*15f0*/  SHF.R.U32.HI R28, RZ, 0x3, R20 ;  /* 0x00000003ff1c7819 */ /* 0x000fc60000011614 */
[----:B0-----:R-:W0:Y:S02]  /*1600*/  MUFU.RCP R14, R12 ;  /* 0x0000000c000e7308 */ /* 0x001e240000001000 */
[----:B0-----:R-:W-:-:S06]  /*1610*/  VIADD R14, R14, 0xffffffe ;  /* 0x0ffffffe0e0e7836 */ /* 0x001fcc0000000000 */
[----:B------:R-:W0:Y:S02]  /*1620*/  F2I.FTZ.U32.TRUNC.NTZ R15, R14 ;  /* 0x0000000e000f7305 */ /* 0x000e24000021f000 */
[--C-:B0-----:R-:W-:Y:S02]  /*1630*/  IMAD.MOV R5, RZ, RZ, -R15.reuse ;  /* 0x000000ffff057224 */ /* 0x101fe400078e0a0f */
[----:B------:R-:W-:Y:S02]  /*1640*/  IMAD.MOV.U32 R14, RZ, RZ, RZ ;  /* 0x000000ffff0e7224 */ /* 0x000fe400078e00ff */
[----:B------:R-:W-:Y:S01]  /*1650*/  IMAD R6, R5, R8, RZ ;  /* 0x0000000805067224 */ /* 0x000fe200078e02ff */
[----:B------:R-:W-:Y:S02]  /*1660*/  IABS R5, R4 ;  /* 0x0000000400057213 */ /* 0x000fe40000000000 */
[----:B------:R-:W-:Y:S01]  /*1670*/  LOP3.LUT R4, R4, UR5, RZ, 0x3c, !PT ;  /* 0x0000000504047c12 */ /* 0x000fe2000f8e3cff */
[----:B------:R-:W-:-:S02]  /*1680*/  IMAD.HI.U32 R6, R15, R6, R14 ;  /* 0x000000060f067227 */ /* 0x000fc400078e000e */
[----:B------:R-:W0:Y:S01]  /*1690*/  S2R R15, SR_CgaCtaId ;  /* 0x00000000000f7919 */ /* 0x000e220000008800 */
[----:B------:R-:W-:-:S03]  /*16a0*/  ISETP.GE.AND P2, PT, R4, RZ, PT ;  /* 0x000000ff0400720c */ /* 0x000fc60003f46270 */
        /* <DEDUP_REMOVED lines=9> */
[----:B------:R-:W-:Y:S02]  /*1740*/  MOV R8, 0x400 ;  /* 0x0000040000087802 */ /* 0x000fe40000000f00 */
[----:B------:R-:W-:Y:S02]  /*1750*/  LOP3.LUT R5, R20, 0xf, RZ, 0xc0, !PT ;  /* 0x0000000f14057812 */ /* 0x000fe400078ec0ff */
[----:B0-----:R-:W-:-:S05]  /*1760*/  LEA R15, R15, R8, 0x18 ;  /* 0x000000080f0f7211 */ /* 0x001fca00078ec0ff */
[--C-:B------:R-:W-:Y:S02]  /*1770*/  @!P1 IMAD R16, R12, 0x44, R15.reuse ;  /* 0x000000440c109824 */ /* 0x100fe400078e020f */
[----:B------:R-:W-:Y:S02]  /*1780*/  @P3 VIADD R6, R6, 0x1 ;  /* 0x0000000106063836 */ /* 0x000fe40000000000 */
[----:B------:R-:W-:Y:S01]  /*1790*/  IMAD R15, R25, 0x44, R15 ;  /* 0x00000044190f7824 */ /* 0x000fe200078e020f */
[----:B------:R-:W-:Y:S01]  /*17a0*/  @!P1 LEA R16, R5, R16, 0x2 ;  /* 0x0000001005109211 */ /* 0x000fe200078e10ff */
[----:B------:R-:W-:Y:S01]  /*17b0*/  @!P2 IMAD.MOV R6, RZ, RZ, -R6 ;  /* 0x000000ffff06a224 */ /* 0x000fe200078e0a06 */
[----:B--2---:R-:W-:Y:S01]  /*17c0*/  ISETP.GE.AND P2, PT, R12, UR16, PT ;  /* 0x000000100c007c0c */ /* 0x004fe2000bf46270 */
[----:B------:R-:W-:Y:S01]  /*17d0*/  IMAD R8, R28, 0x4, R15 ;  /* 0x000000041c087824 */ /* 0x000fe200078e020f */
[----:B------:R-:W-:-:S05]  /*17e0*/  @!P0 LOP3.LUT R6, RZ, UR5, RZ, 0x33, !PT ;  /* 0x00000005ff068c12 */ /* 0x000fca000f8e33ff */
[----:B------:R-:W-:-:S06]  /*17f0*/  IMAD R14, R6, UR4, RZ ;  /* 0x00000004060e7c24 */ /* 0x000fcc000f8e02ff */
[----:B----4-:R-:W-:Y:S05]  /*1800*/  @P2 BRA `(.L_x_353) ;  /* 0x00000000003c2947 */ /* 0x010fea0003800000 */
        /* <DEDUP_REMOVED lines=13> */
[----:B------:R-:W-:-:S05]  /*18e0*/  LEA.HI.X R27, R22, UR5, R4, 0x2, P0 ;  /* 0x00000005161b7c11 */ /* 0x000fca00080f1404 */
[----:B------:R0:W5:Y:S04]  /*18f0*/  LDG.E R17, desc[UR12][R26.64] ;  /* 0x0000000c1a117981 */ /* 0x000168000c1e1900 */
.L_x_353:
[----:B------:R-:W-:Y:S05]  /*1900*/  BSYNC.RECONVERGENT B0 ;  /* 0x0000000000007941 */ /* 0x000fea0003800200 */
.L_x_352:
[----:B-----5:R1:W-:Y:S01]  /*1910*/  @!P1 STS [R16], R17 ;  /* 0x0000001110009388 */ /* 0x0203e20000000800 */
[----:B------:R-:W2:Y:S01]  /*1920*/  LDC R12, c[0x0][0x3e0] ;  /* 0x0000f800ff0c7b82 */ /* 0x000ea20000000800 */
[----:B------:R-:W-:Y:S01]  /*1930*/  IABS R15, R14 ;  /* 0x0000000e000f7213 */ /* 0x000fe20000000000 */
[----:B------:R-:W-:Y:S06]  /*1940*/  BSSY.RECONVERGENT B1, `(.L_x_354) ;  /* 0x0000178000017945 */ /* 0x000fec0003800200 */
[----:B------:R-:W-:Y:S01]  /*1950*/  BAR.SYNC.DEFER_BLOCKING 0x0 ;  /* 0x0000000000007b1d */ /* 0x000fe20000010000 */
[----:B------:R-:W-:-:S02]  /*1960*/  ISETP.NE.AND P5, PT, R14, RZ, PT ;  /* 0x000000ff0e00720c */ /* 0x000fc40003fa5270 */
[----:B--2---:R-:W-:-:S03]  /*1970*/  IABS R4, R12 ;  /* 0x0000000c00047213 */ /* 0x004fc60000000000 */
[----:B-1----:R-:W1:Y:S01]  /*1980*/  I2F.RP R16, R15 ;  /* 0x0000000f00107306 */ /* 0x002e620000209400 */
[----:B------:R-:W2:Y:S07]  /*1990*/  @!P1 LDS R24, [R8] ;  /* 0x0000000008189984 */ /* 0x000eae0000000800 */
[----:B------:R-:W3:Y:S08]  /*19a0*/  I2F.RP R23, R4 ;  /* 0x0000000400177306 */ /* 0x000ef00000209400 */
[----:B-1----:R-:W1:Y:S08]  /*19b0*/  MUFU.RCP R34, R16 ;  /* 0x0000001000227308 */ /* 0x002e700000001000 */
[----:B---3--:R-:W3:Y:S01]  /*19c0*/  MUFU.RCP R30, R23 ;  /* 0x00000017001e7308 */ /* 0x008ee20000001000 */
[----:B-1----:R-:W-:-:S07]  /*19d0*/  VIADD R34, R34, 0xffffffe ;  /* 0x0ffffffe22227836 */ /* 0x002fce0000000000 */
[----:B------:R-:W0:Y:S01]  /*19e0*/  F2I.FTZ.U32.TRUNC.NTZ R35, R34 ;  /* 0x0000002200237305 */ /* 0x000e22000021f000 */
[----:B---3--:R-:W-:Y:S01]  /*19f0*/  VIADD R30, R30, 0xffffffe ;  /* 0x0ffffffe1e1e7836 */ /* 0x008fe20000000000 */
[----:B--2---:R-:W1:Y:S01]  /*1a00*/  SHFL.BFLY PT, R21, R24, 0x4, 0x1f ;  /* 0x0c801f0018157f89 */ /* 0x004e6200000e0000 */
[----:B------:R-:W-:Y:S01]  /*1a10*/  IMAD.IADD R23, R0, 0x1, R15 ;  /* 0x0000000100177824 */ /* 0x000fe200078e020f */
[----:B------:R-:W-:-:S04]  /*1a20*/  IABS R0, R14 ;  /* 0x0000000e00007213 */ /* 0x000fc80000000000 */
[----:B------:R2:W3:Y:S01]  /*1a30*/  F2I.FTZ.U32.TRUNC.NTZ R31, R30 ;  /* 0x0000001e001f7305 */ /* 0x0004e2000021f000 */
[----:B------:R-:W-:Y:S02]  /*1a40*/  IMAD.MOV R0, RZ, RZ, -R0 ;  /* 0x000000ffff007224 */ /* 0x000fe400078e0a00 */
[--C-:B0-----:R-:W-:Y:S02]  /*1a50*/  IMAD.MOV R26, RZ, RZ, -R35.reuse ;  /* 0x000000ffff1a7224 */ /* 0x101fe400078e0a23 */
[----:B------:R-:W-:Y:S02]  /*1a60*/  IMAD.MOV.U32 R34, RZ, RZ, RZ ;  /* 0x000000ffff227224 */ /* 0x000fe400078e00ff */
[----:B------:R-:W-:Y:S02]  /*1a70*/  IMAD R26, R26, R15, RZ ;  /* 0x0000000f1a1a7224 */ /* 0x000fe400078e02ff */
[----:B--2---:R-:W-:Y:S02]  /*1a80*/  HFMA2 R30, -RZ, RZ, 0, 0 ;  /* 0x00000000ff1e7431 */ /* 0x004fe400000001ff */
[----:B------:R-:W-:Y:S01]  /*1a90*/  IMAD.HI.U32 R26, R35, R26, R34 ;  /* 0x0000001a231a7227 */ /* 0x000fe200078e0022 */
[----:B-1----:R-:W-:-:S05]  /*1aa0*/  FMNMX.FTZ R21, R21, R24, !PT ;  /* 0x0000001815157209 */ /* 0x002fca0007810000 */
[----:B------:R-:W0:Y:S02]  /*1ab0*/  SHFL.BFLY PT, R22, R21, 0x2, 0x1f ;  /* 0x0c401f0015167f89 */ /* 0x000e2400000e0000 */
[----:B0-----:R-:W-:Y:S01]  /*1ac0*/  FMNMX.FTZ R22, R21, R22, !PT ;  /* 0x0000001615167209 */ /* 0x001fe20007810000 */
[----:B---3--:R-:W-:-:S04]  /*1ad0*/  IMAD.MOV R21, RZ, RZ, -R31 ;  /* 0x000000ffff157224 */ /* 0x008fc800078e0a1f */
[----:B------:R-:W0:Y:S02]  /*1ae0*/  SHFL.BFLY PT, R5, R22, 0x1, 0x1f ;  /* 0x0c201f0016057f89 */ /* 0x000e2400000e0000 */
[----:B0-----:R-:W-:-:S04]  /*1af0*/  FMNMX.FTZ R5, R22, R5, !PT ;  /* 0x0000000516057209 */ /* 0x001fc80007810000 */
[----:B------:R-:W-:-:S04]  /*1b00*/  FSETP.NEU.FTZ.AND P0, PT, R5, -INF , PT ;  /* 0xff8000000500780b */ /* 0x000fc80003f1d000 */
[----:B------:R-:W-:-:S05]  /*1b10*/  FSEL R5, R5, RZ, P0 ;  /* 0x000000ff05057208 */ /* 0x000fca0000000000 */
[----:B------:R-:W-:-:S04]  /*1b20*/  FADD.FTZ R22, -R5, R24 ;  /* 0x0000001805167221 */ /* 0x000fc80000010100 */
[----:B------:R-:W-:-:S06]  /*1b30*/  FMUL.FTZ R22, R22, 1.4426950216293334961 ;  /* 0x3fb8aa3b16167820 */ /* 0x000fcc0000410000 */
[----:B------:R-:W0:Y:S02]  /*1b40*/  MUFU.EX2 R22, R22 ;  /* 0x0000001600167308 */ /* 0x000e240000000800 */
[----:B0-----:R-:W0:Y:S02]  /*1b50*/  SHFL.BFLY PT, R17, R22, 0x4, 0x1f ;  /* 0x0c801f0016117f89 */ /* 0x001e2400000e0000 */
[----:B0-----:R-:W-:Y:S01]  /*1b60*/  FADD.FTZ R17, R22, R17 ;  /* 0x0000001116117221 */ /* 0x001fe20000010000 */
[----:B------:R-:W-:Y:S01]  /*1b70*/  IMAD R22, R21, R4, RZ ;  /* 0x0000000415167224 */ /* 0x000fe200078e02ff */
[----:B------:R-:W-:-:S03]  /*1b80*/  IABS R21, R23 ;  /* 0x0000001700157213 */ /* 0x000fc60000000000 */
[----:B------:R-:W0:Y:S01]  /*1b90*/  SHFL.BFLY PT, R16, R17, 0x2, 0x1f ;  /* 0x0c401f0011107f89 */ /* 0x000e2200000e0000 */
[----:B------:R-:W-:-:S04]  /*1ba0*/  IMAD.HI.U32 R22, R31, R22, R30 ;  /* 0x000000161f167227 */ /* 0x000fc800078e001e */
[----:B------:R-:W-:-:S04]  /*1bb0*/  IMAD.HI.U32 R26, R26, R21, RZ ;  /* 0x000000151a1a7227 */ /* 0x000fc800078e00ff */
[----:B------:R-:W-:Y:S02]  /*1bc0*/  IMAD R0, R26, R0, R21 ;  /* 0x000000001a007224 */ /* 0x000fe400078e0215 */
[----:B------:R-:W-:-:S03]  /*1bd0*/  IMAD.HI.U32 R22, R22, R21, RZ ;  /* 0x0000001516167227 */ /* 0x000fc600078e00ff */
[----:B------:R-:W-:Y:S01]  /*1be0*/  ISETP.GT.U32.AND P2, PT, R15, R0, PT ;  /* 0x000000000f00720c */ /* 0x000fe20003f44070 */
[----:B0-----:R-:W-:Y:S01]  /*1bf0*/  FADD.FTZ R30, R17, R16 ;  /* 0x00000010111e7221 */ /* 0x001fe20000010000 */
[----:B------:R-:W-:-:S11]  /*1c00*/  IMAD.MOV R16, RZ, RZ, -R22 ;  /* 0x000000ffff107224 */ /* 0x000fd600078e0a16 */
[----:B------:R-:W-:Y:S01]  /*1c10*/  @!P2 IMAD.IADD R0, R0, 0x1, -R15 ;  /* 0x000000010000a824 */ /* 0x000fe200078e0a0f */
[----:B------:R-:W-:Y:S01]  /*1c20*/  @!P2 IADD3 R26, PT, PT, R26, 0x1, RZ ;  /* 0x000000011a1aa810 */ /* 0x000fe20007ffe0ff */
[----:B------:R-:W0:Y:S01]  /*1c30*/  SHFL.BFLY PT, R17, R30, 0x1, 0x1f ;  /* 0x0c201f001e117f89 */ /* 0x000e2200000e0000 */
[----:B------:R-:W-:Y:S02]  /*1c40*/  IMAD R21, R4, R16, R21 ;  /* 0x0000001004157224 */ /* 0x000fe400078e0215 */
[-C--:B------:R-:W-:Y:S02]  /*1c50*/  ISETP.GE.U32.AND P1, PT, R0, R15.reuse, PT ;  /* 0x0000000f0000720c */ /* 0x080fe40003f26070 */
[C---:B------:R-:W-:Y:S02]  /*1c60*/  LOP3.LUT R0, R23.reuse, R15, RZ, 0x3c, !PT ;  /* 0x0000000f17007212 */ /* 0x040fe400078e3cff */
[----:B------:R-:W-:Y:S02]  /*1c70*/  ISETP.GT.U32.AND P0, PT, R4, R21, PT ;  /* 0x000000150400720c */ /* 0x000fe40003f04070 */
[----:B------:R-:W-:-:S02]  /*1c80*/  LOP3.LUT R23, R23, R12, RZ, 0x3c, !PT ;  /* 0x0000000c17177212 */ /* 0x000fc400078e3cff */
[----:B------:R-:W-:Y:S02]  /*1c90*/  ISETP.GE.AND P3, PT, R0, RZ, PT ;  /* 0x000000ff0000720c */ /* 0x000fe40003f66270 */
[----:B------:R-:W-:Y:S01]  /*1ca0*/  ISETP.GE.AND P2, PT, R23, RZ, PT ;  /* 0x000000ff1700720c */ /* 0x000fe20003f46270 */
[----:B------:R-:W-:Y:S02]  /*1cb0*/  IMAD.MOV.U32 R23, RZ, RZ, 0x7f800000 ;  /* 0x7f800000ff177424 */ /* 0x000fe400078e00ff */
[----:B------:R-:W-:-:S04]  /*1cc0*/  @P1 VIADD R26, R26, 0x1 ;  /* 0x000000011a1a1836 */ /* 0x000fc80000000000 */
[----:B------:R-:W-:Y:S02]  /*1cd0*/  @!P0 IMAD.IADD R21, R21, 0x1, -R4 ;  /* 0x0000000115158824 */ /* 0x000fe400078e0a04 */
[----:B------:R-:W-:Y:S01]  /*1ce0*/  @!P0 VIADD R22, R22, 0x1 ;  /* 0x0000000116168836 */ /* 0x000fe20000000000 */
[----:B------:R-:W-:Y:S01]  /*1cf0*/  ISETP.NE.AND P0, PT, R12, RZ, PT ;  /* 0x000000ff0c00720c */ /* 0x000fe20003f05270 */
[----:B0-----:R-:W-:Y:S01]  /*1d00*/  FADD.FTZ R17, R30, R17 ;  /* 0x000000111e117221 */ /* 0x001fe20000010000 */
[----:B------:R-:W-:Y:S01]  /*1d10*/  ISETP.GE.U32.AND P4, PT, R21, R4, PT ;  /* 0x000000041500720c */ /* 0x000fe20003f86070 */
[----:B------:R-:W-:Y:S01]  /*1d20*/  @!P3 IMAD.MOV R26, RZ, RZ, -R26 ;  /* 0x000000ffff1ab224 */ /* 0x000fe200078e0a1a */
[----:B------:R-:W-:Y:S02]  /*1d30*/  ISETP.NE.AND P3, PT, R6, RZ, PT ;  /* 0x000000ff0600720c */ /* 0x000fe40003f65270 */
[----:B------:R-:W-:Y:S02]  /*1d40*/  FSETP.NE.FTZ.AND P1, PT, R17, RZ, PT ;  /* 0x000000ff1100720b */ /* 0x000fe40003f35000 */
[----:B------:R-:W-:-:S02]  /*1d50*/  @!P5 LOP3.LUT R26, RZ, R15, RZ, 0x33, !PT ;  /* 0x0000000fff1ad212 */ /* 0x000fc400078e33ff */
[----:B------:R-:W-:Y:S02]  /*1d60*/  SEL R15, RZ, 0x1, !P3 ;  /* 0x00000001ff0f7807 */ /* 0x000fe40005800000 */
[----:B------:R-:W-:Y:S02]  /*1d70*/  SHF.R.S32.HI R4, RZ, 0x1f, R14 ;  /* 0x0000001fff047819 */ /* 0x000fe4000001140e */
[----:B------:R-:W-:Y:S02]  /*1d80*/  SHF.R.S32.HI R21, RZ, 0x1f, R26 ;  /* 0x0000001fff157819 */ /* 0x000fe4000001141a */
[----:B------:R-:W-:Y:S02]  /*1d90*/  @P4 IADD3 R22, PT, PT, R22, 0x1, RZ ;  /* 0x0000000116164810 */ /* 0x000fe40007ffe0ff */
[----:B------:R-:W-:Y:S01]  /*1da0*/  LOP3.LUT R15, R4, R15, RZ, 0xfc, !PT ;  /* 0x0000000f040f7212 */ /* 0x000fe200078efcff */
[----:B------:R-:W0:Y:S02]  /*1db0*/  @P1 MUFU.LG2 R0, R17 ;  /* 0x0000001100001308 */ /* 0x000e240000000c00 */
[----:B------:R-:W-:Y:S01]  /*1dc0*/  @!P2 IMAD.MOV R22, RZ, RZ, -R22 ;  /* 0x000000ffff16a224 */ /* 0x000fe200078e0a16 */
[----:B------:R-:W-:-:S02]  /*1dd0*/  @!P0 LOP3.LUT R22, RZ, R12, RZ, 0x33, !PT ;  /* 0x0000000cff168212 */ /* 0x000fc400078e33ff */
[----:B------:R-:W-:Y:S02]  /*1de0*/  LOP3.LUT P0, RZ, R20, 0x387, RZ, 0xc0, !PT ;  /* 0x0000038714ff7812 */ /* 0x000fe4000780c0ff */
[----:B------:R-:W-:Y:S01]  /*1df0*/  ISETP.LT.U32.AND P2, PT, R18, R26, PT ;  /* 0x0000001a1200720c */ /* 0x000fe20003f41070 */
[----:B------:R-:W-:-:S03]  /*1e00*/  IMAD R4, R22, UR11, RZ ;  /* 0x0000000b16047c24 */ /* 0x000fc6000f8e02ff */
[----:B------:R-:W-:Y:S01]  /*1e10*/  ISETP.LT.AND.EX P2, PT, R19, R21, PT, P2 ;  /* 0x000000151300720c */ /* 0x000fe20003f41320 */
[----:B------:R-:W-:-:S03]  /*1e20*/  IMAD R4, R15, R4, RZ ;  /* 0x000000040f047224 */ /* 0x000fc600078e02ff */
        /* <DEDUP_REMOVED lines=16> */
[----:B------:R-:W-:-:S03]  /*1f30*/  IMAD R17, R12, UR14, RZ ;  /* 0x0000000e0c117c24 */ /* 0x000fc6000f8e02ff */
        /* <DEDUP_REMOVED lines=37> */
.L_x_357:
[----:B------:R-:W-:Y:S01]  /*2190*/  IMAD.MOV.U32 R22, RZ, RZ, R30 ;  /* 0x000000ffff167224 */ /* 0x000fe200078e001e */
[----:B------:R-:W-:Y:S01]  /*21a0*/  MOV R19, RZ ;  /* 0x000000ff00137202 */ /* 0x000fe20000000f00 */
[----:B------:R-:W-:Y:S01]  /*21b0*/  IMAD.MOV.U32 R18, RZ, RZ, R34 ;  /* 0x000000ffff127224 */ /* 0x000fe200078e0022 */
[----:B------:R-:W-:Y:S02]  /*21c0*/  MOV R16, 0x21e0 ;  /* 0x000021e000107802 */ /* 0x000fe40000000f00 */
[----:B------:R-:W-:Y:S05]  /*21d0*/  CALL.REL.NOINC `($__internal_11_$__cuda_sm20_div_s64) ;  /* 0x0000001c00b87944 */ /* 0x000fea0003c00000 */
[----:B------:R-:W-:Y:S02]  /*21e0*/  IADD3 R15, PT, PT, -R12, RZ, RZ ;  /* 0x000000ff0c0f7210 */ /* 0x000fe40007ffe1ff */
[----:B------:R-:W-:-:S03]  /*21f0*/  MOV R31, R19 ;  /* 0x00000013001f7202 */ /* 0x000fc60000000f00 */
[----:B------:R-:W-:Y:S01]  /*2200*/  IMAD R14, R34, R15, R30 ;  /* 0x0000000f220e7224 */ /* 0x000fe200078e021e */
[----:B------:R-:W-:-:S07]  /*2210*/  MOV R30, R12 ;  /* 0x0000000c001e7202 */ /* 0x000fce0000000f00 */
.L_x_358:
[----:B------:R-:W-:Y:S01]  /*2220*/  IABS R17, UR14 ;  /* 0x0000000e00117c13 */ /* 0x000fe20008000000 */
[----:B------:R-:W-:Y:S01]  /*2230*/  IMAD R2, R2, R13, RZ ;  /* 0x0000000d02027224 */ /* 0x000fe200078e02ff */
[----:B------:R-:W-:Y:S01]  /*2240*/  MOV R18, RZ ;  /* 0x000000ff00127202 */ /* 0x000fe20000000f00 */
[----:B------:R-:W-:Y:S01]  /*2250*/  BSSY.RECONVERGENT B0, `(.L_x_359) ;  /* 0x0000040000007945 */ /* 0x000fe20003800200 */
[----:B------:R-:W0:Y:S01]  /*2260*/  I2F.U32.RP R21, R17 ;  /* 0x0000001100157306 */ /* 0x000e220000209000 */
[----:B------:R-:W-:Y:S01]  /*2270*/  IABS R12, UR14 ;  /* 0x0000000e000c7c13 */ /* 0x000fe20008000000 */
[----:B------:R-:W-:Y:S01]  /*2280*/  IMAD R3, R10, R3, R2 ;  /* 0x000000030a037224 */ /* 0x000fe200078e0202 */
[----:B------:R-:W-:Y:S02]  /*2290*/  IABS R15, R14 ;  /* 0x0000000e000f7213 */ /* 0x000fe40000000000 */
[----:B------:R-:W-:-:S04]  /*22a0*/  LOP3.LUT R2, R14, UR14, RZ, 0x3c, !PT ;  /* 0x0000000e0e027c12 */ /* 0x000fc8000f8e3cff */
        /* <DEDUP_REMOVED lines=51> */
.L_x_360:
[----:B------:R-:W-:Y:S01]  /*25e0*/  IMAD.MOV.U32 R22, RZ, RZ, R30 ;  /* 0x000000ffff167224 */ /* 0x000fe200078e001e */
[----:B------:R-:W-:Y:S01]  /*25f0*/  MOV R19, R31 ;  /* 0x0000001f00137202 */ /* 0x000fe20000000f00 */
[----:B------:R-:W-:Y:S01]  /*2600*/  IMAD.MOV.U32 R18, RZ, RZ, R34 ;  /* 0x000000ffff127224 */ /* 0x000fe200078e0022 */
[----:B------:R-:W-:Y:S02]  /*2610*/  MOV R16, 0x2630 ;  /* 0x0000263000107802 */ /* 0x000fe40000000f00 */
[----:B------:R-:W-:Y:S05]  /*2620*/  CALL.REL.NOINC `($__internal_11_$__cuda_sm20_div_s64) ;  /* 0x0000001800a47944 */ /* 0x000fea0003c00000 */
[----:B------:R-:W-:-:S05]  /*2630*/  IADD3 R15, PT, PT, -R12, RZ, RZ ;  /* 0x000000ff0c0f7210 */ /* 0x000fca0007ffe1ff */
[----:B------:R-:W-:Y:S02]  /*2640*/  IMAD R30, R15, R34, R30 ;  /* 0x000000220f1e7224 */ /* 0x000fe400078e021e */
.L_x_361:
[----:B------:R-:W-:Y:S05]  /*2650*/  BSYNC.RECONVERGENT B0 ;  /* 0x0000000000007941 */ /* 0x000fea0003800200 */
.L_x_359:
        /* <DEDUP_REMOVED lines=41> */
[----:B------:R-:W-:-:S03]  /*28f0*/  IMAD.HI.U32 R33, R33, R26, RZ ;  /* 0x0000001a21217227 */ /* 0x000fc600078e00ff */
[----:B------:R-:W2:Y:S01]  /*2900*/  I2F.U32.RP R29, R21 ;  /* 0x00000015001d7306 */ /* 0x000ea20000209000 */
[----:B0-----:R-:W-:Y:S01]  /*2910*/  IADD3 R34, PT, PT, R34, 0xffffffe, RZ ;  /* 0x0ffffffe22227810 */ /* 0x001fe20007ffe0ff */
[----:B------:R-:W-:-:S04]  /*2920*/  IMAD.HI.U32 R31, R31, R17, RZ ;  /* 0x000000111f1f7227 */ /* 0x000fc800078e00ff */
[----:B------:R-:W-:Y:S02]  /*2930*/  IMAD R37, R33, R18, R26 ;  /* 0x0000001221257224 */ /* 0x000fe400078e021a */
[----:B------:R-:W-:Y:S01]  /*2940*/  HFMA2 R26, -RZ, RZ, 0, 0 ;  /* 0x00000000ff1a7431 */ /* 0x000fe200000001ff */
[----:B------:R-:W0:Y:S01]  /*2950*/  F2I.FTZ.U32.TRUNC.NTZ R35, R34 ;  /* 0x0000002200237305 */ /* 0x000e22000021f000 */
[----:B------:R-:W-:Y:S01]  /*2960*/  IMAD R17, R31, R0, R17 ;  /* 0x000000001f117224 */ /* 0x000fe200078e0211 */
[----:B-1----:R-:W-:Y:S02]  /*2970*/  IADD3 R27, PT, PT, R27, 0xffffffe, RZ ;  /* 0x0ffffffe1b1b7810 */ /* 0x002fe40007ffe0ff */
[----:B------:R-:W-:Y:S02]  /*2980*/  ISETP.GT.U32.AND P3, PT, R16, R37, PT ;  /* 0x000000251000720c */ /* 0x000fe40003f64070 */
[----:B------:R-:W-:Y:S02]  /*2990*/  ISETP.GT.U32.AND P1, PT, R14, R17, PT ;  /* 0x000000110e00720c */ /* 0x000fe40003f24070 */
[----:B--2---:R-:W1:Y:S01]  /*29a0*/  MUFU.RCP R29, R29 ;  /* 0x0000001d001d7308 */ /* 0x004e620000001000 */
[----:B------:R-:W-:-:S04]  /*29b0*/  LOP3.LUT R18, R30, R13, RZ, 0x3c, !PT ;  /* 0x0000000d1e127212 */ /* 0x000fc800078e3cff */
[----:B------:R-:W-:Y:S01]  /*29c0*/  ISETP.GE.AND P2, PT, R18, RZ, PT ;  /* 0x000000ff1200720c */ /* 0x000fe20003f46270 */
[--C-:B0-----:R-:W-:Y:S02]  /*29d0*/  IMAD.MOV R0, RZ, RZ, -R35.reuse ;  /* 0x000000ffff007224 */ /* 0x101fe400078e0a23 */
[----:B------:R-:W0:Y:S01]  /*29e0*/  F2I.FTZ.U32.TRUNC.NTZ R27, R27 ;  /* 0x0000001b001b7305 */ /* 0x000e22000021f000 */
[----:B------:R-:W-:Y:S01]  /*29f0*/  IMAD.MOV.U32 R34, RZ, RZ, RZ ;  /* 0x000000ffff227224 */ /* 0x000fe200078e00ff */
[----:B------:R-:W-:Y:S01]  /*2a00*/  @!P3 IADD3 R33, PT, PT, R33, 0x1, RZ ;  /* 0x000000012121b810 */ /* 0x000fe20007ffe0ff */
[----:B------:R-:W-:Y:S02]  /*2a10*/  IMAD R39, R0, R15, RZ ;  /* 0x0000000f00277224 */ /* 0x000fe400078e02ff */
[----:B------:R-:W-:Y:S02]  /*2a20*/  @!P3 IMAD.IADD R37, R37, 0x1, -R16 ;  /* 0x000000012525b824 */ /* 0x000fe400078e0a10 */
[----:B------:R-:W-:Y:S01]  /*2a30*/  IMAD.HI.U32 R39, R35, R39, R34 ;  /* 0x0000002723277227 */ /* 0x000fe200078e0022 */
[----:B-1----:R-:W-:-:S03]  /*2a40*/  IADD3 R34, PT, PT, R29, 0xffffffe, RZ ;  /* 0x0ffffffe1d227810 */ /* 0x002fc60007ffe0ff */
[----:B------:R-:W-:Y:S01]  /*2a50*/  @!P1 IMAD.IADD R17, R17, 0x1, -R14 ;  /* 0x0000000111119824 */ /* 0x000fe200078e0a0e */
[----:B------:R-:W-:Y:S01]  /*2a60*/  ISETP.GE.U32.AND P6, PT, R37, R16, PT ;  /* 0x000000102500720c */ /* 0x000fe20003fc6070 */
[----:B------:R-:W1:Y:S01]  /*2a70*/  F2I.FTZ.U32.TRUNC.NTZ R35, R34 ;  /* 0x0000002200237305 */ /* 0x000e62000021f000 */
[----:B------:R-:W-:Y:S01]  /*2a80*/  LOP3.LUT R16, R12, R7, RZ, 0x3c, !PT ;  /* 0x000000070c107212 */ /* 0x000fe200078e3cff */
[--C-:B0-----:R-:W-:Y:S01]  /*2a90*/  IMAD.MOV R0, RZ, RZ, -R27.reuse ;  /* 0x000000ffff007224 */ /* 0x101fe200078e0a1b */
[----:B------:R-:W-:Y:S01]  /*2aa0*/  ISETP.GE.U32.AND P4, PT, R17, R14, PT ;  /* 0x0000000e1100720c */ /* 0x000fe20003f86070 */
[----:B------:R-:W-:Y:S01]  /*2ab0*/  @!P1 VIADD R31, R31, 0x1 ;  /* 0x000000011f1f9836 */ /* 0x000fe20000000000 */
[----:B------:R-:W-:Y:S01]  /*2ac0*/  ISETP.GE.AND P0, PT, R16, RZ, PT ;  /* 0x000000ff1000720c */ /* 0x000fe20003f06270 */
[----:B------:R-:W-:Y:S01]  /*2ad0*/  IMAD R29, R0, R19, RZ ;  /* 0x00000013001d7224 */ /* 0x000fe200078e02ff */
[----:B------:R-:W-:Y:S02]  /*2ae0*/  ISETP.NE.AND P1, PT, R7, RZ, PT ;  /* 0x000000ff0700720c */ /* 0x000fe40003f25270 */
[----:B------:R-:W-:Y:S01]  /*2af0*/  IABS R0, R22 ;  /* 0x0000001600007213 */ /* 0x000fe20000000000 */
[----:B------:R-:W-:Y:S01]  /*2b00*/  IMAD.HI.U32 R29, R27, R29, R26 ;  /* 0x0000001d1b1d7227 */ /* 0x000fe200078e001a */
[----:B------:R-:W-:-:S03]  /*2b10*/  IABS R14, R3 ;  /* 0x00000003000e7213 */ /* 0x000fc60000000000 */
[----:B------:R-:W-:Y:S02]  /*2b20*/  IMAD.MOV R0, RZ, RZ, -R0 ;  /* 0x000000ffff007224 */ /* 0x000fe400078e0a00 */
[----:B-1----:R-:W-:Y:S01]  /*2b30*/  IMAD.MOV R16, RZ, RZ, -R35 ;  /* 0x000000ffff107224 */ /* 0x002fe200078e0a23 */
[----:B------:R-:W-:Y:S01]  /*2b40*/  @P4 IADD3 R31, PT, PT, R31, 0x1, RZ ;  /* 0x000000011f1f4810 */ /* 0x000fe20007ffe0ff */
[----:B------:R-:W-:-:S03]  /*2b50*/  IMAD.HI.U32 R29, R29, R14, RZ ;  /* 0x0000000e1d1d7227 */ /* 0x000fc600078e00ff */
[----:B------:R-:W-:Y:S01]  /*2b60*/  @!P0 IADD3 R31, PT, PT, -R31, RZ, RZ ;  /* 0x000000ff1f1f8210 */ /* 0x000fe20007ffe1ff */
[----:B------:R-:W-:Y:S01]  /*2b70*/  @P6 VIADD R33, R33, 0x1 ;  /* 0x0000000121216836 */ /* 0x000fe20000000000 */
[----:B------:R-:W-:Y:S01]  /*2b80*/  @!P1 LOP3.LUT R31, RZ, R7, RZ, 0x33, !PT ;  /* 0x00000007ff1f9212 */ /* 0x000fe200078e33ff */
[----:B------:R-:W-:Y:S01]  /*2b90*/  IMAD R0, R29, R0, R14 ;  /* 0x000000001d007224 */ /* 0x000fe200078e020e */
[----:B------:R-:W-:Y:S01]  /*2ba0*/  IABS R14, R6 ;  /* 0x00000006000e7213 */ /* 0x000fe20000000000 */
[----:B------:R-:W-:Y:S01]  /*2bb0*/  IMAD R17, R16, R21, RZ ;  /* 0x0000001510117224 */ /* 0x000fe200078e02ff */
[----:B------:R-:W-:Y:S01]  /*2bc0*/  IABS R16, R31 ;  /* 0x0000001f00107213 */ /* 0x000fe20000000000 */
[----:B------:R-:W-:Y:S01]  /*2bd0*/  IMAD.MOV.U32 R34, RZ, RZ, RZ ;  /* 0x000000ffff227224 */ /* 0x000fe200078e00ff */
[----:B------:R-:W-:Y:S01]  /*2be0*/  ISETP.GT.U32.AND P4, PT, R19, R0, PT ;  /* 0x000000001300720c */ /* 0x000fe20003f84070 */
[----:B------:R-:W-:Y:S01]  /*2bf0*/  @!P2 IMAD.MOV R33, RZ, RZ, -R33 ;  /* 0x000000ffff21a224 */ /* 0x000fe200078e0a21 */
[----:B------:R-:W-:Y:S01]  /*2c00*/  @!P5 LOP3.LUT R33, RZ, R13, RZ, 0x33, !PT ;  /* 0x0000000dff21d212 */ /* 0x000fe200078e33ff */
[----:B------:R-:W-:Y:S01]  /*2c10*/  IMAD.HI.U32 R34, R35, R17, R34 ;  /* 0x0000001123227227 */ /* 0x000fe200078e0022 */
[----:B------:R-:W-:-:S02]  /*2c20*/  IABS R17, R10 ;  /* 0x0000000a00117213 */ /* 0x000fc40000000000 */
[----:B------:R-:W-:Y:S01]  /*2c30*/  IABS R18, R33 ;  /* 0x0000002100127213 */ /* 0x000fe20000000000 */
[----:B------:R-:W-:Y:S02]  /*2c40*/  IMAD.MOV R14, RZ, RZ, -R14 ;  /* 0x000000ffff0e7224 */ /* 0x000fe400078e0a0e */
[----:B------:R-:W-:-:S04]  /*2c50*/  IMAD.HI.U32 R27, R34, R16, RZ ;  /* 0x00000010221b7227 */ /* 0x000fc800078e00ff */
[----:B------:R-:W-:Y:S01]  /*2c60*/  IMAD.MOV R17, RZ, RZ, -R17 ;  /* 0x000000ffff117224 */ /* 0x000fe200078e0a11 */
[----:B------:R-:W-:Y:S01]  /*2c70*/  @!P4 IADD3 R0, PT, PT, R0, -R19, RZ ;  /* 0x800000130000c210 */ /* 0x000fe20007ffe0ff */
[----:B------:R-:W-:-:S03]  /*2c80*/  IMAD.HI.U32 R39, R39, R18, RZ ;  /* 0x0000001227277227 */ /* 0x000fc600078e00ff */
[----:B------:R-:W-:Y:S01]  /*2c90*/  ISETP.GE.U32.AND P2, PT, R0, R19, PT ;  /* 0x000000130000720c */ /* 0x000fe20003f46070 */
        /* <DEDUP_REMOVED lines=62> */
.L_x_356:
[----:B------:R-:W0:Y:S01]  /*3080*/  LDC.64 R2, c[0x0][0x420] ;  /* 0x00010800ff027b82 */ /* 0x000e220000000a00 */
[----:B------:R-:W-:-:S05]  /*3090*/  IADD3 R0, PT, PT, R28, UR6, RZ ;  /* 0x000000061c007c10 */ /* 0x000fca000fffe0ff */
[----:B0-----:R-:W-:-:S05]  /*30a0*/  IMAD.WIDE.U32 R2, R0, 0x4, R2 ;  /* 0x0000000400027825 */ /* 0x001fca00078e0002 */
[----:B------:R1:W-:Y:S02]  /*30b0*/  STG.E desc[UR12][R2.64], R23 ;  /* 0x0000001702007986 */ /* 0x0003e4000c10190c */
.L_x_355:
[----:B------:R-:W-:Y:S05]  /*30c0*/  BSYNC.RECONVERGENT B1 ;  /* 0x0000000000017941 */ /* 0x000fea0003800200 */
.L_x_354:
[----:B------:R-:W2:Y:S01]  /*30d0*/  LDCU UR14, c[0x0][0x534] ;  /* 0x0000a680ff0e77ac */ /* 0x000ea20008000800 */
[C---:B------:R-:W-:Y:S01]  /*30e0*/  IMAD.SHL.U32 R15, R25.reuse, 0x4, RZ ;  /* 0x00000004190f7824 */ /* 0x040fe200078e00ff */
[----:B01----:R-:W-:Y:S01]  /*30f0*/  CS2R R2, SRZ ;  /* 0x0000000000027805 */ /* 0x003fe2000001ff00 */
[----:B------:R-:W-:Y:S01]  /*3100*/  IMAD.MOV.U32 R0, RZ, RZ, RZ ;  /* 0x000000ffff007224 */ /* 0x000fe200078e00ff */
[----:B------:R-:W0:Y:S01]  /*3110*/  LDCU UR9, c[0x0][0x44c] ;  /* 0x00008980ff0977ac */ /* 0x000e220008000800 */
[----:B------:R-:W-:Y:S01]  /*3120*/  IMAD R30, R28, 0x60, R15 ;  /* 0x000000601c1e7824 */ /* 0x000fe200078e020f */
[----:B------:R-:W-:Y:S02]  /*3130*/  CS2R R4, SRZ ;  /* 0x0000000000047805 */ /* 0x000fe4000001ff00 */
[----:B------:R-:W-:Y:S02]  /*3140*/  CS2R R6, SRZ ;  /* 0x0000000000067805 */ /* 0x000fe4000001ff00 */
[----:B------:R-:W-:Y:S01]  /*3150*/  CS2R R10, SRZ ;  /* 0x00000000000a7805 */ /* 0x000fe2000001ff00 */
[----:B------:R-:W-:Y:S01]  /*3160*/  IMAD.MOV.U32 R13, RZ, RZ, RZ ;  /* 0x000000ffff0d7224 */ /* 0x000fe200078e00ff */
        /* <DEDUP_REMOVED lines=49> */
.L_x_364:
        /* <DEDUP_REMOVED lines=77> */
.L_x_363:
        /* <DEDUP_REMOVED lines=11> */
.L_x_365:
        /* <DEDUP_REMOVED lines=22> */
.L_x_362:
        /* <DEDUP_REMOVED lines=86> */
        .weak           $__internal_11_$__cuda_sm20_div_s64
        .type           $__internal_11_$__cuda_sm20_div_s64,@function
        .size           $__internal_11_$__cuda_sm20_div_s64,(.L_x_5445 - $__internal_11_$__cuda_sm20_div_s64)
$__internal_11_$__cuda_sm20_div_s64:
        /* <DEDUP_REMOVED lines=29> */
[----:B------:R-:W-:-:S04]  /*4290*/  IMAD.X R12, RZ, RZ, ~R12, P0 ;  /* 0x000000ffff0c7224 */ /* 0x000fc800000e0e0c */
[----:B------:R-:W-:-:S04]  /*42a0*/  IMAD.WIDE.U32 R36, P4, R37, R12, R36 ;  /* 0x0000000c25247225 */ /* 0x000fc80007880024 */
[C---:B------:R-:W-:Y:S02]  /*42b0*/  IMAD R15, R21.reuse, R12, RZ ;  /* 0x0000000c150f7224 */ /* 0x040fe400078e02ff */
[----:B------:R-:W-:-:S04]  /*42c0*/  IMAD.HI.U32 R14, P3, R21, R14, R36 ;  /* 0x0000000e150e7227 */ /* 0x000fc80007860024 */
[----:B------:R-:W-:Y:S01]  /*42d0*/  IMAD.HI.U32 R12, R21, R12, RZ ;  /* 0x0000000c150c7227 */ /* 0x000fe200078e00ff */
[----:B------:R-:W-:Y:S02]  /*42e0*/  IADD3 R15, P2, PT, R15, R14, RZ ;  /* 0x0000000e0f0f7210 */ /* 0x000fe40007f5e0ff */
[-C--:B------:R-:W-:Y:S01]  /*42f0*/  IADD3 R14, P0, PT, RZ, -R22.reuse, RZ ;  /* 0x80000016ff0e7210 */ /* 0x080fe20007f1e0ff */
[----:B------:R-:W-:Y:S02]  /*4300*/  IMAD.X R21, R12, 0x1, R21, P4 ;  /* 0x000000010c157824 */ /* 0x000fe400020e0615 */
[----:B------:R-:W-:Y:S01]  /*4310*/  IMAD.MOV.U32 R37, RZ, RZ, RZ ;  /* 0x000000ffff257224 */ /* 0x000fe200078e00ff */
[----:B------:R-:W-:Y:S02]  /*4320*/  SEL R14, R14, R22, !P1 ;  /* 0x000000160e0e7207 */ /* 0x000fe40004800000 */
[----:B------:R-:W-:-:S03]  /*4330*/  IADD3.X R22, PT, PT, RZ, ~R19, RZ, P0, !PT ;  /* 0x80000013ff167210 */ /* 0x000fc600007fe4ff */
[----:B------:R-:W-:Y:S01]  /*4340*/  IMAD.HI.U32 R36, R15, R14, RZ ;  /* 0x0000000e0f247227 */ /* 0x000fe200078e00ff */
[-C--:B------:R-:W-:Y:S02]  /*4350*/  SEL R12, R22, R19.reuse, !P1 ;  /* 0x00000013160c7207 */ /* 0x080fe40004800000 */
[----:B------:R-:W-:-:S03]  /*4360*/  LOP3.LUT R19, R17, R19, RZ, 0x3c, !PT ;  /* 0x0000001311137212 */ /* 0x000fc600078e3cff */
        /* <DEDUP_REMOVED lines=11> */
[-C--:B------:R-:W-:Y:S02]  /*4420*/  ISETP.GE.U32.AND P3, PT, R14, R26.reuse, PT ;  /* 0x0000001a0e00720c */ /* 0x080fe40003f66070 */
[----:B------:R-:W-:Y:S01]  /*4430*/  IADD3 R29, P1, PT, R22, 0x1, RZ ;  /* 0x00000001161d7810 */ /* 0x000fe20007f3e0ff */
[----:B------:R-:W-:-:S05]  /*4440*/  IMAD R15, R21, R26, R15 ;  /* 0x0000001a150f7224 */ /* 0x000fca00078e020f */
[----:B------:R-:W-:Y:S02]  /*4450*/  IADD3.X R12, PT, PT, ~R15, R12, RZ, P0, !PT ;  /* 0x0000000c0f0c7210 */ /* 0x000fe400007fe5ff */
[----:B------:R-:W-:Y:S02]  /*4460*/  IADD3 R15, P2, PT, R14, -R26, RZ ;  /* 0x8000001a0e0f7210 */ /* 0x000fe40007f5e0ff */
[----:B------:R-:W-:-:S04]  /*4470*/  ISETP.GE.U32.AND.EX P3, PT, R12, R27, PT, P3 ;  /* 0x0000001b0c00720c */ /* 0x000fc80003f66130 */
[----:B------:R-:W-:Y:S01]  /*4480*/  SEL R15, R15, R14, P3 ;  /* 0x0000000e0f0f7207 */ /* 0x000fe20001800000 */
[----:B------:R-:W-:Y:S01]  /*4490*/  IMAD.X R14, RZ, RZ, R21, P1 ;  /* 0x000000ffff0e7224 */ /* 0x000fe200008e0615 */
[----:B------:R-:W-:Y:S02]  /*44a0*/  SEL R29, R29, R22, P3 ;  /* 0x000000161d1d7207 */ /* 0x000fe40001800000 */
[----:B------:R-:W-:Y:S01]  /*44b0*/  ISETP.GE.U32.AND P0, PT, R15, R26, PT ;  /* 0x0000001a0f00720c */ /* 0x000fe20003f06070 */
[----:B------:R-:W-:Y:S01]  /*44c0*/  IMAD.X R15, R12, 0x1, ~R27, P2 ;  /* 0x000000010c0f7824 */ /* 0x000fe200010e0e1b */
[----:B------:R-:W-:Y:S02]  /*44d0*/  SEL R14, R14, R21, P3 ;  /* 0x000000150e0e7207 */ /* 0x000fe40001800000 */
[----:B------:R-:W-:Y:S02]  /*44e0*/  ISETP.GE.AND P2, PT, R19, RZ, PT ;  /* 0x000000ff1300720c */ /* 0x000fe40003f46270 */
[----:B------:R-:W-:-:S02]  /*44f0*/  SEL R15, R15, R12, P3 ;  /* 0x0000000c0f0f7207 */ /* 0x000fc40001800000 */
[----:B------:R-:W-:Y:S02]  /*4500*/  IADD3 R12, P1, PT, R29, 0x1, RZ ;  /* 0x000000011d0c7810 */ /* 0x000fe40007f3e0ff */
[----:B------:R-:W-:-:S03]  /*4510*/  ISETP.GE.U32.AND.EX P0, PT, R15, R27, PT, P0 ;  /* 0x0000001b0f00720c */ /* 0x000fc60003f06100 */
[----:B------:R-:W-:Y:S01]  /*4520*/  IMAD.X R15, RZ, RZ, R14, P1 ;  /* 0x000000ffff0f7224 */ /* 0x000fe200008e060e */
[----:B------:R-:W-:-:S04]  /*4530*/  SEL R12, R12, R29, P0 ;  /* 0x0000001d0c0c7207 */ /* 0x000fc80000000000 */
[----:B------:R-:W-:Y:S02]  /*4540*/  SEL R14, R15, R14, P0 ;  /* 0x0000000e0f0e7207 */ /* 0x000fe40000000000 */
[----:B------:R-:W-:Y:S02]  /*4550*/  IADD3 R15, P1, PT, RZ, -R12, RZ ;  /* 0x8000000cff0f7210 */ /* 0x000fe40007f3e0ff */
[----:B------:R-:W-:Y:S02]  /*4560*/  ISETP.NE.U32.AND P0, PT, R18, RZ, PT ;  /* 0x000000ff1200720c */ /* 0x000fe40003f05070 */
[----:B------:R-:W-:Y:S02]  /*4570*/  IADD3.X R19, PT, PT, RZ, ~R14, RZ, P1, !PT ;  /* 0x8000000eff137210 */ /* 0x000fe40000ffe4ff */
[----:B------:R-:W-:Y:S02]  /*4580*/  ISETP.NE.AND.EX P0, PT, R17, RZ, PT, P0 ;  /* 0x000000ff1100720c */ /* 0x000fe40003f05300 */
[----:B------:R-:W-:-:S02]  /*4590*/  SEL R15, R15, R12, !P2 ;  /* 0x0000000c0f0f7207 */ /* 0x000fc40005000000 */
[----:B------:R-:W-:Y:S01]  /*45a0*/  SEL R19, R19, R14, !P2 ;  /* 0x0000000e13137207 */ /* 0x000fe20005000000 */
[----:B------:R-:W-:Y:S01]  /*45b0*/  IMAD.MOV.U32 R14, RZ, RZ, R16 ;  /* 0x000000ffff0e7224 */ /* 0x000fe200078e0010 */
[----:B------:R-:W-:Y:S01]  /*45c0*/  SEL R12, R15, 0xffffffff, P0 ;  /* 0xffffffff0f0c7807 */ /* 0x000fe20000000000 */
[----:B------:R-:W-:Y:S01]  /*45d0*/  IMAD.MOV.U32 R15, RZ, RZ, 0x0 ;  /* 0x00000000ff0f7424 */ /* 0x000fe200078e00ff */
[----:B------:R-:W-:-:S03]  /*45e0*/  SEL R19, R19, 0xffffffff, P0 ;  /* 0xffffffff13137807 */ /* 0x000fc60000000000 */
[----:B------:R-:W-:Y:S05]  /*45f0*/  RET.REL.NODEC R14 `(_ZN5flash32flash_fwd_splitkv_combine_kernelI23Flash_fwd_kernel_traitsILi96ELi64ELi128ELi4ELb0ELb0EN7cutlass10bfloat16_tE19Flash_kernel_traitsILi96ELi64ELi128ELi4ES3_EELi16ELi3ELb1EEEvNS_16Flash_fwd_paramsE) ;  /* 0xffffffb80e807950 */ /* 0x000fea0003c3ffff */
.L_x_366:
        /* <DEDUP_REMOVED lines=16> */
.L_x_5445:


//--------------------- .text._ZN5flash32flash_fwd_splitkv_combine_kernelI23Flash_fwd_kernel_traitsILi96ELi64ELi128ELi4ELb0ELb0EN7cutlass10bfloat16_tE19Flash_kernel_traitsILi96ELi64ELi128ELi4ES3_EELi16ELi2ELb1EEEvNS_16Flash_fwd_paramsE --------------------------
	.section	.text._ZN5flash32flash_fwd_splitkv_combine_kernelI23Flash_fwd_kernel_traitsILi96ELi64ELi128ELi4ELb0ELb0EN7cutlass10bfloat16_tE19Flash_kernel_traitsILi96ELi64ELi128ELi4ES3_EELi16ELi2ELb1EEEvNS_16Flash_fwd_paramsE,"ax",@progbits
	.align	128
        .global         _ZN5flash32flash_fwd_splitkv_combine_kernelI23Flash_fwd_kernel_traitsILi96ELi64ELi128ELi4ELb0ELb0EN7cutlass10bfloat16_tE19Flash_kernel_traitsILi96ELi64ELi128ELi4ES3_EELi16ELi2ELb1EEEvNS_16Flash_fwd_paramsE
        .type           _ZN5flash32flash_fwd_splitkv_combine_kernelI23Flash_fwd_kernel_traitsILi96ELi64ELi128ELi4ELb0ELb0EN7cutlass10bfloat16_tE19Flash_kernel_traitsILi96ELi64ELi128ELi4ES3_EELi16ELi2ELb1EEEvNS_16Flash_fwd_paramsE,@function
        .size           _ZN5flash32flash_fwd_splitkv_combine_kernelI23Flash_fwd_kernel_traitsILi96ELi64ELi128ELi4ELb0ELb0EN7cutlass10bfloat16_tE19Flash_kernel_traitsILi96ELi64ELi128ELi4ES3_EELi16ELi2ELb1EEEvNS_16Flash_fwd_paramsE,(.L_x_5446 - _ZN5flash32flash_fwd_splitkv_combine_kernelI23Flash_fwd_kernel_traitsILi96ELi64ELi128ELi4ELb0ELb0EN7cutlass10bfloat16_tE19Flash_kernel_traitsILi96ELi64ELi128ELi4ES3_EELi16ELi2ELb1EEEvNS_16Flash_fwd_paramsE)
        .other          _ZN5flash32flash_fwd_splitkv_combine_kernelI23Flash_fwd_kernel_traitsILi96ELi64ELi128ELi4ELb0ELb0EN7cutlass10bfloat16_tE19Flash_kernel_traitsILi96ELi64ELi128ELi4ES3_EELi16ELi2ELb1EEEvNS_16Flash_fwd_paramsE,@"STO_CUDA_ENTRY STV_DEFAULT"
_ZN5flash32flash_fwd_splitkv_combine_kernelI23Flash_fwd_kernel_traitsILi96ELi64ELi128ELi4ELb0ELb0EN7cutlass10bfloat16_tE19Flash_kernel_traitsILi96ELi64ELi128ELi4ES3_EELi16ELi2ELb1EEEvNS_16Flash_fwd_paramsE:
.text._ZN5flash32flash_fwd_splitkv_combine_kernelI23Flash_fwd_kernel_traitsILi96ELi64ELi128ELi4ELb0ELb0EN7cutlass10bfloat16_tE19Flash_kernel_traitsILi96ELi64ELi128ELi4ES3_EELi16ELi2ELb1EEEvNS_16Flash_fwd_paramsE:
        /* <DEDUP_REMOVED lines=39> */
.L_x_367:
[----:B------:R-:W-:Y:S01]  /*0270*/  IMAD.U32 R27, RZ, RZ, UR7 ;  /* 0x00000007ff1b7e24 */ /* 0x000fe2000f8e00ff */
[----:B------:R-:W-:Y:S01]  /*0280*/  MOV R20, UR14 ;  /* 0x0000000e00147c02 */ /* 0x000fe20008000f00 */
[----:B------:R-:W-:Y:S01]  /*0290*/  IMAD.U32 R21, RZ, RZ, UR15 ;  /* 0x0000000fff157e24 */ /* 0x000fe2000f8e00ff */
[----:B------:R-:W-:Y:S02]  /*02a0*/  MOV R19, UR8 ;  /* 0x0000000800137c02 */ /* 0x000fe40008000f00 */
[----:B------:R-:W-:Y:S02]  /*02b0*/  MOV R18, 0x2d0 ;  /* 0x000002d000127802 */ /* 0x000fe40000000f00 */
[----:B------:R-:W-:Y:S05]  /*02c0*/  CALL.REL.NOINC `($__internal_12_$__cuda_sm20_div_s64) ;  /* 0x0000003c00687944 */ /* 0x000fea0003c00000 */
.L_x_368:
        /* <DEDUP_REMOVED lines=30> */
.L_x_370:
[----:B------:R-:W-:Y:S01]  /*04b0*/  IMAD.MOV.U32 R27, RZ, RZ, R16 ;  /* 0x000000ffff1b7224 */ /* 0x000fe200078e0010 */
[----:B------:R-:W-:Y:S02]  /*04c0*/  MOV R21, R17 ;  /* 0x0000001100157202 */ /* 0x000fe40000000f00 */
[----:B------:R-:W-:Y:S02]  /*04d0*/  MOV R18, 0x4f0 ;  /* 0x000004f000127802 */ /* 0x000fe40000000f00 */
[----:B------:R-:W-:Y:S05]  /*04e0*/  CALL.REL.NOINC `($__internal_12_$__cuda_sm20_div_s64) ;  /* 0x0000003800e07944 */ /* 0x000fea0003c00000 */
[----:B------:R-:W-:Y:S02]  /*04f0*/  MOV R30, R16 ;  /* 0x00000010001e7202 */ /* 0x000fe40000000f00 */
[----:B------:R-:W-:Y:S02]  /*0500*/  MOV R31, R17 ;  /* 0x00000011001f7202 */ /* 0x000fe40000000f00 */
.L_x_371:
[----:B------:R-:W-:Y:S05]  /*0510*/  BSYNC.RECONVERGENT B0 ;  /* 0x0000000000007941 */ /* 0x000fea0003800200 */
.L_x_369:
        /* <DEDUP_REMOVED lines=54> */
.L_x_373:
[----:B------:R-:W-:Y:S01]  /*0880*/  IMAD.MOV.U32 R27, RZ, RZ, R20 ;  /* 0x000000ffff1b7224 */ /* 0x000fe200078e0014 */
[----:B------:R-:W-:Y:S01]  /*0890*/  MOV R20, R14 ;  /* 0x0000000e00147202 */ /* 0x000fe20000000f00 */
[----:B------:R-:W-:Y:S01]  /*08a0*/  IMAD.MOV.U32 R21, RZ, RZ, R19 ;  /* 0x000000ffff157224 */ /* 0x000fe200078e0013 */
[----:B------:R-:W-:Y:S02]  /*08b0*/  MOV R19, R4 ;  /* 0x0000000400137202 */ /* 0x000fe40000000f00 */
[----:B------:R-:W-:Y:S02]  /*08c0*/  MOV R18, 0x8e0 ;  /* 0x000008e000127802 */ /* 0x000fe40000000f00 */
[----:B------:R-:W-:Y:S05]  /*08d0*/  CALL.REL.NOINC `($__internal_12_$__cuda_sm20_div_s64) ;  /* 0x0000003400e47944 */ /* 0x000fea0003c00000 */
.L_x_374:
[----:B------:R-:W-:Y:S05]  /*08e0*/  BSYNC.RECONVERGENT B0 ;  /* 0x0000000000007941 */ /* 0x000fea0003800200 */
.L_x_372:
        /* <DEDUP_REMOVED lines=116> */
.L_x_376:
[----:B------:R-:W-:Y:S01]  /*1030*/  IMAD.MOV.U32 R27, RZ, RZ, R16 ;  /* 0x000000ffff1b7224 */ /* 0x000fe200078e0010 */
[----:B------:R-:W-:Y:S01]  /*1040*/  MOV R20, R11 ;  /* 0x0000000b00147202 */ /* 0x000fe20000000f00 */
[----:B------:R-:W-:Y:S01]  /*1050*/  IMAD.MOV.U32 R21, RZ, RZ, R17 ;  /* 0x000000ffff157224 */ /* 0x000fe200078e0011 */
[----:B------:R-:W-:Y:S02]  /*1060*/  MOV R19, R3 ;  /* 0x0000000300137202 */ /* 0x000fe40000000f00 */
[----:B------:R-:W-:Y:S02]  /*1070*/  MOV R18, 0x1090 ;  /* 0x0000109000127802 */ /* 0x000fe40000000f00 */
[----:B------:R-:W-:Y:S05]  /*1080*/  CALL.REL.NOINC `($__internal_12_$__cuda_sm20_div_s64) ;  /* 0x0000002c00f87944 */ /* 0x000fea0003c00000 */
[----:B------:R-:W-:Y:S02]  /*1090*/  MOV R32, R16 ;  /* 0x0000001000207202 */ /* 0x000fe40000000f00 */
[----:B------:R-:W-:Y:S02]  /*10a0*/  MOV R33, R17 ;  /* 0x0000001100217202 */ /* 0x000fe40000000f00 */
.L_x_377:
[----:B------:R-:W-:Y:S05]  /*10b0*/  BSYNC.RECONVERGENT B0 ;  /* 0x0000000000007941 */ /* 0x000fea0003800200 */
.L_x_375:
        /* <DEDUP_REMOVED lines=57> */
.L_x_379:
[----:B------:R-:W-:Y:S01]  /*1450*/  IMAD.MOV.U32 R27, RZ, RZ, R30 ;  /* 0x000000ffff1b7224 */ /* 0x000fe200078e001e */
[----:B------:R-:W-:Y:S01]  /*1460*/  MOV R21, R31 ;  /* 0x0000001f00157202 */ /* 0x000fe20000000f00 */
[----:B------:R-:W-:Y:S01]  /*1470*/  IMAD.MOV.U32 R20, RZ, RZ, R9 ;  /* 0x000000ffff147224 */ /* 0x000fe200078e0009 */
[----:B------:R-:W-:Y:S02]  /*1480*/  MOV R18, 0x14a0 ;  /* 0x000014a000127802 */ /* 0x000fe40000000f00 */
[----:B------:R-:W-:Y:S05]  /*1490*/  CALL.REL.NOINC `($__internal_12_$__cuda_sm20_div_s64) ;  /* 0x0000002800f47944 */ /* 0x000fea0003c00000 */
[----:B------:R-:W-:Y:S02]  /*14a0*/  MOV R20, R16 ;  /* 0x0000001000147202 */ /* 0x000fe40000000f00 */
[----:B------:R-:W-:Y:S02]  /*14b0*/  MOV R21, R17 ;  /* 0x0000001100157202 */ /* 0x000fe40000000f00 */
.L_x_380:
[----:B------:R-:W-:Y:S05]  /*14c0*/  BSYNC.RECONVERGENT B0 ;  /* 0x0000000000007941 */ /* 0x000fea0003800200 */
.L_x_378:
[----:B------:R-:W0:Y:S01]  /*14d0*/  LDCU UR5, c[0x0][0x434] ;  /* 0x00008680ff0577ac */ /* 0x000e220008000800 */
[----:B------:R-:W1:Y:S01]  /*14e0*/  S2R R18, SR_CgaCtaId ;  /* 0x0000000000127919 */ /* 0x000e620000008800 */
[C---:B------:R-:W-:Y:S01]  /*14f0*/  ISETP.GT.U32.AND P1, PT, R0.reuse, 0x3f, PT ;  /* 0x0000003f0000780c */ /* 0x040fe20003f24070 */
[----:B------:R-:W-:Y:S01]  /*1500*/  BSSY.RECONVERGENT B0, `(.L_x_381) ;  /* 0x000003d000007945 */ /* 0x000fe20003800200 */
[----:B------:R-:W2:Y:S01]  /*1510*/  LDCU UR4, c[0x0][0x534] ;  /* 0x0000a680ff0477ac */ /* 0x000ea20008000800 */
[----:B------:R-:W-:Y:S01]  /*1520*/  LOP3.LUT R25, R0, 0x3, RZ, 0xc0, !PT ;  /* 0x0000000300197812 */ /* 0x000fe200078ec0ff */
[----:B------:R-:W-:Y:S01]  /*1530*/  IMAD.MOV.U32 R19, RZ, RZ, -0x800000 ;  /* 0xff800000ff137424 */ /* 0x000fe200078e00ff */
[----:B------:R-:W-:Y:S01]  /*1540*/  MOV R26, 0xff800000 ;  /* 0xff800000001a7802 */ /* 0x000fe20000000f00 */
[----:B------:R-:W3:Y:S01]  /*1550*/  LDCU UR9, c[0x0][0x430] ;  /* 0x00008600ff0977ac */ /* 0x000ee20008000800 */
[----:B------:R-:W-:Y:S01]  /*1560*/  USHF.R.S32.HI UR16, URZ, 0x1f, UR10 ;  /* 0x0000001fff107899 */ /* 0x000fe2000801140a */
[----:B------:R-:W4:Y:S01]  /*1570*/  LDCU.64 UR12, c[0x0][0x358] ;  /* 0x00006b00ff0c77ac */ /* 0x000f220008000a00 */
[----:B0-----:R-:W-:-:S05]  /*1580*/  IMAD.U32 R7, RZ, RZ, UR5 ;  /* 0x00000005ff077e24 */ /* 0x001fca000f8e00ff */
[----:B------:R-:W-:Y:S01]  /*1590*/  IABS R7, R7 ;  /* 0x0000000700077213 */ /* 0x000fe20000000000 */
[----:B---3--:R-:W-:-:S03]  /*15a0*/  UIMAD UR9, UR5, UR9, URZ ;  /* 0x00000009050972a4 */ /* 0x008fc6000f8e02ff */
[----:B------:R-:W0:Y:S08]  /*15b0*/  I2F.RP R13, R7 ;  /* 0x00000007000d7306 */ /* 0x000e300000209400 */
        /* <DEDUP_REMOVED lines=8> */
[----:B------:R-:W-:-:S03]  /*1640*/  IMAD.HI.U32 R17, R17, R8, R16 ;  /* 0x0000000811117227 */ /* 0x000fc600078e0010 */
[----:B------:R-:W-:-:S03]  /*1650*/  ISETP.GE.AND P2, PT, R5, RZ, PT ;  /* 0x000000ff0500720c */ /* 0x000fc60003f46270 */
[----:B------:R-:W-:-:S05]  /*1660*/  IMAD.HI.U32 R8, R17, R6, RZ ;  /* 0x0000000611087227 */ /* 0x000fca00078e00ff */
[----:B------:R-:W-:-:S05]  /*1670*/  IADD3 R13, PT, PT, -R8, RZ, RZ ;  /* 0x000000ff080d7210 */ /* 0x000fca0007ffe1ff */
[----:B------:R-:W-:Y:S01]  /*1680*/  IMAD R6, R7, R13, R6 ;  /* 0x0000000d07067224 */ /* 0x000fe200078e0206 */
[----:B------:R-:W-:-:S04]  /*1690*/  MOV R13, 0x400 ;  /* 0x00000400000d7802 */ /* 0x000fc80000000f00 */
[----:B------:R-:W-:Y:S02]  /*16a0*/  ISETP.GT.U32.AND P0, PT, R7, R6, PT ;  /* 0x000000060700720c */ /* 0x000fe40003f04070 */
[----:B-1----:R-:W-:Y:S02]  /*16b0*/  LEA R18, R18, R13, 0x18 ;  /* 0x0000000d12127211 */ /* 0x002fe400078ec0ff */
[----:B------:R-:W-:-:S03]  /*16c0*/  SHF.R.U32.HI R13, RZ, 0x4, R0 ;  /* 0x00000004ff0d7819 */ /* 0x000fc60000011600 */
[--C-:B------:R-:W-:Y:S02]  /*16d0*/  IMAD R5, R25, 0x44, R18.reuse ;  /* 0x0000004419057824 */ /* 0x100fe400078e0212 */
[----:B------:R-:W-:-:S04]  /*16e0*/  @!P1 IMAD R18, R13, 0x44, R18 ;  /* 0x000000440d129824 */ /* 0x000fc800078e0212 */
[----:B------:R-:W-:Y:S02]  /*16f0*/  @!P0 IMAD.IADD R6, R6, 0x1, -R7 ;  /* 0x0000000106068824 */ /* 0x000fe400078e0a07 */
[----:B------:R-:W-:Y:S01]  /*1700*/  @!P0 VIADD R8, R8, 0x1 ;  /* 0x0000000108088836 */ /* 0x000fe20000000000 */
[----:B------:R-:W-:Y:S02]  /*1710*/  ISETP.NE.AND P0, PT, RZ, UR5, PT ;  /* 0x00000005ff007c0c */ /* 0x000fe4000bf05270 */
[----:B------:R-:W-:Y:S02]  /*1720*/  ISETP.GE.U32.AND P3, PT, R6, R7, PT ;  /* 0x000000070600720c */ /* 0x000fe40003f66070 */
[C---:B------:R-:W-:Y:S02]  /*1730*/  LOP3.LUT R7, R0.reuse, 0xf, RZ, 0xc0, !PT ;  /* 0x0000000f00077812 */ /* 0x040fe400078ec0ff */
[----:B------:R-:W-:-:S03]  /*1740*/  LOP3.LUT R6, R0, 0x3fc, RZ, 0xc0, !PT ;  /* 0x000003fc00067812 */ /* 0x000fc600078ec0ff */
[----:B------:R-:W-:Y:S01]  /*1750*/  @!P1 IMAD R18, R7, 0x4, R18 ;  /* 0x0000000407129824 */ /* 0x000fe200078e0212 */
[----:B------:R-:W-:-:S05]  /*1760*/  IADD3 R6, PT, PT, R5, R6, RZ ;  /* 0x0000000605067210 */ /* 0x000fca0007ffe0ff */
[----:B------:R-:W-:-:S04]  /*1770*/  @P3 VIADD R8, R8, 0x1 ;  /* 0x0000000108083836 */ /* 0x000fc80000000000 */
[----:B------:R-:W-:Y:S01]  /*1780*/  @!P2 IMAD.MOV R8, RZ, RZ, -R8 ;  /* 0x000000ffff08a224 */ /* 0x000fe200078e0a08 */
[----:B--2---:R-:W-:Y:S01]  /*1790*/  ISETP.GE.AND P2, PT, R13, UR4, PT ;  /* 0x000000040d007c0c */ /* 0x004fe2000bf46270 */
[----:B------:R-:W-:Y:S01]  /*17a0*/  ULOP3.LUT UR4, UR16, 0x1, URZ, 0xfc, !UPT ;  /* 0x0000000110047892 */ /* 0x000fe2000f8efcff */
        /* <DEDUP_REMOVED lines=18> */
.L_x_382:
[----:B------:R-:W-:Y:S05]  /*18d0*/  BSYNC.RECONVERGENT B0 ;  /* 0x0000000000007941 */ /* 0x000fea0003800200 */
.L_x_381:
[----:B-----5:R1:W-:Y:S01]  /*18e0*/  @!P1 STS [R18], R19 ;  /* 0x0000001312009388 */ /* 0x0203e20000000800 */
[----:B------:R-:W2:Y:S01]  /*18f0*/  LDC R13, c[0x0][0x3e0] ;  /* 0x0000f800ff0d7b82 */ /* 0x000ea20000000800 */
[----:B------:R-:W-:Y:S01]  /*1900*/  IABS R17, R15 ;  /* 0x0000000f00117213 */ /* 0x000fe20000000000 */
[----:B------:R-:W-:Y:S06]  /*1910*/  BSSY.RECONVERGENT B1, `(.L_x_383) ;  /* 0x0000174000017945 */ /* 0x000fec0003800200 */
[----:B------:R-:W-:Y:S01]  /*1920*/  BAR.SYNC.DEFER_BLOCKING 0x0 ;  /* 0x0000000000007b1d */ /* 0x000fe20000010000 */
[----:B------:R-:W-:-:S02]  /*1930*/  ISETP.NE.AND P5, PT, R15, RZ, PT ;  /* 0x000000ff0f00720c */ /* 0x000fc40003fa5270 */
[----:B------:R-:W-:Y:S02]  /*1940*/  IADD3 R24, PT, PT, R2, R17, RZ ;  /* 0x0000001102187210 */ /* 0x000fe40007ffe0ff */
[----:B------:R-:W-:-:S05]  /*1950*/  IABS R2, R15 ;  /* 0x0000000f00027213 */ /* 0x000fca0000000000 */
[----:B------:R-:W-:Y:S01]  /*1960*/  IMAD.MOV R2, RZ, RZ, -R2 ;  /* 0x000000ffff027224 */ /* 0x000fe200078e0a02 */
[----:B--2---:R-:W-:Y:S01]  /*1970*/  IABS R5, R13 ;  /* 0x0000000d00057213 */ /* 0x004fe20000000000 */
[----:B-1----:R-:W1:Y:S01]  /*1980*/  I2F.RP R18, R17 ;  /* 0x0000001100127306 */ /* 0x002e620000209400 */
[----:B------:R-:W2:Y:S07]  /*1990*/  @!P1 LDS R26, [R6] ;  /* 0x00000000061a9984 */ /* 0x000eae0000000800 */
[----:B0-----:R-:W0:Y:S08]  /*19a0*/  I2F.RP R22, R5 ;  /* 0x0000000500167306 */ /* 0x001e300000209400 */
[----:B-1----:R-:W1:Y:S08]  /*19b0*/  MUFU.RCP R30, R18 ;  /* 0x00000012001e7308 */ /* 0x002e700000001000 */
[----:B0-----:R-:W0:Y:S01]  /*19c0*/  MUFU.RCP R28, R22 ;  /* 0x00000016001c7308 */ /* 0x001e220000001000 */
[----:B-1----:R-:W-:-:S07]  /*19d0*/  VIADD R30, R30, 0xffffffe ;  /* 0x0ffffffe1e1e7836 */ /* 0x002fce0000000000 */
[----:B------:R-:W1:Y:S01]  /*19e0*/  F2I.FTZ.U32.TRUNC.NTZ R31, R30 ;  /* 0x0000001e001f7305 */ /* 0x000e62000021f000 */
[----:B0-----:R-:W-:Y:S01]  /*19f0*/  VIADD R28, R28, 0xffffffe ;  /* 0x0ffffffe1c1c7836 */ /* 0x001fe20000000000 */
[----:B--2---:R-:W0:Y:S06]  /*1a00*/  SHFL.BFLY PT, R7, R26, 0x2, 0x1f ;  /* 0x0c401f001a077f89 */ /* 0x004e2c00000e0000 */
[----:B------:R-:W2:Y:S01]  /*1a10*/  F2I.FTZ.U32.TRUNC.NTZ R29, R28 ;  /* 0x0000001c001d7305 */ /* 0x000ea2000021f000 */
[----:B-1----:R-:W-:Y:S02]  /*1a20*/  IMAD.MOV R18, RZ, RZ, -R31 ;  /* 0x000000ffff127224 */ /* 0x002fe400078e0a1f */
[----:B------:R-:W-:-:S02]  /*1a30*/  IMAD.MOV.U32 R30, RZ, RZ, RZ ;  /* 0x000000ffff1e7224 */ /* 0x000fc400078e00ff */
[----:B------:R-:W-:Y:S01]  /*1a40*/  IMAD R23, R18, R17, RZ ;  /* 0x0000001112177224 */ /* 0x000fe200078e02ff */
[----:B------:R-:W-:Y:S01]  /*1a50*/  IABS R18, R24 ;  /* 0x0000001800127213 */ /* 0x000fe20000000000 */
[----:B--2---:R-:W-:Y:S02]  /*1a60*/  IMAD.MOV R22, RZ, RZ, -R29 ;  /* 0x000000ffff167224 */ /* 0x004fe400078e0a1d */
[----:B------:R-:W-:Y:S01]  /*1a70*/  IMAD.HI.U32 R23, R31, R23, R30 ;  /* 0x000000171f177227 */ /* 0x000fe200078e001e */
[----:B0-----:R-:W-:-:S03]  /*1a80*/  FMNMX.FTZ R16, R7, R26, !PT ;  /* 0x0000001a07107209 */ /* 0x001fc60007810000 */
[----:B------:R-:W-:Y:S02]  /*1a90*/  IMAD R22, R22, R5, RZ ;  /* 0x0000000516167224 */ /* 0x000fe400078e02ff */
[----:B------:R-:W-:Y:S01]  /*1aa0*/  IMAD.MOV.U32 R28, RZ, RZ, RZ ;  /* 0x000000ffff1c7224 */ /* 0x000fe200078e00ff */
[----:B------:R-:W0:Y:S01]  /*1ab0*/  SHFL.BFLY PT, R7, R16, 0x1, 0x1f ;  /* 0x0c201f0010077f89 */ /* 0x000e2200000e0000 */
[----:B------:R-:W-:-:S04]  /*1ac0*/  IMAD.HI.U32 R23, R23, R18, RZ ;  /* 0x0000001217177227 */ /* 0x000fc800078e00ff */
[----:B------:R-:W-:-:S04]  /*1ad0*/  IMAD.HI.U32 R22, R29, R22, R28 ;  /* 0x000000161d167227 */ /* 0x000fc800078e001c */
[----:B------:R-:W-:Y:S02]  /*1ae0*/  IMAD R2, R23, R2, R18 ;  /* 0x0000000217027224 */ /* 0x000fe400078e0212 */
[----:B------:R-:W-:-:S03]  /*1af0*/  IMAD.HI.U32 R22, R22, R18, RZ ;  /* 0x0000001216167227 */ /* 0x000fc600078e00ff */
[----:B------:R-:W-:Y:S02]  /*1b00*/  ISETP.GT.U32.AND P2, PT, R17, R2, PT ;  /* 0x000000021100720c */ /* 0x000fe40003f44070 */
[----:B0-----:R-:W-:-:S11]  /*1b10*/  FMNMX.FTZ R7, R16, R7, !PT ;  /* 0x0000000710077209 */ /* 0x001fd60007810000 */
[----:B------:R-:W-:Y:S01]  /*1b20*/  @!P2 IMAD.IADD R2, R2, 0x1, -R17 ;  /* 0x000000010202a824 */ /* 0x000fe200078e0a11 */
[----:B------:R-:W-:Y:S01]  /*1b30*/  FSETP.NEU.FTZ.AND P0, PT, R7, -INF , PT ;  /* 0xff8000000700780b */ /* 0x000fe20003f1d000 */
[----:B------:R-:W-:-:S03]  /*1b40*/  @!P2 VIADD R23, R23, 0x1 ;  /* 0x000000011717a836 */ /* 0x000fc60000000000 */
[----:B------:R-:W-:Y:S02]  /*1b50*/  FSEL R7, R7, RZ, P0 ;  /* 0x000000ff07077208 */ /* 0x000fe40000000000 */
[-C--:B------:R-:W-:Y:S02]  /*1b60*/  ISETP.GE.U32.AND P1, PT, R2, R17.reuse, PT ;  /* 0x000000110200720c */ /* 0x080fe40003f26070 */
[C---:B------:R-:W-:Y:S01]  /*1b70*/  LOP3.LUT R2, R24.reuse, R17, RZ, 0x3c, !PT ;  /* 0x0000001118027212 */ /* 0x040fe200078e3cff */
[----:B------:R-:W-:Y:S01]  /*1b80*/  FADD.FTZ R19, -R7, R26 ;  /* 0x0000001a07137221 */ /* 0x000fe20000010100 */
[----:B------:R-:W-:Y:S02]  /*1b90*/  LOP3.LUT R24, R24, R13, RZ, 0x3c, !PT ;  /* 0x0000000d18187212 */ /* 0x000fe400078e3cff */
[----:B------:R-:W-:Y:S01]  /*1ba0*/  ISETP.GE.AND P3, PT, R2, RZ, PT ;  /* 0x000000ff0200720c */ /* 0x000fe20003f66270 */
[----:B------:R-:W-:Y:S01]  /*1bb0*/  FMUL.FTZ R19, R19, 1.4426950216293334961 ;  /* 0x3fb8aa3b13137820 */ /* 0x000fe20000410000 */
[----:B------:R-:W-:-:S05]  /*1bc0*/  ISETP.GE.AND P2, PT, R24, RZ, PT ;  /* 0x000000ff1800720c */ /* 0x000fca0003f46270 */
[----:B------:R-:W0:Y:S01]  /*1bd0*/  MUFU.EX2 R19, R19 ;  /* 0x0000001300137308 */ /* 0x000e220000000800 */
[----:B------:R-:W-:Y:S01]  /*1be0*/  @P1 IADD3 R23, PT, PT, R23, 0x1, RZ ;  /* 0x0000000117171810 */ /* 0x000fe20007ffe0ff */
[----:B0-----:R-:W0:Y:S02]  /*1bf0*/  SHFL.BFLY PT, R16, R19, 0x2, 0x1f ;  /* 0x0c401f0013107f89 */ /* 0x001e2400000e0000 */
[----:B0-----:R-:W-:Y:S01]  /*1c00*/  FADD.FTZ R28, R19, R16 ;  /* 0x00000010131c7221 */ /* 0x001fe20000010000 */
[----:B------:R-:W-:-:S04]  /*1c10*/  IADD3 R16, PT, PT, -R22, RZ, RZ ;  /* 0x000000ff16107210 */ /* 0x000fc80007ffe1ff */
[----:B------:R-:W0:Y:S01]  /*1c20*/  SHFL.BFLY PT, R19, R28, 0x1, 0x1f ;  /* 0x0c201f001c137f89 */ /* 0x000e2200000e0000 */
[----:B------:R-:W-:-:S05]  /*1c30*/  IMAD R16, R5, R16, R18 ;  /* 0x0000001005107224 */ /* 0x000fca00078e0212 */
[----:B------:R-:W-:-:S13]  /*1c40*/  ISETP.GT.U32.AND P0, PT, R5, R16, PT ;  /* 0x000000100500720c */ /* 0x000fda0003f04070 */
[----:B------:R-:W-:Y:S02]  /*1c50*/  @!P0 IMAD.IADD R16, R16, 0x1, -R5 ;  /* 0x0000000110108824 */ /* 0x000fe400078e0a05 */
[----:B------:R-:W-:Y:S01]  /*1c60*/  @!P0 VIADD R22, R22, 0x1 ;  /* 0x0000000116168836 */ /* 0x000fe20000000000 */
[----:B------:R-:W-:Y:S01]  /*1c70*/  ISETP.NE.AND P0, PT, R13, RZ, PT ;  /* 0x000000ff0d00720c */ /* 0x000fe20003f05270 */
[----:B0-----:R-:W-:Y:S01]  /*1c80*/  FADD.FTZ R19, R28, R19 ;  /* 0x000000131c137221 */ /* 0x001fe20000010000 */
[----:B------:R-:W-:Y:S01]  /*1c90*/  ISETP.GE.U32.AND P4, PT, R16, R5, PT ;  /* 0x000000051000720c */ /* 0x000fe20003f86070 */
[----:B------:R-:W-:-:S03]  /*1ca0*/  IMAD.MOV.U32 R5, RZ, RZ, R23 ;  /* 0x000000ffff057224 */ /* 0x000fc600078e0017 */
[----:B------:R-:W-:Y:S01]  /*1cb0*/  FSETP.NE.FTZ.AND P1, PT, R19, RZ, PT ;  /* 0x000000ff1300720b */ /* 0x000fe20003f35000 */
[----:B------:R-:W-:Y:S01]  /*1cc0*/  @!P3 IMAD.MOV R5, RZ, RZ, -R5 ;  /* 0x000000ffff05b224 */ /* 0x000fe200078e0a05 */
[----:B------:R-:W-:Y:S02]  /*1cd0*/  ISETP.NE.AND P3, PT, R8, RZ, PT ;  /* 0x000000ff0800720c */ /* 0x000fe40003f65270 */
[----:B------:R-:W-:Y:S02]  /*1ce0*/  @!P5 LOP3.LUT R5, RZ, R17, RZ, 0x33, !PT ;  /* 0x00000011ff05d212 */ /* 0x000fe400078e33ff */
[----:B------:R-:W-:Y:S02]  /*1cf0*/  SEL R17, RZ, 0x1, !P3 ;  /* 0x00000001ff117807 */ /* 0x000fe40005800000 */
[----:B------:R-:W-:Y:S02]  /*1d00*/  SHF.R.S32.HI R8, RZ, 0x1f, R15 ;  /* 0x0000001fff087819 */ /* 0x000fe4000001140f */
[----:B------:R-:W-:-:S02]  /*1d10*/  @P4 IADD3 R22, PT, PT, R22, 0x1, RZ ;  /* 0x0000000116164810 */ /* 0x000fc40007ffe0ff */
[----:B------:R-:W-:Y:S01]  /*1d20*/  SHF.R.S32.HI R23, RZ, 0x1f, R5 ;  /* 0x0000001fff177819 */ /* 0x000fe20000011405 */
[----:B------:R-:W0:Y:S01]  /*1d30*/  @P1 MUFU.LG2 R2, R19 ;  /* 0x0000001300021308 */ /* 0x000e220000000c00 */
[----:B------:R-:W-:Y:S01]  /*1d40*/  LOP3.LUT R17, R8, R17, RZ, 0xfc, !PT ;  /* 0x0000001108117212 */ /* 0x000fe200078efcff */
[----:B------:R-:W-:Y:S01]  /*1d50*/  @!P2 IMAD.MOV R22, RZ, RZ, -R22 ;  /* 0x000000ffff16a224 */ /* 0x000fe200078e0a16 */
[----:B------:R-:W-:Y:S02]  /*1d60*/  @!P0 LOP3.LUT R22, RZ, R13, RZ, 0x33, !PT ;  /* 0x0000000dff168212 */ /* 0x000fe400078e33ff */
[----:B------:R-:W-:Y:S02]  /*1d70*/  LOP3.LUT P0, RZ, R0, 0x3c3, RZ, 0xc0, !PT ;  /* 0x000003c300ff7812 */ /* 0x000fe4000780c0ff */
[----:B------:R-:W-:Y:S01]  /*1d80*/  ISETP.LT.U32.AND P2, PT, R20, R5, PT ;  /* 0x000000051400720c */ /* 0x000fe20003f41070 */
[----:B------:R-:W-:-:S03]  /*1d90*/  IMAD R16, R22, UR11, RZ ;  /* 0x0000000b16107c24 */ /* 0x000fc6000f8e02ff */
[----:B------:R-:W-:Y:S01]  /*1da0*/  ISETP.LT.AND.EX P2, PT, R21, R23, PT, P2 ;  /* 0x000000171500720c */ /* 0x000fe20003f41320 */
[----:B------:R-:W-:-:S03]  /*1db0*/  IMAD.MOV.U32 R23, RZ, RZ, 0x7f800000 ;  /* 0x7f800000ff177424 */ /* 0x000fc600078e00ff */
[----:B------:R-:W-:Y:S01]  /*1dc0*/  SEL R8, R20, R5, P2 ;  /* 0x0000000514087207 */ /* 0x000fe20001000000 */
[----:B------:R-:W-:Y:S02]  /*1dd0*/  IMAD R5, R17, R16, RZ ;  /* 0x0000001011057224 */ /* 0x000fe400078e02ff */
[----:B0-----:R-:W-:Y:S01]  /*1de0*/  @P1 FFMA.FTZ R23, R2, 0.69314718246459960938, R7 ;  /* 0x3f31721802171823 */ /* 0x001fe20000010007 */
[----:B------:R-:W-:Y:S01]  /*1df0*/  IMAD R7, R15, UR9, RZ ;  /* 0x000000090f077c24 */ /* 0x000fe2000f8e02ff */
[----:B------:R-:W-:Y:S05]  /*1e00*/  @P0 BRA `(.L_x_384) ;  /* 0x0000001000900947 */ /* 0x000fea0003800000 */
        /* <DEDUP_REMOVED lines=50> */
.L_x_386:
[----:B------:R-:W-:Y:S01]  /*2130*/  IMAD.MOV.U32 R21, RZ, RZ, RZ ;  /* 0x000000ffff157224 */ /* 0x000fe200078e00ff */
[----:B------:R-:W-:Y:S02]  /*2140*/  MOV R20, R30 ;  /* 0x0000001e00147202 */ /* 0x000fe40000000f00 */
[----:B------:R-:W-:Y:S02]  /*2150*/  MOV R18, 0x2170 ;  /* 0x0000217000127802 */ /* 0x000fe40000000f00 */
[----:B------:R-:W-:Y:S05]  /*2160*/  CALL.REL.NOINC `($__internal_12_$__cuda_sm20_div_s64) ;  /* 0x0000001c00c07944 */ /* 0x000fea0003c00000 */
[----:B------:R-:W-:Y:S02]  /*2170*/  IADD3 R13, PT, PT, -R16, RZ, RZ ;  /* 0x000000ff100d7210 */ /* 0x000fe40007ffe1ff */
[----:B------:R-:W-:-:S03]  /*2180*/  MOV R31, R17 ;  /* 0x00000011001f7202 */ /* 0x000fc60000000f00 */
[----:B------:R-:W-:Y:S01]  /*2190*/  IMAD R27, R30, R13, R27 ;  /* 0x0000000d1e1b7224 */ /* 0x000fe200078e021b */
[----:B------:R-:W-:-:S07]  /*21a0*/  MOV R30, R16 ;  /* 0x00000010001e7202 */ /* 0x000fce0000000f00 */
.L_x_387:
        /* <DEDUP_REMOVED lines=60> */
.L_x_389:
[----:B------:R-:W-:Y:S01]  /*2570*/  IMAD.MOV.U32 R27, RZ, RZ, R30 ;  /* 0x000000ffff1b7224 */ /* 0x000fe200078e001e */
[----:B------:R-:W-:Y:S01]  /*2580*/  MOV R21, R31 ;  /* 0x0000001f00157202 */ /* 0x000fe20000000f00 */
[----:B------:R-:W-:Y:S01]  /*2590*/  IMAD.MOV.U32 R20, RZ, RZ, R34 ;  /* 0x000000ffff147224 */ /* 0x000fe200078e0022 */
[----:B------:R-:W-:Y:S02]  /*25a0*/  MOV R18, 0x25c0 ;  /* 0x000025c000127802 */ /* 0x000fe40000000f00 */
[----:B------:R-:W-:Y:S05]  /*25b0*/  CALL.REL.NOINC `($__internal_12_$__cuda_sm20_div_s64) ;  /* 0x0000001800ac7944 */ /* 0x000fea0003c00000 */
[----:B------:R-:W-:-:S05]  /*25c0*/  IADD3 R31, PT, PT, -R16, RZ, RZ ;  /* 0x000000ff101f7210 */ /* 0x000fca0007ffe1ff */
[----:B------:R-:W-:Y:S02]  /*25d0*/  IMAD R31, R31, R34, R30 ;  /* 0x000000221f1f7224 */ /* 0x000fe400078e021e */
.L_x_390:
[----:B------:R-:W-:Y:S05]  /*25e0*/  BSYNC.RECONVERGENT B0 ;  /* 0x0000000000007941 */ /* 0x000fea0003800200 */
.L_x_388:
        /* <DEDUP_REMOVED lines=162> */
.L_x_385:
[----:B------:R-:W0:Y:S01]  /*3010*/  LDC.64 R4, c[0x0][0x420] ;  /* 0x00010800ff047b82 */ /* 0x000e220000000a00 */
[----:B------:R-:W-:-:S05]  /*3020*/  LEA.HI R2, R0, UR6, RZ, 0x1e ;  /* 0x0000000600027c11 */ /* 0x000fca000f8ff0ff */
[----:B0-----:R-:W-:-:S05]  /*3030*/  IMAD.WIDE.U32 R2, R2, 0x4, R4 ;  /* 0x0000000402027825 */ /* 0x001fca00078e0004 */
[----:B------:R1:W-:Y:S02]  /*3040*/  STG.E desc[UR12][R2.64], R23 ;  /* 0x0000001702007986 */ /* 0x0003e4000c10190c */
.L_x_384:
[----:B------:R-:W-:Y:S05]  /*3050*/  BSYNC.RECONVERGENT B1 ;  /* 0x0000000000017941 */ /* 0x000fea0003800200 */
.L_x_383:
        /* <DEDUP_REMOVED lines=9> */
[----:B------:R-:W-:Y:S02]  /*30f0*/  IMAD.MOV.U32 R13, RZ, RZ, RZ ;  /* 0x000000ffff0d7224 */ /* 0x000fe400078e00ff */
[----:B------:R-:W-:Y:S01]  /*3100*/  IMAD R30, R28, 0x60, R15 ;  /* 0x000000601c1e7824 */ /* 0x000fe200078e020f */
        /* <DEDUP_REMOVED lines=50> */
.L_x_393:
        /* <DEDUP_REMOVED lines=77> */
.L_x_392:
        /* <DEDUP_REMOVED lines=11> */
.L_x_394:
        /* <DEDUP_REMOVED lines=22> */
.L_x_391:
        /* <DEDUP_REMOVED lines=36> */
[----:B------:R-:W-:Y:S02]  /*3d50*/  ISETP.GE.U32.AND P2, PT, R23, R18, PT ;  /* 0x000000121700720c */ /* 0x000fe40003f46070 */
[----:B------:R0:W2:Y:S11]  /*3d60*/  F2I.FTZ.U32.TRUNC.NTZ R23, R22 ;  /* 0x0000001600177305 */ /* 0x0000b6000021f000 */
[----:B------:R-:W-:-:S04]  /*3d70*/  @P2 VIADD R19, R19, 0x1 ;  /* 0x0000000113132836 */ /* 0x000fc80000000000 */
[----:B------:R-:W-:Y:S01]  /*3d80*/  @!P0 IMAD.MOV R19, RZ, RZ, -R19 ;  /* 0x000000ffff138224 */ /* 0x000fe200078e0a13 */
[----:B------:R-:W-:Y:S01]  /*3d90*/  @!P1 LOP3.LUT R19, RZ, UR10, RZ, 0x33, !PT ;  /* 0x0000000aff139c12 */ /* 0x000fe2000f8e33ff */
[----:B0-----:R-:W-:Y:S01]  /*3da0*/  IMAD.MOV.U32 R22, RZ, RZ, RZ ;  /* 0x000000ffff167224 */ /* 0x001fe200078e00ff */
[----:B--2---:R-:W-:-:S03]  /*3db0*/  IADD3 R25, PT, PT, RZ, -R23, RZ ;  /* 0x80000017ff197210 */ /* 0x004fc60007ffe0ff */
[----:B------:R-:W-:Y:S02]  /*3dc0*/  IMAD R18, R19, UR10, RZ ;  /* 0x0000000a13127c24 */ /* 0x000fe4000f8e02ff */
[----:B------:R-:W-:Y:S02]  /*3dd0*/  IMAD R14, R25, R16, RZ ;  /* 0x00000010190e7224 */ /* 0x000fe400078e02ff */
[----:B------:R-:W-:Y:S02]  /*3de0*/  IMAD.IADD R20, R21, 0x1, -R18 ;  /* 0x0000000115147824 */ /* 0x000fe400078e0a12 */
[----:B------:R-:W-:-:S03]  /*3df0*/  IMAD.HI.U32 R14, R23, R14, R22 ;  /* 0x0000000e170e7227 */ /* 0x000fc600078e0016 */
        /* <DEDUP_REMOVED lines=39> */
        .weak           $__internal_12_$__cuda_sm20_div_s64
        .type           $__internal_12_$__cuda_sm20_div_s64,@function
        .size           $__internal_12_$__cuda_sm20_div_s64,(.L_x_5446 - $__internal_12_$__cuda_sm20_div_s64)
$__internal_12_$__cuda_sm20_div_s64:
        /* <DEDUP_REMOVED lines=83> */
[----:B------:R-:W-:Y:S06]  /*45a0*/  RET.REL.NODEC R28 `(_ZN5flash32flash_fwd_splitkv_combine_kernelI23Flash_fwd_kernel_traitsILi96ELi64ELi128ELi4ELb0ELb0EN7cutlass10bfloat16_tE19Flash_kernel_traitsILi96ELi64ELi128ELi4ES3_EELi16ELi2ELb1EEEvNS_16Flash_fwd_paramsE) ;  /* 0xffffffb81c947950 */ /* 0x000fec0003c3ffff */
.L_x_395:
        /* <DEDUP_REMOVED lines=13> */
.L_x_5446:


//--------------------- .text._ZN5flash32flash_fwd_splitkv_combine_kernelI23Flash_fwd_kernel_traitsILi96ELi64ELi128ELi4ELb0ELb0EN7cutlass10bfloat16_tE19Flash_kernel_traitsILi96ELi64ELi128ELi4ES3_EELi16ELi1ELb1EEEvNS_16Flash_fwd_paramsE --------------------------
	.section	.text._ZN5flash32flash_fwd_splitkv_combine_kernelI23Flash_fwd_kernel_traitsILi96ELi64ELi128ELi4ELb0ELb0EN7cutlass10bfloat16_tE19Flash_kernel_traitsILi96ELi64ELi128ELi4ES3_EELi16ELi1ELb1EEEvNS_16Flash_fwd_paramsE,"ax",@progbits
	.align	128
        .global         _ZN5flash32flash_fwd_splitkv_combine_kernelI23Flash_fwd_kernel_traitsILi96ELi64ELi128ELi4ELb0ELb0EN7cutlass10bfloat16_tE19Flash_kernel_traitsILi96ELi64ELi128ELi4ES3_EELi16ELi1ELb1EEEvNS_16Flash_fwd_paramsE
        .type           _ZN5flash32flash_fwd_splitkv_combine_kernelI23Flash_fwd_kernel_traitsILi96ELi64ELi128ELi4ELb0ELb0EN7cutlass10bfloat16_tE19Flash_kernel_traitsILi96ELi64ELi128ELi4ES3_EELi16ELi1ELb1EEEvNS_16Flash_fwd_paramsE,@function
        .size           _ZN5flash32flash_fwd_splitkv_combine_kernelI23Flash_fwd_kernel_traitsILi96ELi64ELi128ELi4ELb0ELb0EN7cutlass10bfloat16_tE19Flash_kernel_traitsILi96ELi64ELi128ELi4ES3_EELi16ELi1ELb1EEEvNS_16Flash_fwd_paramsE,(.L_x_5447 - _ZN5flash32flash_fwd_splitkv_combine_kernelI23Flash_fwd_kernel_traitsILi96ELi64ELi128ELi4ELb0ELb0EN7cutlass10bfloat16_tE19Flash_kernel_traitsILi96ELi64ELi128ELi4ES3_EELi16ELi1ELb1EEEvNS_16Flash_fwd_paramsE)
        .other          _ZN5flash32flash_fwd_splitkv_combine_kernelI23Flash_fwd_kernel_traitsILi96ELi64ELi128ELi4ELb0ELb0EN7cutlass10bfloat16_tE19Flash_kernel_traitsILi96ELi64ELi128ELi4ES3_EELi16ELi1ELb1EEEvNS_16Flash_fwd_paramsE,@"STO_CUDA_ENTRY STV_DEFAULT"
_ZN5flash32flash_fwd_splitkv_combine_kernelI23Flash_fwd_kernel_traitsILi96ELi64ELi128ELi4ELb0ELb0EN7cutlass10bfloat16_tE19Flash_kernel_traitsILi96ELi64ELi128ELi4ES3_EELi16ELi1ELb1EEEvNS_16Flash_fwd_paramsE:
.text._ZN5flash32flash_fwd_splitkv_combine_kernelI23Flash_fwd_kernel_traitsILi96ELi64ELi128ELi4ELb0ELb0EN7cutlass10bfloat16_tE19Flash_kernel_traitsILi96ELi64ELi128ELi4ES3_EELi16ELi1ELb1EEEvNS_16Flash_fwd_paramsE:
        /* <DEDUP_REMOVED lines=38> */
.L_x_396:
[----:B------:R-:W-:Y:S01]  /*0260*/  IMAD.U32 R27, RZ, RZ, UR7 ;  /* 0x00000007ff1b7e24 */ /* 0x000fe2000f8e00ff */
[----:B------:R-:W-:Y:S01]  /*0270*/  MOV R20, UR14 ;  /* 0x0000000e00147c02 */ /* 0x000fe20008000f00 */
[----:B------:R-:W-:Y:S01]  /*0280*/  IMAD.U32 R21, RZ, RZ, UR15 ;  /* 0x0000000fff157e24 */ /* 0x000fe2000f8e00ff */
[----:B------:R-:W-:Y:S02]  /*0290*/  MOV R19, UR8 ;  /* 0x0000000800137c02 */ /* 0x000fe40008000f00 */
[----:B------:R-:W-:Y:S02]  /*02a0*/  MOV R18, 0x2c0 ;  /* 0x000002c000127802 */ /* 0x000fe40000000f00 */
[----:B------:R-:W-:Y:S05]  /*02b0*/  CALL.REL.NOINC `($__internal_13_$__cuda_sm20_div_s64) ;  /* 0x0000003c00647944 */ /* 0x000fea0003c00000 */
.L_x_397:
        /* <DEDUP_REMOVED lines=30> */
.L_x_399:
[----:B------:R-:W-:Y:S01]  /*04a0*/  IMAD.MOV.U32 R27, RZ, RZ, R16 ;  /* 0x000000ffff1b7224 */ /* 0x000fe200078e0010 */
[----:B------:R-:W-:Y:S02]  /*04b0*/  MOV R21, R17 ;  /* 0x0000001100157202 */ /* 0x000fe40000000f00 */
[----:B------:R-:W-:Y:S02]  /*04c0*/  MOV R18, 0x4e0 ;  /* 0x000004e000127802 */ /* 0x000fe40000000f00 */
[----:B------:R-:W-:Y:S05]  /*04d0*/  CALL.REL.NOINC `($__internal_13_$__cuda_sm20_div_s64) ;  /* 0x0000003800dc7944 */ /* 0x000fea0003c00000 */
[----:B------:R-:W-:Y:S02]  /*04e0*/  MOV R6, R16 ;  /* 0x0000001000067202 */ /* 0x000fe40000000f00 */
[----:B------:R-:W-:Y:S02]  /*04f0*/  MOV R7, R17 ;  /* 0x0000001100077202 */ /* 0x000fe40000000f00 */
.L_x_400:
[----:B------:R-:W-:Y:S05]  /*0500*/  BSYNC.RECONVERGENT B0 ;  /* 0x0000000000007941 */ /* 0x000fea0003800200 */
.L_x_398:
        /* <DEDUP_REMOVED lines=55> */
.L_x_402:
[----:B------:R-:W-:Y:S01]  /*0880*/  IMAD.MOV.U32 R27, RZ, RZ, R20 ;  /* 0x000000ffff1b7224 */ /* 0x000fe200078e0014 */
[----:B------:R-:W-:Y:S01]  /*0890*/  MOV R20, R14 ;  /* 0x0000000e00147202 */ /* 0x000fe20000000f00 */
[----:B------:R-:W-:Y:S01]  /*08a0*/  IMAD.MOV.U32 R21, RZ, RZ, R19 ;  /* 0x000000ffff157224 */ /* 0x000fe200078e0013 */
[----:B------:R-:W-:Y:S02]  /*08b0*/  MOV R19, R4 ;  /* 0x0000000400137202 */ /* 0x000fe40000000f00 */
[----:B------:R-:W-:Y:S02]  /*08c0*/  MOV R18, 0x8e0 ;  /* 0x000008e000127802 */ /* 0x000fe40000000f00 */
[----:B------:R-:W-:Y:S05]  /*08d0*/  CALL.REL.NOINC `($__internal_13_$__cuda_sm20_div_s64) ;  /* 0x0000003400dc7944 */ /* 0x000fea0003c00000 */
.L_x_403:
[----:B------:R-:W-:Y:S05]  /*08e0*/  BSYNC.RECONVERGENT B0 ;  /* 0x0000000000007941 */ /* 0x000fea0003800200 */
.L_x_401:
        /* <DEDUP_REMOVED lines=116> */
.L_x_405:
[----:B------:R-:W-:Y:S01]  /*1030*/  IMAD.MOV.U32 R27, RZ, RZ, R16 ;  /* 0x000000ffff1b7224 */ /* 0x000fe200078e0010 */
[----:B------:R-:W-:Y:S01]  /*1040*/  MOV R20, R11 ;  /* 0x0000000b00147202 */ /* 0x000fe20000000f00 */
[----:B------:R-:W-:Y:S01]  /*1050*/  IMAD.MOV.U32 R21, RZ, RZ, R17 ;  /* 0x000000ffff157224 */ /* 0x000fe200078e0011 */
[----:B------:R-:W-:Y:S02]  /*1060*/  MOV R19, R3 ;  /* 0x0000000300137202 */ /* 0x000fe40000000f00 */
[----:B------:R-:W-:Y:S02]  /*1070*/  MOV R18, 0x1090 ;  /* 0x0000109000127802 */ /* 0x000fe40000000f00 */
[----:B------:R-:W-:Y:S05]  /*1080*/  CALL.REL.NOINC `($__internal_13_$__cuda_sm20_div_s64) ;  /* 0x0000002c00f07944 */ /* 0x000fea0003c00000 */
[----:B------:R-:W-:Y:S02]  /*1090*/  MOV R32, R16 ;  /* 0x0000001000207202 */ /* 0x000fe40000000f00 */
[----:B------:R-:W-:Y:S02]  /*10a0*/  MOV R33, R17 ;  /* 0x0000001100217202 */ /* 0x000fe40000000f00 */
.L_x_406:
[----:B------:R-:W-:Y:S05]  /*10b0*/  BSYNC.RECONVERGENT B0 ;  /* 0x0000000000007941 */ /* 0x000fea0003800200 */
.L_x_404:
        /* <DEDUP_REMOVED lines=58> */
.L_x_408:
[----:B------:R-:W-:Y:S01]  /*1460*/  IMAD.MOV.U32 R27, RZ, RZ, R6 ;  /* 0x000000ffff1b7224 */ /* 0x000fe200078e0006 */
[----:B------:R-:W-:Y:S01]  /*1470*/  MOV R21, R7 ;  /* 0x0000000700157202 */ /* 0x000fe20000000f00 */
[----:B------:R-:W-:Y:S01]  /*1480*/  IMAD.MOV.U32 R20, RZ, RZ, R9 ;  /* 0x000000ffff147224 */ /* 0x000fe200078e0009 */
[----:B------:R-:W-:Y:S02]  /*1490*/  MOV R18, 0x14b0 ;  /* 0x000014b000127802 */ /* 0x000fe40000000f00 */
[----:B------:R-:W-:Y:S05]  /*14a0*/  CALL.REL.NOINC `($__internal_13_$__cuda_sm20_div_s64) ;  /* 0x0000002800e87944 */ /* 0x000fea0003c00000 */
[----:B------:R-:W-:Y:S02]  /*14b0*/  MOV R18, R16 ;  /* 0x0000001000127202 */ /* 0x000fe40000000f00 */
[----:B------:R-:W-:Y:S02]  /*14c0*/  MOV R19, R17 ;  /* 0x0000001100137202 */ /* 0x000fe40000000f00 */
.L_x_409:
[----:B------:R-:W-:Y:S05]  /*14d0*/  BSYNC.RECONVERGENT B0 ;  /* 0x0000000000007941 */ /* 0x000fea0003800200 */
.L_x_407:
[----:B------:R-:W0:Y:S01]  /*14e0*/  LDCU UR5, c[0x0][0x434] ;  /* 0x00008680ff0577ac */ /* 0x000e220008000800 */
[----:B------:R-:W-:Y:S01]  /*14f0*/  IABS R6, R5 ;  /* 0x0000000500067213 */ /* 0x000fe20000000000 */
[----:B------:R-:W1:Y:S01]  /*1500*/  S2R R15, SR_CgaCtaId ;  /* 0x00000000000f7919 */ /* 0x000e620000008800 */
[----:B------:R-:W-:Y:S01]  /*1510*/  BSSY.RECONVERGENT B0, `(.L_x_410) ;  /* 0x000003f000007945 */ /* 0x000fe20003800200 */
[----:B------:R-:W2:Y:S01]  /*1520*/  LDCU UR16, c[0x0][0x534] ;  /* 0x0000a680ff1077ac */ /* 0x000ea20008000800 */
[----:B------:R-:W-:Y:S01]  /*1530*/  IMAD.MOV.U32 R26, RZ, RZ, -0x800000 ;  /* 0xff800000ff1a7424 */ /* 0x000fe200078e00ff */
[----:B------:R-:W3:Y:S01]  /*1540*/  LDCU UR9, c[0x0][0x430] ;  /* 0x00008600ff0977ac */ /* 0x000ee20008000800 */
[----:B------:R-:W-:Y:S01]  /*1550*/  USHF.R.S32.HI UR4, URZ, 0x1f, UR10 ;  /* 0x0000001fff047899 */ /* 0x000fe2000801140a */
[----:B------:R-:W4:Y:S01]  /*1560*/  LDCU.64 UR12, c[0x0][0x358] ;  /* 0x00006b00ff0c77ac */ /* 0x000f220008000a00 */
[----:B0-----:R-:W-:Y:S01]  /*1570*/  IMAD.U32 R7, RZ, RZ, UR5 ;  /* 0x00000005ff077e24 */ /* 0x001fe2000f8e00ff */
[----:B------:R-:W-:Y:S01]  /*1580*/  LOP3.LUT R5, R5, UR5, RZ, 0x3c, !PT ;  /* 0x0000000505057c12 */ /* 0x000fe2000f8e3cff */
[----:B------:R-:W-:-:S03]  /*1590*/  ULOP3.LUT UR4, UR4, 0x1, URZ, 0xfc, !UPT ;  /* 0x0000000104047892 */ /* 0x000fc6000f8efcff */
[----:B------:R-:W-:Y:S02]  /*15a0*/  IABS R7, R7 ;  /* 0x0000000700077213 */ /* 0x000fe40000000000 */
[----:B------:R-:W-:Y:S01]  /*15b0*/  ISETP.GE.AND P2, PT, R5, RZ, PT ;  /* 0x000000ff0500720c */ /* 0x000fe20003f46270 */
[----:B---3--:R-:W-:Y:S01]  /*15c0*/  UIMAD UR9, UR5, UR9, URZ ;  /* 0x00000009050972a4 */ /* 0x008fe2000f8e02ff */
[----:B------:R-:W0:Y:S08]  /*15d0*/  I2F.RP R13, R7 ;  /* 0x00000007000d7306 */ /* 0x000e300000209400 */
[----:B0-----:R-:W0:Y:S02]  /*15e0*/  MUFU.RCP R16, R13 ;  /* 0x0000000d00107308 */ /* 0x001e240000001000 */
[----:B0-----:R-:W-:-:S06]  /*15f0*/  VIADD R16, R16, 0xffffffe ;  /* 0x0ffffffe10107836 */ /* 0x001fcc0000000000 */
[----:B------:R-:W0:Y:S02]  /*1600*/  F2I.FTZ.U32.TRUNC.NTZ R17, R16 ;  /* 0x0000001000117305 */ /* 0x000e24000021f000 */
[----:B0-----:R-:W-:Y:S02]  /*1610*/  IMAD.MOV R0, RZ, RZ, -R17 ;  /* 0x000000ffff007224 */ /* 0x001fe400078e0a11 */
[----:B------:R-:W-:Y:S02]  /*1620*/  IMAD.MOV.U32 R16, RZ, RZ, RZ ;  /* 0x000000ffff107224 */ /* 0x000fe400078e00ff */
[----:B------:R-:W-:-:S04]  /*1630*/  IMAD R0, R0, R7, RZ ;  /* 0x0000000700007224 */ /* 0x000fc800078e02ff */
[----:B------:R-:W-:Y:S01]  /*1640*/  IMAD.HI.U32 R17, R17, R0, R16 ;  /* 0x0000000011117227 */ /* 0x000fe200078e0010 */
[----:B------:R-:W-:Y:S01]  /*1650*/  MOV R16, 0xff800000 ;  /* 0xff80000000107802 */ /* 0x000fe20000000f00 */
[----:B------:R-:W0:Y:S04]  /*1660*/  S2R R0, SR_TID.X ;  /* 0x0000000000007919 */ /* 0x000e280000002100 */
[----:B------:R-:W-:-:S05]  /*1670*/  IMAD.HI.U32 R8, R17, R6, RZ ;  /* 0x0000000611087227 */ /* 0x000fca00078e00ff */
[----:B------:R-:W-:-:S05]  /*1680*/  IADD3 R13, PT, PT, -R8, RZ, RZ ;  /* 0x000000ff080d7210 */ /* 0x000fca0007ffe1ff */
[C---:B------:R-:W-:Y:S02]  /*1690*/  IMAD R6, R7.reuse, R13, R6 ;  /* 0x0000000d07067224 */ /* 0x040fe400078e0206 */
[----:B------:R-:W3:Y:S03]  /*16a0*/  LDC R13, c[0x0][0x3e0] ;  /* 0x0000f800ff0d7b82 */ /* 0x000ee60000000800 */
[----:B------:R-:W-:-:S13]  /*16b0*/  ISETP.GT.U32.AND P0, PT, R7, R6, PT ;  /* 0x000000060700720c */ /* 0x000fda0003f04070 */
[----:B------:R-:W-:Y:S01]  /*16c0*/  @!P0 IMAD.IADD R6, R6, 0x1, -R7 ;  /* 0x0000000106068824 */ /* 0x000fe200078e0a07 */
[----:B0-----:R-:W-:Y:S01]  /*16d0*/  SHF.R.U32.HI R20, RZ, 0x4, R0 ;  /* 0x00000004ff147819 */ /* 0x001fe20000011600 */
[----:B------:R-:W-:Y:S01]  /*16e0*/  @!P0 VIADD R8, R8, 0x1 ;  /* 0x0000000108088836 */ /* 0x000fe20000000000 */
[----:B------:R-:W-:Y:S02]  /*16f0*/  ISETP.NE.AND P0, PT, RZ, UR5, PT ;  /* 0x00000005ff007c0c */ /* 0x000fe4000bf05270 */
[----:B------:R-:W-:Y:S02]  /*1700*/  ISETP.GE.U32.AND P3, PT, R6, R7, PT ;  /* 0x000000070600720c */ /* 0x000fe40003f66070 */
[C---:B------:R-:W-:Y:S02]  /*1710*/  ISETP.GT.U32.AND P1, PT, R0.reuse, 0x1f, PT ;  /* 0x0000001f0000780c */ /* 0x040fe40003f24070 */
[----:B------:R-:W-:Y:S02]  /*1720*/  MOV R6, 0x400 ;  /* 0x0000040000067802 */ /* 0x000fe40000000f00 */
[----:B------:R-:W-:-:S02]  /*1730*/  LOP3.LUT R25, R0, 0x1, RZ, 0xc0, !PT ;  /* 0x0000000100197812 */ /* 0x000fc400078ec0ff */
[----:B-1----:R-:W-:Y:S02]  /*1740*/  LEA R6, R15, R6, 0x18 ;  /* 0x000000060f067211 */ /* 0x002fe400078ec0ff */
[----:B------:R-:W-:Y:S02]  /*1750*/  SHF.R.U32.HI R27, RZ, 0x1, R0 ;  /* 0x00000001ff1b7819 */ /* 0x000fe40000011600 */
[----:B------:R-:W-:Y:S01]  /*1760*/  LOP3.LUT R17, R0, 0xf, RZ, 0xc0, !PT ;  /* 0x0000000f00117812 */ /* 0x000fe200078ec0ff */
[----:B------:R-:W-:Y:S02]  /*1770*/  @P3 VIADD R8, R8, 0x1 ;  /* 0x0000000108083836 */ /* 0x000fe40000000000 */
[C---:B------:R-:W-:Y:S02]  /*1780*/  @!P1 IMAD R22, R20.reuse, 0x44, R6 ;  /* 0x0000004414169824 */ /* 0x040fe400078e0206 */
[----:B------:R-:W-:Y:S01]  /*1790*/  @!P2 IMAD.MOV R8, RZ, RZ, -R8 ;  /* 0x000000ffff08a224 */ /* 0x000fe200078e0a08 */
[----:B--2---:R-:W-:Y:S01]  /*17a0*/  ISETP.GE.AND P2, PT, R20, UR16, PT ;  /* 0x0000001014007c0c */ /* 0x004fe2000bf46270 */
[----:B------:R-:W-:Y:S01]  /*17b0*/  IMAD R6, R25, 0x44, R6 ;  /* 0x0000004419067824 */ /* 0x000fe200078e0206 */
[----:B------:R-:W-:-:S02]  /*17c0*/  @!P0 LOP3.LUT R8, RZ, UR5, RZ, 0x33, !PT ;  /* 0x00000005ff088c12 */ /* 0x000fc4000f8e33ff */
[----:B------:R-:W-:Y:S01]  /*17d0*/  @!P1 LEA R7, R17, R22, 0x2 ;  /* 0x0000001611079211 */ /* 0x000fe200078e10ff */
[----:B------:R-:W-:Y:S02]  /*17e0*/  IMAD R6, R27, 0x4, R6 ;  /* 0x000000041b067824 */ /* 0x000fe400078e0206 */
[----:B------:R-:W-:-:S06]  /*17f0*/  IMAD R15, R8, UR4, RZ ;  /* 0x00000004080f7c24 */ /* 0x000fcc000f8e02ff */
[----:B---34-:R-:W-:Y:S05]  /*1800*/  @P2 BRA `(.L_x_411) ;  /* 0x00000000003c2947 */ /* 0x018fea0003800000 */
        /* <DEDUP_REMOVED lines=15> */
.L_x_411:
[----:B------:R-:W-:Y:S05]  /*1900*/  BSYNC.RECONVERGENT B0 ;  /* 0x0000000000007941 */ /* 0x000fea0003800200 */
.L_x_410:
[----:B-----5:R-:W-:Y:S01]  /*1910*/  @!P1 STS [R7], R16 ;  /* 0x0000001007009388 */ /* 0x020fe20000000800 */
[----:B0-----:R-:W-:Y:S01]  /*1920*/  IABS R17, R15 ;  /* 0x0000000f00117213 */ /* 0x001fe20000000000 */
[----:B------:R-:W-:Y:S01]  /*1930*/  BSSY.RECONVERGENT B1, `(.L_x_412) ;  /* 0x0000170000017945 */ /* 0x000fe20003800200 */
[----:B------:R-:W-:Y:S01]  /*1940*/  IABS R5, R13 ;  /* 0x0000000d00057213 */ /* 0x000fe20000000000 */
[----:B------:R-:W-:Y:S01]  /*1950*/  BAR.SYNC.DEFER_BLOCKING 0x0 ;  /* 0x0000000000007b1d */ /* 0x000fe20000010000 */
[----:B------:R-:W-:Y:S01]  /*1960*/  ISETP.NE.AND P5, PT, R15, RZ, PT ;  /* 0x000000ff0f00720c */ /* 0x000fe20003fa5270 */
[----:B------:R-:W-:-:S04]  /*1970*/  IMAD.IADD R2, R2, 0x1, R17 ;  /* 0x0000000102027824 */ /* 0x000fc800078e0211 */
[----:B------:R-:W0:Y:S08]  /*1980*/  I2F.RP R23, R17 ;  /* 0x0000001100177306 */ /* 0x000e300000209400 */
[----:B------:R-:W1:Y:S08]  /*1990*/  I2F.RP R22, R5 ;  /* 0x0000000500167306 */ /* 0x000e700000209400 */
[----:B0-----:R-:W0:Y:S01]  /*19a0*/  MUFU.RCP R21, R23 ;  /* 0x0000001700157308 */ /* 0x001e220000001000 */
[----:B------:R-:W2:Y:S07]  /*19b0*/  @!P1 LDS R26, [R6] ;  /* 0x00000000061a9984 */ /* 0x000eae0000000800 */
[----:B-1----:R-:W1:Y:S01]  /*19c0*/  MUFU.RCP R30, R22 ;  /* 0x00000016001e7308 */ /* 0x002e620000001000 */
[----:B0-----:R-:W-:-:S07]  /*19d0*/  VIADD R21, R21, 0xffffffe ;  /* 0x0ffffffe15157836 */ /* 0x001fce0000000000 */
[----:B------:R-:W0:Y:S01]  /*19e0*/  F2I.FTZ.U32.TRUNC.NTZ R21, R21 ;  /* 0x0000001500157305 */ /* 0x000e22000021f000 */
[----:B-1----:R-:W-:-:S07]  /*19f0*/  VIADD R30, R30, 0xffffffe ;  /* 0x0ffffffe1e1e7836 */ /* 0x002fce0000000000 */
[----:B------:R-:W1:Y:S01]  /*1a00*/  F2I.FTZ.U32.TRUNC.NTZ R31, R30 ;  /* 0x0000001e001f7305 */ /* 0x000e62000021f000 */
[----:B0-----:R-:W-:Y:S01]  /*1a10*/  IMAD.MOV R20, RZ, RZ, -R21 ;  /* 0x000000ffff147224 */ /* 0x001fe200078e0a15 */
[----:B--2---:R-:W0:Y:S03]  /*1a20*/  SHFL.BFLY PT, R7, R26, 0x1, 0x1f ;  /* 0x0c201f001a077f89 */ /* 0x004e2600000e0000 */
[----:B------:R-:W-:Y:S02]  /*1a30*/  IMAD R29, R20, R17, RZ ;  /* 0x00000011141d7224 */ /* 0x000fe400078e02ff */
[----:B------:R-:W-:Y:S02]  /*1a40*/  HFMA2 R20, -RZ, RZ, 0, 0 ;  /* 0x00000000ff147431 */ /* 0x000fe400000001ff */
[----:B-1----:R-:W-:Y:S02]  /*1a50*/  IMAD.MOV R16, RZ, RZ, -R31 ;  /* 0x000000ffff107224 */ /* 0x002fe400078e0a1f */
[----:B------:R-:W-:-:S02]  /*1a60*/  IMAD.MOV.U32 R30, RZ, RZ, RZ ;  /* 0x000000ffff1e7224 */ /* 0x000fc400078e00ff */
[----:B------:R-:W-:Y:S01]  /*1a70*/  IMAD R23, R16, R5, RZ ;  /* 0x0000000510177224 */ /* 0x000fe200078e02ff */
[----:B------:R-:W-:Y:S01]  /*1a80*/  IABS R16, R15 ;  /* 0x0000000f00107213 */ /* 0x000fe20000000000 */
[----:B------:R-:W-:Y:S01]  /*1a90*/  IMAD.HI.U32 R29, R21, R29, R20 ;  /* 0x0000001d151d7227 */ /* 0x000fe200078e0014 */
[----:B------:R-:W-:-:S03]  /*1aa0*/  IABS R20, R2 ;  /* 0x0000000200147213 */ /* 0x000fc60000000000 */
[----:B------:R-:W-:-:S04]  /*1ab0*/  IMAD.HI.U32 R23, R31, R23, R30 ;  /* 0x000000171f177227 */ /* 0x000fc800078e001e */
[----:B------:R-:W-:Y:S02]  /*1ac0*/  IMAD.MOV R24, RZ, RZ, -R16 ;  /* 0x000000ffff187224 */ /* 0x000fe400078e0a10 */
[----:B------:R-:W-:Y:S01]  /*1ad0*/  IMAD.HI.U32 R23, R23, R20, RZ ;  /* 0x0000001417177227 */ /* 0x000fe200078e00ff */
[----:B0-----:R-:W-:-:S03]  /*1ae0*/  FMNMX.FTZ R7, R7, R26, !PT ;  /* 0x0000001a07077209 */ /* 0x001fc60007810000 */
[----:B------:R-:W-:Y:S01]  /*1af0*/  IMAD.HI.U32 R29, R29, R20, RZ ;  /* 0x000000141d1d7227 */ /* 0x000fe200078e00ff */
[----:B------:R-:W-:Y:S02]  /*1b00*/  IADD3 R16, PT, PT, -R23, RZ, RZ ;  /* 0x000000ff17107210 */ /* 0x000fe40007ffe1ff */
[----:B------:R-:W-:Y:S01]  /*1b10*/  FSETP.NEU.FTZ.AND P0, PT, R7, -INF , PT ;  /* 0xff8000000700780b */ /* 0x000fe20003f1d000 */
[--C-:B------:R-:W-:Y:S02]  /*1b20*/  IMAD R24, R29, R24, R20.reuse ;  /* 0x000000181d187224 */ /* 0x100fe400078e0214 */
[----:B------:R-:W-:Y:S01]  /*1b30*/  IMAD R16, R5, R16, R20 ;  /* 0x0000001005107224 */ /* 0x000fe200078e0214 */
[----:B------:R-:W-:Y:S02]  /*1b40*/  FSEL R7, R7, RZ, P0 ;  /* 0x000000ff07077208 */ /* 0x000fe40000000000 */
[----:B------:R-:W-:Y:S02]  /*1b50*/  ISETP.GT.U32.AND P2, PT, R17, R24, PT ;  /* 0x000000181100720c */ /* 0x000fe40003f44070 */
[----:B------:R-:W-:Y:S01]  /*1b60*/  ISETP.GT.U32.AND P0, PT, R5, R16, PT ;  /* 0x000000100500720c */ /* 0x000fe20003f04070 */
[----:B------:R-:W-:Y:S01]  /*1b70*/  FADD.FTZ R22, -R7, R26 ;  /* 0x0000001a07167221 */ /* 0x000fe20000010100 */
[----:B------:R-:W-:-:S02]  /*1b80*/  LOP3.LUT R20, R2, R17, RZ, 0x3c, !PT ;  /* 0x0000001102147212 */ /* 0x000fc400078e3cff */
[----:B------:R-:W-:Y:S01]  /*1b90*/  LOP3.LUT R2, R2, R13, RZ, 0x3c, !PT ;  /* 0x0000000d02027212 */ /* 0x000fe200078e3cff */
[----:B------:R-:W-:Y:S01]  /*1ba0*/  FMUL.FTZ R22, R22, 1.4426950216293334961 ;  /* 0x3fb8aa3b16167820 */ /* 0x000fe20000410000 */
[----:B------:R-:W-:-:S05]  /*1bb0*/  ISETP.GE.AND P3, PT, R20, RZ, PT ;  /* 0x000000ff1400720c */ /* 0x000fca0003f66270 */
[----:B------:R-:W0:Y:S01]  /*1bc0*/  MUFU.EX2 R22, R22 ;  /* 0x0000001600167308 */ /* 0x000e220000000800 */
[----:B------:R-:W-:Y:S02]  /*1bd0*/  @!P2 IMAD.IADD R24, R24, 0x1, -R17 ;  /* 0x000000011818a824 */ /* 0x000fe400078e0a11 */
[----:B------:R-:W-:Y:S02]  /*1be0*/  @!P0 IMAD.IADD R16, R16, 0x1, -R5 ;  /* 0x0000000110108824 */ /* 0x000fe400078e0a05 */
[----:B------:R-:W-:Y:S01]  /*1bf0*/  @!P2 VIADD R29, R29, 0x1 ;  /* 0x000000011d1da836 */ /* 0x000fe20000000000 */
[----:B------:R-:W-:Y:S01]  /*1c00*/  ISETP.GE.U32.AND P1, PT, R24, R17, PT ;  /* 0x000000111800720c */ /* 0x000fe20003f26070 */
[----:B------:R-:W-:Y:S01]  /*1c10*/  @!P0 VIADD R23, R23, 0x1 ;  /* 0x0000000117178836 */ /* 0x000fe20000000000 */
[----:B------:R-:W-:Y:S02]  /*1c20*/  ISETP.GE.U32.AND P4, PT, R16, R5, PT ;  /* 0x000000051000720c */ /* 0x000fe40003f86070 */
[----:B------:R-:W-:-:S02]  /*1c30*/  ISETP.GE.AND P2, PT, R2, RZ, PT ;  /* 0x000000ff0200720c */ /* 0x000fc40003f46270 */
[----:B------:R-:W-:Y:S01]  /*1c40*/  ISETP.NE.AND P0, PT, R13, RZ, PT ;  /* 0x000000ff0d00720c */ /* 0x000fe20003f05270 */
[----:B0-----:R-:W0:Y:S06]  /*1c50*/  SHFL.BFLY PT, R21, R22, 0x1, 0x1f ;  /* 0x0c201f0016157f89 */ /* 0x001e2c00000e0000 */
[----:B------:R-:W-:Y:S02]  /*1c60*/  @P1 IADD3 R29, PT, PT, R29, 0x1, RZ ;  /* 0x000000011d1d1810 */ /* 0x000fe40007ffe0ff */
[----:B------:R-:W-:-:S03]  /*1c70*/  @P4 VIADD R23, R23, 0x1 ;  /* 0x0000000117174836 */ /* 0x000fc60000000000 */
[----:B------:R-:W-:Y:S01]  /*1c80*/  @!P3 IMAD.MOV R29, RZ, RZ, -R29 ;  /* 0x000000ffff1db224 */ /* 0x000fe200078e0a1d */
[----:B------:R-:W-:Y:S02]  /*1c90*/  ISETP.NE.AND P3, PT, R8, RZ, PT ;  /* 0x000000ff0800720c */ /* 0x000fe40003f65270 */
[----:B------:R-:W-:Y:S02]  /*1ca0*/  MOV R5, R23 ;  /* 0x0000001700057202 */ /* 0x000fe40000000f00 */
[----:B------:R-:W-:Y:S02]  /*1cb0*/  @!P5 LOP3.LUT R29, RZ, R17, RZ, 0x33, !PT ;  /* 0x00000011ff1dd212 */ /* 0x000fe400078e33ff */
[----:B------:R-:W-:Y:S01]  /*1cc0*/  SEL R16, RZ, 0x1, !P3 ;  /* 0x00000001ff107807 */ /* 0x000fe20005800000 */
[----:B------:R-:W-:Y:S01]  /*1cd0*/  @!P2 IMAD.MOV R5, RZ, RZ, -R5 ;  /* 0x000000ffff05a224 */ /* 0x000fe200078e0a05 */
[----:B------:R-:W-:Y:S02]  /*1ce0*/  @!P0 LOP3.LUT R5, RZ, R13, RZ, 0x33, !PT ;  /* 0x0000000dff058212 */ /* 0x000fe400078e33ff */
[----:B------:R-:W-:-:S02]  /*1cf0*/  LOP3.LUT P0, RZ, R0, 0x3e1, RZ, 0xc0, !PT ;  /* 0x000003e100ff7812 */ /* 0x000fc4000780c0ff */
[----:B------:R-:W-:Y:S01]  /*1d00*/  SHF.R.S32.HI R23, RZ, 0x1f, R15 ;  /* 0x0000001fff177819 */ /* 0x000fe2000001140f */
[----:B------:R-:W-:Y:S01]  /*1d10*/  IMAD R5, R5, UR11, RZ ;  /* 0x0000000b05057c24 */ /* 0x000fe2000f8e02ff */
[----:B------:R-:W-:Y:S01]  /*1d20*/  ISETP.LT.U32.AND P2, PT, R18, R29, PT ;  /* 0x0000001d1200720c */ /* 0x000fe20003f41070 */
[----:B0-----:R-:W-:Y:S01]  /*1d30*/  FADD.FTZ R21, R22, R21 ;  /* 0x0000001516157221 */ /* 0x001fe20000010000 */
[----:B------:R-:W-:Y:S02]  /*1d40*/  SHF.R.S32.HI R17, RZ, 0x1f, R29 ;  /* 0x0000001fff117819 */ /* 0x000fe4000001141d */
[----:B------:R-:W-:Y:S01]  /*1d50*/  LOP3.LUT R16, R23, R16, RZ, 0xfc, !PT ;  /* 0x0000001017107212 */ /* 0x000fe200078efcff */
[----:B------:R-:W-:Y:S01]  /*1d60*/  IMAD.MOV.U32 R23, RZ, RZ, 0x7f800000 ;  /* 0x7f800000ff177424 */ /* 0x000fe200078e00ff */
[----:B------:R-:W-:Y:S02]  /*1d70*/  FSETP.NE.FTZ.AND P1, PT, R21, RZ, PT ;  /* 0x000000ff1500720b */ /* 0x000fe40003f35000 */
[----:B------:R-:W-:Y:S01]  /*1d80*/  ISETP.LT.AND.EX P2, PT, R19, R17, PT, P2 ;  /* 0x000000111300720c */ /* 0x000fe20003f41320 */
[----:B------:R-:W-:-:S03]  /*1d90*/  IMAD R5, R16, R5, RZ ;  /* 0x0000000510057224 */ /* 0x000fc600078e02ff */
[----:B------:R-:W-:-:S07]  /*1da0*/  SEL R8, R18, R29, P2 ;  /* 0x0000001d12087207 */ /* 0x000fce0001000000 */
[----:B------:R-:W0:Y:S02]  /*1db0*/  @P1 MUFU.LG2 R2, R21 ;  /* 0x0000001500021308 */ /* 0x000e240000000c00 */
        /* <DEDUP_REMOVED lines=53> */
.L_x_415:
[----:B------:R-:W-:Y:S01]  /*2110*/  IMAD.MOV.U32 R21, RZ, RZ, RZ ;  /* 0x000000ffff157224 */ /* 0x000fe200078e00ff */
[----:B------:R-:W-:Y:S02]  /*2120*/  MOV R20, R30 ;  /* 0x0000001e00147202 */ /* 0x000fe40000000f00 */
[----:B------:R-:W-:Y:S02]  /*2130*/  MOV R18, 0x2150 ;  /* 0x0000215000127802 */ /* 0x000fe40000000f00 */
[----:B------:R-:W-:Y:S05]  /*2140*/  CALL.REL.NOINC `($__internal_13_$__cuda_sm20_div_s64) ;  /* 0x0000001c00c07944 */ /* 0x000fea0003c00000 */
[----:B------:R-:W-:Y:S02]  /*2150*/  IADD3 R13, PT, PT, -R16, RZ, RZ ;  /* 0x000000ff100d7210 */ /* 0x000fe40007ffe1ff */
[----:B------:R-:W-:-:S03]  /*2160*/  MOV R31, R17 ;  /* 0x00000011001f7202 */ /* 0x000fc60000000f00 */
[----:B------:R-:W-:Y:S01]  /*2170*/  IMAD R27, R30, R13, R27 ;  /* 0x0000000d1e1b7224 */ /* 0x000fe200078e021b */
[----:B------:R-:W-:-:S07]  /*2180*/  MOV R30, R16 ;  /* 0x00000010001e7202 */ /* 0x000fce0000000f00 */
.L_x_416:
        /* <DEDUP_REMOVED lines=60> */
.L_x_418:
[----:B------:R-:W-:Y:S01]  /*2550*/  IMAD.MOV.U32 R27, RZ, RZ, R30 ;  /* 0x000000ffff1b7224 */ /* 0x000fe200078e001e */
[----:B------:R-:W-:Y:S01]  /*2560*/  MOV R21, R31 ;  /* 0x0000001f00157202 */ /* 0x000fe20000000f00 */
[----:B------:R-:W-:Y:S01]  /*2570*/  IMAD.MOV.U32 R20, RZ, RZ, R34 ;  /* 0x000000ffff147224 */ /* 0x000fe200078e0022 */
[----:B------:R-:W-:Y:S02]  /*2580*/  MOV R18, 0x25a0 ;  /* 0x000025a000127802 */ /* 0x000fe40000000f00 */
[----:B------:R-:W-:Y:S05]  /*2590*/  CALL.REL.NOINC `($__internal_13_$__cuda_sm20_div_s64) ;  /* 0x0000001800ac7944 */ /* 0x000fea0003c00000 */
[----:B------:R-:W-:-:S05]  /*25a0*/  IADD3 R31, PT, PT, -R16, RZ, RZ ;  /* 0x000000ff101f7210 */ /* 0x000fca0007ffe1ff */
[----:B------:R-:W-:Y:S02]  /*25b0*/  IMAD R31, R31, R34, R30 ;  /* 0x000000221f1f7224 */ /* 0x000fe400078e021e */
.L_x_419:
[----:B------:R-:W-:Y:S05]  /*25c0*/  BSYNC.RECONVERGENT B0 ;  /* 0x0000000000007941 */ /* 0x000fea0003800200 */
.L_x_417:
        /* <DEDUP_REMOVED lines=162> */
.L_x_414:
[----:B------:R-:W0:Y:S01]  /*2ff0*/  LDC.64 R2, c[0x0][0x420] ;  /* 0x00010800ff027b82 */ /* 0x000e220000000a00 */
[----:B------:R-:W-:-:S05]  /*3000*/  IADD3 R27, PT, PT, R27, UR6, RZ ;  /* 0x000000061b1b7c10 */ /* 0x000fca000fffe0ff */
[----:B0-----:R-:W-:-:S05]  /*3010*/  IMAD.WIDE.U32 R2, R27, 0x4, R2 ;  /* 0x000000041b027825 */ /* 0x001fca00078e0002 */
[----:B------:R1:W-:Y:S02]  /*3020*/  STG.E desc[UR12][R2.64], R23 ;  /* 0x0000001702007986 */ /* 0x0003e4000c10190c */
.L_x_413:
[----:B------:R-:W-:Y:S05]  /*3030*/  BSYNC.RECONVERGENT B1 ;  /* 0x0000000000017941 */ /* 0x000fea0003800200 */
.L_x_412:
        /* <DEDUP_REMOVED lines=61> */
.L_x_422:
        /* <DEDUP_REMOVED lines=77> */
.L_x_421:
        /* <DEDUP_REMOVED lines=11> */
.L_x_423:
        /* <DEDUP_REMOVED lines=22> */
.L_x_420:
        /* <DEDUP_REMOVED lines=86> */
        .weak           $__internal_13_$__cuda_sm20_div_s64
        .type           $__internal_13_$__cuda_sm20_div_s64,@function
        .size           $__internal_13_$__cuda_sm20_div_s64,(.L_x_5447 - $__internal_13_$__cuda_sm20_div_s64)
$__internal_13_$__cuda_sm20_div_s64:
        /* <DEDUP_REMOVED lines=83> */
[----:B------:R-:W-:Y:S06]  /*4580*/  RET.REL.NODEC R28 `(_ZN5flash32flash_fwd_splitkv_combine_kernelI23Flash_fwd_kernel_traitsILi96ELi64ELi128ELi4ELb0ELb0EN7cutlass10bfloat16_tE19Flash_kernel_traitsILi96ELi64ELi128ELi4ES3_EELi16ELi1ELb1EEEvNS_16Flash_fwd_paramsE) ;  /* 0xffffffb81c9c7950 */ /* 0x000fec0003c3ffff */
.L_x_424:
        /* <DEDUP_REMOVED lines=15> */
.L_x_5447:


//--------------------- .text._ZN5flash24flash_fwd_splitkv_kernelI23Flash_fwd_kernel_traitsILi96ELi64ELi128ELi4ELb0ELb0EN7cutlass10bfloat16_tE19Flash_kernel_traitsILi96ELi64ELi128ELi4ES3_EELb1ELb0ELb0ELb0ELb0ELb0ELb0ELb0EEEvNS_16Flash_fwd_paramsE --------------------------
	.section	.text._ZN5flash24flash_fwd_splitkv_kernelI23Flash_fwd_kernel_traitsILi96ELi64ELi128ELi4ELb0ELb0EN7cutlass10bfloat16_tE19Flash_kernel_traitsILi96ELi64ELi128ELi4ES3_EELb1ELb0ELb0ELb0ELb0ELb0ELb0ELb0EEEvNS_16Flash_fwd_paramsE,"ax",@progbits
	.align	128
        .global         _ZN5flash24flash_fwd_splitkv_kernelI23Flash_fwd_kernel_traitsILi96ELi64ELi128ELi4ELb0ELb0EN7cutlass10bfloat16_tE19Flash_kernel_traitsILi96ELi64ELi128ELi4ES3_EELb1ELb0ELb0ELb0ELb0ELb0ELb0ELb0EEEvNS_16Flash_fwd_paramsE
        .type           _ZN5flash24flash_fwd_splitkv_kernelI23Flash_fwd_kernel_traitsILi96ELi64ELi128ELi4ELb0ELb0EN7cutlass10bfloat16_tE19Flash_kernel_traitsILi96ELi64ELi128ELi4ES3_EELb1ELb0ELb0ELb0ELb0ELb0ELb0ELb0EEEvNS_16Flash_fwd_paramsE,@function
        .size           _ZN5flash24flash_fwd_splitkv_kernelI23Flash_fwd_kernel_traitsILi96ELi64ELi128ELi4ELb0ELb0EN7cutlass10bfloat16_tE19Flash_kernel_traitsILi96ELi64ELi128ELi4ES3_EELb1ELb0ELb0ELb0ELb0ELb0ELb0ELb0EEEvNS_16Flash_fwd_paramsE,(.L_x_5476 - _ZN5flash24flash_fwd_splitkv_kernelI23Flash_fwd_kernel_traitsILi96ELi64ELi128ELi4ELb0ELb0EN7cutlass10bfloat16_tE19Flash_kernel_traitsILi96ELi64ELi128ELi4ES3_EELb1ELb0ELb0ELb0ELb0ELb0ELb0ELb0EEEvNS_16Flash_fwd_paramsE)
        .other          _ZN5flash24flash_fwd_splitkv_kernelI23Flash_fwd_kernel_traitsILi96ELi64ELi128ELi4ELb0ELb0EN7cutlass10bfloat16_tE19Flash_kernel_traitsILi96ELi64ELi128ELi4ES3_EELb1ELb0ELb0ELb0ELb0ELb0ELb0ELb0EEEvNS_16Flash_fwd_paramsE,@"STO_CUDA_ENTRY STV_DEFAULT"
_ZN5flash24flash_fwd_splitkv_kernelI23Flash_fwd_kernel_traitsILi96ELi64ELi128ELi4ELb0ELb0EN7cutlass10bfloat16_tE19Flash_kernel_traitsILi96ELi64ELi128ELi4ES3_EELb1ELb0ELb0ELb0ELb0ELb0ELb0ELb0EEEvNS_16Flash_fwd_paramsE:
.text._ZN5flash24flash_fwd_splitkv_kernelI23Flash_fwd_kernel_traitsILi96ELi64ELi128ELi4ELb0ELb0EN7cutlass10bfloat16_tE19Flash_kernel_traitsILi96ELi64ELi128ELi4ES3_EELb1ELb0ELb0ELb0ELb0ELb0ELb0ELb0EEEvNS_16Flash_fwd_paramsE:
[----:B------:R-:W-:Y:S08]  /*0000*/  LDC R1, c[0x0][0x37c] ;  /* 0x0000df00ff017b82 */ /* 0x000ff00000000800 */
[----:B------:R-:W1:Y:S01]  /*0010*/  LDC.64 R2, c[0x0][0x460] ;  /* 0x00011800ff027b82 */ /* 0x000e620000000a00 */
[----:B------:R-:W2:Y:S01]  /*0020*/  S2R R184, SR_CTAID.Y ;  /* 0x0000000000b87919 */ /* 0x000ea20000002600 */
[----:B------:R-:W3:Y:S01]  /*0030*/  LDCU.64 UR16, c[0x0][0x358] ;  /* 0x00006b00ff1077ac */ /* 0x000ee20008000a00 */
[----:B------:R-:W-:Y:S01]  /*0040*/  IMAD.MOV.U32 R182, RZ, RZ, -0x1 ;  /* 0xffffffffffb67424 */ /* 0x000fe200078e00ff */
[----:B------:R-:W4:Y:S04]  /*0050*/  LDCU.64 UR4, c[0x0][0x478] ;  /* 0x00008f00ff0477ac */ /* 0x000f280008000a00 */
[----:B------:R-:W2:Y:S01]  /*0060*/  LDC.64 R4, c[0x0][0x460] ;  /* 0x00011800ff047b82 */ /* 0x000ea20000000a00 */
[----:B------:R-:W3:Y:S07]  /*0070*/  LDCU.64 UR6, c[0x0][0x470] ;  /* 0x00008e00ff0677ac */ /* 0x000eee0008000a00 */
[----:B------:R-:W3:Y:S01]  /*0080*/  LDC.64 R6, c[0x0][0x468] ;  /* 0x00011a00ff067b82 */ /* 0x000ee20000000a00 */
[----:B-1----:R-:W-:-:S02]  /*0090*/  ISETP.NE.U32.AND P0, PT, R2, RZ, PT ;  /* 0x000000ff0200720c */ /* 0x002fc40003f05070 */
[----:B------:R-:W-:Y:S02]  /*00a0*/  ISETP.NE.U32.AND P4, PT, R2, RZ, PT ;  /* 0x000000ff0200720c */ /* 0x000fe40003f85070 */
[C---:B------:R-:W-:Y:S02]  /*00b0*/  ISETP.NE.AND.EX P0, PT, R3.reuse, RZ, PT, P0 ;  /* 0x000000ff0300720c */ /* 0x040fe40003f05300 */
[----:B------:R-:W-:Y:S02]  /*00c0*/  ISETP.NE.AND.EX P4, PT, R3, RZ, PT, P4 ;  /* 0x000000ff0300720c */ /* 0x000fe40003f85340 */
[----:B----4-:R-:W-:Y:S01]  /*00d0*/  ISETP.NE.U32.AND P2, PT, RZ, UR4, PT ;  /* 0x00000004ff007c0c */ /* 0x010fe2000bf45070 */
[C---:B--2---:R-:W-:Y:S01]  /*00e0*/  IMAD.WIDE.U32 R12, R184.reuse, 0x4, R4 ;  /* 0x00000004b80c7825 */ /* 0x044fe200078e0004 */
[----:B---3--:R-:W-:Y:S02]  /*00f0*/  ISETP.NE.U32.AND P3, PT, RZ, UR6, PT ;  /* 0x00000006ff007c0c */ /* 0x008fe4000bf65070 */
[----:B------:R-:W-:Y:S01]  /*0100*/  ISETP.NE.AND.EX P2, PT, RZ, UR5, PT, P2 ;  /* 0x00000005ff007c0c */ /* 0x000fe2000bf45320 */
[----:B------:R-:W-:Y:S01]  /*0110*/  IMAD.SHL.U32 R9, R184, 0x4, RZ ;  /* 0x00000004b8097824 */ /* 0x000fe200078e00ff */
[----:B------:R-:W-:-:S03]  /*0120*/  ISETP.NE.AND.EX P3, PT, RZ, UR7, PT, P3 ;  /* 0x00000007ff007c0c */ /* 0x000fc6000bf65330 */
[----:B------:R-:W2:Y:S04]  /*0130*/  @P0 LDG.E R182, desc[UR16][R12.64] ;  /* 0x000000100cb60981 */ /* 0x000ea8000c1e1900 */
[----:B------:R1:W2:Y:S01]  /*0140*/  @P4 LDG.E R15, desc[UR16][R12.64+0x4] ;  /* 0x000004100c0f4981 */ /* 0x0002a2000c1e1900 */
[----:B------:R-:W-:Y:S01]  /*0150*/  SHF.R.U32.HI R4, RZ, 0x1e, R184 ;  /* 0x0000001eff047819 */ /* 0x000fe200000116b8 */
[----:B------:R-:W-:Y:S02]  /*0160*/  IMAD.MOV.U32 R0, RZ, RZ, RZ ;  /* 0x000000ffff007224 */ /* 0x000fe400078e00ff */
[C---:B------:R-:W-:Y:S01]  /*0170*/  @P2 IADD3 R2, P0, PT, R9.reuse, UR4, RZ ;  /* 0x0000000409022c10 */ /* 0x040fe2000ff1e0ff */
[----:B------:R-:W3:Y:S01]  /*0180*/  LDCU.U8 UR4, c[0x0][0x532] ;  /* 0x0000a640ff0477ac */ /* 0x000ee20008000000 */
[C---:B------:R-:W-:Y:S01]  /*0190*/  @P3 IADD3 R10, P1, PT, R9.reuse, UR6, RZ ;  /* 0x00000006090a3c10 */ /* 0x040fe2000ff3e0ff */
[----:B------:R-:W4:Y:S01]  /*01a0*/  S2R R17, SR_CTAID.X ;  /* 0x0000000000117919 */ /* 0x000f220000002500 */
[C---:B------:R-:W-:Y:S01]  /*01b0*/  @P2 IADD3.X R3, PT, PT, R4.reuse, UR5, RZ, P0, !PT ;  /* 0x0000000504032c10 */ /* 0x040fe200087fe4ff */
[----:B------:R-:W2:Y:S01]  /*01c0*/  @!P2 LDC R8, c[0x0][0x43c] ;  /* 0x00010f00ff08ab82 */ /* 0x000ea20000000800 */
[----:B------:R-:W-:Y:S01]  /*01d0*/  @P3 IADD3.X R11, PT, PT, R4, UR7, RZ, P1, !PT ;  /* 0x00000007040b3c10 */ /* 0x000fe20008ffe4ff */
[----:B------:R-:W2:Y:S04]  /*01e0*/  S2R R185, SR_CTAID.Z ;  /* 0x0000000000b97919 */ /* 0x000ea80000002700 */
[----:B------:R4:W5:Y:S01]  /*01f0*/  @P3 LDG.E R0, desc[UR16][R10.64] ;  /* 0x000000100a003981 */ /* 0x000962000c1e1900 */
[----:B-1----:R-:W-:-:S03]  /*0200*/  IADD3 R12, P0, PT, R9, R6, RZ ;  /* 0x00000006090c7210 */ /* 0x002fc60007f1e0ff */
[----:B------:R1:W5:Y:S01]  /*0210*/  @P2 LDG.E R135, desc[UR16][R2.64] ;  /* 0x0000001002872981 */ /* 0x000362000c1e1900 */
[----:B---3--:R-:W-:Y:S01]  /*0220*/  ISETP.NE.AND P1, PT, RZ, UR4, PT ;  /* 0x00000004ff007c0c */ /* 0x008fe2000bf25270 */
[----:B------:R-:W-:Y:S01]  /*0230*/  IMAD.MOV.U32 R5, RZ, RZ, -0x1 ;  /* 0xffffffffff057424 */ /* 0x000fe200078e00ff */
[----:B------:R-:W-:Y:S01]  /*0240*/  ISETP.EQ.U32.AND P3, PT, R6, RZ, PT ;  /* 0x000000ff0600720c */ /* 0x000fe20003f62070 */
[----:B------:R-:W-:Y:S01]  /*0250*/  IMAD.X R13, R4, 0x1, R7, P0 ;  /* 0x00000001040d7824 */ /* 0x000fe200000e0607 */
[----:B------:R-:W-:Y:S02]  /*0260*/  ISETP.NE.U32.AND P0, PT, R6, RZ, PT ;  /* 0x000000ff0600720c */ /* 0x000fe40003f05070 */
[C---:B------:R-:W-:Y:S02]  /*0270*/  ISETP.EQ.OR.EX P3, PT, R7.reuse, RZ, !P1, P3 ;  /* 0x000000ff0700720c */ /* 0x040fe40004f62730 */
[----:B------:R-:W-:Y:S01]  /*0280*/  ISETP.NE.AND.EX P0, PT, R7, RZ, PT, P0 ;  /* 0x000000ff0700720c */ /* 0x000fe20003f05300 */
[----:B----4-:R-:W3:Y:S01]  /*0290*/  @!P4 LDC R11, c[0x0][0x434] ;  /* 0x00010d00ff0bcb82 */ /* 0x010ee20000000800 */
[----:B------:R-:W-:-:S09]  /*02a0*/  IMAD.SHL.U32 R186, R17, 0x40, RZ ;  /* 0x0000004011ba7824 */ /* 0x000fd200078e00ff */
[----:B------:R1:W5:Y:S02]  /*02b0*/  @!P3 LDG.E R5, desc[UR16][R12.64] ;  /* 0x000000100c05b981 */ /* 0x000364000c1e1900 */
[----:B------:R-:W4:Y:S08]  /*02c0*/  @!P0 LDC R7, c[0x0][0x438] ;  /* 0x00010e00ff078b82 */ /* 0x000f300000000800 */
[----:B------:R-:W1:Y:S01]  /*02d0*/  @!P2 LDC.64 R2, c[0x0][0x488] ;  /* 0x00012200ff02ab82 */ /* 0x000e620000000a00 */
[----:B--2---:R-:W-:-:S05]  /*02e0*/  @P4 IMAD.IADD R11, R15, 0x1, -R182 ;  /* 0x000000010f0b4824 */ /* 0x004fca00078e0ab6 */
[----:B---3--:R-:W-:Y:S01]  /*02f0*/  ISETP.GT.AND P3, PT, R11, R186, PT ;  /* 0x000000ba0b00720c */ /* 0x008fe20003f64270 */
[----:B-1--4-:R-:W-:-:S12]  /*0300*/  @!P0 BRA `(.L_x_425) ;  /* 0x00000000000c8947 */ /* 0x012fd80003800000 */
[----:B------:R-:W2:Y:S02]  /*0310*/  @P1 LDG.E R6, desc[UR16][R12.64+0x4] ;  /* 0x000004100c061981 */ /* 0x000ea4000c1e1900 */
[----:B--2--5:R-:W-:-:S06]  /*0320*/  @P1 IADD3 R7, PT, PT, R6, -R5, RZ ;  /* 0x8000000506071210 */ /* 0x024fcc0007ffe0ff */
[----:B------:R1:W5:Y:S02]  /*0330*/  @!P1 LDG.E R7, desc[UR16][R12.64] ;  /* 0x000000100c079981 */ /* 0x000364000c1e1900 */
.L_x_425:
[----:B------:R-:W-:Y:S01]  /*0340*/  @!P2 ISETP.NE.U32.AND P0, PT, R2, RZ, PT ;  /* 0x000000ff0200a20c */ /* 0x000fe20003f05070 */
[----:B------:R-:W-:-:S12]  /*0350*/  @!P3 EXIT ;  /* 0x000000000000b94d */ /* 0x000fd80003800000 */
[----:B------:R-:W2:Y:S01]  /*0360*/  LDCU UR5, c[0x0][0x438] ;  /* 0x00008700ff0577ac */ /* 0x000ea20008000800 */
[----:B------:R-:W-:Y:S01]  /*0370*/  @!P2 ISETP.NE.AND.EX P0, PT, R3, RZ, PT, P0 ;  /* 0x000000ff0300a20c */ /* 0x000fe20003f05300 */
[----:B-----5:R-:W-:Y:S01]  /*0380*/  @P2 IMAD.IADD R135, R135, 0x1, -R0 ;  /* 0x0000000187872824 */ /* 0x020fe200078e0a00 */
[----:B------:R-:W3:Y:S01]  /*0390*/  S2R R183, SR_TID.X ;  /* 0x0000000000b77919 */ /* 0x000ee20000002100 */
[----:B------:R-:W4:Y:S01]  /*03a0*/  LDCU UR14, c[0x0][0x508] ;  /* 0x0000a100ff0e77ac */ /* 0x000f220008000800 */
[----:B------:R-:W-:Y:S01]  /*03b0*/  @!P2 SEL R8, R8, RZ, P0 ;  /* 0x000000ff0808a207 */ /* 0x000fe20000000000 */
[----:B------:R-:W-:-:S03]  /*03c0*/  VIADD R2, R17, 0x1 ;  /* 0x0000000111027836 */ /* 0x000fc60000000000 */
[----:B------:R-:W-:Y:S01]  /*03d0*/  @!P2 IADD3 R135, PT, PT, R8, R7, -R0 ;  /* 0x000000070887a210 */ /* 0x000fe20007ffe800 */
[----:B------:R-:W-:-:S04]  /*03e0*/  IMAD R2, R2, 0x40, -R11 ;  /* 0x0000004002027824 */ /* 0x000fc800078e0a0b */
[----:B------:R-:W-:Y:S01]  /*03f0*/  VIADD R7, R135, 0x7f ;  /* 0x0000007f87077836 */ /* 0x000fe20000000000 */
[----:B--2---:R-:W-:-:S04]  /*0400*/  UIADD3 UR5, UPT, UPT, UR5, 0x7f, URZ ;  /* 0x0000007f05057890 */ /* 0x004fc8000fffe0ff */
[----:B------:R-:W-:Y:S02]  /*0410*/  SHF.R.S32.HI R6, RZ, 0x1f, R7 ;  /* 0x0000001fff067819 */ /* 0x000fe40000011407 */
[----:B----4-:R-:W-:Y:S01]  /*0420*/  IADD3 R3, PT, PT, R7, UR14, R2 ;  /* 0x0000000e07037c10 */ /* 0x010fe2000fffe002 */
[----:B------:R-:W-:Y:S01]  /*0430*/  USHF.R.S32.HI UR4, URZ, 0x1f, UR5 ;  /* 0x0000001fff047899 */ /* 0x000fe20008011405 */
[----:B------:R-:W-:Y:S02]  /*0440*/  LEA.HI R6, R6, R7, RZ, 0x7 ;  /* 0x0000000706067211 */ /* 0x000fe400078f38ff */
[----:B------:R-:W-:Y:S01]  /*0450*/  SHF.R.S32.HI R2, RZ, 0x1f, R3 ;  /* 0x0000001fff027819 */ /* 0x000fe20000011403 */
[----:B------:R-:W-:Y:S01]  /*0460*/  ULEA.HI UR4, UR4, UR5, URZ, 0x7 ;  /* 0x0000000504047291 */ /* 0x000fe2000f8f38ff */
[----:B------:R-:W-:Y:S02]  /*0470*/  SHF.R.S32.HI R6, RZ, 0x7, R6 ;  /* 0x00000007ff067819 */ /* 0x000fe40000011406 */
[----:B------:R-:W-:Y:S01]  /*0480*/  LEA.HI R2, R2, R3, RZ, 0x7 ;  /* 0x0000000302027211 */ /* 0x000fe200078f38ff */
[----:B------:R-:W-:-:S03]  /*0490*/  USHF.R.S32.HI UR4, URZ, 0x7, UR4 ;  /* 0x00000007ff047899 */ /* 0x000fc60008011404 */
[----:B------:R-:W-:-:S04]  /*04a0*/  SHF.R.S32.HI R3, RZ, 0x7, R2 ;  /* 0x00000007ff037819 */ /* 0x000fc80000011402 */
[----:B------:R-:W-:-:S04]  /*04b0*/  VIMNMX3 R134, R6, UR4, R3, PT ;  /* 0x0000000406867c0f */ /* 0x000fc8000b800103 */
[----:B------:R-:W-:-:S13]  /*04c0*/  ISETP.GT.AND P0, PT, R134, RZ, PT ;  /* 0x000000ff8600720c */ /* 0x000fda0003f04270 */
[----:B---3--:R-:W-:Y:S05]  /*04d0*/  @P0 BRA `(.L_x_426) ;  /* 0x00000004003c0947 */ /* 0x008fea0003800000 */
[C---:B------:R-:W-:Y:S01]  /*04e0*/  ISETP.NE.AND P0, PT, R182.reuse, -0x1, PT ;  /* 0xffffffffb600780c */ /* 0x040fe20003f05270 */
[----:B------:R-:W1:Y:S01]  /*04f0*/  LDC.64 R2, c[0x0][0x408] ;  /* 0x00010200ff027b82 */ /* 0x000e620000000a00 */
[----:B------:R-:W-:Y:S01]  /*0500*/  IMAD.SHL.U32 R0, R183, 0x8, RZ ;  /* 0x00000008b7007824 */ /* 0x000fe200078e00ff */
[----:B------:R-:W2:Y:S01]  /*0510*/  LDCU.64 UR4, c[0x0][0x410] ;  /* 0x00008200ff0477ac */ /* 0x000ea20008000a00 */
[----:B------:R-:W-:Y:S01]  /*0520*/  SHF.R.U32.HI R183, RZ, 0x2, R183 ;  /* 0x00000002ffb77819 */ /* 0x000fe200000116b7 */
[----:B------:R-:W-:Y:S04]  /*0530*/  BSSY.RECONVERGENT B0, `(.L_x_427) ;  /* 0x0000025000007945 */ /* 0x000fe80003800200 */
[----:B------:R-:W3:Y:S08]  /*0540*/  LDC R7, c[0x0][0x434] ;  /* 0x00010d00ff077b82 */ /* 0x000ef00000000800 */
[----:B------:R-:W4:Y:S01]  /*0550*/  @!P0 LDC.64 R4, c[0x0][0x400] ;  /* 0x00010000ff048b82 */ /* 0x000f220000000a00 */
[----:B-1----:R-:W-:-:S04]  /*0560*/  @P0 IMAD.WIDE.U32 R12, R182, R2, RZ ;  /* 0x00000002b60c0225 */ /* 0x002fc800078e00ff */
[----:B----4-:R-:W-:Y:S01]  /*0570*/  @!P0 IMAD.WIDE.U32 R14, R184, R4, RZ ;  /* 0x00000004b80e8225 */ /* 0x010fe200078e00ff */
[----:B------:R-:W-:Y:S02]  /*0580*/  LOP3.LUT R4, R0, 0x18, RZ, 0xc0, !PT ;  /* 0x0000001800047812 */ /* 0x000fe400078ec0ff */
[----:B------:R-:W-:Y:S01]  /*0590*/  @P0 MOV R14, R12 ;  /* 0x0000000c000e0202 */ /* 0x000fe20000000f00 */
[----:B------:R-:W-:Y:S01]  /*05a0*/  @!P0 IMAD R6, R184, R5, R15 ;  /* 0x00000005b8068224 */ /* 0x000fe200078e020f */
[----:B------:R-:W1:Y:S01]  /*05b0*/  LDC R0, c[0x0][0x3e0] ;  /* 0x0000f800ff007b82 */ /* 0x000e620000000800 */
[----:B------:R-:W-:Y:S01]  /*05c0*/  IMAD.MOV.U32 R5, RZ, RZ, RZ ;  /* 0x000000ffff057224 */ /* 0x000fe200078e00ff */
[----:B------:R-:W-:Y:S01]  /*05d0*/  LOP3.LUT R12, R4, 0x20, RZ, 0xfc, !PT ;  /* 0x00000020040c7812 */ /* 0x000fe200078efcff */
[----:B------:R-:W-:Y:S01]  /*05e0*/  @P0 IMAD R6, R182, R3, R13 ;  /* 0x00000003b6060224 */ /* 0x000fe200078e020d */
[----:B------:R-:W-:Y:S01]  /*05f0*/  LOP3.LUT R10, R4, 0x40, RZ, 0xfc, !PT ;  /* 0x00000040040a7812 */ /* 0x000fe200078efcff */
[----:B------:R-:W-:-:S04]  /*0600*/  IMAD.WIDE.U32 R8, R186, R2, R4 ;  /* 0x00000002ba087225 */ /* 0x000fc800078e0004 */
[----:B------:R-:W-:Y:S01]  /*0610*/  IMAD R9, R186, R3, R9 ;  /* 0x00000003ba097224 */ /* 0x000fe200078e0209 */
[----:B------:R-:W-:-:S05]  /*0620*/  IADD3 R14, P0, PT, R14, R8, RZ ;  /* 0x000000080e0e7210 */ /* 0x000fca0007f1e0ff */
[----:B------:R-:W-:Y:S01]  /*0630*/  IMAD.X R15, R6, 0x1, R9, P0 ;  /* 0x00000001060f7824 */ /* 0x000fe200000e0609 */
[----:B------:R-:W-:Y:S02]  /*0640*/  IADD3 R6, PT, PT, -R186, R11, RZ ;  /* 0x0000000bba067210 */ /* 0x000fe40007ffe1ff */
[----:B------:R-:W-:Y:S01]  /*0650*/  IADD3 R11, PT, PT, R183, 0x20, RZ ;  /* 0x00000020b70b7810 */ /* 0x000fe20007ffe0ff */
[----:B--2---:R-:W-:Y:S01]  /*0660*/  IMAD.WIDE.U32 R14, R185, UR4, R14 ;  /* 0x00000004b90e7c25 */ /* 0x004fe2000f8e000e */
[-C--:B------:R-:W-:Y:S02]  /*0670*/  ISETP.GE.AND P0, PT, R183, R6.reuse, PT ;  /* 0x00000006b700720c */ /* 0x080fe40003f06270 */
[----:B------:R-:W-:Y:S01]  /*0680*/  ISETP.GE.AND P1, PT, R11, R6, PT ;  /* 0x000000060b00720c */ /* 0x000fe20003f26270 */
[----:B------:R-:W-:-:S10]  /*0690*/  IMAD R17, R185, UR5, R15 ;  /* 0x00000005b9117c24 */ /* 0x000fd4000f8e020f */
[----:B---3--:R-:W-:Y:S05]  /*06a0*/  @P0 BRA `(.L_x_428) ;  /* 0x0000000000340947 */ /* 0x008fea0003800000 */
[----:B------:R-:W2:Y:S01]  /*06b0*/  LDCU UR6, c[0x0][0x440] ;  /* 0x00008800ff0677ac */ /* 0x000ea20008000800 */
[----:B------:R-:W-:Y:S01]  /*06c0*/  IMAD.MOV.U32 R16, RZ, RZ, R14 ;  /* 0x000000ffff107224 */ /* 0x000fe200078e000e */
[----:B------:R-:W3:Y:S03]  /*06d0*/  LDCU.64 UR4, c[0x0][0x3f0] ;  /* 0x00007e00ff0477ac */ /* 0x000ee60008000a00 */
[----:B------:R-:W-:-:S04]  /*06e0*/  IMAD.WIDE.U32 R20, R183, R2, R16 ;  /* 0x00000002b7147225 */ /* 0x000fc800078e0010 */
[----:B------:R-:W-:Y:S01]  /*06f0*/  IMAD R8, R183, R3, R21 ;  /* 0x00000003b7087224 */ /* 0x000fe200078e0215 */
[----:B--2---:R-:W-:Y:S02]  /*0700*/  ISETP.GE.AND P4, PT, R4, UR6, PT ;  /* 0x0000000604007c0c */ /* 0x004fe4000bf86270 */
[----:B------:R-:W-:Y:S02]  /*0710*/  ISETP.GE.AND P3, PT, R12, UR6, PT ;  /* 0x000000060c007c0c */ /* 0x000fe4000bf66270 */
[----:B------:R-:W-:Y:S02]  /*0720*/  ISETP.GE.AND P2, PT, R10, UR6, PT ;  /* 0x000000060a007c0c */ /* 0x000fe4000bf46270 */
[----:B---3--:R-:W-:-:S04]  /*0730*/  LEA R18, P0, R20, UR4, 0x1 ;  /* 0x0000000414127c11 */ /* 0x008fc8000f8008ff */
[----:B------:R-:W-:-:S05]  /*0740*/  LEA.HI.X R19, R20, UR5, R8, 0x1, P0 ;  /* 0x0000000514137c11 */ /* 0x000fca00080f0c08 */
[----:B------:R2:W-:Y:S04]  /*0750*/  @!P4 STG.E.128 desc[UR16][R18.64], RZ ;  /* 0x000000ff1200c986 */ /* 0x0005e8000c101d10 */
[----:B------:R2:W-:Y:S04]  /*0760*/  @!P3 STG.E.128 desc[UR16][R18.64+0x40], RZ ;  /* 0x000040ff1200b986 */ /* 0x0005e8000c101d10 */
[----:B------:R2:W-:Y:S02]  /*0770*/  @!P2 STG.E.128 desc[UR16][R18.64+0x80], RZ ;  /* 0x000080ff1200a986 */ /* 0x0005e4000c101d10 */
.L_x_428:
[----:B------:R-:W-:Y:S05]  /*0780*/  BSYNC.RECONVERGENT B0 ;  /* 0x0000000000007941 */ /* 0x000fea0003800200 */
.L_x_427:
[----:B------:R-:W-:Y:S04]  /*0790*/  BSSY.RECONVERGENT B0, `(.L_x_429) ;  /* 0x0000013000007945 */ /* 0x000fe80003800200 */
[----:B------:R-:W-:Y:S05]  /*07a0*/  @P1 BRA `(.L_x_430) ;  /* 0x0000000000441947 */ /* 0x000fea0003800000 */
[----:B------:R-:W3:Y:S01]  /*07b0*/  LDCU UR6, c[0x0][0x440] ;  /* 0x00008800ff0677ac */ /* 0x000ee20008000800 */
[----:B------:R-:W-:Y:S01]  /*07c0*/  IADD3 R9, P0, PT, R183, 0x20, RZ ;  /* 0x00000020b7097810 */ /* 0x000fe20007f1e0ff */
[----:B------:R-:W-:Y:S01]  /*07d0*/  IMAD.MOV.U32 R15, RZ, RZ, R17 ;  /* 0x000000ffff0f7224 */ /* 0x000fe200078e0011 */
[----:B------:R-:W4:Y:S03]  /*07e0*/  LDCU.64 UR4, c[0x0][0x3f0] ;  /* 0x00007e00ff0477ac */ /* 0x000f260008000a00 */
[----:B------:R-:W-:Y:S02]  /*07f0*/  IMAD.X R13, RZ, RZ, RZ, P0 ;  /* 0x000000ffff0d7224 */ /* 0x000fe400000e06ff */
[----:B------:R-:W-:-:S04]  /*0800*/  IMAD.WIDE.U32 R14, R9, R2, R14 ;  /* 0x00000002090e7225 */ /* 0x000fc800078e000e */
[----:B------:R-:W-:-:S04]  /*0810*/  IMAD R8, R13, R2, RZ ;  /* 0x000000020d087224 */ /* 0x000fc800078e02ff */
[----:B------:R-:W-:Y:S01]  /*0820*/  IMAD R3, R9, R3, R8 ;  /* 0x0000000309037224 */ /* 0x000fe200078e0208 */
[----:B---3--:R-:W-:Y:S02]  /*0830*/  ISETP.GE.AND P1, PT, R12, UR6, PT ;  /* 0x000000060c007c0c */ /* 0x008fe4000bf26270 */
[----:B------:R-:W-:Y:S01]  /*0840*/  ISETP.GE.AND P2, PT, R4, UR6, PT ;  /* 0x0000000604007c0c */ /* 0x000fe2000bf46270 */
[----:B------:R-:W-:Y:S01]  /*0850*/  IMAD.IADD R3, R15, 0x1, R3 ;  /* 0x000000010f037824 */ /* 0x000fe200078e0203 */
[----:B------:R-:W-:Y:S02]  /*0860*/  ISETP.GE.AND P0, PT, R10, UR6, PT ;  /* 0x000000060a007c0c */ /* 0x000fe4000bf06270 */
[----:B----4-:R-:W-:-:S04]  /*0870*/  LEA R2, P3, R14, UR4, 0x1 ;  /* 0x000000040e027c11 */ /* 0x010fc8000f8608ff */
[----:B------:R-:W-:-:S05]  /*0880*/  LEA.HI.X R3, R14, UR5, R3, 0x1, P3 ;  /* 0x000000050e037c11 */ /* 0x000fca00098f0c03 */
[----:B------:R3:W-:Y:S04]  /*0890*/  @!P2 STG.E.128 desc[UR16][R2.64], RZ ;  /* 0x000000ff0200a986 */ /* 0x0007e8000c101d10 */
[----:B------:R3:W-:Y:S04]  /*08a0*/  @!P1 STG.E.128 desc[UR16][R2.64+0x40], RZ ;  /* 0x000040ff02009986 */ /* 0x0007e8000c101d10 */
[----:B------:R3:W-:Y:S02]  /*08b0*/  @!P0 STG.E.128 desc[UR16][R2.64+0x80], RZ ;  /* 0x000080ff02008986 */ /* 0x0007e4000c101d10 */
.L_x_430:
[----:B------:R-:W-:Y:S05]  /*08c0*/  BSYNC.RECONVERGENT B0 ;  /* 0x0000000000007941 */ /* 0x000fea0003800200 */
.L_x_429:
[----:B------:R-:W3:Y:S01]  /*08d0*/  LDCU.64 UR4, c[0x0][0x420] ;  /* 0x00008400ff0477ac */ /* 0x000ee20008000a00 */
[----:B-1----:R-:W-:Y:S01]  /*08e0*/  IMAD R0, R184, R0, R185 ;  /* 0x00000000b8007224 */ /* 0x002fe200078e02b9 */
[----:B------:R-:W-:-:S03]  /*08f0*/  ISETP.NE.AND P2, PT, R4, RZ, PT ;  /* 0x000000ff0400720c */ /* 0x000fc60003f45270 */
[----:B------:R-:W-:Y:S01]  /*0900*/  IMAD R0, R0, R7, R186 ;  /* 0x0000000700007224 */ /* 0x000fe200078e02ba */
[-C--:B------:R-:W-:Y:S02]  /*0910*/  ISETP.GE.OR P1, PT, R183, R6.reuse, P2 ;  /* 0x00000006b700720c */ /* 0x080fe40001726670 */
[----:B------:R-:W-:Y:S02]  /*0920*/  ISETP.GE.OR P2, PT, R11, R6, P2 ;  /* 0x000000060b00720c */ /* 0x000fe40001746670 */
[----:B------:R-:W-:-:S04]  /*0930*/  IADD3 R183, P0, PT, R0, R183, RZ ;  /* 0x000000b700b77210 */ /* 0x000fc80007f1e0ff */
[----:B------:R-:W-:Y:S02]  /*0940*/  LEA.HI.X.SX32 R0, R0, RZ, 0x1, P0 ;  /* 0x000000ff00007211 */ /* 0x000fe400000f0eff */
[----:B---3--:R-:W-:-:S03]  /*0950*/  LEA R2, P0, R183, UR4, 0x2 ;  /* 0x00000004b7027c11 */ /* 0x008fc6000f8010ff */
[----:B------:R-:W-:Y:S01]  /*0960*/  @!P1 IMAD.MOV.U32 R5, RZ, RZ, 0x7f800000 ;  /* 0x7f800000ff059424 */ /* 0x000fe200078e00ff */
[----:B------:R-:W-:-:S05]  /*0970*/  LEA.HI.X R3, R183, UR5, R0, 0x2, P0 ;  /* 0x00000005b7037c11 */ /* 0x000fca00080f1400 */
[----:B------:R1:W-:Y:S01]  /*0980*/  @!P1 STG.E desc[UR16][R2.64], R5 ;  /* 0x0000000502009986 */ /* 0x0003e2000c101910 */
[----:B------:R-:W-:Y:S05]  /*0990*/  @P2 EXIT ;  /* 0x000000000000294d */ /* 0x000fea0003800000 */
[----:B-1----:R-:W-:-:S05]  /*09a0*/  MOV R5, 0x7f800000 ;  /* 0x7f80000000057802 */ /* 0x002fca0000000f00 */
[----:B------:R-:W-:Y:S01]  /*09b0*/  STG.E desc[UR16][R2.64+0x80], R5 ;  /* 0x0000800502007986 */ /* 0x000fe2000c101910 */
[----:B------:R-:W-:Y:S05]  /*09c0*/  EXIT ;  /* 0x000000000000794d */ /* 0x000fea0003800000 */
.L_x_426:
[----:B------:R-:W2:Y:S01]  /*09d0*/  LDCU.64 UR4, c[0x0][0x4d8] ;  /* 0x00009b00ff0477ac */ /* 0x000ea20008000a00 */
[----:B------:R-:W-:Y:S01]  /*09e0*/  MOV R2, R184 ;  /* 0x000000b800027202 */ /* 0x000fe20000000f00 */
[----:B------:R-:W3:Y:S01]  /*09f0*/  LDCU.64 UR8, c[0x0][0x4e0] ;  /* 0x00009c00ff0877ac */ /* 0x000ee20008000a00 */
[----:B--2---:R-:W-:-:S04]  /*0a00*/  UISETP.NE.U32.AND UP0, UPT, UR4, URZ, UPT ;  /* 0x000000ff0400728c */ /* 0x004fc8000bf05070 */
[----:B------:R-:W-:Y:S02]  /*0a10*/  UISETP.NE.AND.EX UP0, UPT, UR5, URZ, UPT, UP0 ;  /* 0x000000ff0500728c */ /* 0x000fe4000bf05300 */
[----:B---3--:R-:W-:-:S04]  /*0a20*/  UISETP.NE.U32.AND UP1, UPT, UR8, URZ, UPT ;  /* 0x000000ff0800728c */ /* 0x008fc8000bf25070 */
[----:B------:R-:W-:-:S03]  /*0a30*/  UISETP.NE.AND.EX UP1, UPT, UR9, URZ, UPT, UP1 ;  /* 0x000000ff0900728c */ /* 0x000fc6000bf25310 */
[----:B------:R-:W-:Y:S08]  /*0a40*/  BRA.U !UP0, `(.L_x_431) ;  /* 0x00000001080c7547 */ /* 0x000ff0000b800000 */
[----:B------:R-:W-:-:S04]  /*0a50*/  IADD3 R2, P0, PT, R9, UR4, RZ ;  /* 0x0000000409027c10 */ /* 0x000fc8000ff1e0ff */
[----:B------:R-:W-:-:S05]  /*0a60*/  IADD3.X R3, PT, PT, R4, UR5, RZ, P0, !PT ;  /* 0x0000000504037c10 */ /* 0x000fca00087fe4ff */
[----:B------:R2:W5:Y:S04]  /*0a70*/  LDG.E R2, desc[UR16][R2.64] ;  /* 0x0000001002027981 */ /* 0x000568000c1e1900 */
.L_x_431:
[----:B------:R-:W-:Y:S05]  /*0a80*/  BRA.U !UP1, `(.L_x_432) ;  /* 0x0000000509847547 */ /* 0x000fea000b800000 */
[----:B------:R-:W3:Y:S01]  /*0a90*/  LDC R7, c[0x0][0x4f0] ;  /* 0x00013c00ff077b82 */ /* 0x000ee20000000800 */
[----:B------:R-:W-:Y:S01]  /*0aa0*/  LEA R0, R134, 0xffffff80, 0x7 ;  /* 0xffffff8086007811 */ /* 0x000fe200078e38ff */
[----:B------:R-:W4:Y:S03]  /*0ab0*/  LDCU.64 UR4, c[0x0][0x4e8] ;  /* 0x00009d00ff0477ac */ /* 0x000f260008000a00 */
[----:B-----5:R-:W-:Y:S01]  /*0ac0*/  IABS R2, R0 ;  /* 0x0000000000027213 */ /* 0x020fe20000000000 */
[----:B------:R-:W1:Y:S01]  /*0ad0*/  LDCU.64 UR6, c[0x0][0x3a0] ;  /* 0x00007400ff0677ac */ /* 0x000e620008000a00 */
[----:B------:R-:W1:Y:S01]  /*0ae0*/  LDCU.64 UR12, c[0x0][0x3b8] ;  /* 0x00007700ff0c77ac */ /* 0x000e620008000a00 */
[----:B------:R-:W1:Y:S01]  /*0af0*/  LDCU.64 UR10, c[0x0][0x3c0] ;  /* 0x00007800ff0a77ac */ /* 0x000e620008000a00 */
[----:B---3--:R-:W-:-:S04]  /*0b00*/  IABS R4, R7 ;  /* 0x0000000700047213 */ /* 0x008fc80000000000 */
[----:B------:R-:W3:Y:S08]  /*0b10*/  I2F.RP R5, R4 ;  /* 0x0000000400057306 */ /* 0x000ef00000209400 */
[----:B---3--:R-:W3:Y:S02]  /*0b20*/  MUFU.RCP R8, R5 ;  /* 0x0000000500087308 */ /* 0x008ee40000001000 */
[----:B---3--:R-:W-:-:S06]  /*0b30*/  IADD3 R8, PT, PT, R8, 0xffffffe, RZ ;  /* 0x0ffffffe08087810 */ /* 0x008fcc0007ffe0ff */
[----:B------:R-:W2:Y:S02]  /*0b40*/  F2I.FTZ.U32.TRUNC.NTZ R9, R8 ;  /* 0x0000000800097305 */ /* 0x000ea4000021f000 */
[----:B--2---:R-:W-:Y:S01]  /*0b50*/  IMAD.MOV R3, RZ, RZ, -R9 ;  /* 0x000000ffff037224 */ /* 0x004fe200078e0a09 */
[----:B------:R-:W-:-:S03]  /*0b60*/  MOV R8, RZ ;  /* 0x000000ff00087202 */ /* 0x000fc60000000f00 */
[----:B------:R-:W-:-:S04]  /*0b70*/  IMAD R3, R3, R4, RZ ;  /* 0x0000000403037224 */ /* 0x000fc800078e02ff */
[----:B------:R-:W-:-:S06]  /*0b80*/  IMAD.HI.U32 R3, R9, R3, R8 ;  /* 0x0000000309037227 */ /* 0x000fcc00078e0008 */
[----:B------:R-:W-:-:S04]  /*0b90*/  IMAD.HI.U32 R3, R3, R2, RZ ;  /* 0x0000000203037227 */ /* 0x000fc800078e00ff */
[----:B------:R-:W-:-:S04]  /*0ba0*/  IMAD.MOV R5, RZ, RZ, -R3 ;  /* 0x000000ffff057224 */ /* 0x000fc800078e0a03 */
[----:B------:R-:W-:Y:S01]  /*0bb0*/  IMAD R5, R4, R5, R2 ;  /* 0x0000000504057224 */ /* 0x000fe200078e0202 */
[----:B------:R-:W-:-:S04]  /*0bc0*/  LOP3.LUT R2, R0, R7, RZ, 0x3c, !PT ;  /* 0x0000000700027212 */ /* 0x000fc800078e3cff */
[----:B------:R-:W-:Y:S02]  /*0bd0*/  ISETP.GT.U32.AND P2, PT, R4, R5, PT ;  /* 0x000000050400720c */ /* 0x000fe40003f44070 */
[----:B------:R-:W-:Y:S02]  /*0be0*/  ISETP.GE.AND P1, PT, R2, RZ, PT ;  /* 0x000000ff0200720c */ /* 0x000fe40003f26270 */
[----:B------:R-:W2:Y:S09]  /*0bf0*/  LDC R2, c[0x0][0x3e8] ;  /* 0x0000fa00ff027b82 */ /* 0x000eb20000000800 */
[----:B------:R-:W-:Y:S01]  /*0c00*/  @!P2 IADD3 R5, PT, PT, R5, -R4, RZ ;  /* 0x800000040505a210 */ /* 0x000fe20007ffe0ff */
[----:B------:R-:W-:Y:S01]  /*0c10*/  @!P2 VIADD R3, R3, 0x1 ;  /* 0x000000010303a836 */ /* 0x000fe20000000000 */
[----:B------:R-:W-:-:S02]  /*0c20*/  ISETP.NE.AND P2, PT, R7, RZ, PT ;  /* 0x000000ff0700720c */ /* 0x000fc40003f45270 */
[----:B------:R-:W-:Y:S01]  /*0c30*/  ISETP.GE.U32.AND P0, PT, R5, R4, PT ;  /* 0x000000040500720c */ /* 0x000fe20003f06070 */
[----:B----4-:R-:W-:-:S04]  /*0c40*/  IMAD.WIDE.U32 R4, R184, UR4, RZ ;  /* 0x00000004b8047c25 */ /* 0x010fc8000f8e00ff */
[----:B------:R-:W-:Y:S01]  /*0c50*/  IMAD R191, R184, UR5, R5 ;  /* 0x00000005b8bf7c24 */ /* 0x000fe2000f8e0205 */
[----:B------:R-:W3:Y:S07]  /*0c60*/  LDCU.64 UR4, c[0x0][0x3a8] ;  /* 0x00007500ff0477ac */ /* 0x000eee0008000a00 */
[----:B------:R-:W-:Y:S02]  /*0c70*/  @P0 IADD3 R3, PT, PT, R3, 0x1, RZ ;  /* 0x0000000103030810 */ /* 0x000fe40007ffe0ff */
[----:B------:R-:W-:-:S02]  /*0c80*/  LEA R190, P0, R4, UR8, 0x2 ;  /* 0x0000000804be7c11 */ /* 0x000fc4000f8010ff */
[----:B------:R-:W-:Y:S02]  /*0c90*/  @!P1 IADD3 R3, PT, PT, -R3, RZ, RZ ;  /* 0x000000ff03039210 */ /* 0x000fe40007ffe1ff */
[----:B------:R-:W-:Y:S02]  /*0ca0*/  LEA.HI.X R191, R4, UR9, R191, 0x2, P0 ;  /* 0x0000000904bf7c11 */ /* 0x000fe400080f14bf */
[----:B------:R-:W-:-:S05]  /*0cb0*/  @!P2 LOP3.LUT R3, RZ, R7, RZ, 0x33, !PT ;  /* 0x00000007ff03a212 */ /* 0x000fca00078e33ff */
[----:B------:R-:W-:-:S05]  /*0cc0*/  IMAD.WIDE R14, R3, 0x4, R190 ;  /* 0x00000004030e7825 */ /* 0x000fca00078e02be */
[----:B------:R-:W4:Y:S01]  /*0cd0*/  LDG.E R6, desc[UR16][R14.64] ;  /* 0x000000100e067981 */ /* 0x000f22000c1e1900 */
[----:B--2---:R-:W-:Y:S01]  /*0ce0*/  IABS R5, R2 ;  /* 0x0000000200057213 */ /* 0x004fe20000000000 */
[----:B-1----:R-:W-:Y:S01]  /*0cf0*/  IMAD.U32 R124, RZ, RZ, UR10 ;  /* 0x0000000aff7c7e24 */ /* 0x002fe2000f8e00ff */
[----:B------:R-:W-:Y:S01]  /*0d00*/  IADD3 R3, PT, PT, -R3, RZ, RZ ;  /* 0x000000ff03037210 */ /* 0x000fe20007ffe1ff */
[----:B------:R-:W-:Y:S01]  /*0d10*/  IMAD.U32 R125, RZ, RZ, UR11 ;  /* 0x0000000bff7d7e24 */ /* 0x000fe2000f8e00ff */
[----:B------:R-:W1:Y:S01]  /*0d20*/  I2F.RP R10, R5 ;  /* 0x00000005000a7306 */ /* 0x000e620000209400 */
[----:B------:R-:W-:Y:S02]  /*0d30*/  MOV R132, UR12 ;  /* 0x0000000c00847c02 */ /* 0x000fe40008000f00 */
[----:B------:R-:W-:Y:S01]  /*0d40*/  IMAD R0, R7, R3, R0 ;  /* 0x0000000307007224 */ /* 0x000fe200078e0200 */
[----:B------:R-:W-:-:S04]  /*0d50*/  MOV R133, UR13 ;  /* 0x0000000d00857c02 */ /* 0x000fc80008000f00 */
[----:B------:R-:W-:Y:S01]  /*0d60*/  SHF.R.S32.HI R3, RZ, 0x1f, R0 ;  /* 0x0000001fff037819 */ /* 0x000fe20000011400 */
[----:B-1----:R-:W1:Y:S02]  /*0d70*/  MUFU.RCP R12, R10 ;  /* 0x0000000a000c7308 */ /* 0x002e640000001000 */
[----:B-1----:R-:W-:-:S06]  /*0d80*/  VIADD R12, R12, 0xffffffe ;  /* 0x0ffffffe0c0c7836 */ /* 0x002fcc0000000000 */
[----:B------:R-:W1:Y:S02]  /*0d90*/  F2I.FTZ.U32.TRUNC.NTZ R13, R12 ;  /* 0x0000000c000d7305 */ /* 0x000e64000021f000 */
[----:B-1----:R-:W-:Y:S02]  /*0da0*/  IADD3 R4, PT, PT, RZ, -R13, RZ ;  /* 0x8000000dff047210 */ /* 0x002fe40007ffe0ff */
[----:B------:R-:W-:-:S03]  /*0db0*/  MOV R12, RZ ;  /* 0x000000ff000c7202 */ /* 0x000fc60000000f00 */
[----:B------:R-:W-:Y:S01]  /*0dc0*/  IMAD R8, R4, R5, RZ ;  /* 0x0000000504087224 */ /* 0x000fe200078e02ff */
[----:B------:R-:W-:-:S03]  /*0dd0*/  IABS R4, R185 ;  /* 0x000000b900047213 */ /* 0x000fc60000000000 */
[----:B------:R-:W-:-:S04]  /*0de0*/  IMAD.HI.U32 R8, R13, R8, R12 ;  /* 0x000000080d087227 */ /* 0x000fc800078e000c */
[----:B------:R-:W-:-:S04]  /*0df0*/  IMAD.MOV.U32 R9, RZ, RZ, R4 ;  /* 0x000000ffff097224 */ /* 0x000fc800078e0004 */
[----:B------:R-:W-:-:S05]  /*0e00*/  IMAD.HI.U32 R4, R8, R9, RZ ;  /* 0x0000000908047227 */ /* 0x000fca00078e00ff */
[----:B------:R-:W-:-:S05]  /*0e10*/  IADD3 R8, PT, PT, -R4, RZ, RZ ;  /* 0x000000ff04087210 */ /* 0x000fca0007ffe1ff */
[----:B------:R-:W-:-:S05]  /*0e20*/  IMAD R8, R5, R8, R9 ;  /* 0x0000000805087224 */ /* 0x000fca00078e0209 */
[----:B------:R-:W-:-:S13]  /*0e30*/  ISETP.GT.U32.AND P1, PT, R5, R8, PT ;  /* 0x000000080500720c */ /* 0x000fda0003f24070 */
[-C--:B------:R-:W-:Y:S01]  /*0e40*/  @!P1 IADD3 R8, PT, PT, R8, -R5.reuse, RZ ;  /* 0x8000000508089210 */ /* 0x080fe20007ffe0ff */
[----:B------:R-:W-:Y:S01]  /*0e50*/  @!P1 VIADD R4, R4, 0x1 ;  /* 0x0000000104049836 */ /* 0x000fe20000000000 */
[----:B------:R-:W-:Y:S02]  /*0e60*/  ISETP.NE.AND P1, PT, R2, RZ, PT ;  /* 0x000000ff0200720c */ /* 0x000fe40003f25270 */
[----:B------:R-:W-:Y:S02]  /*0e70*/  ISETP.GE.U32.AND P2, PT, R8, R5, PT ;  /* 0x000000050800720c */ /* 0x000fe40003f46070 */
[----:B------:R-:W-:-:S04]  /*0e80*/  LOP3.LUT R8, R185, R2, RZ, 0x3c, !PT ;  /* 0x00000002b9087212 */ /* 0x000fc800078e3cff */
[----:B------:R-:W-:-:S07]  /*0e90*/  ISETP.GE.AND P0, PT, R8, RZ, PT ;  /* 0x000000ff0800720c */ /* 0x000fce0003f06270 */
[----:B------:R-:W-:-:S06]  /*0ea0*/  @P2 IADD3 R4, PT, PT, R4, 0x1, RZ ;  /* 0x0000000104042810 */ /* 0x000fcc0007ffe0ff */
[----:B------:R-:W-:Y:S01]  /*0eb0*/  @!P0 IMAD.MOV R4, RZ, RZ, -R4 ;  /* 0x000000ffff048224 */ /* 0x000fe200078e0a04 */
[----:B------:R-:W-:Y:S01]  /*0ec0*/  @!P1 LOP3.LUT R4, RZ, R2, RZ, 0x33, !PT ;  /* 0x00000002ff049212 */ /* 0x000fe200078e33ff */
[C---:B------:R-:W-:Y:S02]  /*0ed0*/  IMAD R2, R3.reuse, R132, RZ ;  /* 0x0000008403027224 */ /* 0x040fe400078e02ff */
[----:B------:R-:W-:Y:S02]  /*0ee0*/  IMAD R3, R3, R124, RZ ;  /* 0x0000007c03037224 */ /* 0x000fe400078e02ff */
[C---:B------:R-:W-:Y:S02]  /*0ef0*/  IMAD R2, R0.reuse, R133, R2 ;  /* 0x0000008500027224 */ /* 0x040fe400078e0202 */
[----:B------:R-:W-:Y:S01]  /*0f00*/  IMAD R3, R0, R125, R3 ;  /* 0x0000007d00037224 */ /* 0x000fe200078e0203 */
[----:B----4-:R-:W-:Y:S01]  /*0f10*/  SHF.R.S32.HI R5, RZ, 0x1f, R6 ;  /* 0x0000001fff057819 */ /* 0x010fe20000011406 */
[----:B------:R-:W-:-:S04]  /*0f20*/  IMAD.WIDE.U32 R8, R6, UR6, RZ ;  /* 0x0000000606087c25 */ /* 0x000fc8000f8e00ff */
[C---:B------:R-:W-:Y:S02]  /*0f30*/  IMAD R13, R5.reuse, UR6, RZ ;  /* 0x00000006050d7c24 */ /* 0x040fe4000f8e02ff */
[----:B---3--:R-:W-:Y:S02]  /*0f40*/  IMAD R5, R5, UR4, RZ ;  /* 0x0000000405057c24 */ /* 0x008fe4000f8e02ff */
[C---:B------:R-:W-:Y:S02]  /*0f50*/  IMAD R13, R6.reuse, UR7, R13 ;  /* 0x00000007060d7c24 */ /* 0x040fe4000f8e020d */
[C---:B------:R-:W-:Y:S02]  /*0f60*/  IMAD R5, R6.reuse, UR5, R5 ;  /* 0x0000000506057c24 */ /* 0x040fe4000f8e0205 */
[----:B------:R-:W-:Y:S01]  /*0f70*/  IMAD.WIDE.U32 R6, R6, UR4, RZ ;  /* 0x0000000406067c25 */ /* 0x000fe2000f8e00ff */
[----:B------:R-:W1:Y:S01]  /*0f80*/  LDCU.128 UR4, c[0x0][0x3d0] ;  /* 0x00007a00ff0477ac */ /* 0x000e620008000c00 */
[----:B------:R-:W-:-:S03]  /*0f90*/  IADD3 R9, PT, PT, R9, R13, RZ ;  /* 0x0000000d09097210 */ /* 0x000fc60007ffe0ff */
[----:B------:R-:W-:Y:S01]  /*0fa0*/  IADD3 R7, PT, PT, R7, R5, RZ ;  /* 0x0000000507077210 */ /* 0x000fe20007ffe0ff */
[----:B------:R-:W-:-:S04]  /*0fb0*/  IMAD.WIDE.U32 R8, R0, R132, R8 ;  /* 0x0000008400087225 */ /* 0x000fc800078e0008 */
[----:B------:R-:W-:Y:S01]  /*0fc0*/  IMAD.WIDE.U32 R6, R0, R124, R6 ;  /* 0x0000007c00067225 */ /* 0x000fe200078e0006 */
[----:B------:R-:W-:Y:S02]  /*0fd0*/  SHF.R.S32.HI R0, RZ, 0x1f, R4 ;  /* 0x0000001fff007819 */ /* 0x000fe40000011404 */
[----:B------:R-:W-:Y:S02]  /*0fe0*/  IADD3 R9, PT, PT, R9, R2, RZ ;  /* 0x0000000209097210 */ /* 0x000fe40007ffe0ff */
[----:B------:R-:W-:Y:S01]  /*0ff0*/  IADD3 R7, PT, PT, R7, R3, RZ ;  /* 0x0000000307077210 */ /* 0x000fe20007ffe0ff */
[C---:B-1----:R-:W-:Y:S02]  /*1000*/  IMAD R3, R0.reuse, UR4, RZ ;  /* 0x0000000400037c24 */ /* 0x042fe4000f8e02ff */
[----:B------:R-:W-:Y:S02]  /*1010*/  IMAD R5, R0, UR6, RZ ;  /* 0x0000000600057c24 */ /* 0x000fe4000f8e02ff */
[----:B------:R-:W-:-:S02]  /*1020*/  IMAD R3, R4, UR5, R3 ;  /* 0x0000000504037c24 */ /* 0x000fc4000f8e0203 */
[----:B------:R-:W-:-:S04]  /*1030*/  IMAD.WIDE.U32 R8, R4, UR4, R8 ;  /* 0x0000000404087c25 */ /* 0x000fc8000f8e0008 */
[C---:B------:R-:W-:Y:S01]  /*1040*/  IMAD R5, R4.reuse, UR7, R5 ;  /* 0x0000000704057c24 */ /* 0x040fe2000f8e0205 */
[----:B------:R-:W-:Y:S01]  /*1050*/  MOV R10, R8 ;  /* 0x00000008000a7202 */ /* 0x000fe20000000f00 */
[----:B------:R-:W-:-:S04]  /*1060*/  IMAD.WIDE.U32 R14, R4, UR6, R6 ;  /* 0x00000006040e7c25 */ /* 0x000fc8000f8e0006 */
[----:B------:R-:W-:Y:S01]  /*1070*/  IMAD.IADD R0, R9, 0x1, R3 ;  /* 0x0000000109007824 */ /* 0x000fe200078e0203 */
[----:B------:R-:W-:Y:S01]  /*1080*/  IADD3 R3, PT, PT, R15, R5, RZ ;  /* 0x000000050f037210 */ /* 0x000fe20007ffe0ff */
[----:B------:R-:W-:Y:S06]  /*1090*/  BRA `(.L_x_433) ;  /* 0x00000004005c7947 */ /* 0x000fec0003800000 */
.L_x_432:
[----:B------:R-:W-:-:S13]  /*10a0*/  ISETP.NE.AND P0, PT, R5, -0x1, PT ;  /* 0xffffffff0500780c */ /* 0x000fda0003f05270 */
[----:B------:R-:W-:Y:S05]  /*10b0*/  @P0 BRA `(.L_x_434) ;  /* 0x0000000000340947 */ /* 0x000fea0003800000 */
[----:B------:R-:W3:Y:S01]  /*10c0*/  LDC.64 R132, c[0x0][0x3b8] ;  /* 0x0000ee00ff847b82 */ /* 0x000ee20000000a00 */
[----:B------:R-:W4:Y:S01]  /*10d0*/  LDCU.64 UR4, c[0x0][0x3a0] ;  /* 0x00007400ff0477ac */ /* 0x000f220008000a00 */
[----:B--2---:R-:W-:-:S05]  /*10e0*/  SHF.R.S32.HI R3, RZ, 0x1f, R0 ;  /* 0x0000001fff037819 */ /* 0x004fca0000011400 */
[-C--:B---3--:R-:W-:Y:S01]  /*10f0*/  IMAD R4, R3, R132.reuse, RZ ;  /* 0x0000008403047224 */ /* 0x088fe200078e02ff */
[----:B-----5:R-:W-:Y:S01]  /*1100*/  SHF.R.S32.HI R3, RZ, 0x1f, R2 ;  /* 0x0000001fff037819 */ /* 0x020fe20000011402 */
[----:B------:R-:W-:-:S04]  /*1110*/  IMAD.WIDE.U32 R6, R0, R132, RZ ;  /* 0x0000008400067225 */ /* 0x000fc800078e00ff */
[----:B------:R-:W-:Y:S02]  /*1120*/  IMAD R4, R0, R133, R4 ;  /* 0x0000008500047224 */ /* 0x000fe400078e0204 */
[----:B----4-:R-:W-:-:S03]  /*1130*/  IMAD R3, R3, UR4, RZ ;  /* 0x0000000403037c24 */ /* 0x010fc6000f8e02ff */
[----:B------:R-:W-:Y:S01]  /*1140*/  IADD3 R7, PT, PT, R7, R4, RZ ;  /* 0x0000000407077210 */ /* 0x000fe20007ffe0ff */
[C---:B------:R-:W-:Y:S02]  /*1150*/  IMAD R3, R2.reuse, UR5, R3 ;  /* 0x0000000502037c24 */ /* 0x040fe4000f8e0203 */
[----:B------:R-:W-:-:S05]  /*1160*/  IMAD.WIDE.U32 R8, R2, UR4, R6 ;  /* 0x0000000402087c25 */ /* 0x000fca000f8e0006 */
[----:B------:R-:W-:Y:S01]  /*1170*/  IADD3 R7, PT, PT, R9, R3, RZ ;  /* 0x0000000309077210 */ /* 0x000fe20007ffe0ff */
[----:B------:R-:W-:Y:S05]  /*1180*/  BRA `(.L_x_435) ;  /* 0x0000000000147947 */ /* 0x000fea0003800000 */
.L_x_434:
[----:B------:R-:W3:Y:S01]  /*1190*/  LDC.64 R132, c[0x0][0x3b8] ;  /* 0x0000ee00ff847b82 */ /* 0x000ee20000000a00 */
[----:B------:R-:W-:-:S05]  /*11a0*/  IADD3 R8, PT, PT, R0, R5, RZ ;  /* 0x0000000500087210 */ /* 0x000fca0007ffe0ff */
[C---:B---3--:R-:W-:Y:S02]  /*11b0*/  IMAD R7, R8.reuse, R133, RZ ;  /* 0x0000008508077224 */ /* 0x048fe400078e02ff */
[----:B------:R-:W-:-:S05]  /*11c0*/  IMAD.WIDE.U32 R8, R8, R132, RZ ;  /* 0x0000008408087225 */ /* 0x000fca00078e00ff */
[----:B------:R-:W-:Y:S02]  /*11d0*/  IADD3 R7, PT, PT, R9, R7, RZ ;  /* 0x0000000709077210 */ /* 0x000fe40007ffe0ff */
.L_x_435:
[----:B------:R-:W-:Y:S05]  /*11e0*/  @P0 BRA `(.L_x_436) ;  /* 0x0000000000380947 */ /* 0x000fea0003800000 */
[----:B------:R-:W3:Y:S01]  /*11f0*/  LDC.64 R124, c[0x0][0x3c0] ;  /* 0x0000f000ff7c7b82 */ /* 0x000ee20000000a00 */
[----:B------:R-:W4:Y:S01]  /*1200*/  LDCU.64 UR4, c[0x0][0x3a8] ;  /* 0x00007500ff0477ac */ /* 0x000f220008000a00 */
[----:B--2---:R-:W-:-:S05]  /*1210*/  SHF.R.S32.HI R3, RZ, 0x1f, R0 ;  /* 0x0000001fff037819 */ /* 0x004fca0000011400 */
[-C--:B---3--:R-:W-:Y:S01]  /*1220*/  IMAD R4, R3, R124.reuse, RZ ;  /* 0x0000007c03047224 */ /* 0x088fe200078e02ff */
[----:B-----5:R-:W-:Y:S01]  /*1230*/  SHF.R.S32.HI R3, RZ, 0x1f, R2 ;  /* 0x0000001fff037819 */ /* 0x020fe20000011402 */
[----:B-1----:R-:W-:-:S04]  /*1240*/  IMAD.WIDE.U32 R12, R0, R124, RZ ;  /* 0x0000007c000c7225 */ /* 0x002fc800078e00ff */
[----:B------:R-:W-:Y:S02]  /*1250*/  IMAD R4, R0, R125, R4 ;  /* 0x0000007d00047224 */ /* 0x000fe400078e0204 */
[----:B----4-:R-:W-:-:S03]  /*1260*/  IMAD R3, R3, UR4, RZ ;  /* 0x0000000403037c24 */ /* 0x010fc6000f8e02ff */
[----:B------:R-:W-:Y:S01]  /*1270*/  IADD3 R13, PT, PT, R13, R4, RZ ;  /* 0x000000040d0d7210 */ /* 0x000fe20007ffe0ff */
[C---:B------:R-:W-:Y:S02]  /*1280*/  IMAD R3, R2.reuse, UR5, R3 ;  /* 0x0000000502037c24 */ /* 0x040fe4000f8e0203 */
[----:B------:R-:W-:-:S05]  /*1290*/  IMAD.WIDE.U32 R12, R2, UR4, R12 ;  /* 0x00000004020c7c25 */ /* 0x000fca000f8e000c */
[----:B------:R-:W-:Y:S02]  /*12a0*/  IADD3 R9, PT, PT, R13, R3, RZ ;  /* 0x000000030d097210 */ /* 0x000fe40007ffe0ff */
[----:B------:R-:W-:Y:S01]  /*12b0*/  MOV R10, R12 ;  /* 0x0000000c000a7202 */ /* 0x000fe20000000f00 */
[----:B------:R-:W-:Y:S06]  /*12c0*/  BRA `(.L_x_437) ;  /* 0x0000000000187947 */ /* 0x000fec0003800000 */
.L_x_436:
[----:B------:R-:W3:Y:S01]  /*12d0*/  LDC.64 R124, c[0x0][0x3c0] ;  /* 0x0000f000ff7c7b82 */ /* 0x000ee20000000a00 */
[----:B------:R-:W-:-:S05]  /*12e0*/  IADD3 R0, PT, PT, R0, R5, RZ ;  /* 0x0000000500007210 */ /* 0x000fca0007ffe0ff */
[C---:B---3--:R-:W-:Y:S02]  /*12f0*/  IMAD R9, R0.reuse, R125, RZ ;  /* 0x0000007d00097224 */ /* 0x048fe400078e02ff */
[----:B--2--5:R-:W-:-:S05]  /*1300*/  IMAD.WIDE.U32 R2, R0, R124, RZ ;  /* 0x0000007c00027225 */ /* 0x024fca00078e00ff */
[----:B------:R-:W-:Y:S02]  /*1310*/  IADD3 R9, PT, PT, R3, R9, RZ ;  /* 0x0000000903097210 */ /* 0x000fe40007ffe0ff */
[----:B------:R-:W-:-:S07]  /*1320*/  MOV R10, R2 ;  /* 0x00000002000a7202 */ /* 0x000fce0000000f00 */
.L_x_437:
[----:B------:R-:W2:Y:S01]  /*1330*/  LDC R0, c[0x0][0x3e8] ;  /* 0x0000fa00ff007b82 */ /* 0x000ea20000000800 */
[----:B-1----:R-:W-:Y:S01]  /*1340*/  MOV R12, RZ ;  /* 0x000000ff000c7202 */ /* 0x002fe20000000f00 */
[----:B------:R-:W-:Y:S01]  /*1350*/  IMAD.MOV.U32 R14, RZ, RZ, R10 ;  /* 0x000000ffff0e7224 */ /* 0x000fe200078e000a */
[----:B------:R-:W-:Y:S02]  /*1360*/  MOV R15, R9 ;  /* 0x00000009000f7202 */ /* 0x000fe40000000f00 */
[----:B------:R-:W-:Y:S02]  /*1370*/  CS2R R190, SRZ ;  /* 0x0000000000be7805 */ /* 0x000fe4000001ff00 */
[----:B------:R-:W-:Y:S02]  /*1380*/  MOV R9, R7 ;  /* 0x0000000700097202 */ /* 0x000fe40000000f00 */
[----:B--2---:R-:W-:-:S04]  /*1390*/  IABS R2, R0 ;  /* 0x0000000000027213 */ /* 0x004fc80000000000 */
[----:B------:R-:W1:Y:S08]  /*13a0*/  I2F.RP R6, R2 ;  /* 0x0000000200067306 */ /* 0x000e700000209400 */
[----:B-1----:R-:W1:Y:S02]  /*13b0*/  MUFU.RCP R5, R6 ;  /* 0x0000000600057308 */ /* 0x002e640000001000 */
[----:B-1----:R-:W-:-:S02]  /*13c0*/  IADD3 R5, PT, PT, R5, 0xffffffe, RZ ;  /* 0x0ffffffe05057810 */ /* 0x002fc40007ffe0ff */
[----:B------:R-:W-:-:S04]  /*13d0*/  LEA R6, R134, 0xffffff80, 0x7 ;  /* 0xffffff8086067811 */ /* 0x000fc800078e38ff */
[----:B------:R-:W1:Y:S01]  /*13e0*/  F2I.FTZ.U32.TRUNC.NTZ R13, R5 ;  /* 0x00000005000d7305 */ /* 0x000e62000021f000 */
[----:B------:R-:W-:-:S04]  /*13f0*/  IMAD.WIDE.U32 R14, R6, R124, R14 ;  /* 0x0000007c060e7225 */ /* 0x000fc800078e000e */
[----:B------:R-:W-:-:S04]  /*1400*/  IMAD.WIDE.U32 R8, R6, R132, R8 ;  /* 0x0000008406087225 */ /* 0x000fc800078e0008 */
[C---:B------:R-:W-:Y:S02]  /*1410*/  IMAD R15, R6.reuse, R125, R15 ;  /* 0x0000007d060f7224 */ /* 0x040fe400078e020f */
[----:B------:R-:W-:Y:S02]  /*1420*/  IMAD R9, R6, R133, R9 ;  /* 0x0000008506097224 */ /* 0x000fe400078e0209 */
[----:B-1----:R-:W-:-:S04]  /*1430*/  IMAD.MOV R3, RZ, RZ, -R13 ;  /* 0x000000ffff037224 */ /* 0x002fc800078e0a0d */
[----:B------:R-:W-:Y:S01]  /*1440*/  IMAD R4, R3, R2, RZ ;  /* 0x0000000203047224 */ /* 0x000fe200078e02ff */
[----:B------:R-:W-:-:S03]  /*1450*/  IABS R3, R185 ;  /* 0x000000b900037213 */ /* 0x000fc60000000000 */
[----:B------:R-:W-:-:S04]  /*1460*/  IMAD.HI.U32 R13, R13, R4, R12 ;  /* 0x000000040d0d7227 */ /* 0x000fc800078e000c */
[----:B------:R-:W-:-:S04]  /*1470*/  IMAD.MOV.U32 R4, RZ, RZ, R3 ;  /* 0x000000ffff047224 */ /* 0x000fc800078e0003 */
[----:B------:R-:W-:-:S05]  /*1480*/  IMAD.HI.U32 R12, R13, R4, RZ ;  /* 0x000000040d0c7227 */ /* 0x000fca00078e00ff */
[----:B------:R-:W-:-:S05]  /*1490*/  IADD3 R3, PT, PT, -R12, RZ, RZ ;  /* 0x000000ff0c037210 */ /* 0x000fca0007ffe1ff */
[C---:B------:R-:W-:Y:S02]  /*14a0*/  IMAD R3, R2.reuse, R3, R4 ;  /* 0x0000000302037224 */ /* 0x040fe400078e0204 */
[----:B------:R-:W1:Y:S03]  /*14b0*/  LDC.64 R4, c[0x0][0x3d8] ;  /* 0x0000f600ff047b82 */ /* 0x000e660000000a00 */
[----:B------:R-:W-:-:S13]  /*14c0*/  ISETP.GT.U32.AND P0, PT, R2, R3, PT ;  /* 0x000000030200720c */ /* 0x000fda0003f04070 */
[----:B------:R-:W-:Y:S01]  /*14d0*/  @!P0 IMAD.IADD R3, R3, 0x1, -R2 ;  /* 0x0000000103038824 */ /* 0x000fe200078e0a02 */
[----:B------:R-:W-:Y:S02]  /*14e0*/  @!P0 IADD3 R12, PT, PT, R12, 0x1, RZ ;  /* 0x000000010c0c8810 */ /* 0x000fe40007ffe0ff */
[----:B------:R-:W-:Y:S02]  /*14f0*/  ISETP.NE.AND P0, PT, R0, RZ, PT ;  /* 0x000000ff0000720c */ /* 0x000fe40003f05270 */
[----:B------:R-:W-:Y:S02]  /*1500*/  ISETP.GE.U32.AND P2, PT, R3, R2, PT ;  /* 0x000000020300720c */ /* 0x000fe40003f46070 */
[----:B------:R-:W-:-:S04]  /*1510*/  LOP3.LUT R2, R185, R0, RZ, 0x3c, !PT ;  /* 0x00000000b9027212 */ /* 0x000fc800078e3cff */
[----:B------:R-:W-:Y:S02]  /*1520*/  ISETP.GE.AND P1, PT, R2, RZ, PT ;  /* 0x000000ff0200720c */ /* 0x000fe40003f26270 */
[----:B------:R-:W2:Y:S05]  /*1530*/  LDC.64 R2, c[0x0][0x3d0] ;  /* 0x0000f400ff027b82 */ /* 0x000eaa0000000a00 */
[----:B------:R-:W-:-:S06]  /*1540*/  @P2 VIADD R12, R12, 0x1 ;  /* 0x000000010c0c2836 */ /* 0x000fcc0000000000 */
[----:B------:R-:W-:Y:S02]  /*1550*/  @!P1 IADD3 R12, PT, PT, -R12, RZ, RZ ;  /* 0x000000ff0c0c9210 */ /* 0x000fe40007ffe1ff */
[----:B------:R-:W-:-:S04]  /*1560*/  @!P0 LOP3.LUT R12, RZ, R0, RZ, 0x33, !PT ;  /* 0x00000000ff0c8212 */ /* 0x000fc800078e33ff */
[----:B------:R-:W-:Y:S01]  /*1570*/  SHF.R.S32.HI R7, RZ, 0x1f, R12 ;  /* 0x0000001fff077819 */ /* 0x000fe2000001140c */
[----:B-1----:R-:W-:-:S04]  /*1580*/  IMAD.WIDE.U32 R14, R12, R4, R14 ;  /* 0x000000040c0e7225 */ /* 0x002fc800078e000e */
[C---:B------:R-:W-:Y:S02]  /*1590*/  IMAD R0, R7.reuse, R4, RZ ;  /* 0x0000000407007224 */ /* 0x040fe400078e02ff */
[-C--:B--2---:R-:W-:Y:S02]  /*15a0*/  IMAD R7, R7, R2.reuse, RZ ;  /* 0x0000000207077224 */ /* 0x084fe400078e02ff */
[C---:B------:R-:W-:Y:S02]  /*15b0*/  IMAD R0, R12.reuse, R5, R0 ;  /* 0x000000050c007224 */ /* 0x040fe400078e0200 */
[----:B------:R-:W-:-:S04]  /*15c0*/  IMAD.WIDE.U32 R8, R12, R2, R8 ;  /* 0x000000020c087225 */ /* 0x000fc800078e0008 */
[----:B------:R-:W-:Y:S01]  /*15d0*/  IMAD R7, R12, R3, R7 ;  /* 0x000000030c077224 */ /* 0x000fe200078e0207 */
[----:B------:R-:W-:Y:S01]  /*15e0*/  MOV R10, R8 ;  /* 0x00000008000a7202 */ /* 0x000fe20000000f00 */
[----:B------:R-:W-:-:S03]  /*15f0*/  IMAD.IADD R3, R15, 0x1, R0 ;  /* 0x000000010f037824 */ /* 0x000fc600078e0200 */
[----:B------:R-:W-:-:S07]  /*1600*/  IADD3 R0, PT, PT, R9, R7, RZ ;  /* 0x0000000709007210 */ /* 0x000fce0007ffe0ff */
.L_x_433:
[----:B------:R-:W-:Y:S01]  /*1610*/  ISETP.NE.AND P0, PT, R182, -0x1, PT ;  /* 0xffffffffb600780c */ /* 0x000fe20003f05270 */
[C---:B------:R-:W-:Y:S01]  /*1620*/  IMAD.SHL.U32 R4, R183.reuse, 0x20, RZ ;  /* 0x00000020b7047824 */ /* 0x040fe200078e00ff */
[----:B------:R-:W1:Y:S01]  /*1630*/  LDCU.64 UR6, c[0x0][0x390] ;  /* 0x00007200ff0677ac */ /* 0x000e620008000a00 */
[C---:B------:R-:W-:Y:S01]  /*1640*/  IMAD.SHL.U32 R187, R183.reuse, 0x8, RZ ;  /* 0x00000008b7bb7824 */ /* 0x040fe200078e00ff */
[----:B------:R-:W-:Y:S01]  /*1650*/  SHF.R.U32.HI R12, RZ, 0x2, R183 ;  /* 0x00000002ff0c7819 */ /* 0x000fe200000116b7 */
[----:B------:R-:W-:Y:S01]  /*1660*/  IMAD.SHL.U32 R2, R183, 0x4, RZ ;  /* 0x00000004b7027824 */ /* 0x000fe200078e00ff */
[----:B------:R-:W-:Y:S01]  /*1670*/  LOP3.LUT R5, R4, 0xc0, RZ, 0xc0, !PT ;  /* 0x000000c004057812 */ /* 0x000fe200078ec0ff */
[----:B------:R-:W2:Y:S01]  /*1680*/  S2UR UR12, SR_CgaCtaId ;  /* 0x00000000000c79c3 */ /* 0x000ea20000008800 */
[----:B------:R-:W-:Y:S01]  /*1690*/  LOP3.LUT R188, R187, 0x18, RZ, 0xc0, !PT ;  /* 0x00000018bbbc7812 */ /* 0x000fe200078ec0ff */
[----:B------:R-:W3:Y:S01]  /*16a0*/  LDCU.64 UR4, c[0x0][0x3c8] ;  /* 0x00007900ff0477ac */ /* 0x000ee20008000a00 */
[----:B------:R-:W-:Y:S01]  /*16b0*/  LOP3.LUT R2, R5, 0x18, R2, 0xf8, !PT ;  /* 0x0000001805027812 */ /* 0x000fe200078ef802 */
[----:B------:R-:W-:Y:S01]  /*16c0*/  IMAD.MOV.U32 R13, RZ, RZ, RZ ;  /* 0x000000ffff0d7224 */ /* 0x000fe200078e00ff */
[----:B------:R-:W-:Y:S01]  /*16d0*/  IADD3 R14, P1, PT, R188, R14, RZ ;  /* 0x0000000ebc0e7210 */ /* 0x000fe20007f3e0ff */
[----:B------:R-:W4:Y:S01]  /*16e0*/  LDCU.64 UR10, c[0x0][0x388] ;  /* 0x00007100ff0a77ac */ /* 0x000f220008000a00 */
[----:B------:R-:W-:Y:S01]  /*16f0*/  IADD3 R174, PT, PT, -R186, R11, RZ ;  /* 0x0000000bbaae7210 */ /* 0x000fe20007ffe1ff */
[----:B------:R-:W5:Y:S01]  /*1700*/  @!P0 LDC.64 R8, c[0x0][0x398] ;  /* 0x0000e600ff088b82 */ /* 0x000f620000000a00 */
[----:B------:R-:W-:Y:S01]  /*1710*/  BSSY.RECONVERGENT B0, `(.L_x_438) ;  /* 0x0000043000007945 */ /* 0x000fe20003800200 */
[----:B------:R-:W-:Y:S01]  /*1720*/  IMAD.X R15, RZ, RZ, R3, P1 ;  /* 0x000000ffff0f7224 */ /* 0x000fe200008e0603 */
[C---:B------:R-:W-:Y:S01]  /*1730*/  LOP3.LUT R176, R188.reuse, 0x20, RZ, 0xfc, !PT ;  /* 0x00000020bcb07812 */ /* 0x040fe200078efcff */
[----:B------:R-:W-:Y:S01]  /*1740*/  IMAD.WIDE.U32 R16, R17, 0x40, R12 ;  /* 0x0000004011107825 */ /* 0x000fe200078e000c */
[----:B------:R-:W-:-:S03]  /*1750*/  LOP3.LUT R175, R188, 0x40, RZ, 0xfc, !PT ;  /* 0x00000040bcaf7812 */ /* 0x000fc600078efcff */
[----:B------:R-:W1:Y:S01]  /*1760*/  @P0 LDC.64 R6, c[0x0][0x3b0] ;  /* 0x0000ec00ff060b82 */ /* 0x000e620000000a00 */
[----:B------:R-:W-:-:S04]  /*1770*/  IMAD.WIDE.U32 R14, R12, R124, R14 ;  /* 0x0000007c0c0e7225 */ /* 0x000fc800078e000e */
[----:B------:R-:W-:Y:S01]  /*1780*/  IMAD R181, R12, R125, R15 ;  /* 0x0000007d0cb57224 */ /* 0x000fe200078e020f */
[----:B------:R-:W-:Y:S01]  /*1790*/  SHF.R.U32.HI R15, RZ, 0x1, R183 ;  /* 0x00000001ff0f7819 */ /* 0x000fe200000116b7 */
[----:B------:R-:W-:-:S03]  /*17a0*/  IMAD.SHL.U32 R3, R183, 0x10, RZ ;  /* 0x00000010b7037824 */ /* 0x000fc600078e00ff */
[----:B------:R-:W-:Y:S01]  /*17b0*/  LOP3.LUT R129, R2, 0x8, R15, 0x78, !PT ;  /* 0x0000000802817812 */ /* 0x000fe200078e780f */
[----:B-----5:R-:W-:-:S04]  /*17c0*/  @!P0 IMAD.WIDE.U32 R18, R184, R8, RZ ;  /* 0x00000008b8128225 */ /* 0x020fc800078e00ff */
[----:B------:R-:W-:Y:S01]  /*17d0*/  @!P0 IMAD.MOV.U32 R5, RZ, RZ, R18 ;  /* 0x000000ffff058224 */ /* 0x000fe200078e0012 */
[----:B------:R-:W-:Y:S01]  /*17e0*/  IADD3 R18, P2, PT, R188, R10, RZ ;  /* 0x0000000abc127210 */ /* 0x000fe20007f5e0ff */
[----:B------:R-:W-:Y:S02]  /*17f0*/  @!P0 IMAD R9, R184, R9, R19 ;  /* 0x00000009b8098224 */ /* 0x000fe400078e0213 */
[----:B-1----:R-:W-:Y:S01]  /*1800*/  @P0 IMAD.WIDE.U32 R20, R182, R6, RZ ;  /* 0x00000006b6140225 */ /* 0x002fe200078e00ff */
[----:B------:R-:W-:Y:S02]  /*1810*/  LOP3.LUT R6, R187, 0xd8, RZ, 0xc0, !PT ;  /* 0x000000d8bb067812 */ /* 0x000fe400078ec0ff */
[----:B------:R-:W-:Y:S01]  /*1820*/  IADD3.X R19, PT, PT, RZ, R0, RZ, P2, !PT ;  /* 0x00000000ff137210 */ /* 0x000fe200017fe4ff */
[----:B------:R-:W-:Y:S01]  /*1830*/  @P0 IMAD.MOV.U32 R5, RZ, RZ, R20 ;  /* 0x000000ffff050224 */ /* 0x000fe200078e0014 */
[----:B------:R-:W-:Y:S01]  /*1840*/  LOP3.LUT R0, R6, 0x18, R183, 0x78, !PT ;  /* 0x0000001806007812 */ /* 0x000fe200078e78b7 */
[----:B------:R-:W-:-:S02]  /*1850*/  @P0 IMAD R9, R182, R7, R21 ;  /* 0x00000007b6090224 */ /* 0x000fc400078e0215 */
[----:B------:R-:W-:Y:S01]  /*1860*/  IMAD.WIDE.U32 R18, R12, R132, R18 ;  /* 0x000000840c127225 */ /* 0x000fe200078e0012 */
[----:B------:R-:W-:Y:S02]  /*1870*/  IADD3 R6, P0, PT, R188, R5, RZ ;  /* 0x00000005bc067210 */ /* 0x000fe40007f1e0ff */
[----:B------:R-:W-:Y:S01]  /*1880*/  LOP3.LUT R187, R0, 0x1f20, R187, 0xf8, !PT ;  /* 0x00001f2000bb7812 */ /* 0x000fe200078ef8bb */
[----:B------:R-:W-:Y:S01]  /*1890*/  IMAD R177, R12, R133, R19 ;  /* 0x000000850cb17224 */ /* 0x000fe200078e0213 */
[----:B----4-:R-:W-:Y:S01]  /*18a0*/  LEA R178, P1, R18, UR10, 0x1 ;  /* 0x0000000a12b27c11 */ /* 0x010fe2000f8208ff */
[----:B------:R-:W-:Y:S01]  /*18b0*/  IMAD.X R7, RZ, RZ, R9, P0 ;  /* 0x000000ffff077224 */ /* 0x000fe200000e0609 */
[----:B------:R-:W-:Y:S02]  /*18c0*/  LEA R180, P0, R14, UR6, 0x1 ;  /* 0x000000060eb47c11 */ /* 0x000fe4000f8008ff */
[----:B------:R-:W-:Y:S01]  /*18d0*/  LEA.HI.X R177, R18, UR11, R177, 0x1, P1 ;  /* 0x0000000b12b17c11 */ /* 0x000fe200088f0cb1 */
[C---:B---3--:R-:W-:Y:S01]  /*18e0*/  IMAD.WIDE.U32 R6, R185.reuse, UR4, R6 ;  /* 0x00000004b9067c25 */ /* 0x048fe2000f8e0006 */
[----:B------:R-:W-:Y:S01]  /*18f0*/  LEA.HI.X R181, R14, UR7, R181, 0x1, P0 ;  /* 0x000000070eb57c11 */ /* 0x000fe200080f0cb5 */
[----:B------:R-:W-:Y:S01]  /*1900*/  UMOV UR4, 0x400 ;  /* 0x0000040000047882 */ /* 0x000fe20000000000 */
[----:B------:R-:W-:Y:S01]  /*1910*/  ISETP.GE.AND P0, PT, R12, R174, PT ;  /* 0x000000ae0c00720c */ /* 0x000fe20003f06270 */
[----:B--2---:R-:W-:Y:S01]  /*1920*/  ULEA UR4, UR12, UR4, 0x18 ;  /* 0x000000040c047291 */ /* 0x004fe2000f8ec0ff */
[----:B------:R-:W-:-:S05]  /*1930*/  IMAD R9, R185, UR5, R7 ;  /* 0x00000005b9097c24 */ /* 0x000fca000f8e0207 */
[----:B------:R-:W-:-:S06]  /*1940*/  LEA R187, R187, UR4, 0x1 ;  /* 0x00000004bbbb7c11 */ /* 0x000fcc000f8e08ff */
[----:B------:R-:W-:Y:S05]  /*1950*/  @P0 BRA `(.L_x_439) ;  /* 0x0000000000780947 */ /* 0x000fea0003800000 */
[----:B------:R-:W1:Y:S01]  /*1960*/  LDCU.64 UR6, c[0x0][0x3b0] ;  /* 0x00007600ff0677ac */ /* 0x000e620008000a00 */
[----:B------:R-:W-:Y:S01]  /*1970*/  IMAD.MOV.U32 R8, RZ, RZ, R6 ;  /* 0x000000ffff087224 */ /* 0x000fe200078e0006 */
[----:B------:R-:W2:Y:S01]  /*1980*/  LDCU UR5, c[0x0][0x440] ;  /* 0x00008800ff0577ac */ /* 0x000ea20008000800 */
[----:B------:R-:W3:Y:S01]  /*1990*/  LDCU.64 UR10, c[0x0][0x380] ;  /* 0x00007000ff0a77ac */ /* 0x000ee20008000a00 */
[----:B-1----:R-:W-:Y:S02]  /*19a0*/  IMAD R5, R17, UR6, RZ ;  /* 0x0000000611057c24 */ /* 0x002fe4000f8e02ff */
[----:B------:R-:W-:Y:S01]  /*19b0*/  IMAD.WIDE.U32 R18, R16, UR6, R8 ;  /* 0x0000000610127c25 */ /* 0x000fe2000f8e0008 */
[----:B--2---:R-:W-:-:S03]  /*19c0*/  ISETP.GE.AND P1, PT, R188, UR5, PT ;  /* 0x00000005bc007c0c */ /* 0x004fc6000bf26270 */
[----:B------:R-:W-:Y:S01]  /*19d0*/  IMAD R0, R16, UR7, R5 ;  /* 0x0000000710007c24 */ /* 0x000fe2000f8e0205 */
[----:B------:R-:W-:Y:S02]  /*19e0*/  ISETP.GE.AND P0, PT, R176, UR5, PT ;  /* 0x00000005b0007c0c */ /* 0x000fe4000bf06270 */
[----:B---3--:R-:W-:Y:S01]  /*19f0*/  LEA R20, P2, R18, UR10, 0x1 ;  /* 0x0000000a12147c11 */ /* 0x008fe2000f8408ff */
[----:B------:R-:W-:-:S05]  /*1a00*/  IMAD.IADD R0, R19, 0x1, R0 ;  /* 0x0000000113007824 */ /* 0x000fca00078e0200 */
[----:B------:R-:W-:-:S05]  /*1a10*/  LEA.HI.X R21, R18, UR11, R0, 0x1, P2 ;  /* 0x0000000b12157c11 */ /* 0x000fca00090f0c00 */
[----:B------:R-:W-:Y:S01]  /*1a20*/  @!PT LDS RZ, [RZ] ;  /* 0x00000000fffff984 */ /* 0x000fe20000000800 */
[----:B------:R-:W-:Y:S01]  /*1a30*/  @!PT LDS RZ, [RZ] ;  /* 0x00000000fffff984 */ /* 0x000fe20000000800 */
[----:B------:R-:W-:Y:S01]  /*1a40*/  @!PT LDS RZ, [RZ] ;  /* 0x00000000fffff984 */ /* 0x000fe20000000800 */
[----:B------:R1:W-:Y:S04]  /*1a50*/  @!P1 LDGSTS.E.BYPASS.LTC128B.128 [R187], desc[UR16][R20.64] ;  /* 0x0000000014bb9fae */ /* 0x0003e8000b981a10 */
[----:B------:R1:W-:Y:S04]  /*1a60*/  @P1 STS.128 [R187], RZ ;  /* 0x000000ffbb001388 */ /* 0x0003e80000000c00 */
[----:B------:R-:W-:Y:S01]  /*1a70*/  @!PT LDS RZ, [RZ] ;  /* 0x00000000fffff984 */ /* 0x000fe20000000800 */
[----:B------:R-:W-:Y:S01]  /*1a80*/  @!PT LDS RZ, [RZ] ;  /* 0x00000000fffff984 */ /* 0x000fe20000000800 */
[----:B------:R-:W-:Y:S01]  /*1a90*/  @!PT LDS RZ, [RZ] ;  /* 0x00000000fffff984 */ /* 0x000fe20000000800 */
[----:B------:R1:W-:Y:S04]  /*1aa0*/  @!P0 LDGSTS.E.BYPASS.LTC128B.128 [R187+0x1000], desc[UR16][R20.64+0x40] ;  /* 0x0100004014bb8fae */ /* 0x0003e8000b981a10 */
[----:B------:R1:W-:Y:S01]  /*1ab0*/  @P0 STS.128 [R187+0x1000], RZ ;  /* 0x001000ffbb000388 */ /* 0x0003e20000000c00 */
[----:B------:R-:W-:-:S13]  /*1ac0*/  ISETP.GE.AND P0, PT, R175, UR5, PT ;  /* 0x00000005af007c0c */ /* 0x000fda000bf06270 */
[----:B------:R-:W-:Y:S05]  /*1ad0*/  @P0 BRA `(.L_x_440) ;  /* 0x0000000000140947 */ /* 0x000fea0003800000 */
[----:B------:R-:W-:Y:S01]  /*1ae0*/  @!PT LDS RZ, [RZ] ;  /* 0x00000000fffff984 */ /* 0x000fe20000000800 */
[----:B------:R-:W-:Y:S01]  /*1af0*/  @!PT LDS RZ, [RZ] ;  /* 0x00000000fffff984 */ /* 0x000fe20000000800 */
[----:B------:R-:W-:Y:S01]  /*1b00*/  @!PT LDS RZ, [RZ] ;  /* 0x00000000fffff984 */ /* 0x000fe20000000800 */
[----:B------:R3:W-:Y:S01]  /*1b10*/  LDGSTS.E.BYPASS.LTC128B.128 [R187+0x2000], desc[UR16][R20.64+0x80] ;  /* 0x0200008014bb7fae */ /* 0x0007e2000b981a10 */
[----:B------:R-:W-:Y:S05]  /*1b20*/  BRA `(.L_x_439) ;  /* 0x0000000000047947 */ /* 0x000fea0003800000 */
.L_x_440:
[----:B------:R2:W-:Y:S02]  /*1b30*/  STS.128 [R187+0x2000], RZ ;  /* 0x002000ffbb007388 */ /* 0x0005e40000000c00 */
.L_x_439:
[----:B------:R-:W-:Y:S05]  /*1b40*/  BSYNC.RECONVERGENT B0 ;  /* 0x0000000000007941 */ /* 0x000fea0003800200 */
.L_x_438:
[----:B------:R-:W-:Y:S01]  /*1b50*/  IADD3 R5, PT, PT, R12, 0x20, RZ ;  /* 0x000000200c057810 */ /* 0x000fe20007ffe0ff */
[----:B------:R-:W-:Y:S03]  /*1b60*/  BSSY.RECONVERGENT B0, `(.L_x_441) ;  /* 0x0000023000007945 */ /* 0x000fe60003800200 */
[----:B------:R-:W-:-:S13]  /*1b70*/  ISETP.GE.AND P0, PT, R5, R174, PT ;  /* 0x000000ae0500720c */ /* 0x000fda0003f06270 */
[----:B------:R-:W-:Y:S05]  /*1b80*/  @P0 BRA `(.L_x_442) ;  /* 0x0000000000800947 */ /* 0x000fea0003800000 */
[----:B------:R-:W4:Y:S01]  /*1b90*/  LDCU.64 UR10, c[0x0][0x3b0] ;  /* 0x00007600ff0a77ac */ /* 0x000f220008000a00 */
[----:B------:R-:W-:Y:S01]  /*1ba0*/  IADD3 R0, P0, PT, R16, 0x20, RZ ;  /* 0x0000002010007810 */ /* 0x000fe20007f1e0ff */
[----:B------:R-:W-:Y:S01]  /*1bb0*/  IMAD.MOV.U32 R8, RZ, RZ, R6 ;  /* 0x000000ffff087224 */ /* 0x000fe200078e0006 */
[----:B------:R-:W5:Y:S03]  /*1bc0*/  LDCU UR5, c[0x0][0x440] ;  /* 0x00008800ff0577ac */ /* 0x000f660008000800 */
[----:B------:R-:W-:Y:S01]  /*1bd0*/  IMAD.X R7, RZ, RZ, R17, P0 ;  /* 0x000000ffff077224 */ /* 0x000fe200000e0611 */
[----:B------:R-:W1:Y:S03]  /*1be0*/  LDCU.64 UR6, c[0x0][0x380] ;  /* 0x00007000ff0677ac */ /* 0x000e660008000a00 */
[----:B----4-:R-:W-:-:S02]  /*1bf0*/  IMAD R7, R7, UR10, RZ ;  /* 0x0000000a07077c24 */ /* 0x010fc4000f8e02ff */
[----:B------:R-:W-:Y:S01]  /*1c00*/  IMAD.WIDE.U32 R8, R0, UR10, R8 ;  /* 0x0000000a00087c25 */ /* 0x000fe2000f8e0008 */
[----:B-----5:R-:W-:-:S03]  /*1c10*/  ISETP.GE.AND P1, PT, R188, UR5, PT ;  /* 0x00000005bc007c0c */ /* 0x020fc6000bf26270 */
[----:B------:R-:W-:Y:S01]  /*1c20*/  IMAD R7, R0, UR11, R7 ;  /* 0x0000000b00077c24 */ /* 0x000fe2000f8e0207 */
[----:B------:R-:W-:Y:S02]  /*1c30*/  ISETP.GE.AND P0, PT, R176, UR5, PT ;  /* 0x00000005b0007c0c */ /* 0x000fe4000bf06270 */
[----:B-1----:R-:W-:Y:S01]  /*1c40*/  LEA R6, P2, R8, UR6, 0x1 ;  /* 0x0000000608067c11 */ /* 0x002fe2000f8408ff */
[----:B------:R-:W-:-:S05]  /*1c50*/  IMAD.IADD R7, R9, 0x1, R7 ;  /* 0x0000000109077824 */ /* 0x000fca00078e0207 */
[----:B------:R-:W-:-:S05]  /*1c60*/  LEA.HI.X R7, R8, UR7, R7, 0x1, P2 ;  /* 0x0000000708077c11 */ /* 0x000fca00090f0c07 */
[----:B------:R-:W-:Y:S01]  /*1c70*/  @!PT LDS RZ, [RZ] ;  /* 0x00000000fffff984 */ /* 0x000fe20000000800 */
[----:B------:R-:W-:Y:S01]  /*1c80*/  @!PT LDS RZ, [RZ] ;  /* 0x00000000fffff984 */ /* 0x000fe20000000800 */
[----:B------:R-:W-:Y:S01]  /*1c90*/  @!PT LDS RZ, [RZ] ;  /* 0x00000000fffff984 */ /* 0x000fe20000000800 */
[----:B------:R1:W-:Y:S04]  /*1ca0*/  @!P1 LDGSTS.E.BYPASS.LTC128B.128 [R187+0x800], desc[UR16][R6.64] ;  /* 0x0080000006bb9fae */ /* 0x0003e8000b981a10 */
[----:B------:R1:W-:Y:S04]  /*1cb0*/  @P1 STS.128 [R187+0x800], RZ ;  /* 0x000800ffbb001388 */ /* 0x0003e80000000c00 */
        /* <DEDUP_REMOVED lines=12> */
.L_x_443:
[----:B------:R4:W-:Y:S02]  /*1d80*/  STS.128 [R187+0x2800], RZ ;  /* 0x002800ffbb007388 */ /* 0x0009e40000000c00 */
.L_x_442:
[----:B------:R-:W-:Y:S05]  /*1d90*/  BSYNC.RECONVERGENT B0 ;  /* 0x0000000000007941 */ /* 0x000fea0003800200 */
.L_x_441:
[----:B------:R-:W-:Y:S01]  /*1da0*/  IMAD.SHL.U32 R127, R134, 0x80, RZ ;  /* 0x00000080867f7824 */ /* 0x000fe200078e00ff */
[----:B------:R-:W-:Y:S04]  /*1db0*/  BSSY.RECONVERGENT B0, `(.L_x_444) ;  /* 0x000001e000007945 */ /* 0x000fe80003800200 */
[----:B------:R-:W-:-:S05]  /*1dc0*/  IADD3 R126, PT, PT, R127, -0x80, RZ ;  /* 0xffffff807f7e7810 */ /* 0x000fca0007ffe0ff */
[----:B-1--4-:R-:W-:-:S05]  /*1dd0*/  IMAD.IADD R6, R135, 0x1, -R126 ;  /* 0x0000000187067824 */ /* 0x012fca00078e0a7e */
[----:B------:R-:W-:-:S13]  /*1de0*/  ISETP.GE.AND P3, PT, R12, R6, PT ;  /* 0x000000060c00720c */ /* 0x000fda0003f66270 */
[----:B------:R-:W-:Y:S05]  /*1df0*/  @P3 BRA `(.L_x_445) ;  /* 0x0000000000643947 */ /* 0x000fea0003800000 */
[----:B------:R-:W1:Y:S02]  /*1e00*/  LDCU UR5, c[0x0][0x440] ;  /* 0x00008800ff0577ac */ /* 0x000e640008000800 */
[----:B-1----:R-:W-:Y:S02]  /*1e10*/  ISETP.GE.AND P1, PT, R188, UR5, PT ;  /* 0x00000005bc007c0c */ /* 0x002fe4000bf26270 */
[----:B------:R-:W-:-:S11]  /*1e20*/  ISETP.GE.AND P0, PT, R176, UR5, PT ;  /* 0x00000005b0007c0c */ /* 0x000fd6000bf06270 */
[----:B------:R-:W-:Y:S02]  /*1e30*/  @!P1 IMAD.MOV.U32 R8, RZ, RZ, R178 ;  /* 0x000000ffff089224 */ /* 0x000fe400078e00b2 */
[--C-:B------:R-:W-:Y:S02]  /*1e40*/  @!P1 IMAD.MOV.U32 R9, RZ, RZ, R177.reuse ;  /* 0x000000ffff099224 */ /* 0x100fe400078e00b1 */
[----:B------:R-:W-:-:S03]  /*1e50*/  @!P0 IMAD.MOV.U32 R179, RZ, RZ, R177 ;  /* 0x000000ffffb38224 */ /* 0x000fc600078e00b1 */
        /* <DEDUP_REMOVED lines=12> */
[----:B-1----:R-:W-:-:S05]  /*1f20*/  MOV R179, R177 ;  /* 0x000000b100b37202 */ /* 0x002fca0000000f00 */
[----:B------:R-:W-:Y:S01]  /*1f30*/  @!PT LDS RZ, [RZ] ;  /* 0x00000000fffff984 */ /* 0x000fe20000000800 */
[----:B------:R-:W-:Y:S01]  /*1f40*/  @!PT LDS RZ, [RZ] ;  /* 0x00000000fffff984 */ /* 0x000fe20000000800 */
[----:B------:R-:W-:Y:S01]  /*1f50*/  @!PT LDS RZ, [RZ] ;  /* 0x00000000fffff984 */ /* 0x000fe20000000800 */
[----:B------:R1:W-:Y:S01]  /*1f60*/  LDGSTS.E.BYPASS.LTC128B.128 [R187+0x7000], desc[UR16][R178.64+0x80] ;  /* 0x07000080b2bb7fae */ /* 0x0003e2000b981a10 */
[----:B------:R-:W-:Y:S05]  /*1f70*/  BRA `(.L_x_445) ;  /* 0x0000000000047947 */ /* 0x000fea0003800000 */
.L_x_446:
[----:B------:R4:W-:Y:S02]  /*1f80*/  STS.128 [R187+0x7000], RZ ;  /* 0x007000ffbb007388 */ /* 0x0009e40000000c00 */
.L_x_445:
[----:B------:R-:W-:Y:S05]  /*1f90*/  BSYNC.RECONVERGENT B0 ;  /* 0x0000000000007941 */ /* 0x000fea0003800200 */
.L_x_444:
[----:B------:R-:W-:Y:S01]  /*1fa0*/  ISETP.GE.AND P0, PT, R5, R6, PT ;  /* 0x000000060500720c */ /* 0x000fe20003f06270 */
[----:B------:R-:W-:-:S12]  /*1fb0*/  BSSY.RECONVERGENT B0, `(.L_x_447) ;  /* 0x000001b000007945 */ /* 0x000fd80003800200 */
[----:B------:R-:W-:Y:S05]  /*1fc0*/  @P0 BRA `(.L_x_448) ;  /* 0x0000000000640947 */ /* 0x000fea0003800000 */
[----:B------:R-:W5:Y:S01]  /*1fd0*/  LDCU UR5, c[0x0][0x440] ;  /* 0x00008800ff0577ac */ /* 0x000f620008000800 */
[C---:B------:R-:W-:Y:S01]  /*1fe0*/  IMAD.SHL.U32 R7, R132.reuse, 0x20, RZ ;  /* 0x0000002084077824 */ /* 0x040fe200078e00ff */
[----:B------:R-:W-:-:S04]  /*1ff0*/  SHF.L.U64.HI R0, R132, 0x5, R133 ;  /* 0x0000000584007819 */ /* 0x000fc80000010285 */
[----:B-1----:R-:W-:-:S04]  /*2000*/  LEA R8, P2, R7, R178, 0x1 ;  /* 0x000000b207087211 */ /* 0x002fc800078408ff */
[----:B------:R-:W-:Y:S02]  /*2010*/  LEA.HI.X R9, R7, R177, R0, 0x1, P2 ;  /* 0x000000b107097211 */ /* 0x000fe400010f0c00 */
[----:B-----5:R-:W-:Y:S02]  /*2020*/  ISETP.GE.AND P1, PT, R188, UR5, PT ;  /* 0x00000005bc007c0c */ /* 0x020fe4000bf26270 */
[----:B------:R-:W-:-:S11]  /*2030*/  ISETP.GE.AND P0, PT, R176, UR5, PT ;  /* 0x00000005b0007c0c */ /* 0x000fd6000bf06270 */
        /* <DEDUP_REMOVED lines=17> */
.L_x_449:
[----:B------:R1:W-:Y:S02]  /*2150*/  STS.128 [R187+0x7800], RZ ;  /* 0x007800ffbb007388 */ /* 0x0003e40000000c00 */
.L_x_448:
[----:B------:R-:W-:Y:S05]  /*2160*/  BSYNC.RECONVERGENT B0 ;  /* 0x0000000000007941 */ /* 0x000fea0003800200 */
.L_x_447:
[----:B-1----:R-:W-:Y:S01]  /*2170*/  IADD3 R9, PT, PT, R12, 0x40, RZ ;  /* 0x000000400c097810 */ /* 0x002fe20007ffe0ff */
[----:B------:R-:W-:Y:S03]  /*2180*/  BSSY.RECONVERGENT B0, `(.L_x_450) ;  /* 0x000001a000007945 */ /* 0x000fe60003800200 */
[----:B------:R-:W-:-:S13]  /*2190*/  ISETP.GE.AND P0, PT, R9, R6, PT ;  /* 0x000000060900720c */ /* 0x000fda0003f06270 */
[----:B------:R-:W-:Y:S05]  /*21a0*/  @P0 BRA `(.L_x_451) ;  /* 0x00000000005c0947 */ /* 0x000fea0003800000 */
[----:B------:R-:W1:Y:S01]  /*21b0*/  LDCU UR5, c[0x0][0x440] ;  /* 0x00008800ff0577ac */ /* 0x000e620008000800 */
[----:B------:R-:W-:-:S04]  /*21c0*/  LEA R16, P2, R132, R178, 0x7 ;  /* 0x000000b284107211 */ /* 0x000fc800078438ff */
[----:B------:R-:W-:Y:S02]  /*21d0*/  LEA.HI.X R17, R132, R177, R133, 0x7, P2 ;  /* 0x000000b184117211 */ /* 0x000fe400010f3c85 */
[----:B-1----:R-:W-:Y:S02]  /*21e0*/  ISETP.GE.AND P1, PT, R188, UR5, PT ;  /* 0x00000005bc007c0c */ /* 0x002fe4000bf26270 */
        /* <DEDUP_REMOVED lines=18> */
.L_x_452:
[----:B------:R1:W-:Y:S02]  /*2310*/  STS.128 [R187+0x8000], RZ ;  /* 0x008000ffbb007388 */ /* 0x0003e40000000c00 */
.L_x_451:
[----:B------:R-:W-:Y:S05]  /*2320*/  BSYNC.RECONVERGENT B0 ;  /* 0x0000000000007941 */ /* 0x000fea0003800200 */
.L_x_450:
[----:B------:R-:W-:Y:S01]  /*2330*/  VIADD R7, R12, 0x60 ;  /* 0x000000600c077836 */ /* 0x000fe20000000000 */
[----:B------:R-:W-:Y:S01]  /*2340*/  BSSY.RECONVERGENT B0, `(.L_x_453) ;  /* 0x000001e000007945 */ /* 0x000fe20003800200 */
[----:B------:R-:W-:Y:S02]  /*2350*/  LOP3.LUT R128, R4, 0x120, RZ, 0xc0, !PT ;  /* 0x0000012004807812 */ /* 0x000fe400078ec0ff */
[----:B------:R-:W-:Y:S02]  /*2360*/  LOP3.LUT R173, R3, 0x3e00, RZ, 0xc0, !PT ;  /* 0x00003e0003ad7812 */ /* 0x000fe400078ec0ff */
[----:B------:R-:W-:-:S13]  /*2370*/  ISETP.GE.AND P0, PT, R7, R6, PT ;  /* 0x000000060700720c */ /* 0x000fda0003f06270 */
[----:B------:R-:W-:Y:S05]  /*2380*/  @P0 BRA `(.L_x_454) ;  /* 0x0000000000640947 */ /* 0x000fea0003800000 */
[----:B------:R-:W5:Y:S01]  /*2390*/  LDCU UR5, c[0x0][0x440] ;  /* 0x00008800ff0577ac */ /* 0x000f620008000800 */
[----:B------:R-:W-:Y:S02]  /*23a0*/  IMAD.MOV.U32 R179, RZ, RZ, R177 ;  /* 0x000000ffffb37224 */ /* 0x000fe400078e00b1 */
[----:B------:R-:W-:Y:S02]  /*23b0*/  IMAD R0, R133, 0xc0, RZ ;  /* 0x000000c085007824 */ /* 0x000fe400078e02ff */
[----:B-1----:R-:W-:-:S05]  /*23c0*/  IMAD.WIDE.U32 R16, R132, 0xc0, R178 ;  /* 0x000000c084107825 */ /* 0x002fca00078e00b2 */
[----:B------:R-:W-:Y:S02]  /*23d0*/  IADD3 R17, PT, PT, R17, R0, RZ ;  /* 0x0000000011117210 */ /* 0x000fe40007ffe0ff */
        /* <DEDUP_REMOVED lines=19> */
.L_x_455:
[----:B------:R1:W-:Y:S02]  /*2510*/  STS.128 [R187+0x8800], RZ ;  /* 0x008800ffbb007388 */ /* 0x0003e40000000c00 */
.L_x_454:
[----:B------:R-:W-:Y:S05]  /*2520*/  BSYNC.RECONVERGENT B0 ;  /* 0x0000000000007941 */ /* 0x000fea0003800200 */
.L_x_453:
[----:B------:R-:W0:Y:S01]  /*2530*/  LDGDEPBAR ;  /* 0x00000000000079af */ /* 0x000e220000000000 */
[----:B------:R-:W-:Y:S01]  /*2540*/  LOP3.LUT R15, R15, 0x1f0, RZ, 0xc0, !PT ;  /* 0x000001f00f0f7812 */ /* 0x000fe200078ec0ff */
[----:B------:R-:W-:Y:S01]  /*2550*/  BSSY.RECONVERGENT B0, `(.L_x_456) ;  /* 0x0000024000007945 */ /* 0x000fe20003800200 */
[----:B------:R-:W-:Y:S02]  /*2560*/  LOP3.LUT R12, R12, 0x7, RZ, 0xc0, !PT ;  /* 0x000000070c0c7812 */ /* 0x000fe400078ec0ff */
[----:B------:R-:W-:Y:S02]  /*2570*/  IADD3 R15, PT, PT, R15, 0x1, R186 ;  /* 0x000000010f0f7810 */ /* 0x000fe40007ffe0ba */
[----:B------:R-:W-:Y:S02]  /*2580*/  IADD3 R173, PT, PT, R129, R128, R173 ;  /* 0x0000008081ad7210 */ /* 0x000fe40007ffe0ad */
[----:B------:R-:W-:-:S04]  /*2590*/  IADD3 R0, PT, PT, -R11, R15, R12 ;  /* 0x0000000f0b007210 */ /* 0x000fc80007ffe10c */
[----:B------:R-:W-:Y:S01]  /*25a0*/  IADD3 R0, PT, PT, R0, UR14, R135 ;  /* 0x0000000e00007c10 */ /* 0x000fe2000fffe087 */
[----:B------:R-:W-:-:S04]  /*25b0*/  DEPBAR.LE SB0, 0x0 ;  /* 0x000080000000791a */ /* 0x000fc80000000000 */
[----:B------:R-:W-:Y:S06]  /*25c0*/  BAR.SYNC.DEFER_BLOCKING 0x0 ;  /* 0x0000000000007b1d */ /* 0x000fec0000010000 */
[----:B------:R-:W-:Y:S05]  /*25d0*/  @P3 BRA `(.L_x_457) ;  /* 0x0000000000603947 */ /* 0x000fea0003800000 */
[----:B------:R-:W5:Y:S02]  /*25e0*/  LDCU UR5, c[0x0][0x440] ;  /* 0x00008800ff0577ac */ /* 0x000f640008000800 */
[----:B-----5:R-:W-:Y:S02]  /*25f0*/  ISETP.GE.AND P1, PT, R188, UR5, PT ;  /* 0x00000005bc007c0c */ /* 0x020fe4000bf26270 */
[----:B------:R-:W-:-:S11]  /*2600*/  ISETP.GE.AND P0, PT, R176, UR5, PT ;  /* 0x00000005b0007c0c */ /* 0x000fd6000bf06270 */
[----:B------:R-:W-:Y:S02]  /*2610*/  @!P1 IMAD.MOV.U32 R10, RZ, RZ, R180 ;  /* 0x000000ffff0a9224 */ /* 0x000fe400078e00b4 */
[----:B------:R-:W-:-:S05]  /*2620*/  @!P1 IMAD.MOV.U32 R11, RZ, RZ, R181 ;  /* 0x000000ffff0b9224 */ /* 0x000fca00078e00b5 */
        /* <DEDUP_REMOVED lines=17> */
.L_x_458:
[----:B------:R1:W-:Y:S01]  /*2740*/  STS.128 [R187+0xd000], RZ ;  /* 0x00d000ffbb007388 */ /* 0x0003e20000000c00 */
[----:B------:R-:W-:Y:S05]  /*2750*/  BRA `(.L_x_459) ;  /* 0x00000000000c7947 */ /* 0x000fea0003800000 */
.L_x_457:
[----:B------:R1:W-:Y:S04]  /*2760*/  STS.128 [R187+0x9000], RZ ;  /* 0x009000ffbb007388 */ /* 0x0003e80000000c00 */
[----:B------:R1:W-:Y:S04]  /*2770*/  STS.128 [R187+0xb000], RZ ;  /* 0x00b000ffbb007388 */ /* 0x0003e80000000c00 */
[----:B------:R1:W-:Y:S02]  /*2780*/  STS.128 [R187+0xd000], RZ ;  /* 0x00d000ffbb007388 */ /* 0x0003e40000000c00 */
.L_x_459:
[----:B------:R-:W-:Y:S05]  /*2790*/  BSYNC.RECONVERGENT B0 ;  /* 0x0000000000007941 */ /* 0x000fea0003800200 */
.L_x_456:
[----:B------:R-:W-:Y:S01]  /*27a0*/  ISETP.GE.AND P0, PT, R5, R6, PT ;  /* 0x000000060500720c */ /* 0x000fe20003f06270 */
[----:B------:R-:W-:-:S12]  /*27b0*/  BSSY.RECONVERGENT B0, `(.L_x_460) ;  /* 0x000001e000007945 */ /* 0x000fd80003800200 */
[----:B------:R1:W-:Y:S04]  /*27c0*/  @P0 STS.128 [R187+0x9800], RZ ;  /* 0x009800ffbb000388 */ /* 0x0003e80000000c00 */
[----:B------:R1:W-:Y:S04]  /*27d0*/  @P0 STS.128 [R187+0xb800], RZ ;  /* 0x00b800ffbb000388 */ /* 0x0003e80000000c00 */
[----:B------:R1:W-:Y:S01]  /*27e0*/  @P0 STS.128 [R187+0xd800], RZ ;  /* 0x00d800ffbb000388 */ /* 0x0003e20000000c00 */
        /* <DEDUP_REMOVED lines=25> */
.L_x_462:
[----:B------:R1:W-:Y:S02]  /*2980*/  STS.128 [R187+0xd800], RZ ;  /* 0x00d800ffbb007388 */ /* 0x0003e40000000c00 */
.L_x_461:
[----:B------:R-:W-:Y:S05]  /*2990*/  BSYNC.RECONVERGENT B0 ;  /* 0x0000000000007941 */ /* 0x000fea0003800200 */
.L_x_460:
[----:B------:R-:W-:Y:S01]  /*29a0*/  ISETP.GE.AND P0, PT, R9, R6, PT ;  /* 0x000000060900720c */ /* 0x000fe20003f06270 */
[----:B------:R-:W-:-:S12]  /*29b0*/  BSSY.RECONVERGENT B0, `(.L_x_463) ;  /* 0x000001c000007945 */ /* 0x000fd80003800200 */
[----:B------:R1:W-:Y:S04]  /*29c0*/  @P0 STS.128 [R187+0xa000], RZ ;  /* 0x00a000ffbb000388 */ /* 0x0003e80000000c00 */
[----:B------:R1:W-:Y:S04]  /*29d0*/  @P0 STS.128 [R187+0xc000], RZ ;  /* 0x00c000ffbb000388 */ /* 0x0003e80000000c00 */
[----:B------:R1:W-:Y:S01]  /*29e0*/  @P0 STS.128 [R187+0xe000], RZ ;  /* 0x00e000ffbb000388 */ /* 0x0003e20000000c00 */
[----:B------:R-:W-:Y:S05]  /*29f0*/  @P0 BRA `(.L_x_464) ;  /* 0x00000000005c0947 */ /* 0x000fea0003800000 */
[----:B------:R-:W5:Y:S01]  /*2a00*/  LDCU UR5, c[0x0][0x440] ;  /* 0x00008800ff0577ac */ /* 0x000f620008000800 */
[----:B------:R-:W-:-:S04]  /*2a10*/  LEA R8, P2, R124, R180, 0x7 ;  /* 0x000000b47c087211 */ /* 0x000fc800078438ff */
        /* <DEDUP_REMOVED lines=20> */
.L_x_465:
[----:B------:R1:W-:Y:S02]  /*2b60*/  STS.128 [R187+0xe000], RZ ;  /* 0x00e000ffbb007388 */ /* 0x0003e40000000c00 */
.L_x_464:
[----:B------:R-:W-:Y:S05]  /*2b70*/  BSYNC.RECONVERGENT B0 ;  /* 0x0000000000007941 */ /* 0x000fea0003800200 */
.L_x_463:
[----:B------:R-:W-:Y:S01]  /*2b80*/  ISETP.GE.AND P0, PT, R7, R6, PT ;  /* 0x000000060700720c */ /* 0x000fe20003f06270 */
[----:B------:R-:W-:Y:S01]  /*2b90*/  IMAD.SHL.U32 R131, R183, 0x2, RZ ;  /* 0x00000002b7837824 */ /* 0x000fe200078e00ff */
[----:B------:R-:W-:Y:S04]  /*2ba0*/  BSSY.RECONVERGENT B0, `(.L_x_466) ;  /* 0x000001e000007945 */ /* 0x000fe80003800200 */
[----:B------:R-:W-:-:S07]  /*2bb0*/  LOP3.LUT R131, R131, 0x6, RZ, 0xc0, !PT ;  /* 0x0000000683837812 */ /* 0x000fce00078ec0ff */
[----:B------:R1:W-:Y:S04]  /*2bc0*/  @P0 STS.128 [R187+0xa800], RZ ;  /* 0x00a800ffbb000388 */ /* 0x0003e80000000c00 */
[----:B------:R1:W-:Y:S04]  /*2bd0*/  @P0 STS.128 [R187+0xc800], RZ ;  /* 0x00c800ffbb000388 */ /* 0x0003e80000000c00 */
[----:B------:R1:W-:Y:S01]  /*2be0*/  @P0 STS.128 [R187+0xe800], RZ ;  /* 0x00e800ffbb000388 */ /* 0x0003e20000000c00 */
[----:B------:R-:W-:Y:S05]  /*2bf0*/  @P0 BRA `(.L_x_467) ;  /* 0x0000000000600947 */ /* 0x000fea0003800000 */
[----:B------:R-:W5:Y:S01]  /*2c00*/  LDCU UR5, c[0x0][0x440] ;  /* 0x00008800ff0577ac */ /* 0x000f620008000800 */
[----:B------:R-:W-:Y:S02]  /*2c10*/  IMAD R5, R125, 0xc0, RZ ;  /* 0x000000c07d057824 */ /* 0x000fe400078e02ff */
[----:B------:R-:W-:-:S05]  /*2c20*/  IMAD.WIDE.U32 R6, R124, 0xc0, R180 ;  /* 0x000000c07c067825 */ /* 0x000fca00078e00b4 */
        /* <DEDUP_REMOVED lines=20> */
.L_x_468:
[----:B------:R1:W-:Y:S02]  /*2d70*/  STS.128 [R187+0xe800], RZ ;  /* 0x00e800ffbb007388 */ /* 0x0003e40000000c00 */
.L_x_467:
[----:B------:R-:W-:Y:S05]  /*2d80*/  BSYNC.RECONVERGENT B0 ;  /* 0x0000000000007941 */ /* 0x000fea0003800200 */
.L_x_466:
[----:B------:R-:W-:Y:S01]  /*2d90*/  LOP3.LUT R3, R3, 0x100, RZ, 0xc0, !PT ;  /* 0x0000010003037812 */ /* 0x000fe200078ec0ff */
[----:B------:R-:W0:Y:S01]  /*2da0*/  LDGDEPBAR ;  /* 0x00000000000079af */ /* 0x000e220000000000 */
[----:B------:R-:W-:Y:S02]  /*2db0*/  LOP3.LUT R172, R2, 0x8, R183, 0x78, !PT ;  /* 0x0000000802ac7812 */ /* 0x000fe400078e78b7 */
[----:B------:R-:W-:Y:S02]  /*2dc0*/  LOP3.LUT R3, R3, 0x20, R4, 0xf8, !PT ;  /* 0x0000002003037812 */ /* 0x000fe400078ef804 */
[----:B------:R-:W-:Y:S02]  /*2dd0*/  LEA R173, R173, UR4, 0x1 ;  /* 0x00000004adad7c11 */ /* 0x000fe4000f8e08ff */
[----:B------:R-:W-:Y:S01]  /*2de0*/  LOP3.LUT P0, RZ, R183, 0x4, RZ, 0xc0, !PT ;  /* 0x00000004b7ff7812 */ /* 0x000fe2000780c0ff */
[----:B------:R-:W-:Y:S01]  /*2df0*/  IMAD.IADD R172, R172, 0x1, R3 ;  /* 0x00000001acac7824 */ /* 0x000fe200078e0203 */
[C---:B------:R-:W-:Y:S01]  /*2e00*/  VIMNMX R136, PT, PT, R0.reuse, R135, PT ;  /* 0x0000008700887248 */ /* 0x040fe20003fe0100 */
[----:B------:R-:W-:Y:S01]  /*2e10*/  LDSM.16.M88.4 R80, [R173] ;  /* 0x00000000ad50783b */ /* 0x000fe20000000200 */
[----:B------:R-:W-:Y:S01]  /*2e20*/  IMAD.MOV.U32 R3, RZ, RZ, 0x20 ;  /* 0x00000020ff037424 */ /* 0x000fe200078e00ff */
[----:B------:R-:W-:Y:S01]  /*2e30*/  VIADDMNMX R135, R0, 0x8, R135, PT ;  /* 0x0000000800877846 */ /* 0x000fe20003800187 */
[----:B------:R-:W-:Y:S01]  /*2e40*/  IMAD.IADD R0, R126, 0x1, R131 ;  /* 0x000000017e007824 */ /* 0x000fe200078e0283 */
[----:B------:R-:W-:Y:S01]  /*2e50*/  LEA R172, R172, UR4, 0x1 ;  /* 0x00000004acac7c11 */ /* 0x000fe2000f8e08ff */
[----:B------:R-:W-:Y:S01]  /*2e60*/  LDSM.16.M88.4 R116, [R173+0x2000] ;  /* 0x00200000ad74783b */ /* 0x000fe20000000200 */
[----:B------:R-:W-:-:S02]  /*2e70*/  SEL R3, R3, 0xffffffe0, !P0 ;  /* 0xffffffe003037807 */ /* 0x000fc40004000000 */
[----:B------:R-:W-:Y:S01]  /*2e80*/  ISETP.NE.AND P0, PT, R134, 0x1, PT ;  /* 0x000000018600780c */ /* 0x000fe20003f05270 */
[----:B------:R-:W5:Y:S02]  /*2e90*/  LDSM.16.M88.4 R36, [R172+0x3000] ;  /* 0x00300000ac24783b */ /* 0x000f640000000200 */
[--C-:B------:R-:W-:Y:S02]  /*2ea0*/  IMAD.IADD R171, R173, 0x1, R3.reuse ;  /* 0x00000001adab7824 */ /* 0x100fe400078e0203 */
[----:B------:R-:W2:Y:S01]  /*2eb0*/  LDSM.16.M88.4 R28, [R172+0x3400] ;  /* 0x00340000ac1c783b */ /* 0x000ea20000000200 */
[----:B------:R-:W-:-:S03]  /*2ec0*/  IMAD.IADD R169, R172, 0x1, R3 ;  /* 0x00000001aca97824 */ /* 0x000fc600078e0203 */
[----:B---3--:R-:W3:Y:S04]  /*2ed0*/  LDSM.16.M88.4 R20, [R172+0x3800] ;  /* 0x00380000ac14783b */ /* 0x008ee80000000200 */
[----:B------:R-:W4:Y:S04]  /*2ee0*/  LDSM.16.M88.4 R12, [R172+0x3c00] ;  /* 0x003c0000ac0c783b */ /* 0x000f280000000200 */
[----:B-1----:R-:W1:Y:S04]  /*2ef0*/  LDSM.16.M88.4 R4, [R172+0x4000] ;  /* 0x00400000ac04783b */ /* 0x002e680000000200 */
[----:B------:R-:W1:Y:S04]  /*2f00*/  LDSM.16.M88.4 R96, [R172+0x4400] ;  /* 0x00440000ac60783b */ /* 0x000e680000000200 */
[----:B------:R-:W1:Y:S04]  /*2f10*/  LDSM.16.M88.4 R88, [R172+0x4800] ;  /* 0x00480000ac58783b */ /* 0x000e680000000200 */
[----:B------:R-:W1:Y:S04]  /*2f20*/  LDSM.16.M88.4 R44, [R172+0x4c00] ;  /* 0x004c0000ac2c783b */ /* 0x000e680000000200 */
[----:B------:R-:W-:Y:S04]  /*2f30*/  LDSM.16.M88.4 R60, [R171] ;  /* 0x00000000ab3c783b */ /* 0x000fe80000000200 */
[----:B------:R-:W1:Y:S04]  /*2f40*/  LDSM.16.M88.4 R104, [R169+0x3400] ;  /* 0x00340000a968783b */ /* 0x000e680000000200 */
[----:B------:R-:W1:Y:S01]  /*2f50*/  LDSM.16.M88.4 R76, [R169+0x3800] ;  /* 0x00380000a94c783b */ /* 0x000e620000000200 */
[C---:B-----5:R-:W-:Y:S03]  /*2f60*/  HMMA.16816.F32.BF16 R40, R80.reuse, R36, RZ ;  /* 0x000000245028723c */ /* 0x060fe600000418ff */
[----:B------:R-:W5:Y:S04]  /*2f70*/  LDSM.16.M88.4 R72, [R169+0x3c00] ;  /* 0x003c0000a948783b */ /* 0x000f680000000200 */
[----:B------:R-:W5:Y:S01]  /*2f80*/  LDSM.16.M88.4 R52, [R169+0x4000] ;  /* 0x00400000a934783b */ /* 0x000f620000000200 */
[C---:B--2---:R-:W-:Y:S03]  /*2f90*/  HMMA.16816.F32.BF16 R32, R80.reuse, R28, RZ ;  /* 0x0000001c5020723c */ /* 0x044fe600000418ff */
[----:B------:R-:W2:Y:S04]  /*2fa0*/  LDSM.16.M88.4 R48, [R169+0x4400] ;  /* 0x00440000a930783b */ /* 0x000ea80000000200 */
[----:B------:R-:W2:Y:S01]  /*2fb0*/  LDSM.16.M88.4 R68, [R169+0x4800] ;  /* 0x00480000a944783b */ /* 0x000ea20000000200 */
[C---:B---3--:R-:W-:Y:S03]  /*2fc0*/  HMMA.16816.F32.BF16 R24, R80.reuse, R20, RZ ;  /* 0x000000145018723c */ /* 0x048fe600000418ff */
[----:B------:R-:W3:Y:S04]  /*2fd0*/  LDSM.16.M88.4 R64, [R169+0x4c00] ;  /* 0x004c0000a940783b */ /* 0x000ee80000000200 */
[----:B------:R-:W3:Y:S01]  /*2fe0*/  LDSM.16.M88.4 R108, [R169+0x3000] ;  /* 0x00300000a96c783b */ /* 0x000ee20000000200 */
[C---:B----4-:R-:W-:Y:S03]  /*2ff0*/  HMMA.16816.F32.BF16 R16, R80.reuse, R12, RZ ;  /* 0x0000000c5010723c */ /* 0x050fe600000418ff */
[----:B------:R-:W-:Y:S04]  /*3000*/  LDSM.16.M88.4 R56, [R172+0x5000] ;  /* 0x00500000ac38783b */ /* 0x000fe80000000200 */
[----:B------:R-:W-:Y:S01]  /*3010*/  LDSM.16.M88.4 R120, [R172+0x8000] ;  /* 0x00800000ac78783b */ /* 0x000fe20000000200 */
[C---:B-1----:R-:W-:Y:S03]  /*3020*/  HMMA.16816.F32.BF16 R8, R80.reuse, R4, RZ ;  /* 0x000000045008723c */ /* 0x042fe600000418ff */
[----:B------:R-:W-:Y:S05]  /*3030*/  LDSM.16.M88.4 R112, [R172+0x8400] ;  /* 0x00840000ac70783b */ /* 0x000fea0000000200 */
[C---:B------:R-:W-:Y:S08]  /*3040*/  HMMA.16816.F32.BF16 R100, R80.reuse, R96, RZ ;  /* 0x000000605064723c */ /* 0x040ff000000418ff */
        /* <DEDUP_REMOVED lines=9> */
[----:B------:R-:W-:Y:S01]  /*30e0*/  HMMA.16816.F32.BF16 R80, R80, R46, RZ ;  /* 0x0000002e5050723c */ /* 0x000fe200000418ff */
[----:B------:R-:W-:Y:S07]  /*30f0*/  LDSM.16.M88.4 R44, [R173+0x1000] ;  /* 0x00100000ad2c783b */ /* 0x000fee0000000200 */
[C---:B------:R-:W-:Y:S08]  /*3100*/  HMMA.16816.F32.BF16 R32, R60.reuse, R104, R32 ;  /* 0x000000683c20723c */ /* 0x040ff00000041820 */
[C---:B------:R-:W-:Y:S01]  /*3110*/  HMMA.16816.F32.BF16 R28, R60.reuse, R106, R28 ;  /* 0x0000006a3c1c723c */ /* 0x040fe2000004181c */
[----:B------:R-:W-:Y:S07]  /*3120*/  LDSM.16.M88.4 R104, [R172+0x5c00] ;  /* 0x005c0000ac68783b */ /* 0x000fee0000000200 */
[C---:B------:R-:W-:Y:S08]  /*3130*/  HMMA.16816.F32.BF16 R24, R60.reuse, R76, R24 ;  /* 0x0000004c3c18723c */ /* 0x040ff00000041818 */
[C---:B------:R-:W-:Y:S01]  /*3140*/  HMMA.16816.F32.BF16 R20, R60.reuse, R78, R20 ;  /* 0x0000004e3c14723c */ /* 0x040fe20000041814 */
[----:B------:R-:W-:Y:S07]  /*3150*/  LDSM.16.M88.4 R76, [R172+0x6000] ;  /* 0x00600000ac4c783b */ /* 0x000fee0000000200 */
[C---:B-----5:R-:W-:Y:S08]  /*3160*/  HMMA.16816.F32.BF16 R16, R60.reuse, R72, R16 ;  /* 0x000000483c10723c */ /* 0x060ff00000041810 */
[C---:B------:R-:W-:Y:S01]  /*3170*/  HMMA.16816.F32.BF16 R12, R60.reuse, R74, R12 ;  /* 0x0000004a3c0c723c */ /* 0x040fe2000004180c */
[----:B------:R-:W-:Y:S07]  /*3180*/  LDSM.16.M88.4 R72, [R172+0x6400] ;  /* 0x00640000ac48783b */ /* 0x000fee0000000200 */
[C---:B------:R-:W-:Y:S08]  /*3190*/  HMMA.16816.F32.BF16 R8, R60.reuse, R52, R8 ;  /* 0x000000343c08723c */ /* 0x040ff00000041808 */
[C---:B------:R-:W-:Y:S01]  /*31a0*/  HMMA.16816.F32.BF16 R4, R60.reuse, R54, R4 ;  /* 0x000000363c04723c */ /* 0x040fe20000041804 */
[----:B------:R-:W1:Y:S07]  /*31b0*/  LDSM.16.M88.4 R52, [R172+0x5400] ;  /* 0x00540000ac34783b */ /* 0x000e6e0000000200 */
[C---:B--2---:R-:W-:Y:S08]  /*31c0*/  HMMA.16816.F32.BF16 R100, R60.reuse, R48, R100 ;  /* 0x000000303c64723c */ /* 0x044ff00000041864 */
[C---:B------:R-:W-:Y:S01]  /*31d0*/  HMMA.16816.F32.BF16 R96, R60.reuse, R50, R96 ;  /* 0x000000323c60723c */ /* 0x040fe20000041860 */
[----:B------:R-:W2:Y:S07]  /*31e0*/  LDSM.16.M88.4 R48, [R172+0x5800] ;  /* 0x00580000ac30783b */ /* 0x000eae0000000200 */
[C---:B------:R-:W-:Y:S08]  /*31f0*/  HMMA.16816.F32.BF16 R92, R60.reuse, R68, R92 ;  /* 0x000000443c5c723c */ /* 0x040ff0000004185c */
[C---:B------:R-:W-:Y:S01]  /*3200*/  HMMA.16816.F32.BF16 R88, R60.reuse, R70, R88 ;  /* 0x000000463c58723c */ /* 0x040fe20000041858 */
[----:B------:R-:W4:Y:S07]  /*3210*/  LDSM.16.M88.4 R68, [R172+0x6800] ;  /* 0x00680000ac44783b */ /* 0x000f2e0000000200 */
[C---:B---3--:R-:W-:Y:S08]  /*3220*/  HMMA.16816.F32.BF16 R84, R60.reuse, R64, R84 ;  /* 0x000000403c54723c */ /* 0x048ff00000041854 */
[C---:B------:R-:W-:Y:S01]  /*3230*/  HMMA.16816.F32.BF16 R80, R60.reuse, R66, R80 ;  /* 0x000000423c50723c */ /* 0x040fe20000041850 */
[----:B------:R-:W3:Y:S07]  /*3240*/  LDSM.16.M88.4 R64, [R172+0x6c00] ;  /* 0x006c0000ac40783b */ /* 0x000eee0000000200 */
[C---:B------:R-:W-:Y:S08]  /*3250*/  HMMA.16816.F32.BF16 R40, R60.reuse, R108, R40 ;  /* 0x0000006c3c28723c */ /* 0x040ff00000041828 */
[----:B------:R-:W-:Y:S01]  /*3260*/  HMMA.16816.F32.BF16 R36, R60, R110, R36 ;  /* 0x0000006e3c24723c */ /* 0x000fe20000041824 */
[----:B------:R-:W-:Y:S04]  /*3270*/  LDSM.16.M88.4 R60, [R171+0x1000] ;  /* 0x00100000ab3c783b */ /* 0x000fe80000000200 */
[----:B------:R-:W-:Y:S03]  /*3280*/  LDSM.16.M88.4 R108, [R172+0x8800] ;  /* 0x00880000ac6c783b */ /* 0x000fe60000000200 */
[C---:B-1----:R-:W-:Y:S08]  /*3290*/  HMMA.16816.F32.BF16 R32, R44.reuse, R52, R32 ;  /* 0x000000342c20723c */ /* 0x042ff00000041820 */
[C---:B------:R-:W-:Y:S08]  /*32a0*/  HMMA.16816.F32.BF16 R40, R44.reuse, R56, R40 ;  /* 0x000000382c28723c */ /* 0x040ff00000041828 */
[C---:B------:R-:W-:Y:S01]  /*32b0*/  HMMA.16816.F32.BF16 R36, R44.reuse, R58, R36 ;  /* 0x0000003a2c24723c */ /* 0x040fe20000041824 */
[----:B------:R-:W1:Y:S07]  /*32c0*/  LDSM.16.M88.4 R56, [R169+0x5000] ;  /* 0x00500000a938783b */ /* 0x000e6e0000000200 */
[C---:B------:R-:W-:Y:S01]  /*32d0*/  HMMA.16816.F32.BF16 R28, R44.reuse, R54, R28 ;  /* 0x000000362c1c723c */ /* 0x040fe2000004181c */
[----:B------:R-:W5:Y:S07]  /*32e0*/  LDSM.16.M88.4 R52, [R169+0x5400] ;  /* 0x00540000a934783b */ /* 0x000f6e0000000200 */
[C---:B--2---:R-:W-:Y:S08]  /*32f0*/  HMMA.16816.F32.BF16 R24, R44.reuse, R48, R24 ;  /* 0x000000302c18723c */ /* 0x044ff00000041818 */
[C---:B------:R-:W-:Y:S01]  /*3300*/  HMMA.16816.F32.BF16 R20, R44.reuse, R50, R20 ;  /* 0x000000322c14723c */ /* 0x040fe20000041814 */
[----:B------:R-:W2:Y:S07]  /*3310*/  LDSM.16.M88.4 R48, [R169+0x5800] ;  /* 0x00580000a930783b */ /* 0x000eae0000000200 */
[C---:B------:R-:W-:Y:S08]  /*3320*/  HMMA.16816.F32.BF16 R16, R44.reuse, R104, R16 ;  /* 0x000000682c10723c */ /* 0x040ff00000041810 */
[C---:B------:R-:W-:Y:S01]  /*3330*/  HMMA.16816.F32.BF16 R12, R44.reuse, R106, R12 ;  /* 0x0000006a2c0c723c */ /* 0x040fe2000004180c */
[----:B------:R-:W-:Y:S07]  /*3340*/  LDSM.16.M88.4 R104, [R172+0x8c00] ;  /* 0x008c0000ac68783b */ /* 0x000fee0000000200 */
[C---:B------:R-:W-:Y:S08]  /*3350*/  HMMA.16816.F32.BF16 R8, R44.reuse, R76, R8 ;  /* 0x0000004c2c08723c */ /* 0x040ff00000041808 */
[C---:B------:R-:W-:Y:S01]  /*3360*/  HMMA.16816.F32.BF16 R4, R44.reuse, R78, R4 ;  /* 0x0000004e2c04723c */ /* 0x040fe20000041804 */
[----:B------:R-:W-:Y:S07]  /*3370*/  LDSM.16.M88.4 R76, [R169+0x5c00] ;  /* 0x005c0000a94c783b */ /* 0x000fee0000000200 */
[C---:B------:R-:W-:Y:S08]  /*3380*/  HMMA.16816.F32.BF16 R100, R44.reuse, R72, R100 ;  /* 0x000000482c64723c */ /* 0x040ff00000041864 */
[C---:B------:R-:W-:Y:S01]  /*3390*/  HMMA.16816.F32.BF16 R96, R44.reuse, R74, R96 ;  /* 0x0000004a2c60723c */ /* 0x040fe20000041860 */
[----:B------:R-:W-:Y:S07]  /*33a0*/  LDSM.16.M88.4 R72, [R169+0x6400] ;  /* 0x00640000a948783b */ /* 0x000fee0000000200 */
[C---:B----4-:R-:W-:Y:S08]  /*33b0*/  HMMA.16816.F32.BF16 R92, R44.reuse, R68, R92 ;  /* 0x000000442c5c723c */ /* 0x050ff0000004185c */
[C---:B------:R-:W-:Y:S01]  /*33c0*/  HMMA.16816.F32.BF16 R88, R44.reuse, R70, R88 ;  /* 0x000000462c58723c */ /* 0x040fe20000041858 */
[----:B------:R-:W-:Y:S07]  /*33d0*/  LDSM.16.M88.4 R68, [R169+0x6800] ;  /* 0x00680000a944783b */ /* 0x000fee0000000200 */
[C---:B---3--:R-:W-:Y:S08]  /*33e0*/  HMMA.16816.F32.BF16 R84, R44.reuse, R64, R84 ;  /* 0x000000402c54723c */ /* 0x048ff00000041854 */
[----:B------:R-:W-:Y:S01]  /*33f0*/  HMMA.16816.F32.BF16 R80, R44, R66, R80 ;  /* 0x000000422c50723c */ /* 0x000fe20000041850 */
[----:B------:R-:W3:Y:S04]  /*3400*/  LDSM.16.M88.4 R44, [R169+0x6000] ;  /* 0x00600000a92c783b */ /* 0x000ee80000000200 */
[----:B------:R-:W4:Y:S03]  /*3410*/  LDSM.16.M88.4 R64, [R169+0x6c00] ;  /* 0x006c0000a940783b */ /* 0x000f260000000200 */
[C---:B-1----:R-:W-:Y:S08]  /*3420*/  HMMA.16816.F32.BF16 R40, R60.reuse, R56, R40 ;  /* 0x000000383c28723c */ /* 0x042ff00000041828 */
[C---:B------:R-:W-:Y:S01]  /*3430*/  HMMA.16816.F32.BF16 R36, R60.reuse, R58, R36 ;  /* 0x0000003a3c24723c */ /* 0x040fe20000041824 */
[----:B------:R-:W1:Y:S07]  /*3440*/  LDSM.16.M88.4 R56, [R172+0x7000] ;  /* 0x00700000ac38783b */ /* 0x000e6e0000000200 */
[C---:B-----5:R-:W-:Y:S08]  /*3450*/  HMMA.16816.F32.BF16 R32, R60.reuse, R52, R32 ;  /* 0x000000343c20723c */ /* 0x060ff00000041820 */
[C---:B------:R-:W-:Y:S01]  /*3460*/  HMMA.16816.F32.BF16 R28, R60.reuse, R54, R28 ;  /* 0x000000363c1c723c */ /* 0x040fe2000004181c */
[----:B------:R-:W5:Y:S07]  /*3470*/  LDSM.16.M88.4 R52, [R172+0x7400] ;  /* 0x00740000ac34783b */ /* 0x000f6e0000000200 */
[C---:B--2---:R-:W-:Y:S08]  /*3480*/  HMMA.16816.F32.BF16 R24, R60.reuse, R48, R24 ;  /* 0x000000303c18723c */ /* 0x044ff00000041818 */
[C---:B------:R-:W-:Y:S01]  /*3490*/  HMMA.16816.F32.BF16 R20, R60.reuse, R50, R20 ;  /* 0x000000323c14723c */ /* 0x040fe20000041814 */
[----:B------:R-:W2:Y:S07]  /*34a0*/  LDSM.16.M88.4 R48, [R172+0x7800] ;  /* 0x00780000ac30783b */ /* 0x000eae0000000200 */
[C---:B---3--:R-:W-:Y:S08]  /*34b0*/  HMMA.16816.F32.BF16 R8, R60.reuse, R44, R8 ;  /* 0x0000002c3c08723c */ /* 0x048ff00000041808 */
[C---:B------:R-:W-:Y:S01]  /*34c0*/  HMMA.16816.F32.BF16 R4, R60.reuse, R46, R4 ;  /* 0x0000002e3c04723c */ /* 0x040fe20000041804 */
[----:B------:R-:W3:Y:S07]  /*34d0*/  LDSM.16.M88.4 R44, [R172+0x7c00] ;  /* 0x007c0000ac2c783b */ /* 0x000eee0000000200 */
[C---:B------:R-:W-:Y:S08]  /*34e0*/  HMMA.16816.F32.BF16 R16, R60.reuse, R76, R16 ;  /* 0x0000004c3c10723c */ /* 0x040ff00000041810 */
[C---:B------:R-:W-:Y:S01]  /*34f0*/  HMMA.16816.F32.BF16 R12, R60.reuse, R78, R12 ;  /* 0x0000004e3c0c723c */ /* 0x040fe2000004180c */
[----:B------:R-:W-:Y:S07]  /*3500*/  LDSM.16.M88.4 R76, [R171+0x2000] ;  /* 0x00200000ab4c783b */ /* 0x000fee0000000200 */
[C---:B------:R-:W-:Y:S08]  /*3510*/  HMMA.16816.F32.BF16 R100, R60.reuse, R72, R100 ;  /* 0x000000483c64723c */ /* 0x040ff00000041864 */
[C---:B------:R-:W-:Y:S01]  /*3520*/  HMMA.16816.F32.BF16 R96, R60.reuse, R74, R96 ;  /* 0x0000004a3c60723c */ /* 0x040fe20000041860 */
[----:B------:R-:W3:Y:S07]  /*3530*/  LDSM.16.M88.4 R72, [R169+0x7000] ;  /* 0x00700000a948783b */ /* 0x000eee0000000200 */
[C---:B------:R-:W-:Y:S08]  /*3540*/  HMMA.16816.F32.BF16 R92, R60.reuse, R68, R92 ;  /* 0x000000443c5c723c */ /* 0x040ff0000004185c */
[C---:B------:R-:W-:Y:S01]  /*3550*/  HMMA.16816.F32.BF16 R88, R60.reuse, R70, R88 ;  /* 0x000000463c58723c */ /* 0x040fe20000041858 */
[----:B------:R-:W3:Y:S07]  /*3560*/  LDSM.16.M88.4 R68, [R169+0x7400] ;  /* 0x00740000a944783b */ /* 0x000eee0000000200 */
[C---:B----4-:R-:W-:Y:S08]  /*3570*/  HMMA.16816.F32.BF16 R84, R60.reuse, R64, R84 ;  /* 0x000000403c54723c */ /* 0x050ff00000041854 */
[----:B------:R-:W-:Y:S01]  /*3580*/  HMMA.16816.F32.BF16 R80, R60, R66, R80 ;  /* 0x000000423c50723c */ /* 0x000fe20000041850 */
[----:B------:R-:W4:Y:S04]  /*3590*/  LDSM.16.M88.4 R64, [R169+0x7800] ;  /* 0x00780000a940783b */ /* 0x000f280000000200 */
        /* <DEDUP_REMOVED lines=11> */
[----:B------:R-:W-:Y:S01]  /*3650*/  HMMA.16816.F32.BF16 R12, R116, R46, R12 ;  /* 0x0000002e740c723c */ /* 0x000fe2000004180c */
[----:B------:R-:W3:Y:S01]  /*3660*/  LDSM.16.M88.4 R44, [R169+0x8c00] ;  /* 0x008c0000a92c783b */ /* 0x000ee20000000200 */
[----:B------:R-:W-:-:S06]  /*3670*/  DEPBAR.LE SB0, 0x0 ;  /* 0x000080000000791a */ /* 0x000fcc0000000000 */
[C---:B------:R-:W-:Y:S08]  /*3680*/  HMMA.16816.F32.BF16 R8, R116.reuse, R120, R8 ;  /* 0x000000787408723c */ /* 0x040ff00000041808 */
[C---:B------:R-:W-:Y:S08]  /*3690*/  HMMA.16816.F32.BF16 R4, R116.reuse, R122, R4 ;  /* 0x0000007a7404723c */ /* 0x040ff00000041804 */
[C---:B------:R-:W-:Y:S08]  /*36a0*/  HMMA.16816.F32.BF16 R100, R116.reuse, R112, R100 ;  /* 0x000000707464723c */ /* 0x040ff00000041864 */
[C---:B------:R-:W-:Y:S08]  /*36b0*/  HMMA.16816.F32.BF16 R96, R116.reuse, R114, R96 ;  /* 0x000000727460723c */ /* 0x040ff00000041860 */
[C---:B------:R-:W-:Y:S08]  /*36c0*/  HMMA.16816.F32.BF16 R92, R116.reuse, R108, R92 ;  /* 0x0000006c745c723c */ /* 0x040ff0000004185c */
[C---:B------:R-:W-:Y:S08]  /*36d0*/  HMMA.16816.F32.BF16 R88, R116.reuse, R110, R88 ;  /* 0x0000006e7458723c */ /* 0x040ff00000041858 */
[C---:B------:R-:W-:Y:S08]  /*36e0*/  HMMA.16816.F32.BF16 R84, R116.reuse, R104, R84 ;  /* 0x000000687454723c */ /* 0x040ff00000041854 */
[----:B------:R-:W-:Y:S08]  /*36f0*/  HMMA.16816.F32.BF16 R80, R116, R106, R80 ;  /* 0x0000006a7450723c */ /* 0x000ff00000041850 */
[C---:B------:R-:W-:Y:S08]  /*3700*/  HMMA.16816.F32.BF16 R40, R76.reuse, R72, R40 ;  /* 0x000000484c28723c */ /* 0x040ff00000041828 */
[C---:B------:R-:W-:Y:S08]  /*3710*/  HMMA.16816.F32.BF16 R36, R76.reuse, R74, R36 ;  /* 0x0000004a4c24723c */ /* 0x040ff00000041824 */
[C---:B------:R-:W-:Y:S08]  /*3720*/  HMMA.16816.F32.BF16 R32, R76.reuse, R68, R32 ;  /* 0x000000444c20723c */ /* 0x040ff00000041820 */
[C---:B------:R-:W-:Y:S08]  /*3730*/  HMMA.16816.F32.BF16 R28, R76.reuse, R70, R28 ;  /* 0x000000464c1c723c */ /* 0x040ff0000004181c */
[C---:B----4-:R-:W-:Y:S08]  /*3740*/  HMMA.16816.F32.BF16 R24, R76.reuse, R64, R24 ;  /* 0x000000404c18723c */ /* 0x050ff00000041818 */
[C---:B------:R-:W-:Y:S08]  /*3750*/  HMMA.16816.F32.BF16 R20, R76.reuse, R66, R20 ;  /* 0x000000424c14723c */ /* 0x040ff00000041814 */
[C---:B------:R-:W-:Y:S08]  /*3760*/  HMMA.16816.F32.BF16 R16, R76.reuse, R60, R16 ;  /* 0x0000003c4c10723c */ /* 0x040ff00000041810 */
[C---:B------:R-:W-:Y:S08]  /*3770*/  HMMA.16816.F32.BF16 R12, R76.reuse, R62, R12 ;  /* 0x0000003e4c0c723c */ /* 0x040ff0000004180c */
[C---:B-1----:R-:W-:Y:S08]  /*3780*/  HMMA.16816.F32.BF16 R8, R76.reuse, R56, R8 ;  /* 0x000000384c08723c */ /* 0x042ff00000041808 */
[C---:B------:R-:W-:Y:S08]  /*3790*/  HMMA.16816.F32.BF16 R4, R76.reuse, R58, R4 ;  /* 0x0000003a4c04723c */ /* 0x040ff00000041804 */
[C---:B-----5:R-:W-:Y:S08]  /*37a0*/  HMMA.16816.F32.BF16 R100, R76.reuse, R52, R100 ;  /* 0x000000344c64723c */ /* 0x060ff00000041864 */
[C---:B------:R-:W-:Y:S08]  /*37b0*/  HMMA.16816.F32.BF16 R96, R76.reuse, R54, R96 ;  /* 0x000000364c60723c */ /* 0x040ff00000041860 */
[C---:B--2---:R-:W-:Y:S08]  /*37c0*/  HMMA.16816.F32.BF16 R92, R76.reuse, R48, R92 ;  /* 0x000000304c5c723c */ /* 0x044ff0000004185c */
[C---:B------:R-:W-:Y:S08]  /*37d0*/  HMMA.16816.F32.BF16 R88, R76.reuse, R50, R88 ;  /* 0x000000324c58723c */ /* 0x040ff00000041858 */
[C---:B---3--:R-:W-:Y:S08]  /*37e0*/  HMMA.16816.F32.BF16 R84, R76.reuse, R44, R84 ;  /* 0x0000002c4c54723c */ /* 0x048ff00000041854 */
[----:B------:R-:W-:Y:S01]  /*37f0*/  HMMA.16816.F32.BF16 R80, R76, R46, R80 ;  /* 0x0000002e4c50723c */ /* 0x000fe20000041850 */
[----:B------:R-:W-:Y:S06]  /*3800*/  BAR.SYNC.DEFER_BLOCKING 0x0 ;  /* 0x0000000000007b1d */ /* 0x000fec0000010000 */
[----:B------:R-:W-:-:S13]  /*3810*/  @!P0 BRA `(.L_x_469) ;  /* 0x00000008005c8947 */ /* 0x000fda0003800000 */
[----:B------:R-:W-:-:S04]  /*3820*/  UISETP.NE.U32.AND UP0, UPT, UR8, URZ, UPT ;  /* 0x000000ff0800728c */ /* 0x000fc8000bf05070 */
[----:B------:R-:W-:-:S09]  /*3830*/  UISETP.NE.AND.EX UP0, UPT, UR9, URZ, UPT, UP0 ;  /* 0x000000ff0900728c */ /* 0x000fd2000bf05300 */
[----:B------:R-:W-:Y:S05]  /*3840*/  BRA.U UP0, `(.L_x_470) ;  /* 0x0000000100207547 */ /* 0x000fea000b800000 */
[----:B------:R-:W-:Y:S01]  /*3850*/  UMOV UR5, URZ ;  /* 0x000000ff00057c82 */ /* 0x000fe20008000000 */
[----:B------:R-:W-:Y:S01]  /*3860*/  IMAD.SHL.U32 R2, R132, 0x80, RZ ;  /* 0x0000008084027824 */ /* 0x000fe200078e00ff */
[----:B------:R-:W-:-:S05]  /*3870*/  IADD3 R45, P1, PT, RZ, -UR5, RZ ;  /* 0x80000005ff2d7c10 */ /* 0x000fca000ff3e0ff */
[----:B------:R-:W-:-:S05]  /*3880*/  IMAD.X R2, RZ, RZ, ~R2, P1 ;  /* 0x000000ffff027224 */ /* 0x000fca00008e0e02 */
[----:B------:R-:W-:-:S04]  /*3890*/  SHF.R.S64 R45, R45, 0x1f, R2 ;  /* 0x0000001f2d2d7819 */ /* 0x000fc80000001002 */
[----:B------:R-:W-:-:S04]  /*38a0*/  IADD3 R178, P1, PT, R45, R178, RZ ;  /* 0x000000b22db27210 */ /* 0x000fc80007f3e0ff */
[----:B------:R-:W-:Y:S01]  /*38b0*/  LEA.HI.X.SX32 R177, R2, R177, 0x1, P1 ;  /* 0x000000b102b17211 */ /* 0x000fe200008f0eff */
[----:B------:R-:W-:Y:S08]  /*38c0*/  BRA `(.L_x_471) ;  /* 0x0000000000ec7947 */ /* 0x000ff00003800000 */
.L_x_470:
[----:B------:R-:W1:Y:S01]  /*38d0*/  LDC R45, c[0x0][0x4f0] ;  /* 0x00013c00ff2d7b82 */ /* 0x000e620000000800 */
[----:B------:R-:W-:Y:S01]  /*38e0*/  IADD3 R50, PT, PT, R127, -0x100, RZ ;  /* 0xffffff007f327810 */ /* 0x000fe20007ffe0ff */
[----:B------:R-:W2:Y:S01]  /*38f0*/  LDCU.64 UR6, c[0x0][0x3a0] ;  /* 0x00007400ff0677ac */ /* 0x000ea20008000a00 */
[----:B------:R-:W-:Y:S02]  /*3900*/  IABS R46, R126 ;  /* 0x0000007e002e7213 */ /* 0x000fe40000000000 */
[----:B------:R-:W-:Y:S02]  /*3910*/  IABS R44, R50 ;  /* 0x00000032002c7213 */ /* 0x000fe40000000000 */
[-C--:B-1----:R-:W-:Y:S02]  /*3920*/  IABS R2, R45.reuse ;  /* 0x0000002d00027213 */ /* 0x082fe40000000000 */
[----:B------:R-:W-:Y:S02]  /*3930*/  LOP3.LUT R50, R50, R45, RZ, 0x3c, !PT ;  /* 0x0000002d32327212 */ /* 0x000fe400078e3cff */
[----:B------:R-:W1:Y:S02]  /*3940*/  I2F.RP R47, R2 ;  /* 0x00000002002f7306 */ /* 0x000e640000209400 */
[----:B------:R-:W-:-:S06]  /*3950*/  ISETP.GE.AND P1, PT, R50, RZ, PT ;  /* 0x000000ff3200720c */ /* 0x000fcc0003f26270 */
[----:B-1----:R-:W1:Y:S02]  /*3960*/  MUFU.RCP R48, R47 ;  /* 0x0000002f00307308 */ /* 0x002e640000001000 */
[----:B-1----:R-:W-:-:S06]  /*3970*/  VIADD R48, R48, 0xffffffe ;  /* 0x0ffffffe30307836 */ /* 0x002fcc0000000000 */
[----:B------:R-:W1:Y:S02]  /*3980*/  F2I.FTZ.U32.TRUNC.NTZ R49, R48 ;  /* 0x0000003000317305 */ /* 0x000e64000021f000 */
[----:B-1----:R-:W-:Y:S02]  /*3990*/  IMAD.MOV R51, RZ, RZ, -R49 ;  /* 0x000000ffff337224 */ /* 0x002fe400078e0a31 */
[----:B------:R-:W-:Y:S02]  /*39a0*/  IMAD.MOV.U32 R48, RZ, RZ, RZ ;  /* 0x000000ffff307224 */ /* 0x000fe400078e00ff */
[----:B------:R-:W-:-:S04]  /*39b0*/  IMAD R51, R51, R2, RZ ;  /* 0x0000000233337224 */ /* 0x000fc800078e02ff */
[----:B------:R-:W-:-:S06]  /*39c0*/  IMAD.HI.U32 R51, R49, R51, R48 ;  /* 0x0000003331337227 */ /* 0x000fcc00078e0030 */
[----:B------:R-:W-:-:S04]  /*39d0*/  IMAD.HI.U32 R48, R51, R44, RZ ;  /* 0x0000002c33307227 */ /* 0x000fc800078e00ff */
[----:B------:R-:W-:-:S04]  /*39e0*/  IMAD.HI.U32 R51, R51, R46, RZ ;  /* 0x0000002e33337227 */ /* 0x000fc800078e00ff */
[----:B------:R-:W-:Y:S01]  /*39f0*/  IMAD.MOV R47, RZ, RZ, -R48 ;  /* 0x000000ffff2f7224 */ /* 0x000fe200078e0a30 */
[----:B------:R-:W-:-:S03]  /*3a00*/  IADD3 R49, PT, PT, -R51, RZ, RZ ;  /* 0x000000ff33317210 */ /* 0x000fc60007ffe1ff */
[C---:B------:R-:W-:Y:S02]  /*3a10*/  IMAD R47, R2.reuse, R47, R44 ;  /* 0x0000002f022f7224 */ /* 0x040fe400078e022c */
[----:B------:R-:W-:-:S03]  /*3a20*/  IMAD R49, R2, R49, R46 ;  /* 0x0000003102317224 */ /* 0x000fc600078e022e */
[C---:B------:R-:W-:Y:S02]  /*3a30*/  ISETP.GT.U32.AND P2, PT, R2.reuse, R47, PT ;  /* 0x0000002f0200720c */ /* 0x040fe40003f44070 */
[----:B------:R-:W-:-:S11]  /*3a40*/  ISETP.GT.U32.AND P4, PT, R2, R49, PT ;  /* 0x000000310200720c */ /* 0x000fd60003f84070 */
[----:B------:R-:W-:Y:S02]  /*3a50*/  @!P2 IMAD.IADD R47, R47, 0x1, -R2 ;  /* 0x000000012f2fa824 */ /* 0x000fe400078e0a02 */
[-C--:B------:R-:W-:Y:S01]  /*3a60*/  @!P4 IADD3 R49, PT, PT, R49, -R2.reuse, RZ ;  /* 0x800000023131c210 */ /* 0x080fe20007ffe0ff */
[----:B------:R-:W-:Y:S01]  /*3a70*/  @!P2 VIADD R48, R48, 0x1 ;  /* 0x000000013030a836 */ /* 0x000fe20000000000 */
[----:B------:R-:W-:Y:S02]  /*3a80*/  @!P4 IADD3 R51, PT, PT, R51, 0x1, RZ ;  /* 0x000000013333c810 */ /* 0x000fe40007ffe0ff */
[-C--:B------:R-:W-:Y:S02]  /*3a90*/  ISETP.GE.U32.AND P5, PT, R47, R2.reuse, PT ;  /* 0x000000022f00720c */ /* 0x080fe40003fa6070 */
[----:B------:R-:W-:Y:S02]  /*3aa0*/  ISETP.GE.U32.AND P6, PT, R49, R2, PT ;  /* 0x000000023100720c */ /* 0x000fe40003fc6070 */
[----:B------:R-:W-:-:S02]  /*3ab0*/  LOP3.LUT R2, R126, R45, RZ, 0x3c, !PT ;  /* 0x0000002d7e027212 */ /* 0x000fc400078e3cff */
[----:B------:R-:W-:Y:S02]  /*3ac0*/  ISETP.NE.AND P2, PT, R45, RZ, PT ;  /* 0x000000ff2d00720c */ /* 0x000fe40003f45270 */
[----:B------:R-:W-:Y:S02]  /*3ad0*/  ISETP.GE.AND P3, PT, R2, RZ, PT ;  /* 0x000000ff0200720c */ /* 0x000fe40003f66270 */
[----:B------:R-:W-:-:S03]  /*3ae0*/  LOP3.LUT R47, RZ, R45, RZ, 0x33, !PT ;  /* 0x0000002dff2f7212 */ /* 0x000fc600078e33ff */
[----:B------:R-:W-:Y:S02]  /*3af0*/  @P5 VIADD R48, R48, 0x1 ;  /* 0x0000000130305836 */ /* 0x000fe40000000000 */
[----:B------:R-:W-:Y:S02]  /*3b00*/  @P6 IADD3 R51, PT, PT, R51, 0x1, RZ ;  /* 0x0000000133336810 */ /* 0x000fe40007ffe0ff */
[----:B------:R-:W-:-:S04]  /*3b10*/  @!P1 IMAD.MOV R48, RZ, RZ, -R48 ;  /* 0x000000ffff309224 */ /* 0x000fc800078e0a30 */
[----:B------:R-:W-:Y:S02]  /*3b20*/  @!P3 IADD3 R51, PT, PT, -R51, RZ, RZ ;  /* 0x000000ff3333b210 */ /* 0x000fe40007ffe1ff */
[C---:B------:R-:W-:Y:S02]  /*3b30*/  SEL R44, R47.reuse, R48, !P2 ;  /* 0x000000302f2c7207 */ /* 0x040fe40005000000 */
[----:B------:R-:W-:-:S03]  /*3b40*/  SEL R47, R47, R51, !P2 ;  /* 0x000000332f2f7207 */ /* 0x000fc60005000000 */
[----:B------:R-:W-:-:S04]  /*3b50*/  IMAD.WIDE R48, R44, 0x4, R190 ;  /* 0x000000042c307825 */ /* 0x000fc800078e02be */
[C---:B------:R-:W-:Y:S02]  /*3b60*/  IMAD.WIDE R50, R47.reuse, 0x4, R190 ;  /* 0x000000042f327825 */ /* 0x040fe400078e02be */
[----:B------:R-:W3:Y:S04]  /*3b70*/  LDG.E R49, desc[UR16][R48.64] ;  /* 0x0000001030317981 */ /* 0x000ee8000c1e1900 */
[----:B------:R-:W3:Y:S01]  /*3b80*/  LDG.E R2, desc[UR16][R50.64] ;  /* 0x0000001032027981 */ /* 0x000ee2000c1e1900 */
[----:B------:R-:W-:-:S04]  /*3b90*/  IMAD.IADD R44, R47, 0x1, -R44 ;  /* 0x000000012f2c7824 */ /* 0x000fc800078e0a2c */
[----:B------:R-:W-:-:S05]  /*3ba0*/  IMAD R45, R44, R45, -0x80 ;  /* 0xffffff802c2d7424 */ /* 0x000fca00078e022d */
[----:B------:R-:W-:-:S05]  /*3bb0*/  SHF.R.S32.HI R47, RZ, 0x1f, R45 ;  /* 0x0000001fff2f7819 */ /* 0x000fca000001142d */
[-C--:B------:R-:W-:Y:S02]  /*3bc0*/  IMAD R44, R47, R132.reuse, RZ ;  /* 0x000000842f2c7224 */ /* 0x080fe400078e02ff */
[----:B------:R-:W-:-:S04]  /*3bd0*/  IMAD.WIDE.U32 R46, R45, R132, RZ ;  /* 0x000000842d2e7225 */ /* 0x000fc800078e00ff */
[----:B------:R-:W-:-:S04]  /*3be0*/  IMAD R44, R45, R133, R44 ;  /* 0x000000852d2c7224 */ /* 0x000fc800078e022c */
[----:B------:R-:W-:Y:S01]  /*3bf0*/  IMAD.IADD R47, R47, 0x1, R44 ;  /* 0x000000012f2f7824 */ /* 0x000fe200078e022c */
[----:B---3--:R-:W-:-:S04]  /*3c00*/  IADD3 R2, PT, PT, R49, -R2, RZ ;  /* 0x8000000231027210 */ /* 0x008fc80007ffe0ff */
[----:B------:R-:W-:Y:S01]  /*3c10*/  SHF.R.S32.HI R45, RZ, 0x1f, R2 ;  /* 0x0000001fff2d7819 */ /* 0x000fe20000011402 */
[----:B--2---:R-:W-:-:S04]  /*3c20*/  IMAD.WIDE.U32 R46, R2, UR6, R46 ;  /* 0x00000006022e7c25 */ /* 0x004fc8000f8e002e */
[----:B------:R-:W-:Y:S01]  /*3c30*/  IMAD R45, R45, UR6, RZ ;  /* 0x000000062d2d7c24 */ /* 0x000fe2000f8e02ff */
[----:B------:R-:W-:-:S03]  /*3c40*/  LEA R178, P1, R46, R178, 0x1 ;  /* 0x000000b22eb27211 */ /* 0x000fc600078208ff */
[----:B------:R-:W-:-:S05]  /*3c50*/  IMAD R45, R2, UR7, R45 ;  /* 0x00000007022d7c24 */ /* 0x000fca000f8e022d */
[----:B------:R-:W-:-:S04]  /*3c60*/  IADD3 R45, PT, PT, R47, R45, RZ ;  /* 0x0000002d2f2d7210 */ /* 0x000fc80007ffe0ff */
[----:B------:R-:W-:-:S07]  /*3c70*/  LEA.HI.X R177, R46, R177, R45, 0x1, P1 ;  /* 0x000000b12eb17211 */ /* 0x000fce00008f0c2d */
.L_x_471:
[----:B------:R-:W1:Y:S01]  /*3c80*/  LDCU UR5, c[0x0][0x440] ;  /* 0x00008800ff0577ac */ /* 0x000e620008000800 */
[C---:B------:R-:W-:Y:S01]  /*3c90*/  IMAD.SHL.U32 R45, R132.reuse, 0x40, RZ ;  /* 0x00000040842d7824 */ /* 0x040fe200078e00ff */
[----:B------:R-:W-:Y:S01]  /*3ca0*/  SHF.L.U64.HI R2, R132, 0x6, R133 ;  /* 0x0000000684027819 */ /* 0x000fe20000010285 */
[----:B------:R-:W-:Y:S03]  /*3cb0*/  BSSY.RECONVERGENT B0, `(.L_x_472) ;  /* 0x000004c000007945 */ /* 0x000fe60003800200 */
[----:B------:R-:W-:-:S04]  /*3cc0*/  IADD3 R46, P4, PT, R45, R178, RZ ;  /* 0x000000b22d2e7210 */ /* 0x000fc80007f9e0ff */
[----:B------:R-:W-:Y:S01]  /*3cd0*/  IADD3 R44, P5, PT, R45, R46, RZ ;  /* 0x0000002e2d2c7210 */ /* 0x000fe20007fbe0ff */
[----:B------:R-:W-:-:S03]  /*3ce0*/  IMAD.X R47, R2, 0x1, R177, P4 ;  /* 0x00000001022f7824 */ /* 0x000fc600020e06b1 */
[----:B------:R-:W-:Y:S01]  /*3cf0*/  IADD3 R50, P4, PT, R45, R44, RZ ;  /* 0x0000002c2d327210 */ /* 0x000fe20007f9e0ff */
[----:B------:R-:W-:Y:S01]  /*3d00*/  IMAD.X R45, R2, 0x1, R47, P5 ;  /* 0x00000001022d7824 */ /* 0x000fe200028e062f */
[----:B-1----:R-:W-:Y:S02]  /*3d10*/  ISETP.GE.AND P3, PT, R188, UR5, PT ;  /* 0x00000005bc007c0c */ /* 0x002fe4000bf66270 */
[----:B------:R-:W-:Y:S02]  /*3d20*/  ISETP.GE.AND P2, PT, R176, UR5, PT ;  /* 0x00000005b0007c0c */ /* 0x000fe4000bf46270 */
[----:B------:R-:W-:Y:S02]  /*3d30*/  ISETP.GE.AND P1, PT, R175, UR5, PT ;  /* 0x00000005af007c0c */ /* 0x000fe4000bf26270 */
[----:B------:R-:W-:-:S07]  /*3d40*/  IADD3.X R51, PT, PT, R2, R45, RZ, P4, !PT ;  /* 0x0000002d02337210 */ /* 0x000fce00027fe4ff */
[--C-:B------:R-:W-:Y:S02]  /*3d50*/  @!P3 IMAD.MOV.U32 R179, RZ, RZ, R177.reuse ;  /* 0x000000ffffb3b224 */ /* 0x100fe400078e00b1 */
[----:B------:R-:W-:Y:S01]  /*3d60*/  @!P2 MOV R48, R178 ;  /* 0x000000b20030a202 */ /* 0x000fe20000000f00 */
[--C-:B------:R-:W-:Y:S02]  /*3d70*/  @!P2 IMAD.MOV.U32 R49, RZ, RZ, R177.reuse ;  /* 0x000000ffff31a224 */ /* 0x100fe400078e00b1 */
        /* <DEDUP_REMOVED lines=10> */
[----:B-1----:R-:W-:-:S05]  /*3e20*/  @!P1 IMAD.MOV.U32 R179, RZ, RZ, R177 ;  /* 0x000000ffffb39224 */ /* 0x002fca00078e00b1 */
        /* <DEDUP_REMOVED lines=45> */
[----:B------:R-:W-:Y:S05]  /*4100*/  @P1 BRA `(.L_x_473) ;  /* 0x0000000000141947 */ /* 0x000fea0003800000 */
[----:B------:R-:W-:Y:S01]  /*4110*/  @!PT LDS RZ, [RZ] ;  /* 0x00000000fffff984 */ /* 0x000fe20000000800 */
[----:B------:R-:W-:Y:S01]  /*4120*/  @!PT LDS RZ, [RZ] ;  /* 0x00000000fffff984 */ /* 0x000fe20000000800 */
[----:B------:R-:W-:Y:S01]  /*4130*/  @!PT LDS RZ, [RZ] ;  /* 0x00000000fffff984 */ /* 0x000fe20000000800 */
[----:B------:R3:W-:Y:S01]  /*4140*/  LDGSTS.E.BYPASS.LTC128B.128 [R187+0x8800], desc[UR16][R50.64+0x80] ;  /* 0x0880008032bb7fae */ /* 0x0007e2000b981a10 */
[----:B------:R-:W-:Y:S05]  /*4150*/  BRA `(.L_x_474) ;  /* 0x0000000000047947 */ /* 0x000fea0003800000 */
.L_x_473:
[----:B------:R1:W-:Y:S02]  /*4160*/  STS.128 [R187+0x8800], RZ ;  /* 0x008800ffbb007388 */ /* 0x0003e40000000c00 */
.L_x_474:
[----:B------:R-:W-:Y:S05]  /*4170*/  BSYNC.RECONVERGENT B0 ;  /* 0x0000000000007941 */ /* 0x000fea0003800200 */
.L_x_472:
[----:B------:R-:W0:Y:S02]  /*4180*/  LDGDEPBAR ;  /* 0x00000000000079af */ /* 0x000e240000000000 */
.L_x_469:
[C---:B------:R-:W-:Y:S01]  /*4190*/  VIADD R2, R0.reuse, 0x1 ;  /* 0x0000000100027836 */ /* 0x040fe20000000000 */
[----:B------:R-:W4:Y:S01]  /*41a0*/  LDCU UR6, c[0x0][0x45c] ;  /* 0x00008b80ff0677ac */ /* 0x000f220008000800 */
[----:B--2---:R-:W-:Y:S02]  /*41b0*/  VIADD R44, R0, 0x8 ;  /* 0x00000008002c7836 */ /* 0x004fe40000000000 */
[----:B------:R-:W-:Y:S01]  /*41c0*/  IMAD.IADD R170, R129, 0x1, R128 ;  /* 0x0000000181aa7824 */ /* 0x000fe200078e0280 */
[CC--:B------:R-:W-:Y:S01]  /*41d0*/  ISETP.GE.AND P4, PT, R2.reuse, R136.reuse, PT ;  /* 0x000000880200720c */ /* 0x0c0fe20003f86270 */
[----:B------:R-:W-:Y:S01]  /*41e0*/  IMAD.MOV.U32 R193, RZ, RZ, -0x1 ;  /* 0xffffffffffc17424 */ /* 0x000fe200078e00ff */
[-C--:B------:R-:W-:Y:S01]  /*41f0*/  ISETP.GE.AND P5, PT, R2, R135.reuse, PT ;  /* 0x000000870200720c */ /* 0x080fe20003fa6270 */
[----:B------:R-:W-:Y:S01]  /*4200*/  VIADD R2, R0, 0x9 ;  /* 0x0000000900027836 */ /* 0x000fe20000000000 */
[CC--:B------:R-:W-:Y:S02]  /*4210*/  ISETP.GE.AND P6, PT, R44.reuse, R136.reuse, PT ;  /* 0x000000882c00720c */ /* 0x0c0fe40003fc6270 */
[----:B------:R-:W-:Y:S01]  /*4220*/  ISETP.GE.AND P1, PT, R44, R135, PT ;  /* 0x000000872c00720c */ /* 0x000fe20003f26270 */
[----:B------:R-:W-:Y:S01]  /*4230*/  VIADD R44, R0, 0x10 ;  /* 0x00000010002c7836 */ /* 0x000fe20000000000 */
[----:B------:R-:W-:-:S02]  /*4240*/  ISETP.GE.AND P2, PT, R2, R136, PT ;  /* 0x000000880200720c */ /* 0x000fc40003f46270 */
[----:B------:R-:W-:Y:S01]  /*4250*/  ISETP.GE.AND P3, PT, R2, R135, PT ;  /* 0x000000870200720c */ /* 0x000fe20003f66270 */
[----:B------:R-:W-:Y:S01]  /*4260*/  VIADD R2, R0, 0x11 ;  /* 0x0000001100027836 */ /* 0x000fe20000000000 */
[----:B------:R-:W-:Y:S02]  /*4270*/  FSEL R69, R41, -INF , !P4 ;  /* 0xff80000029457808 */ /* 0x000fe40006000000 */
[----:B---3--:R-:W-:Y:S01]  /*4280*/  FSEL R51, R36, -INF , !P6 ;  /* 0xff80000024337808 */ /* 0x008fe20007000000 */
[----:B------:R-:W-:Y:S01]  /*4290*/  VIADD R36, R0, 0x18 ;  /* 0x0000001800247836 */ /* 0x000fe20000000000 */
[-C--:B------:R-:W-:Y:S02]  /*42a0*/  ISETP.GE.AND P4, PT, R44, R136.reuse, PT ;  /* 0x000000882c00720c */ /* 0x080fe40003f86270 */
[----:B------:R-:W-:Y:S02]  /*42b0*/  FSEL R38, R38, -INF , !P1 ;  /* 0xff80000026267808 */ /* 0x000fe40004800000 */
[----:B------:R-:W-:Y:S01]  /*42c0*/  FSEL R75, R37, -INF , !P2 ;  /* 0xff800000254b7808 */ /* 0x000fe20005000000 */
[----:B------:R-:W-:Y:S01]  /*42d0*/  VIADD R37, R0, 0x19 ;  /* 0x0000001900257836 */ /* 0x000fe20000000000 */
[----:B------:R-:W-:-:S02]  /*42e0*/  ISETP.GE.AND P1, PT, R2, R136, PT ;  /* 0x000000880200720c */ /* 0x000fc40003f26270 */
[-C--:B------:R-:W-:Y:S02]  /*42f0*/  ISETP.GE.AND P2, PT, R2, R135.reuse, PT ;  /* 0x000000870200720c */ /* 0x080fe40003f46270 */
[----:B------:R-:W-:Y:S02]  /*4300*/  FSEL R2, R39, -INF , !P3 ;  /* 0xff80000027027808 */ /* 0x000fe40005800000 */
[----:B------:R-:W-:Y:S02]  /*4310*/  FSEL R79, R32, -INF , !P4 ;  /* 0xff800000204f7808 */ /* 0x000fe40006000000 */
[C---:B------:R-:W-:Y:S02]  /*4320*/  ISETP.GE.AND P3, PT, R36.reuse, R136, PT ;  /* 0x000000882400720c */ /* 0x040fe40003f66270 */
[-C--:B------:R-:W-:Y:S01]  /*4330*/  ISETP.GE.AND P4, PT, R36, R135.reuse, PT ;  /* 0x000000872400720c */ /* 0x080fe20003f86270 */
[----:B------:R-:W-:Y:S01]  /*4340*/  VIADD R36, R0, 0x20 ;  /* 0x0000002000247836 */ /* 0x000fe20000000000 */
[----:B------:R-:W-:-:S02]  /*4350*/  ISETP.GE.AND P6, PT, R44, R135, PT ;  /* 0x000000872c00720c */ /* 0x000fc40003fc6270 */
[----:B------:R-:W-:Y:S02]  /*4360*/  FSEL R77, R33, -INF , !P1 ;  /* 0xff800000214d7808 */ /* 0x000fe40004800000 */
[----:B------:R-:W-:Y:S02]  /*4370*/  FSEL R34, R34, -INF , !P6 ;  /* 0xff80000022227808 */ /* 0x000fe40007000000 */
[----:B------:R-:W-:Y:S01]  /*4380*/  FSEL R32, R35, -INF , !P2 ;  /* 0xff80000023207808 */ /* 0x000fe20005000000 */
[----:B------:R-:W-:Y:S01]  /*4390*/  VIADD R35, R0, 0x21 ;  /* 0x0000002100237836 */ /* 0x000fe20000000000 */
[----:B------:R-:W-:Y:S01]  /*43a0*/  FSEL R33, R28, -INF , !P3 ;  /* 0xff8000001c217808 */ /* 0x000fe20005800000 */
[----:B------:R-:W-:Y:S01]  /*43b0*/  VIADD R28, R0, 0x28 ;  /* 0x00000028001c7836 */ /* 0x000fe20000000000 */
[C---:B------:R-:W-:Y:S02]  /*43c0*/  ISETP.GE.AND P6, PT, R37.reuse, R136, PT ;  /* 0x000000882500720c */ /* 0x040fe40003fc6270 */
[----:B------:R-:W-:-:S02]  /*43d0*/  ISETP.GE.AND P1, PT, R37, R135, PT ;  /* 0x000000872500720c */ /* 0x000fc40003f26270 */
[----:B------:R-:W-:Y:S02]  /*43e0*/  ISETP.GE.AND P2, PT, R36, R136, PT ;  /* 0x000000882400720c */ /* 0x000fe40003f46270 */
[----:B------:R-:W-:Y:S02]  /*43f0*/  FSEL R68, R30, -INF , !P4 ;  /* 0xff8000001e447808 */ /* 0x000fe40006000000 */
[----:B------:R-:W-:Y:S01]  /*4400*/  FSEL R73, R29, -INF , !P6 ;  /* 0xff8000001d497808 */ /* 0x000fe20007000000 */
[----:B------:R-:W-:Y:S01]  /*4410*/  VIADD R29, R0, 0x29 ;  /* 0x00000029001d7836 */ /* 0x000fe20000000000 */
[----:B------:R-:W-:Y:S02]  /*4420*/  FSEL R50, R31, -INF , !P1 ;  /* 0xff8000001f327808 */ /* 0x000fe40004800000 */
[----:B------:R-:W-:Y:S01]  /*4430*/  FSEL R59, R24, -INF , !P2 ;  /* 0xff800000183b7808 */ /* 0x000fe20005000000 */
[----:B------:R-:W-:Y:S01]  /*4440*/  VIADD R24, R0, 0x30 ;  /* 0x0000003000187836 */ /* 0x000fe20000000000 */
[----:B------:R-:W-:-:S02]  /*4450*/  ISETP.GE.AND P3, PT, R36, R135, PT ;  /* 0x000000872400720c */ /* 0x000fc40003f66270 */
[CC--:B------:R-:W-:Y:S02]  /*4460*/  ISETP.GE.AND P4, PT, R35.reuse, R136.reuse, PT ;  /* 0x000000882300720c */ /* 0x0c0fe40003f86270 */
[-C--:B------:R-:W-:Y:S02]  /*4470*/  ISETP.GE.AND P6, PT, R35, R135.reuse, PT ;  /* 0x000000872300720c */ /* 0x080fe40003fc6270 */
[C---:B------:R-:W-:Y:S02]  /*4480*/  ISETP.GE.AND P1, PT, R28.reuse, R136, PT ;  /* 0x000000881c00720c */ /* 0x040fe40003f26270 */
[----:B------:R-:W-:Y:S02]  /*4490*/  ISETP.GE.AND P2, PT, R28, R135, PT ;  /* 0x000000871c00720c */ /* 0x000fe40003f46270 */
[----:B------:R-:W-:Y:S02]  /*44a0*/  FSEL R28, R26, -INF , !P3 ;  /* 0xff8000001a1c7808 */ /* 0x000fe40005800000 */
[----:B------:R-:W-:Y:S01]  /*44b0*/  FSEL R147, R25, -INF , !P4 ;  /* 0xff80000019937808 */ /* 0x000fe20006000000 */
[----:B------:R-:W-:Y:S01]  /*44c0*/  VIADD R25, R0, 0x31 ;  /* 0x0000003100197836 */ /* 0x000fe20000000000 */
[----:B------:R-:W-:-:S02]  /*44d0*/  FSEL R30, R27, -INF , !P6 ;  /* 0xff8000001b1e7808 */ /* 0x000fc40007000000 */
[----:B------:R-:W-:Y:S01]  /*44e0*/  FSEL R149, R20, -INF , !P1 ;  /* 0xff80000014957808 */ /* 0x000fe20004800000 */
[----:B------:R-:W-:Y:S01]  /*44f0*/  VIADD R20, R0, 0x39 ;  /* 0x0000003900147836 */ /* 0x000fe20000000000 */
[CC--:B------:R-:W-:Y:S02]  /*4500*/  ISETP.GE.AND P3, PT, R29.reuse, R136.reuse, PT ;  /* 0x000000881d00720c */ /* 0x0c0fe40003f66270 */
[C---:B------:R-:W-:Y:S02]  /*4510*/  ISETP.GE.AND P6, PT, R24.reuse, R136, PT ;  /* 0x000000881800720c */ /* 0x040fe40003fc6270 */
[-C--:B------:R-:W-:Y:S01]  /*4520*/  ISETP.GE.AND P1, PT, R24, R135.reuse, PT ;  /* 0x000000871800720c */ /* 0x080fe20003f26270 */
[----:B------:R-:W-:Y:S01]  /*4530*/  VIADD R24, R0, 0x38 ;  /* 0x0000003800187836 */ /* 0x000fe20000000000 */
[----:B------:R-:W-:Y:S02]  /*4540*/  ISETP.GE.AND P4, PT, R29, R135, PT ;  /* 0x000000871d00720c */ /* 0x000fe40003f86270 */
[----:B------:R-:W-:-:S02]  /*4550*/  FSEL R55, R21, -INF , !P3 ;  /* 0xff80000015377808 */ /* 0x000fc40005800000 */
[----:B------:R-:W-:Y:S01]  /*4560*/  FSEL R61, R16, -INF , !P6 ;  /* 0xff800000103d7808 */ /* 0x000fe20007000000 */
[----:B------:R-:W-:Y:S01]  /*4570*/  VIADD R16, R0, 0x40 ;  /* 0x0000004000107836 */ /* 0x000fe20000000000 */
[----:B------:R-:W-:Y:S02]  /*4580*/  ISETP.GE.AND P3, PT, R25, R135, PT ;  /* 0x000000871900720c */ /* 0x000fe40003f66270 */
[----:B------:R-:W-:Y:S02]  /*4590*/  FSEL R146, R23, -INF , !P4 ;  /* 0xff80000017927808 */ /* 0x000fe40006000000 */
[----:B------:R-:W-:Y:S02]  /*45a0*/  FSEL R62, R22, -INF , !P2 ;  /* 0xff800000163e7808 */ /* 0x000fe40005000000 */
[-C--:B------:R-:W-:Y:S02]  /*45b0*/  ISETP.GE.AND P4, PT, R24, R136.reuse, PT ;  /* 0x000000881800720c */ /* 0x080fe40003f86270 */
[----:B------:R-:W-:-:S02]  /*45c0*/  ISETP.GE.AND P2, PT, R25, R136, PT ;  /* 0x000000881900720c */ /* 0x000fc40003f46270 */
[----:B------:R-:W-:Y:S01]  /*45d0*/  FSEL R60, R19, -INF , !P3 ;  /* 0xff800000133c7808 */ /* 0x000fe20005800000 */
[----:B------:R-:W-:Y:S01]  /*45e0*/  VIADD R19, R0, 0x68 ;  /* 0x0000006800137836 */ /* 0x000fe20000000000 */
[-C--:B------:R-:W-:Y:S02]  /*45f0*/  ISETP.GE.AND P3, PT, R16, R136.reuse, PT ;  /* 0x000000881000720c */ /* 0x080fe40003f66270 */
[----:B------:R-:W-:Y:S02]  /*4600*/  FSEL R145, R12, -INF , !P4 ;  /* 0xff8000000c917808 */ /* 0x000fe40006000000 */
[----:B------:R-:W-:Y:S01]  /*4610*/  FSEL R58, R18, -INF , !P1 ;  /* 0xff800000123a7808 */ /* 0x000fe20004800000 */
[C---:B------:R-:W-:Y:S01]  /*4620*/  VIADD R18, R0.reuse, 0x61 ;  /* 0x0000006100127836 */ /* 0x040fe20000000000 */
[----:B------:R-:W-:Y:S01]  /*4630*/  FSEL R139, R17, -INF , !P2 ;  /* 0xff800000118b7808 */ /* 0x000fe20005000000 */
[----:B------:R-:W-:Y:S01]  /*4640*/  VIADD R17, R0, 0x41 ;  /* 0x0000004100117836 */ /* 0x000fe20000000000 */
[----:B------:R-:W-:Y:S01]  /*4650*/  ISETP.GE.AND P4, PT, R16, R135, PT ;  /* 0x000000871000720c */ /* 0x000fe20003f86270 */
[----:B------:R-:W-:Y:S01]  /*4660*/  VIADD R16, R0, 0x48 ;  /* 0x0000004800107836 */ /* 0x000fe20000000000 */
[----:B------:R-:W-:-:S02]  /*4670*/  ISETP.GE.AND P1, PT, R20, R136, PT ;  /* 0x000000881400720c */ /* 0x000fc40003f26270 */
[-C--:B------:R-:W-:Y:S02]  /*4680*/  ISETP.GE.AND P2, PT, R20, R135.reuse, PT ;  /* 0x000000871400720c */ /* 0x080fe40003f46270 */
[----:B------:R-:W-:Y:S02]  /*4690*/  FSEL R131, R8, -INF , !P3 ;  /* 0xff80000008837808 */ /* 0x000fe40005800000 */
[CC--:B------:R-:W-:Y:S02]  /*46a0*/  ISETP.GE.AND P3, PT, R0.reuse, R135.reuse, PT ;  /* 0x000000870000720c */ /* 0x0c0fe40003f66270 */
[----:B------:R-:W-:Y:S01]  /*46b0*/  FSEL R57, R13, -INF , !P1 ;  /* 0xff8000000d397808 */ /* 0x000fe20004800000 */
[C---:B------:R-:W-:Y:S01]  /*46c0*/  VIADD R13, R0.reuse, 0x50 ;  /* 0x00000050000d7836 */ /* 0x040fe20000000000 */
[----:B------:R-:W-:Y:S01]  /*46d0*/  FSEL R144, R15, -INF , !P2 ;  /* 0xff8000000f907808 */ /* 0x000fe20005000000 */
[----:B------:R-:W-:Y:S01]  /*46e0*/  VIADD R15, R0, 0x51 ;  /* 0x00000051000f7836 */ /* 0x000fe20000000000 */
[----:B------:R-:W-:-:S02]  /*46f0*/  ISETP.GE.AND P2, PT, R16, R135, PT ;  /* 0x000000871000720c */ /* 0x000fc40003f46270 */
[----:B------:R-:W-:Y:S02]  /*4700*/  FSEL R12, R43, -INF , !P5 ;  /* 0xff8000002b0c7808 */ /* 0x000fe40006800000 */
[----:B------:R-:W-:Y:S02]  /*4710*/  FSEL R8, R42, -INF , !P3 ;  /* 0xff8000002a087808 */ /* 0x000fe40005800000 */
[----:B------:R-:W-:Y:S01]  /*4720*/  FSEL R140, R6, -INF , !P2 ;  /* 0xff800000068c7808 */ /* 0x000fe20005000000 */
[----:B------:R-:W-:Y:S01]  /*4730*/  VIADD R6, R0, 0x60 ;  /* 0x0000006000067836 */ /* 0x000fe20000000000 */
[C---:B------:R-:W-:Y:S02]  /*4740*/  ISETP.GE.AND P3, PT, R13.reuse, R136, PT ;  /* 0x000000880d00720c */ /* 0x040fe40003f66270 */
[----:B------:R-:W-:Y:S02]  /*4750*/  ISETP.GE.AND P2, PT, R13, R135, PT ;  /* 0x000000870d00720c */ /* 0x000fe40003f46270 */
[----:B------:R-:W-:-:S02]  /*4760*/  FMNMX3.FTZ R13, R8, R12, R38, !PT ;  /* 0x0000000c080d7276 */ /* 0x000fc40007810026 */
[-C--:B------:R-:W-:Y:S02]  /*4770*/  ISETP.GE.AND P6, PT, R24, R135.reuse, PT ;  /* 0x000000871800720c */ /* 0x080fe40003fc6270 */
[----:B------:R-:W-:Y:S02]  /*4780*/  ISETP.GE.AND P1, PT, R17, R135, PT ;  /* 0x000000871100720c */ /* 0x000fe40003f26270 */
[----:B------:R-:W-:Y:S02]  /*4790*/  FMNMX3.FTZ R13, R13, R2, R34, !PT ;  /* 0x000000020d0d7276 */ /* 0x000fe40007810022 */
[----:B------:R-:W-:Y:S01]  /*47a0*/  FSEL R64, R14, -INF , !P6 ;  /* 0xff8000000e407808 */ /* 0x000fe20007000000 */
[C---:B------:R-:W-:Y:S01]  /*47b0*/  VIADD R14, R0.reuse, 0x49 ;  /* 0x00000049000e7836 */ /* 0x040fe20000000000 */
[----:B------:R-:W-:Y:S01]  /*47c0*/  FSEL R138, R11, -INF , !P1 ;  /* 0xff8000000b8a7808 */ /* 0x000fe20004800000 */
[----:B------:R-:W-:Y:S01]  /*47d0*/  VIADD R11, R0, 0x58 ;  /* 0x00000058000b7836 */ /* 0x000fe20000000000 */
[----:B------:R-:W-:-:S02]  /*47e0*/  FMNMX3.FTZ R13, R13, R32, R68, !PT ;  /* 0x000000200d0d7276 */ /* 0x000fc40007810044 */
[----:B------:R-:W-:Y:S02]  /*47f0*/  FSEL R66, R102, -INF , !P2 ;  /* 0xff80000066427808 */ /* 0x000fe40005000000 */
[-C--:B------:R-:W-:Y:S02]  /*4800*/  ISETP.GE.AND P1, PT, R14, R135.reuse, PT ;  /* 0x000000870e00720c */ /* 0x080fe40003f26270 */
[----:B------:R-:W-:Y:S02]  /*4810*/  ISETP.GE.AND P2, PT, R11, R135, PT ;  /* 0x000000870b00720c */ /* 0x000fe40003f46270 */
[----:B------:R-:W-:Y:S01]  /*4820*/  FMNMX3.FTZ R21, R13, R50, R28, !PT ;  /* 0x000000320d157276 */ /* 0x000fe2000781001c */
[----:B------:R-:W-:Y:S01]  /*4830*/  VIADD R13, R0, 0x78 ;  /* 0x00000078000d7836 */ /* 0x000fe20000000000 */
[----:B------:R-:W-:Y:S01]  /*4840*/  FSEL R130, R10, -INF , !P4 ;  /* 0xff8000000a827808 */ /* 0x000fe20006000000 */
[----:B------:R-:W-:Y:S01]  /*4850*/  VIADD R10, R0, 0x59 ;  /* 0x00000059000a7836 */ /* 0x000fe20000000000 */
[----:B------:R-:W-:-:S02]  /*4860*/  FSEL R142, R7, -INF , !P1 ;  /* 0xff800000078e7808 */ /* 0x000fc40004800000 */
[----:B------:R-:W-:Y:S02]  /*4870*/  FSEL R118, R98, -INF , !P2 ;  /* 0xff80000062767808 */ /* 0x000fe40005000000 */
[----:B------:R-:W-:Y:S02]  /*4880*/  FMNMX3.FTZ R21, R21, R30, R62, !PT ;  /* 0x0000001e15157276 */ /* 0x000fe4000781003e */
[----:B------:R-:W-:Y:S02]  /*4890*/  ISETP.GE.AND P1, PT, R15, R135, PT ;  /* 0x000000870f00720c */ /* 0x000fe40003f26270 */
[----:B------:R-:W-:Y:S02]  /*48a0*/  ISETP.GE.AND P2, PT, R0, R136, PT ;  /* 0x000000880000720c */ /* 0x000fe40003f46270 */
[----:B------:R-:W-:Y:S02]  /*48b0*/  FMNMX3.FTZ R21, R21, R146, R58, !PT ;  /* 0x0000009215157276 */ /* 0x000fe4000781003a */
[----:B------:R-:W-:-:S02]  /*48c0*/  FSEL R116, R103, -INF , !P1 ;  /* 0xff80000067747808 */ /* 0x000fc40004800000 */
[----:B------:R-:W-:Y:S02]  /*48d0*/  FSEL R7, R40, -INF , !P2 ;  /* 0xff80000028077808 */ /* 0x000fe40005000000 */
[----:B------:R-:W-:Y:S02]  /*48e0*/  ISETP.GE.AND P1, PT, R10, R135, PT ;  /* 0x000000870a00720c */ /* 0x000fe40003f26270 */
[----:B------:R-:W-:Y:S02]  /*48f0*/  FMNMX3.FTZ R21, R21, R60, R64, !PT ;  /* 0x0000003c15157276 */ /* 0x000fe40007810040 */
[----:B------:R-:W-:Y:S02]  /*4900*/  FMNMX3.FTZ R20, R7, R69, R51, !PT ;  /* 0x0000004507147276 */ /* 0x000fe40007810033 */
[----:B------:R-:W-:Y:S02]  /*4910*/  FSEL R120, R99, -INF , !P1 ;  /* 0xff80000063787808 */ /* 0x000fe40004800000 */
[----:B------:R-:W-:-:S02]  /*4920*/  ISETP.GE.AND P1, PT, R6, R135, PT ;  /* 0x000000870600720c */ /* 0x000fc40003f26270 */
[----:B------:R-:W-:Y:S02]  /*4930*/  FMNMX3.FTZ R21, R21, R144, R130, !PT ;  /* 0x0000009015157276 */ /* 0x000fe40007810082 */
[----:B------:R-:W-:Y:S02]  /*4940*/  FMNMX3.FTZ R20, R20, R75, R79, !PT ;  /* 0x0000004b14147276 */ /* 0x000fe4000781004f */
[----:B------:R-:W-:Y:S02]  /*4950*/  FSEL R56, R94, -INF , !P1 ;  /* 0xff8000005e387808 */ /* 0x000fe40004800000 */
[----:B------:R-:W-:Y:S02]  /*4960*/  ISETP.GE.AND P1, PT, R18, R135, PT ;  /* 0x000000871200720c */ /* 0x000fe40003f26270 */
[----:B------:R-:W-:Y:S02]  /*4970*/  FMNMX3.FTZ R21, R21, R138, R140, !PT ;  /* 0x0000008a15157276 */ /* 0x000fe4000781008c */
[----:B------:R-:W-:-:S02]  /*4980*/  FMNMX3.FTZ R20, R20, R77, R33, !PT ;  /* 0x0000004d14147276 */ /* 0x000fc40007810021 */
[----:B------:R-:W-:Y:S01]  /*4990*/  ISETP.GE.AND P6, PT, R17, R136, PT ;  /* 0x000000881100720c */ /* 0x000fe20003fc6270 */
[----:B------:R-:W-:Y:S01]  /*49a0*/  VIADD R17, R0, 0x69 ;  /* 0x0000006900117836 */ /* 0x000fe20000000000 */
[----:B------:R-:W-:Y:S02]  /*49b0*/  FSEL R54, R95, -INF , !P1 ;  /* 0xff8000005f367808 */ /* 0x000fe40004800000 */
[----:B------:R-:W-:Y:S02]  /*49c0*/  FMNMX3.FTZ R21, R21, R142, R66, !PT ;  /* 0x0000008e15157276 */ /* 0x000fe40007810042 */
[----:B------:R-:W-:Y:S01]  /*49d0*/  ISETP.GE.AND P5, PT, R16, R136, PT ;  /* 0x000000881000720c */ /* 0x000fe20003fa6270 */
[----:B------:R-:W-:Y:S01]  /*49e0*/  VIADD R16, R0, 0x70 ;  /* 0x0000007000107836 */ /* 0x000fe20000000000 */
[----:B------:R-:W-:Y:S02]  /*49f0*/  ISETP.GE.AND P1, PT, R19, R135, PT ;  /* 0x000000871300720c */ /* 0x000fe40003f26270 */
[----:B------:R-:W-:-:S02]  /*4a00*/  FMNMX3.FTZ R20, R20, R73, R59, !PT ;  /* 0x0000004914147276 */ /* 0x000fc4000781003b */
[----:B------:R-:W-:Y:S02]  /*4a10*/  FMNMX3.FTZ R21, R21, R116, R118, !PT ;  /* 0x0000007415157276 */ /* 0x000fe40007810076 */
[----:B------:R-:W-:Y:S01]  /*4a20*/  ISETP.GE.AND P4, PT, R14, R136, PT ;  /* 0x000000880e00720c */ /* 0x000fe20003f86270 */
[----:B------:R-:W-:Y:S01]  /*4a30*/  VIADD R14, R0, 0x71 ;  /* 0x00000071000e7836 */ /* 0x000fe20000000000 */
[----:B------:R-:W-:Y:S01]  /*4a40*/  FSEL R52, R90, -INF , !P1 ;  /* 0xff8000005a347808 */ /* 0x000fe20004800000 */
[----:B------:R-:W-:Y:S01]  /*4a50*/  VIADD R0, R0, 0x79 ;  /* 0x0000007900007836 */ /* 0x000fe20000000000 */
[----:B------:R-:W-:Y:S02]  /*4a60*/  FMNMX3.FTZ R20, R20, R147, R149, !PT ;  /* 0x0000009314147276 */ /* 0x000fe40007810095 */
[-C--:B------:R-:W-:Y:S02]  /*4a70*/  ISETP.GE.AND P1, PT, R17, R135.reuse, PT ;  /* 0x000000871100720c */ /* 0x080fe40003f26270 */
[----:B------:R-:W-:-:S02]  /*4a80*/  ISETP.GE.AND P2, PT, R16, R135, PT ;  /* 0x000000871000720c */ /* 0x000fc40003f46270 */
[----:B------:R-:W-:Y:S02]  /*4a90*/  FMNMX3.FTZ R21, R21, R120, R56, !PT ;  /* 0x0000007815157276 */ /* 0x000fe40007810038 */
[----:B------:R-:W-:Y:S02]  /*4aa0*/  FMNMX3.FTZ R20, R20, R55, R61, !PT ;  /* 0x0000003714147276 */ /* 0x000fe4000781003d */
[----:B------:R-:W-:Y:S02]  /*4ab0*/  FSEL R22, R91, -INF , !P1 ;  /* 0xff8000005b167808 */ /* 0x000fe40004800000 */
[----:B------:R-:W-:Y:S02]  /*4ac0*/  ISETP.GE.AND P1, PT, R14, R135, PT ;  /* 0x000000870e00720c */ /* 0x000fe40003f26270 */
[----:B------:R-:W-:Y:S02]  /*4ad0*/  FSEL R48, R86, -INF , !P2 ;  /* 0xff80000056307808 */ /* 0x000fe40005000000 */
[----:B------:R-:W-:-:S02]  /*4ae0*/  FSEL R143, R4, -INF , !P5 ;  /* 0xff800000048f7808 */ /* 0x000fc40006800000 */
[----:B------:R-:W-:Y:S02]  /*4af0*/  ISETP.GE.AND P2, PT, R13, R135, PT ;  /* 0x000000870d00720c */ /* 0x000fe40003f46270 */
[----:B------:R-:W-:Y:S02]  /*4b00*/  FMNMX3.FTZ R21, R21, R54, R52, !PT ;  /* 0x0000003615157276 */ /* 0x000fe40007810034 */
[----:B------:R-:W-:Y:S02]  /*4b10*/  ISETP.GE.AND P5, PT, R6, R136, PT ;  /* 0x000000880600720c */ /* 0x000fe40003fa6270 */
[----:B------:R-:W-:Y:S02]  /*4b20*/  FMNMX3.FTZ R6, R20, R139, R145, !PT ;  /* 0x0000008b14067276 */ /* 0x000fe40007810091 */
[----:B------:R-:W-:Y:S02]  /*4b30*/  FSEL R46, R87, -INF , !P1 ;  /* 0xff800000572e7808 */ /* 0x000fe40004800000 */
[----:B------:R-:W-:-:S02]  /*4b40*/  ISETP.GE.AND P1, PT, R0, R135, PT ;  /* 0x000000870000720c */ /* 0x000fc40003f26270 */
[----:B------:R-:W-:Y:S02]  /*4b50*/  FSEL R44, R82, -INF , !P2 ;  /* 0xff800000522c7808 */ /* 0x000fe40005000000 */
[----:B------:R-:W-:Y:S02]  /*4b60*/  FMNMX3.FTZ R21, R21, R22, R48, !PT ;  /* 0x0000001615157276 */ /* 0x000fe40007810030 */
[----:B------:R-:W-:Y:S02]  /*4b70*/  FSEL R141, R9, -INF , !P6 ;  /* 0xff800000098d7808 */ /* 0x000fe40007000000 */
[----:B------:R-:W-:Y:S02]  /*4b80*/  FMNMX3.FTZ R6, R6, R57, R131, !PT ;  /* 0x0000003906067276 */ /* 0x000fe40007810083 */
[----:B------:R-:W-:Y:S02]  /*4b90*/  FSEL R42, R83, -INF , !P1 ;  /* 0xff800000532a7808 */ /* 0x000fe40004800000 */
[----:B------:R-:W-:-:S02]  /*4ba0*/  FMNMX3.FTZ R21, R21, R46, R44, !PT ;  /* 0x0000002e15157276 */ /* 0x000fc4000781002c */
[-C--:B------:R-:W-:Y:S02]  /*4bb0*/  ISETP.GE.AND P2, PT, R15, R136.reuse, PT ;  /* 0x000000880f00720c */ /* 0x080fe40003f46270 */
[----:B------:R-:W-:Y:S02]  /*4bc0*/  ISETP.GE.AND P6, PT, R11, R136, PT ;  /* 0x000000880b00720c */ /* 0x000fe40003fc6270 */
[----:B------:R-:W-:Y:S02]  /*4bd0*/  FSEL R137, R5, -INF , !P4 ;  /* 0xff80000005897808 */ /* 0x000fe40006000000 */
[----:B------:R-:W-:Y:S02]  /*4be0*/  FSEL R119, R100, -INF , !P3 ;  /* 0xff80000064777808 */ /* 0x000fe40005800000 */
[----:B------:R-:W-:Y:S02]  /*4bf0*/  FMNMX3.FTZ R6, R6, R141, R143, !PT ;  /* 0x0000008d06067276 */ /* 0x000fe4000781008f */
[----:B------:R-:W-:-:S02]  /*4c00*/  FMNMX.FTZ R9, R42, R21, !PT ;  /* 0x000000152a097209 */ /* 0x000fc40007810000 */
[-C--:B------:R-:W-:Y:S02]  /*4c10*/  ISETP.GE.AND P1, PT, R10, R136.reuse, PT ;  /* 0x000000880a00720c */ /* 0x080fe40003f26270 */
[----:B------:R-:W-:Y:S01]  /*4c20*/  FSEL R121, R101, -INF , !P2 ;  /* 0xff80000065797808 */ /* 0x000fe20005000000 */
[----:B------:R-:W2:Y:S01]  /*4c30*/  SHFL.BFLY PT, R4, R9, 0x2, 0x1f ;  /* 0x0c401f0009047f89 */ /* 0x000ea200000e0000 */
[----:B------:R-:W-:Y:S02]  /*4c40*/  FSEL R123, R96, -INF , !P6 ;  /* 0xff800000607b7808 */ /* 0x000fe40007000000 */
[----:B------:R-:W-:Y:S02]  /*4c50*/  FMNMX3.FTZ R6, R6, R137, R119, !PT ;  /* 0x0000008906067276 */ /* 0x000fe40007810077 */
[-C--:B------:R-:W-:Y:S02]  /*4c60*/  ISETP.GE.AND P4, PT, R18, R136.reuse, PT ;  /* 0x000000881200720c */ /* 0x080fe40003f86270 */
[----:B------:R-:W-:-:S02]  /*4c70*/  ISETP.GE.AND P3, PT, R19, R136, PT ;  /* 0x000000881300720c */ /* 0x000fc40003f66270 */
[----:B------:R-:W-:Y:S02]  /*4c80*/  FSEL R63, R97, -INF , !P1 ;  /* 0xff800000613f7808 */ /* 0x000fe40004800000 */
[----:B------:R-:W-:Y:S02]  /*4c90*/  FSEL R53, R92, -INF , !P5 ;  /* 0xff8000005c357808 */ /* 0x000fe40006800000 */
[----:B------:R-:W-:Y:S02]  /*4ca0*/  FMNMX3.FTZ R6, R6, R121, R123, !PT ;  /* 0x0000007906067276 */ /* 0x000fe4000781007b */
[-C--:B------:R-:W-:Y:S02]  /*4cb0*/  ISETP.GE.AND P2, PT, R17, R136.reuse, PT ;  /* 0x000000881100720c */ /* 0x080fe40003f46270 */
[----:B------:R-:W-:Y:S02]  /*4cc0*/  ISETP.GE.AND P6, PT, R16, R136, PT ;  /* 0x000000881000720c */ /* 0x000fe40003fc6270 */
[----:B------:R-:W-:-:S02]  /*4cd0*/  FSEL R23, R93, -INF , !P4 ;  /* 0xff8000005d177808 */ /* 0x000fc40006000000 */
[----:B------:R-:W-:Y:S02]  /*4ce0*/  FSEL R21, R88, -INF , !P3 ;  /* 0xff80000058157808 */ /* 0x000fe40005800000 */
[----:B------:R-:W-:Y:S02]  /*4cf0*/  FMNMX3.FTZ R6, R6, R63, R53, !PT ;  /* 0x0000003f06067276 */ /* 0x000fe40007810035 */
[-C--:B------:R-:W-:Y:S02]  /*4d00*/  ISETP.GE.AND P1, PT, R14, R136.reuse, PT ;  /* 0x000000880e00720c */ /* 0x080fe40003f26270 */
[----:B------:R-:W-:Y:S02]  /*4d10*/  ISETP.GE.AND P5, PT, R13, R136, PT ;  /* 0x000000880d00720c */ /* 0x000fe40003fa6270 */
[----:B------:R-:W-:Y:S02]  /*4d20*/  FSEL R49, R89, -INF , !P2 ;  /* 0xff80000059317808 */ /* 0x000fe40005000000 */
[----:B------:R-:W-:-:S02]  /*4d30*/  FSEL R47, R84, -INF , !P6 ;  /* 0xff800000542f7808 */ /* 0x000fc40007000000 */
[----:B------:R-:W-:Y:S02]  /*4d40*/  FMNMX3.FTZ R6, R6, R23, R21, !PT ;  /* 0x0000001706067276 */ /* 0x000fe40007810015 */
[----:B------:R-:W-:Y:S02]  /*4d50*/  ISETP.GE.AND P3, PT, R0, R136, PT ;  /* 0x000000880000720c */ /* 0x000fe40003f66270 */
[----:B------:R-:W-:Y:S02]  /*4d60*/  FSEL R45, R85, -INF , !P1 ;  /* 0xff800000552d7808 */ /* 0x000fe40004800000 */
[----:B------:R-:W-:Y:S02]  /*4d70*/  FSEL R43, R80, -INF , !P5 ;  /* 0xff800000502b7808 */ /* 0x000fe40006800000 */
[----:B------:R-:W-:Y:S02]  /*4d80*/  FMNMX3.FTZ R6, R6, R49, R47, !PT ;  /* 0x0000003106067276 */ /* 0x000fe4000781002f */
[----:B------:R-:W-:-:S02]  /*4d90*/  FSEL R41, R81, -INF , !P3 ;  /* 0xff80000051297808 */ /* 0x000fc40005800000 */
[----:B------:R-:W-:Y:S02]  /*4da0*/  FMNMX3.FTZ R6, R6, R45, R43, !PT ;  /* 0x0000002d06067276 */ /* 0x000fe4000781002b */
[----:B--2---:R-:W-:Y:S02]  /*4db0*/  FMNMX.FTZ R9, R9, R4, !PT ;  /* 0x0000000409097209 */ /* 0x004fe40007810000 */
[----:B------:R-:W-:Y:S02]  /*4dc0*/  FMNMX.FTZ R11, R41, R6, !PT ;  /* 0x00000006290b7209 */ /* 0x000fe40007810000 */
[----:B------:R-:W-:Y:S01]  /*4dd0*/  LEA R170, R170, UR4, 0x1 ;  /* 0x00000004aaaa7c11 */ /* 0x000fe2000f8e08ff */
[----:B------:R-:W2:Y:S04]  /*4de0*/  SHFL.BFLY PT, R0, R9, 0x1, 0x1f ;  /* 0x0c201f0009007f89 */ /* 0x000ea800000e0000 */
[----:B------:R-:W3:Y:S01]  /*4df0*/  SHFL.BFLY PT, R4, R11, 0x2, 0x1f ;  /* 0x0c401f000b047f89 */ /* 0x000ee200000e0000 */
[----:B------:R-:W-:-:S03]  /*4e00*/  IMAD.IADD R168, R3, 0x1, R170 ;  /* 0x0000000103a87824 */ /* 0x000fc600078e02aa */
[----:B------:R-:W-:Y:S04]  /*4e10*/  LDSM.16.MT88.4 R80, [R170+0x9400] ;  /* 0x00940000aa50783b */ /* 0x000fe80000004200 */
[----:B------:R-:W-:Y:S04]  /*4e20*/  LDSM.16.MT88.4 R92, [R168+0xb000] ;  /* 0x00b00000a85c783b */ /* 0x000fe80000004200 */
[----:B------:R-:W-:Y:S04]  /*4e30*/  LDSM.16.MT88.4 R84, [R170+0xb000] ;  /* 0x00b00000aa54783b */ /* 0x000fe80000004200 */
[----:B------:R-:W-:Y:S01]  /*4e40*/  LDSM.16.MT88.4 R100, [R170+0xd000] ;  /* 0x00d00000aa64783b */ /* 0x000fe20000004200 */
[----:B--2---:R-:W-:-:S03]  /*4e50*/  FMNMX.FTZ R0, R9, R0, !PT ;  /* 0x0000000009007209 */ /* 0x004fc60007810000 */
[----:B------:R-:W-:Y:S01]  /*4e60*/  LDSM.16.MT88.4 R16, [R168+0xd000] ;  /* 0x00d00000a810783b */ /* 0x000fe20000004200 */
[----:B---3--:R-:W-:Y:S01]  /*4e70*/  FMNMX.FTZ R4, R11, R4, !PT ;  /* 0x000000040b047209 */ /* 0x008fe20007810000 */
[C---:B----4-:R-:W-:Y:S01]  /*4e80*/  FMUL.FTZ R39, R0.reuse, UR6 ;  /* 0x0000000600277c20 */ /* 0x050fe20008410000 */
[----:B------:R-:W-:Y:S01]  /*4e90*/  FSETP.NEU.FTZ.AND P1, PT, R0, -INF , PT ;  /* 0xff8000000000780b */ /* 0x000fe20003f3d000 */
[----:B------:R-:W-:Y:S03]  /*4ea0*/  LDSM.16.MT88.4 R24, [R168+0x9400] ;  /* 0x00940000a818783b */ /* 0x000fe60000004200 */
[----:B------:R-:W-:Y:S01]  /*4eb0*/  FSEL R39, R39, RZ, P1 ;  /* 0x000000ff27277208 */ /* 0x000fe20000800000 */
[----:B------:R-:W2:Y:S04]  /*4ec0*/  SHFL.BFLY PT, R5, R4, 0x1, 0x1f ;  /* 0x0c201f0004057f89 */ /* 0x000ea800000e0000 */
[--C-:B------:R-:W-:Y:S01]  /*4ed0*/  FFMA.FTZ R65, R38, UR6, -R39.reuse ;  /* 0x0000000626417c23 */ /* 0x100fe20008010827 */
[--C-:B------:R-:W-:Y:S01]  /*4ee0*/  FFMA.FTZ R38, R2, UR6, -R39.reuse ;  /* 0x0000000602267c23 */ /* 0x100fe20008010827 */
[--C-:B------:R-:W-:Y:S01]  /*4ef0*/  FFMA.FTZ R36, R32, UR6, -R39.reuse ;  /* 0x0000000620247c23 */ /* 0x100fe20008010827 */
[--C-:B------:R-:W-:Y:S01]  /*4f00*/  FFMA.FTZ R32, R68, UR6, -R39.reuse ;  /* 0x0000000644207c23 */ /* 0x100fe20008010827 */
[--C-:B------:R-:W-:Y:S01]  /*4f10*/  FFMA.FTZ R122, R8, UR6, -R39.reuse ;  /* 0x00000006087a7c23 */ /* 0x100fe20008010827 */
[--C-:B------:R-:W-:Y:S01]  /*4f20*/  FFMA.FTZ R67, R12, UR6, -R39.reuse ;  /* 0x000000060c437c23 */ /* 0x100fe20008010827 */
[----:B------:R-:W-:Y:S01]  /*4f30*/  MUFU.EX2 R65, R65 ;  /* 0x0000004100417308 */ /* 0x000fe20000000800 */
[----:B------:R-:W-:Y:S01]  /*4f40*/  LDSM.16.MT88.4 R8, [R168+0xb400] ;  /* 0x00b40000a808783b */ /* 0x000fe20000004200 */
[--C-:B------:R-:W-:Y:S01]  /*4f50*/  FFMA.FTZ R37, R34, UR6, -R39.reuse ;  /* 0x0000000622257c23 */ /* 0x100fe20008010827 */
[--C-:B------:R-:W-:Y:S01]  /*4f60*/  FFMA.FTZ R29, R50, UR6, -R39.reuse ;  /* 0x00000006321d7c23 */ /* 0x100fe20008010827 */
[--C-:B------:R-:W-:Y:S01]  /*4f70*/  FFMA.FTZ R31, R28, UR6, -R39.reuse ;  /* 0x000000061c1f7c23 */ /* 0x100fe20008010827 */
[----:B------:R-:W-:Y:S01]  /*4f80*/  LDSM.16.MT88.4 R12, [R170+0xb400] ;  /* 0x00b40000aa0c783b */ /* 0x000fe20000004200 */
[--C-:B------:R-:W-:Y:S01]  /*4f90*/  FFMA.FTZ R28, R30, UR6, -R39.reuse ;  /* 0x000000061e1c7c23 */ /* 0x100fe20008010827 */
[--C-:B------:R-:W-:Y:S01]  /*4fa0*/  FFMA.FTZ R3, R146, UR6, -R39.reuse ;  /* 0x0000000692037c23 */ /* 0x100fe20008010827 */
[----:B------:R-:W-:Y:S01]  /*4fb0*/  MUFU.EX2 R122, R122 ;  /* 0x0000007a007a7308 */ /* 0x000fe20000000800 */
[--C-:B------:R-:W-:Y:S01]  /*4fc0*/  FFMA.FTZ R129, R140, UR6, -R39.reuse ;  /* 0x000000068c817c23 */ /* 0x100fe20008010827 */
[--C-:B------:R-:W-:Y:S01]  /*4fd0*/  FFMA.FTZ R138, R138, UR6, -R39.reuse ;  /* 0x000000068a8a7c23 */ /* 0x100fe20008010827 */
[--C-:B------:R-:W-:Y:S01]  /*4fe0*/  FFMA.FTZ R116, R116, UR6, -R39.reuse ;  /* 0x0000000674747c23 */ /* 0x100fe20008010827 */
[--C-:B------:R-:W-:Y:S01]  /*4ff0*/  FFMA.FTZ R56, R56, UR6, -R39.reuse ;  /* 0x0000000638387c23 */ /* 0x100fe20008010827 */
[----:B------:R-:W-:Y:S01]  /*5000*/  FFMA.FTZ R52, R52, UR6, -R39 ;  /* 0x0000000634347c23 */ /* 0x000fe20008010827 */
[----:B--2---:R-:W-:-:S02]  /*5010*/  FMNMX.FTZ R2, R4, R5, !PT ;  /* 0x0000000504027209 */ /* 0x004fc40007810000 */
[----:B------:R-:W2:Y:S02]  /*5020*/  MUFU.EX2 R67, R67 ;  /* 0x0000004300437308 */ /* 0x000ea40000000800 */
[C---:B------:R-:W-:Y:S01]  /*5030*/  FSETP.NEU.FTZ.AND P1, PT, R2.reuse, -INF , PT ;  /* 0xff8000000200780b */ /* 0x040fe20003f3d000 */
[----:B------:R-:W-:-:S05]  /*5040*/  FMUL.FTZ R40, R2, UR6 ;  /* 0x0000000602287c20 */ /* 0x000fca0008410000 */
[----:B------:R-:W-:Y:S01]  /*5050*/  FSEL R40, R40, RZ, P1 ;  /* 0x000000ff28287208 */ /* 0x000fe20000800000 */
[----:B------:R-:W3:Y:S04]  /*5060*/  MUFU.EX2 R38, R38 ;  /* 0x0000002600267308 */ /* 0x000ee80000000800 */
[--C-:B------:R-:W-:Y:S01]  /*5070*/  FFMA.FTZ R128, R69, UR6, -R40.reuse ;  /* 0x0000000645807c23 */ /* 0x100fe20008010828 */
[--C-:B------:R-:W-:Y:S01]  /*5080*/  FFMA.FTZ R20, R51, UR6, -R40.reuse ;  /* 0x0000000633147c23 */ /* 0x100fe20008010828 */
[----:B------:R-:W4:Y:S01]  /*5090*/  LDSM.16.MT88.4 R68, [R170+0x9000] ;  /* 0x00900000aa44783b */ /* 0x000f220000004200 */
[--C-:B------:R-:W-:Y:S01]  /*50a0*/  FFMA.FTZ R117, R7, UR6, -R40.reuse ;  /* 0x0000000607757c23 */ /* 0x100fe20008010828 */
[--C-:B------:R-:W-:Y:S01]  /*50b0*/  FFMA.FTZ R51, R75, UR6, -R40.reuse ;  /* 0x000000064b337c23 */ /* 0x100fe20008010828 */
[--C-:B------:R-:W-:Y:S01]  /*50c0*/  FFMA.FTZ R34, R33, UR6, -R40.reuse ;  /* 0x0000000621227c23 */ /* 0x100fe20008010828 */
[----:B------:R-:W-:Y:S01]  /*50d0*/  MUFU.EX2 R128, R128 ;  /* 0x0000008000807308 */ /* 0x000fe20000000800 */
[--C-:B------:R-:W-:Y:S01]  /*50e0*/  FFMA.FTZ R50, R79, UR6, -R40.reuse ;  /* 0x000000064f327c23 */ /* 0x100fe20008010828 */
[--C-:B------:R-:W-:Y:S01]  /*50f0*/  FFMA.FTZ R35, R77, UR6, -R40.reuse ;  /* 0x000000064d237c23 */ /* 0x100fe20008010828 */
[--C-:B------:R-:W-:Y:S01]  /*5100*/  FFMA.FTZ R33, R73, UR6, -R40.reuse ;  /* 0x0000000649217c23 */ /* 0x100fe20008010828 */
[----:B--2---:R-:W-:Y:S01]  /*5110*/  F2FP.BF16.F32.PACK_AB R105, R67, R122 ;  /* 0x0000007a4369723e */ /* 0x004fe200000010ff */
[----:B------:R-:W2:Y:S01]  /*5120*/  LDSM.16.MT88.4 R76, [R168+0x9000] ;  /* 0x00900000a84c783b */ /* 0x000ea20000004200 */
[--C-:B------:R-:W-:Y:S01]  /*5130*/  FFMA.FTZ R30, R59, UR6, -R40.reuse ;  /* 0x000000063b1e7c23 */ /* 0x100fe20008010828 */
[----:B---3--:R-:W-:Y:S01]  /*5140*/  F2FP.BF16.F32.PACK_AB R107, R38, R65 ;  /* 0x00000041266b723e */ /* 0x008fe200000010ff */
[----:B------:R-:W3:Y:S01]  /*5150*/  MUFU.EX2 R117, R117 ;  /* 0x0000007500757308 */ /* 0x000ee20000000800 */
[--C-:B------:R-:W-:Y:S01]  /*5160*/  FFMA.FTZ R59, R60, UR6, -R39.reuse ;  /* 0x000000063c3b7c23 */ /* 0x100fe20008010827 */
[--C-:B------:R-:W-:Y:S01]  /*5170*/  FFMA.FTZ R60, R145, UR6, -R40.reuse ;  /* 0x00000006913c7c23 */ /* 0x100fe20008010828 */
[--C-:B------:R-:W-:Y:S01]  /*5180*/  FFMA.FTZ R57, R57, UR6, -R40.reuse ;  /* 0x0000000639397c23 */ /* 0x100fe20008010828 */
[--C-:B------:R-:W-:Y:S01]  /*5190*/  FFMA.FTZ R141, R141, UR6, -R40.reuse ;  /* 0x000000068d8d7c23 */ /* 0x100fe20008010828 */
[--C-:B------:R-:W-:Y:S01]  /*51a0*/  FFMA.FTZ R140, R137, UR6, -R40.reuse ;  /* 0x00000006898c7c23 */ /* 0x100fe20008010828 */
[----:B------:R-:W-:Y:S01]  /*51b0*/  FFMA.FTZ R137, R120, UR6, -R39 ;  /* 0x0000000678897c23 */ /* 0x000fe20008010827 */
[--C-:B------:R-:W-:Y:S01]  /*51c0*/  FFMA.FTZ R119, R119, UR6, -R40.reuse ;  /* 0x0000000677777c23 */ /* 0x100fe20008010828 */
[----:B------:R-:W-:Y:S01]  /*51d0*/  MUFU.EX2 R20, R20 ;  /* 0x0000001400147308 */ /* 0x000fe20000000800 */
[--C-:B------:R-:W-:Y:S01]  /*51e0*/  FFMA.FTZ R120, R121, UR6, -R40.reuse ;  /* 0x0000000679787c23 */ /* 0x100fe20008010828 */
[--C-:B------:R-:W-:Y:S01]  /*51f0*/  FFMA.FTZ R63, R63, UR6, -R40.reuse ;  /* 0x000000063f3f7c23 */ /* 0x100fe20008010828 */
[----:B------:R-:W-:Y:S01]  /*5200*/  FADD.FTZ R122, R122, R67 ;  /* 0x000000437a7a7221 */ /* 0x000fe20000010000 */
[--C-:B------:R-:W-:Y:S01]  /*5210*/  FFMA.FTZ R67, R54, UR6, -R39.reuse ;  /* 0x0000000636437c23 */ /* 0x100fe20008010827 */
[--C-:B------:R-:W-:Y:S01]  /*5220*/  FFMA.FTZ R53, R53, UR6, -R40.reuse ;  /* 0x0000000635357c23 */ /* 0x100fe20008010828 */
[--C-:B------:R-:W-:Y:S01]  /*5230*/  FFMA.FTZ R54, R21, UR6, -R40.reuse ;  /* 0x0000000615367c23 */ /* 0x100fe20008010828 */
[----:B------:R-:W-:Y:S01]  /*5240*/  FFMA.FTZ R49, R49, UR6, -R40 ;  /* 0x0000000631317c23 */ /* 0x000fe20008010828 */
[----:B------:R-:W5:Y:S01]  /*5250*/  MUFU.EX2 R51, R51 ;  /* 0x0000003300337308 */ /* 0x000f620000000800 */
[----:B---3--:R-:W-:Y:S01]  /*5260*/  F2FP.BF16.F32.PACK_AB R104, R128, R117 ;  /* 0x000000758068723e */ /* 0x008fe200000010ff */
[----:B------:R-:W-:Y:S01]  /*5270*/  FADD.FTZ R121, R117, R128 ;  /* 0x0000008075797221 */ /* 0x000fe20000010000 */
[----:B------:R-:W-:Y:S01]  /*5280*/  FADD.FTZ R117, R65, R122 ;  /* 0x0000007a41757221 */ /* 0x000fe20000010000 */
[----:B------:R-:W-:Y:S01]  /*5290*/  FFMA.FTZ R65, R22, UR6, -R39 ;  /* 0x0000000616417c23 */ /* 0x000fe20008010827 */
[--C-:B------:R-:W-:Y:S01]  /*52a0*/  FFMA.FTZ R122, R23, UR6, -R40.reuse ;  /* 0x00000006177a7c23 */ /* 0x100fe20008010828 */
[--C-:B------:R-:W-:Y:S01]  /*52b0*/  FFMA.FTZ R47, R47, UR6, -R40.reuse ;  /* 0x000000062f2f7c23 */ /* 0x100fe20008010828 */
[----:B------:R-:W-:Y:S01]  /*52c0*/  FFMA.FTZ R45, R45, UR6, -R40 ;  /* 0x000000062d2d7c23 */ /* 0x000fe20008010828 */
[----:B------:R-:W-:Y:S08]  /*52d0*/  MUFU.EX2 R37, R37 ;  /* 0x0000002500257308 */ /* 0x000ff00000000800 */
[----:B------:R-:W3:Y:S01]  /*52e0*/  MUFU.EX2 R36, R36 ;  /* 0x0000002400247308 */ /* 0x000ee20000000800 */
[----:B-----5:R-:W-:-:S07]  /*52f0*/  F2FP.BF16.F32.PACK_AB R106, R51, R20 ;  /* 0x00000014336a723e */ /* 0x020fce00000010ff */
[----:B------:R-:W-:Y:S01]  /*5300*/  MUFU.EX2 R32, R32 ;  /* 0x0000002000207308 */ /* 0x000fe20000000800 */
[C---:B------:R-:W-:Y:S07]  /*5310*/  HMMA.16816.F32.BF16 R88, R104.reuse, R92, RZ ;  /* 0x0000005c6858723c */ /* 0x040fee00000418ff */
[----:B------:R-:W5:Y:S01]  /*5320*/  MUFU.EX2 R29, R29 ;  /* 0x0000001d001d7308 */ /* 0x000f620000000800 */
[----:B------:R-:W-:Y:S01]  /*5330*/  HMMA.16816.F32.BF16 R92, R104, R94, RZ ;  /* 0x0000005e685c723c */ /* 0x000fe200000418ff */
[----:B---3--:R-:W-:-:S06]  /*5340*/  F2FP.BF16.F32.PACK_AB R5, R36, R37 ;  /* 0x000000252405723e */ /* 0x008fcc00000010ff */
[----:B------:R-:W-:Y:S01]  /*5350*/  MUFU.EX2 R50, R50 ;  /* 0x0000003200327308 */ /* 0x000fe20000000800 */
[C---:B----4-:R-:W-:Y:S07]  /*5360*/  HMMA.16816.F32.BF16 R112, R104.reuse, R68, RZ ;  /* 0x000000446870723c */ /* 0x050fee00000418ff */
[----:B------:R-:W3:Y:S01]  /*5370*/  MUFU.EX2 R35, R35 ;  /* 0x0000002300237308 */ /* 0x000ee20000000800 */
[----:B------:R-:W-:Y:S01]  /*5380*/  HMMA.16816.F32.BF16 R68, R104, R70, RZ ;  /* 0x000000466844723c */ /* 0x000fe200000418ff */
[----:B-----5:R-:W-:-:S06]  /*5390*/  F2FP.BF16.F32.PACK_AB R7, R29, R32 ;  /* 0x000000201d07723e */ /* 0x020fcc00000010ff */
[----:B------:R-:W-:Y:S01]  /*53a0*/  MUFU.EX2 R34, R34 ;  /* 0x0000002200227308 */ /* 0x000fe20000000800 */
[C---:B--2---:R-:W-:Y:S07]  /*53b0*/  HMMA.16816.F32.BF16 R72, R104.reuse, R76, RZ ;  /* 0x0000004c6848723c */ /* 0x044fee00000418ff */
[----:B------:R-:W2:Y:S01]  /*53c0*/  MUFU.EX2 R33, R33 ;  /* 0x0000002100217308 */ /* 0x000ea20000000800 */
[----:B---3--:R-:W-:Y:S01]  /*53d0*/  F2FP.BF16.F32.PACK_AB R4, R35, R50 ;  /* 0x000000322304723e */ /* 0x008fe200000010ff */
[C---:B------:R-:W-:Y:S06]  /*53e0*/  HMMA.16816.F32.BF16 R96, R104.reuse, R100, RZ ;  /* 0x000000646860723c */ /* 0x040fec00000418ff */
[----:B------:R-:W-:Y:S02]  /*53f0*/  MUFU.EX2 R31, R31 ;  /* 0x0000001f001f7308 */ /* 0x000fe40000000800 */
[C---:B------:R-:W-:Y:S06]  /*5400*/  HMMA.16816.F32.BF16 R76, R104.reuse, R78, RZ ;  /* 0x0000004e684c723c */ /* 0x040fec00000418ff */
[----:B------:R-:W3:Y:S01]  /*5410*/  MUFU.EX2 R28, R28 ;  /* 0x0000001c001c7308 */ /* 0x000ee20000000800 */
[----:B--2---:R-:W-:Y:S01]  /*5420*/  F2FP.BF16.F32.PACK_AB R6, R33, R34 ;  /* 0x000000222106723e */ /* 0x004fe200000010ff */
[----:B------:R-:W-:Y:S06]  /*5430*/  HMMA.16816.F32.BF16 R100, R104, R102, RZ ;  /* 0x000000666864723c */ /* 0x000fec00000418ff */
[----:B------:R-:W-:Y:S02]  /*5440*/  MUFU.EX2 R3, R3 ;  /* 0x0000000300037308 */ /* 0x000fe40000000800 */
[C---:B------:R-:W-:Y:S06]  /*5450*/  HMMA.16816.F32.BF16 R88, R4.reuse, R8, R88 ;  /* 0x000000080458723c */ /* 0x040fec0000041858 */
[----:B------:R-:W-:Y:S02]  /*5460*/  MUFU.EX2 R30, R30 ;  /* 0x0000001e001e7308 */ /* 0x000fe40000000800 */
[C---:B------:R-:W-:Y:S01]  /*5470*/  HMMA.16816.F32.BF16 R92, R4.reuse, R10, R92 ;  /* 0x0000000a045c723c */ /* 0x040fe2000004185c */
[----:B------:R-:W2:Y:S05]  /*5480*/  LDSM.16.MT88.4 R8, [R168+0xd400] ;  /* 0x00d40000a808783b */ /* 0x000eaa0000004200 */
[----:B------:R-:W-:Y:S02]  /*5490*/  MUFU.EX2 R59, R59 ;  /* 0x0000003b003b7308 */ /* 0x000fe40000000800 */
[C---:B------:R-:W-:Y:S06]  /*54a0*/  HMMA.16816.F32.BF16 R112, R4.reuse, R80, R112 ;  /* 0x000000500470723c */ /* 0x040fec0000041870 */
[----:B------:R-:W-:Y:S02]  /*54b0*/  MUFU.EX2 R60, R60 ;  /* 0x0000003c003c7308 */ /* 0x000fe40000000800 */
[----:B------:R-:W-:Y:S06]  /*54c0*/  HMMA.16816.F32.BF16 R68, R4, R82, R68 ;  /* 0x000000520444723c */ /* 0x000fec0000041844 */
[----:B------:R-:W-:Y:S02]  /*54d0*/  MUFU.EX2 R57, R57 ;  /* 0x0000003900397308 */ /* 0x000fe40000000800 */
[C---:B------:R-:W-:Y:S06]  /*54e0*/  HMMA.16816.F32.BF16 R80, R104.reuse, R84, RZ ;  /* 0x000000546850723c */ /* 0x040fec00000418ff */
[----:B------:R-:W-:Y:S02]  /*54f0*/  MUFU.EX2 R138, R138 ;  /* 0x0000008a008a7308 */ /* 0x000fe40000000800 */
[C---:B------:R-:W-:Y:S06]  /*5500*/  HMMA.16816.F32.BF16 R84, R104.reuse, R86, RZ ;  /* 0x000000566854723c */ /* 0x040fec00000418ff */
[----:B------:R-:W-:Y:S02]  /*5510*/  MUFU.EX2 R129, R129 ;  /* 0x0000008100817308 */ /* 0x000fe40000000800 */
[C---:B------:R-:W-:Y:S06]  /*5520*/  HMMA.16816.F32.BF16 R108, R104.reuse, R16, RZ ;  /* 0x00000010686c723c */ /* 0x040fec00000418ff */
[----:B------:R-:W-:Y:S02]  /*5530*/  MUFU.EX2 R141, R141 ;  /* 0x0000008d008d7308 */ /* 0x000fe40000000800 */
[----:B------:R-:W-:Y:S01]  /*5540*/  HMMA.16816.F32.BF16 R104, R104, R18, RZ ;  /* 0x000000126868723c */ /* 0x000fe200000418ff */
[----:B------:R-:W-:Y:S05]  /*5550*/  LDSM.16.MT88.4 R16, [R170+0xa400] ;  /* 0x00a40000aa10783b */ /* 0x000fea0000004200 */
[----:B------:R-:W-:Y:S02]  /*5560*/  MUFU.EX2 R140, R140 ;  /* 0x0000008c008c7308 */ /* 0x000fe40000000800 */
[C---:B------:R-:W-:Y:S06]  /*5570*/  HMMA.16816.F32.BF16 R80, R4.reuse, R12, R80 ;  /* 0x0000000c0450723c */ /* 0x040fec0000041850 */
[----:B------:R-:W-:Y:S02]  /*5580*/  MUFU.EX2 R116, R116 ;  /* 0x0000007400747308 */ /* 0x000fe40000000800 */
[C---:B------:R-:W-:Y:S01]  /*5590*/  HMMA.16816.F32.BF16 R84, R4.reuse, R14, R84 ;  /* 0x0000000e0454723c */ /* 0x040fe20000041854 */
[----:B------:R-:W4:Y:S05]  /*55a0*/  LDSM.16.MT88.4 R12, [R170+0xd400] ;  /* 0x00d40000aa0c783b */ /* 0x000f2a0000004200 */
[----:B------:R-:W-:Y:S02]  /*55b0*/  MUFU.EX2 R137, R137 ;  /* 0x0000008900897308 */ /* 0x000fe40000000800 */
[C---:B--2---:R-:W-:Y:S06]  /*55c0*/  HMMA.16816.F32.BF16 R108, R4.reuse, R8, R108 ;  /* 0x00000008046c723c */ /* 0x044fec000004186c */
[----:B------:R-:W-:Y:S02]  /*55d0*/  MUFU.EX2 R119, R119 ;  /* 0x0000007700777308 */ /* 0x000fe40000000800 */
[C---:B------:R-:W-:Y:S01]  /*55e0*/  HMMA.16816.F32.BF16 R104, R4.reuse, R10, R104 ;  /* 0x0000000a0468723c */ /* 0x040fe20000041868 */
[----:B------:R-:W2:Y:S05]  /*55f0*/  LDSM.16.MT88.4 R8, [R168+0x9800] ;  /* 0x00980000a808783b */ /* 0x000eaa0000004200 */
[----:B------:R-:W-:Y:S02]  /*5600*/  MUFU.EX2 R120, R120 ;  /* 0x0000007800787308 */ /* 0x000fe40000000800 */
[C---:B------:R-:W-:Y:S01]  /*5610*/  HMMA.16816.F32.BF16 R72, R4.reuse, R24, R72 ;  /* 0x000000180448723c */ /* 0x040fe20000041848 */
[--C-:B------:R-:W-:Y:S01]  /*5620*/  FFMA.FTZ R24, R62, UR6, -R39.reuse ;  /* 0x000000063e187c23 */ /* 0x100fe20008010827 */
[--C-:B------:R-:W-:Y:S01]  /*5630*/  FFMA.FTZ R25, R55, UR6, -R40.reuse ;  /* 0x0000000637197c23 */ /* 0x100fe20008010828 */
[--C-:B------:R-:W-:Y:S01]  /*5640*/  FFMA.FTZ R62, R58, UR6, -R39.reuse ;  /* 0x000000063a3e7c23 */ /* 0x100fe20008010827 */
[--C-:B------:R-:W-:Y:S01]  /*5650*/  FFMA.FTZ R58, R64, UR6, -R39.reuse ;  /* 0x00000006403a7c23 */ /* 0x100fe20008010827 */
[--C-:B------:R-:W-:Y:S01]  /*5660*/  FFMA.FTZ R64, R61, UR6, -R40.reuse ;  /* 0x000000063d407c23 */ /* 0x100fe20008010828 */
[--C-:B------:R-:W-:Y:S01]  /*5670*/  FFMA.FTZ R55, R144, UR6, -R39.reuse ;  /* 0x0000000690377c23 */ /* 0x100fe20008010827 */
[----:B------:R-:W5:Y:S01]  /*5680*/  MUFU.EX2 R24, R24 ;  /* 0x0000001800187308 */ /* 0x000f620000000800 */
[C---:B------:R-:W-:Y:S01]  /*5690*/  HMMA.16816.F32.BF16 R76, R4.reuse, R26, R76 ;  /* 0x0000001a044c723c */ /* 0x040fe2000004184c */
[--C-:B------:R-:W-:Y:S01]  /*56a0*/  FFMA.FTZ R27, R147, UR6, -R40.reuse ;  /* 0x00000006931b7c23 */ /* 0x100fe20008010828 */
[--C-:B------:R-:W-:Y:S01]  /*56b0*/  FFMA.FTZ R26, R149, UR6, -R40.reuse ;  /* 0x00000006951a7c23 */ /* 0x100fe20008010828 */
[--C-:B------:R-:W-:Y:S01]  /*56c0*/  FFMA.FTZ R61, R139, UR6, -R40.reuse ;  /* 0x000000068b3d7c23 */ /* 0x100fe20008010828 */
[--C-:B------:R-:W-:Y:S01]  /*56d0*/  FFMA.FTZ R139, R130, UR6, -R39.reuse ;  /* 0x00000006828b7c23 */ /* 0x100fe20008010827 */
[--C-:B------:R-:W-:Y:S01]  /*56e0*/  FFMA.FTZ R130, R142, UR6, -R39.reuse ;  /* 0x000000068e827c23 */ /* 0x100fe20008010827 */
[--C-:B------:R-:W-:Y:S01]  /*56f0*/  FFMA.FTZ R142, R131, UR6, -R40.reuse ;  /* 0x00000006838e7c23 */ /* 0x100fe20008010828 */
[----:B------:R-:W1:Y:S01]  /*5700*/  MUFU.EX2 R27, R27 ;  /* 0x0000001b001b7308 */ /* 0x000e620000000800 */
[--C-:B------:R-:W-:Y:S01]  /*5710*/  FFMA.FTZ R131, R143, UR6, -R40.reuse ;  /* 0x000000068f837c23 */ /* 0x100fe20008010828 */
[----:B----4-:R-:W-:Y:S01]  /*5720*/  HMMA.16816.F32.BF16 R96, R4, R12, R96 ;  /* 0x0000000c0460723c */ /* 0x010fe20000041860 */
[--C-:B------:R-:W-:Y:S01]  /*5730*/  FFMA.FTZ R143, R66, UR6, -R39.reuse ;  /* 0x00000006428f7c23 */ /* 0x100fe20008010827 */
[----:B------:R-:W-:Y:S01]  /*5740*/  FFMA.FTZ R66, R118, UR6, -R39 ;  /* 0x0000000676427c23 */ /* 0x000fe20008010827 */
[----:B------:R-:W-:-:S03]  /*5750*/  FFMA.FTZ R118, R123, UR6, -R40 ;  /* 0x000000067b767c23 */ /* 0x000fc60008010828 */
[----:B------:R-:W-:Y:S02]  /*5760*/  MUFU.EX2 R26, R26 ;  /* 0x0000001a001a7308 */ /* 0x000fe40000000800 */
[----:B------:R-:W-:Y:S01]  /*5770*/  HMMA.16816.F32.BF16 R100, R4, R14, R100 ;  /* 0x0000000e0464723c */ /* 0x000fe20000041864 */
[----:B------:R-:W4:Y:S01]  /*5780*/  LDSM.16.MT88.4 R12, [R170+0x9800] ;  /* 0x00980000aa0c783b */ /* 0x000f220000004200 */
[----:B---3--:R-:W-:Y:S02]  /*5790*/  F2FP.BF16.F32.PACK_AB R5, R28, R31 ;  /* 0x0000001f1c05723e */ /* 0x008fe400000010ff */
[----:B-----5:R-:W-:Y:S02]  /*57a0*/  F2FP.BF16.F32.PACK_AB R7, R3, R24 ;  /* 0x000000180307723e */ /* 0x020fe400000010ff */
[----:B------:R-:W3:Y:S01]  /*57b0*/  MUFU.EX2 R25, R25 ;  /* 0x0000001900197308 */ /* 0x000ee20000000800 */
[----:B-1----:R-:W-:-:S07]  /*57c0*/  F2FP.BF16.F32.PACK_AB R4, R27, R30 ;  /* 0x0000001e1b04723e */ /* 0x002fce00000010ff */
[----:B------:R-:W1:Y:S08]  /*57d0*/  MUFU.EX2 R62, R62 ;  /* 0x0000003e003e7308 */ /* 0x000e700000000800 */
[----:B------:R-:W-:Y:S01]  /*57e0*/  MUFU.EX2 R58, R58 ;  /* 0x0000003a003a7308 */ /* 0x000fe20000000800 */
[----:B---3--:R-:W-:-:S07]  /*57f0*/  F2FP.BF16.F32.PACK_AB R6, R25, R26 ;  /* 0x0000001a1906723e */ /* 0x008fce00000010ff */
[C---:B--2---:R-:W-:Y:S01]  /*5800*/  HMMA.16816.F32.BF16 R72, R4.reuse, R8, R72 ;  /* 0x000000080448723c */ /* 0x044fe20000041848 */
[----:B------:R-:W2:Y:S07]  /*5810*/  MUFU.EX2 R55, R55 ;  /* 0x0000003700377308 */ /* 0x000eae0000000800 */
[C---:B------:R-:W-:Y:S01]  /*5820*/  HMMA.16816.F32.BF16 R76, R4.reuse, R10, R76 ;  /* 0x0000000a044c723c */ /* 0x040fe2000004184c */
[----:B------:R-:W3:Y:S01]  /*5830*/  LDSM.16.MT88.4 R8, [R168+0xb800] ;  /* 0x00b80000a808783b */ /* 0x000ee20000004200 */
[----:B------:R-:W-:Y:S06]  /*5840*/  MUFU.EX2 R64, R64 ;  /* 0x0000004000407308 */ /* 0x000fec0000000800 */
[C---:B----4-:R-:W-:Y:S02]  /*5850*/  HMMA.16816.F32.BF16 R112, R4.reuse, R12, R112 ;  /* 0x0000000c0470723c */ /* 0x050fe40000041870 */
[----:B------:R-:W4:Y:S06]  /*5860*/  MUFU.EX2 R61, R61 ;  /* 0x0000003d003d7308 */ /* 0x000f2c0000000800 */
[C---:B------:R-:W-:Y:S01]  /*5870*/  HMMA.16816.F32.BF16 R68, R4.reuse, R14, R68 ;  /* 0x0000000e0444723c */ /* 0x040fe20000041844 */
[----:B------:R-:W5:Y:S01]  /*5880*/  LDSM.16.MT88.4 R12, [R170+0xb800] ;  /* 0x00b80000aa0c783b */ /* 0x000f620000004200 */
[----:B------:R-:W4:Y:S08]  /*5890*/  MUFU.EX2 R139, R139 ;  /* 0x0000008b008b7308 */ /* 0x000f300000000800 */
[----:B------:R-:W4:Y:S08]  /*58a0*/  MUFU.EX2 R130, R130 ;  /* 0x0000008200827308 */ /* 0x000f300000000800 */
[----:B------:R-:W4:Y:S01]  /*58b0*/  MUFU.EX2 R142, R142 ;  /* 0x0000008e008e7308 */ /* 0x000f220000000800 */
[C---:B---3--:R-:W-:Y:S07]  /*58c0*/  HMMA.16816.F32.BF16 R88, R4.reuse, R8, R88 ;  /* 0x000000080458723c */ /* 0x048fee0000041858 */
[----:B------:R-:W3:Y:S01]  /*58d0*/  MUFU.EX2 R131, R131 ;  /* 0x0000008300837308 */ /* 0x000ee20000000800 */
[C---:B------:R-:W-:Y:S01]  /*58e0*/  HMMA.16816.F32.BF16 R92, R4.reuse, R10, R92 ;  /* 0x0000000a045c723c */ /* 0x040fe2000004185c */
[----:B------:R-:W1:Y:S06]  /*58f0*/  LDSM.16.MT88.4 R8, [R168+0xd800] ;  /* 0x00d80000a808783b */ /* 0x000e6c0000004200 */
[----:B------:R-:W3:Y:S01]  /*5900*/  MUFU.EX2 R143, R143 ;  /* 0x0000008f008f7308 */ /* 0x000ee20000000800 */
[C---:B-----5:R-:W-:Y:S07]  /*5910*/  HMMA.16816.F32.BF16 R80, R4.reuse, R12, R80 ;  /* 0x0000000c0450723c */ /* 0x060fee0000041850 */
[----:B------:R-:W5:Y:S01]  /*5920*/  MUFU.EX2 R66, R66 ;  /* 0x0000004200427308 */ /* 0x000f620000000800 */
[C---:B------:R-:W-:Y:S01]  /*5930*/  HMMA.16816.F32.BF16 R84, R4.reuse, R14, R84 ;  /* 0x0000000e0454723c */ /* 0x040fe20000041854 */
[----:B------:R-:W2:Y:S06]  /*5940*/  LDSM.16.MT88.4 R12, [R170+0xd800] ;  /* 0x00d80000aa0c783b */ /* 0x000eac0000004200 */
[----:B------:R-:W-:Y:S08]  /*5950*/  MUFU.EX2 R118, R118 ;  /* 0x0000007600767308 */ /* 0x000ff00000000800 */
[----:B------:R-:W5:Y:S08]  /*5960*/  MUFU.EX2 R63, R63 ;  /* 0x0000003f003f7308 */ /* 0x000f700000000800 */
[----:B------:R-:W-:Y:S01]  /*5970*/  MUFU.EX2 R56, R56 ;  /* 0x0000003800387308 */ /* 0x000fe20000000800 */
[C---:B-1----:R-:W-:Y:S07]  /*5980*/  HMMA.16816.F32.BF16 R108, R4.reuse, R8, R108 ;  /* 0x00000008046c723c */ /* 0x042fee000004186c */
[----:B------:R-:W1:Y:S01]  /*5990*/  MUFU.EX2 R67, R67 ;  /* 0x0000004300437308 */ /* 0x000e620000000800 */
[C---:B------:R-:W-:Y:S01]  /*59a0*/  HMMA.16816.F32.BF16 R104, R4.reuse, R10, R104 ;  /* 0x0000000a0468723c */ /* 0x040fe20000041868 */
[----:B------:R-:W3:Y:S06]  /*59b0*/  LDSM.16.MT88.4 R8, [R168+0x9c00] ;  /* 0x009c0000a808783b */ /* 0x000eec0000004200 */
[----:B------:R-:W-:Y:S01]  /*59c0*/  MUFU.EX2 R52, R52 ;  /* 0x0000003400347308 */ /* 0x000fe20000000800 */
[C---:B--2---:R-:W-:Y:S07]  /*59d0*/  HMMA.16816.F32.BF16 R96, R4.reuse, R12, R96 ;  /* 0x0000000c0460723c */ /* 0x044fee0000041860 */
[----:B------:R-:W2:Y:S01]  /*59e0*/  MUFU.EX2 R65, R65 ;  /* 0x0000004100417308 */ /* 0x000ea20000000800 */
[----:B------:R-:W-:Y:S01]  /*59f0*/  HMMA.16816.F32.BF16 R100, R4, R14, R100 ;  /* 0x0000000e0464723c */ /* 0x000fe20000041864 */
[----:B------:R-:W5:Y:S01]  /*5a00*/  LDSM.16.MT88.4 R12, [R170+0x9c00] ;  /* 0x009c0000aa0c783b */ /* 0x000f620000004200 */
[----:B------:R-:W-:-:S05]  /*5a10*/  F2FP.BF16.F32.PACK_AB R5, R59, R62 ;  /* 0x0000003e3b05723e */ /* 0x000fca00000010ff */
[----:B------:R-:W-:Y:S01]  /*5a20*/  MUFU.EX2 R53, R53 ;  /* 0x0000003500357308 */ /* 0x000fe20000000800 */
[----:B------:R-:W-:Y:S02]  /*5a30*/  F2FP.BF16.F32.PACK_AB R7, R55, R58 ;  /* 0x0000003a3707723e */ /* 0x000fe400000010ff */
[----:B----4-:R-:W-:Y:S02]  /*5a40*/  F2FP.BF16.F32.PACK_AB R4, R61, R64 ;  /* 0x000000403d04723e */ /* 0x010fe400000010ff */
[----:B------:R-:W-:-:S03]  /*5a50*/  F2FP.BF16.F32.PACK_AB R6, R57, R60 ;  /* 0x0000003c3906723e */ /* 0x000fc600000010ff */
[----:B------:R-:W4:Y:S08]  /*5a60*/  MUFU.EX2 R122, R122 ;  /* 0x0000007a007a7308 */ /* 0x000f300000000800 */
[----:B------:R-:W-:Y:S01]  /*5a70*/  MUFU.EX2 R54, R54 ;  /* 0x0000003600367308 */ /* 0x000fe20000000800 */
[C---:B---3--:R-:W-:Y:S07]  /*5a80*/  HMMA.16816.F32.BF16 R72, R4.reuse, R8, R72 ;  /* 0x000000080448723c */ /* 0x048fee0000041848 */
[----:B------:R-:W3:Y:S01]  /*5a90*/  MUFU.EX2 R49, R49 ;  /* 0x0000003100317308 */ /* 0x000ee20000000800 */
[C---:B------:R-:W-:Y:S01]  /*5aa0*/  HMMA.16816.F32.BF16 R76, R4.reuse, R10, R76 ;  /* 0x0000000a044c723c */ /* 0x040fe2000004184c */
[----:B------:R-:W1:Y:S07]  /*5ab0*/  LDSM.16.MT88.4 R8, [R168+0xbc00] ;  /* 0x00bc0000a808783b */ /* 0x000e6e0000004200 */
[C---:B-----5:R-:W-:Y:S08]  /*5ac0*/  HMMA.16816.F32.BF16 R112, R4.reuse, R12, R112 ;  /* 0x0000000c0470723c */ /* 0x060ff00000041870 */
[C---:B------:R-:W-:Y:S01]  /*5ad0*/  HMMA.16816.F32.BF16 R68, R4.reuse, R14, R68 ;  /* 0x0000000e0444723c */ /* 0x040fe20000041844 */
[----:B------:R-:W5:Y:S07]  /*5ae0*/  LDSM.16.MT88.4 R12, [R170+0xbc00] ;  /* 0x00bc0000aa0c783b */ /* 0x000f6e0000004200 */
[C---:B-1----:R-:W-:Y:S08]  /*5af0*/  HMMA.16816.F32.BF16 R88, R4.reuse, R8, R88 ;  /* 0x000000080458723c */ /* 0x042ff00000041858 */
        /* <DEDUP_REMOVED lines=9> */
[----:B------:R-:W-:Y:S01]  /*5b90*/  HMMA.16816.F32.BF16 R100, R4, R14, R100 ;  /* 0x0000000e0464723c */ /* 0x000fe20000041864 */
[----:B------:R-:W5:Y:S01]  /*5ba0*/  LDSM.16.MT88.4 R12, [R170+0xa000] ;  /* 0x00a00000aa0c783b */ /* 0x000f620000004200 */
[----:B------:R-:W-:-:S02]  /*5bb0*/  F2FP.BF16.F32.PACK_AB R5, R138, R139 ;  /* 0x0000008b8a05723e */ /* 0x000fc400000010ff */
[----:B------:R-:W-:Y:S02]  /*5bc0*/  F2FP.BF16.F32.PACK_AB R7, R130, R129 ;  /* 0x000000818207723e */ /* 0x000fe400000010ff */
[----:B------:R-:W-:Y:S02]  /*5bd0*/  F2FP.BF16.F32.PACK_AB R4, R141, R142 ;  /* 0x0000008e8d04723e */ /* 0x000fe400000010ff */
[----:B------:R-:W-:-:S07]  /*5be0*/  F2FP.BF16.F32.PACK_AB R6, R140, R131 ;  /* 0x000000838c06723e */ /* 0x000fce00000010ff */
        /* <DEDUP_REMOVED lines=22> */
[C---:B------:R-:W-:Y:S08]  /*5d50*/  HMMA.16816.F32.BF16 R112, R4.reuse, R16, R112 ;  /* 0x000000100470723c */ /* 0x040ff00000041870 */
[C---:B------:R-:W-:Y:S01]  /*5d60*/  HMMA.16816.F32.BF16 R68, R4.reuse, R18, R68 ;  /* 0x000000120444723c */ /* 0x040fe20000041844 */
[----:B------:R-:W2:Y:S07]  /*5d70*/  LDSM.16.MT88.4 R16, [R168+0xc400] ;  /* 0x00c40000a810783b */ /* 0x000eae0000004200 */
[C---:B-1----:R-:W-:Y:S08]  /*5d80*/  HMMA.16816.F32.BF16 R80, R4.reuse, R8, R80 ;  /* 0x000000080450723c */ /* 0x042ff00000041850 */
[C---:B------:R-:W-:Y:S01]  /*5d90*/  HMMA.16816.F32.BF16 R84, R4.reuse, R10, R84 ;  /* 0x0000000a0454723c */ /* 0x040fe20000041854 */
[----:B------:R-:W1:Y:S07]  /*5da0*/  LDSM.16.MT88.4 R8, [R168+0xe400] ;  /* 0x00e40000a808783b */ /* 0x000e6e0000004200 */
[C---:B-----5:R-:W-:Y:S08]  /*5db0*/  HMMA.16816.F32.BF16 R72, R4.reuse, R12, R72 ;  /* 0x0000000c0448723c */ /* 0x060ff00000041848 */
[C---:B------:R-:W-:Y:S01]  /*5dc0*/  HMMA.16816.F32.BF16 R76, R4.reuse, R14, R76 ;  /* 0x0000000e044c723c */ /* 0x040fe2000004184c */
[----:B------:R-:W5:Y:S07]  /*5dd0*/  LDSM.16.MT88.4 R12, [R170+0xe400] ;  /* 0x00e40000aa0c783b */ /* 0x000f6e0000004200 */
[C---:B--2---:R-:W-:Y:S08]  /*5de0*/  HMMA.16816.F32.BF16 R88, R4.reuse, R16, R88 ;  /* 0x000000100458723c */ /* 0x044ff00000041858 */
[C---:B------:R-:W-:Y:S01]  /*5df0*/  HMMA.16816.F32.BF16 R92, R4.reuse, R18, R92 ;  /* 0x00000012045c723c */ /* 0x040fe2000004185c */
[----:B------:R-:W2:Y:S07]  /*5e00*/  LDSM.16.MT88.4 R16, [R170+0xc800] ;  /* 0x00c80000aa10783b */ /* 0x000eae0000004200 */
[C---:B-1----:R-:W-:Y:S08]  /*5e10*/  HMMA.16816.F32.BF16 R108, R4.reuse, R8, R108 ;  /* 0x00000008046c723c */ /* 0x042ff0000004186c */
[C---:B------:R-:W-:Y:S01]  /*5e20*/  HMMA.16816.F32.BF16 R104, R4.reuse, R10, R104 ;  /* 0x0000000a0468723c */ /* 0x040fe20000041868 */
[----:B------:R-:W1:Y:S07]  /*5e30*/  LDSM.16.MT88.4 R8, [R170+0xa800] ;  /* 0x00a80000aa08783b */ /* 0x000e6e0000004200 */
[C---:B-----5:R-:W-:Y:S08]  /*5e40*/  HMMA.16816.F32.BF16 R96, R4.reuse, R12, R96 ;  /* 0x0000000c0460723c */ /* 0x060ff00000041860 */
[----:B------:R-:W-:Y:S01]  /*5e50*/  HMMA.16816.F32.BF16 R100, R4, R14, R100 ;  /* 0x0000000e0464723c */ /* 0x000fe20000041864 */
[----:B------:R-:W-:Y:S01]  /*5e60*/  FADD.FTZ R4, R20, R121 ;  /* 0x0000007914047221 */ /* 0x000fe20000010000 */
[----:B------:R-:W-:Y:S01]  /*5e70*/  FADD.FTZ R6, R38, R117 ;  /* 0x0000007526067221 */ /* 0x000fe20000010000 */
[----:B------:R-:W5:Y:S01]  /*5e80*/  LDSM.16.MT88.4 R20, [R168+0xa800] ;  /* 0x00a80000a814783b */ /* 0x000f620000004200 */
[----:B------:R-:W-:Y:S01]  /*5e90*/  F2FP.BF16.F32.PACK_AB R5, R67, R56 ;  /* 0x000000384305723e */ /* 0x000fe200000010ff */
[----:B------:R-:W-:Y:S01]  /*5ea0*/  FADD.FTZ R51, R51, R4 ;  /* 0x0000000433337221 */ /* 0x000fe20000010000 */
[----:B------:R-:W-:Y:S01]  /*5eb0*/  FADD.FTZ R37, R37, R6 ;  /* 0x0000000625257221 */ /* 0x000fe20000010000 */
[----:B------:R-:W-:Y:S01]  /*5ec0*/  F2FP.BF16.F32.PACK_AB R7, R65, R52 ;  /* 0x000000344107723e */ /* 0x000fe200000010ff */
[----:B------:R-:W5:Y:S01]  /*5ed0*/  LDSM.16.MT88.4 R12, [R170+0xe800] ;  /* 0x00e80000aa0c783b */ /* 0x000f620000004200 */
[----:B----4-:R-:W-:Y:S01]  /*5ee0*/  F2FP.BF16.F32.PACK_AB R4, R122, R53 ;  /* 0x000000357a04723e */ /* 0x010fe200000010ff */
[--C-:B------:R-:W-:Y:S01]  /*5ef0*/  FFMA.FTZ R38, R48, UR6, -R39.reuse ;  /* 0x0000000630267c23 */ /* 0x100fe20008010827 */
[----:B---3--:R-:W-:Y:S01]  /*5f00*/  F2FP.BF16.F32.PACK_AB R6, R49, R54 ;  /* 0x000000363106723e */ /* 0x008fe200000010ff */
[--C-:B------:R-:W-:Y:S01]  /*5f10*/  FFMA.FTZ R48, R46, UR6, -R39.reuse ;  /* 0x000000062e307c23 */ /* 0x100fe20008010827 */
[--C-:B------:R-:W-:Y:S01]  /*5f20*/  FFMA.FTZ R46, R44, UR6, -R39.reuse ;  /* 0x000000062c2e7c23 */ /* 0x100fe20008010827 */
[----:B------:R-:W-:Y:S01]  /*5f30*/  FFMA.FTZ R39, R42, UR6, -R39 ;  /* 0x000000062a277c23 */ /* 0x000fe20008010827 */
[--C-:B------:R-:W-:Y:S01]  /*5f40*/  FFMA.FTZ R44, R43, UR6, -R40.reuse ;  /* 0x000000062b2c7c23 */ /* 0x100fe20008010828 */
[----:B------:R-:W-:Y:S01]  /*5f50*/  FADD.FTZ R50, R50, R51 ;  /* 0x0000003332327221 */ /* 0x000fe20000010000 */
[----:B------:R-:W-:Y:S01]  /*5f60*/  FADD.FTZ R43, R36, R37 ;  /* 0x00000025242b7221 */ /* 0x000fe20000010000 */
[----:B------:R-:W-:Y:S01]  /*5f70*/  FFMA.FTZ R42, R41, UR6, -R40 ;  /* 0x00000006292a7c23 */ /* 0x000fe20008010828 */
[----:B------:R-:W-:Y:S01]  /*5f80*/  MUFU.EX2 R38, R38 ;  /* 0x0000002600267308 */ /* 0x000fe20000000800 */
[C---:B--2---:R-:W-:Y:S07]  /*5f90*/  HMMA.16816.F32.BF16 R80, R4.reuse, R16, R80 ;  /* 0x000000100450723c */ /* 0x044fee0000041850 */
[----:B------:R-:W2:Y:S01]  /*5fa0*/  MUFU.EX2 R37, R48 ;  /* 0x0000003000257308 */ /* 0x000ea20000000800 */
[C---:B-1----:R-:W-:Y:S07]  /*5fb0*/  HMMA.16816.F32.BF16 R112, R4.reuse, R8, R112 ;  /* 0x000000080470723c */ /* 0x042fee0000041870 */
[----:B------:R-:W-:Y:S01]  /*5fc0*/  MUFU.EX2 R36, R46 ;  /* 0x0000002e00247308 */ /* 0x000fe20000000800 */
[C---:B------:R-:W-:Y:S01]  /*5fd0*/  HMMA.16816.F32.BF16 R68, R4.reuse, R10, R68 ;  /* 0x0000000a0444723c */ /* 0x040fe20000041844 */
[----:B------:R-:W1:Y:S06]  /*5fe0*/  LDSM.16.MT88.4 R8, [R168+0xc800] ;  /* 0x00c80000a808783b */ /* 0x000e6c0000004200 */
[----:B------:R-:W3:Y:S01]  /*5ff0*/  MUFU.EX2 R39, R39 ;  /* 0x0000002700277308 */ /* 0x000ee20000000800 */
[C---:B-----5:R-:W-:Y:S07]  /*6000*/  HMMA.16816.F32.BF16 R72, R4.reuse, R20, R72 ;  /* 0x000000140448723c */ /* 0x060fee0000041848 */
[----:B------:R-:W-:Y:S01]  /*6010*/  MUFU.EX2 R40, R47 ;  /* 0x0000002f00287308 */ /* 0x000fe20000000800 */
[C---:B------:R-:W-:Y:S01]  /*6020*/  HMMA.16816.F32.BF16 R76, R4.reuse, R22, R76 ;  /* 0x00000016044c723c */ /* 0x040fe2000004184c */
[----:B------:R-:W4:Y:S06]  /*6030*/  LDSM.16.MT88.4 R20, [R168+0xe800] ;  /* 0x00e80000a814783b */ /* 0x000f2c0000004200 */
[----:B------:R-:W5:Y:S01]  /*6040*/  MUFU.EX2 R41, R45 ;  /* 0x0000002d00297308 */ /* 0x000f620000000800 */
[----:B------:R-:W-:Y:S01]  /*6050*/  HMMA.16816.F32.BF16 R96, R4, R12, R96 ;  /* 0x0000000c0460723c */ /* 0x000fe20000041860 */
[----:B------:R-:W-:Y:S01]  /*6060*/  FADD.FTZ R13, R35, R50 ;  /* 0x00000032230d7221 */ /* 0x000fe20000010000 */
[----:B------:R-:W-:-:S03]  /*6070*/  FADD.FTZ R12, R32, R43 ;  /* 0x0000002b200c7221 */ /* 0x000fc60000010000 */
[----:B------:R-:W-:Y:S01]  /*6080*/  FADD.FTZ R34, R34, R13 ;  /* 0x0000000d22227221 */ /* 0x000fe20000010000 */
[----:B------:R-:W-:Y:S01]  /*6090*/  FADD.FTZ R12, R29, R12 ;  /* 0x0000000c1d0c7221 */ /* 0x000fe20000010000 */
[----:B------:R-:W-:Y:S01]  /*60a0*/  MUFU.EX2 R35, R44 ;  /* 0x0000002c00237308 */ /* 0x000fe20000000800 */
[C---:B------:R-:W-:Y:S01]  /*60b0*/  HMMA.16816.F32.BF16 R84, R4.reuse, R18, R84 ;  /* 0x000000120454723c */ /* 0x040fe20000041854 */
[----:B------:R-:W-:Y:S01]  /*60c0*/  FADD.FTZ R33, R33, R34 ;  /* 0x0000002221217221 */ /* 0x000fe20000010000 */
[----:B------:R-:W5:Y:S03]  /*60d0*/  LDSM.16.MT88.4 R16, [R168+0xac00] ;  /* 0x00ac0000a810783b */ /* 0x000f660000004200 */
[----:B------:R-:W-:Y:S02]  /*60e0*/  FADD.FTZ R30, R30, R33 ;  /* 0x000000211e1e7221 */ /* 0x000fe40000010000 */
[----:B------:R-:W5:Y:S01]  /*60f0*/  MUFU.EX2 R32, R42 ;  /* 0x0000002a00207308 */ /* 0x000f620000000800 */
[----:B------:R-:W-:Y:S01]  /*6100*/  HMMA.16816.F32.BF16 R100, R4, R14, R100 ;  /* 0x0000000e0464723c */ /* 0x000fe20000041864 */
[----:B------:R-:W-:-:S04]  /*6110*/  FADD.FTZ R27, R27, R30 ;  /* 0x0000001e1b1b7221 */ /* 0x000fc80000010000 */
[----:B------:R-:W-:-:S03]  /*6120*/  FADD.FTZ R26, R26, R27 ;  /* 0x0000001b1a1a7221 */ /* 0x000fc60000010000 */
[----:B-1----:R-:W-:Y:S01]  /*6130*/  HMMA.16816.F32.BF16 R88, R4, R8, R88 ;  /* 0x000000080458723c */ /* 0x002fe20000041858 */
[----:B------:R-:W-:-:S04]  /*6140*/  FADD.FTZ R25, R25, R26 ;  /* 0x0000001a19197221 */ /* 0x000fc80000010000 */
[----:B------:R-:W-:-:S03]  /*6150*/  FADD.FTZ R64, R64, R25 ;  /* 0x0000001940407221 */ /* 0x000fc60000010000 */
[----:B------:R-:W-:Y:S01]  /*6160*/  HMMA.16816.F32.BF16 R92, R4, R10, R92 ;  /* 0x0000000a045c723c */ /* 0x000fe2000004185c */
[----:B------:R-:W1:Y:S01]  /*6170*/  LDSM.16.MT88.4 R8, [R170+0xac00] ;  /* 0x00ac0000aa08783b */ /* 0x000e620000004200 */
[----:B------:R-:W-:-:S04]  /*6180*/  FADD.FTZ R61, R61, R64 ;  /* 0x000000403d3d7221 */ /* 0x000fc80000010000 */
[----:B------:R-:W-:Y:S02]  /*6190*/  FADD.FTZ R60, R60, R61 ;  /* 0x0000003d3c3c7221 */ /* 0x000fe40000010000 */
[----:B----4-:R-:W-:Y:S01]  /*61a0*/  HMMA.16816.F32.BF16 R108, R4, R20, R108 ;  /* 0x00000014046c723c */ /* 0x010fe2000004186c */
[----:B------:R-:W-:Y:S01]  /*61b0*/  FADD.FTZ R21, R31, R12 ;  /* 0x0000000c1f157221 */ /* 0x000fe20000010000 */
[----:B------:R-:W-:Y:S01]  /*61c0*/  FADD.FTZ R57, R57, R60 ;  /* 0x0000003c39397221 */ /* 0x000fe20000010000 */
[----:B------:R-:W4:Y:S02]  /*61d0*/  LDSM.16.MT88.4 R12, [R170+0xcc00] ;  /* 0x00cc0000aa0c783b */ /* 0x000f240000004200 */
[----:B------:R-:W-:-:S03]  /*61e0*/  FADD.FTZ R21, R28, R21 ;  /* 0x000000151c157221 */ /* 0x000fc60000010000 */
[----:B------:R-:W-:Y:S01]  /*61f0*/  HMMA.16816.F32.BF16 R104, R4, R22, R104 ;  /* 0x000000160468723c */ /* 0x000fe20000041868 */
[----:B--2---:R-:W-:Y:S01]  /*6200*/  F2FP.BF16.F32.PACK_AB R5, R37, R38 ;  /* 0x000000262505723e */ /* 0x004fe200000010ff */
[----:B------:R-:W-:Y:S01]  /*6210*/  FADD.FTZ R24, R24, R21 ;  /* 0x0000001518187221 */ /* 0x000fe20000010000 */
[----:B---3--:R-:W-:Y:S02]  /*6220*/  F2FP.BF16.F32.PACK_AB R7, R39, R36 ;  /* 0x000000242707723e */ /* 0x008fe400000010ff */
[----:B-----5:R-:W-:Y:S01]  /*6230*/  F2FP.BF16.F32.PACK_AB R4, R41, R40 ;  /* 0x000000282904723e */ /* 0x020fe200000010ff */
[----:B------:R-:W-:Y:S01]  /*6240*/  FADD.FTZ R3, R3, R24 ;  /* 0x0000001803037221 */ /* 0x000fe20000010000 */
[----:B------:R-:W-:-:S03]  /*6250*/  F2FP.BF16.F32.PACK_AB R6, R32, R35 ;  /* 0x000000232006723e */ /* 0x000fc600000010ff */
[----:B------:R-:W-:-:S04]  /*6260*/  FADD.FTZ R62, R62, R3 ;  /* 0x000000033e3e7221 */ /* 0x000fc80000010000 */
[----:B------:R-:W-:Y:S01]  /*6270*/  FADD.FTZ R59, R59, R62 ;  /* 0x0000003e3b3b7221 */ /* 0x000fe20000010000 */
[----:B------:R-:W-:Y:S03]  /*6280*/  HMMA.16816.F32.BF16 R72, R4, R16, R72 ;  /* 0x000000100448723c */ /* 0x000fe60000041848 */
[----:B------:R-:W-:-:S04]  /*6290*/  FADD.FTZ R20, R58, R59 ;  /* 0x0000003b3a147221 */ /* 0x000fc80000010000 */
[----:B------:R-:W-:Y:S01]  /*62a0*/  FADD.FTZ R20, R55, R20 ;  /* 0x0000001437147221 */ /* 0x000fe20000010000 */
[----:B------:R-:W-:Y:S01]  /*62b0*/  HMMA.16816.F32.BF16 R76, R4, R18, R76 ;  /* 0x00000012044c723c */ /* 0x000fe2000004184c */
[----:B------:R-:W2:Y:S02]  /*62c0*/  LDSM.16.MT88.4 R16, [R170+0xec00] ;  /* 0x00ec0000aa10783b */ /* 0x000ea40000004200 */
[----:B------:R-:W-:Y:S01]  /*62d0*/  FADD.FTZ R139, R139, R20 ;  /* 0x000000148b8b7221 */ /* 0x000fe20000010000 */
[----:B------:R-:W-:-:S03]  /*62e0*/  FADD.FTZ R20, R142, R57 ;  /* 0x000000398e147221 */ /* 0x000fc60000010000 */
[----:B------:R-:W-:Y:S01]  /*62f0*/  FADD.FTZ R138, R138, R139 ;  /* 0x0000008b8a8a7221 */ /* 0x000fe20000010000 */
[C---:B-1----:R-:W-:Y:S01]  /*6300*/  HMMA.16816.F32.BF16 R112, R4.reuse, R8, R112 ;  /* 0x000000080470723c */ /* 0x042fe20000041870 */
[----:B------:R-:W-:Y:S02]  /*6310*/  FADD.FTZ R20, R141, R20 ;  /* 0x000000148d147221 */ /* 0x000fe40000010000 */
[----:B------:R-:W-:Y:S02]  /*6320*/  FADD.FTZ R129, R129, R138 ;  /* 0x0000008a81817221 */ /* 0x000fe40000010000 */
[----:B------:R-:W-:Y:S02]  /*6330*/  FADD.FTZ R131, R131, R20 ;  /* 0x0000001483837221 */ /* 0x000fe40000010000 */
[----:B------:R-:W-:Y:S01]  /*6340*/  FADD.FTZ R130, R130, R129 ;  /* 0x0000008182827221 */ /* 0x000fe20000010000 */
[----:B------:R-:W-:Y:S01]  /*6350*/  HMMA.16816.F32.BF16 R68, R4, R10, R68 ;  /* 0x0000000a0444723c */ /* 0x000fe20000041844 */
[----:B------:R-:W1:Y:S01]  /*6360*/  LDSM.16.MT88.4 R8, [R168+0xcc00] ;  /* 0x00cc0000a808783b */ /* 0x000e620000004200 */
[----:B------:R-:W-:Y:S01]  /*6370*/  FADD.FTZ R140, R140, R131 ;  /* 0x000000838c8c7221 */ /* 0x000fe20000010000 */
[----:B------:R-:W-:-:S04]  /*6380*/  FADD.FTZ R3, R143, R130 ;  /* 0x000000828f037221 */ /* 0x000fc80000010000 */
[----:B------:R-:W-:Y:S01]  /*6390*/  FADD.FTZ R3, R116, R3 ;  /* 0x0000000374037221 */ /* 0x000fe20000010000 */
[----:B----4-:R-:W-:Y:S03]  /*63a0*/  HMMA.16816.F32.BF16 R80, R4, R12, R80 ;  /* 0x0000000c0450723c */ /* 0x010fe60000041850 */
[----:B------:R-:W-:-:S04]  /*63b0*/  FADD.FTZ R66, R66, R3 ;  /* 0x0000000342427221 */ /* 0x000fc80000010000 */
[----:B------:R-:W-:Y:S01]  /*63c0*/  FADD.FTZ R137, R137, R66 ;  /* 0x0000004289897221 */ /* 0x000fe20000010000 */
[----:B------:R-:W-:Y:S01]  /*63d0*/  HMMA.16816.F32.BF16 R84, R4, R14, R84 ;  /* 0x0000000e0454723c */ /* 0x000fe20000041854 */
[----:B------:R-:W3:Y:S02]  /*63e0*/  LDSM.16.MT88.4 R12, [R168+0xec00] ;  /* 0x00ec0000a80c783b */ /* 0x000ee40000004200 */
[----:B------:R-:W-:-:S04]  /*63f0*/  FADD.FTZ R56, R56, R137 ;  /* 0x0000008938387221 */ /* 0x000fc80000010000 */
[----:B------:R-:W-:Y:S01]  /*6400*/  FADD.FTZ R67, R67, R56 ;  /* 0x0000003843437221 */ /* 0x000fe20000010000 */
[----:B--2---:R-:W-:Y:S03]  /*6410*/  HMMA.16816.F32.BF16 R96, R4, R16, R96 ;  /* 0x000000100460723c */ /* 0x004fe60000041860 */
[----:B------:R-:W-:-:S04]  /*6420*/  FADD.FTZ R52, R52, R67 ;  /* 0x0000004334347221 */ /* 0x000fc80000010000 */
[----:B------:R-:W-:Y:S01]  /*6430*/  FADD.FTZ R65, R65, R52 ;  /* 0x0000003441417221 */ /* 0x000fe20000010000 */
[----:B------:R-:W-:Y:S03]  /*6440*/  HMMA.16816.F32.BF16 R100, R4, R18, R100 ;  /* 0x000000120464723c */ /* 0x000fe60000041864 */
[----:B------:R-:W-:-:S04]  /*6450*/  FADD.FTZ R38, R38, R65 ;  /* 0x0000004126267221 */ /* 0x000fc80000010000 */
[----:B------:R-:W-:Y:S01]  /*6460*/  FADD.FTZ R37, R37, R38 ;  /* 0x0000002625257221 */ /* 0x000fe20000010000 */
[C---:B-1----:R-:W-:Y:S01]  /*6470*/  HMMA.16816.F32.BF16 R88, R4.reuse, R8, R88 ;  /* 0x000000080458723c */ /* 0x042fe20000041858 */
[----:B------:R-:W-:Y:S02]  /*6480*/  FADD.FTZ R9, R119, R140 ;  /* 0x0000008c77097221 */ /* 0x000fe40000010000 */
[----:B------:R-:W-:Y:S02]  /*6490*/  FADD.FTZ R36, R36, R37 ;  /* 0x0000002524247221 */ /* 0x000fe40000010000 */
[----:B------:R-:W-:Y:S02]  /*64a0*/  FADD.FTZ R9, R120, R9 ;  /* 0x0000000978097221 */ /* 0x000fe40000010000 */
[----:B------:R-:W-:Y:S01]  /*64b0*/  FADD.FTZ R196, R39, R36 ;  /* 0x0000002427c47221 */ /* 0x000fe20000010000 */
[----:B------:R-:W-:Y:S01]  /*64c0*/  HMMA.16816.F32.BF16 R92, R4, R10, R92 ;  /* 0x0000000a045c723c */ /* 0x000fe2000004185c */
[----:B------:R-:W-:-:S04]  /*64d0*/  FADD.FTZ R8, R118, R9 ;  /* 0x0000000976087221 */ /* 0x000fc80000010000 */
[----:B------:R-:W-:-:S03]  /*64e0*/  FADD.FTZ R8, R63, R8 ;  /* 0x000000083f087221 */ /* 0x000fc60000010000 */
[----:B---3--:R-:W-:Y:S01]  /*64f0*/  HMMA.16816.F32.BF16 R108, R4, R12, R108 ;  /* 0x0000000c046c723c */ /* 0x008fe2000004186c */
[----:B------:R-:W-:-:S04]  /*6500*/  FADD.FTZ R3, R53, R8 ;  /* 0x0000000835037221 */ /* 0x000fc80000010000 */
[----:B------:R-:W-:-:S03]  /*6510*/  FADD.FTZ R3, R122, R3 ;  /* 0x000000037a037221 */ /* 0x000fc60000010000 */
[----:B------:R-:W-:Y:S01]  /*6520*/  HMMA.16816.F32.BF16 R104, R4, R14, R104 ;  /* 0x0000000e0468723c */ /* 0x000fe20000041868 */
[----:B------:R-:W-:-:S04]  /*6530*/  FADD.FTZ R54, R54, R3 ;  /* 0x0000000336367221 */ /* 0x000fc80000010000 */
[----:B------:R-:W-:-:S04]  /*6540*/  FADD.FTZ R49, R49, R54 ;  /* 0x0000003631317221 */ /* 0x000fc80000010000 */
[----:B------:R-:W-:-:S04]  /*6550*/  FADD.FTZ R40, R40, R49 ;  /* 0x0000003128287221 */ /* 0x000fc80000010000 */
[----:B------:R-:W-:-:S04]  /*6560*/  FADD.FTZ R40, R41, R40 ;  /* 0x0000002829287221 */ /* 0x000fc80000010000 */
[----:B------:R-:W-:-:S04]  /*6570*/  FADD.FTZ R35, R35, R40 ;  /* 0x0000002823237221 */ /* 0x000fc80000010000 */
[----:B------:R-:W-:Y:S01]  /*6580*/  FADD.FTZ R195, R32, R35 ;  /* 0x0000002320c37221 */ /* 0x000fe20000010000 */
[----:B------:R-:W-:Y:S06]  /*6590*/  @!P0 BRA `(.L_x_475) ;  /* 0x0000004000e48947 */ /* 0x000fec0003800000 */
[----:B------:R-:W-:-:S04]  /*65a0*/  DEPBAR.LE SB0, 0x0 ;  /* 0x000080000000791a */ /* 0x000fc80000000000 */
[----:B------:R-:W-:Y:S06]  /*65b0*/  BAR.SYNC.DEFER_BLOCKING 0x0 ;  /* 0x0000000000007b1d */ /* 0x000fec0000010000 */
[----:B------:R-:W-:Y:S05]  /*65c0*/  BRA.U !UP1, `(.L_x_476) ;  /* 0x0000000109f07547 */ /* 0x000fea000b800000 */
[----:B------:R-:W1:Y:S01]  /*65d0*/  LDC R5, c[0x0][0x4f0] ;  /* 0x00013c00ff057b82 */ /* 0x000e620000000800 */
[----:B------:R-:W-:Y:S01]  /*65e0*/  IADD3 R4, PT, PT, R127, -0x100, RZ ;  /* 0xffffff007f047810 */ /* 0x000fe20007ffe0ff */
[----:B------:R-:W2:Y:S01]  /*65f0*/  LDCU.64 UR4, c[0x0][0x3a8] ;  /* 0x00007500ff0477ac */ /* 0x000ea20008000a00 */
[----:B------:R-:W-:Y:S02]  /*6600*/  IABS R9, R126 ;  /* 0x0000007e00097213 */ /* 0x000fe40000000000 */
[----:B------:R-:W-:Y:S02]  /*6610*/  IABS R7, R4 ;  /* 0x0000000400077213 */ /* 0x000fe40000000000 */
[-C--:B-1----:R-:W-:Y:S02]  /*6620*/  IABS R3, R5.reuse ;  /* 0x0000000500037213 */ /* 0x082fe40000000000 */
[-C--:B------:R-:W-:Y:S02]  /*6630*/  LOP3.LUT R4, R4, R5.reuse, RZ, 0x3c, !PT ;  /* 0x0000000504047212 */ /* 0x080fe400078e3cff */
[----:B------:R-:W1:Y:S01]  /*6640*/  I2F.RP R8, R3 ;  /* 0x0000000300087306 */ /* 0x000e620000209400 */
[----:B------:R-:W-:-:S02]  /*6650*/  LOP3.LUT R126, R126, R5, RZ, 0x3c, !PT ;  /* 0x000000057e7e7212 */ /* 0x000fc400078e3cff */
[----:B------:R-:W-:Y:S02]  /*6660*/  ISETP.GE.AND P0, PT, R4, RZ, PT ;  /* 0x000000ff0400720c */ /* 0x000fe40003f06270 */
[----:B------:R-:W-:-:S03]  /*6670*/  ISETP.GE.AND P2, PT, R126, RZ, PT ;  /* 0x000000ff7e00720c */ /* 0x000fc60003f46270 */
        /* <DEDUP_REMOVED lines=21> */
[----:B------:R-:W-:-:S02]  /*67d0*/  ISETP.NE.AND P1, PT, R5, RZ, PT ;  /* 0x000000ff0500720c */ /* 0x000fc40003f25270 */
[----:B------:R-:W-:-:S07]  /*67e0*/  LOP3.LUT R3, RZ, R5, RZ, 0x33, !PT ;  /* 0x00000005ff037212 */ /* 0x000fce00078e33ff */
[----:B------:R-:W-:Y:S02]  /*67f0*/  @P4 VIADD R10, R10, 0x1 ;  /* 0x000000010a0a4836 */ /* 0x000fe40000000000 */
[----:B------:R-:W-:Y:S02]  /*6800*/  @P5 IADD3 R11, PT, PT, R11, 0x1, RZ ;  /* 0x000000010b0b5810 */ /* 0x000fe40007ffe0ff */
[----:B------:R-:W-:Y:S02]  /*6810*/  @!P0 IMAD.MOV R10, RZ, RZ, -R10 ;  /* 0x000000ffff0a8224 */ /* 0x000fe400078e0a0a */
[----:B------:R-:W-:-:S03]  /*6820*/  @!P2 IADD3 R11, PT, PT, -R11, RZ, RZ ;  /* 0x000000ff0b0ba210 */ /* 0x000fc60007ffe1ff */
[C---:B------:R-:W-:Y:S02]  /*6830*/  SEL R6, R3.reuse, R10, !P1 ;  /* 0x0000000a03067207 */ /* 0x040fe40004800000 */
[----:B------:R-:W-:-:S03]  /*6840*/  SEL R3, R3, R11, !P1 ;  /* 0x0000000b03037207 */ /* 0x000fc60004800000 */
[----:B------:R-:W-:-:S04]  /*6850*/  IMAD.WIDE R12, R6, 0x4, R190 ;  /* 0x00000004060c7825 */ /* 0x000fc800078e02be */
[C---:B------:R-:W-:Y:S01]  /*6860*/  IMAD.WIDE R10, R3.reuse, 0x4, R190 ;  /* 0x00000004030a7825 */ /* 0x040fe200078e02be */
[----:B------:R-:W3:Y:S04]  /*6870*/  LDG.E R7, desc[UR16][R12.64] ;  /* 0x000000100c077981 */ /* 0x000ee8000c1e1900 */
[----:B------:R-:W3:Y:S01]  /*6880*/  LDG.E R4, desc[UR16][R10.64] ;  /* 0x000000100a047981 */ /* 0x000ee2000c1e1900 */
[----:B------:R-:W-:-:S04]  /*6890*/  IMAD.IADD R6, R3, 0x1, -R6 ;  /* 0x0000000103067824 */ /* 0x000fc800078e0a06 */
[----:B------:R-:W-:-:S04]  /*68a0*/  IMAD R5, R6, R5, -0x80 ;  /* 0xffffff8006057424 */ /* 0x000fc800078e0205 */
[----:B------:R-:W-:Y:S01]  /*68b0*/  IMAD.WIDE.U32 R8, R5, R124, RZ ;  /* 0x0000007c05087225 */ /* 0x000fe200078e00ff */
[----:B------:R-:W-:-:S05]  /*68c0*/  SHF.R.S32.HI R3, RZ, 0x1f, R5 ;  /* 0x0000001fff037819 */ /* 0x000fca0000011405 */
[----:B------:R-:W-:-:S04]  /*68d0*/  IMAD R6, R3, R124, RZ ;  /* 0x0000007c03067224 */ /* 0x000fc800078e02ff */
        /* <DEDUP_REMOVED lines=9> */
[----:B------:R-:W-:Y:S01]  /*6970*/  LEA.HI.X R181, R6, R181, R3, 0x1, P0 ;  /* 0x000000b506b57211 */ /* 0x000fe200000f0c03 */
[----:B------:R-:W-:Y:S06]  /*6980*/  BRA `(.L_x_477) ;  /* 0x00000000001c7947 */ /* 0x000fec0003800000 */
.L_x_476:
[----:B------:R-:W-:Y:S01]  /*6990*/  UMOV UR4, URZ ;  /* 0x000000ff00047c82 */ /* 0x000fe20008000000 */
[----:B------:R-:W-:Y:S01]  /*69a0*/  IMAD.SHL.U32 R4, R124, 0x80, RZ ;  /* 0x000000807c047824 */ /* 0x000fe200078e00ff */
[----:B------:R-:W-:-:S05]  /*69b0*/  IADD3 R3, P0, PT, RZ, -UR4, RZ ;  /* 0x80000004ff037c10 */ /* 0x000fca000ff1e0ff */
[----:B------:R-:W-:-:S05]  /*69c0*/  IMAD.X R4, RZ, RZ, ~R4, P0 ;  /* 0x000000ffff047224 */ /* 0x000fca00000e0e04 */
[----:B------:R-:W-:-:S04]  /*69d0*/  SHF.R.S64 R3, R3, 0x1f, R4 ;  /* 0x0000001f03037819 */ /* 0x000fc80000001004 */
[----:B------:R-:W-:-:S04]  /*69e0*/  IADD3 R180, P0, PT, R3, R180, RZ ;  /* 0x000000b403b47210 */ /* 0x000fc80007f1e0ff */
[----:B------:R-:W-:-:S09]  /*69f0*/  LEA.HI.X.SX32 R181, R4, R181, 0x1, P0 ;  /* 0x000000b504b57211 */ /* 0x000fd200000f0eff */
.L_x_477:
[----:B------:R-:W1:Y:S01]  /*6a00*/  LDCU UR4, c[0x0][0x440] ;  /* 0x00008800ff0477ac */ /* 0x000e620008000800 */
[C---:B------:R-:W-:Y:S01]  /*6a10*/  IMAD.SHL.U32 R3, R124.reuse, 0x40, RZ ;  /* 0x000000407c037824 */ /* 0x040fe200078e00ff */
[----:B------:R-:W-:-:S04]  /*6a20*/  SHF.L.U64.HI R124, R124, 0x6, R125 ;  /* 0x000000067c7c7819 */ /* 0x000fc8000001027d */
[----:B------:R-:W-:-:S04]  /*6a30*/  IADD3 R4, P0, PT, R3, R180, RZ ;  /* 0x000000b403047210 */ /* 0x000fc80007f1e0ff */
[----:B------:R-:W-:Y:S01]  /*6a40*/  IADD3 R8, P1, PT, R3, R4, RZ ;  /* 0x0000000403087210 */ /* 0x000fe20007f3e0ff */
[----:B------:R-:W-:-:S03]  /*6a50*/  IMAD.X R5, R124, 0x1, R181, P0 ;  /* 0x000000017c057824 */ /* 0x000fc600000e06b5 */
[----:B------:R-:W-:Y:S01]  /*6a60*/  IADD3 R10, P0, PT, R3, R8, RZ ;  /* 0x00000008030a7210 */ /* 0x000fe20007f1e0ff */
[----:B------:R-:W-:Y:S02]  /*6a70*/  IMAD.X R9, R124, 0x1, R5, P1 ;  /* 0x000000017c097824 */ /* 0x000fe400008e0605 */
[----:B------:R-:W-:Y:S01]  /*6a80*/  IMAD.SHL.U32 R3, R183, 0x2, RZ ;  /* 0x00000002b7037824 */ /* 0x000fe200078e00ff */
[----:B-1----:R-:W-:Y:S01]  /*6a90*/  ISETP.GE.AND P3, PT, R176, UR4, PT ;  /* 0x00000004b0007c0c */ /* 0x002fe2000bf66270 */
[----:B------:R-:W-:Y:S01]  /*6aa0*/  IMAD.X R11, R124, 0x1, R9, P0 ;  /* 0x000000017c0b7824 */ /* 0x000fe200000e0609 */
[----:B------:R-:W-:Y:S02]  /*6ab0*/  ISETP.GE.AND P4, PT, R188, UR4, PT ;  /* 0x00000004bc007c0c */ /* 0x000fe4000bf86270 */
[----:B------:R-:W-:Y:S02]  /*6ac0*/  ISETP.GE.AND P2, PT, R175, UR4, PT ;  /* 0x00000004af007c0c */ /* 0x000fe4000bf46270 */
[----:B------:R-:W-:-:S05]  /*6ad0*/  LOP3.LUT R3, R3, 0x6, RZ, 0xc0, !PT ;  /* 0x0000000603037812 */ /* 0x000fca00078ec0ff */
[----:B------:R-:W-:Y:S02]  /*6ae0*/  IMAD R3, R134, 0x80, R3 ;  /* 0x0000008086037824 */ /* 0x000fe400078e0203 */
[----:B------:R-:W-:Y:S02]  /*6af0*/  @!P3 IMAD.MOV.U32 R6, RZ, RZ, R180 ;  /* 0x000000ffff06b224 */ /* 0x000fe400078e00b4 */
[----:B------:R-:W-:Y:S01]  /*6b00*/  @!P3 IMAD.MOV.U32 R7, RZ, RZ, R181 ;  /* 0x000000ffff07b224 */ /* 0x000fe200078e00b5 */
[----:B------:R-:W-:Y:S01]  /*6b10*/  @!PT LDS RZ, [RZ] ;  /* 0x00000000fffff984 */ /* 0x000fe20000000800 */
[----:B------:R-:W-:Y:S01]  /*6b20*/  @!PT LDS RZ, [RZ] ;  /* 0x00000000fffff984 */ /* 0x000fe20000000800 */
[----:B------:R-:W-:Y:S01]  /*6b30*/  @!PT LDS RZ, [RZ] ;  /* 0x00000000fffff984 */ /* 0x000fe20000000800 */
[----:B------:R-:W-:Y:S04]  /*6b40*/  @!P4 LDGSTS.E.BYPASS.LTC128B.128 [R187+0x9000], desc[UR16][R180.64] ;  /* 0x09000000b4bbcfae */ /* 0x000fe8000b981a10 */
[----:B------:R-:W-:Y:S04]  /*6b50*/  @P4 STS.128 [R187+0x9000], RZ ;  /* 0x009000ffbb004388 */ /* 0x000fe80000000c00 */
        /* <DEDUP_REMOVED lines=23> */
[----:B------:R1:W-:Y:S04]  /*6cd0*/  @!P2 LDGSTS.E.BYPASS.LTC128B.128 [R187+0xd800], desc[UR16][R4.64+0x80] ;  /* 0x0d80008004bbafae */ /* 0x0003e8000b981a10 */
        /* <DEDUP_REMOVED lines=31> */
[----:B------:R-:W-:Y:S04]  /*6ed0*/  LDSM.16.M88.4 R20, [R173] ;  /* 0x00000000ad14783b */ /* 0x000fe80000000200 */
[----:B------:R-:W3:Y:S04]  /*6ee0*/  LDSM.16.M88.4 R12, [R172+0x3000] ;  /* 0x00300000ac0c783b */ /* 0x000ee80000000200 */
[----:B-1----:R-:W2:Y:S04]  /*6ef0*/  LDSM.16.M88.4 R4, [R172+0x3400] ;  /* 0x00340000ac04783b */ /* 0x002ea80000000200 */
[----:B------:R-:W1:Y:S04]  /*6f00*/  LDSM.16.M88.4 R52, [R172+0x3c00] ;  /* 0x003c0000ac34783b */ /* 0x000e680000000200 */
[----:B------:R-:W4:Y:S04]  /*6f10*/  LDSM.16.M88.4 R44, [R172+0x4000] ;  /* 0x00400000ac2c783b */ /* 0x000f280000000200 */
[----:B------:R-:W-:Y:S04]  /*6f20*/  LDSM.16.M88.4 R116, [R171] ;  /* 0x00000000ab74783b */ /* 0x000fe80000000200 */
[----:B------:R-:W5:Y:S04]  /*6f30*/  LDSM.16.M88.4 R32, [R169+0x3000] ;  /* 0x00300000a920783b */ /* 0x000f680000000200 */
[----:B------:R-:W5:Y:S04]  /*6f40*/  LDSM.16.M88.4 R60, [R172+0x3800] ;  /* 0x00380000ac3c783b */ /* 0x000f680000000200 */
[----:B------:R-:W5:Y:S04]  /*6f50*/  LDSM.16.M88.4 R24, [R169+0x3400] ;  /* 0x00340000a918783b */ /* 0x000f680000000200 */
[----:B------:R-:W5:Y:S04]  /*6f60*/  LDSM.16.M88.4 R36, [R172+0x4400] ;  /* 0x00440000ac24783b */ /* 0x000f680000000200 */
[----:B------:R-:W5:Y:S04]  /*6f70*/  LDSM.16.M88.4 R28, [R172+0x4800] ;  /* 0x00480000ac1c783b */ /* 0x000f680000000200 */
[----:B------:R-:W5:Y:S01]  /*6f80*/  LDSM.16.M88.4 R128, [R172+0x4c00] ;  /* 0x004c0000ac80783b */ /* 0x000f620000000200 */
[C---:B---3--:R-:W-:Y:S03]  /*6f90*/  HMMA.16816.F32.BF16 R16, R20.reuse, R12, RZ ;  /* 0x0000000c1410723c */ /* 0x048fe600000418ff */
[----:B------:R-:W3:Y:S04]  /*6fa0*/  LDSM.16.M88.4 R124, [R169+0x3c00] ;  /* 0x003c0000a97c783b */ /* 0x000ee80000000200 */
[----:B------:R-:W3:Y:S01]  /*6fb0*/  LDSM.16.M88.4 R120, [R169+0x4000] ;  /* 0x00400000a978783b */ /* 0x000ee20000000200 */
[C---:B------:R-:W-:Y:S03]  /*6fc0*/  HMMA.16816.F32.BF16 R12, R20.reuse, R14, RZ ;  /* 0x0000000e140c723c */ /* 0x040fe600000418ff */
[----:B------:R-:W3:Y:S04]  /*6fd0*/  LDSM.16.M88.4 R140, [R169+0x3800] ;  /* 0x00380000a98c783b */ /* 0x000ee80000000200 */
[----:B------:R-:W0:Y:S01]  /*6fe0*/  LDGDEPBAR ;  /* 0x00000000000079af */ /* 0x000e220000000000 */
[C---:B--2---:R-:W-:Y:S08]  /*6ff0*/  HMMA.16816.F32.BF16 R8, R20.reuse, R4, RZ ;  /* 0x000000041408723c */ /* 0x044ff000000418ff */
[C---:B------:R-:W-:Y:S08]  /*7000*/  HMMA.16816.F32.BF16 R4, R20.reuse, R6, RZ ;  /* 0x000000061404723c */ /* 0x040ff000000418ff */
[C---:B-1----:R-:W-:Y:S08]  /*7010*/  HMMA.16816.F32.BF16 R56, R20.reuse, R52, RZ ;  /* 0x000000341438723c */ /* 0x042ff000000418ff */
[C---:B----4-:R-:W-:Y:S08]  /*7020*/  HMMA.16816.F32.BF16 R48, R20.reuse, R44, RZ ;  /* 0x0000002c1430723c */ /* 0x050ff000000418ff */
[C---:B------:R-:W-:Y:S08]  /*7030*/  HMMA.16816.F32.BF16 R52, R20.reuse, R54, RZ ;  /* 0x000000361434723c */ /* 0x040ff000000418ff */
[----:B------:R-:W-:Y:S08]  /*7040*/  HMMA.16816.F32.BF16 R44, R20, R46, RZ ;  /* 0x0000002e142c723c */ /* 0x000ff000000418ff */
[C---:B-----5:R-:W-:Y:S08]  /*7050*/  HMMA.16816.F32.BF16 R16, R116.reuse, R32, R16 ;  /* 0x000000207410723c */ /* 0x060ff00000041810 */
[----:B------:R-:W-:Y:S08]  /*7060*/  HMMA.16816.F32.BF16 R12, R116, R34, R12 ;  /* 0x00000022740c723c */ /* 0x000ff0000004180c */
[----:B------:R-:W-:Y:S08]  /*7070*/  HMMA.16816.F32.BF16 R64, R20, R60, RZ ;  /* 0x0000003c1440723c */ /* 0x000ff000000418ff */
[C---:B------:R-:W-:Y:S08]  /*7080*/  HMMA.16816.F32.BF16 R8, R116.reuse, R24, R8 ;  /* 0x000000187408723c */ /* 0x040ff00000041808 */
[----:B------:R-:W-:Y:S08]  /*7090*/  HMMA.16816.F32.BF16 R4, R116, R26, R4 ;  /* 0x0000001a7404723c */ /* 0x000ff00000041804 */
[C---:B------:R-:W-:Y:S08]  /*70a0*/  HMMA.16816.F32.BF16 R40, R20.reuse, R36, RZ ;  /* 0x000000241428723c */ /* 0x040ff000000418ff */
[C---:B------:R-:W-:Y:S08]  /*70b0*/  HMMA.16816.F32.BF16 R32, R20.reuse, R28, RZ ;  /* 0x0000001c1420723c */ /* 0x040ff000000418ff */
[C---:B------:R-:W-:Y:S08]  /*70c0*/  HMMA.16816.F32.BF16 R60, R20.reuse, R62, RZ ;  /* 0x0000003e143c723c */ /* 0x040ff000000418ff */
[C---:B------:R-:W-:Y:S08]  /*70d0*/  HMMA.16816.F32.BF16 R36, R20.reuse, R38, RZ ;  /* 0x000000261424723c */ /* 0x040ff000000418ff */
[C---:B------:R-:W-:Y:S08]  /*70e0*/  HMMA.16816.F32.BF16 R28, R20.reuse, R30, RZ ;  /* 0x0000001e141c723c */ /* 0x040ff000000418ff */
[C---:B------:R-:W-:Y:S08]  /*70f0*/  HMMA.16816.F32.BF16 R24, R20.reuse, R128, RZ ;  /* 0x000000801418723c */ /* 0x040ff000000418ff */
[----:B------:R-:W-:Y:S01]  /*7100*/  HMMA.16816.F32.BF16 R20, R20, R130, RZ ;  /* 0x000000821414723c */ /* 0x000fe200000418ff */
[----:B------:R-:W1:Y:S07]  /*7110*/  LDSM.16.M88.4 R128, [R169+0x4400] ;  /* 0x00440000a980783b */ /* 0x000e6e0000000200 */
[C---:B---3--:R-:W-:Y:S08]  /*7120*/  HMMA.16816.F32.BF16 R56, R116.reuse, R124, R56 ;  /* 0x0000007c7438723c */ /* 0x048ff00000041838 */
[C---:B------:R-:W-:Y:S01]  /*7130*/  HMMA.16816.F32.BF16 R52, R116.reuse, R126, R52 ;  /* 0x0000007e7434723c */ /* 0x040fe20000041834 */
[----:B------:R-:W2:Y:S07]  /*7140*/  LDSM.16.M88.4 R124, [R169+0x4800] ;  /* 0x00480000a97c783b */ /* 0x000eae0000000200 */
[C---:B------:R-:W-:Y:S08]  /*7150*/  HMMA.16816.F32.BF16 R48, R116.reuse, R120, R48 ;  /* 0x000000787430723c */ /* 0x040ff00000041830 */
[C---:B------:R-:W-:Y:S01]  /*7160*/  HMMA.16816.F32.BF16 R44, R116.reuse, R122, R44 ;  /* 0x0000007a742c723c */ /* 0x040fe2000004182c */
[----:B------:R-:W3:Y:S07]  /*7170*/  LDSM.16.M88.4 R120, [R169+0x4c00] ;  /* 0x004c0000a978783b */ /* 0x000eee0000000200 */
[C---:B------:R-:W-:Y:S08]  /*7180*/  HMMA.16816.F32.BF16 R64, R116.reuse, R140, R64 ;  /* 0x0000008c7440723c */ /* 0x040ff00000041840 */
[C---:B------:R-:W-:Y:S08]  /*7190*/  HMMA.16816.F32.BF16 R60, R116.reuse, R142, R60 ;  /* 0x0000008e743c723c */ /* 0x040ff0000004183c */
[C---:B-1----:R-:W-:Y:S08]  /*71a0*/  HMMA.16816.F32.BF16 R40, R116.reuse, R128, R40 ;  /* 0x000000807428723c */ /* 0x042ff00000041828 */
[C---:B------:R-:W-:Y:S01]  /*71b0*/  HMMA.16816.F32.BF16 R36, R116.reuse, R130, R36 ;  /* 0x000000827424723c */ /* 0x040fe20000041824 */
[----:B------:R-:W-:Y:S07]  /*71c0*/  LDSM.16.M88.4 R128, [R172+0x5800] ;  /* 0x00580000ac80783b */ /* 0x000fee0000000200 */
[C---:B--2---:R-:W-:Y:S08]  /*71d0*/  HMMA.16816.F32.BF16 R32, R116.reuse, R124, R32 ;  /* 0x0000007c7420723c */ /* 0x044ff00000041820 */
[C---:B------:R-:W-:Y:S01]  /*71e0*/  HMMA.16816.F32.BF16 R28, R116.reuse, R126, R28 ;  /* 0x0000007e741c723c */ /* 0x040fe2000004181c */
[----:B------:R-:W-:Y:S07]  /*71f0*/  LDSM.16.M88.4 R124, [R172+0x5000] ;  /* 0x00500000ac7c783b */ /* 0x000fee0000000200 */
[C---:B---3--:R-:W-:Y:S08]  /*7200*/  HMMA.16816.F32.BF16 R24, R116.reuse, R120, R24 ;  /* 0x000000787418723c */ /* 0x048ff00000041818 */
[----:B------:R-:W-:Y:S01]  /*7210*/  HMMA.16816.F32.BF16 R20, R116, R122, R20 ;  /* 0x0000007a7414723c */ /* 0x000fe20000041814 */
[----:B------:R-:W1:Y:S04]  /*7220*/  LDSM.16.M88.4 R116, [R173+0x1000] ;  /* 0x00100000ad74783b */ /* 0x000e680000000200 */
[----:B------:R-:W2:Y:S03]  /*7230*/  LDSM.16.M88.4 R120, [R172+0x5400] ;  /* 0x00540000ac78783b */ /* 0x000ea60000000200 */
[C---:B-1----:R-:W-:Y:S08]  /*7240*/  HMMA.16816.F32.BF16 R16, R116.reuse, R124, R16 ;  /* 0x0000007c7410723c */ /* 0x042ff00000041810 */
[C---:B------:R-:W-:Y:S01]  /*7250*/  HMMA.16816.F32.BF16 R12, R116.reuse, R126, R12 ;  /* 0x0000007e740c723c */ /* 0x040fe2000004180c */
[----:B------:R-:W1:Y:S07]  /*7260*/  LDSM.16.M88.4 R124, [R172+0x5c00] ;  /* 0x005c0000ac7c783b */ /* 0x000e6e0000000200 */
[C---:B--2---:R-:W-:Y:S08]  /*7270*/  HMMA.16816.F32.BF16 R8, R116.reuse, R120, R8 ;  /* 0x000000787408723c */ /* 0x044ff00000041808 */
[C---:B------:R-:W-:Y:S01]  /*7280*/  HMMA.16816.F32.BF16 R4, R116.reuse, R122, R4 ;  /* 0x0000007a7404723c */ /* 0x040fe20000041804 */
[----:B------:R-:W2:Y:S07]  /*7290*/  LDSM.16.M88.4 R120, [R172+0x6000] ;  /* 0x00600000ac78783b */ /* 0x000eae0000000200 */
[C---:B------:R-:W-:Y:S08]  /*72a0*/  HMMA.16816.F32.BF16 R64, R116.reuse, R128, R64 ;  /* 0x000000807440723c */ /* 0x040ff00000041840 */
[C---:B------:R-:W-:Y:S01]  /*72b0*/  HMMA.16816.F32.BF16 R60, R116.reuse, R130, R60 ;  /* 0x00000082743c723c */ /* 0x040fe2000004183c */
[----:B------:R-:W3:Y:S07]  /*72c0*/  LDSM.16.M88.4 R128, [R172+0x6400] ;  /* 0x00640000ac80783b */ /* 0x000eee0000000200 */
[C---:B-1----:R-:W-:Y:S08]  /*72d0*/  HMMA.16816.F32.BF16 R56, R116.reuse, R124, R56 ;  /* 0x0000007c7438723c */ /* 0x042ff00000041838 */
[C---:B------:R-:W-:Y:S01]  /*72e0*/  HMMA.16816.F32.BF16 R52, R116.reuse, R126, R52 ;  /* 0x0000007e7434723c */ /* 0x040fe20000041834 */
[----:B------:R-:W1:Y:S07]  /*72f0*/  LDSM.16.M88.4 R124, [R172+0x6800] ;  /* 0x00680000ac7c783b */ /* 0x000e6e0000000200 */
[C---:B--2---:R-:W-:Y:S08]  /*7300*/  HMMA.16816.F32.BF16 R48, R116.reuse, R120, R48 ;  /* 0x000000787430723c */ /* 0x044ff00000041830 */
[C---:B------:R-:W-:Y:S01]  /*7310*/  HMMA.16816.F32.BF16 R44, R116.reuse, R122, R44 ;  /* 0x0000007a742c723c */ /* 0x040fe2000004182c */
[----:B------:R-:W2:Y:S07]  /*7320*/  LDSM.16.M88.4 R120, [R172+0x6c00] ;  /* 0x006c0000ac78783b */ /* 0x000eae0000000200 */
[C---:B---3--:R-:W-:Y:S08]  /*7330*/  HMMA.16816.F32.BF16 R40, R116.reuse, R128, R40 ;  /* 0x000000807428723c */ /* 0x048ff00000041828 */
[C---:B------:R-:W-:Y:S01]  /*7340*/  HMMA.16816.F32.BF16 R36, R116.reuse, R130, R36 ;  /* 0x000000827424723c */ /* 0x040fe20000041824 */
[----:B------:R-:W-:Y:S07]  /*7350*/  LDSM.16.M88.4 R128, [R169+0x5800] ;  /* 0x00580000a980783b */ /* 0x000fee0000000200 */
[C---:B-1----:R-:W-:Y:S08]  /*7360*/  HMMA.16816.F32.BF16 R32, R116.reuse, R124, R32 ;  /* 0x0000007c7420723c */ /* 0x042ff00000041820 */
[C---:B------:R-:W-:Y:S01]  /*7370*/  HMMA.16816.F32.BF16 R28, R116.reuse, R126, R28 ;  /* 0x0000007e741c723c */ /* 0x040fe2000004181c */
[----:B------:R-:W-:Y:S07]  /*7380*/  LDSM.16.M88.4 R124, [R169+0x5000] ;  /* 0x00500000a97c783b */ /* 0x000fee0000000200 */
[C---:B--2---:R-:W-:Y:S08]  /*7390*/  HMMA.16816.F32.BF16 R24, R116.reuse, R120, R24 ;  /* 0x000000787418723c */ /* 0x044ff00000041818 */
        /* <DEDUP_REMOVED lines=48> */
[----:B------:R-:W1:Y:S07]  /*76a0*/  LDSM.16.M88.4 R124, [R169+0x7800] ;  /* 0x00780000a97c783b */ /* 0x000e6e0000000200 */
[C---:B--2---:R-:W-:Y:S08]  /*76b0*/  HMMA.16816.F32.BF16 R24, R116.reuse, R120, R24 ;  /* 0x000000787418723c */ /* 0x044ff00000041818 */
[----:B------:R-:W-:Y:S01]  /*76c0*/  HMMA.16816.F32.BF16 R20, R116, R122, R20 ;  /* 0x0000007a7414723c */ /* 0x000fe20000041814 */
[----:B------:R-:W2:Y:S04]  /*76d0*/  LDSM.16.M88.4 R116, [R169+0x7400] ;  /* 0x00740000a974783b */ /* 0x000ea80000000200 */
[----:B------:R-:W3:Y:S03]  /*76e0*/  LDSM.16.M88.4 R120, [R169+0x7000] ;  /* 0x00700000a978783b */ /* 0x000ee60000000200 */
        /* <DEDUP_REMOVED lines=8> */
[----:B------:R-:W3:Y:S07]  /*7770*/  LDSM.16.M88.4 R120, [R169+0x7c00] ;  /* 0x007c0000a978783b */ /* 0x000eee0000000200 */
[C---:B-1----:R-:W-:Y:S08]  /*7780*/  HMMA.16816.F32.BF16 R40, R128.reuse, R124, R40 ;  /* 0x0000007c8028723c */ /* 0x042ff00000041828 */
[C---:B------:R-:W-:Y:S08]  /*7790*/  HMMA.16816.F32.BF16 R36, R128.reuse, R126, R36 ;  /* 0x0000007e8024723c */ /* 0x040ff00000041824 */
[C---:B--2---:R-:W-:Y:S08]  /*77a0*/  HMMA.16816.F32.BF16 R48, R128.reuse, R116, R48 ;  /* 0x000000748030723c */ /* 0x044ff00000041830 */
[C---:B------:R-:W-:Y:S01]  /*77b0*/  HMMA.16816.F32.BF16 R44, R128.reuse, R118, R44 ;  /* 0x00000076802c723c */ /* 0x040fe2000004182c */
[----:B------:R-:W1:Y:S07]  /*77c0*/  LDSM.16.M88.4 R116, [R169+0x8c00] ;  /* 0x008c0000a974783b */ /* 0x000e6e0000000200 */
[C---:B---3--:R-:W-:Y:S08]  /*77d0*/  HMMA.16816.F32.BF16 R56, R128.reuse, R120, R56 ;  /* 0x000000788038723c */ /* 0x048ff00000041838 */
[----:B------:R-:W-:Y:S01]  /*77e0*/  HMMA.16816.F32.BF16 R52, R128, R122, R52 ;  /* 0x0000007a8034723c */ /* 0x000fe20000041834 */
[----:B------:R-:W2:Y:S01]  /*77f0*/  LDSM.16.M88.4 R120, [R169+0x8800] ;  /* 0x00880000a978783b */ /* 0x000ea20000000200 */
[----:B------:R-:W-:-:S06]  /*7800*/  DEPBAR.LE SB0, 0x0 ;  /* 0x000080000000791a */ /* 0x000fcc0000000000 */
[C---:B-1----:R-:W-:Y:S01]  /*7810*/  HMMA.16816.F32.BF16 R24, R128.reuse, R116, R24 ;  /* 0x000000748018723c */ /* 0x042fe20000041818 */
[C---:B------:R-:W-:Y:S02]  /*7820*/  VIADD R116, R3.reuse, 0xffffff00 ;  /* 0xffffff0003747836 */ /* 0x040fe40000000000 */
[C---:B------:R-:W-:Y:S01]  /*7830*/  VIADD R117, R3.reuse, 0xffffff01 ;  /* 0xffffff0103757836 */ /* 0x040fe20000000000 */
[----:B------:R-:W-:Y:S02]  /*7840*/  BAR.SYNC.DEFER_BLOCKING 0x0 ;  /* 0x0000000000007b1d */ /* 0x000fe40000010000 */
[CC--:B------:R-:W-:Y:S02]  /*7850*/  ISETP.GE.AND P6, PT, R116.reuse, R135.reuse, PT ;  /* 0x000000877400720c */ /* 0x0c0fe40003fc6270 */
[-C--:B------:R-:W-:Y:S01]  /*7860*/  ISETP.GE.AND P0, PT, R116, R136.reuse, PT ;  /* 0x000000887400720c */ /* 0x080fe20003f06270 */
[C---:B------:R-:W-:Y:S01]  /*7870*/  VIADD R116, R3.reuse, 0xffffff08 ;  /* 0xffffff0803747836 */ /* 0x040fe20000000000 */
[----:B------:R-:W-:Y:S01]  /*7880*/  FSEL R125, R18, -INF , !P6 ;  /* 0xff800000127d7808 */ /* 0x000fe20007000000 */
[----:B------:R-:W-:Y:S01]  /*7890*/  VIADD R18, R3, 0xffffff09 ;  /* 0xffffff0903127836 */ /* 0x000fe20000000000 */
[C---:B------:R-:W-:Y:S01]  /*78a0*/  ISETP.GE.AND P5, PT, R117.reuse, R136, PT ;  /* 0x000000887500720c */ /* 0x040fe20003fa6270 */
[----:B------:R-:W-:Y:S01]  /*78b0*/  HMMA.16816.F32.BF16 R20, R128, R118, R20 ;  /* 0x000000768014723c */ /* 0x000fe20000041814 */
[----:B------:R-:W-:-:S02]  /*78c0*/  ISETP.GE.AND P1, PT, R117, R135, PT ;  /* 0x000000877500720c */ /* 0x000fc40003f26270 */
[-C--:B------:R-:W-:Y:S02]  /*78d0*/  ISETP.GE.AND P6, PT, R116, R135.reuse, PT ;  /* 0x000000877400720c */ /* 0x080fe40003fc6270 */
[----:B------:R-:W-:Y:S02]  /*78e0*/  FSEL R19, R19, -INF , !P1 ;  /* 0xff80000013137808 */ /* 0x000fe40004800000 */
[----:B------:R-:W-:Y:S01]  /*78f0*/  ISETP.GE.AND P1, PT, R18, R135, PT ;  /* 0x000000871200720c */ /* 0x000fe20003f26270 */
[----:B--2---:R-:W-:Y:S01]  /*7900*/  HMMA.16816.F32.BF16 R28, R128, R122, R28 ;  /* 0x0000007a801c723c */ /* 0x004fe2000004181c */
[----:B------:R-:W-:Y:S02]  /*7910*/  FSEL R122, R16, -INF , !P0 ;  /* 0xff800000107a7808 */ /* 0x000fe40004000000 */
[----:B------:R-:W-:Y:S01]  /*7920*/  ISETP.GE.AND P0, PT, R116, R136, PT ;  /* 0x000000887400720c */ /* 0x000fe20003f06270 */
[----:B------:R-:W-:Y:S01]  /*7930*/  VIADD R116, R3, 0xffffff10 ;  /* 0xffffff1003747836 */ /* 0x000fe20000000000 */
[----:B------:R-:W-:-:S02]  /*7940*/  FSEL R16, R17, -INF , !P5 ;  /* 0xff80000011107808 */ /* 0x000fc40006800000 */
[-C--:B------:R-:W-:Y:S01]  /*7950*/  ISETP.GE.AND P5, PT, R18, R136.reuse, PT ;  /* 0x000000881200720c */ /* 0x080fe20003fa6270 */
[----:B------:R-:W-:Y:S01]  /*7960*/  HMMA.16816.F32.BF16 R32, R128, R120, R32 ;  /* 0x000000788020723c */ /* 0x000fe20000041820 */
[----:B------:R-:W-:Y:S02]  /*7970*/  FSEL R18, R12, -INF , !P0 ;  /* 0xff8000000c127808 */ /* 0x000fe40004000000 */
[----:B------:R-:W-:Y:S01]  /*7980*/  FSEL R17, R14, -INF , !P6 ;  /* 0xff8000000e117808 */ /* 0x000fe20007000000 */
[----:B------:R-:W-:Y:S01]  /*7990*/  VIADD R14, R3, 0xffffff11 ;  /* 0xffffff11030e7836 */ /* 0x000fe20000000000 */
[----:B------:R-:W-:Y:S01]  /*79a0*/  FSEL R12, R13, -INF , !P5 ;  /* 0xff8000000d0c7808 */ /* 0x000fe20006800000 */
[----:B------:R-:W-:Y:S01]  /*79b0*/  VIADD R13, R3, 0xffffff18 ;  /* 0xffffff18030d7836 */ /* 0x000fe20000000000 */
[C---:B------:R-:W-:Y:S02]  /*79c0*/  ISETP.GE.AND P0, PT, R116.reuse, R136, PT ;  /* 0x000000887400720c */ /* 0x040fe40003f06270 */
[----:B------:R-:W-:-:S02]  /*79d0*/  ISETP.GE.AND P6, PT, R116, R135, PT ;  /* 0x000000877400720c */ /* 0x000fc40003fc6270 */
[----:B------:R-:W-:Y:S01]  /*79e0*/  FSEL R210, R8, -INF , !P0 ;  /* 0xff80000008d27808 */ /* 0x000fe20004000000 */
[C---:B------:R-:W-:Y:S01]  /*79f0*/  VIADD R8, R3.reuse, 0xffffff20 ;  /* 0xffffff2003087836 */ /* 0x040fe20000000000 */
[----:B------:R-:W-:Y:S01]  /*7a00*/  FSEL R209, R10, -INF , !P6 ;  /* 0xff8000000ad17808 */ /* 0x000fe20007000000 */
[----:B------:R-:W-:Y:S01]  /*7a10*/  VIADD R10, R3, 0xffffff19 ;  /* 0xffffff19030a7836 */ /* 0x000fe20000000000 */
[CC--:B------:R-:W-:Y:S02]  /*7a20*/  ISETP.GE.AND P0, PT, R13.reuse, R136.reuse, PT ;  /* 0x000000880d00720c */ /* 0x0c0fe40003f06270 */
[----:B------:R-:W-:Y:S02]  /*7a30*/  ISETP.GE.AND P6, PT, R13, R135, PT ;  /* 0x000000870d00720c */ /* 0x000fe40003fc6270 */
[----:B------:R-:W-:Y:S02]  /*7a40*/  FSEL R15, R15, -INF , !P1 ;  /* 0xff8000000f0f7808 */ /* 0x000fe40004800000 */
[----:B------:R-:W-:-:S02]  /*7a50*/  ISETP.GE.AND P5, PT, R14, R136, PT ;  /* 0x000000880e00720c */ /* 0x000fc40003fa6270 */
[-C--:B------:R-:W-:Y:S02]  /*7a60*/  ISETP.GE.AND P1, PT, R14, R135.reuse, PT ;  /* 0x000000870e00720c */ /* 0x080fe40003f26270 */
[----:B------:R-:W-:Y:S01]  /*7a70*/  FSEL R206, R4, -INF , !P0 ;  /* 0xff80000004ce7808 */ /* 0x000fe20004000000 */
[C---:B------:R-:W-:Y:S01]  /*7a80*/  VIADD R4, R3.reuse, 0xffffff28 ;  /* 0xffffff2803047836 */ /* 0x040fe20000000000 */
[----:B------:R-:W-:Y:S01]  /*7a90*/  FSEL R207, R6, -INF , !P6 ;  /* 0xff80000006cf7808 */ /* 0x000fe20007000000 */
[----:B------:R-:W-:Y:S01]  /*7aa0*/  VIADD R6, R3, 0xffffff21 ;  /* 0xffffff2103067836 */ /* 0x000fe20000000000 */
[C---:B------:R-:W-:Y:S02]  /*7ab0*/  ISETP.GE.AND P0, PT, R8.reuse, R136, PT ;  /* 0x000000880800720c */ /* 0x040fe40003f06270 */
[----:B------:R-:W-:Y:S02]  /*7ac0*/  ISETP.GE.AND P6, PT, R8, R135, PT ;  /* 0x000000870800720c */ /* 0x000fe40003fc6270 */
[----:B------:R-:W-:-:S02]  /*7ad0*/  FSEL R204, R9, -INF , !P5 ;  /* 0xff80000009cc7808 */ /* 0x000fc40006800000 */
[----:B------:R-:W-:Y:S02]  /*7ae0*/  FSEL R211, R11, -INF , !P1 ;  /* 0xff8000000bd37808 */ /* 0x000fe40004800000 */
[CC--:B------:R-:W-:Y:S02]  /*7af0*/  ISETP.GE.AND P5, PT, R10.reuse, R136.reuse, PT ;  /* 0x000000880a00720c */ /* 0x0c0fe40003fa6270 */
[----:B------:R-:W-:Y:S02]  /*7b00*/  ISETP.GE.AND P1, PT, R10, R135, PT ;  /* 0x000000870a00720c */ /* 0x000fe40003f26270 */
[----:B------:R-:W-:Y:S02]  /*7b10*/  FSEL R126, R64, -INF , !P0 ;  /* 0xff800000407e7808 */ /* 0x000fe40004000000 */
[----:B------:R-:W-:Y:S02]  /*7b20*/  FSEL R137, R66, -INF , !P6 ;  /* 0xff80000042897808 */ /* 0x000fe40007000000 */
[----:B------:R-:W-:-:S02]  /*7b30*/  ISETP.GE.AND P0, PT, R4, R136, PT ;  /* 0x000000880400720c */ /* 0x000fc40003f06270 */
[-C--:B------:R-:W-:Y:S01]  /*7b40*/  ISETP.GE.AND P6, PT, R4, R135.reuse, PT ;  /* 0x000000870400720c */ /* 0x080fe20003fc6270 */
[----:B------:R-:W-:Y:S01]  /*7b50*/  VIADD R4, R3, 0xffffff30 ;  /* 0xffffff3003047836 */ /* 0x000fe20000000000 */
[----:B------:R-:W-:Y:S01]  /*7b60*/  FSEL R208, R5, -INF , !P5 ;  /* 0xff80000005d07808 */ /* 0x000fe20006800000 */
[----:B------:R-:W-:Y:S01]  /*7b70*/  VIADD R5, R3, 0xffffff29 ;  /* 0xffffff2903057836 */ /* 0x000fe20000000000 */
[----:B------:R-:W-:Y:S02]  /*7b80*/  FSEL R131, R7, -INF , !P1 ;  /* 0xff80000007837808 */ /* 0x000fe40004800000 */
[C---:B------:R-:W-:Y:S02]  /*7b90*/  ISETP.GE.AND P5, PT, R6.reuse, R136, PT ;  /* 0x000000880600720c */ /* 0x040fe40003fa6270 */
[----:B------:R-:W-:Y:S02]  /*7ba0*/  ISETP.GE.AND P1, PT, R6, R135, PT ;  /* 0x000000870600720c */ /* 0x000fe40003f26270 */
[----:B------:R-:W-:-:S02]  /*7bb0*/  FSEL R198, R60, -INF , !P0 ;  /* 0xff8000003cc67808 */ /* 0x000fc40004000000 */
[----:B------:R-:W-:Y:S02]  /*7bc0*/  FSEL R193, R62, -INF , !P6 ;  /* 0xff8000003ec17808 */ /* 0x000fe40007000000 */
[----:B------:R-:W-:Y:S02]  /*7bd0*/  FSEL R128, R65, -INF , !P5 ;  /* 0xff80000041807808 */ /* 0x000fe40006800000 */
[----:B------:R-:W-:Y:S02]  /*7be0*/  FSEL R205, R67, -INF , !P1 ;  /* 0xff80000043cd7808 */ /* 0x000fe40004800000 */
[CC--:B------:R-:W-:Y:S02]  /*7bf0*/  ISETP.GE.AND P0, PT, R4.reuse, R136.reuse, PT ;  /* 0x000000880400720c */ /* 0x0c0fe40003f06270 */
[----:B------:R-:W-:Y:S01]  /*7c00*/  ISETP.GE.AND P6, PT, R4, R135, PT ;  /* 0x000000870400720c */ /* 0x000fe20003fc6270 */
[----:B------:R-:W-:Y:S01]  /*7c10*/  VIADD R4, R3, 0xffffff38 ;  /* 0xffffff3803047836 */ /* 0x000fe20000000000 */
[----:B------:R-:W-:-:S02]  /*7c20*/  ISETP.GE.AND P5, PT, R5, R136, PT ;  /* 0x000000880500720c */ /* 0x000fc40003fa6270 */
[----:B------:R-:W-:Y:S01]  /*7c30*/  ISETP.GE.AND P1, PT, R5, R135, PT ;  /* 0x000000870500720c */ /* 0x000fe20003f26270 */
[----:B------:R-:W-:Y:S01]  /*7c40*/  VIADD R5, R3, 0xffffff31 ;  /* 0xffffff3103057836 */ /* 0x000fe20000000000 */
[----:B------:R-:W-:Y:S02]  /*7c50*/  FSEL R192, R56, -INF , !P0 ;  /* 0xff80000038c07808 */ /* 0x000fe40004000000 */
[----:B------:R-:W-:Y:S02]  /*7c60*/  FSEL R203, R58, -INF , !P6 ;  /* 0xff8000003acb7808 */ /* 0x000fe40007000000 */
[----:B------:R-:W-:Y:S02]  /*7c70*/  FSEL R130, R61, -INF , !P5 ;  /* 0xff8000003d827808 */ /* 0x000fe40006800000 */
[----:B------:R-:W-:Y:S02]  /*7c80*/  FSEL R179, R63, -INF , !P1 ;  /* 0xff8000003fb37808 */ /* 0x000fe40004800000 */
[----:B------:R-:W-:-:S02]  /*7c90*/  ISETP.GE.AND P0, PT, R4, R136, PT ;  /* 0x000000880400720c */ /* 0x000fc40003f06270 */
[-C--:B------:R-:W-:Y:S01]  /*7ca0*/  ISETP.GE.AND P6, PT, R4, R135.reuse, PT ;  /* 0x000000870400720c */ /* 0x080fe20003fc6270 */
[----:B------:R-:W-:Y:S01]  /*7cb0*/  VIADD R4, R3, 0xffffff40 ;  /* 0xffffff4003047836 */ /* 0x000fe20000000000 */
[C---:B------:R-:W-:Y:S02]  /*7cc0*/  ISETP.GE.AND P5, PT, R5.reuse, R136, PT ;  /* 0x000000880500720c */ /* 0x040fe40003fa6270 */
[----:B------:R-:W-:Y:S01]  /*7cd0*/  ISETP.GE.AND P1, PT, R5, R135, PT ;  /* 0x000000870500720c */ /* 0x000fe20003f26270 */
[----:B------:R-:W-:Y:S01]  /*7ce0*/  VIADD R5, R3, 0xffffff39 ;  /* 0xffffff3903057836 */ /* 0x000fe20000000000 */
[----:B------:R-:W-:Y:S02]  /*7cf0*/  FSEL R200, R52, -INF , !P0 ;  /* 0xff80000034c87808 */ /* 0x000fe40004000000 */
[----:B------:R-:W-:Y:S02]  /*7d00*/  FSEL R201, R54, -INF , !P6 ;  /* 0xff80000036c97808 */ /* 0x000fe40007000000 */
[----:B------:R-:W-:-:S02]  /*7d10*/  FSEL R194, R57, -INF , !P5 ;  /* 0xff80000039c27808 */ /* 0x000fc40006800000 */
[----:B------:R-:W-:Y:S02]  /*7d20*/  FSEL R197, R59, -INF , !P1 ;  /* 0xff8000003bc57808 */ /* 0x000fe40004800000 */
[CC--:B------:R-:W-:Y:S02]  /*7d30*/  ISETP.GE.AND P0, PT, R4.reuse, R136.reuse, PT ;  /* 0x000000880400720c */ /* 0x0c0fe40003f06270 */
[-C--:B------:R-:W-:Y:S01]  /*7d40*/  ISETP.GE.AND P6, PT, R4, R135.reuse, PT ;  /* 0x000000870400720c */ /* 0x080fe20003fc6270 */
[----:B------:R-:W-:Y:S01]  /*7d50*/  VIADD R4, R3, 0xffffff48 ;  /* 0xffffff4803047836 */ /* 0x000fe20000000000 */
[C---:B------:R-:W-:Y:S02]  /*7d60*/  ISETP.GE.AND P5, PT, R5.reuse, R136, PT ;  /* 0x000000880500720c */ /* 0x040fe40003fa6270 */
[----:B------:R-:W-:Y:S01]  /*7d70*/  ISETP.GE.AND P1, PT, R5, R135, PT ;  /* 0x000000870500720c */ /* 0x000fe20003f26270 */
[----:B------:R-:W-:Y:S01]  /*7d80*/  VIADD R5, R3, 0xffffff41 ;  /* 0xffffff4103057836 */ /* 0x000fe20000000000 */
        /* <DEDUP_REMOVED lines=47> */
[CC--:B------:R-:W-:Y:S02]  /*8080*/  ISETP.GE.AND P5, PT, R5.reuse, R136.reuse, PT ;  /* 0x000000880500720c */ /* 0x0c0fe40003fa6270 */
[----:B------:R-:W-:Y:S01]  /*8090*/  ISETP.GE.AND P1, PT, R5, R135, PT ;  /* 0x000000870500720c */ /* 0x000fe20003f26270 */
[----:B------:R-:W-:Y:S01]  /*80a0*/  VIADD R5, R3, 0xffffff70 ;  /* 0xffffff7003057836 */ /* 0x000fe20000000000 */
[----:B------:R-:W-:Y:S02]  /*80b0*/  FSEL R139, R33, -INF , !P5 ;  /* 0xff800000218b7808 */ /* 0x000fe40006800000 */
[----:B------:R-:W-:Y:S02]  /*80c0*/  FSEL R127, R35, -INF , !P1 ;  /* 0xff800000237f7808 */ /* 0x000fe40004800000 */
[----:B------:R-:W-:-:S02]  /*80d0*/  ISETP.GE.AND P5, PT, R4, R136, PT ;  /* 0x000000880400720c */ /* 0x000fc40003fa6270 */
[-C--:B------:R-:W-:Y:S01]  /*80e0*/  ISETP.GE.AND P1, PT, R4, R135.reuse, PT ;  /* 0x000000870400720c */ /* 0x080fe20003f26270 */
[----:B------:R-:W-:Y:S01]  /*80f0*/  VIADD R4, R3, 0xffffff71 ;  /* 0xffffff7103047836 */ /* 0x000fe20000000000 */
[----:B------:R-:W-:Y:S02]  /*8100*/  FSEL R141, R29, -INF , !P5 ;  /* 0xff8000001d8d7808 */ /* 0x000fe40006800000 */
[----:B------:R-:W-:Y:S02]  /*8110*/  FSEL R121, R31, -INF , !P1 ;  /* 0xff8000001f797808 */ /* 0x000fe40004800000 */
[----:B------:R-:W-:Y:S02]  /*8120*/  FSEL R140, R28, -INF , !P0 ;  /* 0xff8000001c8c7808 */ /* 0x000fe40004000000 */
[CC--:B------:R-:W-:Y:S02]  /*8130*/  ISETP.GE.AND P5, PT, R4.reuse, R136.reuse, PT ;  /* 0x000000880400720c */ /* 0x0c0fe40003fa6270 */
[----:B------:R-:W-:Y:S01]  /*8140*/  ISETP.GE.AND P1, PT, R4, R135, PT ;  /* 0x000000870400720c */ /* 0x000fe20003f26270 */
[----:B------:R-:W-:Y:S01]  /*8150*/  VIADD R4, R3, 0xffffff78 ;  /* 0xffffff7803047836 */ /* 0x000fe20000000000 */
[----:B------:R-:W-:Y:S01]  /*8160*/  ISETP.GE.AND P0, PT, R5, R136, PT ;  /* 0x000000880500720c */ /* 0x000fe20003f06270 */
[----:B------:R-:W-:Y:S01]  /*8170*/  VIADD R3, R3, 0xffffff79 ;  /* 0xffffff7903037836 */ /* 0x000fe20000000000 */
[----:B------:R-:W-:-:S02]  /*8180*/  FSEL R120, R30, -INF , !P6 ;  /* 0xff8000001e787808 */ /* 0x000fc40007000000 */
[----:B------:R-:W-:Y:S02]  /*8190*/  ISETP.GE.AND P6, PT, R5, R135, PT ;  /* 0x000000870500720c */ /* 0x000fe40003fc6270 */
[----:B------:R-:W-:Y:S02]  /*81a0*/  FSEL R142, R24, -INF , !P0 ;  /* 0xff800000188e7808 */ /* 0x000fe40004000000 */
[-C--:B------:R-:W-:Y:S02]  /*81b0*/  ISETP.GE.AND P0, PT, R4, R136.reuse, PT ;  /* 0x000000880400720c */ /* 0x080fe40003f06270 */
[----:B------:R-:W-:Y:S02]  /*81c0*/  FSEL R116, R26, -INF , !P6 ;  /* 0xff8000001a747808 */ /* 0x000fe40007000000 */
[----:B------:R-:W-:Y:S02]  /*81d0*/  ISETP.GE.AND P6, PT, R3, R136, PT ;  /* 0x000000880300720c */ /* 0x000fe40003fc6270 */
[----:B------:R-:W-:-:S02]  /*81e0*/  FSEL R136, R20, -INF , !P0 ;  /* 0xff80000014887808 */ /* 0x000fc40004000000 */
[----:B------:R-:W-:Y:S02]  /*81f0*/  ISETP.GE.U32.AND P0, PT, R134, 0x3, PT ;  /* 0x000000038600780c */ /* 0x000fe40003f06070 */
[----:B------:R-:W-:Y:S02]  /*8200*/  FSEL R149, R25, -INF , !P5 ;  /* 0xff80000019957808 */ /* 0x000fe40006800000 */
[----:B------:R-:W-:Y:S02]  /*8210*/  FSEL R117, R27, -INF , !P1 ;  /* 0xff8000001b757808 */ /* 0x000fe40004800000 */
[-C--:B------:R-:W-:Y:S02]  /*8220*/  ISETP.GE.AND P5, PT, R4, R135.reuse, PT ;  /* 0x000000870400720c */ /* 0x080fe40003fa6270 */
[----:B------:R-:W-:Y:S02]  /*8230*/  ISETP.GE.AND P1, PT, R3, R135, PT ;  /* 0x000000870300720c */ /* 0x000fe40003f26270 */
[----:B------:R-:W-:-:S02]  /*8240*/  FSEL R153, R21, -INF , !P6 ;  /* 0xff80000015997808 */ /* 0x000fc40007000000 */
[----:B------:R-:W-:Y:S02]  /*8250*/  FSEL R118, R22, -INF , !P5 ;  /* 0xff80000016767808 */ /* 0x000fe40006800000 */
[----:B------:R-:W-:Y:S01]  /*8260*/  FSEL R119, R23, -INF , !P1 ;  /* 0xff80000017777808 */ /* 0x000fe20004800000 */
[----:B------:R-:W-:Y:S06]  /*8270*/  @!P0 BRA `(.L_x_478) ;  /* 0x0000000800448947 */ /* 0x000fec0003800000 */
[----:B------:R-:W-:Y:S05]  /*8280*/  BRA.U !UP1, `(.L_x_479) ;  /* 0x0000000109f87547 */ /* 0x000fea000b800000 */
[----:B------:R-:W1:Y:S01]  /*8290*/  LDC R7, c[0x0][0x4f0] ;  /* 0x00013c00ff077b82 */ /* 0x000e620000000800 */
[----:B------:R-:W-:Y:S01]  /*82a0*/  SHF.L.U32 R8, R134, 0x7, RZ ;  /* 0x0000000786087819 */ /* 0x000fe200000006ff */
[----:B------:R-:W2:Y:S04]  /*82b0*/  LDCU.64 UR4, c[0x0][0x3a0] ;  /* 0x00007400ff0477ac */ /* 0x000ea80008000a00 */
[C---:B------:R-:W-:Y:S02]  /*82c0*/  VIADD R14, R8.reuse, 0xfffffe80 ;  /* 0xfffffe80080e7836 */ /* 0x040fe40000000000 */
[----:B------:R-:W-:-:S03]  /*82d0*/  VIADD R8, R8, 0xffffff00 ;  /* 0xffffff0008087836 */ /* 0x000fc60000000000 */
[----:B------:R-:W-:Y:S02]  /*82e0*/  IABS R9, R14 ;  /* 0x0000000e00097213 */ /* 0x000fe40000000000 */
[----:B------:R-:W-:Y:S02]  /*82f0*/  IABS R6, R8 ;  /* 0x0000000800067213 */ /* 0x000fe40000000000 */
[-C--:B-1----:R-:W-:Y:S02]  /*8300*/  IABS R5, R7.reuse ;  /* 0x0000000700057213 */ /* 0x082fe40000000000 */
[-C--:B------:R-:W-:Y:S02]  /*8310*/  LOP3.LUT R14, R14, R7.reuse, RZ, 0x3c, !PT ;  /* 0x000000070e0e7212 */ /* 0x080fe400078e3cff */
[----:B------:R-:W1:Y:S01]  /*8320*/  I2F.RP R3, R5 ;  /* 0x0000000500037306 */ /* 0x000e620000209400 */
[----:B------:R-:W-:-:S07]  /*8330*/  LOP3.LUT R8, R8, R7, RZ, 0x3c, !PT ;  /* 0x0000000708087212 */ /* 0x000fce00078e3cff */
[----:B-1----:R-:W1:Y:S02]  /*8340*/  MUFU.RCP R10, R3 ;  /* 0x00000003000a7308 */ /* 0x002e640000001000 */
[----:B-1----:R-:W-:-:S06]  /*8350*/  VIADD R10, R10, 0xffffffe ;  /* 0x0ffffffe0a0a7836 */ /* 0x002fcc0000000000 */
[----:B------:R-:W1:Y:S02]  /*8360*/  F2I.FTZ.U32.TRUNC.NTZ R11, R10 ;  /* 0x0000000a000b7305 */ /* 0x000e64000021f000 */
[----:B-1----:R-:W-:Y:S01]  /*8370*/  IMAD.MOV R4, RZ, RZ, -R11 ;  /* 0x000000ffff047224 */ /* 0x002fe200078e0a0b */
[----:B------:R-:W-:-:S03]  /*8380*/  MOV R10, RZ ;  /* 0x000000ff000a7202 */ /* 0x000fc60000000f00 */
[----:B------:R-:W-:-:S04]  /*8390*/  IMAD R4, R4, R5, RZ ;  /* 0x0000000504047224 */ /* 0x000fc800078e02ff */
[----:B------:R-:W-:-:S06]  /*83a0*/  IMAD.HI.U32 R4, R11, R4, R10 ;  /* 0x000000040b047227 */ /* 0x000fcc00078e000a */
[----:B------:R-:W-:-:S04]  /*83b0*/  IMAD.HI.U32 R11, R4, R9, RZ ;  /* 0x00000009040b7227 */ /* 0x000fc800078e00ff */
[----:B------:R-:W-:-:S04]  /*83c0*/  IMAD.HI.U32 R4, R4, R6, RZ ;  /* 0x0000000604047227 */ /* 0x000fc800078e00ff */
[----:B------:R-:W-:Y:S01]  /*83d0*/  IMAD.MOV R10, RZ, RZ, -R11 ;  /* 0x000000ffff0a7224 */ /* 0x000fe200078e0a0b */
[----:B------:R-:W-:-:S03]  /*83e0*/  IADD3 R3, PT, PT, -R4, RZ, RZ ;  /* 0x000000ff04037210 */ /* 0x000fc60007ffe1ff */
[C---:B------:R-:W-:Y:S02]  /*83f0*/  IMAD R10, R5.reuse, R10, R9 ;  /* 0x0000000a050a7224 */ /* 0x040fe400078e0209 */
[C---:B------:R-:W-:Y:S01]  /*8400*/  IMAD R6, R5.reuse, R3, R6 ;  /* 0x0000000305067224 */ /* 0x040fe200078e0206 */
[----:B------:R-:W-:Y:S02]  /*8410*/  LOP3.LUT R3, RZ, R7, RZ, 0x33, !PT ;  /* 0x00000007ff037212 */ /* 0x000fe400078e33ff */
[C---:B------:R-:W-:Y:S02]  /*8420*/  ISETP.GT.U32.AND P0, PT, R5.reuse, R10, PT ;  /* 0x0000000a0500720c */ /* 0x040fe40003f04070 */
[----:B------:R-:W-:-:S11]  /*8430*/  ISETP.GT.U32.AND P5, PT, R5, R6, PT ;  /* 0x000000060500720c */ /* 0x000fd60003fa4070 */
[----:B------:R-:W-:Y:S01]  /*8440*/  @!P0 IMAD.IADD R10, R10, 0x1, -R5 ;  /* 0x000000010a0a8824 */ /* 0x000fe200078e0a05 */
[----:B------:R-:W-:Y:S01]  /*8450*/  @!P0 IADD3 R11, PT, PT, R11, 0x1, RZ ;  /* 0x000000010b0b8810 */ /* 0x000fe20007ffe0ff */
[----:B------:R-:W-:Y:S01]  /*8460*/  @!P5 VIADD R4, R4, 0x1 ;  /* 0x000000010404d836 */ /* 0x000fe20000000000 */
[-C--:B------:R-:W-:Y:S02]  /*8470*/  @!P5 IADD3 R6, PT, PT, R6, -R5.reuse, RZ ;  /* 0x800000050606d210 */ /* 0x080fe40007ffe0ff */
[-C--:B------:R-:W-:Y:S02]  /*8480*/  ISETP.GE.U32.AND P6, PT, R10, R5.reuse, PT ;  /* 0x000000050a00720c */ /* 0x080fe40003fc6070 */
[----:B------:R-:W-:Y:S02]  /*8490*/  ISETP.GE.U32.AND P1, PT, R6, R5, PT ;  /* 0x000000050600720c */ /* 0x000fe40003f26070 */
[----:B------:R-:W-:Y:S02]  /*84a0*/  ISETP.GE.AND P5, PT, R14, RZ, PT ;  /* 0x000000ff0e00720c */ /* 0x000fe40003fa6270 */
[----:B------:R-:W-:-:S07]  /*84b0*/  ISETP.GE.AND P0, PT, R8, RZ, PT ;  /* 0x000000ff0800720c */ /* 0x000fce0003f06270 */
[----:B------:R-:W-:Y:S02]  /*84c0*/  @P6 VIADD R11, R11, 0x1 ;  /* 0x000000010b0b6836 */ /* 0x000fe40000000000 */
[----:B------:R-:W-:Y:S02]  /*84d0*/  @P1 IADD3 R4, PT, PT, R4, 0x1, RZ ;  /* 0x0000000104041810 */ /* 0x000fe40007ffe0ff */
[----:B------:R-:W-:Y:S01]  /*84e0*/  @!P5 IMAD.MOV R11, RZ, RZ, -R11 ;  /* 0x000000ffff0bd224 */ /* 0x000fe200078e0a0b */
[----:B------:R-:W-:Y:S02]  /*84f0*/  ISETP.NE.AND P1, PT, R7, RZ, PT ;  /* 0x000000ff0700720c */ /* 0x000fe40003f25270 */
[----:B------:R-:W-:Y:S02]  /*8500*/  @!P0 IADD3 R4, PT, PT, -R4, RZ, RZ ;  /* 0x000000ff04048210 */ /* 0x000fe40007ffe1ff */
        /* <DEDUP_REMOVED lines=22> */
.L_x_479:
[----:B------:R-:W-:Y:S01]  /*8670*/  UMOV UR4, URZ ;  /* 0x000000ff00047c82 */ /* 0x000fe20008000000 */
[----:B------:R-:W-:Y:S01]  /*8680*/  IMAD.SHL.U32 R3, R132, 0x80, RZ ;  /* 0x0000008084037824 */ /* 0x000fe200078e00ff */
[----:B------:R-:W-:-:S05]  /*8690*/  IADD3 R4, P0, PT, RZ, -UR4, RZ ;  /* 0x80000004ff047c10 */ /* 0x000fca000ff1e0ff */
[----:B------:R-:W-:-:S05]  /*86a0*/  IMAD.X R3, RZ, RZ, ~R3, P0 ;  /* 0x000000ffff037224 */ /* 0x000fca00000e0e03 */
[----:B------:R-:W-:-:S04]  /*86b0*/  SHF.R.S64 R5, R4, 0x1f, R3 ;  /* 0x0000001f04057819 */ /* 0x000fc80000001003 */
[----:B------:R-:W-:-:S04]  /*86c0*/  IADD3 R178, P0, PT, R5, R178, RZ ;  /* 0x000000b205b27210 */ /* 0x000fc80007f1e0ff */
[----:B------:R-:W-:-:S09]  /*86d0*/  LEA.HI.X.SX32 R177, R3, R177, 0x1, P0 ;  /* 0x000000b103b17211 */ /* 0x000fd200000f0eff */
.L_x_480:
[----:B------:R-:W-:Y:S01]  /*86e0*/  @!P4 IMAD.MOV.U32 R8, RZ, RZ, R178 ;  /* 0x000000ffff08c224 */ /* 0x000fe200078e00b2 */
[C---:B------:R-:W-:Y:S01]  /*86f0*/  LEA R6, P0, R132.reuse, R178, 0x6 ;  /* 0x000000b284067211 */ /* 0x040fe200078030ff */
[----:B------:R-:W-:Y:S01]  /*8700*/  @!P4 IMAD.MOV.U32 R9, RZ, RZ, R177 ;  /* 0x000000ffff09c224 */ /* 0x000fe200078e00b1 */
[C-C-:B------:R-:W-:Y:S01]  /*8710*/  SHF.L.U64.HI R4, R132.reuse, 0x6, R133.reuse ;  /* 0x0000000684047819 */ /* 0x140fe20000010285 */
[C---:B------:R-:W-:Y:S01]  /*8720*/  IMAD.SHL.U32 R3, R132.reuse, 0x40, RZ ;  /* 0x0000004084037824 */ /* 0x040fe200078e00ff */
[----:B------:R-:W-:Y:S02]  /*8730*/  LEA.HI.X R7, R132, R177, R133, 0x6, P0 ;  /* 0x000000b184077211 */ /* 0x000fe400000f3485 */
[----:B------:R-:W-:Y:S01]  /*8740*/  @!PT LDS RZ, [RZ] ;  /* 0x00000000fffff984 */ /* 0x000fe20000000800 */
[----:B------:R-:W-:Y:S01]  /*8750*/  @!PT LDS RZ, [RZ] ;  /* 0x00000000fffff984 */ /* 0x000fe20000000800 */
[----:B------:R-:W-:Y:S01]  /*8760*/  @!PT LDS RZ, [RZ] ;  /* 0x00000000fffff984 */ /* 0x000fe20000000800 */
[----:B------:R1:W-:Y:S02]  /*8770*/  @!P4 LDGSTS.E.BYPASS.LTC128B.128 [R187+0x3000], desc[UR16][R8.64] ;  /* 0x0300000008bbcfae */ /* 0x0003e4000b981a10 */
[C---:B------:R-:W-:Y:S02]  /*8780*/  IADD3 R10, P1, PT, R3.reuse, R6, RZ ;  /* 0x00000006030a7210 */ /* 0x040fe40007f3e0ff */
[----:B------:R2:W-:Y:S02]  /*8790*/  @P4 STS.128 [R187+0x3000], RZ ;  /* 0x003000ffbb004388 */ /* 0x0005e40000000c00 */
[----:B------:R-:W-:Y:S01]  /*87a0*/  IADD3 R20, P0, PT, R3, R10, RZ ;  /* 0x0000000a03147210 */ /* 0x000fe20007f1e0ff */
[----:B------:R-:W-:-:S05]  /*87b0*/  IMAD.X R11, R4, 0x1, R7, P1 ;  /* 0x00000001040b7824 */ /* 0x000fca00008e0607 */
[----:B------:R-:W-:Y:S02]  /*87c0*/  IADD3.X R21, PT, PT, R4, R11, RZ, P0, !PT ;  /* 0x0000000b04157210 */ /* 0x000fe400007fe4ff */
[----:B-1----:R-:W-:Y:S01]  /*87d0*/  @!P3 MOV R8, R178 ;  /* 0x000000b20008b202 */ /* 0x002fe20000000f00 */
[----:B------:R-:W-:-:S05]  /*87e0*/  @!P3 IMAD.MOV.U32 R9, RZ, RZ, R177 ;  /* 0x000000ffff09b224 */ /* 0x000fca00078e00b1 */
[----:B------:R-:W-:Y:S01]  /*87f0*/  @!PT LDS RZ, [RZ] ;  /* 0x00000000fffff984 */ /* 0x000fe20000000800 */
[----:B------:R-:W-:Y:S01]  /*8800*/  @!PT LDS RZ, [RZ] ;  /* 0x00000000fffff984 */ /* 0x000fe20000000800 */
[----:B------:R-:W-:Y:S01]  /*8810*/  @!PT LDS RZ, [RZ] ;  /* 0x00000000fffff984 */ /* 0x000fe20000000800 */
[----:B------:R1:W-:Y:S04]  /*8820*/  @!P3 LDGSTS.E.BYPASS.LTC128B.128 [R187+0x5000], desc[UR16][R8.64+0x40] ;  /* 0x0500004008bbbfae */ /* 0x0003e8000b981a10 */
[----:B------:R2:W-:Y:S01]  /*8830*/  @P3 STS.128 [R187+0x5000], RZ ;  /* 0x005000ffbb003388 */ /* 0x0005e20000000c00 */
[----:B-1----:R-:W-:Y:S01]  /*8840*/  @!P2 MOV R8, R178 ;  /* 0x000000b20008a202 */ /* 0x002fe20000000f00 */
        /* <DEDUP_REMOVED lines=51> */
[----:B------:R-:W0:Y:S02]  /*8b80*/  LDGDEPBAR ;  /* 0x00000000000079af */ /* 0x000e240000000000 */
.L_x_478:
[----:B------:R-:W-:Y:S01]  /*8b90*/  FMNMX3.FTZ R3, R2, R122, R16, !PT ;  /* 0x0000007a02037276 */ /* 0x000fe20007810010 */
[----:B--2---:R-:W-:Y:S01]  /*8ba0*/  LDSM.16.MT88.4 R8, [R170+0x9000] ;  /* 0x00900000aa08783b */ /* 0x004fe20000004200 */
[----:B------:R-:W-:Y:S02]  /*8bb0*/  FMNMX3.FTZ R4, R0, R125, R19, !PT ;  /* 0x0000007d00047276 */ /* 0x000fe40007810013 */
[----:B------:R-:W-:Y:S01]  /*8bc0*/  FMNMX3.FTZ R3, R3, R18, R12, !PT ;  /* 0x0000001203037276 */ /* 0x000fe2000781000c */
[----:B------:R-:W-:Y:S01]  /*8bd0*/  LDSM.16.MT88.4 R24, [R170+0xb000] ;  /* 0x00b00000aa18783b */ /* 0x000fe20000004200 */
[----:B------:R-:W-:Y:S02]  /*8be0*/  FMNMX3.FTZ R4, R4, R17, R15, !PT ;  /* 0x0000001104047276 */ /* 0x000fe4000781000f */
[----:B------:R-:W-:Y:S01]  /*8bf0*/  FMNMX3.FTZ R3, R3, R210, R204, !PT ;  /* 0x000000d203037276 */ /* 0x000fe200078100cc */
[----:B------:R-:W-:Y:S01]  /*8c00*/  LDSM.16.MT88.4 R32, [R168+0xb000] ;  /* 0x00b00000a820783b */ /* 0x000fe20000004200 */
[----:B------:R-:W-:-:S02]  /*8c10*/  FMNMX3.FTZ R4, R4, R209, R211, !PT ;  /* 0x000000d104047276 */ /* 0x000fc400078100d3 */
[----:B------:R-:W-:Y:S01]  /*8c20*/  FMNMX3.FTZ R3, R3, R206, R208, !PT ;  /* 0x000000ce03037276 */ /* 0x000fe200078100d0 */
[----:B------:R-:W-:Y:S01]  /*8c30*/  LDSM.16.MT88.4 R40, [R170+0xd000] ;  /* 0x00d00000aa28783b */ /* 0x000fe20000004200 */
[----:B------:R-:W-:Y:S02]  /*8c40*/  FMNMX3.FTZ R4, R4, R207, R131, !PT ;  /* 0x000000cf04047276 */ /* 0x000fe40007810083 */
[----:B------:R-:W-:Y:S01]  /*8c50*/  FMNMX3.FTZ R3, R3, R126, R128, !PT ;  /* 0x0000007e03037276 */ /* 0x000fe20007810080 */
[----:B------:R-:W-:Y:S01]  /*8c60*/  LDSM.16.MT88.4 R52, [R168+0xd000] ;  /* 0x00d00000a834783b */ /* 0x000fe20000004200 */
[----:B------:R-:W-:Y:S02]  /*8c70*/  FMNMX3.FTZ R4, R4, R137, R205, !PT ;  /* 0x0000008904047276 */ /* 0x000fe400078100cd */
[----:B------:R-:W-:Y:S01]  /*8c80*/  FMNMX3.FTZ R3, R3, R198, R130, !PT ;  /* 0x000000c603037276 */ /* 0x000fe20007810082 */
[----:B------:R-:W-:Y:S01]  /*8c90*/  LDSM.16.MT88.4 R64, [R168+0x9400] ;  /* 0x00940000a840783b */ /* 0x000fe20000004200 */
[----:B------:R-:W-:-:S02]  /*8ca0*/  FMNMX3.FTZ R4, R4, R193, R179, !PT ;  /* 0x000000c104047276 */ /* 0x000fc400078100b3 */
[----:B------:R-:W-:Y:S02]  /*8cb0*/  FMNMX3.FTZ R3, R3, R192, R194, !PT ;  /* 0x000000c003037276 */ /* 0x000fe400078100c2 */
[----:B------:R-:W-:Y:S02]  /*8cc0*/  FMNMX3.FTZ R4, R4, R203, R197, !PT ;  /* 0x000000cb04047276 */ /* 0x000fe400078100c5 */
[----:B------:R-:W-:Y:S02]  /*8cd0*/  FMNMX3.FTZ R3, R3, R200, R202, !PT ;  /* 0x000000c803037276 */ /* 0x000fe400078100ca */
[----:B------:R-:W-:Y:S02]  /*8ce0*/  FMNMX3.FTZ R4, R4, R201, R199, !PT ;  /* 0x000000c904047276 */ /* 0x000fe400078100c7 */
[----:B------:R-:W-:Y:S02]  /*8cf0*/  FMNMX3.FTZ R3, R3, R154, R158, !PT ;  /* 0x0000009a03037276 */ /* 0x000fe4000781009e */
        /* <DEDUP_REMOVED lines=14> */
[----:B------:R-:W-:-:S03]  /*8de0*/  FMNMX3.FTZ R7, R7, R118, R119, !PT ;  /* 0x0000007607077276 */ /* 0x000fc60007810077 */
[----:B------:R-:W1:Y:S04]  /*8df0*/  SHFL.BFLY PT, R5, R6, 0x2, 0x1f ;  /* 0x0c401f0006057f89 */ /* 0x000e6800000e0000 */
[----:B------:R-:W2:Y:S01]  /*8e00*/  SHFL.BFLY PT, R4, R7, 0x2, 0x1f ;  /* 0x0c401f0007047f89 */ /* 0x000ea200000e0000 */
[----:B-1----:R-:W-:Y:S02]  /*8e10*/  FMNMX.FTZ R5, R6, R5, !PT ;  /* 0x0000000506057209 */ /* 0x002fe40007810000 */
[----:B--2---:R-:W-:-:S03]  /*8e20*/  FMNMX.FTZ R4, R7, R4, !PT ;  /* 0x0000000407047209 */ /* 0x004fc60007810000 */
[----:B------:R-:W1:Y:S04]  /*8e30*/  SHFL.BFLY PT, R56, R5, 0x1, 0x1f ;  /* 0x0c201f0005387f89 */ /* 0x000e6800000e0000 */
[----:B------:R-:W2:Y:S01]  /*8e40*/  SHFL.BFLY PT, R3, R4, 0x1, 0x1f ;  /* 0x0c201f0004037f89 */ /* 0x000ea200000e0000 */
[----:B-1----:R-:W-:-:S04]  /*8e50*/  FMNMX.FTZ R56, R5, R56, !PT ;  /* 0x0000003805387209 */ /* 0x002fc80007810000 */
[C---:B------:R-:W-:Y:S01]  /*8e60*/  FSETP.NEU.FTZ.AND P1, PT, R56.reuse, -INF , PT ;  /* 0xff8000003800780b */ /* 0x040fe20003f3d000 */
[----:B------:R-:W-:Y:S01]  /*8e70*/  FMUL.FTZ R157, R56, UR6 ;  /* 0x00000006389d7c20 */ /* 0x000fe20008410000 */
[----:B--2---:R-:W-:Y:S02]  /*8e80*/  FMNMX.FTZ R3, R4, R3, !PT ;  /* 0x0000000304037209 */ /* 0x004fe40007810000 */
[----:B------:R-:W-:Y:S02]  /*8e90*/  FSEL R5, R56, RZ, P1 ;  /* 0x000000ff38057208 */ /* 0x000fe40000800000 */
[----:B------:R-:W-:Y:S02]  /*8ea0*/  FSEL R157, R157, RZ, P1 ;  /* 0x000000ff9d9d7208 */ /* 0x000fe40000800000 */
[C---:B------:R-:W-:Y:S01]  /*8eb0*/  FSETP.NEU.FTZ.AND P0, PT, R3.reuse, -INF , PT ;  /* 0xff8000000300780b */ /* 0x040fe20003f1d000 */
[----:B------:R-:W-:Y:S02]  /*8ec0*/  FADD.FTZ R166, R2, -R5 ;  /* 0x8000000502a67221 */ /* 0x000fe40000010000 */
[--C-:B------:R-:W-:Y:S01]  /*8ed0*/  FFMA.FTZ R162, R122, UR6, -R157.reuse ;  /* 0x000000067aa27c23 */ /* 0x100fe2000801089d */
[C---:B------:R-:W-:Y:S01]  /*8ee0*/  FMUL.FTZ R122, R3.reuse, UR6 ;  /* 0x00000006037a7c20 */ /* 0x040fe20008410000 */
[----:B------:R-:W-:Y:S01]  /*8ef0*/  FSEL R5, R3, RZ, P0 ;  /* 0x000000ff03057208 */ /* 0x000fe20000000000 */
[--C-:B------:R-:W-:Y:S01]  /*8f00*/  FFMA.FTZ R150, R16, UR6, -R157.reuse ;  /* 0x0000000610967c23 */ /* 0x100fe2000801089d */
[--C-:B------:R-:W-:Y:S01]  /*8f10*/  FFMA.FTZ R124, R18, UR6, -R157.reuse ;  /* 0x00000006127c7c23 */ /* 0x100fe2000801089d */
[----:B------:R-:W-:Y:S01]  /*8f20*/  FFMA.FTZ R123, R12, UR6, -R157 ;  /* 0x000000060c7b7c23 */ /* 0x000fe2000801089d */
[----:B------:R-:W-:Y:S01]  /*8f30*/  FSEL R122, R122, RZ, P0 ;  /* 0x000000ff7a7a7208 */ /* 0x000fe20000000000 */
[----:B------:R-:W-:Y:S01]  /*8f40*/  FADD.FTZ R0, R0, -R5 ;  /* 0x8000000500007221 */ /* 0x000fe20000010000 */
[----:B------:R-:W-:Y:S01]  /*8f50*/  FMUL.FTZ R166, R166, UR6 ;  /* 0x00000006a6a67c20 */ /* 0x000fe20008410000 */
[----:B------:R-:W-:Y:S01]  /*8f60*/  MUFU.EX2 R162, R162 ;  /* 0x000000a200a27308 */ /* 0x000fe20000000800 */
[--C-:B------:R-:W-:Y:S01]  /*8f70*/  FFMA.FTZ R62, R210, UR6, -R157.reuse ;  /* 0x00000006d23e7c23 */ /* 0x100fe2000801089d */
[--C-:B------:R-:W-:Y:S01]  /*8f80*/  FFMA.FTZ R167, R125, UR6, -R122.reuse ;  /* 0x000000067da77c23 */ /* 0x100fe2000801087a */
[----:B------:R-:W-:Y:S01]  /*8f90*/  FMUL.FTZ R164, R0, UR6 ;  /* 0x0000000600a47c20 */ /* 0x000fe20008410000 */
[--C-:B------:R-:W-:Y:S01]  /*8fa0*/  FFMA.FTZ R148, R19, UR6, -R122.reuse ;  /* 0x0000000613947c23 */ /* 0x100fe2000801087a */
[--C-:B------:R-:W-:Y:S01]  /*8fb0*/  FFMA.FTZ R125, R17, UR6, -R122.reuse ;  /* 0x00000006117d7c23 */ /* 0x100fe2000801087a */
[--C-:B------:R-:W-:Y:S01]  /*8fc0*/  FFMA.FTZ R0, R15, UR6, -R122.reuse ;  /* 0x000000060f007c23 */ /* 0x100fe2000801087a */
[----:B------:R-:W1:Y:S01]  /*8fd0*/  LDSM.16.MT88.4 R16, [R168+0x9000] ;  /* 0x00900000a810783b */ /* 0x000e620000004200 */
[----:B------:R-:W2:Y:S01]  /*8fe0*/  MUFU.EX2 R150, R150 ;  /* 0x0000009600967308 */ /* 0x000ea20000000800 */
[--C-:B------:R-:W-:Y:S01]  /*8ff0*/  FFMA.FTZ R59, R204, UR6, -R157.reuse ;  /* 0x00000006cc3b7c23 */ /* 0x100fe2000801089d */
[--C-:B------:R-:W-:Y:S01]  /*9000*/  FFMA.FTZ R60, R206, UR6, -R157.reuse ;  /* 0x00000006ce3c7c23 */ /* 0x100fe2000801089d */
[--C-:B------:R-:W-:Y:S01]  /*9010*/  FFMA.FTZ R57, R208, UR6, -R157.reuse ;  /* 0x00000006d0397c23 */ /* 0x100fe2000801089d */
[--C-:B------:R-:W-:Y:S01]  /*9020*/  FFMA.FTZ R63, R209, UR6, -R122.reuse ;  /* 0x00000006d13f7c23 */ /* 0x100fe2000801087a */
[--C-:B------:R-:W-:Y:S01]  /*9030*/  FFMA.FTZ R58, R211, UR6, -R122.reuse ;  /* 0x00000006d33a7c23 */ /* 0x100fe2000801087a */
[--C-:B------:R-:W-:Y:S01]  /*9040*/  FFMA.FTZ R61, R207, UR6, -R122.reuse ;  /* 0x00000006cf3d7c23 */ /* 0x100fe2000801087a */
[--C-:B------:R-:W-:Y:S01]  /*9050*/  FFMA.FTZ R2, R131, UR6, -R122.reuse ;  /* 0x0000000683027c23 */ /* 0x100fe2000801087a */
[----:B------:R-:W-:Y:S01]  /*9060*/  MUFU.EX2 R124, R124 ;  /* 0x0000007c007c7308 */ /* 0x000fe20000000800 */
[--C-:B------:R-:W-:Y:S01]  /*9070*/  FFMA.FTZ R133, R126, UR6, -R157.reuse ;  /* 0x000000067e857c23 */ /* 0x100fe2000801089d */
[--C-:B------:R-:W-:Y:S01]  /*9080*/  FFMA.FTZ R131, R130, UR6, -R157.reuse ;  /* 0x0000000682837c23 */ /* 0x100fe2000801089d */
[--C-:B------:R-:W-:Y:S01]  /*9090*/  FFMA.FTZ R128, R128, UR6, -R157.reuse ;  /* 0x0000000680807c23 */ /* 0x100fe2000801089d */
[--C-:B------:R-:W-:Y:S01]  /*90a0*/  FFMA.FTZ R126, R198, UR6, -R157.reuse ;  /* 0x00000006c67e7c23 */ /* 0x100fe2000801089d */
[--C-:B------:R-:W-:Y:S01]  /*90b0*/  FFMA.FTZ R137, R137, UR6, -R122.reuse ;  /* 0x0000000689897c23 */ /* 0x100fe2000801087a */
[--C-:B------:R-:W-:Y:S01]  /*90c0*/  FFMA.FTZ R132, R205, UR6, -R122.reuse ;  /* 0x00000006cd847c23 */ /* 0x100fe2000801087a */
[--C-:B------:R-:W-:Y:S01]  /*90d0*/  FFMA.FTZ R135, R193, UR6, -R122.reuse ;  /* 0x00000006c1877c23 */ /* 0x100fe2000801087a */
[----:B------:R-:W3:Y:S01]  /*90e0*/  MUFU.EX2 R123, R123 ;  /* 0x0000007b007b7308 */ /* 0x000ee20000000800 */
[----:B--2---:R-:W-:Y:S01]  /*90f0*/  F2FP.BF16.F32.PACK_AB R48, R150, R162 ;  /* 0x000000a29630723e */ /* 0x004fe200000010ff */
        /* <DEDUP_REMOVED lines=14> */
[----:B------:R-:W2:Y:S01]  /*91e0*/  MUFU.EX2 R148, R148 ;  /* 0x0000009400947308 */ /* 0x000ea20000000800 */
[----:B---3--:R-:W-:Y:S01]  /*91f0*/  F2FP.BF16.F32.PACK_AB R50, R123, R124 ;  /* 0x0000007c7b32723e */ /* 0x008fe200000010ff */
        /* <DEDUP_REMOVED lines=16> */
[----:B------:R-:W-:Y:S01]  /*9300*/  FFMA.FTZ R153, R153, UR6, -R157 ;  /* 0x0000000699997c23 */ /* 0x000fe2000801089d */
[--C-:B------:R-:W-:Y:S01]  /*9310*/  FFMA.FTZ R119, R119, UR6, -R122.reuse ;  /* 0x0000000677777c23 */ /* 0x100fe2000801087a */
[--C-:B------:R-:W-:Y:S01]  /*9320*/  FFMA.FTZ R116, R116, UR6, -R122.reuse ;  /* 0x0000000674747c23 */ /* 0x100fe2000801087a */
[--C-:B------:R-:W-:Y:S01]  /*9330*/  FFMA.FTZ R117, R117, UR6, -R122.reuse ;  /* 0x0000000675757c23 */ /* 0x100fe2000801087a */
[----:B------:R-:W-:-:S02]  /*9340*/  FFMA.FTZ R118, R118, UR6, -R122 ;  /* 0x0000000676767c23 */ /* 0x000fc4000801087a */
[----:B------:R-:W2:Y:S08]  /*9350*/  MUFU.EX2 R164, R164 ;  /* 0x000000a400a47308 */ /* 0x000eb00000000800 */
[----:B------:R-:W4:Y:S01]  /*9360*/  MUFU.EX2 R0, R0 ;  /* 0x0000000000007308 */ /* 0x000f220000000800 */
[-C--:B---3--:R-:W-:Y:S01]  /*9370*/  FMUL.FTZ R4, R112, R166.reuse ;  /* 0x000000a670047220 */ /* 0x088fe20000410000 */
[-C--:B------:R-:W-:Y:S01]  /*9380*/  FMUL.FTZ R5, R113, R166.reuse ;  /* 0x000000a671057220 */ /* 0x080fe20000410000 */
[-C--:B------:R-:W-:Y:S01]  /*9390*/  FMUL.FTZ R68, R68, R166.reuse ;  /* 0x000000a644447220 */ /* 0x080fe20000410000 */
[-C--:B------:R-:W-:Y:S01]  /*93a0*/  FMUL.FTZ R69, R69, R166.reuse ;  /* 0x000000a645457220 */ /* 0x080fe20000410000 */
[-C--:B------:R-:W-:Y:S01]  /*93b0*/  FMUL.FTZ R12, R72, R166.reuse ;  /* 0x000000a6480c7220 */ /* 0x080fe20000410000 */
[-C--:B------:R-:W-:Y:S01]  /*93c0*/  FMUL.FTZ R13, R73, R166.reuse ;  /* 0x000000a6490d7220 */ /* 0x080fe20000410000 */
[----:B------:R-:W-:Y:S01]  /*93d0*/  FMUL.FTZ R20, R80, R166 ;  /* 0x000000a650147220 */ /* 0x000fe20000410000 */
[----:B------:R-:W-:Y:S01]  /*93e0*/  MUFU.EX2 R62, R62 ;  /* 0x0000003e003e7308 */ /* 0x000fe20000000800 */
[-C--:B--2---:R-:W-:Y:S01]  /*93f0*/  FMUL.FTZ R6, R114, R164.reuse ;  /* 0x000000a472067220 */ /* 0x084fe20000410000 */
[-C--:B------:R-:W-:Y:S01]  /*9400*/  FMUL.FTZ R7, R115, R164.reuse ;  /* 0x000000a473077220 */ /* 0x080fe20000410000 */
[-C--:B------:R-:W-:Y:S01]  /*9410*/  FMUL.FTZ R70, R70, R164.reuse ;  /* 0x000000a446467220 */ /* 0x080fe20000410000 */
[-C--:B------:R-:W-:Y:S01]  /*9420*/  FMUL.FTZ R71, R71, R164.reuse ;  /* 0x000000a447477220 */ /* 0x080fe20000410000 */
[-C--:B------:R-:W-:Y:S01]  /*9430*/  FMUL.FTZ R14, R74, R164.reuse ;  /* 0x000000a44a0e7220 */ /* 0x080fe20000410000 */
[----:B------:R-:W-:Y:S01]  /*9440*/  FMUL.FTZ R15, R75, R164 ;  /* 0x000000a44b0f7220 */ /* 0x000fe20000410000 */
[----:B------:R-:W-:Y:S01]  /*9450*/  FMUL.FTZ R21, R81, R166 ;  /* 0x000000a651157220 */ /* 0x000fe20000410000 */
[----:B------:R-:W2:Y:S01]  /*9460*/  MUFU.EX2 R59, R59 ;  /* 0x0000003b003b7308 */ /* 0x000ea20000000800 */
[----:B----4-:R-:W-:Y:S01]  /*9470*/  F2FP.BF16.F32.PACK_AB R51, R0, R125 ;  /* 0x0000007d0033723e */ /* 0x010fe200000010ff */
[-C--:B------:R-:W-:Y:S01]  /*9480*/  FMUL.FTZ R22, R82, R164.reuse ;  /* 0x000000a452167220 */ /* 0x080fe20000410000 */
[----:B------:R-:W-:Y:S01]  /*9490*/  FMUL.FTZ R23, R83, R164 ;  /* 0x000000a453177220 */ /* 0x000fe20000410000 */
[-C--:B------:R-:W-:Y:S01]  /*94a0*/  FMUL.FTZ R28, R88, R166.reuse ;  /* 0x000000a6581c7220 */ /* 0x080fe20000410000 */
[----:B------:R-:W-:Y:S01]  /*94b0*/  FMUL.FTZ R29, R89, R166 ;  /* 0x000000a6591d7220 */ /* 0x000fe20000410000 */
[-C--:B------:R-:W-:Y:S01]  /*94c0*/  FMUL.FTZ R30, R90, R164.reuse ;  /* 0x000000a45a1e7220 */ /* 0x080fe20000410000 */
[----:B------:R-:W-:Y:S01]  /*94d0*/  FMUL.FTZ R31, R91, R164 ;  /* 0x000000a45b1f7220 */ /* 0x000fe20000410000 */
[C---:B------:R-:W-:Y:S01]  /*94e0*/  HMMA.16816.F32.BF16 R4, R48.reuse, R8, R4 ;  /* 0x000000083004723c */ /* 0x040fe20000041804 */
[----:B------:R-:W-:Y:S01]  /*94f0*/  MUFU.EX2 R60, R60 ;  /* 0x0000003c003c7308 */ /* 0x000fe20000000800 */
[-C--:B------:R-:W-:Y:S01]  /*9500*/  FMUL.FTZ R36, R96, R166.reuse ;  /* 0x000000a660247220 */ /* 0x080fe20000410000 */
[----:B------:R-:W-:Y:S01]  /*9510*/  FMUL.FTZ R37, R97, R166 ;  /* 0x000000a661257220 */ /* 0x000fe20000410000 */
[-C--:B------:R-:W-:Y:S01]  /*9520*/  FMUL.FTZ R38, R98, R164.reuse ;  /* 0x000000a462267220 */ /* 0x080fe20000410000 */
[----:B------:R-:W-:Y:S01]  /*9530*/  FMUL.FTZ R39, R99, R164 ;  /* 0x000000a463277220 */ /* 0x000fe20000410000 */
[-C--:B------:R-:W-:Y:S01]  /*9540*/  FMUL.FTZ R76, R76, R166.reuse ;  /* 0x000000a64c4c7220 */ /* 0x080fe20000410000 */
[----:B------:R-:W-:Y:S01]  /*9550*/  FMUL.FTZ R77, R77, R166 ;  /* 0x000000a64d4d7220 */ /* 0x000fe20000410000 */
[C---:B------:R-:W-:Y:S01]  /*9560*/  HMMA.16816.F32.BF16 R8, R48.reuse, R10, R68 ;  /* 0x0000000a3008723c */ /* 0x040fe20000041844 */
[----:B------:R-:W3:Y:S01]  /*9570*/  LDSM.16.MT88.4 R68, [R170+0x9400] ;  /* 0x00940000aa44783b */ /* 0x000ee20000004200 */
[----:B------:R-:W-:Y:S01]  /*9580*/  MUFU.EX2 R57, R57 ;  /* 0x0000003900397308 */ /* 0x000fe20000000800 */
[-C--:B------:R-:W-:Y:S01]  /*9590*/  FMUL.FTZ R78, R78, R164.reuse ;  /* 0x000000a44e4e7220 */ /* 0x080fe20000410000 */
[----:B------:R-:W-:Y:S01]  /*95a0*/  FMUL.FTZ R79, R79, R164 ;  /* 0x000000a44f4f7220 */ /* 0x000fe20000410000 */
[-C--:B------:R-:W-:Y:S01]  /*95b0*/  FMUL.FTZ R84, R84, R166.reuse ;  /* 0x000000a654547220 */ /* 0x080fe20000410000 */
[----:B------:R-:W-:Y:S01]  /*95c0*/  FMUL.FTZ R85, R85, R166 ;  /* 0x000000a655557220 */ /* 0x000fe20000410000 */
[-C--:B------:R-:W-:Y:S01]  /*95d0*/  FMUL.FTZ R86, R86, R164.reuse ;  /* 0x000000a456567220 */ /* 0x080fe20000410000 */
[----:B------:R-:W-:Y:S01]  /*95e0*/  FMUL.FTZ R87, R87, R164 ;  /* 0x000000a457577220 */ /* 0x000fe20000410000 */
[-C--:B------:R-:W-:Y:S01]  /*95f0*/  FMUL.FTZ R92, R92, R166.reuse ;  /* 0x000000a65c5c7220 */ /* 0x080fe20000410000 */
[----:B------:R-:W-:Y:S01]  /*9600*/  MUFU.EX2 R63, R63 ;  /* 0x0000003f003f7308 */ /* 0x000fe20000000800 */
[----:B------:R-:W-:Y:S01]  /*9610*/  FMUL.FTZ R93, R93, R166 ;  /* 0x000000a65d5d7220 */ /* 0x000fe20000410000 */
[-C--:B------:R-:W-:Y:S01]  /*9620*/  FMUL.FTZ R94, R94, R164.reuse ;  /* 0x000000a45e5e7220 */ /* 0x080fe20000410000 */
[----:B------:R-:W-:Y:S01]  /*9630*/  FMUL.FTZ R95, R95, R164 ;  /* 0x000000a45f5f7220 */ /* 0x000fe20000410000 */
[-C--:B------:R-:W-:Y:S01]  /*9640*/  FMUL.FTZ R100, R100, R166.reuse ;  /* 0x000000a664647220 */ /* 0x080fe20000410000 */
[----:B------:R-:W-:Y:S01]  /*9650*/  FMUL.FTZ R101, R101, R166 ;  /* 0x000000a665657220 */ /* 0x000fe20000410000 */
[-C--:B------:R-:W-:Y:S01]  /*9660*/  FMUL.FTZ R102, R102, R164.reuse ;  /* 0x000000a466667220 */ /* 0x080fe20000410000 */
[----:B------:R-:W-:Y:S01]  /*9670*/  FMUL.FTZ R103, R103, R164 ;  /* 0x000000a467677220 */ /* 0x000fe20000410000 */
[----:B------:R-:W4:Y:S01]  /*9680*/  MUFU.EX2 R58, R58 ;  /* 0x0000003a003a7308 */ /* 0x000f220000000800 */
        /* <DEDUP_REMOVED lines=9> */
[----:B-1----:R-:W-:Y:S01]  /*9720*/  HMMA.16816.F32.BF16 R12, R48, R16, R12 ;  /* 0x00000010300c723c */ /* 0x002fe2000004180c */
[----:B------:R-:W1:Y:S01]  /*9730*/  LDSM.16.MT88.4 R72, [R170+0xb400] ;  /* 0x00b40000aa48783b */ /* 0x000e620000004200 */
[----:B------:R-:W-:Y:S01]  /*9740*/  FFMA.FTZ R195, R195, R166, R162 ;  /* 0x000000a6c3c37223 */ /* 0x000fe200000100a2 */
[----:B------:R-:W-:-:S03]  /*9750*/  FFMA.FTZ R167, R196, R164, R167 ;  /* 0x000000a4c4a77223 */ /* 0x000fc600000100a7 */
[----:B------:R-:W5:Y:S01]  /*9760*/  MUFU.EX2 R2, R2 ;  /* 0x0000000200027308 */ /* 0x000f620000000800 */
[----:B------:R-:W-:Y:S01]  /*9770*/  FADD.FTZ R195, R150, R195 ;  /* 0x000000c396c37221 */ /* 0x000fe20000010000 */
[C---:B------:R-:W-:Y:S01]  /*9780*/  HMMA.16816.F32.BF16 R20, R48.reuse, R24, R20 ;  /* 0x000000183014723c */ /* 0x040fe20000041814 */
[----:B------:R-:W-:Y:S02]  /*9790*/  FADD.FTZ R148, R148, R167 ;  /* 0x000000a794947221 */ /* 0x000fe40000010000 */
[----:B------:R-:W-:Y:S02]  /*97a0*/  FADD.FTZ R124, R124, R195 ;  /* 0x000000c37c7c7221 */ /* 0x000fe40000010000 */
[----:B------:R-:W-:Y:S01]  /*97b0*/  FADD.FTZ R125, R125, R148 ;  /* 0x000000947d7d7221 */ /* 0x000fe20000010000 */
[----:B------:R-:W-:Y:S01]  /*97c0*/  MUFU.EX2 R133, R133 ;  /* 0x0000008500857308 */ /* 0x000fe20000000800 */
[----:B------:R-:W-:Y:S01]  /*97d0*/  FADD.FTZ R123, R123, R124 ;  /* 0x0000007c7b7b7221 */ /* 0x000fe20000010000 */
[----:B------:R-:W-:Y:S01]  /*97e0*/  HMMA.16816.F32.BF16 R28, R48, R32, R28 ;  /* 0x00000020301c723c */ /* 0x000fe2000004181c */
[----:B------:R-:W-:-:S05]  /*97f0*/  FADD.FTZ R0, R0, R125 ;  /* 0x0000007d00007221 */ /* 0x000fca0000010000 */
[----:B------:R-:W-:Y:S02]  /*9800*/  MUFU.EX2 R128, R128 ;  /* 0x0000008000807308 */ /* 0x000fe40000000800 */
[C---:B------:R-:W-:Y:S06]  /*9810*/  HMMA.16816.F32.BF16 R36, R48.reuse, R40, R36 ;  /* 0x000000283024723c */ /* 0x040fec0000041824 */
[----:B------:R-:W-:Y:S02]  /*9820*/  MUFU.EX2 R126, R126 ;  /* 0x0000007e007e7308 */ /* 0x000fe40000000800 */
[C---:B------:R-:W-:Y:S01]  /*9830*/  HMMA.16816.F32.BF16 R16, R48.reuse, R18, R76 ;  /* 0x000000123010723c */ /* 0x040fe2000004184c */
[----:B------:R-:W-:Y:S05]  /*9840*/  LDSM.16.MT88.4 R76, [R168+0xa400] ;  /* 0x00a40000a84c783b */ /* 0x000fea0000004200 */
        /* <DEDUP_REMOVED lines=10> */
[----:B------:R-:W-:Y:S01]  /*98f0*/  HMMA.16816.F32.BF16 R44, R48, R52, R44 ;  /* 0x00000034302c723c */ /* 0x000fe2000004182c */
[----:B--2---:R-:W-:Y:S01]  /*9900*/  F2FP.BF16.F32.PACK_AB R52, R59, R62 ;  /* 0x0000003e3b34723e */ /* 0x004fe200000010ff */
[----:B------:R-:W-:Y:S01]  /*9910*/  FADD.FTZ R62, R62, R123 ;  /* 0x0000007b3e3e7221 */ /* 0x000fe20000010000 */
[----:B----4-:R-:W-:Y:S01]  /*9920*/  F2FP.BF16.F32.PACK_AB R53, R58, R63 ;  /* 0x0000003f3a35723e */ /* 0x010fe200000010ff */
[----:B------:R-:W-:-:S02]  /*9930*/  FADD.FTZ R63, R63, R0 ;  /* 0x000000003f3f7221 */ /* 0x000fc40000010000 */
[----:B------:R-:W-:Y:S01]  /*9940*/  MUFU.EX2 R130, R130 ;  /* 0x0000008200827308 */ /* 0x000fe20000000800 */
[----:B------:R-:W-:Y:S01]  /*9950*/  FADD.FTZ R59, R59, R62 ;  /* 0x0000003e3b3b7221 */ /* 0x000fe20000010000 */
[----:B------:R-:W-:Y:S01]  /*9960*/  HMMA.16816.F32.BF16 R48, R48, R54, R104 ;  /* 0x000000363030723c */ /* 0x000fe20000041868 */
[----:B------:R-:W-:Y:S01]  /*9970*/  F2FP.BF16.F32.PACK_AB R54, R57, R60 ;  /* 0x0000003c3936723e */ /* 0x000fe200000010ff */
[----:B------:R-:W-:Y:S01]  /*9980*/  FADD.FTZ R58, R58, R63 ;  /* 0x0000003f3a3a7221 */ /* 0x000fe20000010000 */
[----:B-----5:R-:W-:Y:S01]  /*9990*/  F2FP.BF16.F32.PACK_AB R55, R2, R61 ;  /* 0x0000003d0237723e */ /* 0x020fe200000010ff */
[----:B------:R-:W-:Y:S02]  /*99a0*/  FADD.FTZ R0, R60, R59 ;  /* 0x0000003b3c007221 */ /* 0x000fe40000010000 */
[----:B------:R-:W-:Y:S01]  /*99b0*/  MUFU.EX2 R198, R198 ;  /* 0x000000c600c67308 */ /* 0x000fe20000000800 */
[----:B------:R-:W-:Y:S01]  /*99c0*/  FADD.FTZ R61, R61, R58 ;  /* 0x0000003a3d3d7221 */ /* 0x000fe20000010000 */
[----:B------:R-:W-:-:S02]  /*99d0*/  FADD.FTZ R0, R57, R0 ;  /* 0x0000000039007221 */ /* 0x000fc40000010000 */
[----:B---3--:R-:W-:Y:S01]  /*99e0*/  HMMA.16816.F32.BF16 R4, R52, R68, R4 ;  /* 0x000000443404723c */ /* 0x008fe20000041804 */
[----:B------:R-:W-:-:S03]  /*99f0*/  FADD.FTZ R2, R2, R61 ;  /* 0x0000003d02027221 */ /* 0x000fc60000010000 */
[----:B------:R-:W-:Y:S04]  /*9a00*/  MUFU.EX2 R193, R193 ;  /* 0x000000c100c17308 */ /* 0x000fe80000000800 */
[C---:B------:R-:W-:Y:S01]  /*9a10*/  HMMA.16816.F32.BF16 R8, R52.reuse, R70, R8 ;  /* 0x000000463408723c */ /* 0x040fe20000041808 */
[----:B------:R-:W2:Y:S03]  /*9a20*/  LDSM.16.MT88.4 R68, [R168+0xb400] ;  /* 0x00b40000a844783b */ /* 0x000ea60000004200 */
[----:B------:R-:W-:Y:S04]  /*9a30*/  MUFU.EX2 R192, R192 ;  /* 0x000000c000c07308 */ /* 0x000fe80000000800 */
[C---:B------:R-:W-:Y:S04]  /*9a40*/  HMMA.16816.F32.BF16 R12, R52.reuse, R64, R12 ;  /* 0x00000040340c723c */ /* 0x040fe8000004180c */
[----:B------:R-:W-:Y:S04]  /*9a50*/  MUFU.EX2 R179, R179 ;  /* 0x000000b300b37308 */ /* 0x000fe80000000800 */
[C---:B------:R-:W-:Y:S01]  /*9a60*/  HMMA.16816.F32.BF16 R16, R52.reuse, R66, R16 ;  /* 0x000000423410723c */ /* 0x040fe20000041810 */
[----:B------:R-:W3:Y:S03]  /*9a70*/  LDSM.16.MT88.4 R64, [R170+0xd400] ;  /* 0x00d40000aa40783b */ /* 0x000ee60000004200 */
[----:B------:R-:W-:Y:S04]  /*9a80*/  MUFU.EX2 R194, R194 ;  /* 0x000000c200c27308 */ /* 0x000fe80000000800 */
[C---:B-1----:R-:W-:Y:S04]  /*9a90*/  HMMA.16816.F32.BF16 R20, R52.reuse, R72, R20 ;  /* 0x000000483414723c */ /* 0x042fe80000041814 */
[----:B------:R-:W-:Y:S04]  /*9aa0*/  MUFU.EX2 R197, R197 ;  /* 0x000000c500c57308 */ /* 0x000fe80000000800 */
[C---:B------:R-:W-:Y:S01]  /*9ab0*/  HMMA.16816.F32.BF16 R24, R52.reuse, R74, R24 ;  /* 0x0000004a3418723c */ /* 0x040fe20000041818 */
[----:B------:R-:W1:Y:S03]  /*9ac0*/  LDSM.16.MT88.4 R72, [R168+0xd400] ;  /* 0x00d40000a848783b */ /* 0x000e660000004200 */
[----:B------:R-:W-:Y:S04]  /*9ad0*/  MUFU.EX2 R200, R200 ;  /* 0x000000c800c87308 */ /* 0x000fe80000000800 */
[C---:B--2---:R-:W-:Y:S04]  /*9ae0*/  HMMA.16816.F32.BF16 R28, R52.reuse, R68, R28 ;  /* 0x00000044341c723c */ /* 0x044fe8000004181c */
[----:B------:R-:W-:Y:S04]  /*9af0*/  MUFU.EX2 R199, R199 ;  /* 0x000000c700c77308 */ /* 0x000fe80000000800 */
[C---:B------:R-:W-:Y:S01]  /*9b00*/  HMMA.16816.F32.BF16 R32, R52.reuse, R70, R32 ;  /* 0x000000463420723c */ /* 0x040fe20000041820 */
[----:B------:R-:W2:Y:S03]  /*9b10*/  LDSM.16.MT88.4 R68, [R170+0x9800] ;  /* 0x00980000aa44783b */ /* 0x000ea60000004200 */
[----:B------:R-:W-:Y:S04]  /*9b20*/  MUFU.EX2 R203, R203 ;  /* 0x000000cb00cb7308 */ /* 0x000fe80000000800 */
[C---:B---3--:R-:W-:Y:S04]  /*9b30*/  HMMA.16816.F32.BF16 R36, R52.reuse, R64, R36 ;  /* 0x000000403424723c */ /* 0x048fe80000041824 */
[----:B------:R-:W3:Y:S04]  /*9b40*/  MUFU.EX2 R154, R154 ;  /* 0x0000009a009a7308 */ /* 0x000ee80000000800 */
[C---:B------:R-:W-:Y:S01]  /*9b50*/  HMMA.16816.F32.BF16 R40, R52.reuse, R66, R40 ;  /* 0x000000423428723c */ /* 0x040fe20000041828 */
[----:B------:R-:W4:Y:S03]  /*9b60*/  LDSM.16.MT88.4 R64, [R168+0x9800] ;  /* 0x00980000a840783b */ /* 0x000f260000004200 */
[----:B------:R-:W-:Y:S04]  /*9b70*/  MUFU.EX2 R158, R158 ;  /* 0x0000009e009e7308 */ /* 0x000fe80000000800 */
[----:B-1----:R-:W-:Y:S04]  /*9b80*/  HMMA.16816.F32.BF16 R44, R52, R72, R44 ;  /* 0x00000048342c723c */ /* 0x002fe8000004182c */
[----:B------:R-:W1:Y:S01]  /*9b90*/  MUFU.EX2 R201, R201 ;  /* 0x000000c900c97308 */ /* 0x000e620000000800 */
[----:B---3--:R-:W-:-:S03]  /*9ba0*/  F2FP.BF16.F32.PACK_AB R104, R154, R203 ;  /* 0x000000cb9a68723e */ /* 0x008fc600000010ff */
[----:B------:R-:W-:Y:S01]  /*9bb0*/  HMMA.16816.F32.BF16 R48, R52, R74, R48 ;  /* 0x0000004a3430723c */ /* 0x000fe20000041830 */
[----:B------:R-:W-:Y:S01]  /*9bc0*/  F2FP.BF16.F32.PACK_AB R52, R128, R133 ;  /* 0x000000858034723e */ /* 0x000fe200000010ff */
[----:B------:R-:W3:Y:S01]  /*9bd0*/  LDSM.16.MT88.4 R72, [R170+0xb800] ;  /* 0x00b80000aa48783b */ /* 0x000ee20000004200 */
[----:B------:R-:W-:Y:S01]  /*9be0*/  F2FP.BF16.F32.PACK_AB R53, R132, R137 ;  /* 0x000000898435723e */ /* 0x000fe200000010ff */
[----:B------:R-:W-:Y:S01]  /*9bf0*/  MUFU.EX2 R156, R156 ;  /* 0x0000009c009c7308 */ /* 0x000fe20000000800 */
[----:B------:R-:W-:Y:S01]  /*9c00*/  F2FP.BF16.F32.PACK_AB R54, R131, R126 ;  /* 0x0000007e8336723e */ /* 0x000fe200000010ff */
[----:B------:R-:W-:Y:S01]  /*9c10*/  FADD.FTZ R133, R133, R0 ;  /* 0x0000000085857221 */ /* 0x000fe20000010000 */
[----:B------:R-:W-:Y:S01]  /*9c20*/  F2FP.BF16.F32.PACK_AB R55, R130, R135 ;  /* 0x000000878237723e */ /* 0x000fe200000010ff */
[----:B------:R-:W-:Y:S01]  /*9c30*/  FADD.FTZ R137, R137, R2 ;  /* 0x0000000289897221 */ /* 0x000fe20000010000 */
[----:B------:R-:W-:Y:S01]  /*9c40*/  MOV R0, R3 ;  /* 0x0000000300007202 */ /* 0x000fe20000000f00 */
[----:B------:R-:W-:Y:S01]  /*9c50*/  FADD.FTZ R133, R128, R133 ;  /* 0x0000008580857221 */ /* 0x000fe20000010000 */
[----:B------:R-:W-:Y:S01]  /*9c60*/  MOV R2, R56 ;  /* 0x0000003800027202 */ /* 0x000fe20000000f00 */
[----:B------:R-:W5:Y:S01]  /*9c70*/  MUFU.EX2 R165, R165 ;  /* 0x000000a500a57308 */ /* 0x000f620000000800 */
[----:B-1----:R-:W-:Y:S01]  /*9c80*/  F2FP.BF16.F32.PACK_AB R106, R201, R158 ;  /* 0x0000009ec96a723e */ /* 0x002fe200000010ff */
[----:B--2---:R-:W-:Y:S01]  /*9c90*/  HMMA.16816.F32.BF16 R4, R52, R68, R4 ;  /* 0x000000443404723c */ /* 0x004fe20000041804 */
[----:B------:R-:W-:Y:S01]  /*9ca0*/  FADD.FTZ R132, R132, R137 ;  /* 0x0000008984847221 */ /* 0x000fe20000010000 */
[----:B------:R-:W-:-:S03]  /*9cb0*/  FADD.FTZ R126, R126, R133 ;  /* 0x000000857e7e7221 */ /* 0x000fc60000010000 */
[----:B------:R-:W-:Y:S01]  /*9cc0*/  FADD.FTZ R135, R135, R132 ;  /* 0x0000008487877221 */ /* 0x000fe20000010000 */
[----:B------:R-:W-:Y:S01]  /*9cd0*/  MUFU.EX2 R160, R160 ;  /* 0x000000a000a07308 */ /* 0x000fe20000000800 */
[----:B------:R-:W-:Y:S01]  /*9ce0*/  FADD.FTZ R131, R131, R126 ;  /* 0x0000007e83837221 */ /* 0x000fe20000010000 */
[----:B------:R-:W-:Y:S01]  /*9cf0*/  HMMA.16816.F32.BF16 R8, R52, R70, R8 ;  /* 0x000000463408723c */ /* 0x000fe20000041808 */
[----:B------:R-:W1:Y:S01]  /*9d00*/  LDSM.16.MT88.4 R68, [R168+0xb800] ;  /* 0x00b80000a844783b */ /* 0x000e620000004200 */
[----:B------:R-:W-:-:S04]  /*9d10*/  FADD.FTZ R135, R130, R135 ;  /* 0x0000008782877221 */ /* 0x000fc80000010000 */
[----:B------:R-:W2:Y:S01]  /*9d20*/  MUFU.EX2 R159, R159 ;  /* 0x0000009f009f7308 */ /* 0x000ea20000000800 */
[----:B-----5:R-:W-:Y:S01]  /*9d30*/  F2FP.BF16.F32.PACK_AB R105, R165, R156 ;  /* 0x0000009ca569723e */ /* 0x020fe200000010ff */
[C---:B----4-:R-:W-:Y:S06]  /*9d40*/  HMMA.16816.F32.BF16 R12, R52.reuse, R64, R12 ;  /* 0x00000040340c723c */ /* 0x050fec000004180c */
[----:B------:R-:W-:Y:S02]  /*9d50*/  MUFU.EX2 R151, R151 ;  /* 0x0000009700977308 */ /* 0x000fe40000000800 */
[C---:B------:R-:W-:Y:S01]  /*9d60*/  HMMA.16816.F32.BF16 R16, R52.reuse, R66, R16 ;  /* 0x000000423410723c */ /* 0x040fe20000041810 */
[----:B------:R-:W4:Y:S05]  /*9d70*/  LDSM.16.MT88.4 R64, [R170+0xd800] ;  /* 0x00d80000aa40783b */ /* 0x000f2a0000004200 */
[----:B------:R-:W-:Y:S01]  /*9d80*/  MUFU.EX2 R142, R142 ;  /* 0x0000008e008e7308 */ /* 0x000fe20000000800 */
[----:B--2---:R-:W-:Y:S01]  /*9d90*/  F2FP.BF16.F32.PACK_AB R107, R159, R160 ;  /* 0x000000a09f6b723e */ /* 0x004fe200000010ff */
[C---:B---3--:R-:W-:Y:S06]  /*9da0*/  HMMA.16816.F32.BF16 R20, R52.reuse, R72, R20 ;  /* 0x000000483414723c */ /* 0x048fec0000041814 */
[----:B------:R-:W-:Y:S02]  /*9db0*/  MUFU.EX2 R149, R149 ;  /* 0x0000009500957308 */ /* 0x000fe40000000800 */
[C---:B------:R-:W-:Y:S01]  /*9dc0*/  HMMA.16816.F32.BF16 R24, R52.reuse, R74, R24 ;  /* 0x0000004a3418723c */ /* 0x040fe20000041818 */
[----:B------:R-:W-:Y:S05]  /*9dd0*/  LDSM.16.MT88.4 R72, [R170+0x9c00] ;  /* 0x009c0000aa48783b */ /* 0x000fea0000004200 */
[----:B------:R-:W-:Y:S02]  /*9de0*/  MUFU.EX2 R136, R136 ;  /* 0x0000008800887308 */ /* 0x000fe40000000800 */
[C---:B-1----:R-:W-:Y:S06]  /*9df0*/  HMMA.16816.F32.BF16 R28, R52.reuse, R68, R28 ;  /* 0x00000044341c723c */ /* 0x042fec000004181c */
[----:B------:R-:W-:Y:S02]  /*9e00*/  MUFU.EX2 R153, R153 ;  /* 0x0000009900997308 */ /* 0x000fe40000000800 */
[C---:B------:R-:W-:Y:S01]  /*9e10*/  HMMA.16816.F32.BF16 R32, R52.reuse, R70, R32 ;  /* 0x000000463420723c */ /* 0x040fe20000041820 */
[----:B------:R-:W1:Y:S05]  /*9e20*/  LDSM.16.MT88.4 R68, [R168+0xd800] ;  /* 0x00d80000a844783b */ /* 0x000e6a0000004200 */
[----:B------:R-:W-:Y:S02]  /*9e30*/  MUFU.EX2 R119, R119 ;  /* 0x0000007700777308 */ /* 0x000fe40000000800 */
[C---:B----4-:R-:W-:Y:S08]  /*9e40*/  HMMA.16816.F32.BF16 R36, R52.reuse, R64, R36 ;  /* 0x000000403424723c */ /* 0x050ff00000041824 */
[C---:B------:R-:W-:Y:S01]  /*9e50*/  HMMA.16816.F32.BF16 R40, R52.reuse, R66, R40 ;  /* 0x000000423428723c */ /* 0x040fe20000041828 */
[----:B------:R-:W2:Y:S07]  /*9e60*/  LDSM.16.MT88.4 R64, [R170+0xbc00] ;  /* 0x00bc0000aa40783b */ /* 0x000eae0000004200 */
[C---:B-1----:R-:W-:Y:S08]  /*9e70*/  HMMA.16816.F32.BF16 R44, R52.reuse, R68, R44 ;  /* 0x00000044342c723c */ /* 0x042ff0000004182c */
[----:B------:R-:W-:Y:S01]  /*9e80*/  HMMA.16816.F32.BF16 R48, R52, R70, R48 ;  /* 0x000000463430723c */ /* 0x000fe20000041830 */
[----:B------:R-:W1:Y:S01]  /*9e90*/  LDSM.16.MT88.4 R68, [R168+0x9c00] ;  /* 0x009c0000a844783b */ /* 0x000e620000004200 */
[----:B------:R-:W-:Y:S01]  /*9ea0*/  F2FP.BF16.F32.PACK_AB R52, R193, R198 ;  /* 0x000000c6c134723e */ /* 0x000fe200000010ff */
[----:B------:R-:W-:Y:S01]  /*9eb0*/  FADD.FTZ R198, R198, R131 ;  /* 0x00000083c6c67221 */ /* 0x000fe20000010000 */
[----:B------:R-:W-:Y:S01]  /*9ec0*/  F2FP.BF16.F32.PACK_AB R53, R197, R194 ;  /* 0x000000c2c535723e */ /* 0x000fe200000010ff */
[----:B------:R-:W-:Y:S01]  /*9ed0*/  FADD.FTZ R194, R194, R135 ;  /* 0x00000087c2c27221 */ /* 0x000fe20000010000 */
[----:B------:R-:W-:Y:S01]  /*9ee0*/  F2FP.BF16.F32.PACK_AB R54, R179, R192 ;  /* 0x000000c0b336723e */ /* 0x000fe200000010ff */
[----:B------:R-:W-:Y:S01]  /*9ef0*/  FADD.FTZ R193, R193, R198 ;  /* 0x000000c6c1c17221 */ /* 0x000fe20000010000 */
[----:B------:R-:W-:Y:S01]  /*9f00*/  F2FP.BF16.F32.PACK_AB R55, R199, R200 ;  /* 0x000000c8c737723e */ /* 0x000fe200000010ff */
[----:B------:R-:W-:-:S02]  /*9f10*/  FADD.FTZ R197, R197, R194 ;  /* 0x000000c2c5c57221 */ /* 0x000fc40000010000 */
[----:B------:R-:W-:Y:S01]  /*9f20*/  FADD.FTZ R192, R192, R193 ;  /* 0x000000c1c0c07221 */ /* 0x000fe20000010000 */
[----:B------:R-:W-:Y:S01]  /*9f30*/  IADD3 R193, PT, PT, R134, -0x3, RZ ;  /* 0xfffffffd86c17810 */ /* 0x000fe20007ffe0ff */
[----:B------:R-:W-:Y:S02]  /*9f40*/  FADD.FTZ R200, R200, R197 ;  /* 0x000000c5c8c87221 */ /* 0x000fe40000010000 */
[----:B------:R-:W-:Y:S01]  /*9f50*/  HMMA.16816.F32.BF16 R4, R52, R72, R4 ;  /* 0x000000483404723c */ /* 0x000fe20000041804 */
[----:B------:R-:W-:Y:S01]  /*9f60*/  FADD.FTZ R192, R179, R192 ;  /* 0x000000c0b3c07221 */ /* 0x000fe20000010000 */
[----:B------:R-:W-:-:S03]  /*9f70*/  FADD.FTZ R199, R199, R200 ;  /* 0x000000c8c7c77221 */ /* 0x000fc60000010000 */
[----:B------:R-:W-:Y:S01]  /*9f80*/  FADD.FTZ R203, R203, R192 ;  /* 0x000000c0cbcb7221 */ /* 0x000fe20000010000 */
[----:B------:R-:W-:Y:S02]  /*9f90*/  FADD.FTZ R156, R156, R199 ;  /* 0x000000c79c9c7221 */ /* 0x000fe40000010000 */
[----:B------:R-:W-:Y:S01]  /*9fa0*/  HMMA.16816.F32.BF16 R8, R52, R74, R8 ;  /* 0x0000004a3408723c */ /* 0x000fe20000041808 */
[----:B------:R-:W3:Y:S01]  /*9fb0*/  LDSM.16.MT88.4 R72, [R168+0xbc00] ;  /* 0x00bc0000a848783b */ /* 0x000ee20000004200 */
[----:B------:R-:W-:Y:S01]  /*9fc0*/  FADD.FTZ R203, R154, R203 ;  /* 0x000000cb9acb7221 */ /* 0x000fe20000010000 */
[----:B------:R-:W-:-:S03]  /*9fd0*/  FADD.FTZ R165, R165, R156 ;  /* 0x0000009ca5a57221 */ /* 0x000fc60000010000 */
[----:B------:R-:W-:Y:S01]  /*9fe0*/  FADD.FTZ R158, R158, R203 ;  /* 0x000000cb9e9e7221 */ /* 0x000fe20000010000 */
[----:B------:R-:W-:Y:S01]  /*9ff0*/  FADD.FTZ R160, R160, R165 ;  /* 0x000000a5a0a07221 */ /* 0x000fe20000010000 */
[----:B--2---:R-:W-:Y:S02]  /*a000*/  HMMA.16816.F32.BF16 R20, R52, R64, R20 ;  /* 0x000000403414723c */ /* 0x004fe40000041814 */
[----:B------:R-:W-:Y:S01]  /*a010*/  FADD.FTZ R158, R201, R158 ;  /* 0x0000009ec99e7221 */ /* 0x000fe20000010000 */
[----:B------:R-:W-:-:S05]  /*a020*/  FADD.FTZ R160, R159, R160 ;  /* 0x000000a09fa07221 */ /* 0x000fca0000010000 */
[C---:B------:R-:W-:Y:S01]  /*a030*/  HMMA.16816.F32.BF16 R24, R52.reuse, R66, R24 ;  /* 0x000000423418723c */ /* 0x040fe20000041818 */
[----:B------:R-:W2:Y:S07]  /*a040*/  LDSM.16.MT88.4 R64, [R168+0xdc00] ;  /* 0x00dc0000a840783b */ /* 0x000eae0000004200 */
[C---:B-1----:R-:W-:Y:S08]  /*a050*/  HMMA.16816.F32.BF16 R12, R52.reuse, R68, R12 ;  /* 0x00000044340c723c */ /* 0x042ff0000004180c */
[C---:B------:R-:W-:Y:S01]  /*a060*/  HMMA.16816.F32.BF16 R16, R52.reuse, R70, R16 ;  /* 0x000000463410723c */ /* 0x040fe20000041810 */
[----:B------:R-:W1:Y:S07]  /*a070*/  LDSM.16.MT88.4 R68, [R170+0xdc00] ;  /* 0x00dc0000aa44783b */ /* 0x000e6e0000004200 */
[C---:B---3--:R-:W-:Y:S08]  /*a080*/  HMMA.16816.F32.BF16 R28, R52.reuse, R72, R28 ;  /* 0x00000048341c723c */ /* 0x048ff0000004181c */
[C---:B------:R-:W-:Y:S08]  /*a090*/  HMMA.16816.F32.BF16 R32, R52.reuse, R74, R32 ;  /* 0x0000004a3420723c */ /* 0x040ff00000041820 */
[C---:B--2---:R-:W-:Y:S08]  /*a0a0*/  HMMA.16816.F32.BF16 R44, R52.reuse, R64, R44 ;  /* 0x00000040342c723c */ /* 0x044ff0000004182c */
[C---:B------:R-:W-:Y:S01]  /*a0b0*/  HMMA.16816.F32.BF16 R48, R52.reuse, R66, R48 ;  /* 0x000000423430723c */ /* 0x040fe20000041830 */
[----:B------:R-:W2:Y:S07]  /*a0c0*/  LDSM.16.MT88.4 R64, [R170+0xc000] ;  /* 0x00c00000aa40783b */ /* 0x000eae0000004200 */
[C---:B-1----:R-:W-:Y:S08]  /*a0d0*/  HMMA.16816.F32.BF16 R36, R52.reuse, R68, R36 ;  /* 0x000000443424723c */ /* 0x042ff00000041824 */
[----:B------:R-:W-:Y:S01]  /*a0e0*/  HMMA.16816.F32.BF16 R40, R52, R70, R40 ;  /* 0x000000463428723c */ /* 0x000fe20000041828 */
[----:B------:R-:W1:Y:S04]  /*a0f0*/  LDSM.16.MT88.4 R52, [R170+0xa000] ;  /* 0x00a00000aa34783b */ /* 0x000e680000004200 */
[----:B------:R-:W3:Y:S03]  /*a100*/  LDSM.16.MT88.4 R68, [R168+0xa000] ;  /* 0x00a00000a844783b */ /* 0x000ee60000004200 */
[----:B--2---:R-:W-:Y:S01]  /*a110*/  HMMA.16816.F32.BF16 R24, R104, R66, R24 ;  /* 0x000000426818723c */ /* 0x004fe20000041818 */
[--C-:B------:R-:W-:Y:S01]  /*a120*/  FFMA.FTZ R67, R144, UR6, -R157.reuse ;  /* 0x0000000690437c23 */ /* 0x100fe2000801089d */
[----:B------:R-:W-:Y:S01]  /*a130*/  FFMA.FTZ R66, R146, UR6, -R157 ;  /* 0x0000000692427c23 */ /* 0x000fe2000801089d */
[----:B------:R-:W-:-:S04]  /*a140*/  FFMA.FTZ R144, R147, UR6, -R122 ;  /* 0x0000000693907c23 */ /* 0x000fc8000801087a */
[----:B------:R-:W-:Y:S01]  /*a150*/  MUFU.EX2 R67, R67 ;  /* 0x0000004300437308 */ /* 0x000fe20000000800 */
[----:B------:R-:W-:Y:S01]  /*a160*/  HMMA.16816.F32.BF16 R20, R104, R64, R20 ;  /* 0x000000406814723c */ /* 0x000fe20000041814 */
[--C-:B------:R-:W-:Y:S01]  /*a170*/  FFMA.FTZ R64, R155, UR6, -R157.reuse ;  /* 0x000000069b407c23 */ /* 0x100fe2000801089d */
[----:B------:R-:W-:-:S05]  /*a180*/  FFMA.FTZ R65, R152, UR6, -R157 ;  /* 0x0000000698417c23 */ /* 0x000fca000801089d */
[----:B------:R-:W2:Y:S01]  /*a190*/  MUFU.EX2 R64, R64 ;  /* 0x0000004000407308 */ /* 0x000ea20000000800 */
[C---:B-1----:R-:W-:Y:S01]  /*a1a0*/  HMMA.16816.F32.BF16 R112, R104.reuse, R52, R4 ;  /* 0x000000346870723c */ /* 0x042fe20000041804 */
[----:B------:R-:W1:Y:S06]  /*a1b0*/  LDSM.16.MT88.4 R4, [R170+0xe000] ;  /* 0x00e00000aa04783b */ /* 0x000e6c0000004200 */
[----:B------:R-:W-:Y:S01]  /*a1c0*/  MUFU.EX2 R65, R65 ;  /* 0x0000004100417308 */ /* 0x000fe20000000800 */
[C---:B------:R-:W-:Y:S01]  /*a1d0*/  HMMA.16816.F32.BF16 R8, R104.reuse, R54, R8 ;  /* 0x000000366808723c */ /* 0x040fe20000041808 */
[----:B------:R-:W4:Y:S06]  /*a1e0*/  LDSM.16.MT88.4 R52, [R168+0xc000] ;  /* 0x00c00000a834783b */ /* 0x000f2c0000004200 */
[----:B------:R-:W-:Y:S01]  /*a1f0*/  MUFU.EX2 R66, R66 ;  /* 0x0000004200427308 */ /* 0x000fe20000000800 */
[C---:B---3--:R-:W-:Y:S07]  /*a200*/  HMMA.16816.F32.BF16 R12, R104.reuse, R68, R12 ;  /* 0x00000044680c723c */ /* 0x048fee000004180c */
[----:B------:R-:W3:Y:S01]  /*a210*/  MUFU.EX2 R144, R144 ;  /* 0x0000009000907308 */ /* 0x000ee20000000800 */
[C---:B------:R-:W-:Y:S01]  /*a220*/  HMMA.16816.F32.BF16 R16, R104.reuse, R70, R16 ;  /* 0x000000466810723c */ /* 0x040fe20000041810 */
[----:B------:R-:W-:Y:S07]  /*a230*/  LDSM.16.MT88.4 R68, [R170+0xa400] ;  /* 0x00a40000aa44783b */ /* 0x000fee0000004200 */
[----:B-1----:R-:W-:Y:S01]  /*a240*/  HMMA.16816.F32.BF16 R36, R104, R4, R36 ;  /* 0x000000046824723c */ /* 0x002fe20000041824 */
[----:B--2---:R-:W-:Y:S01]  /*a250*/  F2FP.BF16.F32.PACK_AB R4, R64, R67 ;  /* 0x000000434004723e */ /* 0x004fe200000010ff */
[----:B------:R-:W-:Y:S01]  /*a260*/  FADD.FTZ R67, R67, R158 ;  /* 0x0000009e43437221 */ /* 0x000fe20000010000 */
[----:B---3--:R-:W-:Y:S01]  /*a270*/  F2FP.BF16.F32.PACK_AB R5, R144, R151 ;  /* 0x000000979005723e */ /* 0x008fe200000010ff */
[----:B------:R-:W-:-:S02]  /*a280*/  FADD.FTZ R151, R151, R160 ;  /* 0x000000a097977221 */ /* 0x000fc40000010000 */
[----:B------:R-:W-:Y:S02]  /*a290*/  FADD.FTZ R64, R64, R67 ;  /* 0x0000004340407221 */ /* 0x000fe40000010000 */
[----:B----4-:R-:W-:Y:S01]  /*a2a0*/  HMMA.16816.F32.BF16 R28, R104, R52, R28 ;  /* 0x00000034681c723c */ /* 0x010fe2000004181c */
[----:B------:R-:W-:-:S07]  /*a2b0*/  FADD.FTZ R144, R144, R151 ;  /* 0x0000009790907221 */ /* 0x000fce0000010000 */
[C---:B------:R-:W-:Y:S01]  /*a2c0*/  HMMA.16816.F32.BF16 R32, R104.reuse, R54, R32 ;  /* 0x000000366820723c */ /* 0x040fe20000041820 */
[----:B------:R-:W1:Y:S07]  /*a2d0*/  LDSM.16.MT88.4 R52, [R168+0xe000] ;  /* 0x00e00000a834783b */ /* 0x000e6e0000004200 */
[----:B------:R-:W-:Y:S01]  /*a2e0*/  HMMA.16816.F32.BF16 R40, R104, R6, R40 ;  /* 0x000000066828723c */ /* 0x000fe20000041828 */
[----:B------:R-:W-:Y:S01]  /*a2f0*/  F2FP.BF16.F32.PACK_AB R6, R66, R65 ;  /* 0x000000414206723e */ /* 0x000fe200000010ff */
[----:B------:R-:W-:-:S04]  /*a300*/  FADD.FTZ R65, R65, R64 ;  /* 0x0000004041417221 */ /* 0x000fc80000010000 */
[----:B------:R-:W-:Y:S02]  /*a310*/  FADD.FTZ R66, R66, R65 ;  /* 0x0000004142427221 */ /* 0x000fe40000010000 */
[C---:B-1----:R-:W-:Y:S01]  /*a320*/  HMMA.16816.F32.BF16 R44, R104.reuse, R52, R44 ;  /* 0x00000034682c723c */ /* 0x042fe2000004182c */
[----:B------:R-:W-:Y:S01]  /*a330*/  FFMA.FTZ R52, R143, UR6, -R122 ;  /* 0x000000068f347c23 */ /* 0x000fe2000801087a */
[----:B------:R-:W-:Y:S06]  /*a340*/  MUFU.EX2 R53, R145 ;  /* 0x0000009100357308 */ /* 0x000fec0000000800 */
[----:B------:R-:W-:Y:S02]  /*a350*/  HMMA.16816.F32.BF16 R104, R104, R54, R48 ;  /* 0x000000366868723c */ /* 0x000fe40000041830 */
[----:B------:R-:W1:Y:S02]  /*a360*/  MUFU.EX2 R52, R52 ;  /* 0x0000003400347308 */ /* 0x000e640000000800 */
[----:B-1----:R-:W-:Y:S01]  /*a370*/  F2FP.BF16.F32.PACK_AB R7, R52, R53 ;  /* 0x000000353407723e */ /* 0x002fe200000010ff */
[----:B------:R-:W-:-:S04]  /*a380*/  FADD.FTZ R53, R53, R144 ;  /* 0x0000009035357221 */ /* 0x000fc80000010000 */
[----:B------:R-:W-:Y:S02]  /*a390*/  FADD.FTZ R52, R52, R53 ;  /* 0x0000003534347221 */ /* 0x000fe40000010000 */
[C---:B------:R-:W-:Y:S08]  /*a3a0*/  HMMA.16816.F32.BF16 R112, R4.reuse, R68, R112 ;  /* 0x000000440470723c */ /* 0x040ff00000041870 */
[C---:B------:R-:W-:Y:S01]  /*a3b0*/  HMMA.16816.F32.BF16 R68, R4.reuse, R70, R8 ;  /* 0x000000460444723c */ /* 0x040fe20000041808 */
[----:B------:R-:W1:Y:S07]  /*a3c0*/  LDSM.16.MT88.4 R8, [R168+0xe400] ;  /* 0x00e40000a808783b */ /* 0x000e6e0000004200 */
[C---:B------:R-:W-:Y:S01]  /*a3d0*/  HMMA.16816.F32.BF16 R72, R4.reuse, R76, R12 ;  /* 0x0000004c0448723c */ /* 0x040fe2000004180c */
[----:B------:R-:W-:Y:S07]  /*a3e0*/  LDSM.16.MT88.4 R12, [R168+0xa800] ;  /* 0x00a80000a80c783b */ /* 0x000fee0000004200 */
[C---:B------:R-:W-:Y:S01]  /*a3f0*/  HMMA.16816.F32.BF16 R76, R4.reuse, R78, R16 ;  /* 0x0000004e044c723c */ /* 0x040fe20000041810 */
[----:B------:R-:W2:Y:S07]  /*a400*/  LDSM.16.MT88.4 R16, [R170+0xa800] ;  /* 0x00a80000aa10783b */ /* 0x000eae0000004200 */
[----:B------:R-:W-:Y:S01]  /*a410*/  HMMA.16816.F32.BF16 R88, R4, R92, R28 ;  /* 0x0000005c0458723c */ /* 0x000fe2000004181c */
[--C-:B------:R-:W-:Y:S01]  /*a420*/  FFMA.FTZ R29, R129, UR6, -R122.reuse ;  /* 0x00000006811d7c23 */ /* 0x100fe2000801087a */
[--C-:B------:R-:W-:Y:S01]  /*a430*/  FFMA.FTZ R28, R127, UR6, -R122.reuse ;  /* 0x000000067f1c7c23 */ /* 0x100fe2000801087a */
[--C-:B------:R-:W-:Y:S01]  /*a440*/  FFMA.FTZ R30, R120, UR6, -R122.reuse ;  /* 0x00000006781e7c23 */ /* 0x100fe2000801087a */
[----:B------:R-:W-:-:S03]  /*a450*/  FFMA.FTZ R31, R121, UR6, -R122 ;  /* 0x00000006791f7c23 */ /* 0x000fc6000801087a */
[----:B------:R-:W-:Y:S01]  /*a460*/  MUFU.EX2 R29, R29 ;  /* 0x0000001d001d7308 */ /* 0x000fe20000000800 */
[C---:B------:R-:W-:Y:S01]  /*a470*/  HMMA.16816.F32.BF16 R80, R4.reuse, R84, R20 ;  /* 0x000000540450723c */ /* 0x040fe20000041814 */
[----:B------:R-:W-:Y:S06]  /*a480*/  LDSM.16.MT88.4 R20, [R168+0xc800] ;  /* 0x00c80000a814783b */ /* 0x000fec0000004200 */
[----:B------:R-:W-:Y:S01]  /*a490*/  MUFU.EX2 R28, R28 ;  /* 0x0000001c001c7308 */ /* 0x000fe20000000800 */
[C---:B------:R-:W-:Y:S07]  /*a4a0*/  HMMA.16816.F32.BF16 R84, R4.reuse, R86, R24 ;  /* 0x000000560454723c */ /* 0x040fee0000041818 */
[----:B------:R-:W-:Y:S01]  /*a4b0*/  MUFU.EX2 R27, R138 ;  /* 0x0000008a001b7308 */ /* 0x000fe20000000800 */
[C---:B------:R-:W-:Y:S07]  /*a4c0*/  HMMA.16816.F32.BF16 R96, R4.reuse, R100, R36 ;  /* 0x000000640460723c */ /* 0x040fee0000041824 */
[----:B------:R-:W3:Y:S01]  /*a4d0*/  MUFU.EX2 R24, R139 ;  /* 0x0000008b00187308 */ /* 0x000ee20000000800 */
[C---:B------:R-:W-:Y:S07]  /*a4e0*/  HMMA.16816.F32.BF16 R92, R4.reuse, R94, R32 ;  /* 0x0000005e045c723c */ /* 0x040fee0000041820 */
[----:B------:R-:W-:Y:S01]  /*a4f0*/  MUFU.EX2 R26, R140 ;  /* 0x0000008c001a7308 */ /* 0x000fe20000000800 */
[C---:B------:R-:W-:Y:S07]  /*a500*/  HMMA.16816.F32.BF16 R100, R4.reuse, R102, R40 ;  /* 0x000000660464723c */ /* 0x040fee0000041828 */
[----:B------:R-:W4:Y:S01]  /*a510*/  MUFU.EX2 R25, R141 ;  /* 0x0000008d00197308 */ /* 0x000f220000000800 */
[C---:B-1----:R-:W-:Y:S07]  /*a520*/  HMMA.16816.F32.BF16 R108, R4.reuse, R8, R44 ;  /* 0x00000008046c723c */ /* 0x042fee000004182c */
[----:B------:R-:W-:Y:S01]  /*a530*/  MUFU.EX2 R30, R30 ;  /* 0x0000001e001e7308 */ /* 0x000fe20000000800 */
[----:B------:R-:W-:Y:S01]  /*a540*/  HMMA.16816.F32.BF16 R104, R4, R10, R104 ;  /* 0x0000000a0468723c */ /* 0x000fe20000041868 */
[----:B---3--:R-:W-:Y:S01]  /*a550*/  F2FP.BF16.F32.PACK_AB R4, R24, R27 ;  /* 0x0000001b1804723e */ /* 0x008fe200000010ff */
[----:B------:R-:W1:Y:S01]  /*a560*/  LDSM.16.MT88.4 R8, [R170+0xc800] ;  /* 0x00c80000aa08783b */ /* 0x000e620000004200 */
[----:B------:R-:W-:Y:S01]  /*a570*/  F2FP.BF16.F32.PACK_AB R5, R28, R29 ;  /* 0x0000001d1c05723e */ /* 0x000fe200000010ff */
[----:B------:R-:W-:Y:S01]  /*a580*/  FADD.FTZ R27, R27, R66 ;  /* 0x000000421b1b7221 */ /* 0x000fe20000010000 */
[----:B------:R-:W-:-:S02]  /*a590*/  FADD.FTZ R29, R29, R52 ;  /* 0x000000341d1d7221 */ /* 0x000fc40000010000 */
[----:B------:R-:W3:Y:S01]  /*a5a0*/  MUFU.EX2 R31, R31 ;  /* 0x0000001f001f7308 */ /* 0x000ee20000000800 */
[----:B----4-:R-:W-:Y:S01]  /*a5b0*/  F2FP.BF16.F32.PACK_AB R6, R25, R26 ;  /* 0x0000001a1906723e */ /* 0x010fe200000010ff */
[----:B------:R-:W-:Y:S01]  /*a5c0*/  FADD.FTZ R27, R24, R27 ;  /* 0x0000001b181b7221 */ /* 0x000fe20000010000 */
[----:B------:R-:W-:-:S03]  /*a5d0*/  FADD.FTZ R29, R28, R29 ;  /* 0x0000001d1c1d7221 */ /* 0x000fc60000010000 */
[----:B------:R-:W-:-:S04]  /*a5e0*/  FADD.FTZ R26, R26, R27 ;  /* 0x0000001b1a1a7221 */ /* 0x000fc80000010000 */
[----:B------:R-:W-:Y:S01]  /*a5f0*/  FADD.FTZ R25, R25, R26 ;  /* 0x0000001a19197221 */ /* 0x000fe20000010000 */
[----:B---3--:R-:W-:Y:S01]  /*a600*/  F2FP.BF16.F32.PACK_AB R7, R31, R30 ;  /* 0x0000001e1f07723e */ /* 0x008fe200000010ff */
[----:B------:R-:W-:-:S04]  /*a610*/  FADD.FTZ R30, R30, R29 ;  /* 0x0000001d1e1e7221 */ /* 0x000fc80000010000 */
[----:B------:R-:W-:Y:S02]  /*a620*/  FADD.FTZ R30, R31, R30 ;  /* 0x0000001e1f1e7221 */ /* 0x000fe40000010000 */
[C---:B--2---:R-:W-:Y:S08]  /*a630*/  HMMA.16816.F32.BF16 R112, R4.reuse, R16, R112 ;  /* 0x000000100470723c */ /* 0x044ff00000041870 */
[C---:B------:R-:W-:Y:S01]  /*a640*/  HMMA.16816.F32.BF16 R68, R4.reuse, R18, R68 ;  /* 0x000000120444723c */ /* 0x040fe20000041844 */
[----:B------:R-:W2:Y:S07]  /*a650*/  LDSM.16.MT88.4 R16, [R170+0xe800] ;  /* 0x00e80000aa10783b */ /* 0x000eae0000004200 */
[C---:B------:R-:W-:Y:S08]  /*a660*/  HMMA.16816.F32.BF16 R72, R4.reuse, R12, R72 ;  /* 0x0000000c0448723c */ /* 0x040ff00000041848 */
[C---:B------:R-:W-:Y:S01]  /*a670*/  HMMA.16816.F32.BF16 R76, R4.reuse, R14, R76 ;  /* 0x0000000e044c723c */ /* 0x040fe2000004184c */
[----:B------:R-:W3:Y:S07]  /*a680*/  LDSM.16.MT88.4 R12, [R168+0xe800] ;  /* 0x00e80000a80c783b */ /* 0x000eee0000004200 */
[C---:B-1----:R-:W-:Y:S08]  /*a690*/  HMMA.16816.F32.BF16 R80, R4.reuse, R8, R80 ;  /* 0x000000080450723c */ /* 0x042ff00000041850 */
[C---:B------:R-:W-:Y:S01]  /*a6a0*/  HMMA.16816.F32.BF16 R84, R4.reuse, R10, R84 ;  /* 0x0000000a0454723c */ /* 0x040fe20000041854 */
[----:B------:R-:W1:Y:S07]  /*a6b0*/  LDSM.16.MT88.4 R8, [R170+0xac00] ;  /* 0x00ac0000aa08783b */ /* 0x000e6e0000004200 */
[C---:B------:R-:W-:Y:S01]  /*a6c0*/  HMMA.16816.F32.BF16 R88, R4.reuse, R20, R88 ;  /* 0x000000140458723c */ /* 0x040fe20000041858 */
[----:B------:R-:W-:Y:S07]  /*a6d0*/  MUFU.EX2 R21, R116 ;  /* 0x0000007400157308 */ /* 0x000fee0000000800 */
[C---:B--2---:R-:W-:Y:S01]  /*a6e0*/  HMMA.16816.F32.BF16 R96, R4.reuse, R16, R96 ;  /* 0x000000100460723c */ /* 0x044fe20000041860 */
[----:B------:R-:W2:Y:S07]  /*a6f0*/  MUFU.EX2 R20, R117 ;  /* 0x0000007500147308 */ /* 0x000eae0000000800 */
[C---:B------:R-:W-:Y:S01]  /*a700*/  HMMA.16816.F32.BF16 R100, R4.reuse, R18, R100 ;  /* 0x000000120464723c */ /* 0x040fe20000041864 */
[----:B------:R-:W4:Y:S07]  /*a710*/  LDSM.16.MT88.4 R16, [R168+0xac00] ;  /* 0x00ac0000a810783b */ /* 0x000f2e0000004200 */
[C---:B---3--:R-:W-:Y:S08]  /*a720*/  HMMA.16816.F32.BF16 R108, R4.reuse, R12, R108 ;  /* 0x0000000c046c723c */ /* 0x048ff0000004186c */
[C---:B------:R-:W-:Y:S01]  /*a730*/  HMMA.16816.F32.BF16 R104, R4.reuse, R14, R104 ;  /* 0x0000000e0468723c */ /* 0x040fe20000041868 */
[----:B------:R-:W3:Y:S07]  /*a740*/  LDSM.16.MT88.4 R12, [R170+0xcc00] ;  /* 0x00cc0000aa0c783b */ /* 0x000eee0000004200 */
[----:B------:R-:W-:Y:S01]  /*a750*/  HMMA.16816.F32.BF16 R92, R4, R22, R92 ;  /* 0x00000016045c723c */ /* 0x000fe2000004185c */
[----:B------:R-:W5:Y:S01]  /*a760*/  MUFU.EX2 R22, R118 ;  /* 0x0000007600167308 */ /* 0x000f620000000800 */
[----:B------:R-:W-:Y:S01]  /*a770*/  F2FP.BF16.F32.PACK_AB R4, R149, R142 ;  /* 0x0000008e9504723e */ /* 0x000fe200000010ff */
[----:B------:R-:W-:Y:S01]  /*a780*/  FADD.FTZ R142, R142, R25 ;  /* 0x000000198e8e7221 */ /* 0x000fe20000010000 */
[----:B--2---:R-:W-:Y:S01]  /*a790*/  F2FP.BF16.F32.PACK_AB R5, R20, R21 ;  /* 0x000000151405723e */ /* 0x004fe200000010ff */
[----:B------:R-:W-:Y:S01]  /*a7a0*/  FADD.FTZ R21, R21, R30 ;  /* 0x0000001e15157221 */ /* 0x000fe20000010000 */
[----:B------:R-:W-:Y:S01]  /*a7b0*/  F2FP.BF16.F32.PACK_AB R6, R153, R136 ;  /* 0x000000889906723e */ /* 0x000fe200000010ff */
[----:B------:R-:W-:-:S02]  /*a7c0*/  FADD.FTZ R149, R149, R142 ;  /* 0x0000008e95957221 */ /* 0x000fc40000010000 */
[----:B------:R-:W-:Y:S02]  /*a7d0*/  FADD.FTZ R21, R20, R21 ;  /* 0x0000001514157221 */ /* 0x000fe40000010000 */
[----:B------:R-:W-:-:S04]  /*a7e0*/  FADD.FTZ R136, R136, R149 ;  /* 0x0000009588887221 */ /* 0x000fc80000010000 */
[----:B------:R-:W-:Y:S01]  /*a7f0*/  FADD.FTZ R195, R153, R136 ;  /* 0x0000008899c37221 */ /* 0x000fe20000010000 */
[----:B-----5:R-:W-:Y:S01]  /*a800*/  F2FP.BF16.F32.PACK_AB R7, R119, R22 ;  /* 0x000000167707723e */ /* 0x020fe200000010ff */
[----:B------:R-:W-:-:S04]  /*a810*/  FADD.FTZ R22, R22, R21 ;  /* 0x0000001516167221 */ /* 0x000fc80000010000 */
[----:B------:R-:W-:Y:S02]  /*a820*/  FADD.FTZ R196, R119, R22 ;  /* 0x0000001677c47221 */ /* 0x000fe40000010000 */
[C---:B-1----:R-:W-:Y:S08]  /*a830*/  HMMA.16816.F32.BF16 R112, R4.reuse, R8, R112 ;  /* 0x000000080470723c */ /* 0x042ff00000041870 */
[C---:B------:R-:W-:Y:S01]  /*a840*/  HMMA.16816.F32.BF16 R68, R4.reuse, R10, R68 ;  /* 0x0000000a0444723c */ /* 0x040fe20000041844 */
[----:B------:R-:W1:Y:S07]  /*a850*/  LDSM.16.MT88.4 R8, [R168+0xcc00] ;  /* 0x00cc0000a808783b */ /* 0x000e6e0000004200 */
[C---:B----4-:R-:W-:Y:S08]  /*a860*/  HMMA.16816.F32.BF16 R72, R4.reuse, R16, R72 ;  /* 0x000000100448723c */ /* 0x050ff00000041848 */
[C---:B------:R-:W-:Y:S01]  /*a870*/  HMMA.16816.F32.BF16 R76, R4.reuse, R18, R76 ;  /* 0x00000012044c723c */ /* 0x040fe2000004184c */
[----:B------:R-:W2:Y:S07]  /*a880*/  LDSM.16.MT88.4 R16, [R170+0xec00] ;  /* 0x00ec0000aa10783b */ /* 0x000eae0000004200 */
[C---:B---3--:R-:W-:Y:S08]  /*a890*/  HMMA.16816.F32.BF16 R80, R4.reuse, R12, R80 ;  /* 0x0000000c0450723c */ /* 0x048ff00000041850 */
[C---:B------:R-:W-:Y:S01]  /*a8a0*/  HMMA.16816.F32.BF16 R84, R4.reuse, R14, R84 ;  /* 0x0000000e0454723c */ /* 0x040fe20000041854 */
[----:B------:R-:W3:Y:S07]  /*a8b0*/  LDSM.16.MT88.4 R12, [R168+0xec00] ;  /* 0x00ec0000a80c783b */ /* 0x000eee0000004200 */
[C---:B-1----:R-:W-:Y:S08]  /*a8c0*/  HMMA.16816.F32.BF16 R88, R4.reuse, R8, R88 ;  /* 0x000000080458723c */ /* 0x042ff00000041858 */
[C---:B------:R-:W-:Y:S08]  /*a8d0*/  HMMA.16816.F32.BF16 R92, R4.reuse, R10, R92 ;  /* 0x0000000a045c723c */ /* 0x040ff0000004185c */
[C---:B--2---:R-:W-:Y:S08]  /*a8e0*/  HMMA.16816.F32.BF16 R96, R4.reuse, R16, R96 ;  /* 0x000000100460723c */ /* 0x044ff00000041860 */
[C---:B------:R-:W-:Y:S08]  /*a8f0*/  HMMA.16816.F32.BF16 R100, R4.reuse, R18, R100 ;  /* 0x000000120464723c */ /* 0x040ff00000041864 */
[C---:B---3--:R-:W-:Y:S08]  /*a900*/  HMMA.16816.F32.BF16 R108, R4.reuse, R12, R108 ;  /* 0x0000000c046c723c */ /* 0x048ff0000004186c */
[----:B------:R-:W-:-:S15]  /*a910*/  HMMA.16816.F32.BF16 R104, R4, R14, R104 ;  /* 0x0000000e0468723c */ /* 0x000fde0000041868 */
[----:B------:R-:W-:-:S05]  /*a920*/  NOP ;  /* 0x0000000000007918 */ /* 0x000fca0000000000 */
.L_x_475:
[----:B------:R-:W-:-:S13]  /*a930*/  ISETP.GE.AND P0, PT, R193, RZ, PT ;  /* 0x000000ffc100720c */ /* 0x000fda0003f06270 */
[----:B------:R-:W-:Y:S05]  /*a940*/  @!P0 BRA `(.L_x_481) ;  /* 0x0000003800a08947 */ /* 0x000fea0003800000 */
[----:B------:R-:W-:Y:S01]  /*a950*/  UISETP.NE.U32.AND UP0, UPT, UR8, URZ, UPT ;  /* 0x000000ff0800728c */ /* 0x000fe2000bf05070 */
[C---:B------:R-:W-:Y:S01]  /*a960*/  LEA R194, R193.reuse, 0x80, 0x7 ;  /* 0x00000080c1c27811 */ /* 0x040fe200078e38ff */
[----:B------:R-:W-:Y:S01]  /*a970*/  IMAD.MOV.U32 R3, RZ, RZ, R0 ;  /* 0x000000ffff037224 */ /* 0x000fe200078e0000 */
[----:B------:R-:W-:Y:S01]  /*a980*/  IADD3 R193, PT, PT, R193, 0x1, RZ ;  /* 0x00000001c1c17810 */ /* 0x000fe20007ffe0ff */
[----:B------:R-:W-:Y:S01]  /*a990*/  UISETP.NE.AND.EX UP0, UPT, UR9, URZ, UPT, UP0 ;  /* 0x000000ff0900728c */ /* 0x000fe2000bf05300 */
[----:B------:R-:W-:Y:S01]  /*a9a0*/  IMAD.MOV.U32 R117, RZ, RZ, R2 ;  /* 0x000000ffff757224 */ /* 0x000fe200078e0002 */
[----:B------:R-:W1:Y:S01]  /*a9b0*/  LDCU UR5, c[0x0][0x440] ;  /* 0x00008800ff0577ac */ /* 0x000e620008000800 */
[----:B------:R-:W-:-:S03]  /*a9c0*/  IMAD.MOV.U32 R192, RZ, RZ, RZ ;  /* 0x000000ffffc07224 */ /* 0x000fc600078e00ff */
[----:B------:R-:W-:Y:S01]  /*a9d0*/  PLOP3.LUT P4, PT, PT, PT, UP0, 0x80, 0x8 ;  /* 0x000000000008781c */ /* 0x000fe20003f8f008 */
[----:B------:R-:W2:Y:S01]  /*a9e0*/  LDCU UR4, c[0x0][0x45c] ;  /* 0x00008b80ff0477ac */ /* 0x000ea20008000800 */
[----:B------:R-:W3:Y:S01]  /*a9f0*/  LDCU.64 UR6, c[0x0][0x3a0] ;  /* 0x00007400ff0677ac */ /* 0x000ee20008000a00 */
[----:B------:R-:W4:Y:S10]  /*aa00*/  LDCU.64 UR8, c[0x0][0x3a8] ;  /* 0x00007500ff0877ac */ /* 0x000f340008000a00 */
.L_x_485:
[----:B------:R-:W-:Y:S01]  /*aa10*/  @!P4 IADD3 R5, P0, PT, RZ, -R192, RZ ;  /* 0x800000c0ff05c210 */ /* 0x000fe20007f1e0ff */
[----:B------:R-:W5:Y:S01]  /*aa20*/  @!P4 LDC R118, c[0x0][0x3c0] ;  /* 0x0000f000ff76cb82 */ /* 0x000f620000000800 */
[----:B-1----:R-:W-:Y:S01]  /*aa30*/  ISETP.GE.AND P3, PT, R188, UR5, PT ;  /* 0x00000005bc007c0c */ /* 0x002fe2000bf66270 */
[----:B------:R-:W-:Y:S06]  /*aa40*/  DEPBAR.LE SB0, 0x0 ;  /* 0x000080000000791a */ /* 0x000fec0000000000 */
[----:B------:R-:W-:Y:S01]  /*aa50*/  BAR.SYNC.DEFER_BLOCKING 0x0 ;  /* 0x0000000000007b1d */ /* 0x000fe20000010000 */
[----:B------:R-:W-:Y:S01]  /*aa60*/  ISETP.GE.AND P2, PT, R176, UR5, PT ;  /* 0x00000005b0007c0c */ /* 0x000fe2000bf46270 */
[----:B------:R-:W-:Y:S02]  /*aa70*/  IMAD.MOV.U32 R2, RZ, RZ, R180 ;  /* 0x000000ffff027224 */ /* 0x000fe400078e00b4 */
[----:B------:R-:W-:Y:S02]  /*aa80*/  IMAD.MOV.U32 R0, RZ, RZ, R181 ;  /* 0x000000ffff007224 */ /* 0x000fe400078e00b5 */
[----:B-----5:R-:W-:Y:S04]  /*aa90*/  @!P4 IMAD.SHL.U32 R4, R118, 0x80, RZ ;  /* 0x000000807604c824 */ /* 0x020fe800078e00ff */
[----:B------:R-:W-:Y:S05]  /*aaa0*/  @!P4 IMAD.X R4, RZ, RZ, ~R4, P0 ;  /* 0x000000ffff04c224 */ /* 0x000fea00000e0e04 */
[----:B------:R-:W-:Y:S01]  /*aab0*/  @!P4 SHF.R.S64 R5, R5, 0x1f, R4 ;  /* 0x0000001f0505c819 */ /* 0x000fe20000001004 */
[----:B------:R-:W1:Y:S03]  /*aac0*/  LDC R179, c[0x0][0x3c4] ;  /* 0x0000f100ffb37b82 */ /* 0x000e660000000800 */
[----:B------:R-:W-:Y:S04]  /*aad0*/  @!P4 IADD3 R180, P0, PT, R180, R5, RZ ;  /* 0x00000005b4b4c210 */ /* 0x000fe80007f1e0ff */
[----:B------:R-:W-:Y:S01]  /*aae0*/  @!P4 LEA.HI.X.SX32 R181, R4, R181, 0x1, P0 ;  /* 0x000000b504b5c211 */ /* 0x000fe200000f0eff */
[----:B------:R-:W-:Y:S08]  /*aaf0*/  @!P4 BRA `(.L_x_482) ;  /* 0x0000000000f4c947 */ /* 0x000ff00003800000 */
[----:B------:R-:W5:Y:S01]  /*ab00*/  LDC R5, c[0x0][0x4f0] ;  /* 0x00013c00ff057b82 */ /* 0x000f620000000800 */
[----:B------:R-:W-:Y:S07]  /*ab10*/  IABS R10, R194 ;  /* 0x000000c2000a7213 */ /* 0x000fee0000000000 */
[----:B------:R-:W2:Y:S01]  /*ab20*/  LDC.64 R118, c[0x0][0x3c0] ;  /* 0x0000f000ff767b82 */ /* 0x000ea20000000a00 */
[-C--:B-----5:R-:W-:Y:S04]  /*ab30*/  IABS R4, R5.reuse ;  /* 0x0000000500047213 */ /* 0x0a0fe80000000000 */
[----:B------:R-:W5:Y:S10]  /*ab40*/  I2F.RP R9, R4 ;  /* 0x0000000400097306 */ /* 0x000f740000209400 */
[----:B-----5:R-:W5:Y:S02]  /*ab50*/  MUFU.RCP R6, R9 ;  /* 0x0000000900067308 */ /* 0x020f640000001000 */
[----:B-----5:R-:W-:Y:S02]  /*ab60*/  VIADD R12, R6, 0xffffffe ;  /* 0x0ffffffe060c7836 */ /* 0x020fe40000000000 */
[----:B------:R-:W-:Y:S06]  /*ab70*/  VIADD R6, R194, 0xffffff80 ;  /* 0xffffff80c2067836 */ /* 0x000fec0000000000 */
[----:B------:R-:W5:Y:S01]  /*ab80*/  F2I.FTZ.U32.TRUNC.NTZ R13, R12 ;  /* 0x0000000c000d7305 */ /* 0x000f62000021f000 */
[----:B------:R-:W-:Y:S02]  /*ab90*/  IABS R8, R6 ;  /* 0x0000000600087213 */ /* 0x000fe40000000000 */
[----:B------:R-:W-:Y:S01]  /*aba0*/  LOP3.LUT R6, R6, R5, RZ, 0x3c, !PT ;  /* 0x0000000506067212 */ /* 0x000fe200078e3cff */
[--C-:B-----5:R-:W-:Y:S01]  /*abb0*/  IMAD.MOV R7, RZ, RZ, -R13.reuse ;  /* 0x000000ffff077224 */ /* 0x120fe200078e0a0d */
[----:B------:R-:W-:Y:S03]  /*abc0*/  MOV R12, RZ ;  /* 0x000000ff000c7202 */ /* 0x000fe60000000f00 */
[----:B------:R-:W-:Y:S04]  /*abd0*/  IMAD R7, R7, R4, RZ ;  /* 0x0000000407077224 */ /* 0x000fe800078e02ff */
[----:B------:R-:W-:Y:S06]  /*abe0*/  IMAD.HI.U32 R7, R13, R7, R12 ;  /* 0x000000070d077227 */ /* 0x000fec00078e000c */
[C---:B------:R-:W-:Y:S04]  /*abf0*/  IMAD.HI.U32 R11, R7.reuse, R8, RZ ;  /* 0x00000008070b7227 */ /* 0x040fe800078e00ff */
[----:B------:R-:W-:Y:S04]  /*ac00*/  IMAD.HI.U32 R12, R7, R10, RZ ;  /* 0x0000000a070c7227 */ /* 0x000fe800078e00ff */
[----:B------:R-:W-:Y:S02]  /*ac10*/  IMAD.MOV R7, RZ, RZ, -R11 ;  /* 0x000000ffff077224 */ /* 0x000fe400078e0a0b */
[----:B------:R-:W-:Y:S02]  /*ac20*/  IMAD.MOV R9, RZ, RZ, -R12 ;  /* 0x000000ffff097224 */ /* 0x000fe400078e0a0c */
[C---:B------:R-:W-:Y:S01]  /*ac30*/  IMAD R8, R4.reuse, R7, R8 ;  /* 0x0000000704087224 */ /* 0x040fe200078e0208 */
[----:B------:R-:W-:Y:S01]  /*ac40*/  LOP3.LUT R7, RZ, R5, RZ, 0x33, !PT ;  /* 0x00000005ff077212 */ /* 0x000fe200078e33ff */
[C---:B------:R-:W-:Y:S03]  /*ac50*/  IMAD R10, R4.reuse, R9, R10 ;  /* 0x00000009040a7224 */ /* 0x040fe600078e020a */
[C---:B------:R-:W-:Y:S02]  /*ac60*/  ISETP.GT.U32.AND P0, PT, R4.reuse, R8, PT ;  /* 0x000000080400720c */ /* 0x040fe40003f04070 */
[----:B------:R-:W-:Y:S11]  /*ac70*/  ISETP.GT.U32.AND P1, PT, R4, R10, PT ;  /* 0x0000000a0400720c */ /* 0x000ff60003f24070 */
[----:B------:R-:W-:Y:S02]  /*ac80*/  @!P0 IMAD.IADD R8, R8, 0x1, -R4 ;  /* 0x0000000108088824 */ /* 0x000fe400078e0a04 */
[-C--:B------:R-:W-:Y:S01]  /*ac90*/  @!P1 IADD3 R10, PT, PT, R10, -R4.reuse, RZ ;  /* 0x800000040a0a9210 */ /* 0x080fe20007ffe0ff */
[----:B------:R-:W-:Y:S02]  /*aca0*/  @!P1 VIADD R12, R12, 0x1 ;  /* 0x000000010c0c9836 */ /* 0x000fe40000000000 */
[-C--:B------:R-:W-:Y:S01]  /*acb0*/  ISETP.GE.U32.AND P5, PT, R8, R4.reuse, PT ;  /* 0x000000040800720c */ /* 0x080fe20003fa6070 */
[----:B------:R-:W-:Y:S01]  /*acc0*/  @!P0 VIADD R11, R11, 0x1 ;  /* 0x000000010b0b8836 */ /* 0x000fe20000000000 */
[----:B------:R-:W-:Y:S02]  /*acd0*/  ISETP.GE.U32.AND P6, PT, R10, R4, PT ;  /* 0x000000040a00720c */ /* 0x000fe40003fc6070 */
[----:B------:R-:W-:Y:S02]  /*ace0*/  LOP3.LUT R4, R194, R5, RZ, 0x3c, !PT ;  /* 0x00000005c2047212 */ /* 0x000fe400078e3cff */
[----:B------:R-:W-:Y:S02]  /*acf0*/  ISETP.GE.AND P0, PT, R6, RZ, PT ;  /* 0x000000ff0600720c */ /* 0x000fe40003f06270 */
[----:B------:R-:W-:Y:S05]  /*ad00*/  ISETP.GE.AND P1, PT, R4, RZ, PT ;  /* 0x000000ff0400720c */ /* 0x000fea0003f26270 */
[----:B------:R-:W-:Y:S02]  /*ad10*/  @P5 IADD3 R11, PT, PT, R11, 0x1, RZ ;  /* 0x000000010b0b5810 */ /* 0x000fe40007ffe0ff */
[----:B------:R-:W-:Y:S01]  /*ad20*/  @P6 VIADD R12, R12, 0x1 ;  /* 0x000000010c0c6836 */ /* 0x000fe20000000000 */
[----:B------:R-:W-:Y:S03]  /*ad30*/  ISETP.NE.AND P5, PT, R5, RZ, PT ;  /* 0x000000ff0500720c */ /* 0x000fe60003fa5270 */
[----:B------:R-:W-:Y:S02]  /*ad40*/  @!P0 IMAD.MOV R11, RZ, RZ, -R11 ;  /* 0x000000ffff0b8224 */ /* 0x000fe400078e0a0b */
[----:B------:R-:W-:Y:S03]  /*ad50*/  @!P1 IADD3 R12, PT, PT, -R12, RZ, RZ ;  /* 0x000000ff0c0c9210 */ /* 0x000fe60007ffe1ff */
[C---:B------:R-:W-:Y:S02]  /*ad60*/  SEL R11, R7.reuse, R11, !P5 ;  /* 0x0000000b070b7207 */ /* 0x040fe40006800000 */
[----:B------:R-:W-:Y:S02]  /*ad70*/  SEL R7, R7, R12, !P5 ;  /* 0x0000000c07077207 */ /* 0x000fe40006800000 */
[-C--:B------:R-:W-:Y:S02]  /*ad80*/  LEA R8, P1, R11, R190.reuse, 0x2 ;  /* 0x000000be0b087211 */ /* 0x080fe400078210ff */
[C---:B------:R-:W-:Y:S01]  /*ad90*/  LEA R14, P0, R7.reuse, R190, 0x2 ;  /* 0x000000be070e7211 */ /* 0x040fe200078010ff */
[----:B------:R-:W-:Y:S01]  /*ada0*/  IMAD.IADD R6, R7, 0x1, -R11 ;  /* 0x0000000107067824 */ /* 0x000fe200078e0a0b */
[-C--:B------:R-:W-:Y:S02]  /*adb0*/  LEA.HI.X.SX32 R9, R11, R191.reuse, 0x2, P1 ;  /* 0x000000bf0b097211 */ /* 0x080fe400008f16ff */
[----:B------:R-:W-:Y:S01]  /*adc0*/  LEA.HI.X.SX32 R15, R7, R191, 0x2, P0 ;  /* 0x000000bf070f7211 */ /* 0x000fe200000f16ff */
[----:B------:R-:W-:Y:S03]  /*add0*/  IMAD R5, R6, R5, -0x80 ;  /* 0xffffff8006057424 */ /* 0x000fe600078e0205 */
[----:B------:R-:W5:Y:S01]  /*ade0*/  LDG.E R9, desc[UR16][R8.64] ;  /* 0x0000001008097981 */ /* 0x000f62000c1e1900 */
[-C--:B--2---:R-:W-:Y:S01]  /*adf0*/  IMAD.WIDE.U32 R10, R5, R118.reuse, RZ ;  /* 0x00000076050a7225 */ /* 0x084fe200078e00ff */
[----:B------:R-:W-:Y:S02]  /*ae00*/  SHF.R.S32.HI R7, RZ, 0x1f, R5 ;  /* 0x0000001fff077819 */ /* 0x000fe40000011405 */
[----:B------:R-:W5:Y:S03]  /*ae10*/  LDG.E R4, desc[UR16][R14.64] ;  /* 0x000000100e047981 */ /* 0x000f66000c1e1900 */
[----:B------:R-:W-:Y:S04]  /*ae20*/  IMAD R6, R7, R118, RZ ;  /* 0x0000007607067224 */ /* 0x000fe800078e02ff */
[----:B------:R-:W-:Y:S05]  /*ae30*/  IMAD R6, R5, R119, R6 ;  /* 0x0000007705067224 */ /* 0x000fea00078e0206 */
[----:B------:R-:W-:Y:S01]  /*ae40*/  IADD3 R11, PT, PT, R11, R6, RZ ;  /* 0x000000060b0b7210 */ /* 0x000fe20007ffe0ff */
[----:B-----5:R-:W-:Y:S04]  /*ae50*/  IMAD.IADD R4, R9, 0x1, -R4 ;  /* 0x0000000109047824 */ /* 0x020fe800078e0a04 */
[----:B----4-:R-:W-:Y:S01]  /*ae60*/  IMAD.WIDE.U32 R10, R4, UR8, R10 ;  /* 0x00000008040a7c25 */ /* 0x010fe2000f8e000a */
[----:B------:R-:W-:Y:S02]  /*ae70*/  SHF.R.S32.HI R5, RZ, 0x1f, R4 ;  /* 0x0000001fff057819 */ /* 0x000fe40000011404 */
[----:B------:R-:W-:Y:S03]  /*ae80*/  LEA R180, P0, R10, R2, 0x1 ;  /* 0x000000020ab47211 */ /* 0x000fe600078008ff */
[----:B------:R-:W-:Y:S04]  /*ae90*/  IMAD R5, R5, UR8, RZ ;  /* 0x0000000805057c24 */ /* 0x000fe8000f8e02ff */
[----:B------:R-:W-:Y:S04]  /*aea0*/  IMAD R5, R4, UR9, R5 ;  /* 0x0000000904057c24 */ /* 0x000fe8000f8e0205 */
[----:B------:R-:W-:Y:S05]  /*aeb0*/  IMAD.IADD R5, R11, 0x1, R5 ;  /* 0x000000010b057824 */ /* 0x000fea00078e0205 */
[----:B------:R-:W-:Y:S07]  /*aec0*/  LEA.HI.X R181, R10, R0, R5, 0x1, P0 ;  /* 0x000000000ab57211 */ /* 0x000fee00000f0c05 */
.L_x_482:
[----:B------:R-:W-:Y:S01]  /*aed0*/  @!PT LDS RZ, [RZ] ;  /* 0x00000000fffff984 */ /* 0x000fe20000000800 */
[----:B------:R-:W-:Y:S01]  /*aee0*/  @!PT LDS RZ, [RZ] ;  /* 0x00000000fffff984 */ /* 0x000fe20000000800 */
[----:B------:R-:W-:Y:S01]  /*aef0*/  @!PT LDS RZ, [RZ] ;  /* 0x00000000fffff984 */ /* 0x000fe20000000800 */
[----:B------:R2:W-:Y:S01]  /*af00*/  @!P3 LDGSTS.E.BYPASS.LTC128B.128 [R187+0x9000], desc[UR16][R180.64] ;  /* 0x09000000b4bbbfae */ /* 0x0005e2000b981a10 */
[----:B------:R-:W-:Y:S01]  /*af10*/  ISETP.GE.AND P1, PT, R175, UR5, PT ;  /* 0x00000005af007c0c */ /* 0x000fe2000bf26270 */
[C---:B------:R-:W-:Y:S01]  /*af20*/  IMAD.SHL.U32 R119, R118.reuse, 0x40, RZ ;  /* 0x0000004076777824 */ /* 0x040fe200078e00ff */
[----:B-1----:R-:W-:Y:S01]  /*af30*/  SHF.L.U64.HI R118, R118, 0x6, R179 ;  /* 0x0000000676767819 */ /* 0x002fe200000102b3 */
[----:B------:R-:W-:Y:S03]  /*af40*/  @P3 STS.128 [R187+0x9000], RZ ;  /* 0x009000ffbb003388 */ /* 0x000fe60000000c00 */
[C---:B------:R-:W-:Y:S01]  /*af50*/  IADD3 R198, P0, PT, R119.reuse, R180, RZ ;  /* 0x000000b477c67210 */ /* 0x040fe20007f1e0ff */
[----:B------:R-:W-:Y:S01]  /*af60*/  @!PT LDS RZ, [RZ] ;  /* 0x00000000fffff984 */ /* 0x000fe20000000800 */
[----:B------:R-:W-:Y:S01]  /*af70*/  @!PT LDS RZ, [RZ] ;  /* 0x00000000fffff984 */ /* 0x000fe20000000800 */
[----:B------:R-:W-:Y:S01]  /*af80*/  @!PT LDS RZ, [RZ] ;  /* 0x00000000fffff984 */ /* 0x000fe20000000800 */
[----:B------:R1:W-:Y:S03]  /*af90*/  @!P2 LDGSTS.E.BYPASS.LTC128B.128 [R187+0xb000], desc[UR16][R180.64+0x40] ;  /* 0x0b000040b4bbafae */ /* 0x0003e6000b981a10 */
[C---:B------:R-:W-:Y:S01]  /*afa0*/  IADD3 R200, P5, PT, R119.reuse, R198, RZ ;  /* 0x000000c677c87210 */ /* 0x040fe20007fbe0ff */
[----:B------:R-:W-:Y:S01]  /*afb0*/  @P2 STS.128 [R187+0xb000], RZ ;  /* 0x00b000ffbb002388 */ /* 0x000fe20000000c00 */
[C---:B------:R-:W-:Y:S02]  /*afc0*/  IMAD.X R199, R118.reuse, 0x1, R181, P0 ;  /* 0x0000000176c77824 */ /* 0x040fe400000e06b5 */
[----:B------:R-:W-:Y:S01]  /*afd0*/  IADD3 R202, P0, PT, R119, R200, RZ ;  /* 0x000000c877ca7210 */ /* 0x000fe20007f1e0ff */
[----:B------:R-:W-:Y:S01]  /*afe0*/  @!PT LDS RZ, [RZ] ;  /* 0x00000000fffff984 */ /* 0x000fe20000000800 */
[----:B------:R-:W-:Y:S01]  /*aff0*/  @!PT LDS RZ, [RZ] ;  /* 0x00000000fffff984 */ /* 0x000fe20000000800 */
[----:B------:R-:W-:Y:S01]  /*b000*/  @!PT LDS RZ, [RZ] ;  /* 0x00000000fffff984 */ /* 0x000fe20000000800 */
[----:B------:R1:W-:Y:S01]  /*b010*/  @!P1 LDGSTS.E.BYPASS.LTC128B.128 [R187+0xd000], desc[UR16][R180.64+0x80] ;  /* 0x0d000080b4bb9fae */ /* 0x0003e2000b981a10 */
[C---:B------:R-:W-:Y:S03]  /*b020*/  IMAD.X R201, R118.reuse, 0x1, R199, P5 ;  /* 0x0000000176c97824 */ /* 0x040fe600028e06c7 */
[----:B------:R-:W-:Y:S01]  /*b030*/  @P1 STS.128 [R187+0xd000], RZ ;  /* 0x00d000ffbb001388 */ /* 0x000fe20000000c00 */
[----:B------:R-:W-:Y:S01]  /*b040*/  IMAD.X R203, R118, 0x1, R201, P0 ;  /* 0x0000000176cb7824 */ /* 0x000fe200000e06c9 */
[----:B------:R-:W-:Y:S02]  /*b050*/  ISETP.NE.AND P0, PT, R193, 0x1, PT ;  /* 0x00000001c100780c */ /* 0x000fe40003f05270 */
        /* <DEDUP_REMOVED lines=45> */
[----:B------:R-:W-:Y:S04]  /*b330*/  LDSM.16.M88.4 R120, [R173] ;  /* 0x00000000ad78783b */ /* 0x000fe80000000200 */
[----:B------:R-:W5:Y:S04]  /*b340*/  LDSM.16.M88.4 R124, [R172+0x3000] ;  /* 0x00300000ac7c783b */ /* 0x000f680000000200 */
[----:B------:R-:W3:Y:S04]  /*b350*/  LDSM.16.M88.4 R128, [R172+0x3400] ;  /* 0x00340000ac80783b */ /* 0x000ee80000000200 */
[----:B------:R-:W4:Y:S04]  /*b360*/  LDSM.16.M88.4 R132, [R172+0x3800] ;  /* 0x00380000ac84783b */ /* 0x000f280000000200 */
[----:B------:R-:W0:Y:S04]  /*b370*/  LDGDEPBAR ;  /* 0x00000000000079af */ /* 0x000e280000000000 */
[----:B------:R-:W2:Y:S04]  /*b380*/  LDSM.16.M88.4 R136, [R172+0x3c00] ;  /* 0x003c0000ac88783b */ /* 0x000ea80000000200 */
[----:B------:R-:W1:Y:S04]  /*b390*/  LDSM.16.M88.4 R140, [R172+0x4000] ;  /* 0x00400000ac8c783b */ /* 0x000e680000000200 */
[----:B------:R-:W1:Y:S04]  /*b3a0*/  LDSM.16.M88.4 R144, [R172+0x4400] ;  /* 0x00440000ac90783b */ /* 0x000e680000000200 */
[----:B------:R-:W1:Y:S04]  /*b3b0*/  LDSM.16.M88.4 R148, [R172+0x4800] ;  /* 0x00480000ac94783b */ /* 0x000e680000000200 */
[----:B------:R-:W1:Y:S04]  /*b3c0*/  LDSM.16.M88.4 R152, [R172+0x4c00] ;  /* 0x004c0000ac98783b */ /* 0x000e680000000200 */
[----:B------:R-:W-:Y:S01]  /*b3d0*/  LDSM.16.M88.4 R156, [R171] ;  /* 0x00000000ab9c783b */ /* 0x000fe20000000200 */
[C---:B-----5:R-:W-:Y:S03]  /*b3e0*/  HMMA.16816.F32.BF16 R4, R120.reuse, R124, RZ ;  /* 0x0000007c7804723c */ /* 0x060fe600000418ff */
[----:B------:R-:W5:Y:S04]  /*b3f0*/  LDSM.16.M88.4 R160, [R169+0x3000] ;  /* 0x00300000a9a0783b */ /* 0x000f680000000200 */
[----:B------:R-:W5:Y:S01]  /*b400*/  LDSM.16.M88.4 R164, [R169+0x3400] ;  /* 0x00340000a9a4783b */ /* 0x000f620000000200 */
[C---:B------:R-:W-:Y:S03]  /*b410*/  HMMA.16816.F32.BF16 R8, R120.reuse, R126, RZ ;  /* 0x0000007e7808723c */ /* 0x040fe600000418ff */
[----:B------:R-:W-:Y:S05]  /*b420*/  LDSM.16.M88.4 R124, [R169+0x3c00] ;  /* 0x003c0000a97c783b */ /* 0x000fea0000000200 */
[C---:B---3--:R-:W-:Y:S08]  /*b430*/  HMMA.16816.F32.BF16 R12, R120.reuse, R128, RZ ;  /* 0x00000080780c723c */ /* 0x048ff000000418ff */
[C---:B------:R-:W-:Y:S01]  /*b440*/  HMMA.16816.F32.BF16 R16, R120.reuse, R130, RZ ;  /* 0x000000827810723c */ /* 0x040fe200000418ff */
[----:B------:R-:W-:Y:S07]  /*b450*/  LDSM.16.M88.4 R128, [R169+0x4000] ;  /* 0x00400000a980783b */ /* 0x000fee0000000200 */
[C---:B----4-:R-:W-:Y:S08]  /*b460*/  HMMA.16816.F32.BF16 R20, R120.reuse, R132, RZ ;  /* 0x000000847814723c */ /* 0x050ff000000418ff */
[C---:B------:R-:W-:Y:S01]  /*b470*/  HMMA.16816.F32.BF16 R24, R120.reuse, R134, RZ ;  /* 0x000000867818723c */ /* 0x040fe200000418ff */
[----:B------:R-:W-:Y:S07]  /*b480*/  LDSM.16.M88.4 R132, [R169+0x4800] ;  /* 0x00480000a984783b */ /* 0x000fee0000000200 */
[C---:B--2---:R-:W-:Y:S08]  /*b490*/  HMMA.16816.F32.BF16 R28, R120.reuse, R136, RZ ;  /* 0x00000088781c723c */ /* 0x044ff000000418ff */
[C---:B------:R-:W-:Y:S01]  /*b4a0*/  HMMA.16816.F32.BF16 R32, R120.reuse, R138, RZ ;  /* 0x0000008a7820723c */ /* 0x040fe200000418ff */
[----:B------:R-:W-:Y:S07]  /*b4b0*/  LDSM.16.M88.4 R136, [R172+0x5c00] ;  /* 0x005c0000ac88783b */ /* 0x000fee0000000200 */
[C---:B-1----:R-:W-:Y:S08]  /*b4c0*/  HMMA.16816.F32.BF16 R36, R120.reuse, R140, RZ ;  /* 0x0000008c7824723c */ /* 0x042ff000000418ff */
        /* <DEDUP_REMOVED lines=8> */
[C---:B-----5:R-:W-:Y:S08]  /*b550*/  HMMA.16816.F32.BF16 R4, R156.reuse, R160, R4 ;  /* 0x000000a09c04723c */ /* 0x060ff00000041804 */
[C---:B------:R-:W-:Y:S08]  /*b560*/  HMMA.16816.F32.BF16 R8, R156.reuse, R162, R8 ;  /* 0x000000a29c08723c */ /* 0x040ff00000041808 */
[C---:B------:R-:W-:Y:S08]  /*b570*/  HMMA.16816.F32.BF16 R12, R156.reuse, R164, R12 ;  /* 0x000000a49c0c723c */ /* 0x040ff0000004180c */
[C---:B------:R-:W-:Y:S08]  /*b580*/  HMMA.16816.F32.BF16 R16, R156.reuse, R166, R16 ;  /* 0x000000a69c10723c */ /* 0x040ff00000041810 */
[C---:B-1----:R-:W-:Y:S08]  /*b590*/  HMMA.16816.F32.BF16 R20, R156.reuse, R120, R20 ;  /* 0x000000789c14723c */ /* 0x042ff00000041814 */
[C---:B------:R-:W-:Y:S01]  /*b5a0*/  HMMA.16816.F32.BF16 R24, R156.reuse, R122, R24 ;  /* 0x0000007a9c18723c */ /* 0x040fe20000041818 */
[----:B------:R-:W1:Y:S07]  /*b5b0*/  LDSM.16.M88.4 R120, [R169+0x4400] ;  /* 0x00440000a978783b */ /* 0x000e6e0000000200 */
[C---:B------:R-:W-:Y:S08]  /*b5c0*/  HMMA.16816.F32.BF16 R28, R156.reuse, R124, R28 ;  /* 0x0000007c9c1c723c */ /* 0x040ff0000004181c */
[C---:B------:R-:W-:Y:S01]  /*b5d0*/  HMMA.16816.F32.BF16 R32, R156.reuse, R126, R32 ;  /* 0x0000007e9c20723c */ /* 0x040fe20000041820 */
[----:B------:R-:W2:Y:S07]  /*b5e0*/  LDSM.16.M88.4 R124, [R169+0x4c00] ;  /* 0x004c0000a97c783b */ /* 0x000eae0000000200 */
[C---:B------:R-:W-:Y:S08]  /*b5f0*/  HMMA.16816.F32.BF16 R36, R156.reuse, R128, R36 ;  /* 0x000000809c24723c */ /* 0x040ff00000041824 */
[C---:B------:R-:W-:Y:S01]  /*b600*/  HMMA.16816.F32.BF16 R40, R156.reuse, R130, R40 ;  /* 0x000000829c28723c */ /* 0x040fe20000041828 */
[----:B------:R-:W-:Y:S07]  /*b610*/  LDSM.16.M88.4 R128, [R172+0x5000] ;  /* 0x00500000ac80783b */ /* 0x000fee0000000200 */
[C---:B-1----:R-:W-:Y:S08]  /*b620*/  HMMA.16816.F32.BF16 R44, R156.reuse, R120, R44 ;  /* 0x000000789c2c723c */ /* 0x042ff0000004182c */
[C---:B------:R-:W-:Y:S01]  /*b630*/  HMMA.16816.F32.BF16 R48, R156.reuse, R122, R48 ;  /* 0x0000007a9c30723c */ /* 0x040fe20000041830 */
[----:B------:R-:W1:Y:S07]  /*b640*/  LDSM.16.M88.4 R120, [R173+0x1000] ;  /* 0x00100000ad78783b */ /* 0x000e6e0000000200 */
[C---:B------:R-:W-:Y:S08]  /*b650*/  HMMA.16816.F32.BF16 R52, R156.reuse, R132, R52 ;  /* 0x000000849c34723c */ /* 0x040ff00000041834 */
[C---:B------:R-:W-:Y:S01]  /*b660*/  HMMA.16816.F32.BF16 R56, R156.reuse, R134, R56 ;  /* 0x000000869c38723c */ /* 0x040fe20000041838 */
[----:B------:R-:W3:Y:S07]  /*b670*/  LDSM.16.M88.4 R132, [R172+0x5400] ;  /* 0x00540000ac84783b */ /* 0x000eee0000000200 */
[C---:B--2---:R-:W-:Y:S08]  /*b680*/  HMMA.16816.F32.BF16 R60, R156.reuse, R124, R60 ;  /* 0x0000007c9c3c723c */ /* 0x044ff0000004183c */
[----:B------:R-:W-:Y:S01]  /*b690*/  HMMA.16816.F32.BF16 R64, R156, R126, R64 ;  /* 0x0000007e9c40723c */ /* 0x000fe20000041840 */
[----:B------:R-:W2:Y:S07]  /*b6a0*/  LDSM.16.M88.4 R124, [R172+0x5800] ;  /* 0x00580000ac7c783b */ /* 0x000eae0000000200 */
[C---:B-1----:R-:W-:Y:S08]  /*b6b0*/  HMMA.16816.F32.BF16 R4, R120.reuse, R128, R4 ;  /* 0x000000807804723c */ /* 0x042ff00000041804 */
[C---:B------:R-:W-:Y:S01]  /*b6c0*/  HMMA.16816.F32.BF16 R8, R120.reuse, R130, R8 ;  /* 0x000000827808723c */ /* 0x040fe20000041808 */
[----:B------:R-:W1:Y:S07]  /*b6d0*/  LDSM.16.M88.4 R128, [R172+0x6000] ;  /* 0x00600000ac80783b */ /* 0x000e6e0000000200 */
[C---:B---3--:R-:W-:Y:S08]  /*b6e0*/  HMMA.16816.F32.BF16 R12, R120.reuse, R132, R12 ;  /* 0x00000084780c723c */ /* 0x048ff0000004180c */
[C---:B------:R-:W-:Y:S01]  /*b6f0*/  HMMA.16816.F32.BF16 R16, R120.reuse, R134, R16 ;  /* 0x000000867810723c */ /* 0x040fe20000041810 */
[----:B------:R-:W-:Y:S07]  /*b700*/  LDSM.16.M88.4 R132, [R172+0x6800] ;  /* 0x00680000ac84783b */ /* 0x000fee0000000200 */
        /* <DEDUP_REMOVED lines=8> */
[----:B------:R-:W-:Y:S07]  /*b790*/  LDSM.16.M88.4 R128, [R169+0x5000] ;  /* 0x00500000a980783b */ /* 0x000fee0000000200 */
[C---:B--2---:R-:W-:Y:S08]  /*b7a0*/  HMMA.16816.F32.BF16 R44, R120.reuse, R124, R44 ;  /* 0x0000007c782c723c */ /* 0x044ff0000004182c */
[C---:B------:R-:W-:Y:S01]  /*b7b0*/  HMMA.16816.F32.BF16 R48, R120.reuse, R126, R48 ;  /* 0x0000007e7830723c */ /* 0x040fe20000041830 */
[----:B------:R-:W1:Y:S07]  /*b7c0*/  LDSM.16.M88.4 R124, [R171+0x1000] ;  /* 0x00100000ab7c783b */ /* 0x000e6e0000000200 */
[C---:B------:R-:W-:Y:S08]  /*b7d0*/  HMMA.16816.F32.BF16 R52, R120.reuse, R132, R52 ;  /* 0x000000847834723c */ /* 0x040ff00000041834 */
[C---:B------:R-:W-:Y:S01]  /*b7e0*/  HMMA.16816.F32.BF16 R56, R120.reuse, R134, R56 ;  /* 0x000000867838723c */ /* 0x040fe20000041838 */
[----:B------:R-:W2:Y:S07]  /*b7f0*/  LDSM.16.M88.4 R132, [R169+0x5400] ;  /* 0x00540000a984783b */ /* 0x000eae0000000200 */
[C---:B---3--:R-:W-:Y:S08]  /*b800*/  HMMA.16816.F32.BF16 R60, R120.reuse, R136, R60 ;  /* 0x00000088783c723c */ /* 0x048ff0000004183c */
[----:B------:R-:W-:Y:S01]  /*b810*/  HMMA.16816.F32.BF16 R64, R120, R138, R64 ;  /* 0x0000008a7840723c */ /* 0x000fe20000041840 */
[----:B------:R-:W3:Y:S04]  /*b820*/  LDSM.16.M88.4 R120, [R169+0x5800] ;  /* 0x00580000a978783b */ /* 0x000ee80000000200 */
[----:B------:R-:W4:Y:S03]  /*b830*/  LDSM.16.M88.4 R136, [R169+0x5c00] ;  /* 0x005c0000a988783b */ /* 0x000f260000000200 */
[C---:B-1----:R-:W-:Y:S08]  /*b840*/  HMMA.16816.F32.BF16 R4, R124.reuse, R128, R4 ;  /* 0x000000807c04723c */ /* 0x042ff00000041804 */
[C---:B------:R-:W-:Y:S01]  /*b850*/  HMMA.16816.F32.BF16 R8, R124.reuse, R130, R8 ;  /* 0x000000827c08723c */ /* 0x040fe20000041808 */
[----:B------:R-:W1:Y:S07]  /*b860*/  LDSM.16.M88.4 R128, [R169+0x6000] ;  /* 0x00600000a980783b */ /* 0x000e6e0000000200 */
[C---:B--2---:R-:W-:Y:S08]  /*b870*/  HMMA.16816.F32.BF16 R12, R124.reuse, R132, R12 ;  /* 0x000000847c0c723c */ /* 0x044ff0000004180c */
[C---:B------:R-:W-:Y:S01]  /*b880*/  HMMA.16816.F32.BF16 R16, R124.reuse, R134, R16 ;  /* 0x000000867c10723c */ /* 0x040fe20000041810 */
[----:B------:R-:W-:Y:S07]  /*b890*/  LDSM.16.M88.4 R132, [R169+0x6800] ;  /* 0x00680000a984783b */ /* 0x000fee0000000200 */
[C---:B---3--:R-:W-:Y:S08]  /*b8a0*/  HMMA.16816.F32.BF16 R20, R124.reuse, R120, R20 ;  /* 0x000000787c14723c */ /* 0x048ff00000041814 */
[C---:B------:R-:W-:Y:S01]  /*b8b0*/  HMMA.16816.F32.BF16 R24, R124.reuse, R122, R24 ;  /* 0x0000007a7c18723c */ /* 0x040fe20000041818 */
[----:B------:R-:W2:Y:S07]  /*b8c0*/  LDSM.16.M88.4 R120, [R169+0x6400] ;  /* 0x00640000a978783b */ /* 0x000eae0000000200 */
[C---:B----4-:R-:W-:Y:S08]  /*b8d0*/  HMMA.16816.F32.BF16 R28, R124.reuse, R136, R28 ;  /* 0x000000887c1c723c */ /* 0x050ff0000004181c */
        /* <DEDUP_REMOVED lines=39> */
[----:B------:R-:W-:Y:S03]  /*bb50*/  LDSM.16.M88.4 R136, [R169+0x8000] ;  /* 0x00800000a988783b */ /* 0x000fe60000000200 */
        /* <DEDUP_REMOVED lines=9> */
[C---:B-1----:R-:W-:Y:S08]  /*bbf0*/  HMMA.16816.F32.BF16 R28, R124.reuse, R128, R28 ;  /* 0x000000807c1c723c */ /* 0x042ff0000004181c */
[C---:B------:R-:W-:Y:S01]  /*bc00*/  HMMA.16816.F32.BF16 R32, R124.reuse, R130, R32 ;  /* 0x000000827c20723c */ /* 0x040fe20000041820 */
[----:B------:R-:W1:Y:S01]  /*bc10*/  LDSM.16.M88.4 R128, [R169+0x8800] ;  /* 0x00880000a980783b */ /* 0x000e620000000200 */
[----:B------:R-:W-:Y:S04]  /*bc20*/  DEPBAR.LE SB0, 0x0 ;  /* 0x000080000000791a */ /* 0x000fe80000000000 */
[----:B------:R-:W-:Y:S02]  /*bc30*/  BAR.SYNC.DEFER_BLOCKING 0x0 ;  /* 0x0000000000007b1d */ /* 0x000fe40000010000 */
[C---:B------:R-:W-:Y:S08]  /*bc40*/  HMMA.16816.F32.BF16 R36, R124.reuse, R136, R36 ;  /* 0x000000887c24723c */ /* 0x040ff00000041824 */
[C---:B------:R-:W-:Y:S08]  /*bc50*/  HMMA.16816.F32.BF16 R40, R124.reuse, R138, R40 ;  /* 0x0000008a7c28723c */ /* 0x040ff00000041828 */
[C---:B--2---:R-:W-:Y:S08]  /*bc60*/  HMMA.16816.F32.BF16 R44, R124.reuse, R120, R44 ;  /* 0x000000787c2c723c */ /* 0x044ff0000004182c */
[C---:B------:R-:W-:Y:S08]  /*bc70*/  HMMA.16816.F32.BF16 R48, R124.reuse, R122, R48 ;  /* 0x0000007a7c30723c */ /* 0x040ff00000041830 */
[C---:B-1----:R-:W-:Y:S08]  /*bc80*/  HMMA.16816.F32.BF16 R52, R124.reuse, R128, R52 ;  /* 0x000000807c34723c */ /* 0x042ff00000041834 */
[C---:B------:R-:W-:Y:S08]  /*bc90*/  HMMA.16816.F32.BF16 R56, R124.reuse, R130, R56 ;  /* 0x000000827c38723c */ /* 0x040ff00000041838 */
[C---:B------:R-:W-:Y:S08]  /*bca0*/  HMMA.16816.F32.BF16 R60, R124.reuse, R132, R60 ;  /* 0x000000847c3c723c */ /* 0x040ff0000004183c */
[----:B------:R-:W-:Y:S01]  /*bcb0*/  HMMA.16816.F32.BF16 R64, R124, R134, R64 ;  /* 0x000000867c40723c */ /* 0x000fe20000041840 */
[----:B------:R-:W-:Y:S08]  /*bcc0*/  @!UPT UIADD3 URZ, UPT, UPT, URZ, URZ, URZ ;  /* 0x000000fffffff290 */ /* 0x000ff0000fffe0ff */
[----:B------:R-:W-:Y:S11]  /*bcd0*/  @!P0 BRA `(.L_x_483) ;  /* 0x0000000800508947 */ /* 0x000ff60003800000 */
[----:B------:R-:W1:Y:S08]  /*bce0*/  LDC.64 R118, c[0x0][0x4e0] ;  /* 0x00013800ff767b82 */ /* 0x000e700000000a00 */
[----:B------:R-:W2:Y:S01]  /*bcf0*/  LDC R121, c[0x0][0x3bc] ;  /* 0x0000ef00ff797b82 */ /* 0x000ea20000000800 */
[----:B-1----:R-:W-:Y:S04]  /*bd00*/  ISETP.NE.U32.AND P4, PT, R118, RZ, PT ;  /* 0x000000ff7600720c */ /* 0x002fe80003f85070 */
[----:B------:R-:W-:Y:S11]  /*bd10*/  ISETP.NE.AND.EX P4, PT, R119, RZ, PT, P4 ;  /* 0x000000ff7700720c */ /* 0x000ff60003f85340 */
[----:B------:R-:W-:Y:S02]  /*bd20*/  @!UPT UIADD3 URZ, UPT, UPT, URZ, URZ, URZ ;  /* 0x000000fffffff290 */ /* 0x000fe4000fffe0ff */
[----:B------:R-:W1:Y:S01]  /*bd30*/  @!P4 LDC R118, c[0x0][0x3b8] ;  /* 0x0000ee00ff76cb82 */ /* 0x000e620000000800 */
[----:B------:R-:W-:Y:S05]  /*bd40*/  @!P4 IMAD.MOV.U32 R2, RZ, RZ, RZ ;  /* 0x000000ffff02c224 */ /* 0x000fea00078e00ff */
[----:B------:R-:W-:Y:S01]  /*bd50*/  @!P4 IADD3 R2, P0, PT, RZ, -R2, RZ ;  /* 0x80000002ff02c210 */ /* 0x000fe20007f1e0ff */
[----:B-1----:R-:W-:Y:S04]  /*bd60*/  @!P4 IMAD.SHL.U32 R0, R118, 0x80, RZ ;  /* 0x000000807600c824 */ /* 0x002fe800078e00ff */
[----:B------:R-:W-:Y:S05]  /*bd70*/  @!P4 IMAD.X R0, RZ, RZ, ~R0, P0 ;  /* 0x000000ffff00c224 */ /* 0x000fea00000e0e00 */
[----:B------:R-:W-:Y:S04]  /*bd80*/  @!P4 SHF.R.S64 R119, R2, 0x1f, R0 ;  /* 0x0000001f0277c819 */ /* 0x000fe80000001000 */
[----:B------:R-:W-:Y:S04]  /*bd90*/  @!P4 IADD3 R178, P0, PT, R119, R178, RZ ;  /* 0x000000b277b2c210 */ /* 0x000fe80007f1e0ff */
[----:B------:R-:W-:Y:S01]  /*bda0*/  @!P4 LEA.HI.X.SX32 R177, R0, R177, 0x1, P0 ;  /* 0x000000b100b1c211 */ /* 0x000fe200000f0eff */
[----:B--2---:R-:W-:Y:S08]  /*bdb0*/  @!P4 BRA `(.L_x_484) ;  /* 0x0000000000f8c947 */ /* 0x004ff00003800000 */
[----:B------:R-:W-:Y:S01]  /*bdc0*/  VIADD R129, R194, 0xffffff00 ;  /* 0xffffff00c2817836 */ /* 0x000fe20000000000 */
[----:B------:R-:W1:Y:S04]  /*bdd0*/  LDC R0, c[0x0][0x4f0] ;  /* 0x00013c00ff007b82 */ /* 0x000e680000000800 */
[----:B------:R-:W-:Y:S02]  /*bde0*/  IABS R125, R129 ;  /* 0x00000081007d7213 */ /* 0x000fe40000000000 */
[-C--:B-1----:R-:W-:Y:S02]  /*bdf0*/  IABS R116, R0.reuse ;  /* 0x0000000000747213 */ /* 0x082fe40000000000 */
[----:B------:R-:W-:Y:S02]  /*be00*/  LOP3.LUT R129, R129, R0, RZ, 0x3c, !PT ;  /* 0x0000000081817212 */ /* 0x000fe400078e3cff */
[----:B------:R-:W1:Y:S10]  /*be10*/  I2F.RP R118, R116 ;  /* 0x0000007400767306 */ /* 0x000e740000209400 */
[----:B-1----:R-:W1:Y:S02]  /*be20*/  MUFU.RCP R2, R118 ;  /* 0x0000007600027308 */ /* 0x002e640000001000 */
[----:B-1----:R-:W-:Y:S08]  /*be30*/  VIADD R122, R2, 0xffffffe ;  /* 0x0ffffffe027a7836 */ /* 0x002ff00000000000 */
[----:B------:R-:W1:Y:S02]  /*be40*/  F2I.FTZ.U32.TRUNC.NTZ R123, R122 ;  /* 0x0000007a007b7305 */ /* 0x000e64000021f000 */
[--C-:B-1----:R-:W-:Y:S02]  /*be50*/  IMAD.MOV R119, RZ, RZ, -R123.reuse ;  /* 0x000000ffff777224 */ /* 0x102fe400078e0a7b */
[----:B------:R-:W-:Y:S02]  /*be60*/  IMAD.MOV.U32 R122, RZ, RZ, RZ ;  /* 0x000000ffff7a7224 */ /* 0x000fe400078e00ff */
[----:B------:R-:W-:Y:S01]  /*be70*/  IMAD R2, R119, R116, RZ ;  /* 0x0000007477027224 */ /* 0x000fe200078e02ff */
[----:B------:R-:W-:Y:S03]  /*be80*/  IADD3 R119, PT, PT, R194, -0x80, RZ ;  /* 0xffffff80c2777810 */ /* 0x000fe60007ffe0ff */
[----:B------:R-:W-:Y:S01]  /*be90*/  IMAD.HI.U32 R2, R123, R2, R122 ;  /* 0x000000027b027227 */ /* 0x000fe200078e007a */
[----:B------:R-:W-:Y:S02]  /*bea0*/  IABS R127, R119 ;  /* 0x00000077007f7213 */ /* 0x000fe40000000000 */
[-C--:B------:R-:W-:Y:S03]  /*beb0*/  LOP3.LUT R119, R119, R0.reuse, RZ, 0x3c, !PT ;  /* 0x0000000077777212 */ /* 0x080fe600078e3cff */
[C---:B------:R-:W-:Y:S04]  /*bec0*/  IMAD.HI.U32 R118, R2.reuse, R125, RZ ;  /* 0x0000007d02767227 */ /* 0x040fe800078e00ff */
[----:B------:R-:W-:Y:S02]  /*bed0*/  IMAD.MOV R123, RZ, RZ, -R118 ;  /* 0x000000ffff7b7224 */ /* 0x000fe400078e0a76 */
[----:B------:R-:W-:Y:S04]  /*bee0*/  IMAD.HI.U32 R2, R2, R127, RZ ;  /* 0x0000007f02027227 */ /* 0x000fe800078e00ff */
[----:B------:R-:W-:Y:S01]  /*bef0*/  IMAD R125, R116, R123, R125 ;  /* 0x0000007b747d7224 */ /* 0x000fe200078e027d */
[----:B------:R-:W-:Y:S02]  /*bf00*/  IADD3 R120, PT, PT, -R2, RZ, RZ ;  /* 0x000000ff02787210 */ /* 0x000fe40007ffe1ff */
[----:B------:R-:W-:Y:S02]  /*bf10*/  LOP3.LUT R123, RZ, R0, RZ, 0x33, !PT ;  /* 0x00000000ff7b7212 */ /* 0x000fe400078e33ff */
[C---:B------:R-:W-:Y:S01]  /*bf20*/  ISETP.GT.U32.AND P0, PT, R116.reuse, R125, PT ;  /* 0x0000007d7400720c */ /* 0x040fe20003f04070 */
[C---:B------:R-:W-:Y:S05]  /*bf30*/  IMAD R127, R116.reuse, R120, R127 ;  /* 0x00000078747f7224 */ /* 0x040fea00078e027f */
[----:B------:R-:W-:Y:S07]  /*bf40*/  ISETP.GT.U32.AND P5, PT, R116, R127, PT ;  /* 0x0000007f7400720c */ /* 0x000fee0003fa4070 */
[----:B------:R-:W-:Y:S01]  /*bf50*/  @!P0 IADD3 R118, PT, PT, R118, 0x1, RZ ;  /* 0x0000000176768810 */ /* 0x000fe20007ffe0ff */
[--C-:B------:R-:W-:Y:S05]  /*bf60*/  @!P0 IMAD.IADD R125, R125, 0x1, -R116.reuse ;  /* 0x000000017d7d8824 */ /* 0x100fea00078e0a74 */
[-C--:B------:R-:W-:Y:S01]  /*bf70*/  ISETP.GE.U32.AND P6, PT, R125, R116.reuse, PT ;  /* 0x000000747d00720c */ /* 0x080fe20003fc6070 */
[----:B------:R-:W-:Y:S02]  /*bf80*/  @!P5 IMAD.IADD R127, R127, 0x1, -R116 ;  /* 0x000000017f7fd824 */ /* 0x000fe400078e0a74 */
[----:B------:R-:W-:Y:S01]  /*bf90*/  @!P5 VIADD R2, R2, 0x1 ;  /* 0x000000010202d836 */ /* 0x000fe20000000000 */
[----:B------:R-:W-:Y:S02]  /*bfa0*/  ISETP.GE.AND P5, PT, R129, RZ, PT ;  /* 0x000000ff8100720c */ /* 0x000fe40003fa6270 */
[----:B------:R-:W-:Y:S07]  /*bfb0*/  ISETP.GE.U32.AND P0, PT, R127, R116, PT ;  /* 0x000000747f00720c */ /* 0x000fee0003f06070 */
[----:B------:R-:W-:Y:S01]  /*bfc0*/  @P6 VIADD R118, R118, 0x1 ;  /* 0x0000000176766836 */ /* 0x000fe20000000000 */
[----:B------:R-:W-:Y:S03]  /*bfd0*/  ISETP.GE.AND P6, PT, R119, RZ, PT ;  /* 0x000000ff7700720c */ /* 0x000fe60003fc6270 */
[----:B------:R-:W-:Y:S02]  /*bfe0*/  @!P5 IMAD.MOV R118, RZ, RZ, -R118 ;  /* 0x000000ffff76d224 */ /* 0x000fe400078e0a76 */
[----:B------:R-:W-:Y:S02]  /*bff0*/  @P0 IADD3 R2, PT, PT, R2, 0x1, RZ ;  /* 0x0000000102020810 */ /* 0x000fe40007ffe0ff */
[----:B------:R-:W-:Y:S04]  /*c000*/  ISETP.NE.AND P0, PT, R0, RZ, PT ;  /* 0x000000ff0000720c */ /* 0x000fe80003f05270 */
[----:B------:R-:W-:Y:S02]  /*c010*/  SEL R127, R123, R118, !P0 ;  /* 0x000000767b7f7207 */ /* 0x000fe40004000000 */
[----:B------:R-:W-:Y:S01]  /*c020*/  @!P6 IMAD.MOV R2, RZ, RZ, -R2 ;  /* 0x000000ffff02e224 */ /* 0x000fe200078e0a02 */
[----:B------:R-:W1:Y:S01]  /*c030*/  LDC.64 R118, c[0x0][0x3b8] ;  /* 0x0000ee00ff767b82 */ /* 0x000e620000000a00 */
[----:B------:R-:W-:Y:S03]  /*c040*/  LEA R124, P5, R127, R190, 0x2 ;  /* 0x000000be7f7c7211 */ /* 0x000fe600078a10ff */
[----:B------:R-:W-:Y:S02]  /*c050*/  SEL R123, R123, R2, !P0 ;  /* 0x000000027b7b7207 */ /* 0x000fe40004000000 */
[-C--:B------:R-:W-:Y:S02]  /*c060*/  LEA.HI.X.SX32 R125, R127, R191.reuse, 0x2, P5 ;  /* 0x000000bf7f7d7211 */ /* 0x080fe400028f16ff */
[C---:B------:R-:W-:Y:S04]  /*c070*/  LEA R128, P0, R123.reuse, R190, 0x2 ;  /* 0x000000be7b807211 */ /* 0x040fe800078010ff */
[C---:B------:R-:W-:Y:S01]  /*c080*/  LEA.HI.X.SX32 R129, R123.reuse, R191, 0x2, P0 ;  /* 0x000000bf7b817211 */ /* 0x040fe200000f16ff */
[----:B------:R-:W2:Y:S01]  /*c090*/  LDG.E R125, desc[UR16][R124.64] ;  /* 0x000000107c7d7981 */ /* 0x000ea2000c1e1900 */
[----:B------:R-:W-:Y:S03]  /*c0a0*/  IADD3 R123, PT, PT, R123, -R127, RZ ;  /* 0x8000007f7b7b7210 */ /* 0x000fe60007ffe0ff */
[----:B------:R-:W2:Y:S02]  /*c0b0*/  LDG.E R2, desc[UR16][R128.64] ;  /* 0x0000001080027981 */ /* 0x000ea4000c1e1900 */
[----:B------:R-:W-:Y:S05]  /*c0c0*/  IMAD R123, R123, R0, -0x80 ;  /* 0xffffff807b7b7424 */ /* 0x000fea00078e0200 */
[----:B------:R-:W-:Y:S05]  /*c0d0*/  SHF.R.S32.HI R127, RZ, 0x1f, R123 ;  /* 0x0000001fff7f7819 */ /* 0x000fea000001147b */
[-C--:B-1----:R-:W-:Y:S02]  /*c0e0*/  IMAD R0, R127, R118.reuse, RZ ;  /* 0x000000767f007224 */ /* 0x082fe400078e02ff */
[C---:B------:R-:W-:Y:S04]  /*c0f0*/  IMAD.WIDE.U32 R126, R123.reuse, R118, RZ ;  /* 0x000000767b7e7225 */ /* 0x040fe800078e00ff */
[----:B------:R-:W-:Y:S04]  /*c100*/  IMAD R0, R123, R119, R0 ;  /* 0x000000777b007224 */ /* 0x000fe800078e0200 */
[----:B------:R-:W-:Y:S02]  /*c110*/  IMAD.IADD R127, R127, 0x1, R0 ;  /* 0x000000017f7f7824 */ /* 0x000fe400078e0200 */
[----:B--2---:R-:W-:Y:S04]  /*c120*/  IMAD.IADD R2, R125, 0x1, -R2 ;  /* 0x000000017d027824 */ /* 0x004fe800078e0a02 */
[----:B------:R-:W-:Y:S01]  /*c130*/  IMAD.WIDE.U32 R126, R2, UR6, R126 ;  /* 0x00000006027e7c25 */ /* 0x000fe2000f8e007e */
[----:B------:R-:W-:Y:S02]  /*c140*/  SHF.R.S32.HI R116, RZ, 0x1f, R2 ;  /* 0x0000001fff747819 */ /* 0x000fe40000011402 */
[----:B------:R-:W-:Y:S03]  /*c150*/  LEA R178, P0, R126, R178, 0x1 ;  /* 0x000000b27eb27211 */ /* 0x000fe600078008ff */
[----:B------:R-:W-:Y:S04]  /*c160*/  IMAD R119, R116, UR6, RZ ;  /* 0x0000000674777c24 */ /* 0x000fe8000f8e02ff */
[----:B------:R-:W-:Y:S05]  /*c170*/  IMAD R119, R2, UR7, R119 ;  /* 0x0000000702777c24 */ /* 0x000fea000f8e0277 */
[----:B------:R-:W-:Y:S04]  /*c180*/  IADD3 R119, PT, PT, R127, R119, RZ ;  /* 0x000000777f777210 */ /* 0x000fe80007ffe0ff */
[----:B------:R-:W-:Y:S07]  /*c190*/  LEA.HI.X R177, R126, R177, R119, 0x1, P0 ;  /* 0x000000b17eb17211 */ /* 0x000fee00000f0c77 */
.L_x_484:
[----:B------:R-:W-:Y:S01]  /*c1a0*/  @!P3 IMAD.MOV.U32 R179, RZ, RZ, R177 ;  /* 0x000000ffffb3b224 */ /* 0x000fe200078e00b1 */
[C---:B------:R-:W-:Y:S01]  /*c1b0*/  LEA R120, P0, R118.reuse, R178, 0x6 ;  /* 0x000000b276787211 */ /* 0x040fe200078030ff */
[C---:B------:R-:W-:Y:S01]  /*c1c0*/  IMAD.SHL.U32 R0, R118.reuse, 0x40, RZ ;  /* 0x0000004076007824 */ /* 0x040fe200078e00ff */
[C-C-:B------:R-:W-:Y:S02]  /*c1d0*/  SHF.L.U64.HI R2, R118.reuse, 0x6, R121.reuse ;  /* 0x0000000676027819 */ /* 0x140fe40000010279 */
[----:B------:R-:W-:Y:S01]  /*c1e0*/  @!PT LDS RZ, [RZ] ;  /* 0x00000000fffff984 */ /* 0x000fe20000000800 */
[----:B------:R-:W-:Y:S01]  /*c1f0*/  @!PT LDS RZ, [RZ] ;  /* 0x00000000fffff984 */ /* 0x000fe20000000800 */
[----:B------:R-:W-:Y:S01]  /*c200*/  @!PT LDS RZ, [RZ] ;  /* 0x00000000fffff984 */ /* 0x000fe20000000800 */
[----:B------:R1:W-:Y:S01]  /*c210*/  @!P3 LDGSTS.E.BYPASS.LTC128B.128 [R187+0x3000], desc[UR16][R178.64] ;  /* 0x03000000b2bbbfae */ /* 0x0003e2000b981a10 */
[----:B------:R-:W-:Y:S02]  /*c220*/  LEA.HI.X R121, R118, R177, R121, 0x6, P0 ;  /* 0x000000b176797211 */ /* 0x000fe400000f3479 */
[----:B------:R-:W-:Y:S01]  /*c230*/  IADD3 R118, P5, PT, R0, R120, RZ ;  /* 0x0000007800767210 */ /* 0x000fe20007fbe0ff */
[----:B------:R2:W-:Y:S03]  /*c240*/  @P3 STS.128 [R187+0x3000], RZ ;  /* 0x003000ffbb003388 */ /* 0x0005e60000000c00 */
[----:B------:R-:W-:Y:S02]  /*c250*/  IADD3.X R119, PT, PT, R2, R121, RZ, P5, !PT ;  /* 0x0000007902777210 */ /* 0x000fe40002ffe4ff */
[----:B------:R-:W-:Y:S04]  /*c260*/  IADD3 R122, P0, PT, R0, R118, RZ ;  /* 0x00000076007a7210 */ /* 0x000fe80007f1e0ff */
[----:B------:R-:W-:Y:S01]  /*c270*/  IADD3.X R123, PT, PT, R2, R119, RZ, P0, !PT ;  /* 0x00000077027b7210 */ /* 0x000fe200007fe4ff */
[--C-:B-1----:R-:W-:Y:S05]  /*c280*/  @!P2 IMAD.MOV.U32 R179, RZ, RZ, R177.reuse ;  /* 0x000000ffffb3a224 */ /* 0x102fea00078e00b1 */
[----:B------:R-:W-:Y:S01]  /*c290*/  @!PT LDS RZ, [RZ] ;  /* 0x00000000fffff984 */ /* 0x000fe20000000800 */
[----:B------:R-:W-:Y:S01]  /*c2a0*/  @!PT LDS RZ, [RZ] ;  /* 0x00000000fffff984 */ /* 0x000fe20000000800 */
[----:B------:R-:W-:Y:S01]  /*c2b0*/  @!PT LDS RZ, [RZ] ;  /* 0x00000000fffff984 */ /* 0x000fe20000000800 */
[----:B------:R1:W-:Y:S04]  /*c2c0*/  @!P2 LDGSTS.E.BYPASS.LTC128B.128 [R187+0x5000], desc[UR16][R178.64+0x40] ;  /* 0x05000040b2bbafae */ /* 0x0003e8000b981a10 */
[----:B------:R2:W-:Y:S01]  /*c2d0*/  @P2 STS.128 [R187+0x5000], RZ ;  /* 0x005000ffbb002388 */ /* 0x0005e20000000c00 */
[----:B-1----:R-:W-:Y:S05]  /*c2e0*/  @!P1 IMAD.MOV.U32 R179, RZ, RZ, R177 ;  /* 0x000000ffffb39224 */ /* 0x002fea00078e00b1 */
        /* <DEDUP_REMOVED lines=51> */
.L_x_483:
[----:B------:R-:W-:Y:S01]  /*c620*/  FMNMX3.FTZ R2, R117, R4, R5, !PT ;  /* 0x0000000475027276 */ /* 0x000fe20007810005 */
[----:B------:R-:W-:Y:S01]  /*c630*/  LDSM.16.MT88.4 R128, [R170+0xb000] ;  /* 0x00b00000aa80783b */ /* 0x000fe20000004200 */
[----:B------:R-:W-:Y:S02]  /*c640*/  FMNMX3.FTZ R0, R3, R6, R7, !PT ;  /* 0x0000000603007276 */ /* 0x000fe40007810007 */
        /* <DEDUP_REMOVED lines=28> */
[----:B--2---:R-:W-:Y:S02]  /*c810*/  FMNMX3.FTZ R118, R2, R64, R65, !PT ;  /* 0x0000004002767276 */ /* 0x004fe40007810041 */
[----:B------:R-:W-:Y:S02]  /*c820*/  FMNMX3.FTZ R121, R0, R66, R67, !PT ;  /* 0x0000004200797276 */ /* 0x000fe40007810043 */
[----:B------:R-:W-:Y:S01]  /*c830*/  IADD3 R193, PT, PT, R193, -0x1, RZ ;  /* 0xffffffffc1c17810 */ /* 0x000fe20007ffe0ff */
[----:B------:R-:W-:Y:S01]  /*c840*/  SHFL.BFLY PT, R125, R118, 0x2, 0x1f ;  /* 0x0c401f00767d7f89 */ /* 0x000fe200000e0000 */
[----:B------:R-:W-:Y:S07]  /*c850*/  IADD3 R194, PT, PT, R194, -0x80, RZ ;  /* 0xffffff80c2c27810 */ /* 0x000fee0007ffe0ff */
[----:B------:R-:W1:Y:S02]  /*c860*/  SHFL.BFLY PT, R0, R121, 0x2, 0x1f ;  /* 0x0c401f0079007f89 */ /* 0x000e6400000e0000 */
[----:B-1----:R-:W-:Y:S02]  /*c870*/  FMNMX.FTZ R119, R121, R0, !PT ;  /* 0x0000000079777209 */ /* 0x002fe40007810000 */
[----:B------:R-:W-:Y:S04]  /*c880*/  FMNMX.FTZ R123, R118, R125, !PT ;  /* 0x0000007d767b7209 */ /* 0x000fe80007810000 */
[----:B------:R-:W-:Y:S08]  /*c890*/  LDSM.16.MT88.4 R124, [R168+0x9000] ;  /* 0x00900000a87c783b */ /* 0x000ff00000004200 */
[----:B------:R-:W1:Y:S08]  /*c8a0*/  SHFL.BFLY PT, R2, R123, 0x1, 0x1f ;  /* 0x0c201f007b027f89 */ /* 0x000e7000000e0000 */
[----:B------:R-:W2:Y:S01]  /*c8b0*/  SHFL.BFLY PT, R0, R119, 0x1, 0x1f ;  /* 0x0c201f0077007f89 */ /* 0x000ea200000e0000 */
[----:B-1----:R-:W-:Y:S07]  /*c8c0*/  FMNMX.FTZ R2, R123, R2, !PT ;  /* 0x000000027b027209 */ /* 0x002fee0007810000 */
[----:B------:R-:W1:Y:S01]  /*c8d0*/  LDSM.16.MT88.4 R120, [R170+0x9000] ;  /* 0x00900000aa78783b */ /* 0x000e620000004200 */
[----:B--2---:R-:W-:Y:S01]  /*c8e0*/  FMNMX.FTZ R0, R119, R0, !PT ;  /* 0x0000000077007209 */ /* 0x004fe20007810000 */
[C---:B------:R-:W-:Y:S01]  /*c8f0*/  FMUL.FTZ R145, R2.reuse, UR4 ;  /* 0x0000000402917c20 */ /* 0x040fe20008410000 */
[C---:B------:R-:W-:Y:S01]  /*c900*/  FSETP.NEU.FTZ.AND P0, PT, R2.reuse, -INF , PT ;  /* 0xff8000000200780b */ /* 0x040fe20003f1d000 */
[----:B------:R-:W-:Y:S02]  /*c910*/  FADD.FTZ R116, -R2, R117 ;  /* 0x0000007502747221 */ /* 0x000fe40000010100 */
[C---:B------:R-:W-:Y:S01]  /*c920*/  FMUL.FTZ R132, R0.reuse, UR4 ;  /* 0x0000000400847c20 */ /* 0x040fe20008410000 */
[----:B------:R-:W-:Y:S01]  /*c930*/  FSEL R145, R145, RZ, P0 ;  /* 0x000000ff91917208 */ /* 0x000fe20000000000 */
[C---:B------:R-:W-:Y:S01]  /*c940*/  FADD.FTZ R3, -R0.reuse, R3 ;  /* 0x0000000300037221 */ /* 0x040fe20000010100 */
[----:B------:R-:W-:Y:S01]  /*c950*/  FSETP.NEU.FTZ.AND P0, PT, R0, -INF , PT ;  /* 0xff8000000000780b */ /* 0x000fe20003f1d000 */
[----:B------:R-:W-:Y:S02]  /*c960*/  FMUL.FTZ R117, R116, UR4 ;  /* 0x0000000474757c20 */ /* 0x000fe40008410000 */
[--C-:B------:R-:W-:Y:S01]  /*c970*/  FFMA.FTZ R143, R4, UR4, -R145.reuse ;  /* 0x00000004048f7c23 */ /* 0x100fe20008010891 */
[----:B------:R-:W-:Y:S01]  /*c980*/  FSEL R132, R132, RZ, P0 ;  /* 0x000000ff84847208 */ /* 0x000fe20000000000 */
[--C-:B------:R-:W-:Y:S01]  /*c990*/  FFMA.FTZ R133, R5, UR4, -R145.reuse ;  /* 0x0000000405857c23 */ /* 0x100fe20008010891 */
[--C-:B------:R-:W-:Y:S01]  /*c9a0*/  FFMA.FTZ R136, R8, UR4, -R145.reuse ;  /* 0x0000000408887c23 */ /* 0x100fe20008010891 */
[----:B------:R-:W-:Y:S01]  /*c9b0*/  FMUL.FTZ R118, R3, UR4 ;  /* 0x0000000403767c20 */ /* 0x000fe20008410000 */
[----:B------:R-:W2:Y:S01]  /*c9c0*/  MUFU.EX2 R116, R117 ;  /* 0x0000007500747308 */ /* 0x000ea20000000800 */
[--C-:B------:R-:W-:Y:S01]  /*c9d0*/  FFMA.FTZ R144, R6, UR4, -R132.reuse ;  /* 0x0000000406907c23 */ /* 0x100fe20008010884 */
[--C-:B------:R-:W-:Y:S01]  /*c9e0*/  FFMA.FTZ R134, R7, UR4, -R132.reuse ;  /* 0x0000000407867c23 */ /* 0x100fe20008010884 */
[--C-:B------:R-:W-:Y:S01]  /*c9f0*/  FFMA.FTZ R7, R9, UR4, -R145.reuse ;  /* 0x0000000409077c23 */ /* 0x100fe20008010891 */
[--C-:B------:R-:W-:Y:S01]  /*ca00*/  FFMA.FTZ R119, R10, UR4, -R132.reuse ;  /* 0x000000040a777c23 */ /* 0x100fe20008010884 */
[--C-:B------:R-:W-:Y:S01]  /*ca10*/  FFMA.FTZ R6, R11, UR4, -R132.reuse ;  /* 0x000000040b067c23 */ /* 0x100fe20008010884 */
[--C-:B------:R-:W-:Y:S01]  /*ca20*/  FFMA.FTZ R137, R24, UR4, -R145.reuse ;  /* 0x0000000418897c23 */ /* 0x100fe20008010891 */
[--C-:B------:R-:W-:Y:S03]  /*ca30*/  FFMA.FTZ R142, R25, UR4, -R145.reuse ;  /* 0x00000004198e7c23 */ /* 0x100fe60008010891 */
[----:B------:R-:W3:Y:S01]  /*ca40*/  MUFU.EX2 R3, R118 ;  /* 0x0000007600037308 */ /* 0x000ee20000000800 */
[--C-:B------:R-:W-:Y:S01]  /*ca50*/  FFMA.FTZ R141, R26, UR4, -R132.reuse ;  /* 0x000000041a8d7c23 */ /* 0x100fe20008010884 */
[--C-:B------:R-:W-:Y:S01]  /*ca60*/  FFMA.FTZ R140, R27, UR4, -R132.reuse ;  /* 0x000000041b8c7c23 */ /* 0x100fe20008010884 */
[--C-:B------:R-:W-:Y:S01]  /*ca70*/  FFMA.FTZ R37, R37, UR4, -R145.reuse ;  /* 0x0000000425257c23 */ /* 0x100fe20008010891 */
[----:B------:R-:W-:Y:S01]  /*ca80*/  LDSM.16.MT88.4 R24, [R170+0xb800] ;  /* 0x00b80000aa18783b */ /* 0x000fe20000004200 */
[--C-:B------:R-:W-:Y:S01]  /*ca90*/  FFMA.FTZ R135, R12, UR4, -R145.reuse ;  /* 0x000000040c877c23 */ /* 0x100fe20008010891 */
[--C-:B------:R-:W-:Y:S01]  /*caa0*/  FFMA.FTZ R149, R36, UR4, -R145.reuse ;  /* 0x0000000424957c23 */ /* 0x100fe20008010891 */
[--C-:B------:R-:W-:Y:S03]  /*cab0*/  FFMA.FTZ R36, R40, UR4, -R145.reuse ;  /* 0x0000000428247c23 */ /* 0x100fe60008010891 */
[----:B------:R-:W-:Y:S01]  /*cac0*/  MUFU.EX2 R143, R143 ;  /* 0x0000008f008f7308 */ /* 0x000fe20000000800 */
[C---:B--2---:R-:W-:Y:S01]  /*cad0*/  FMUL.FTZ R8, R116.reuse, R112 ;  /* 0x0000007074087220 */ /* 0x044fe20000410000 */
[C---:B------:R-:W-:Y:S01]  /*cae0*/  FMUL.FTZ R9, R116.reuse, R113 ;  /* 0x0000007174097220 */ /* 0x040fe20000410000 */
[C---:B------:R-:W-:Y:S01]  /*caf0*/  FMUL.FTZ R68, R116.reuse, R68 ;  /* 0x0000004474447220 */ /* 0x040fe20000410000 */
[C---:B------:R-:W-:Y:S01]  /*cb00*/  FMUL.FTZ R69, R116.reuse, R69 ;  /* 0x0000004574457220 */ /* 0x040fe20000410000 */
[C---:B------:R-:W-:Y:S01]  /*cb10*/  FMUL.FTZ R72, R116.reuse, R72 ;  /* 0x0000004874487220 */ /* 0x040fe20000410000 */
[C---:B------:R-:W-:Y:S01]  /*cb20*/  FMUL.FTZ R73, R116.reuse, R73 ;  /* 0x0000004974497220 */ /* 0x040fe20000410000 */
[C---:B------:R-:W-:Y:S03]  /*cb30*/  FMUL.FTZ R76, R116.reuse, R76 ;  /* 0x0000004c744c7220 */ /* 0x040fe60000410000 */
[----:B------:R-:W2:Y:S01]  /*cb40*/  MUFU.EX2 R133, R133 ;  /* 0x0000008500857308 */ /* 0x000ea20000000800 */
[C---:B---3--:R-:W-:Y:S01]  /*cb50*/  FMUL.FTZ R10, R3.reuse, R114 ;  /* 0x00000072030a7220 */ /* 0x048fe20000410000 */
[C---:B------:R-:W-:Y:S01]  /*cb60*/  FMUL.FTZ R11, R3.reuse, R115 ;  /* 0x00000073030b7220 */ /* 0x040fe20000410000 */
[C---:B------:R-:W-:Y:S01]  /*cb70*/  FMUL.FTZ R70, R3.reuse, R70 ;  /* 0x0000004603467220 */ /* 0x040fe20000410000 */
[C---:B------:R-:W-:Y:S01]  /*cb80*/  FMUL.FTZ R71, R3.reuse, R71 ;  /* 0x0000004703477220 */ /* 0x040fe20000410000 */
[C---:B------:R-:W-:Y:S01]  /*cb90*/  FMUL.FTZ R74, R3.reuse, R74 ;  /* 0x0000004a034a7220 */ /* 0x040fe20000410000 */
[C---:B------:R-:W-:Y:S01]  /*cba0*/  FMUL.FTZ R75, R3.reuse, R75 ;  /* 0x0000004b034b7220 */ /* 0x040fe20000410000 */
[C---:B------:R-:W-:Y:S03]  /*cbb0*/  FMUL.FTZ R77, R116.reuse, R77 ;  /* 0x0000004d744d7220 */ /* 0x040fe60000410000 */
[----:B------:R-:W-:Y:S01]  /*cbc0*/  MUFU.EX2 R144, R144 ;  /* 0x0000009000907308 */ /* 0x000fe20000000800 */
[C---:B------:R-:W-:Y:S01]  /*cbd0*/  FMUL.FTZ R78, R3.reuse, R78 ;  /* 0x0000004e034e7220 */ /* 0x040fe20000410000 */
[C---:B------:R-:W-:Y:S01]  /*cbe0*/  FMUL.FTZ R79, R3.reuse, R79 ;  /* 0x0000004f034f7220 */ /* 0x040fe20000410000 */
[C---:B------:R-:W-:Y:S01]  /*cbf0*/  FMUL.FTZ R80, R116.reuse, R80 ;  /* 0x0000005074507220 */ /* 0x040fe20000410000 */
[C---:B------:R-:W-:Y:S01]  /*cc00*/  FMUL.FTZ R81, R116.reuse, R81 ;  /* 0x0000005174517220 */ /* 0x040fe20000410000 */
[C---:B------:R-:W-:Y:S01]  /*cc10*/  FMUL.FTZ R82, R3.reuse, R82 ;  /* 0x0000005203527220 */ /* 0x040fe20000410000 */
[----:B------:R-:W-:Y:S01]  /*cc20*/  FMUL.FTZ R83, R3, R83 ;  /* 0x0000005303537220 */ /* 0x000fe20000410000 */
[C---:B------:R-:W-:Y:S03]  /*cc30*/  FMUL.FTZ R84, R116.reuse, R84 ;  /* 0x0000005474547220 */ /* 0x040fe60000410000 */
[----:B------:R-:W3:Y:S01]  /*cc40*/  MUFU.EX2 R134, R134 ;  /* 0x0000008600867308 */ /* 0x000ee20000000800 */
[----:B--2---:R-:W-:Y:S01]  /*cc50*/  F2FP.BF16.F32.PACK_AB R112, R133, R143 ;  /* 0x0000008f8570723e */ /* 0x004fe200000010ff */
[C---:B------:R-:W-:Y:S01]  /*cc60*/  FMUL.FTZ R85, R116.reuse, R85 ;  /* 0x0000005574557220 */ /* 0x040fe20000410000 */
[C---:B------:R-:W-:Y:S01]  /*cc70*/  FMUL.FTZ R86, R3.reuse, R86 ;  /* 0x0000005603567220 */ /* 0x040fe20000410000 */
[C---:B------:R-:W-:Y:S01]  /*cc80*/  FMUL.FTZ R87, R3.reuse, R87 ;  /* 0x0000005703577220 */ /* 0x040fe20000410000 */
[C---:B------:R-:W-:Y:S01]  /*cc90*/  FMUL.FTZ R88, R116.reuse, R88 ;  /* 0x0000005874587220 */ /* 0x040fe20000410000 */
[C---:B------:R-:W-:Y:S01]  /*cca0*/  FMUL.FTZ R89, R116.reuse, R89 ;  /* 0x0000005974597220 */ /* 0x040fe20000410000 */
[C---:B------:R-:W-:Y:S03]  /*ccb0*/  FMUL.FTZ R90, R3.reuse, R90 ;  /* 0x0000005a035a7220 */ /* 0x040fe60000410000 */
[----:B------:R-:W-:Y:S01]  /*ccc0*/  MUFU.EX2 R136, R136 ;  /* 0x0000008800887308 */ /* 0x000fe20000000800 */
[----:B------:R-:W-:Y:S01]  /*ccd0*/  FMUL.FTZ R91, R3, R91 ;  /* 0x0000005b035b7220 */ /* 0x000fe20000410000 */
[----:B------:R-:W-:Y:S01]  /*cce0*/  FMUL.FTZ R12, R116, R108 ;  /* 0x0000006c740c7220 */ /* 0x000fe20000410000 */
[--C-:B------:R-:W-:Y:S01]  /*ccf0*/  FFMA.FTZ R40, R45, UR4, -R145.reuse ;  /* 0x000000042d287c23 */ /* 0x100fe20008010891 */
[--C-:B------:R-:W-:Y:S01]  /*cd00*/  FFMA.FTZ R45, R53, UR4, -R145.reuse ;  /* 0x00000004352d7c23 */ /* 0x100fe20008010891 */
[--C-:B------:R-:W-:Y:S01]  /*cd10*/  FFMA.FTZ R53, R38, UR4, -R132.reuse ;  /* 0x0000000426357c23 */ /* 0x100fe20008010884 */
[C---:B------:R-:W-:Y:S01]  /*cd20*/  FMUL.FTZ R92, R116.reuse, R92 ;  /* 0x0000005c745c7220 */ /* 0x040fe20000410000 */
[----:B------:R-:W-:Y:S03]  /*cd30*/  FMUL.FTZ R93, R116, R93 ;  /* 0x0000005d745d7220 */ /* 0x000fe60000410000 */
[----:B------:R-:W2:Y:S01]  /*cd40*/  MUFU.EX2 R7, R7 ;  /* 0x0000000700077308 */ /* 0x000ea20000000800 */
[----:B---3--:R-:W-:Y:S01]  /*cd50*/  F2FP.BF16.F32.PACK_AB R113, R134, R144 ;  /* 0x000000908671723e */ /* 0x008fe200000010ff */
        /* <DEDUP_REMOVED lines=10> */
[----:B------:R-:W-:Y:S01]  /*ce00*/  FMUL.FTZ R103, R3, R103 ;  /* 0x0000006703677220 */ /* 0x000fe20000410000 */
[--C-:B------:R-:W-:Y:S01]  /*ce10*/  FFMA.FTZ R118, R13, UR4, -R145.reuse ;  /* 0x000000040d767c23 */ /* 0x100fe20008010891 */
[----:B------:R-:W-:Y:S01]  /*ce20*/  FMUL.FTZ R13, R116, R109 ;  /* 0x0000006d740d7220 */ /* 0x000fe20000410000 */
[--C-:B------:R-:W-:Y:S03]  /*ce30*/  FFMA.FTZ R147, R48, UR4, -R145.reuse ;  /* 0x0000000430937c23 */ /* 0x100fe60008010891 */
[----:B------:R-:W3:Y:S01]  /*ce40*/  MUFU.EX2 R6, R6 ;  /* 0x0000000600067308 */ /* 0x000ee20000000800 */
[----:B--2---:R-:W-:Y:S01]  /*ce50*/  F2FP.BF16.F32.PACK_AB R114, R7, R136 ;  /* 0x000000880772723e */ /* 0x004fe200000010ff */
[----:B------:R-:W-:Y:S01]  /*ce60*/  FFMA.FTZ R48, R39, UR4, -R132 ;  /* 0x0000000427307c23 */ /* 0x000fe20008010884 */
[--C-:B------:R-:W-:Y:S01]  /*ce70*/  FFMA.FTZ R146, R41, UR4, -R145.reuse ;  /* 0x0000000429927c23 */ /* 0x100fe20008010891 */
[--C-:B------:R-:W-:Y:S01]  /*ce80*/  FFMA.FTZ R41, R44, UR4, -R145.reuse ;  /* 0x000000042c297c23 */ /* 0x100fe20008010891 */
[----:B------:R-:W-:Y:S01]  /*ce90*/  FFMA.FTZ R44, R56, UR4, -R145 ;  /* 0x00000004382c7c23 */ /* 0x000fe20008010891 */
[----:B------:R-:W-:Y:S01]  /*cea0*/  FFMA.FTZ R143, R116, R195, R143 ;  /* 0x000000c3748f7223 */ /* 0x000fe2000001008f */
[----:B------:R-:W-:Y:S03]  /*ceb0*/  FFMA.FTZ R144, R3, R196, R144 ;  /* 0x000000c403907223 */ /* 0x000fe60000010090 */
[----:B------:R-:W-:Y:S01]  /*cec0*/  MUFU.EX2 R56, R37 ;  /* 0x0000002500387308 */ /* 0x000fe20000000800 */
[--C-:B------:R-:W-:Y:S01]  /*ced0*/  FFMA.FTZ R139, R20, UR4, -R145.reuse ;  /* 0x00000004148b7c23 */ /* 0x100fe20008010891 */
[--C-:B------:R-:W-:Y:S01]  /*cee0*/  FFMA.FTZ R138, R22, UR4, -R132.reuse ;  /* 0x00000004168a7c23 */ /* 0x100fe20008010884 */
[--C-:B------:R-:W-:Y:S01]  /*cef0*/  FFMA.FTZ R148, R49, UR4, -R145.reuse ;  /* 0x0000000431947c23 */ /* 0x100fe20008010891 */
[----:B------:R-:W-:Y:S01]  /*cf00*/  FFMA.FTZ R64, R64, UR4, -R145 ;  /* 0x0000000440407c23 */ /* 0x000fe20008010891 */
[--C-:B------:R-:W-:Y:S01]  /*cf10*/  FFMA.FTZ R50, R50, UR4, -R132.reuse ;  /* 0x0000000432327c23 */ /* 0x100fe20008010884 */
[----:B------:R-:W-:Y:S01]  /*cf20*/  FFMA.FTZ R51, R51, UR4, -R132 ;  /* 0x0000000433337c23 */ /* 0x000fe20008010884 */
[----:B------:R-:W-:Y:S03]  /*cf30*/  FADD.FTZ R144, R134, R144 ;  /* 0x0000009086907221 */ /* 0x000fe60000010000 */
[----:B------:R-:W-:Y:S01]  /*cf40*/  MUFU.EX2 R135, R135 ;  /* 0x0000008700877308 */ /* 0x000fe20000000800 */
[----:B---3--:R-:W-:Y:S01]  /*cf50*/  F2FP.BF16.F32.PACK_AB R115, R6, R119 ;  /* 0x000000770673723e */ /* 0x008fe200000010ff */
[----:B------:R-:W-:Y:S01]  /*cf60*/  FADD.FTZ R143, R133, R143 ;  /* 0x0000008f858f7221 */ /* 0x000fe20000010000 */
[----:B------:R-:W-:Y:S02]  /*cf70*/  ISETP.NE.AND P0, PT, R193, RZ, PT ;  /* 0x000000ffc100720c */ /* 0x000fe40003f05270 */
[----:B------:R-:W-:Y:S01]  /*cf80*/  MOV R117, R2 ;  /* 0x0000000200757202 */ /* 0x000fe20000000f00 */
[----:B------:R-:W-:Y:S02]  /*cf90*/  FADD.FTZ R136, R136, R143 ;  /* 0x0000008f88887221 */ /* 0x000fe40000010000 */
[C---:B-1----:R-:W-:Y:S02]  /*cfa0*/  HMMA.16816.F32.BF16 R8, R112.reuse, R120, R8 ;  /* 0x000000787008723c */ /* 0x042fe40000041808 */
[----:B------:R-:W-:Y:S03]  /*cfb0*/  MUFU.EX2 R118, R118 ;  /* 0x0000007600767308 */ /* 0x000fe60000000800 */
[----:B------:R-:W-:Y:S03]  /*cfc0*/  FADD.FTZ R136, R7, R136 ;  /* 0x0000008807887221 */ /* 0x000fe60000010000 */
[C---:B------:R-:W-:Y:S01]  /*cfd0*/  HMMA.16816.F32.BF16 R68, R112.reuse, R122, R68 ;  /* 0x0000007a7044723c */ /* 0x040fe20000041844 */
[----:B------:R-:W1:Y:S03]  /*cfe0*/  LDSM.16.MT88.4 R120, [R168+0xb000] ;  /* 0x00b00000a878783b */ /* 0x000e660000004200 */
[----:B------:R-:W-:Y:S04]  /*cff0*/  MUFU.EX2 R142, R142 ;  /* 0x0000008e008e7308 */ /* 0x000fe80000000800 */
[C---:B------:R-:W-:Y:S06]  /*d000*/  HMMA.16816.F32.BF16 R72, R112.reuse, R124, R72 ;  /* 0x0000007c7048723c */ /* 0x040fec0000041848 */
[----:B------:R-:W-:Y:S02]  /*d010*/  MUFU.EX2 R139, R139 ;  /* 0x0000008b008b7308 */ /* 0x000fe40000000800 */
[C---:B------:R-:W-:Y:S01]  /*d020*/  HMMA.16816.F32.BF16 R76, R112.reuse, R126, R76 ;  /* 0x0000007e704c723c */ /* 0x040fe2000004184c */
[----:B------:R-:W2:Y:S07]  /*d030*/  LDSM.16.MT88.4 R124, [R170+0xd000] ;  /* 0x00d00000aa7c783b */ /* 0x000eae0000004200 */
[----:B------:R-:W-:Y:S01]  /*d040*/  MUFU.EX2 R138, R138 ;  /* 0x0000008a008a7308 */ /* 0x000fe20000000800 */
[C---:B------:R-:W-:Y:S09]  /*d050*/  HMMA.16816.F32.BF16 R80, R112.reuse, R128, R80 ;  /* 0x000000807050723c */ /* 0x040ff20000041850 */
[----:B------:R-:W3:Y:S01]  /*d060*/  MUFU.EX2 R137, R137 ;  /* 0x0000008900897308 */ /* 0x000ee20000000800 */
[C---:B------:R-:W-:Y:S01]  /*d070*/  HMMA.16816.F32.BF16 R84, R112.reuse, R130, R84 ;  /* 0x000000827054723c */ /* 0x040fe20000041854 */
[----:B------:R-:W4:Y:S08]  /*d080*/  LDSM.16.MT88.4 R128, [R168+0xd000] ;  /* 0x00d00000a880783b */ /* 0x000f300000004200 */
[----:B------:R-:W-:Y:S01]  /*d090*/  MUFU.EX2 R141, R141 ;  /* 0x0000008d008d7308 */ /* 0x000fe20000000800 */
[C---:B-1----:R-:W-:Y:S09]  /*d0a0*/  HMMA.16816.F32.BF16 R88, R112.reuse, R120, R88 ;  /* 0x000000787058723c */ /* 0x042ff20000041858 */
[----:B------:R-:W-:Y:S01]  /*d0b0*/  MUFU.EX2 R140, R140 ;  /* 0x0000008c008c7308 */ /* 0x000fe20000000800 */
[----:B---3--:R-:W-:Y:S01]  /*d0c0*/  F2FP.BF16.F32.PACK_AB R22, R142, R137 ;  /* 0x000000898e16723e */ /* 0x008fe200000010ff */
[C---:B------:R-:W-:Y:S01]  /*d0d0*/  HMMA.16816.F32.BF16 R92, R112.reuse, R122, R92 ;  /* 0x0000007a705c723c */ /* 0x040fe2000004185c */
[----:B------:R-:W-:Y:S07]  /*d0e0*/  LDSM.16.MT88.4 R120, [R168+0x9400] ;  /* 0x00940000a878783b */ /* 0x000fee0000004200 */
[----:B------:R1:W-:Y:S01]  /*d0f0*/  MUFU.EX2 R49, R149 ;  /* 0x0000009500317308 */ /* 0x0003e20000000800 */
[C---:B--2---:R-:W-:Y:S09]  /*d100*/  HMMA.16816.F32.BF16 R96, R112.reuse, R124, R96 ;  /* 0x0000007c7060723c */ /* 0x044ff20000041860 */
[----:B------:R-:W-:Y:S01]  /*d110*/  MUFU.EX2 R53, R53 ;  /* 0x0000003500357308 */ /* 0x000fe20000000800 */
[--C-:B------:R-:W-:Y:S01]  /*d120*/  FFMA.FTZ R124, R14, UR4, -R132.reuse ;  /* 0x000000040e7c7c23 */ /* 0x100fe20008010884 */
[--C-:B------:R-:W-:Y:S01]  /*d130*/  FFMA.FTZ R125, R15, UR4, -R132.reuse ;  /* 0x000000040f7d7c23 */ /* 0x100fe20008010884 */
[C---:B------:R-:W-:Y:S01]  /*d140*/  FMUL.FTZ R14, R3.reuse, R110 ;  /* 0x0000006e030e7220 */ /* 0x040fe20000410000 */
[----:B------:R-:W-:Y:S01]  /*d150*/  FMUL.FTZ R15, R3, R111 ;  /* 0x0000006f030f7220 */ /* 0x000fe20000410000 */
[C---:B------:R-:W-:Y:S01]  /*d160*/  HMMA.16816.F32.BF16 R100, R112.reuse, R126, R100 ;  /* 0x0000007e7064723c */ /* 0x040fe20000041864 */
[----:B------:R-:W2:Y:S04]  /*d170*/  LDSM.16.MT88.4 R108, [R170+0x9400] ;  /* 0x00940000aa6c783b */ /* 0x000ea80000004200 */
[----:B------:R-:W-:Y:S01]  /*d180*/  MUFU.EX2 R124, R124 ;  /* 0x0000007c007c7308 */ /* 0x000fe20000000800 */
[--C-:B-1----:R-:W-:Y:S01]  /*d190*/  FFMA.FTZ R149, R58, UR4, -R132.reuse ;  /* 0x000000043a957c23 */ /* 0x102fe20008010884 */
[--C-:B------:R-:W-:Y:S01]  /*d1a0*/  FFMA.FTZ R126, R16, UR4, -R145.reuse ;  /* 0x00000004107e7c23 */ /* 0x100fe20008010891 */
[----:B------:R-:W-:Y:S01]  /*d1b0*/  FMUL.FTZ R16, R116, R104 ;  /* 0x0000006874107220 */ /* 0x000fe20000410000 */
[----:B------:R-:W-:Y:S01]  /*d1c0*/  F2FP.BF16.F32.PACK_AB R104, R118, R135 ;  /* 0x000000877668723e */ /* 0x000fe200000010ff */
[----:B------:R-:W-:Y:S01]  /*d1d0*/  FFMA.FTZ R127, R17, UR4, -R145 ;  /* 0x00000004117f7c23 */ /* 0x000fe20008010891 */
[C---:B----4-:R-:W-:Y:S04]  /*d1e0*/  HMMA.16816.F32.BF16 R12, R112.reuse, R128, R12 ;  /* 0x00000080700c723c */ /* 0x050fe8000004180c */
[----:B------:R-:W1:Y:S01]  /*d1f0*/  MUFU.EX2 R125, R125 ;  /* 0x0000007d007d7308 */ /* 0x000e620000000800 */
[--C-:B------:R-:W-:Y:S01]  /*d200*/  FFMA.FTZ R128, R18, UR4, -R132.reuse ;  /* 0x0000000412807c23 */ /* 0x100fe20008010884 */
[----:B------:R-:W-:Y:S01]  /*d210*/  FFMA.FTZ R129, R19, UR4, -R132 ;  /* 0x0000000413817c23 */ /* 0x000fe20008010884 */
[----:B------:R-:W-:Y:S01]  /*d220*/  FMUL.FTZ R17, R116, R105 ;  /* 0x0000006974117220 */ /* 0x000fe20000410000 */
[C---:B------:R-:W-:Y:S01]  /*d230*/  FMUL.FTZ R18, R3.reuse, R106 ;  /* 0x0000006a03127220 */ /* 0x040fe20000410000 */
[----:B------:R-:W-:Y:S01]  /*d240*/  FMUL.FTZ R19, R3, R107 ;  /* 0x0000006b03137220 */ /* 0x000fe20000410000 */
[----:B------:R-:W-:Y:S04]  /*d250*/  FADD.FTZ R135, R135, R136 ;  /* 0x0000008887877221 */ /* 0x000fe80000010000 */
[----:B------:R-:W-:Y:S01]  /*d260*/  MUFU.EX2 R126, R126 ;  /* 0x0000007e007e7308 */ /* 0x000fe20000000800 */
[----:B------:R-:W-:Y:S01]  /*d270*/  FADD.FTZ R135, R118, R135 ;  /* 0x0000008776877221 */ /* 0x000fe20000010000 */
[----:B------:R-:W-:Y:S01]  /*d280*/  HMMA.16816.F32.BF16 R16, R112, R130, R16 ;  /* 0x000000827010723c */ /* 0x000fe20000041810 */
[----:B------:R-:W3:Y:S02]  /*d290*/  LDSM.16.MT88.4 R112, [R170+0xb400] ;  /* 0x00b40000aa70783b */ /* 0x000ee40000004200 */
[----:B------:R-:W-:Y:S05]  /*d2a0*/  FFMA.FTZ R130, R21, UR4, -R145 ;  /* 0x0000000415827c23 */ /* 0x000fea0008010891 */
[----:B------:R-:W4:Y:S01]  /*d2b0*/  MUFU.EX2 R127, R127 ;  /* 0x0000007f007f7308 */ /* 0x000f220000000800 */
[----:B-1----:R-:W-:Y:S01]  /*d2c0*/  F2FP.BF16.F32.PACK_AB R105, R125, R124 ;  /* 0x0000007c7d69723e */ /* 0x002fe200000010ff */
[----:B------:R-:W-:Y:S01]  /*d2d0*/  FFMA.FTZ R131, R23, UR4, -R132 ;  /* 0x0000000417837c23 */ /* 0x000fe20008010884 */
[----:B------:R-:W-:Y:S07]  /*d2e0*/  F2FP.BF16.F32.PACK_AB R23, R140, R141 ;  /* 0x0000008d8c17723e */ /* 0x000fee00000010ff */
[----:B------:R-:W-:Y:S10]  /*d2f0*/  MUFU.EX2 R128, R128 ;  /* 0x0000008000807308 */ /* 0x000ff40000000800 */
[----:B------:R-:W1:Y:S01]  /*d300*/  MUFU.EX2 R129, R129 ;  /* 0x0000008100817308 */ /* 0x000e620000000800 */
[C---:B----4-:R-:W-:Y:S01]  /*d310*/  F2FP.BF16.F32.PACK_AB R106, R127.reuse, R126 ;  /* 0x0000007e7f6a723e */ /* 0x050fe200000010ff */
[----:B------:R-:W-:Y:S04]  /*d320*/  FADD.FTZ R126, R126, R135 ;  /* 0x000000877e7e7221 */ /* 0x000fe80000010000 */
[----:B------:R-:W-:Y:S04]  /*d330*/  FADD.FTZ R126, R127, R126 ;  /* 0x0000007e7f7e7221 */ /* 0x000fe80000010000 */
[----:B------:R-:W-:Y:S10]  /*d340*/  MUFU.EX2 R3, R41 ;  /* 0x0000002900037308 */ /* 0x000ff40000000800 */
[----:B------:R-:W-:Y:S01]  /*d350*/  MUFU.EX2 R116, R40 ;  /* 0x0000002800747308 */ /* 0x000fe20000000800 */
[----:B-1----:R-:W-:Y:S07]  /*d360*/  F2FP.BF16.F32.PACK_AB R107, R129, R128 ;  /* 0x00000080816b723e */ /* 0x002fee00000010ff */
[C---:B--2---:R-:W-:Y:S02]  /*d370*/  HMMA.16816.F32.BF16 R8, R104.reuse, R108, R8 ;  /* 0x0000006c6808723c */ /* 0x044fe40000041808 */
[----:B------:R-:W1:Y:S06]  /*d380*/  MUFU.EX2 R130, R130 ;  /* 0x0000008200827308 */ /* 0x000e6c0000000800 */
[C---:B------:R-:W-:Y:S01]  /*d390*/  HMMA.16816.F32.BF16 R68, R104.reuse, R110, R68 ;  /* 0x0000006e6844723c */ /* 0x040fe20000041844 */
[----:B------:R-:W2:Y:S03]  /*d3a0*/  LDSM.16.MT88.4 R108, [R168+0xb400] ;  /* 0x00b40000a86c783b */ /* 0x000ea60000004200 */
[----:B------:R-:W4:Y:S04]  /*d3b0*/  MUFU.EX2 R131, R131 ;  /* 0x0000008300837308 */ /* 0x000f280000000800 */
[C---:B------:R-:W-:Y:S06]  /*d3c0*/  HMMA.16816.F32.BF16 R72, R104.reuse, R120, R72 ;  /* 0x000000786848723c */ /* 0x040fec0000041848 */
[----:B------:R-:W-:Y:S01]  /*d3d0*/  MUFU.EX2 R48, R48 ;  /* 0x0000003000307308 */ /* 0x000fe20000000800 */
[C---:B-1----:R-:W-:Y:S01]  /*d3e0*/  F2FP.BF16.F32.PACK_AB R20, R130.reuse, R139 ;  /* 0x0000008b8214723e */ /* 0x042fe200000010ff */
[----:B------:R-:W-:Y:S01]  /*d3f0*/  FADD.FTZ R139, R139, R126 ;  /* 0x0000007e8b8b7221 */ /* 0x000fe20000010000 */
[C---:B------:R-:W-:Y:S01]  /*d400*/  HMMA.16816.F32.BF16 R76, R104.reuse, R122, R76 ;  /* 0x0000007a684c723c */ /* 0x040fe2000004184c */
[----:B------:R-:W1:Y:S06]  /*d410*/  LDSM.16.MT88.4 R120, [R170+0xd400] ;  /* 0x00d40000aa78783b */ /* 0x000e6c0000004200 */
[----:B------:R-:W-:Y:S01]  /*d420*/  MUFU.EX2 R147, R147 ;  /* 0x0000009300937308 */ /* 0x000fe20000000800 */
[----:B----4-:R-:W-:Y:S01]  /*d430*/  F2FP.BF16.F32.PACK_AB R21, R131, R138 ;  /* 0x0000008a8315723e */ /* 0x010fe200000010ff */
[----:B------:R-:W-:Y:S01]  /*d440*/  FADD.FTZ R130, R130, R139 ;  /* 0x0000008b82827221 */ /* 0x000fe20000010000 */
[C---:B---3--:R-:W-:Y:S07]  /*d450*/  HMMA.16816.F32.BF16 R80, R104.reuse, R112, R80 ;  /* 0x000000706850723c */ /* 0x048fee0000041850 */
[----:B------:R-:W-:Y:S01]  /*d460*/  MUFU.EX2 R148, R148 ;  /* 0x0000009400947308 */ /* 0x000fe20000000800 */
[C---:B------:R-:W-:Y:S01]  /*d470*/  HMMA.16816.F32.BF16 R84, R104.reuse, R114, R84 ;  /* 0x000000726854723c */ /* 0x040fe20000041854 */
[----:B------:R-:W3:Y:S08]  /*d480*/  LDSM.16.MT88.4 R112, [R168+0xd400] ;  /* 0x00d40000a870783b */ /* 0x000ef00000004200 */
[----:B------:R-:W-:Y:S01]  /*d490*/  MUFU.EX2 R50, R50 ;  /* 0x0000003200327308 */ /* 0x000fe20000000800 */
[C---:B--2---:R-:W-:Y:S09]  /*d4a0*/  HMMA.16816.F32.BF16 R88, R104.reuse, R108, R88 ;  /* 0x0000006c6858723c */ /* 0x044ff20000041858 */
[----:B------:R-:W-:Y:S01]  /*d4b0*/  MUFU.EX2 R51, R51 ;  /* 0x0000003300337308 */ /* 0x000fe20000000800 */
[C---:B------:R-:W-:Y:S01]  /*d4c0*/  HMMA.16816.F32.BF16 R92, R104.reuse, R110, R92 ;  /* 0x0000006e685c723c */ /* 0x040fe2000004185c */
[----:B------:R-:W2:Y:S08]  /*d4d0*/  LDSM.16.MT88.4 R108, [R170+0x9800] ;  /* 0x00980000aa6c783b */ /* 0x000eb00000004200 */
[----:B------:R-:W-:Y:S01]  /*d4e0*/  MUFU.EX2 R64, R64 ;  /* 0x0000004000407308 */ /* 0x000fe20000000800 */
[C---:B-1----:R-:W-:Y:S08]  /*d4f0*/  HMMA.16816.F32.BF16 R96, R104.reuse, R120, R96 ;  /* 0x000000786860723c */ /* 0x042ff00000041860 */
[C---:B------:R-:W-:Y:S01]  /*d500*/  HMMA.16816.F32.BF16 R100, R104.reuse, R122, R100 ;  /* 0x0000007a6864723c */ /* 0x040fe20000041864 */
[----:B------:R-:W1:Y:S07]  /*d510*/  LDSM.16.MT88.4 R120, [R168+0x9800] ;  /* 0x00980000a878783b */ /* 0x000e6e0000004200 */
[C---:B---3--:R-:W-:Y:S03]  /*d520*/  HMMA.16816.F32.BF16 R12, R104.reuse, R112, R12 ;  /* 0x00000070680c723c */ /* 0x048fe6000004180c */
[--C-:B------:R-:W-:Y:S01]  /*d530*/  FFMA.FTZ R113, R60, UR4, -R145.reuse ;  /* 0x000000043c717c23 */ /* 0x100fe20008010891 */
[--C-:B------:R-:W-:Y:S01]  /*d540*/  FFMA.FTZ R60, R42, UR4, -R132.reuse ;  /* 0x000000042a3c7c23 */ /* 0x100fe20008010884 */
[--C-:B------:R-:W-:Y:S01]  /*d550*/  FFMA.FTZ R112, R61, UR4, -R145.reuse ;  /* 0x000000043d707c23 */ /* 0x100fe20008010891 */
[--C-:B------:R-:W-:Y:S02]  /*d560*/  FFMA.FTZ R61, R43, UR4, -R132.reuse ;  /* 0x000000042b3d7c23 */ /* 0x100fe40008010884 */
[----:B------:R-:W-:Y:S01]  /*d570*/  HMMA.16816.F32.BF16 R16, R104, R114, R16 ;  /* 0x000000726810723c */ /* 0x000fe20000041810 */
[----:B------:R-:W3:Y:S01]  /*d580*/  LDSM.16.MT88.4 R104, [R168+0xb800] ;  /* 0x00b80000a868783b */ /* 0x000ee20000004200 */
[----:B------:R-:W-:Y:S01]  /*d590*/  MUFU.EX2 R7, R112 ;  /* 0x0000007000077308 */ /* 0x000fe20000000800 */
[--C-:B------:R-:W-:Y:S01]  /*d5a0*/  FFMA.FTZ R115, R52, UR4, -R145.reuse ;  /* 0x0000000434737c23 */ /* 0x100fe20008010891 */
[--C-:B------:R-:W-:Y:S04]  /*d5b0*/  FFMA.FTZ R114, R57, UR4, -R145.reuse ;  /* 0x0000000439727c23 */ /* 0x100fe80008010891 */
[C---:B--2---:R-:W-:Y:S01]  /*d5c0*/  HMMA.16816.F32.BF16 R8, R20.reuse, R108, R8 ;  /* 0x0000006c1408723c */ /* 0x044fe20000041808 */
[----:B------:R-:W-:Y:S03]  /*d5d0*/  LDSM.16.MT88.4 R40, [R170+0xe400] ;  /* 0x00e40000aa28783b */ /* 0x000fe60000004200 */
[----:B------:R2:W-:Y:S04]  /*d5e0*/  MUFU.EX2 R52, R36 ;  /* 0x0000002400347308 */ /* 0x0005e80000000800 */
[C---:B------:R-:W-:Y:S01]  /*d5f0*/  HMMA.16816.F32.BF16 R68, R20.reuse, R110, R68 ;  /* 0x0000006e1444723c */ /* 0x040fe20000041844 */
[----:B------:R-:W4:Y:S05]  /*d600*/  LDSM.16.MT88.4 R108, [R170+0xd800] ;  /* 0x00d80000aa6c783b */ /* 0x000f2a0000004200 */
[----:B------:R5:W-:Y:S02]  /*d610*/  MUFU.EX2 R57, R146 ;  /* 0x0000009200397308 */ /* 0x000be40000000800 */
[C---:B-1----:R-:W-:Y:S08]  /*d620*/  HMMA.16816.F32.BF16 R72, R20.reuse, R120, R72 ;  /* 0x000000781448723c */ /* 0x042ff00000041848 */
[----:B------:R-:W-:Y:S01]  /*d630*/  MUFU.EX2 R60, R60 ;  /* 0x0000003c003c7308 */ /* 0x000fe20000000800 */
[----:B--2---:R-:W-:Y:S01]  /*d640*/  LDSM.16.MT88.4 R36, [R170+0xc000] ;  /* 0x00c00000aa24783b */ /* 0x004fe20000004200 */
[--C-:B------:R-:W-:Y:S01]  /*d650*/  FFMA.FTZ R120, R28, UR4, -R145.reuse ;  /* 0x000000041c787c23 */ /* 0x100fe20008010891 */
[--C-:B------:R-:W-:Y:S01]  /*d660*/  FFMA.FTZ R121, R29, UR4, -R145.reuse ;  /* 0x000000041d797c23 */ /* 0x100fe20008010891 */
[C---:B------:R-:W-:Y:S06]  /*d670*/  HMMA.16816.F32.BF16 R76, R20.reuse, R122, R76 ;  /* 0x0000007a144c723c */ /* 0x040fec000004184c */
[----:B------:R-:W-:Y:S01]  /*d680*/  MUFU.EX2 R120, R120 ;  /* 0x0000007800787308 */ /* 0x000fe20000000800 */
[--C-:B------:R-:W-:Y:S01]  /*d690*/  FFMA.FTZ R123, R30, UR4, -R132.reuse ;  /* 0x000000041e7b7c23 */ /* 0x100fe20008010884 */
[--C-:B------:R-:W-:Y:S01]  /*d6a0*/  FFMA.FTZ R122, R35, UR4, -R132.reuse ;  /* 0x00000004237a7c23 */ /* 0x100fe20008010884 */
[--C-:B-----5:R-:W-:Y:S01]  /*d6b0*/  FFMA.FTZ R146, R47, UR4, -R132.reuse ;  /* 0x000000042f927c23 */ /* 0x120fe20008010884 */
[--C-:B------:R-:W-:Y:S01]  /*d6c0*/  FFMA.FTZ R47, R54, UR4, -R132.reuse ;  /* 0x00000004362f7c23 */ /* 0x100fe20008010884 */
[C---:B------:R-:W-:Y:S05]  /*d6d0*/  HMMA.16816.F32.BF16 R80, R20.reuse, R24, R80 ;  /* 0x000000181450723c */ /* 0x040fea0000041850 */
[----:B------:R-:W-:Y:S03]  /*d6e0*/  MUFU.EX2 R58, R47 ;  /* 0x0000002f003a7308 */ /* 0x000fe60000000800 */
[C---:B------:R-:W-:Y:S01]  /*d6f0*/  HMMA.16816.F32.BF16 R84, R20.reuse, R26, R84 ;  /* 0x0000001a1454723c */ /* 0x040fe20000041854 */
[----:B------:R-:W1:Y:S06]  /*d700*/  LDSM.16.MT88.4 R24, [R168+0xd800] ;  /* 0x00d80000a818783b */ /* 0x000e6c0000004200 */
[----:B------:R-:W2:Y:S01]  /*d710*/  MUFU.EX2 R121, R121 ;  /* 0x0000007900797308 */ /* 0x000ea20000000800 */
[C---:B---3--:R-:W-:Y:S09]  /*d720*/  HMMA.16816.F32.BF16 R88, R20.reuse, R104, R88 ;  /* 0x000000681458723c */ /* 0x048ff20000041858 */
[----:B------:R3:W-:Y:S01]  /*d730*/  MUFU.EX2 R54, R115 ;  /* 0x0000007300367308 */ /* 0x0007e20000000800 */
[C---:B------:R-:W-:Y:S01]  /*d740*/  HMMA.16816.F32.BF16 R92, R20.reuse, R106, R92 ;  /* 0x0000006a145c723c */ /* 0x040fe2000004185c */
[----:B------:R-:W-:Y:S08]  /*d750*/  LDSM.16.MT88.4 R104, [R168+0x9c00] ;  /* 0x009c0000a868783b */ /* 0x000ff00000004200 */
[----:B------:R-:W-:Y:S01]  /*d760*/  MUFU.EX2 R123, R123 ;  /* 0x0000007b007b7308 */ /* 0x000fe20000000800 */
[C---:B----4-:R-:W-:Y:S09]  /*d770*/  HMMA.16816.F32.BF16 R96, R20.reuse, R108, R96 ;  /* 0x0000006c1460723c */ /* 0x050ff20000041860 */
[----:B------:R-:W-:Y:S01]  /*d780*/  MUFU.EX2 R122, R122 ;  /* 0x0000007a007a7308 */ /* 0x000fe20000000800 */
[----:B------:R-:W-:Y:S01]  /*d790*/  FFMA.FTZ R108, R31, UR4, -R132 ;  /* 0x000000041f6c7c23 */ /* 0x000fe20008010884 */
[--C-:B------:R-:W-:Y:S01]  /*d7a0*/  FFMA.FTZ R109, R32, UR4, -R145.reuse ;  /* 0x00000004206d7c23 */ /* 0x100fe20008010891 */
[----:B------:R-:W4:Y:S01]  /*d7b0*/  LDSM.16.MT88.4 R28, [R170+0x9c00] ;  /* 0x009c0000aa1c783b */ /* 0x000f220000004200 */
[----:B---3--:R-:W-:Y:S01]  /*d7c0*/  FADD.FTZ R115, R119, R144 ;  /* 0x0000009077737221 */ /* 0x008fe20000010000 */
[C---:B------:R-:W-:Y:S05]  /*d7d0*/  HMMA.16816.F32.BF16 R100, R20.reuse, R110, R100 ;  /* 0x0000006e1464723c */ /* 0x040fea0000041864 */
[----:B------:R-:W-:Y:S01]  /*d7e0*/  MUFU.EX2 R109, R109 ;  /* 0x0000006d006d7308 */ /* 0x000fe20000000800 */
[----:B------:R-:W-:Y:S01]  /*d7f0*/  FFMA.FTZ R110, R33, UR4, -R145 ;  /* 0x00000004216e7c23 */ /* 0x000fe20008010891 */
[--C-:B------:R-:W-:Y:S01]  /*d800*/  FFMA.FTZ R111, R34, UR4, -R132.reuse ;  /* 0x00000004226f7c23 */ /* 0x100fe20008010884 */
[----:B------:R-:W-:Y:S01]  /*d810*/  FADD.FTZ R115, R6, R115 ;  /* 0x0000007306737221 */ /* 0x000fe20000010000 */
[----:B------:R-:W-:Y:S01]  /*d820*/  LDSM.16.MT88.4 R32, [R170+0xdc00] ;  /* 0x00dc0000aa20783b */ /* 0x000fe20000004200 */
[----:B------:R-:W-:Y:S01]  /*d830*/  FFMA.FTZ R145, R65, UR4, -R145 ;  /* 0x0000000441917c23 */ /* 0x000fe20008010891 */
[--C-:B------:R-:W-:Y:S01]  /*d840*/  FFMA.FTZ R65, R46, UR4, -R132.reuse ;  /* 0x000000042e417c23 */ /* 0x100fe20008010884 */
[C---:B-1----:R-:W-:Y:S03]  /*d850*/  HMMA.16816.F32.BF16 R12, R20.reuse, R24, R12 ;  /* 0x00000018140c723c */ /* 0x042fe6000004180c */
[----:B------:R-:W1:Y:S01]  /*d860*/  MUFU.EX2 R108, R108 ;  /* 0x0000006c006c7308 */ /* 0x000e620000000800 */
[----:B------:R-:W-:Y:S01]  /*d870*/  FFMA.FTZ R46, R55, UR4, -R132 ;  /* 0x00000004372e7c23 */ /* 0x000fe20008010884 */
[----:B------:R-:W-:Y:S03]  /*d880*/  FADD.FTZ R124, R124, R115 ;  /* 0x000000737c7c7221 */ /* 0x000fe60000010000 */
[----:B------:R-:W-:Y:S05]  /*d890*/  HMMA.16816.F32.BF16 R16, R20, R26, R16 ;  /* 0x0000001a1410723c */ /* 0x000fea0000041810 */
[----:B------:R-:W3:Y:S01]  /*d8a0*/  MUFU.EX2 R110, R110 ;  /* 0x0000006e006e7308 */ /* 0x000ee20000000800 */
[----:B------:R-:W5:Y:S01]  /*d8b0*/  LDSM.16.MT88.4 R24, [R170+0xbc00] ;  /* 0x00bc0000aa18783b */ /* 0x000f620000004200 */
[----:B--2---:R-:W-:Y:S01]  /*d8c0*/  F2FP.BF16.F32.PACK_AB R20, R121, R120 ;  /* 0x000000787914723e */ /* 0x004fe200000010ff */
[----:B------:R-:W-:Y:S04]  /*d8d0*/  FADD.FTZ R125, R125, R124 ;  /* 0x0000007c7d7d7221 */ /* 0x000fe80000010000 */
[----:B------:R-:W-:Y:S03]  /*d8e0*/  FADD.FTZ R128, R128, R125 ;  /* 0x0000007d80807221 */ /* 0x000fe60000010000 */
[----:B------:R-:W2:Y:S01]  /*d8f0*/  MUFU.EX2 R111, R111 ;  /* 0x0000006f006f7308 */ /* 0x000ea20000000800 */
[----:B-1----:R-:W-:Y:S01]  /*d900*/  F2FP.BF16.F32.PACK_AB R21, R108, R123 ;  /* 0x0000007b6c15723e */ /* 0x002fe200000010ff */
[----:B------:R-:W-:Y:S04]  /*d910*/  FADD.FTZ R129, R129, R128 ;  /* 0x0000008081817221 */ /* 0x000fe80000010000 */
[----:B------:R-:W-:Y:S04]  /*d920*/  FADD.FTZ R138, R138, R129 ;  /* 0x000000818a8a7221 */ /* 0x000fe80000010000 */
[----:B------:R-:W-:Y:S01]  /*d930*/  MUFU.EX2 R55, R45 ;  /* 0x0000002d00377308 */ /* 0x000fe20000000800 */
[----:B---3--:R-:W-:Y:S01]  /*d940*/  F2FP.BF16.F32.PACK_AB R22, R110, R109 ;  /* 0x0000006d6e16723e */ /* 0x008fe200000010ff */
[----:B------:R-:W-:Y:S04]  /*d950*/  FADD.FTZ R138, R131, R138 ;  /* 0x0000008a838a7221 */ /* 0x000fe80000010000 */
[----:B------:R-:W-:Y:S04]  /*d960*/  FADD.FTZ R141, R141, R138 ;  /* 0x0000008a8d8d7221 */ /* 0x000fe80000010000 */
[----:B------:R-:W-:Y:S01]  /*d970*/  MUFU.EX2 R6, R113 ;  /* 0x0000007100067308 */ /* 0x000fe20000000800 */
[----:B--2---:R-:W-:Y:S01]  /*d980*/  F2FP.BF16.F32.PACK_AB R23, R122, R111 ;  /* 0x0000006f7a17723e */ /* 0x004fe200000010ff */
[----:B------:R-:W-:Y:S04]  /*d990*/  FADD.FTZ R140, R140, R141 ;  /* 0x0000008d8c8c7221 */ /* 0x000fe80000010000 */
[----:B------:R-:W-:Y:S02]  /*d9a0*/  FADD.FTZ R123, R123, R140 ;  /* 0x0000008c7b7b7221 */ /* 0x000fe40000010000 */
[C---:B----4-:R-:W-:Y:S02]  /*d9b0*/  HMMA.16816.F32.BF16 R8, R20.reuse, R28, R8 ;  /* 0x0000001c1408723c */ /* 0x050fe40000041808 */
[----:B------:R-:W1:Y:S01]  /*d9c0*/  MUFU.EX2 R61, R61 ;  /* 0x0000003d003d7308 */ /* 0x000e620000000800 */
[----:B------:R-:W-:Y:S04]  /*d9d0*/  FADD.FTZ R108, R108, R123 ;  /* 0x0000007b6c6c7221 */ /* 0x000fe80000010000 */
[----:B------:R-:W-:Y:S01]  /*d9e0*/  FADD.FTZ R111, R111, R108 ;  /* 0x0000006c6f6f7221 */ /* 0x000fe20000010000 */
[C---:B------:R-:W-:Y:S01]  /*d9f0*/  HMMA.16816.F32.BF16 R68, R20.reuse, R30, R68 ;  /* 0x0000001e1444723c */ /* 0x040fe20000041844 */
[----:B------:R-:W2:Y:S03]  /*da00*/  LDSM.16.MT88.4 R28, [R168+0xbc00] ;  /* 0x00bc0000a81c783b */ /* 0x000ea60000004200 */
[----:B------:R-:W-:Y:S01]  /*da10*/  MUFU.EX2 R65, R65 ;  /* 0x0000004100417308 */ /* 0x000fe20000000800 */
[----:B------:R-:W-:Y:S03]  /*da20*/  FADD.FTZ R122, R122, R111 ;  /* 0x0000006f7a7a7221 */ /* 0x000fe60000010000 */
[C---:B------:R-:W-:Y:S06]  /*da30*/  HMMA.16816.F32.BF16 R72, R20.reuse, R104, R72 ;  /* 0x000000681448723c */ /* 0x040fec0000041848 */
[----:B------:R-:W-:Y:S01]  /*da40*/  MUFU.EX2 R146, R146 ;  /* 0x0000009200927308 */ /* 0x000fe20000000800 */
[--C-:B------:R-:W-:Y:S01]  /*da50*/  FFMA.FTZ R105, R63, UR4, -R132.reuse ;  /* 0x000000043f697c23 */ /* 0x100fe20008010884 */
[--C-:B------:R-:W-:Y:S01]  /*da60*/  FFMA.FTZ R104, R66, UR4, -R132.reuse ;  /* 0x0000000442687c23 */ /* 0x100fe20008010884 */
[C---:B------:R-:W-:Y:S07]  /*da70*/  HMMA.16816.F32.BF16 R76, R20.reuse, R106, R76 ;  /* 0x0000006a144c723c */ /* 0x040fee000004184c */
[----:B------:R-:W-:Y:S01]  /*da80*/  MUFU.EX2 R63, R114 ;  /* 0x00000072003f7308 */ /* 0x000fe20000000800 */
[--C-:B------:R-:W-:Y:S01]  /*da90*/  FFMA.FTZ R107, R59, UR4, -R132.reuse ;  /* 0x000000043b6b7c23 */ /* 0x100fe20008010884 */
[--C-:B------:R-:W-:Y:S01]  /*daa0*/  FFMA.FTZ R106, R62, UR4, -R132.reuse ;  /* 0x000000043e6a7c23 */ /* 0x100fe20008010884 */
[----:B------:R-:W-:Y:S01]  /*dab0*/  FFMA.FTZ R132, R67, UR4, -R132 ;  /* 0x0000000443847c23 */ /* 0x000fe20008010884 */
[C---:B-----5:R-:W-:Y:S06]  /*dac0*/  HMMA.16816.F32.BF16 R80, R20.reuse, R24, R80 ;  /* 0x000000181450723c */ /* 0x060fec0000041850 */
[----:B------:R-:W-:Y:S02]  /*dad0*/  MUFU.EX2 R59, R46 ;  /* 0x0000002e003b7308 */ /* 0x000fe40000000800 */
[C---:B------:R-:W-:Y:S01]  /*dae0*/  HMMA.16816.F32.BF16 R84, R20.reuse, R26, R84 ;  /* 0x0000001a1454723c */ /* 0x040fe20000041854 */
[----:B------:R-:W3:Y:S07]  /*daf0*/  LDSM.16.MT88.4 R24, [R168+0xdc00] ;  /* 0x00dc0000a818783b */ /* 0x000eee0000004200 */
[----:B------:R4:W-:Y:S01]  /*db00*/  MUFU.EX2 R62, R44 ;  /* 0x0000002c003e7308 */ /* 0x0009e20000000800 */
[C---:B--2---:R-:W-:Y:S09]  /*db10*/  HMMA.16816.F32.BF16 R88, R20.reuse, R28, R88 ;  /* 0x0000001c1458723c */ /* 0x044ff20000041858 */
[----:B------:R-:W-:Y:S01]  /*db20*/  MUFU.EX2 R67, R149 ;  /* 0x0000009500437308 */ /* 0x000fe20000000800 */
[C---:B------:R-:W-:Y:S01]  /*db30*/  HMMA.16816.F32.BF16 R92, R20.reuse, R30, R92 ;  /* 0x0000001e145c723c */ /* 0x040fe2000004185c */
[----:B------:R-:W2:Y:S08]  /*db40*/  LDSM.16.MT88.4 R28, [R170+0xa000] ;  /* 0x00a00000aa1c783b */ /* 0x000eb00000004200 */
[----:B------:R-:W-:Y:S01]  /*db50*/  MUFU.EX2 R66, R107 ;  /* 0x0000006b00427308 */ /* 0x000fe20000000800 */
[C---:B------:R-:W-:Y:S01]  /*db60*/  HMMA.16816.F32.BF16 R96, R20.reuse, R32, R96 ;  /* 0x000000201460723c */ /* 0x040fe20000041860 */
[----:B----4-:R-:W-:Y:S08]  /*db70*/  LDSM.16.MT88.4 R44, [R170+0xe800] ;  /* 0x00e80000aa2c783b */ /* 0x010ff00000004200 */
[----:B------:R-:W-:Y:S01]  /*db80*/  MUFU.EX2 R119, R106 ;  /* 0x0000006a00777308 */ /* 0x000fe20000000800 */
[C---:B------:R-:W-:Y:S01]  /*db90*/  HMMA.16816.F32.BF16 R100, R20.reuse, R34, R100 ;  /* 0x000000221464723c */ /* 0x040fe20000041864 */
[----:B------:R-:W4:Y:S08]  /*dba0*/  LDSM.16.MT88.4 R32, [R168+0xa000] ;  /* 0x00a00000a820783b */ /* 0x000f300000004200 */
[----:B------:R-:W5:Y:S01]  /*dbb0*/  MUFU.EX2 R145, R145 ;  /* 0x0000009100917308 */ /* 0x000f620000000800 */
[C---:B---3--:R-:W-:Y:S09]  /*dbc0*/  HMMA.16816.F32.BF16 R12, R20.reuse, R24, R12 ;  /* 0x00000018140c723c */ /* 0x048ff2000004180c */
[----:B------:R-:W-:Y:S01]  /*dbd0*/  MUFU.EX2 R132, R132 ;  /* 0x0000008400847308 */ /* 0x000fe20000000800 */
[----:B------:R-:W-:Y:S01]  /*dbe0*/  HMMA.16816.F32.BF16 R16, R20, R26, R16 ;  /* 0x0000001a1410723c */ /* 0x000fe20000041810 */
[----:B------:R-:W3:Y:S02]  /*dbf0*/  LDSM.16.MT88.4 R24, [R168+0xc000] ;  /* 0x00c00000a818783b */ /* 0x000ee40000004200 */
[----:B------:R-:W-:Y:S02]  /*dc00*/  F2FP.BF16.F32.PACK_AB R20, R56, R49 ;  /* 0x000000313814723e */ /* 0x000fe400000010ff */
[C---:B------:R-:W-:Y:S01]  /*dc10*/  F2FP.BF16.F32.PACK_AB R21, R48.reuse, R53 ;  /* 0x000000353015723e */ /* 0x040fe200000010ff */
[----:B------:R-:W-:Y:S01]  /*dc20*/  FADD.FTZ R53, R53, R122 ;  /* 0x0000007a35357221 */ /* 0x000fe20000010000 */
[----:B------:R-:W-:Y:S02]  /*dc30*/  F2FP.BF16.F32.PACK_AB R22, R57, R52 ;  /* 0x000000343916723e */ /* 0x000fe400000010ff */
[----:B-1----:R-:W-:Y:S01]  /*dc40*/  F2FP.BF16.F32.PACK_AB R23, R61, R60 ;  /* 0x0000003c3d17723e */ /* 0x002fe200000010ff */
[----:B------:R-:W-:Y:S01]  /*dc50*/  FADD.FTZ R53, R48, R53 ;  /* 0x0000003530357221 */ /* 0x000fe20000010000 */
[----:B-----5:R-:W-:Y:S03]  /*dc60*/  F2FP.BF16.F32.PACK_AB R106, R145, R64 ;  /* 0x00000040916a723e */ /* 0x020fe600000010ff */
[----:B------:R-:W-:Y:S02]  /*dc70*/  FADD.FTZ R60, R60, R53 ;  /* 0x000000353c3c7221 */ /* 0x000fe40000010000 */
[C---:B--2---:R-:W-:Y:S03]  /*dc80*/  HMMA.16816.F32.BF16 R8, R20.reuse, R28, R8 ;  /* 0x0000001c1408723c */ /* 0x044fe60000041808 */
[----:B------:R-:W-:Y:S05]  /*dc90*/  FADD.FTZ R60, R61, R60 ;  /* 0x0000003c3d3c7221 */ /* 0x000fea0000010000 */
[C---:B------:R-:W-:Y:S01]  /*dca0*/  HMMA.16816.F32.BF16 R68, R20.reuse, R30, R68 ;  /* 0x0000001e1444723c */ /* 0x040fe20000041844 */
[----:B------:R-:W1:Y:S07]  /*dcb0*/  LDSM.16.MT88.4 R28, [R170+0xe000] ;  /* 0x00e00000aa1c783b */ /* 0x000e6e0000004200 */
[C---:B----4-:R-:W-:Y:S08]  /*dcc0*/  HMMA.16816.F32.BF16 R72, R20.reuse, R32, R72 ;  /* 0x000000201448723c */ /* 0x050ff00000041848 */
[C---:B------:R-:W-:Y:S01]  /*dcd0*/  HMMA.16816.F32.BF16 R76, R20.reuse, R34, R76 ;  /* 0x00000022144c723c */ /* 0x040fe2000004184c */
[----:B------:R-:W2:Y:S07]  /*dce0*/  LDSM.16.MT88.4 R32, [R168+0xe000] ;  /* 0x00e00000a820783b */ /* 0x000eae0000004200 */
[C---:B------:R-:W-:Y:S08]  /*dcf0*/  HMMA.16816.F32.BF16 R80, R20.reuse, R36, R80 ;  /* 0x000000241450723c */ /* 0x040ff00000041850 */
[C---:B------:R-:W-:Y:S01]  /*dd00*/  HMMA.16816.F32.BF16 R84, R20.reuse, R38, R84 ;  /* 0x000000261454723c */ /* 0x040fe20000041854 */
[----:B------:R-:W-:Y:S07]  /*dd10*/  LDSM.16.MT88.4 R36, [R170+0xc400] ;  /* 0x00c40000aa24783b */ /* 0x000fee0000004200 */
[C---:B---3--:R-:W-:Y:S08]  /*dd20*/  HMMA.16816.F32.BF16 R88, R20.reuse, R24, R88 ;  /* 0x000000181458723c */ /* 0x048ff00000041858 */
[C---:B------:R-:W-:Y:S01]  /*dd30*/  HMMA.16816.F32.BF16 R92, R20.reuse, R26, R92 ;  /* 0x0000001a145c723c */ /* 0x040fe2000004185c */
[----:B------:R-:W3:Y:S07]  /*dd40*/  LDSM.16.MT88.4 R24, [R170+0xa400] ;  /* 0x00a40000aa18783b */ /* 0x000eee0000004200 */
[C---:B-1----:R-:W-:Y:S08]  /*dd50*/  HMMA.16816.F32.BF16 R96, R20.reuse, R28, R96 ;  /* 0x0000001c1460723c */ /* 0x042ff00000041860 */
[C---:B------:R-:W-:Y:S01]  /*dd60*/  HMMA.16816.F32.BF16 R100, R20.reuse, R30, R100 ;  /* 0x0000001e1464723c */ /* 0x040fe20000041864 */
[----:B------:R-:W1:Y:S07]  /*dd70*/  LDSM.16.MT88.4 R28, [R168+0xa400] ;  /* 0x00a40000a81c783b */ /* 0x000e6e0000004200 */
[C---:B--2---:R-:W-:Y:S08]  /*dd80*/  HMMA.16816.F32.BF16 R12, R20.reuse, R32, R12 ;  /* 0x00000020140c723c */ /* 0x044ff0000004180c */
[----:B------:R-:W-:Y:S01]  /*dd90*/  HMMA.16816.F32.BF16 R16, R20, R34, R16 ;  /* 0x000000221410723c */ /* 0x000fe20000041810 */
[----:B------:R-:W2:Y:S02]  /*dda0*/  LDSM.16.MT88.4 R32, [R168+0xc400] ;  /* 0x00c40000a820783b */ /* 0x000ea40000004200 */
[----:B------:R-:W-:Y:S02]  /*ddb0*/  F2FP.BF16.F32.PACK_AB R20, R116, R3 ;  /* 0x000000037414723e */ /* 0x000fe400000010ff */
[----:B------:R-:W-:Y:S01]  /*ddc0*/  F2FP.BF16.F32.PACK_AB R21, R146, R65 ;  /* 0x000000419215723e */ /* 0x000fe200000010ff */
[----:B------:R-:W-:Y:S01]  /*ddd0*/  FADD.FTZ R65, R65, R60 ;  /* 0x0000003c41417221 */ /* 0x000fe20000010000 */
[----:B------:R-:W-:Y:S02]  /*dde0*/  F2FP.BF16.F32.PACK_AB R22, R148, R147 ;  /* 0x000000939416723e */ /* 0x000fe400000010ff */
[C---:B------:R-:W-:Y:S01]  /*ddf0*/  F2FP.BF16.F32.PACK_AB R23, R51.reuse, R50 ;  /* 0x000000323317723e */ /* 0x040fe200000010ff */
[----:B------:R-:W-:Y:S04]  /*de00*/  FADD.FTZ R65, R146, R65 ;  /* 0x0000004192417221 */ /* 0x000fe80000010000 */
[----:B------:R-:W-:Y:S02]  /*de10*/  FADD.FTZ R50, R50, R65 ;  /* 0x0000004132327221 */ /* 0x000fe40000010000 */
[C---:B---3--:R-:W-:Y:S03]  /*de20*/  HMMA.16816.F32.BF16 R8, R20.reuse, R24, R8 ;  /* 0x000000181408723c */ /* 0x048fe60000041808 */
[----:B------:R-:W-:Y:S05]  /*de30*/  FADD.FTZ R51, R51, R50 ;  /* 0x0000003233337221 */ /* 0x000fea0000010000 */
[C---:B------:R-:W-:Y:S01]  /*de40*/  HMMA.16816.F32.BF16 R68, R20.reuse, R26, R68 ;  /* 0x0000001a1444723c */ /* 0x040fe20000041844 */
[----:B------:R-:W3:Y:S07]  /*de50*/  LDSM.16.MT88.4 R24, [R168+0xe400] ;  /* 0x00e40000a818783b */ /* 0x000eee0000004200 */
[C---:B-1----:R-:W-:Y:S08]  /*de60*/  HMMA.16816.F32.BF16 R72, R20.reuse, R28, R72 ;  /* 0x0000001c1448723c */ /* 0x042ff00000041848 */
[C---:B------:R-:W-:Y:S01]  /*de70*/  HMMA.16816.F32.BF16 R76, R20.reuse, R30, R76 ;  /* 0x0000001e144c723c */ /* 0x040fe2000004184c */
[----:B------:R-:W1:Y:S07]  /*de80*/  LDSM.16.MT88.4 R28, [R170+0xa800] ;  /* 0x00a80000aa1c783b */ /* 0x000e6e0000004200 */
[C---:B------:R-:W-:Y:S08]  /*de90*/  HMMA.16816.F32.BF16 R80, R20.reuse, R36, R80 ;  /* 0x000000241450723c */ /* 0x040ff00000041850 */
[C---:B------:R-:W-:Y:S01]  /*dea0*/  HMMA.16816.F32.BF16 R84, R20.reuse, R38, R84 ;  /* 0x000000261454723c */ /* 0x040fe20000041854 */
[----:B------:R-:W-:Y:S07]  /*deb0*/  LDSM.16.MT88.4 R36, [R170+0xc800] ;  /* 0x00c80000aa24783b */ /* 0x000fee0000004200 */
[C---:B--2---:R-:W-:Y:S08]  /*dec0*/  HMMA.16816.F32.BF16 R88, R20.reuse, R32, R88 ;  /* 0x000000201458723c */ /* 0x044ff00000041858 */
[C---:B------:R-:W-:Y:S01]  /*ded0*/  HMMA.16816.F32.BF16 R92, R20.reuse, R34, R92 ;  /* 0x00000022145c723c */ /* 0x040fe2000004185c */
[----:B------:R-:W2:Y:S07]  /*dee0*/  LDSM.16.MT88.4 R32, [R168+0xa800] ;  /* 0x00a80000a820783b */ /* 0x000eae0000004200 */
[C---:B------:R-:W-:Y:S08]  /*def0*/  HMMA.16816.F32.BF16 R96, R20.reuse, R40, R96 ;  /* 0x000000281460723c */ /* 0x040ff00000041860 */
[C---:B------:R-:W-:Y:S01]  /*df00*/  HMMA.16816.F32.BF16 R100, R20.reuse, R42, R100 ;  /* 0x0000002a1464723c */ /* 0x040fe20000041864 */
[----:B------:R-:W4:Y:S07]  /*df10*/  LDSM.16.MT88.4 R40, [R168+0xc800] ;  /* 0x00c80000a828783b */ /* 0x000f2e0000004200 */
[C---:B---3--:R-:W-:Y:S08]  /*df20*/  HMMA.16816.F32.BF16 R12, R20.reuse, R24, R12 ;  /* 0x00000018140c723c */ /* 0x048ff0000004180c */
[----:B------:R-:W-:Y:S01]  /*df30*/  HMMA.16816.F32.BF16 R16, R20, R26, R16 ;  /* 0x0000001a1410723c */ /* 0x000fe20000041810 */
[----:B------:R-:W3:Y:S02]  /*df40*/  LDSM.16.MT88.4 R24, [R168+0xe800] ;  /* 0x00e80000a818783b */ /* 0x000ee40000004200 */
[----:B------:R-:W-:Y:S02]  /*df50*/  F2FP.BF16.F32.PACK_AB R20, R55, R54 ;  /* 0x000000363714723e */ /* 0x000fe400000010ff */
[----:B------:R-:W-:Y:S02]  /*df60*/  F2FP.BF16.F32.PACK_AB R22, R63, R62 ;  /* 0x0000003e3f16723e */ /* 0x000fe400000010ff */
[----:B------:R-:W-:Y:S02]  /*df70*/  F2FP.BF16.F32.PACK_AB R23, R66, R67 ;  /* 0x000000434217723e */ /* 0x000fe400000010ff */
[C---:B------:R-:W-:Y:S01]  /*df80*/  F2FP.BF16.F32.PACK_AB R21, R59.reuse, R58 ;  /* 0x0000003a3b15723e */ /* 0x040fe200000010ff */
[----:B------:R-:W-:Y:S04]  /*df90*/  FADD.FTZ R58, R58, R51 ;  /* 0x000000333a3a7221 */ /* 0x000fe80000010000 */
[----:B------:R-:W-:Y:S02]  /*dfa0*/  FADD.FTZ R58, R59, R58 ;  /* 0x0000003a3b3a7221 */ /* 0x000fe40000010000 */
[C---:B-1----:R-:W-:Y:S03]  /*dfb0*/  HMMA.16816.F32.BF16 R8, R20.reuse, R28, R8 ;  /* 0x0000001c1408723c */ /* 0x042fe60000041808 */
[----:B------:R-:W-:Y:S04]  /*dfc0*/  FADD.FTZ R67, R67, R58 ;  /* 0x0000003a43437221 */ /* 0x000fe80000010000 */
[----:B------:R-:W-:Y:S01]  /*dfd0*/  FADD.FTZ R66, R66, R67 ;  /* 0x0000004342427221 */ /* 0x000fe20000010000 */
[C---:B------:R-:W-:Y:S01]  /*dfe0*/  HMMA.16816.F32.BF16 R68, R20.reuse, R30, R68 ;  /* 0x0000001e1444723c */ /* 0x040fe20000041844 */
[----:B------:R-:W1:Y:S07]  /*dff0*/  LDSM.16.MT88.4 R28, [R170+0xac00] ;  /* 0x00ac0000aa1c783b */ /* 0x000e6e0000004200 */
[C---:B--2---:R-:W-:Y:S08]  /*e000*/  HMMA.16816.F32.BF16 R72, R20.reuse, R32, R72 ;  /* 0x000000201448723c */ /* 0x044ff00000041848 */
[C---:B------:R-:W-:Y:S01]  /*e010*/  HMMA.16816.F32.BF16 R76, R20.reuse, R34, R76 ;  /* 0x00000022144c723c */ /* 0x040fe2000004184c */
[----:B------:R-:W2:Y:S07]  /*e020*/  LDSM.16.MT88.4 R32, [R168+0xac00] ;  /* 0x00ac0000a820783b */ /* 0x000eae0000004200 */
[C---:B------:R-:W-:Y:S08]  /*e030*/  HMMA.16816.F32.BF16 R80, R20.reuse, R36, R80 ;  /* 0x000000241450723c */ /* 0x040ff00000041850 */
[C---:B------:R-:W-:Y:S01]  /*e040*/  HMMA.16816.F32.BF16 R84, R20.reuse, R38, R84 ;  /* 0x000000261454723c */ /* 0x040fe20000041854 */
[----:B------:R-:W5:Y:S07]  /*e050*/  LDSM.16.MT88.4 R36, [R170+0xcc00] ;  /* 0x00cc0000aa24783b */ /* 0x000f6e0000004200 */
[C---:B----4-:R-:W-:Y:S01]  /*e060*/  HMMA.16816.F32.BF16 R88, R20.reuse, R40, R88 ;  /* 0x000000281458723c */ /* 0x050fe20000041858 */
[----:B------:R-:W4:Y:S07]  /*e070*/  MUFU.EX2 R40, R105 ;  /* 0x0000006900287308 */ /* 0x000f2e0000000800 */
[C---:B------:R-:W-:Y:S03]  /*e080*/  HMMA.16816.F32.BF16 R92, R20.reuse, R42, R92 ;  /* 0x0000002a145c723c */ /* 0x040fe6000004185c */
[----:B------:R3:W1:Y:S05]  /*e090*/  MUFU.EX2 R41, R104 ;  /* 0x0000006800297308 */ /* 0x00066a0000000800 */
[C---:B------:R-:W-:Y:S03]  /*e0a0*/  HMMA.16816.F32.BF16 R96, R20.reuse, R44, R96 ;  /* 0x0000002c1460723c */ /* 0x040fe60000041860 */
[C---:B----4-:R-:W-:Y:S01]  /*e0b0*/  F2FP.BF16.F32.PACK_AB R105, R40.reuse, R119 ;  /* 0x000000772869723e */ /* 0x050fe200000010ff */
[----:B------:R-:W-:Y:S04]  /*e0c0*/  FADD.FTZ R119, R119, R66 ;  /* 0x0000004277777221 */ /* 0x000fe80000010000 */
[C---:B------:R-:W-:Y:S03]  /*e0d0*/  HMMA.16816.F32.BF16 R100, R20.reuse, R46, R100 ;  /* 0x0000002e1464723c */ /* 0x040fe60000041864 */
[----:B---3--:R-:W-:Y:S01]  /*e0e0*/  F2FP.BF16.F32.PACK_AB R104, R7, R6 ;  /* 0x000000060768723e */ /* 0x008fe200000010ff */
[----:B------:R-:W-:Y:S01]  /*e0f0*/  FADD.FTZ R40, R40, R119 ;  /* 0x0000007728287221 */ /* 0x000fe20000010000 */
[C---:B-1----:R-:W-:Y:S03]  /*e100*/  F2FP.BF16.F32.PACK_AB R107, R132.reuse, R41 ;  /* 0x00000029846b723e */ /* 0x042fe600000010ff */
[C---:B------:R-:W-:Y:S03]  /*e110*/  HMMA.16816.F32.BF16 R12, R20.reuse, R24, R12 ;  /* 0x00000018140c723c */ /* 0x040fe6000004180c */
[----:B------:R-:W-:Y:S04]  /*e120*/  FADD.FTZ R41, R41, R40 ;  /* 0x0000002829297221 */ /* 0x000fe80000010000 */
[----:B------:R-:W-:Y:S01]  /*e130*/  FADD.FTZ R196, R132, R41 ;  /* 0x0000002984c47221 */ /* 0x000fe20000010000 */
[----:B------:R-:W-:Y:S03]  /*e140*/  HMMA.16816.F32.BF16 R16, R20, R26, R16 ;  /* 0x0000001a1410723c */ /* 0x000fe60000041810 */
[----:B------:R-:W-:Y:S04]  /*e150*/  FADD.FTZ R21, R137, R130 ;  /* 0x0000008289157221 */ /* 0x000fe80000010000 */
[----:B------:R-:W-:Y:S01]  /*e160*/  FADD.FTZ R21, R142, R21 ;  /* 0x000000158e157221 */ /* 0x000fe20000010000 */
[C---:B------:R-:W-:Y:S01]  /*e170*/  HMMA.16816.F32.BF16 R112, R104.reuse, R28, R8 ;  /* 0x0000001c6870723c */ /* 0x040fe20000041808 */
[----:B------:R-:W1:Y:S04]  /*e180*/  LDSM.16.MT88.4 R8, [R168+0xcc00] ;  /* 0x00cc0000a808783b */ /* 0x000e680000004200 */
[----:B------:R-:W-:Y:S03]  /*e190*/  FADD.FTZ R24, R120, R21 ;  /* 0x0000001578187221 */ /* 0x000fe60000010000 */
[C---:B------:R-:W-:Y:S01]  /*e1a0*/  HMMA.16816.F32.BF16 R68, R104.reuse, R30, R68 ;  /* 0x0000001e6844723c */ /* 0x040fe20000041844 */
[----:B------:R-:W3:Y:S02]  /*e1b0*/  LDSM.16.MT88.4 R20, [R170+0xec00] ;  /* 0x00ec0000aa14783b */ /* 0x000ee40000004200 */
[----:B------:R-:W-:Y:S04]  /*e1c0*/  FADD.FTZ R24, R121, R24 ;  /* 0x0000001879187221 */ /* 0x000fe80000010000 */
[----:B------:R-:W-:Y:S01]  /*e1d0*/  FADD.FTZ R109, R109, R24 ;  /* 0x000000186d6d7221 */ /* 0x000fe20000010000 */
[C---:B--2---:R-:W-:Y:S01]  /*e1e0*/  HMMA.16816.F32.BF16 R72, R104.reuse, R32, R72 ;  /* 0x000000206848723c */ /* 0x044fe20000041848 */
[----:B------:R-:W2:Y:S02]  /*e1f0*/  LDSM.16.MT88.4 R24, [R168+0xec00] ;  /* 0x00ec0000a818783b */ /* 0x000ea40000004200 */
[----:B------:R-:W-:Y:S04]  /*e200*/  FADD.FTZ R110, R110, R109 ;  /* 0x0000006d6e6e7221 */ /* 0x000fe80000010000 */
[----:B------:R-:W-:Y:S01]  /*e210*/  FADD.FTZ R29, R49, R110 ;  /* 0x0000006e311d7221 */ /* 0x000fe20000010000 */
[C---:B------:R-:W-:Y:S03]  /*e220*/  HMMA.16816.F32.BF16 R76, R104.reuse, R34, R76 ;  /* 0x00000022684c723c */ /* 0x040fe6000004184c */
[----:B------:R-:W-:Y:S04]  /*e230*/  FADD.FTZ R29, R56, R29 ;  /* 0x0000001d381d7221 */ /* 0x000fe80000010000 */
[----:B------:R-:W-:Y:S01]  /*e240*/  FADD.FTZ R28, R52, R29 ;  /* 0x0000001d341c7221 */ /* 0x000fe20000010000 */
[C---:B-----5:R-:W-:Y:S03]  /*e250*/  HMMA.16816.F32.BF16 R80, R104.reuse, R36, R80 ;  /* 0x000000246850723c */ /* 0x060fe60000041850 */
[----:B------:R-:W-:Y:S04]  /*e260*/  FADD.FTZ R28, R57, R28 ;  /* 0x0000001c391c7221 */ /* 0x000fe80000010000 */
[----:B------:R-:W-:Y:S01]  /*e270*/  FADD.FTZ R3, R3, R28 ;  /* 0x0000001c03037221 */ /* 0x000fe20000010000 */
[C---:B------:R-:W-:Y:S03]  /*e280*/  HMMA.16816.F32.BF16 R84, R104.reuse, R38, R84 ;  /* 0x000000266854723c */ /* 0x040fe60000041854 */
[----:B------:R-:W-:Y:S04]  /*e290*/  FADD.FTZ R116, R116, R3 ;  /* 0x0000000374747221 */ /* 0x000fe80000010000 */
[----:B------:R-:W-:Y:S01]  /*e2a0*/  FADD.FTZ R3, R147, R116 ;  /* 0x0000007493037221 */ /* 0x000fe20000010000 */
[C---:B-1----:R-:W-:Y:S03]  /*e2b0*/  HMMA.16816.F32.BF16 R88, R104.reuse, R8, R88 ;  /* 0x000000086858723c */ /* 0x042fe60000041858 */
[----:B------:R-:W-:Y:S04]  /*e2c0*/  FADD.FTZ R3, R148, R3 ;  /* 0x0000000394037221 */ /* 0x000fe80000010000 */
[----:B------:R-:W-:Y:S01]  /*e2d0*/  FADD.FTZ R54, R54, R3 ;  /* 0x0000000336367221 */ /* 0x000fe20000010000 */
[C---:B------:R-:W-:Y:S03]  /*e2e0*/  HMMA.16816.F32.BF16 R92, R104.reuse, R10, R92 ;  /* 0x0000000a685c723c */ /* 0x040fe6000004185c */
[----:B------:R-:W-:Y:S01]  /*e2f0*/  MOV R3, R0 ;  /* 0x0000000000037202 */ /* 0x000fe20000000f00 */
[----:B------:R-:W-:Y:S04]  /*e300*/  FADD.FTZ R55, R55, R54 ;  /* 0x0000003637377221 */ /* 0x000fe80000010000 */
[C---:B---3--:R-:W-:Y:S03]  /*e310*/  HMMA.16816.F32.BF16 R96, R104.reuse, R20, R96 ;  /* 0x000000146860723c */ /* 0x048fe60000041860 */
[----:B------:R-:W-:Y:S04]  /*e320*/  FADD.FTZ R62, R62, R55 ;  /* 0x000000373e3e7221 */ /* 0x000fe80000010000 */
[----:B------:R-:W-:Y:S01]  /*e330*/  FADD.FTZ R63, R63, R62 ;  /* 0x0000003e3f3f7221 */ /* 0x000fe20000010000 */
[C---:B------:R-:W-:Y:S03]  /*e340*/  HMMA.16816.F32.BF16 R100, R104.reuse, R22, R100 ;  /* 0x000000166864723c */ /* 0x040fe60000041864 */
[----:B------:R-:W-:Y:S04]  /*e350*/  FADD.FTZ R6, R6, R63 ;  /* 0x0000003f06067221 */ /* 0x000fe80000010000 */
[----:B------:R-:W-:Y:S01]  /*e360*/  FADD.FTZ R7, R7, R6 ;  /* 0x0000000607077221 */ /* 0x000fe20000010000 */
[C---:B--2---:R-:W-:Y:S03]  /*e370*/  HMMA.16816.F32.BF16 R108, R104.reuse, R24, R12 ;  /* 0x00000018686c723c */ /* 0x044fe6000004180c */
[----:B------:R-:W-:Y:S04]  /*e380*/  FADD.FTZ R64, R64, R7 ;  /* 0x0000000740407221 */ /* 0x000fe80000010000 */
[----:B------:R-:W-:Y:S01]  /*e390*/  FADD.FTZ R195, R145, R64 ;  /* 0x0000004091c37221 */ /* 0x000fe20000010000 */
[----:B------:R-:W-:Y:S01]  /*e3a0*/  HMMA.16816.F32.BF16 R104, R104, R26, R16 ;  /* 0x0000001a6868723c */ /* 0x000fe20000041810 */
[----:B------:R-:W-:Y:S08]  /*e3b0*/  @!UPT UIADD3 URZ, UPT, UPT, URZ, URZ, URZ ;  /* 0x000000fffffff290 */ /* 0x000ff0000fffe0ff */
[----:B------:R-:W-:Y:S11]  /*e3c0*/  @P0 BRA `(.L_x_485) ;  /* 0xffffffc400900947 */ /* 0x000ff6000383ffff */
.L_x_481:
[----:B------:R-:W1:Y:S01]  /*e3d0*/  SHFL.BFLY PT, R3, R196, 0x2, 0x1f ;  /* 0x0c401f00c4037f89 */ /* 0x000e6200000e0000 */
[----:B------:R-:W2:Y:S01]  /*e3e0*/  S2UR UR4, SR_CgaCtaId ;  /* 0x00000000000479c3 */ /* 0x000ea20000008800 */
[C---:B------:R-:W-:Y:S01]  /*e3f0*/  SHF.L.U32 R6, R183.reuse, 0x1, RZ ;  /* 0x00000001b7067819 */ /* 0x040fe200000006ff */
[----:B------:R-:W-:Y:S01]  /*e400*/  UMOV UR5, 0x400 ;  /* 0x0000040000057882 */ /* 0x000fe20000000000 */
[----:B------:R-:W3:Y:S01]  /*e410*/  SHFL.BFLY PT, R4, R195, 0x2, 0x1f ;  /* 0x0c401f00c3047f89 */ /* 0x000ee200000e0000 */
[----:B------:R-:W-:Y:S01]  /*e420*/  ISETP.NE.AND P1, PT, R182, -0x1, PT ;  /* 0xffffffffb600780c */ /* 0x000fe20003f25270 */
[----:B------:R-:W4:Y:S01]  /*e430*/  LDCU.64 UR6, c[0x0][0x408] ;  /* 0x00008100ff0677ac */ /* 0x000f220008000a00 */
[----:B------:R-:W-:Y:S01]  /*e440*/  LOP3.LUT R6, R6, 0x6, RZ, 0xc0, !PT ;  /* 0x0000000606067812 */ /* 0x000fe200078ec0ff */
[----:B------:R-:W-:Y:S01]  /*e450*/  BSSY.RECONVERGENT B0, `(.L_x_486) ;  /* 0x00000aa000007945 */ /* 0x000fe20003800200 */
[----:B------:R-:W5:Y:S01]  /*e460*/  LDC R19, c[0x0][0x434] ;  /* 0x00010d00ff137b82 */ /* 0x000f620000000800 */
[----:B------:R-:W-:Y:S01]  /*e470*/  LOP3.LUT P5, RZ, R183, 0x3, RZ, 0xc0, !PT ;  /* 0x00000003b7ff7812 */ /* 0x000fe200078ac0ff */
[----:B-1----:R-:W-:Y:S01]  /*e480*/  FADD.FTZ R10, R3, R196 ;  /* 0x000000c4030a7221 */ /* 0x002fe20000010000 */
[----:B------:R-:W-:Y:S01]  /*e490*/  SHF.L.U32 R3, R183, 0x4, RZ ;  /* 0x00000004b7037819 */ /* 0x000fe200000006ff */
[----:B--2---:R-:W-:Y:S01]  /*e4a0*/  ULEA UR4, UR4, UR5, 0x18 ;  /* 0x0000000504047291 */ /* 0x004fe2000f8ec0ff */
[----:B---3--:R-:W-:-:S02]  /*e4b0*/  FADD.FTZ R11, R4, R195 ;  /* 0x000000c3040b7221 */ /* 0x008fc40000010000 */
[----:B------:R-:W1:Y:S01]  /*e4c0*/  SHFL.BFLY PT, R5, R10, 0x1, 0x1f ;  /* 0x0c201f000a057f89 */ /* 0x000e6200000e0000 */
[----:B------:R-:W-:-:S03]  /*e4d0*/  LOP3.LUT R3, R6, 0x3e00, R3, 0xf8, !PT ;  /* 0x00003e0006037812 */ /* 0x000fc600078ef803 */
[----:B------:R-:W2:Y:S01]  /*e4e0*/  SHFL.BFLY PT, R4, R11, 0x1, 0x1f ;  /* 0x0c201f000b047f89 */ /* 0x000ea200000e0000 */
[----:B-1----:R-:W-:Y:S01]  /*e4f0*/  FADD.FTZ R5, R10, R5 ;  /* 0x000000050a057221 */ /* 0x002fe20000010000 */
[----:B--2---:R-:W-:-:S03]  /*e500*/  FADD.FTZ R7, R11, R4 ;  /* 0x000000040b077221 */ /* 0x004fc60000010000 */
[----:B------:R-:W1:Y:S01]  /*e510*/  MUFU.RCP R8, R5 ;  /* 0x0000000500087308 */ /* 0x000e620000001000 */
[----:B------:R-:W-:Y:S01]  /*e520*/  SHF.L.U32 R4, R183, 0x3, RZ ;  /* 0x00000003b7047819 */ /* 0x000fe200000006ff */
[----:B------:R-:W2:Y:S01]  /*e530*/  @P1 LDC.64 R10, c[0x0][0x408] ;  /* 0x00010200ff0a1b82 */ /* 0x000ea20000000a00 */
[----:B------:R-:W-:Y:S02]  /*e540*/  FSETP.NE.FTZ.AND P3, PT, R5, RZ, PT ;  /* 0x000000ff0500720b */ /* 0x000fe40003f75000 */
[----:B------:R-:W-:Y:S02]  /*e550*/  LOP3.LUT R6, R4, 0xc0, RZ, 0xc0, !PT ;  /* 0x000000c004067812 */ /* 0x000fe400078ec0ff */
[----:B------:R-:W-:Y:S01]  /*e560*/  FSETP.NE.FTZ.AND P4, PT, R7, RZ, PT ;  /* 0x000000ff0700720b */ /* 0x000fe20003f95000 */
[----:B------:R-:W3:Y:S01]  /*e570*/  MUFU.RCP R9, R7 ;  /* 0x0000000700097308 */ /* 0x000ee20000001000 */
[----:B------:R-:W-:Y:S02]  /*e580*/  LOP3.LUT R3, R3, 0x20, R4, 0xf8, !PT ;  /* 0x0000002003037812 */ /* 0x000fe400078ef804 */
[----:B------:R-:W-:Y:S01]  /*e590*/  LOP3.LUT R6, R6, 0x18, R183, 0xf8, !PT ;  /* 0x0000001806067812 */ /* 0x000fe200078ef8b7 */
[----:B------:R-:W4:Y:S03]  /*e5a0*/  LDC.U8 R4, c[0x0][0x548] ;  /* 0x00015200ff047b82 */ /* 0x000f260000000000 */
[----:B------:R-:W-:Y:S01]  /*e5b0*/  LOP3.LUT R3, R3, R6, RZ, 0xfc, !PT ;  /* 0x0000000603037212 */ /* 0x000fe200078efcff */
[----:B------:R-:W5:Y:S01]  /*e5c0*/  @P3 MUFU.LG2 R5, R5 ;  /* 0x0000000500053308 */ /* 0x000f620000000c00 */
[----:B-1----:R-:W-:-:S02]  /*e5d0*/  FSEL R8, R8, 1, P3 ;  /* 0x3f80000008087808 */ /* 0x002fc40001800000 */
[----:B------:R-:W-:Y:S01]  /*e5e0*/  SHF.L.U32 R6, R183, 0x2, RZ ;  /* 0x00000002b7067819 */ /* 0x000fe200000006ff */
[----:B------:R-:W1:Y:S01]  /*e5f0*/  @P4 LDC R25, c[0x0][0x458] ;  /* 0x00011600ff194b82 */ /* 0x000e620000000800 */
[----:B------:R-:W-:Y:S01]  /*e600*/  LEA R3, R3, UR4, 0x1 ;  /* 0x0000000403037c11 */ /* 0x000fe2000f8e08ff */
[C---:B------:R-:W-:Y:S01]  /*e610*/  FMUL.FTZ R114, R8.reuse, R114 ;  /* 0x0000007208727220 */ /* 0x040fe20000410000 */
[C---:B------:R-:W-:Y:S01]  /*e620*/  FMUL.FTZ R115, R8.reuse, R115 ;  /* 0x0000007308737220 */ /* 0x040fe20000410000 */
[C---:B------:R-:W-:Y:S01]  /*e630*/  FMUL.FTZ R70, R8.reuse, R70 ;  /* 0x0000004608467220 */ /* 0x040fe20000410000 */
[----:B---3--:R-:W-:Y:S01]  /*e640*/  FSEL R9, R9, 1, P4 ;  /* 0x3f80000009097808 */ /* 0x008fe20002000000 */
[C---:B------:R-:W-:Y:S01]  /*e650*/  FMUL.FTZ R71, R8.reuse, R71 ;  /* 0x0000004708477220 */ /* 0x040fe20000410000 */
        /* <DEDUP_REMOVED lines=19> */
[----:B------:R-:W-:Y:S01]  /*e790*/  FMUL.FTZ R107, R8, R107 ;  /* 0x0000006b086b7220 */ /* 0x000fe20000410000 */
[C---:B------:R-:W-:Y:S01]  /*e7a0*/  FMUL.FTZ R112, R9.reuse, R112 ;  /* 0x0000007009707220 */ /* 0x040fe20000410000 */
[C---:B------:R-:W-:Y:S01]  /*e7b0*/  FMUL.FTZ R113, R9.reuse, R113 ;  /* 0x0000007109717220 */ /* 0x040fe20000410000 */
[C---:B------:R-:W-:Y:S01]  /*e7c0*/  LOP3.LUT R8, R6.reuse, 0x20, RZ, 0xc0, !PT ;  /* 0x0000002006087812 */ /* 0x040fe200078ec0ff */
[C---:B------:R-:W-:Y:S01]  /*e7d0*/  FMUL.FTZ R68, R9.reuse, R68 ;  /* 0x0000004409447220 */ /* 0x040fe20000410000 */
[C---:B------:R-:W-:Y:S01]  /*e7e0*/  FMUL.FTZ R69, R9.reuse, R69 ;  /* 0x0000004509457220 */ /* 0x040fe20000410000 */
[C---:B------:R-:W-:Y:S01]  /*e7f0*/  FMUL.FTZ R72, R9.reuse, R72 ;  /* 0x0000004809487220 */ /* 0x040fe20000410000 */
[C---:B------:R-:W-:Y:S01]  /*e800*/  FMUL.FTZ R73, R9.reuse, R73 ;  /* 0x0000004909497220 */ /* 0x040fe20000410000 */
[C---:B------:R-:W-:Y:S01]  /*e810*/  FMUL.FTZ R76, R9.reuse, R76 ;  /* 0x0000004c094c7220 */ /* 0x040fe20000410000 */
[C---:B------:R-:W-:Y:S01]  /*e820*/  FMUL.FTZ R77, R9.reuse, R77 ;  /* 0x0000004d094d7220 */ /* 0x040fe20000410000 */
[----:B------:R-:W-:Y:S01]  /*e830*/  LOP3.LUT R6, R6, 0x40, RZ, 0xc0, !PT ;  /* 0x0000004006067812 */ /* 0x000fe200078ec0ff */
[C---:B------:R-:W-:Y:S01]  /*e840*/  FMUL.FTZ R80, R9.reuse, R80 ;  /* 0x0000005009507220 */ /* 0x040fe20000410000 */
[----:B------:R-:W-:Y:S01]  /*e850*/  FMUL.FTZ R81, R9, R81 ;  /* 0x0000005109517220 */ /* 0x000fe20000410000 */
[----:B------:R-:W-:Y:S01]  /*e860*/  IADD3 R13, PT, PT, R3, -R8, RZ ;  /* 0x80000008030d7210 */ /* 0x000fe20007ffe0ff */
[C---:B------:R-:W-:Y:S01]  /*e870*/  FMUL.FTZ R84, R9.reuse, R84 ;  /* 0x0000005409547220 */ /* 0x040fe20000410000 */
[----:B------:R-:W-:Y:S01]  /*e880*/  FMUL.FTZ R85, R9, R85 ;  /* 0x0000005509557220 */ /* 0x000fe20000410000 */
[----:B------:R-:W-:Y:S01]  /*e890*/  F2FP.BF16.F32.PACK_AB R112, R113, R112 ;  /* 0x000000707170723e */ /* 0x000fe200000010ff */
        /* <DEDUP_REMOVED lines=11> */
[----:B------:R-:W-:Y:S01]  /*e950*/  IADD3 R17, PT, PT, R3, -R6, RZ ;  /* 0x8000000603117210 */ /* 0x000fe20007ffe0ff */
        /* <DEDUP_REMOVED lines=10> */
[----:B------:R-:W-:Y:S01]  /*ea00*/  STS [R3], R112 ;  /* 0x0000007003007388 */ /* 0x000fe20000000800 */
[----:B------:R-:W-:Y:S01]  /*ea10*/  F2FP.BF16.F32.PACK_AB R84, R85, R84 ;  /* 0x000000545554723e */ /* 0x000fe200000010ff */
[----:B------:R-:W-:Y:S01]  /*ea20*/  FMUL.FTZ R9, R9, R105 ;  /* 0x0000006909097220 */ /* 0x000fe20000410000 */
[----:B------:R-:W-:Y:S01]  /*ea30*/  F2FP.BF16.F32.PACK_AB R86, R87, R86 ;  /* 0x000000565756723e */ /* 0x000fe200000010ff */
[----:B------:R-:W-:Y:S01]  /*ea40*/  STS [R3+0x200], R114 ;  /* 0x0002007203007388 */ /* 0x000fe20000000800 */
[----:B------:R-:W-:Y:S01]  /*ea50*/  F2FP.BF16.F32.PACK_AB R88, R89, R88 ;  /* 0x000000585958723e */ /* 0x000fe200000010ff */
[----:B------:R-:W3:Y:S01]  /*ea60*/  @P4 MUFU.LG2 R7, R7 ;  /* 0x0000000700074308 */ /* 0x000ee20000000c00 */
[----:B------:R-:W-:Y:S01]  /*ea70*/  F2FP.BF16.F32.PACK_AB R90, R91, R90 ;  /* 0x0000005a5b5a723e */ /* 0x000fe200000010ff */
[----:B------:R-:W-:Y:S01]  /*ea80*/  STS [R13+0x10], R68 ;  /* 0x000010440d007388 */ /* 0x000fe20000000800 */
[----:B------:R-:W-:Y:S01]  /*ea90*/  F2FP.BF16.F32.PACK_AB R92, R93, R92 ;  /* 0x0000005c5d5c723e */ /* 0x000fe200000010ff */
[----:B-----5:R-:W-:Y:S01]  /*eaa0*/  @P3 FMUL.FTZ R5, R5, 0.69314718246459960938 ;  /* 0x3f31721805053820 */ /* 0x020fe20000410000 */
[----:B------:R-:W-:Y:S01]  /*eab0*/  F2FP.BF16.F32.PACK_AB R94, R95, R94 ;  /* 0x0000005e5f5e723e */ /* 0x000fe200000010ff */
[----:B------:R-:W-:Y:S01]  /*eac0*/  STS [R13+0x210], R70 ;  /* 0x000210460d007388 */ /* 0x000fe20000000800 */
[----:B------:R-:W-:-:S02]  /*ead0*/  F2FP.BF16.F32.PACK_AB R96, R97, R96 ;  /* 0x000000606160723e */ /* 0x000fc400000010ff */
[----:B------:R-:W-:Y:S01]  /*eae0*/  F2FP.BF16.F32.PACK_AB R98, R99, R98 ;  /* 0x000000626362723e */ /* 0x000fe200000010ff */
[----:B------:R-:W-:Y:S01]  /*eaf0*/  STS [R17+0x20], R72 ;  /* 0x0000204811007388 */ /* 0x000fe20000000800 */
[----:B------:R-:W-:Y:S02]  /*eb00*/  F2FP.BF16.F32.PACK_AB R100, R101, R100 ;  /* 0x000000646564723e */ /* 0x000fe400000010ff */
[----:B------:R-:W-:Y:S01]  /*eb10*/  F2FP.BF16.F32.PACK_AB R102, R103, R102 ;  /* 0x000000666766723e */ /* 0x000fe200000010ff */
[----:B------:R-:W-:Y:S01]  /*eb20*/  STS [R17+0x220], R74 ;  /* 0x0002204a11007388 */ /* 0x000fe20000000800 */
[----:B------:R-:W-:Y:S02]  /*eb30*/  F2FP.BF16.F32.PACK_AB R108, R109, R108 ;  /* 0x0000006c6d6c723e */ /* 0x000fe400000010ff */
[----:B------:R-:W-:Y:S01]  /*eb40*/  F2FP.BF16.F32.PACK_AB R110, R111, R110 ;  /* 0x0000006e6f6e723e */ /* 0x000fe200000010ff */
[----:B------:R-:W-:Y:S01]  /*eb50*/  STS [R15+0x30], R76 ;  /* 0x0000304c0f007388 */ /* 0x000fe20000000800 */
[----:B------:R-:W-:Y:S01]  /*eb60*/  F2FP.BF16.F32.PACK_AB R104, R9, R104 ;  /* 0x000000680968723e */ /* 0x000fe200000010ff */
[----:B---3--:R-:W-:Y:S01]  /*eb70*/  @P4 FMUL.FTZ R7, R7, 0.69314718246459960938 ;  /* 0x3f31721807074820 */ /* 0x008fe20000410000 */
[----:B------:R-:W-:Y:S01]  /*eb80*/  F2FP.BF16.F32.PACK_AB R106, R107, R106 ;  /* 0x0000006a6b6a723e */ /* 0x000fe200000010ff */
[----:B------:R-:W-:Y:S01]  /*eb90*/  STS [R15+0x230], R78 ;  /* 0x0002304e0f007388 */ /* 0x000fe20000000800 */
[----:B----4-:R-:W-:Y:S01]  /*eba0*/  ISETP.NE.AND P2, PT, R4, RZ, PT ;  /* 0x000000ff0400720c */ /* 0x010fe20003f45270 */
[----:B------:R-:W3:Y:S02]  /*ebb0*/  @!P1 LDC.64 R8, c[0x0][0x400] ;  /* 0x00010000ff089b82 */ /* 0x000ee40000000a00 */
[----:B------:R-:W-:Y:S01]  /*ebc0*/  STS [R3+0x1000], R80 ;  /* 0x0010005003007388 */ /* 0x000fe20000000800 */
[----:B------:R-:W-:-:S03]  /*ebd0*/  ISETP.NE.OR P0, PT, R182, -0x1, !P2 ;  /* 0xffffffffb600780c */ /* 0x000fc60005705670 */
[----:B------:R-:W-:Y:S04]  /*ebe0*/  STS [R3+0x1200], R82 ;  /* 0x0012005203007388 */ /* 0x000fe80000000800 */
[----:B------:R-:W-:Y:S02]  /*ebf0*/  STS [R13+0x1010], R84 ;  /* 0x001010540d007388 */ /* 0x000fe40000000800 */
[----:B------:R-:W4:Y:S02]  /*ec00*/  @!P2 LDC R4, c[0x0][0x3e0] ;  /* 0x0000f800ff04ab82 */ /* 0x000f240000000800 */
[----:B------:R-:W-:Y:S04]  /*ec10*/  STS [R13+0x1210], R86 ;  /* 0x001210560d007388 */ /* 0x000fe80000000800 */
[----:B------:R-:W-:Y:S02]  /*ec20*/  STS [R17+0x1020], R88 ;  /* 0x0010205811007388 */ /* 0x000fe40000000800 */
[----:B------:R-:W5:Y:S02]  /*ec30*/  @P2 LDC R6, c[0x0][0x454] ;  /* 0x00011500ff062b82 */ /* 0x000f640000000800 */
[----:B------:R-:W-:Y:S04]  /*ec40*/  STS [R17+0x1220], R90 ;  /* 0x0012205a11007388 */ /* 0x000fe80000000800 */
[----:B------:R-:W-:Y:S04]  /*ec50*/  STS [R15+0x1030], R92 ;  /* 0x0010305c0f007388 */ /* 0x000fe80000000800 */
[----:B------:R-:W-:Y:S04]  /*ec60*/  STS [R15+0x1230], R94 ;  /* 0x0012305e0f007388 */ /* 0x000fe80000000800 */
[----:B------:R-:W-:Y:S01]  /*ec70*/  STS [R3+0x2000], R96 ;  /* 0x0020006003007388 */ /* 0x000fe20000000800 */
[----:B----4-:R-:W-:-:S03]  /*ec80*/  @!P2 IMAD R4, R184, R4, R185 ;  /* 0x00000004b804a224 */ /* 0x010fc600078e02b9 */
[----:B------:R-:W-:Y:S04]  /*ec90*/  STS [R3+0x2200], R98 ;  /* 0x0022006203007388 */ /* 0x000fe80000000800 */
[----:B------:R-:W-:Y:S04]  /*eca0*/  STS [R13+0x2010], R100 ;  /* 0x002010640d007388 */ /* 0x000fe80000000800 */
[----:B------:R4:W-:Y:S04]  /*ecb0*/  STS [R13+0x2210], R102 ;  /* 0x002210660d007388 */ /* 0x0009e80000000800 */
[----:B------:R-:W-:Y:S04]  /*ecc0*/  STS [R17+0x2020], R108 ;  /* 0x0020206c11007388 */ /* 0x000fe80000000800 */
[----:B------:R3:W-:Y:S04]  /*ecd0*/  STS [R17+0x2220], R110 ;  /* 0x0022206e11007388 */ /* 0x0007e80000000800 */
[----:B------:R-:W-:Y:S04]  /*ece0*/  STS [R15+0x2030], R104 ;  /* 0x002030680f007388 */ /* 0x000fe80000000800 */
[----:B------:R2:W-:Y:S01]  /*ecf0*/  STS [R15+0x2230], R106 ;  /* 0x0022306a0f007388 */ /* 0x0005e20000000800 */
[----:B------:R-:W-:Y:S08]  /*ed00*/  BAR.SYNC.DEFER_BLOCKING 0x0 ;  /* 0x0000000000007b1d */ /* 0x000ff00000010000 */
[----:B----4-:R-:W4:Y:S01]  /*ed10*/  @P3 LDC R13, c[0x0][0x458] ;  /* 0x00011600ff0d3b82 */ /* 0x010f220000000800 */
[----:B------:R-:W5:Y:S01]  /*ed20*/  S2R R3, SR_TID.X ;  /* 0x0000000000037919 */ /* 0x000f620000002100 */
[----:B---3--:R-:W-:Y:S01]  /*ed30*/  @!P1 IMAD.WIDE.U32 R16, R184, R8, RZ ;  /* 0x00000008b8109225 */ /* 0x008fe200078e00ff */
[----:B------:R-:W-:-:S03]  /*ed40*/  MOV R8, 0x7f800000 ;  /* 0x7f80000000087802 */ /* 0x000fc60000000f00 */
[----:B-1----:R-:W-:Y:S01]  /*ed50*/  @P4 FFMA.FTZ R8, R2, R25, R7 ;  /* 0x0000001902084223 */ /* 0x002fe20000010007 */
[----:B------:R-:W-:Y:S02]  /*ed60*/  @!P1 IMAD R9, R184, R9, R17 ;  /* 0x00000009b8099224 */ /* 0x000fe400078e0211 */
[C---:B--2---:R-:W-:Y:S01]  /*ed70*/  @P1 IMAD.WIDE.U32 R14, R182.reuse, R10, RZ ;  /* 0x0000000ab60e1225 */ /* 0x044fe200078e00ff */
[----:B------:R-:W-:Y:S01]  /*ed80*/  MOV R10, 0x7f800000 ;  /* 0x7f800000000a7802 */ /* 0x000fe20000000f00 */
[----:B------:R1:W2:Y:S02]  /*ed90*/  LDS.128 R20, [R187+0x800] ;  /* 0x00080000bb147984 */ /* 0x0002a40000000c00 */
[----:B------:R-:W-:Y:S02]  /*eda0*/  @P1 IMAD R9, R182, R11, R15 ;  /* 0x0000000bb6091224 */ /* 0x000fe400078e020f */
[-C--:B------:R-:W-:Y:S02]  /*edb0*/  @!P0 IMAD R182, R184, R19.reuse, RZ ;  /* 0x00000013b8b68224 */ /* 0x080fe400078e02ff */
[----:B------:R-:W-:-:S02]  /*edc0*/  @!P2 IMAD R11, R4, R19, RZ ;  /* 0x00000013040ba224 */ /* 0x000fc400078e02ff */
[----:B----4-:R-:W-:Y:S01]  /*edd0*/  @P3 FFMA.FTZ R10, R0, R13, R5 ;  /* 0x0000000d000a3223 */ /* 0x010fe20000010005 */
[----:B-----5:R-:W-:Y:S01]  /*ede0*/  @P2 IMAD R11, R185, R6, R182 ;  /* 0x00000006b90b2224 */ /* 0x020fe200078e02b6 */
[----:B------:R-:W-:Y:S01]  /*edf0*/  SHF.R.U32.HI R3, RZ, 0x2, R3 ;  /* 0x00000002ff037819 */ /* 0x000fe20000011603 */
[----:B-1----:R-:W-:Y:S06]  /*ee00*/  @P5 BRA `(.L_x_487) ;  /* 0x0000000000385947 */ /* 0x002fec0003800000 */
[----:B------:R-:W-:Y:S01]  /*ee10*/  SHF.R.U32.HI R183, RZ, 0x1, R183 ;  /* 0x00000001ffb77819 */ /* 0x000fe200000116b7 */
[----:B------:R-:W1:Y:S03]  /*ee20*/  LDCU.64 UR4, c[0x0][0x420] ;  /* 0x00008400ff0477ac */ /* 0x000e660008000a00 */
[----:B------:R-:W-:-:S04]  /*ee30*/  LOP3.LUT R0, R183, 0x30, RZ, 0xc0, !PT ;  /* 0x00000030b7007812 */ /* 0x000fc800078ec0ff */
[----:B------:R-:W-:Y:S01]  /*ee40*/  LOP3.LUT R5, R0, 0x7, R3, 0xf8, !PT ;  /* 0x0000000700057812 */ /* 0x000fe200078ef803 */
[----:B------:R-:W-:-:S03]  /*ee50*/  IMAD.IADD R0, R186, 0x1, R11 ;  /* 0x00000001ba007824 */ /* 0x000fc600078e020b */
[C---:B------:R-:W-:Y:S01]  /*ee60*/  ISETP.GE.AND P3, PT, R5.reuse, R174, PT ;  /* 0x000000ae0500720c */ /* 0x040fe20003f66270 */
[----:B------:R-:W-:Y:S01]  /*ee70*/  VIADD R7, R5, 0x8 ;  /* 0x0000000805077836 */ /* 0x000fe20000000000 */
[----:B------:R-:W-:-:S04]  /*ee80*/  IADD3 R2, P0, PT, R0, R5, RZ ;  /* 0x0000000500027210 */ /* 0x000fc80007f1e0ff */
[----:B------:R-:W-:Y:S02]  /*ee90*/  ISETP.GE.AND P2, PT, R7, R174, PT ;  /* 0x000000ae0700720c */ /* 0x000fe40003f46270 */
[----:B------:R-:W-:Y:S02]  /*eea0*/  LEA.HI.X.SX32 R5, R0, RZ, 0x1, P0 ;  /* 0x000000ff00057211 */ /* 0x000fe400000f0eff */
[----:B-1----:R-:W-:-:S04]  /*eeb0*/  LEA R4, P0, R2, UR4, 0x2 ;  /* 0x0000000402047c11 */ /* 0x002fc8000f8010ff */
[----:B------:R-:W-:-:S05]  /*eec0*/  LEA.HI.X R5, R2, UR5, R5, 0x2, P0 ;  /* 0x0000000502057c11 */ /* 0x000fca00080f1405 */
[----:B------:R1:W-:Y:S04]  /*eed0*/  @!P3 STG.E desc[UR16][R4.64], R8 ;  /* 0x000000080400b986 */ /* 0x0003e8000c101910 */
[----:B------:R1:W-:Y:S02]  /*eee0*/  @!P2 STG.E desc[UR16][R4.64+0x20], R10 ;  /* 0x0000200a0400a986 */ /* 0x0003e4000c101910 */
.L_x_487:
[----:B------:R-:W-:Y:S05]  /*eef0*/  BSYNC.RECONVERGENT B0 ;  /* 0x0000000000007941 */ /* 0x000fea0003800200 */
.L_x_486:
[----:B------:R-:W-:Y:S01]  /*ef00*/  MOV R189, RZ ;  /* 0x000000ff00bd7202 */ /* 0x000fe20000000f00 */
[----:B------:R-:W3:Y:S01]  /*ef10*/  LDCU.64 UR4, c[0x0][0x410] ;  /* 0x00008200ff0477ac */ /* 0x000ee20008000a00 */
[----:B------:R-:W-:Y:S01]  /*ef20*/  @P1 MOV R16, R14 ;  /* 0x0000000e00101202 */ /* 0x000fe20000000f00 */
[----:B------:R-:W-:Y:S01]  /*ef30*/  BSSY.RECONVERGENT B0, `(.L_x_488) ;  /* 0x000001b000007945 */ /* 0x000fe20003800200 */
[----:B------:R4:W2:Y:S01]  /*ef40*/  LDS.128 R12, [R187] ;  /* 0x00000000bb0c7984 */ /* 0x0008a20000000c00 */
[----:B-1----:R-:W-:Y:S01]  /*ef50*/  IMAD.WIDE.U32 R4, R186, UR6, R188 ;  /* 0x00000006ba047c25 */ /* 0x002fe2000f8e00bc */
[----:B------:R-:W-:-:S03]  /*ef60*/  ISETP.GE.AND P1, PT, R3, R174, PT ;  /* 0x000000ae0300720c */ /* 0x000fc60003f26270 */
[----:B------:R-:W-:Y:S01]  /*ef70*/  IMAD R186, R186, UR7, R5 ;  /* 0x00000007baba7c24 */ /* 0x000fe2000f8e0205 */
[----:B------:R-:W-:Y:S02]  /*ef80*/  IADD3 R16, P0, PT, R16, R4, RZ ;  /* 0x0000000410107210 */ /* 0x000fe40007f1e0ff */
[----:B------:R-:W-:Y:S02]  /*ef90*/  IADD3 R5, PT, PT, R3, 0x20, RZ ;  /* 0x0000002003057810 */ /* 0x000fe40007ffe0ff */
[----:B------:R-:W-:Y:S02]  /*efa0*/  IADD3.X R17, PT, PT, R9, R186, RZ, P0, !PT ;  /* 0x000000ba09117210 */ /* 0x000fe400007fe4ff */
[----:B------:R-:W-:Y:S01]  /*efb0*/  ISETP.GE.AND P0, PT, R5, R174, PT ;  /* 0x000000ae0500720c */ /* 0x000fe20003f06270 */
[----:B------:R4:W1:Y:S01]  /*efc0*/  LDS.128 R8, [R187+0x1000] ;  /* 0x00100000bb087984 */ /* 0x0008620000000c00 */
[----:B---3--:R-:W-:-:S03]  /*efd0*/  IMAD.WIDE.U32 R16, R185, UR4, R16 ;  /* 0x00000004b9107c25 */ /* 0x008fc6000f8e0010 */
[----:B------:R4:W3:Y:S01]  /*efe0*/  LDS.128 R4, [R187+0x2000] ;  /* 0x00200000bb047984 */ /* 0x0008e20000000c00 */
[----:B------:R-:W-:Y:S01]  /*eff0*/  IMAD R19, R185, UR5, R17 ;  /* 0x00000005b9137c24 */ /* 0x000fe2000f8e0211 */
[----:B------:R-:W-:Y:S06]  /*f000*/  @P1 BRA `(.L_x_489) ;  /* 0x0000000000341947 */ /* 0x000fec0003800000 */
[----:B------:R-:W5:Y:S01]  /*f010*/  LDCU UR8, c[0x0][0x440] ;  /* 0x00008800ff0877ac */ /* 0x000f620008000800 */
[----:B------:R-:W-:Y:S01]  /*f020*/  IMAD.MOV.U32 R18, RZ, RZ, R16 ;  /* 0x000000ffff127224 */ /* 0x000fe200078e0010 */
[----:B------:R-:W2:Y:S03]  /*f030*/  LDCU.64 UR4, c[0x0][0x3f0] ;  /* 0x00007e00ff0477ac */ /* 0x000ea60008000a00 */
[----:B------:R-:W-:-:S04]  /*f040*/  IMAD.WIDE.U32 R26, R3, UR6, R18 ;  /* 0x00000006031a7c25 */ /* 0x000fc8000f8e0012 */
[----:B------:R-:W-:Y:S01]  /*f050*/  IMAD R0, R3, UR7, R27 ;  /* 0x0000000703007c24 */ /* 0x000fe2000f8e021b */
[----:B-----5:R-:W-:Y:S02]  /*f060*/  ISETP.GE.AND P3, PT, R188, UR8, PT ;  /* 0x00000008bc007c0c */ /* 0x020fe4000bf66270 */
[----:B------:R-:W-:Y:S02]  /*f070*/  ISETP.GE.AND P2, PT, R176, UR8, PT ;  /* 0x00000008b0007c0c */ /* 0x000fe4000bf46270 */
[----:B------:R-:W-:Y:S02]  /*f080*/  ISETP.GE.AND P1, PT, R175, UR8, PT ;  /* 0x00000008af007c0c */ /* 0x000fe4000bf26270 */
[----:B--2---:R-:W-:-:S04]  /*f090*/  LEA R24, P4, R26, UR4, 0x1 ;  /* 0x000000041a187c11 */ /* 0x004fc8000f8808ff */
[----:B------:R-:W-:-:S05]  /*f0a0*/  LEA.HI.X R25, R26, UR5, R0, 0x1, P4 ;  /* 0x000000051a197c11 */ /* 0x000fca000a0f0c00 */
[----:B------:R2:W-:Y:S04]  /*f0b0*/  @!P3 STG.E.128 desc[UR16][R24.64], R12 ;  /* 0x0000000c1800b986 */ /* 0x0005e8000c101d10 */
[----:B-1----:R2:W-:Y:S04]  /*f0c0*/  @!P2 STG.E.128 desc[UR16][R24.64+0x40], R8 ;  /* 0x000040081800a986 */ /* 0x0025e8000c101d10 */
[----:B---3--:R2:W-:Y:S02]  /*f0d0*/  @!P1 STG.E.128 desc[UR16][R24.64+0x80], R4 ;  /* 0x0000800418009986 */ /* 0x0085e4000c101d10 */
.L_x_489:
[----:B------:R-:W-:Y:S05]  /*f0e0*/  BSYNC.RECONVERGENT B0 ;  /* 0x0000000000007941 */ /* 0x000fea0003800200 */
.L_x_488:
[----:B--23--:R2:W3:Y:S01]  /*f0f0*/  LDS.128 R4, [R187+0x1800] ;  /* 0x00180000bb047984 */ /* 0x00c4e20000000c00 */
[----:B------:R-:W-:Y:S05]  /*f100*/  @P0 EXIT ;  /* 0x000000000000094d */ /* 0x000fea0003800000 */
[----:B------:R-:W5:Y:S01]  /*f110*/  LDCU.64 UR4, c[0x0][0x3f0] ;  /* 0x00007e00ff0477ac */ /* 0x000f620008000a00 */
[----:B------:R-:W-:Y:S01]  /*f120*/  IADD3 R3, P0, PT, R3, 0x20, RZ ;  /* 0x0000002003037810 */ /* 0x000fe20007f1e0ff */
[----:B-1----:R1:W1:Y:S01]  /*f130*/  LDS.128 R8, [R187+0x2800] ;  /* 0x00280000bb087984 */ /* 0x0022620000000c00 */
[----:B------:R-:W-:Y:S01]  /*f140*/  MOV R13, R19 ;  /* 0x00000013000d7202 */ /* 0x000fe20000000f00 */
[----:B------:R-:W4:Y:S01]  /*f150*/  LDCU UR8, c[0x0][0x440] ;  /* 0x00008800ff0877ac */ /* 0x000f220008000800 */
[----:B------:R-:W-:Y:S02]  /*f160*/  IMAD.MOV.U32 R12, RZ, RZ, R16 ;  /* 0x000000ffff0c7224 */ /* 0x000fe400078e0010 */
[----:B------:R-:W-:Y:S02]  /*f170*/  IMAD.X R0, RZ, RZ, RZ, P0 ;  /* 0x000000ffff007224 */ /* 0x000fe400000e06ff */
[----:B------:R-:W-:-:S04]  /*f180*/  IMAD.WIDE.U32 R12, R3, UR6, R12 ;  /* 0x00000006030c7c25 */ /* 0x000fc8000f8e000c */
[----:B------:R-:W-:-:S04]  /*f190*/  IMAD R0, R0, UR6, RZ ;  /* 0x0000000600007c24 */ /* 0x000fc8000f8e02ff */
[----:B------:R-:W-:Y:S01]  /*f1a0*/  IMAD R0, R3, UR7, R0 ;  /* 0x0000000703007c24 */ /* 0x000fe2000f8e0200 */
[----:B-----5:R-:W-:-:S03]  /*f1b0*/  LEA R2, P0, R12, UR4, 0x1 ;  /* 0x000000040c027c11 */ /* 0x020fc6000f8008ff */
[----:B------:R-:W-:Y:S01]  /*f1c0*/  IMAD.IADD R0, R0, 0x1, R13 ;  /* 0x0000000100007824 */ /* 0x000fe200078e020d */
[----:B----4-:R-:W-:Y:S02]  /*f1d0*/  ISETP.GE.AND P2, PT, R188, UR8, PT ;  /* 0x00000008bc007c0c */ /* 0x010fe4000bf46270 */
[----:B------:R-:W-:Y:S02]  /*f1e0*/  ISETP.GE.AND P1, PT, R176, UR8, PT ;  /* 0x00000008b0007c0c */ /* 0x000fe4000bf26270 */
[----:B------:R-:W-:Y:S02]  /*f1f0*/  LEA.HI.X R3, R12, UR5, R0, 0x1, P0 ;  /* 0x000000050c037c11 */ /* 0x000fe400080f0c00 */
[----:B------:R-:W-:-:S07]  /*f200*/  ISETP.GE.AND P0, PT, R175, UR8, PT ;  /* 0x00000008af007c0c */ /* 0x000fce000bf06270 */
[----:B------:R4:W-:Y:S04]  /*f210*/  @!P2 STG.E.128 desc[UR16][R2.64], R20 ;  /* 0x000000140200a986 */ /* 0x0009e8000c101d10 */
[----:B---3--:R4:W-:Y:S02]  /*f220*/  @!P1 STG.E.128 desc[UR16][R2.64+0x40], R4 ;  /* 0x0000400402009986 */ /* 0x0089e4000c101d10 */
[----:B------:R-:W-:Y:S05]  /*f230*/  @P0 EXIT ;  /* 0x000000000000094d */ /* 0x000fea0003800000 */
[----:B-1----:R-:W-:Y:S01]  /*f240*/  STG.E.128 desc[UR16][R2.64+0x80], R8 ;  /* 0x0000800802007986 */ /* 0x002fe2000c101d10 */
[----:B------:R-:W-:Y:S05]  /*f250*/  EXIT ;  /* 0x000000000000794d */ /* 0x000fea0003800000 */
.L_x_490:
        /* <DEDUP_REMOVED lines=10> */
.L_x_5476:


//--------------------- .text._ZN5flash24flash_fwd_splitkv_kernelI23Flash_fwd_kernel_traitsILi96ELi64ELi128ELi4ELb0ELb0EN7cutlass10bfloat16_tE19Flash_kernel_traitsILi96ELi64ELi128ELi4ES3_EELb1ELb0ELb0ELb0ELb0ELb1ELb0ELb0EEEvNS_16Flash_fwd_paramsE --------------------------
	.section	.text._ZN5flash24flash_fwd_splitkv_kernelI23Flash_fwd_kernel_traitsILi96ELi64ELi128ELi4ELb0ELb0EN7cutlass10bfloat16_tE19Flash_kernel_traitsILi96ELi64ELi128ELi4ES3_EELb1ELb0ELb0ELb0ELb0ELb1ELb0ELb0EEEvNS_16Flash_fwd_paramsE,"ax",@progbits
	.align	128
        .global         _ZN5flash24flash_fwd_splitkv_kernelI23Flash_fwd_kernel_traitsILi96ELi64ELi128ELi4ELb0ELb0EN7cutlass10bfloat16_tE19Flash_kernel_traitsILi96ELi64ELi128ELi4ES3_EELb1ELb0ELb0ELb0ELb0ELb1ELb0ELb0EEEvNS_16Flash_fwd_paramsE
        .type           _ZN5flash24flash_fwd_splitkv_kernelI23Flash_fwd_kernel_traitsILi96ELi64ELi128ELi4ELb0ELb0EN7cutlass10bfloat16_tE19Flash_kernel_traitsILi96ELi64ELi128ELi4ES3_EELb1ELb0ELb0ELb0ELb0ELb1ELb0ELb0EEEvNS_16Flash_fwd_paramsE,@function
        .size           _ZN5flash24flash_fwd_splitkv_kernelI23Flash_fwd_kernel_traitsILi96ELi64ELi128ELi4ELb0ELb0EN7cutlass10bfloat16_tE19Flash_kernel_traitsILi96ELi64ELi128ELi4ES3_EELb1ELb0ELb0ELb0ELb0ELb1ELb0ELb0EEEvNS_16Flash_fwd_paramsE,(.L_x_5477 - _ZN5flash24flash_fwd_splitkv_kernelI23Flash_fwd_kernel_traitsILi96ELi64ELi128ELi4ELb0ELb0EN7cutlass10bfloat16_tE19Flash_kernel_traitsILi96ELi64ELi128ELi4ES3_EELb1ELb0ELb0ELb0ELb0ELb1ELb0ELb0EEEvNS_16Flash_fwd_paramsE)
        .other          _ZN5flash24flash_fwd_splitkv_kernelI23Flash_fwd_kernel_traitsILi96ELi64ELi128ELi4ELb0ELb0EN7cutlass10bfloat16_tE19Flash_kernel_traitsILi96ELi64ELi128ELi4ES3_EELb1ELb0ELb0ELb0ELb0ELb1ELb0ELb0EEEvNS_16Flash_fwd_paramsE,@"STO_CUDA_ENTRY STV_DEFAULT"
_ZN5flash24flash_fwd_splitkv_kernelI23Flash_fwd_kernel_traitsILi96ELi64ELi128ELi4ELb0ELb0EN7cutlass10bfloat16_tE19Flash_kernel_traitsILi96ELi64ELi128ELi4ES3_EELb1ELb0ELb0ELb0ELb0ELb1ELb0ELb0EEEvNS_16Flash_fwd_paramsE:
.text._ZN5flash24flash_fwd_splitkv_kernelI23Flash_fwd_kernel_traitsILi96ELi64ELi128ELi4ELb0ELb0EN7cutlass10bfloat16_tE19Flash_kernel_traitsILi96ELi64ELi128ELi4ES3_EELb1ELb0ELb0ELb0ELb0ELb1ELb0ELb0EEEvNS_16Flash_fwd_paramsE:
        /* <DEDUP_REMOVED lines=52> */
.L_x_491:
        /* <DEDUP_REMOVED lines=68> */
.L_x_494:
[----:B------:R-:W-:Y:S05]  /*0780*/  BSYNC.RECONVERGENT B0 ;  /* 0x0000000000007941 */ /* 0x000fea0003800200 */
.L_x_493:
        /* <DEDUP_REMOVED lines=19> */
.L_x_496:
[----:B------:R-:W-:Y:S05]  /*08c0*/  BSYNC.RECONVERGENT B0 ;  /* 0x0000000000007941 */ /* 0x000fea0003800200 */
.L_x_495:
        /* <DEDUP_REMOVED lines=16> */
.L_x_492:
        /* <DEDUP_REMOVED lines=11> */
.L_x_497:
        /* <DEDUP_REMOVED lines=98> */
.L_x_498:
        /* <DEDUP_REMOVED lines=15> */
.L_x_500:
[----:B------:R-:W3:Y:S01]  /*1190*/  LDC.64 R136, c[0x0][0x3b8] ;  /* 0x0000ee00ff887b82 */ /* 0x000ee20000000a00 */
[----:B------:R-:W-:-:S05]  /*11a0*/  IADD3 R8, PT, PT, R0, R5, RZ ;  /* 0x0000000500087210 */ /* 0x000fca0007ffe0ff */
[C---:B---3--:R-:W-:Y:S02]  /*11b0*/  IMAD R7, R8.reuse, R137, RZ ;  /* 0x0000008908077224 */ /* 0x048fe400078e02ff */
[----:B------:R-:W-:-:S05]  /*11c0*/  IMAD.WIDE.U32 R8, R8, R136, RZ ;  /* 0x0000008808087225 */ /* 0x000fca00078e00ff */
[----:B------:R-:W-:Y:S02]  /*11d0*/  IADD3 R7, PT, PT, R9, R7, RZ ;  /* 0x0000000709077210 */ /* 0x000fe40007ffe0ff */
.L_x_501:
        /* <DEDUP_REMOVED lines=15> */
.L_x_502:
[----:B------:R-:W3:Y:S01]  /*12d0*/  LDC.64 R120, c[0x0][0x3c0] ;  /* 0x0000f000ff787b82 */ /* 0x000ee20000000a00 */
[----:B------:R-:W-:-:S05]  /*12e0*/  IADD3 R0, PT, PT, R0, R5, RZ ;  /* 0x0000000500007210 */ /* 0x000fca0007ffe0ff */
[C---:B---3--:R-:W-:Y:S02]  /*12f0*/  IMAD R9, R0.reuse, R121, RZ ;  /* 0x0000007900097224 */ /* 0x048fe400078e02ff */
[----:B--2--5:R-:W-:-:S05]  /*1300*/  IMAD.WIDE.U32 R2, R0, R120, RZ ;  /* 0x0000007800027225 */ /* 0x024fca00078e00ff */
[----:B------:R-:W-:Y:S02]  /*1310*/  IADD3 R9, PT, PT, R3, R9, RZ ;  /* 0x0000000903097210 */ /* 0x000fe40007ffe0ff */
[----:B------:R-:W-:-:S07]  /*1320*/  MOV R10, R2 ;  /* 0x00000002000a7202 */ /* 0x000fce0000000f00 */
.L_x_503:
        /* <DEDUP_REMOVED lines=46> */
.L_x_499:
        /* <DEDUP_REMOVED lines=82> */
.L_x_506:
[----:B------:R2:W-:Y:S02]  /*1b30*/  STS.128 [R179+0x2000], RZ ;  /* 0x002000ffb3007388 */ /* 0x0005e40000000c00 */
.L_x_505:
[----:B------:R-:W-:Y:S05]  /*1b40*/  BSYNC.RECONVERGENT B0 ;  /* 0x0000000000007941 */ /* 0x000fea0003800200 */
.L_x_504:
        /* <DEDUP_REMOVED lines=35> */
.L_x_509:
[----:B------:R4:W-:Y:S02]  /*1d80*/  STS.128 [R179+0x2800], RZ ;  /* 0x002800ffb3007388 */ /* 0x0009e40000000c00 */
.L_x_508:
[----:B------:R-:W-:Y:S05]  /*1d90*/  BSYNC.RECONVERGENT B0 ;  /* 0x0000000000007941 */ /* 0x000fea0003800200 */
.L_x_507:
        /* <DEDUP_REMOVED lines=30> */
.L_x_512:
[----:B------:R4:W-:Y:S02]  /*1f80*/  STS.128 [R179+0x7000], RZ ;  /* 0x007000ffb3007388 */ /* 0x0009e40000000c00 */
.L_x_511:
[----:B------:R-:W-:Y:S05]  /*1f90*/  BSYNC.RECONVERGENT B0 ;  /* 0x0000000000007941 */ /* 0x000fea0003800200 */
.L_x_510:
        /* <DEDUP_REMOVED lines=27> */
.L_x_515:
[----:B------:R1:W-:Y:S02]  /*2150*/  STS.128 [R179+0x7800], RZ ;  /* 0x007800ffb3007388 */ /* 0x0003e40000000c00 */
.L_x_514:
[----:B------:R-:W-:Y:S05]  /*2160*/  BSYNC.RECONVERGENT B0 ;  /* 0x0000000000007941 */ /* 0x000fea0003800200 */
.L_x_513:
        /* <DEDUP_REMOVED lines=26> */
.L_x_518:
[----:B------:R1:W-:Y:S02]  /*2310*/  STS.128 [R179+0x8000], RZ ;  /* 0x008000ffb3007388 */ /* 0x0003e40000000c00 */
.L_x_517:
[----:B------:R-:W-:Y:S05]  /*2320*/  BSYNC.RECONVERGENT B0 ;  /* 0x0000000000007941 */ /* 0x000fea0003800200 */
.L_x_516:
        /* <DEDUP_REMOVED lines=30> */
.L_x_521:
[----:B------:R1:W-:Y:S02]  /*2510*/  STS.128 [R179+0x8800], RZ ;  /* 0x008800ffb3007388 */ /* 0x0003e40000000c00 */
.L_x_520:
[----:B------:R-:W-:Y:S05]  /*2520*/  BSYNC.RECONVERGENT B0 ;  /* 0x0000000000007941 */ /* 0x000fea0003800200 */
.L_x_519:
        /* <DEDUP_REMOVED lines=33> */
.L_x_524:
[----:B------:R1:W-:Y:S01]  /*2740*/  STS.128 [R179+0xd000], RZ ;  /* 0x00d000ffb3007388 */ /* 0x0003e20000000c00 */
[----:B------:R-:W-:Y:S05]  /*2750*/  BRA `(.L_x_525) ;  /* 0x00000000000c7947 */ /* 0x000fea0003800000 */
.L_x_523:
[----:B------:R1:W-:Y:S04]  /*2760*/  STS.128 [R179+0x9000], RZ ;  /* 0x009000ffb3007388 */ /* 0x0003e80000000c00 */
[----:B------:R1:W-:Y:S04]  /*2770*/  STS.128 [R179+0xb000], RZ ;  /* 0x00b000ffb3007388 */ /* 0x0003e80000000c00 */
[----:B------:R1:W-:Y:S02]  /*2780*/  STS.128 [R179+0xd000], RZ ;  /* 0x00d000ffb3007388 */ /* 0x0003e40000000c00 */
.L_x_525:
[----:B------:R-:W-:Y:S05]  /*2790*/  BSYNC.RECONVERGENT B0 ;  /* 0x0000000000007941 */ /* 0x000fea0003800200 */
.L_x_522:
        /* <DEDUP_REMOVED lines=30> */
.L_x_528:
[----:B------:R1:W-:Y:S02]  /*2980*/  STS.128 [R179+0xd800], RZ ;  /* 0x00d800ffb3007388 */ /* 0x0003e40000000c00 */
.L_x_527:
[----:B------:R-:W-:Y:S05]  /*2990*/  BSYNC.RECONVERGENT B0 ;  /* 0x0000000000007941 */ /* 0x000fea0003800200 */
.L_x_526:
        /* <DEDUP_REMOVED lines=28> */
.L_x_531:
[----:B------:R1:W-:Y:S02]  /*2b60*/  STS.128 [R179+0xe000], RZ ;  /* 0x00e000ffb3007388 */ /* 0x0003e40000000c00 */
.L_x_530:
[----:B------:R-:W-:Y:S05]  /*2b70*/  BSYNC.RECONVERGENT B0 ;  /* 0x0000000000007941 */ /* 0x000fea0003800200 */
.L_x_529:
        /* <DEDUP_REMOVED lines=31> */
.L_x_534:
[----:B------:R1:W-:Y:S02]  /*2d70*/  STS.128 [R179+0xe800], RZ ;  /* 0x00e800ffb3007388 */ /* 0x0003e40000000c00 */
.L_x_533:
[----:B------:R-:W-:Y:S05]  /*2d80*/  BSYNC.RECONVERGENT B0 ;  /* 0x0000000000007941 */ /* 0x000fea0003800200 */
.L_x_532:
[----:B------:R-:W-:Y:S01]  /*2d90*/  LOP3.LUT R3, R3, 0x100, RZ, 0xc0, !PT ;  /* 0x0000010003037812 */ /* 0x000fe200078ec0ff */
[----:B------:R-:W5:Y:S01]  /*2da0*/  LDCU UR10, c[0x0][0x50c] ;  /* 0x0000a180ff0a77ac */ /* 0x000f620008000800 */
[----:B------:R-:W-:Y:S01]  /*2db0*/  LOP3.LUT R164, R2, 0x8, R175, 0x78, !PT ;  /* 0x0000000802a47812 */ /* 0x000fe200078e78af */
[----:B------:R-:W0:Y:S01]  /*2dc0*/  LDGDEPBAR ;  /* 0x00000000000079af */ /* 0x000e220000000000 */
[----:B------:R-:W-:Y:S02]  /*2dd0*/  LOP3.LUT R3, R3, 0x20, R4, 0xf8, !PT ;  /* 0x0000002003037812 */ /* 0x000fe400078ef804 */
[----:B------:R-:W-:Y:S02]  /*2de0*/  LEA R165, R165, UR4, 0x1 ;  /* 0x00000004a5a57c11 */ /* 0x000fe4000f8e08ff */
[----:B------:R-:W-:Y:S02]  /*2df0*/  IADD3 R164, PT, PT, R164, R3, RZ ;  /* 0x00000003a4a47210 */ /* 0x000fe40007ffe0ff */
[----:B------:R-:W-:Y:S01]  /*2e00*/  LOP3.LUT P0, RZ, R175, 0x4, RZ, 0xc0, !PT ;  /* 0x00000004afff7812 */ /* 0x000fe2000780c0ff */
[----:B------:R-:W-:Y:S01]  /*2e10*/  LDSM.16.M88.4 R40, [R165] ;  /* 0x00000000a528783b */ /* 0x000fe20000000200 */
[----:B------:R-:W-:-:S02]  /*2e20*/  LEA R164, R164, UR4, 0x1 ;  /* 0x00000004a4a47c11 */ /* 0x000fc4000f8e08ff */
[----:B------:R-:W-:Y:S01]  /*2e30*/  MOV R3, 0x20 ;  /* 0x0000002000037802 */ /* 0x000fe20000000f00 */
[----:B------:R-:W-:Y:S01]  /*2e40*/  LDSM.16.M88.4 R96, [R165+0x1000] ;  /* 0x00100000a560783b */ /* 0x000fe20000000200 */
[----:B------:R-:W-:Y:S02]  /*2e50*/  ISETP.NE.AND P4, PT, R117, 0x1, PT ;  /* 0x000000017500780c */ /* 0x000fe40003f85270 */
[----:B------:R-:W-:Y:S01]  /*2e60*/  SEL R3, R3, 0xffffffe0, !P0 ;  /* 0xffffffe003037807 */ /* 0x000fe20004000000 */
[----:B------:R-:W2:Y:S01]  /*2e70*/  LDSM.16.M88.4 R28, [R164+0x3000] ;  /* 0x00300000a41c783b */ /* 0x000ea20000000200 */
[----:B------:R-:W-:Y:S02]  /*2e80*/  VIMNMX R139, PT, PT, R0, R113, PT ;  /* 0x00000071008b7248 */ /* 0x000fe40003fe0100 */
[-C--:B------:R-:W-:Y:S01]  /*2e90*/  IADD3 R119, PT, PT, R165, R3.reuse, RZ ;  /* 0x00000003a5777210 */ /* 0x080fe20007ffe0ff */
[----:B------:R-:W4:Y:S01]  /*2ea0*/  LDSM.16.M88.4 R88, [R164+0x3400] ;  /* 0x00340000a458783b */ /* 0x000f220000000200 */
[----:B------:R-:W-:-:S02]  /*2eb0*/  IADD3 R2, PT, PT, R164, R3, RZ ;  /* 0x00000003a4027210 */ /* 0x000fc40007ffe0ff */
[----:B------:R-:W-:Y:S01]  /*2ec0*/  VIADDMNMX R138, R0, 0x8, R113, PT ;  /* 0x00000008008a7846 */ /* 0x000fe20003800171 */
[----:B------:R-:W5:Y:S01]  /*2ed0*/  LDSM.16.M88.4 R80, [R164+0x3800] ;  /* 0x00380000a450783b */ /* 0x000f620000000200 */
[----:B------:R-:W-:Y:S02]  /*2ee0*/  IADD3 R111, PT, PT, R122, R111, RZ ;  /* 0x0000006f7a6f7210 */ /* 0x000fe40007ffe0ff */
[----:B------:R-:W-:Y:S01]  /*2ef0*/  IADD3 R184, PT, PT, R164, 0x3000, RZ ;  /* 0x00003000a4b87810 */ /* 0x000fe20007ffe0ff */
[----:B------:R-:W5:Y:S04]  /*2f00*/  LDSM.16.M88.4 R72, [R164+0x3c00] ;  /* 0x003c0000a448783b */ /* 0x000f680000000200 */
[----:B------:R-:W5:Y:S04]  /*2f10*/  LDSM.16.M88.4 R64, [R164+0x4000] ;  /* 0x00400000a440783b */ /* 0x000f680000000200 */
[----:B------:R-:W5:Y:S04]  /*2f20*/  LDSM.16.M88.4 R56, [R164+0x4400] ;  /* 0x00440000a438783b */ /* 0x000f680000000200 */
[----:B------:R-:W5:Y:S04]  /*2f30*/  LDSM.16.M88.4 R48, [R164+0x4800] ;  /* 0x00480000a430783b */ /* 0x000f680000000200 */
[----:B---3--:R-:W3:Y:S04]  /*2f40*/  LDSM.16.M88.4 R20, [R164+0x4c00] ;  /* 0x004c0000a414783b */ /* 0x008ee80000000200 */
[----:B-1----:R-:W-:Y:S04]  /*2f50*/  LDSM.16.M88.4 R4, [R119] ;  /* 0x000000007704783b */ /* 0x002fe80000000200 */
[----:B------:R-:W1:Y:S04]  /*2f60*/  LDSM.16.M88.4 R16, [R2+0x3000] ;  /* 0x003000000210783b */ /* 0x000e680000000200 */
[----:B------:R-:W1:Y:S01]  /*2f70*/  LDSM.16.M88.4 R32, [R2+0x3400] ;  /* 0x003400000220783b */ /* 0x000e620000000200 */
[C---:B--2---:R-:W-:Y:S03]  /*2f80*/  HMMA.16816.F32.BF16 R12, R40.reuse, R28, RZ ;  /* 0x0000001c280c723c */ /* 0x044fe600000418ff */
[----:B------:R-:W2:Y:S04]  /*2f90*/  LDSM.16.M88.4 R8, [R2+0x3c00] ;  /* 0x003c00000208783b */ /* 0x000ea80000000200 */
[----:B------:R-:W2:Y:S01]  /*2fa0*/  LDSM.16.M88.4 R36, [R2+0x3800] ;  /* 0x003800000224783b */ /* 0x000ea20000000200 */
[C---:B------:R-:W-:Y:S03]  /*2fb0*/  HMMA.16816.F32.BF16 R28, R40.reuse, R30, RZ ;  /* 0x0000001e281c723c */ /* 0x040fe600000418ff */
[----:B------:R-:W-:Y:S04]  /*2fc0*/  LDSM.16.M88.4 R92, [R2+0x4800] ;  /* 0x00480000025c783b */ /* 0x000fe80000000200 */
[----:B------:R-:W-:Y:S01]  /*2fd0*/  LDSM.16.M88.4 R104, [R2+0x5000] ;  /* 0x005000000268783b */ /* 0x000fe20000000200 */
[C---:B----4-:R-:W-:Y:S03]  /*2fe0*/  HMMA.16816.F32.BF16 R24, R40.reuse, R88, RZ ;  /* 0x000000582818723c */ /* 0x050fe600000418ff */
[----:B------:R-:W-:Y:S05]  /*2ff0*/  LDSM.16.M88.4 R100, [R164+0x5400] ;  /* 0x00540000a464783b */ /* 0x000fea0000000200 */
[C---:B------:R-:W-:Y:S08]  /*3000*/  HMMA.16816.F32.BF16 R88, R40.reuse, R90, RZ ;  /* 0x0000005a2858723c */ /* 0x040ff000000418ff */
[C---:B-----5:R-:W-:Y:S08]  /*3010*/  HMMA.16816.F32.BF16 R84, R40.reuse, R80, RZ ;  /* 0x000000502854723c */ /* 0x060ff000000418ff */
        /* <DEDUP_REMOVED lines=9> */
[C---:B---3--:R-:W-:Y:S08]  /*30b0*/  HMMA.16816.F32.BF16 R44, R40.reuse, R20, RZ ;  /* 0x00000014282c723c */ /* 0x048ff000000418ff */
[----:B------:R-:W-:Y:S01]  /*30c0*/  HMMA.16816.F32.BF16 R40, R40, R22, RZ ;  /* 0x000000162828723c */ /* 0x000fe200000418ff */
[----:B------:R-:W3:Y:S07]  /*30d0*/  LDSM.16.M88.4 R20, [R2+0x4000] ;  /* 0x004000000214783b */ /* 0x000eee0000000200 */
[C---:B-1----:R-:W-:Y:S08]  /*30e0*/  HMMA.16816.F32.BF16 R12, R4.reuse, R16, R12 ;  /* 0x00000010040c723c */ /* 0x042ff0000004180c */
[C---:B------:R-:W-:Y:S01]  /*30f0*/  HMMA.16816.F32.BF16 R28, R4.reuse, R18, R28 ;  /* 0x00000012041c723c */ /* 0x040fe2000004181c */
[----:B------:R-:W1:Y:S07]  /*3100*/  LDSM.16.M88.4 R16, [R2+0x4400] ;  /* 0x004400000210783b */ /* 0x000e6e0000000200 */
[C---:B------:R-:W-:Y:S08]  /*3110*/  HMMA.16816.F32.BF16 R24, R4.reuse, R32, R24 ;  /* 0x000000200418723c */ /* 0x040ff00000041818 */
[C---:B------:R-:W-:Y:S01]  /*3120*/  HMMA.16816.F32.BF16 R88, R4.reuse, R34, R88 ;  /* 0x000000220458723c */ /* 0x040fe20000041858 */
[----:B------:R-:W4:Y:S07]  /*3130*/  LDSM.16.M88.4 R32, [R164+0x5000] ;  /* 0x00500000a420783b */ /* 0x000f2e0000000200 */
[C---:B--2---:R-:W-:Y:S08]  /*3140*/  HMMA.16816.F32.BF16 R76, R4.reuse, R8, R76 ;  /* 0x00000008044c723c */ /* 0x044ff0000004184c */
[C---:B------:R-:W-:Y:S01]  /*3150*/  HMMA.16816.F32.BF16 R72, R4.reuse, R10, R72 ;  /* 0x0000000a0448723c */ /* 0x040fe20000041848 */
[----:B------:R-:W2:Y:S07]  /*3160*/  LDSM.16.M88.4 R8, [R2+0x4c00] ;  /* 0x004c00000208783b */ /* 0x000eae0000000200 */
[C---:B------:R-:W-:Y:S08]  /*3170*/  HMMA.16816.F32.BF16 R84, R4.reuse, R36, R84 ;  /* 0x000000240454723c */ /* 0x040ff00000041854 */
[C---:B------:R-:W-:Y:S01]  /*3180*/  HMMA.16816.F32.BF16 R80, R4.reuse, R38, R80 ;  /* 0x000000260450723c */ /* 0x040fe20000041850 */
[----:B------:R-:W5:Y:S07]  /*3190*/  LDSM.16.M88.4 R36, [R119+0x1000] ;  /* 0x001000007724783b */ /* 0x000f6e0000000200 */
[C---:B---3--:R-:W-:Y:S08]  /*31a0*/  HMMA.16816.F32.BF16 R68, R4.reuse, R20, R68 ;  /* 0x000000140444723c */ /* 0x048ff00000041844 */
[C---:B------:R-:W-:Y:S01]  /*31b0*/  HMMA.16816.F32.BF16 R64, R4.reuse, R22, R64 ;  /* 0x000000160440723c */ /* 0x040fe20000041840 */
[----:B------:R-:W-:Y:S07]  /*31c0*/  LDSM.16.M88.4 R20, [R165+0x2000] ;  /* 0x00200000a514783b */ /* 0x000fee0000000200 */
[C---:B-1----:R-:W-:Y:S08]  /*31d0*/  HMMA.16816.F32.BF16 R60, R4.reuse, R16, R60 ;  /* 0x00000010043c723c */ /* 0x042ff0000004183c */
[----:B------:R-:W-:Y:S01]  /*31e0*/  HMMA.16816.F32.BF16 R56, R4, R18, R56 ;  /* 0x000000120438723c */ /* 0x000fe20000041838 */
[----:B------:R-:W1:Y:S07]  /*31f0*/  LDSM.16.M88.4 R16, [R164+0x7000] ;  /* 0x00700000a410783b */ /* 0x000e6e0000000200 */
[C---:B----4-:R-:W-:Y:S08]  /*3200*/  HMMA.16816.F32.BF16 R12, R96.reuse, R32, R12 ;  /* 0x00000020600c723c */ /* 0x050ff0000004180c */
[----:B------:R-:W-:Y:S01]  /*3210*/  HMMA.16816.F32.BF16 R28, R96, R34, R28 ;  /* 0x00000022601c723c */ /* 0x000fe2000004181c */
[----:B------:R-:W-:Y:S07]  /*3220*/  LDSM.16.M88.4 R32, [R2+0x5400] ;  /* 0x005400000220783b */ /* 0x000fee0000000200 */
[C---:B------:R-:W-:Y:S08]  /*3230*/  HMMA.16816.F32.BF16 R52, R4.reuse, R92, R52 ;  /* 0x0000005c0434723c */ /* 0x040ff00000041834 */
[C---:B------:R-:W-:Y:S01]  /*3240*/  HMMA.16816.F32.BF16 R48, R4.reuse, R94, R48 ;  /* 0x0000005e0430723c */ /* 0x040fe20000041830 */
[----:B------:R-:W-:Y:S07]  /*3250*/  LDSM.16.M88.4 R92, [R164+0x5800] ;  /* 0x00580000a45c783b */ /* 0x000fee0000000200 */
[C---:B--2---:R-:W-:Y:S08]  /*3260*/  HMMA.16816.F32.BF16 R44, R4.reuse, R8, R44 ;  /* 0x00000008042c723c */ /* 0x044ff0000004182c */
[----:B------:R-:W-:Y:S01]  /*3270*/  HMMA.16816.F32.BF16 R40, R4, R10, R40 ;  /* 0x0000000a0428723c */ /* 0x000fe20000041828 */
[----:B------:R-:W-:Y:S04]  /*3280*/  LDSM.16.M88.4 R8, [R119+0x2000] ;  /* 0x002000007708783b */ /* 0x000fe80000000200 */
[----:B------:R-:W2:Y:S03]  /*3290*/  LDSM.16.M88.4 R4, [R2+0x7000] ;  /* 0x007000000204783b */ /* 0x000ea60000000200 */
[C---:B-----5:R-:W-:Y:S08]  /*32a0*/  HMMA.16816.F32.BF16 R12, R36.reuse, R104, R12 ;  /* 0x00000068240c723c */ /* 0x060ff0000004180c */
[----:B------:R-:W-:Y:S08]  /*32b0*/  HMMA.16816.F32.BF16 R28, R36, R106, R28 ;  /* 0x0000006a241c723c */ /* 0x000ff0000004181c */
[----:B------:R-:W-:Y:S08]  /*32c0*/  HMMA.16816.F32.BF16 R24, R96, R100, R24 ;  /* 0x000000646018723c */ /* 0x000ff00000041818 */
[C---:B-1----:R-:W-:Y:S08]  /*32d0*/  HMMA.16816.F32.BF16 R12, R20.reuse, R16, R12 ;  /* 0x00000010140c723c */ /* 0x042ff0000004180c */
[----:B------:R-:W-:Y:S01]  /*32e0*/  HMMA.16816.F32.BF16 R28, R20, R18, R28 ;  /* 0x00000012141c723c */ /* 0x000fe2000004181c */
[----:B------:R-:W1:Y:S07]  /*32f0*/  LDSM.16.M88.4 R16, [R164+0x5c00] ;  /* 0x005c0000a410783b */ /* 0x000e6e0000000200 */
[----:B------:R-:W-:Y:S08]  /*3300*/  HMMA.16816.F32.BF16 R88, R96, R102, R88 ;  /* 0x000000666058723c */ /* 0x000ff00000041858 */
[C---:B--2---:R-:W-:Y:S08]  /*3310*/  HMMA.16816.F32.BF16 R12, R8.reuse, R4, R12 ;  /* 0x00000004080c723c */ /* 0x044ff0000004180c */
[----:B------:R-:W-:Y:S01]  /*3320*/  HMMA.16816.F32.BF16 R28, R8, R6, R28 ;  /* 0x00000006081c723c */ /* 0x000fe2000004181c */
[----:B------:R-:W2:Y:S07]  /*3330*/  LDSM.16.M88.4 R4, [R2+0x5800] ;  /* 0x005800000204783b */ /* 0x000eae0000000200 */
[----:B------:R-:W-:Y:S01]  /*3340*/  HMMA.16816.F32.BF16 R100, R96, R92, R84 ;  /* 0x0000005c6064723c */ /* 0x000fe20000041854 */
[----:B------:R-:W-:Y:S02]  /*3350*/  LDSM.16.M88.4 R84, [R164+0x7400] ;  /* 0x00740000a454783b */ /* 0x000fe40000000200 */
[----:B------:R-:W-:Y:S01]  /*3360*/  FMUL.FTZ R12, R12, UR10 ;  /* 0x0000000a0c0c7c20 */ /* 0x000fe20008410000 */
[----:B------:R-:W-:-:S03]  /*3370*/  FMUL.FTZ R93, R13, UR10 ;  /* 0x0000000a0d5d7c20 */ /* 0x000fc60008410000 */
[----:B------:R3:W4:Y:S01]  /*3380*/  MUFU.TANH R92, R12 ;  /* 0x0000000c005c7308 */ /* 0x0007220000002400 */
[C---:B------:R-:W-:Y:S01]  /*3390*/  HMMA.16816.F32.BF16 R80, R96.reuse, R94, R80 ;  /* 0x0000005e6050723c */ /* 0x040fe20000041850 */
[----:B------:R-:W-:Y:S01]  /*33a0*/  FMUL.FTZ R94, R14, UR10 ;  /* 0x0000000a0e5e7c20 */ /* 0x000fe20008410000 */
[----:B------:R-:W-:Y:S01]  /*33b0*/  FMUL.FTZ R95, R15, UR10 ;  /* 0x0000000a0f5f7c20 */ /* 0x000fe20008410000 */
[----:B------:R-:W-:Y:S01]  /*33c0*/  FMUL.FTZ R28, R28, UR10 ;  /* 0x0000000a1c1c7c20 */ /* 0x000fe20008410000 */
[----:B------:R-:W-:Y:S01]  /*33d0*/  FMUL.FTZ R29, R29, UR10 ;  /* 0x0000000a1d1d7c20 */ /* 0x000fe20008410000 */
[----:B------:R-:W-:Y:S01]  /*33e0*/  FMUL.FTZ R30, R30, UR10 ;  /* 0x0000000a1e1e7c20 */ /* 0x000fe20008410000 */
[----:B------:R-:W-:Y:S01]  /*33f0*/  FMUL.FTZ R31, R31, UR10 ;  /* 0x0000000a1f1f7c20 */ /* 0x000fe20008410000 */
[----:B------:R-:W2:Y:S01]  /*3400*/  MUFU.TANH R110, R28 ;  /* 0x0000001c006e7308 */ /* 0x000ea20000002400 */
[C---:B-1----:R-:W-:Y:S07]  /*3410*/  HMMA.16816.F32.BF16 R76, R96.reuse, R16, R76 ;  /* 0x00000010604c723c */ /* 0x042fee000004184c */
[----:B------:R-:W1:Y:S01]  /*3420*/  MUFU.TANH R112, R29 ;  /* 0x0000001d00707308 */ /* 0x000e620000002400 */
[----:B---3--:R-:W3:Y:S01]  /*3430*/  LDSM.16.M88.4 R12, [R164+0x7800] ;  /* 0x00780000a40c783b */ /* 0x008ee20000000200 */
[----:B------:R-:W-:Y:S03]  /*3440*/  HMMA.16816.F32.BF16 R72, R96, R18, R72 ;  /* 0x000000126048723c */ /* 0x000fe60000041848 */
[----:B------:R-:W5:Y:S03]  /*3450*/  LDSM.16.M88.4 R16, [R2+0x5c00] ;  /* 0x005c00000210783b */ /* 0x000f660000000200 */
[----:B------:R-:W1:Y:S02]  /*3460*/  MUFU.TANH R114, R30 ;  /* 0x0000001e00727308 */ /* 0x000e640000002400 */
[C---:B--2---:R-:W-:Y:S06]  /*3470*/  HMMA.16816.F32.BF16 R100, R36.reuse, R4, R100 ;  /* 0x000000042464723c */ /* 0x044fec0000041864 */
[----:B------:R2:W1:Y:S02]  /*3480*/  MUFU.TANH R115, R31 ;  /* 0x0000001f00737308 */ /* 0x0004640000002400 */
[C---:B------:R-:W-:Y:S01]  /*3490*/  HMMA.16816.F32.BF16 R80, R36.reuse, R6, R80 ;  /* 0x000000062450723c */ /* 0x040fe20000041850 */
[----:B------:R-:W4:Y:S05]  /*34a0*/  LDSM.16.M88.4 R4, [R164+0x7c00] ;  /* 0x007c0000a404783b */ /* 0x000f2a0000000200 */
[----:B------:R-:W1:Y:S02]  /*34b0*/  MUFU.TANH R93, R93 ;  /* 0x0000005d005d7308 */ /* 0x000e640000002400 */
[C---:B------:R-:W-:Y:S01]  /*34c0*/  HMMA.16816.F32.BF16 R104, R36.reuse, R32, R24 ;  /* 0x000000202468723c */ /* 0x040fe20000041818 */
[----:B------:R-:W-:Y:S05]  /*34d0*/  LDSM.16.M88.4 R24, [R2+0x7400] ;  /* 0x007400000218783b */ /* 0x000fea0000000200 */
[----:B------:R-:W1:Y:S01]  /*34e0*/  MUFU.TANH R94, R94 ;  /* 0x0000005e005e7308 */ /* 0x000e620000002400 */
[----:B--2---:R-:W-:Y:S01]  /*34f0*/  LDSM.16.M88.4 R28, [R2+0x6000] ;  /* 0x00600000021c783b */ /* 0x004fe20000000200 */
[----:B------:R-:W-:Y:S03]  /*3500*/  HMMA.16816.F32.BF16 R88, R36, R34, R88 ;  /* 0x000000222458723c */ /* 0x000fe60000041858 */
[----:B------:R-:W2:Y:S03]  /*3510*/  LDSM.16.M88.4 R32, [R164+0x6000] ;  /* 0x00600000a420783b */ /* 0x000ea60000000200 */
[----:B------:R-:W1:Y:S02]  /*3520*/  MUFU.TANH R95, R95 ;  /* 0x0000005f005f7308 */ /* 0x000e640000002400 */
[C---:B---3--:R-:W-:Y:S08]  /*3530*/  HMMA.16816.F32.BF16 R100, R20.reuse, R12, R100 ;  /* 0x0000000c1464723c */ /* 0x048ff00000041864 */
[----:B------:R-:W-:Y:S01]  /*3540*/  HMMA.16816.F32.BF16 R80, R20, R14, R80 ;  /* 0x0000000e1450723c */ /* 0x000fe20000041850 */
[----:B------:R-:W3:Y:S07]  /*3550*/  LDSM.16.M88.4 R12, [R164+0x6400] ;  /* 0x00640000a40c783b */ /* 0x000eee0000000200 */
[C---:B-----5:R-:W-:Y:S08]  /*3560*/  HMMA.16816.F32.BF16 R76, R36.reuse, R16, R76 ;  /* 0x00000010244c723c */ /* 0x060ff0000004184c */
[----:B------:R-:W-:Y:S01]  /*3570*/  HMMA.16816.F32.BF16 R72, R36, R18, R72 ;  /* 0x000000122448723c */ /* 0x000fe20000041848 */
[----:B------:R-:W-:Y:S07]  /*3580*/  LDSM.16.M88.4 R16, [R164+0x8000] ;  /* 0x00800000a410783b */ /* 0x000fee0000000200 */
[C---:B------:R-:W-:Y:S08]  /*3590*/  HMMA.16816.F32.BF16 R104, R20.reuse, R84, R104 ;  /* 0x000000541468723c */ /* 0x040ff00000041868 */
[C---:B------:R-:W-:Y:S01]  /*35a0*/  HMMA.16816.F32.BF16 R88, R20.reuse, R86, R88 ;  /* 0x000000561458723c */ /* 0x040fe20000041858 */
[----:B------:R-:W-:Y:S07]  /*35b0*/  LDSM.16.M88.4 R84, [R2+0x7800] ;  /* 0x007800000254783b */ /* 0x000fee0000000200 */
[C---:B----4-:R-:W-:Y:S08]  /*35c0*/  HMMA.16816.F32.BF16 R76, R20.reuse, R4, R76 ;  /* 0x00000004144c723c */ /* 0x050ff0000004184c */
[----:B------:R-:W-:Y:S01]  /*35d0*/  HMMA.16816.F32.BF16 R72, R20, R6, R72 ;  /* 0x000000061448723c */ /* 0x000fe20000041848 */
[----:B------:R-:W4:Y:S07]  /*35e0*/  LDSM.16.M88.4 R4, [R164+0x6800] ;  /* 0x00680000a404783b */ /* 0x000f2e0000000200 */
[C---:B--2---:R-:W-:Y:S08]  /*35f0*/  HMMA.16816.F32.BF16 R68, R96.reuse, R32, R68 ;  /* 0x000000206044723c */ /* 0x044ff00000041844 */
[----:B------:R-:W-:Y:S01]  /*3600*/  HMMA.16816.F32.BF16 R64, R96, R34, R64 ;  /* 0x000000226040723c */ /* 0x000fe20000041840 */
[----:B------:R-:W-:Y:S07]  /*3610*/  LDSM.16.M88.4 R32, [R2+0x8000] ;  /* 0x008000000220783b */ /* 0x000fee0000000200 */
[C---:B------:R-:W-:Y:S08]  /*3620*/  HMMA.16816.F32.BF16 R104, R8.reuse, R24, R104 ;  /* 0x000000180868723c */ /* 0x040ff00000041868 */
[----:B------:R-:W-:Y:S01]  /*3630*/  HMMA.16816.F32.BF16 R88, R8, R26, R88 ;  /* 0x0000001a0858723c */ /* 0x000fe20000041858 */
[----:B------:R-:W2:Y:S07]  /*3640*/  LDSM.16.M88.4 R24, [R2+0x7c00] ;  /* 0x007c00000218783b */ /* 0x000eae0000000200 */
[----:B---3--:R-:W-:Y:S03]  /*3650*/  HMMA.16816.F32.BF16 R60, R96, R12, R60 ;  /* 0x0000000c603c723c */ /* 0x008fe6000004183c */
[----:B------:R-:W-:Y:S01]  /*3660*/  FMUL.FTZ R104, R104, UR10 ;  /* 0x0000000a68687c20 */ /* 0x000fe20008410000 */
[----:B------:R-:W-:Y:S01]  /*3670*/  FMUL.FTZ R105, R105, UR10 ;  /* 0x0000000a69697c20 */ /* 0x000fe20008410000 */
[----:B------:R-:W-:Y:S01]  /*3680*/  FMUL.FTZ R106, R106, UR10 ;  /* 0x0000000a6a6a7c20 */ /* 0x000fe20008410000 */
[----:B------:R-:W-:-:S02]  /*3690*/  FMUL.FTZ R107, R107, UR10 ;  /* 0x0000000a6b6b7c20 */ /* 0x000fc40008410000 */
[----:B------:R-:W-:Y:S01]  /*36a0*/  HMMA.16816.F32.BF16 R56, R96, R14, R56 ;  /* 0x0000000e6038723c */ /* 0x000fe20000041838 */
[----:B------:R-:W3:Y:S01]  /*36b0*/  LDSM.16.M88.4 R12, [R2+0x6400] ;  /* 0x00640000020c783b */ /* 0x000ee20000000200 */
[----:B------:R-:W1:Y:S01]  /*36c0*/  MUFU.TANH R104, R104 ;  /* 0x0000006800687308 */ /* 0x000e620000002400 */
[----:B------:R-:W-:-:S05]  /*36d0*/  FMUL.FTZ R88, R88, UR10 ;  /* 0x0000000a58587c20 */ /* 0x000fca0008410000 */
[C---:B------:R-:W-:Y:S02]  /*36e0*/  HMMA.16816.F32.BF16 R68, R36.reuse, R28, R68 ;  /* 0x0000001c2444723c */ /* 0x040fe40000041844 */
[----:B------:R-:W1:Y:S06]  /*36f0*/  MUFU.TANH R105, R105 ;  /* 0x0000006900697308 */ /* 0x000e6c0000002400 */
[----:B------:R-:W-:Y:S01]  /*3700*/  HMMA.16816.F32.BF16 R64, R36, R30, R64 ;  /* 0x0000001e2440723c */ /* 0x000fe20000041840 */
[----:B------:R-:W-:Y:S01]  /*3710*/  LDSM.16.M88.4 R28, [R2+0x8400] ;  /* 0x00840000021c783b */ /* 0x000fe20000000200 */
[----:B------:R-:W1:Y:S06]  /*3720*/  MUFU.TANH R106, R106 ;  /* 0x0000006a006a7308 */ /* 0x000e6c0000002400 */
[C---:B----4-:R-:W-:Y:S02]  /*3730*/  HMMA.16816.F32.BF16 R52, R96.reuse, R4, R52 ;  /* 0x000000046034723c */ /* 0x050fe40000041834 */
[----:B------:R-:W4:Y:S06]  /*3740*/  MUFU.TANH R107, R107 ;  /* 0x0000006b006b7308 */ /* 0x000f2c0000002400 */
[----:B------:R-:W-:Y:S01]  /*3750*/  HMMA.16816.F32.BF16 R48, R96, R6, R48 ;  /* 0x000000066030723c */ /* 0x000fe20000041830 */
[----:B------:R-:W5:Y:S01]  /*3760*/  LDSM.16.M88.4 R4, [R2+0x6800] ;  /* 0x006800000204783b */ /* 0x000f620000000200 */
[----:B------:R-:W1:Y:S06]  /*3770*/  MUFU.TANH R88, R88 ;  /* 0x0000005800587308 */ /* 0x000e6c0000002400 */
[C---:B------:R-:W-:Y:S08]  /*3780*/  HMMA.16816.F32.BF16 R68, R20.reuse, R16, R68 ;  /* 0x000000101444723c */ /* 0x040ff00000041844 */
[----:B------:R-:W-:Y:S01]  /*3790*/  HMMA.16816.F32.BF16 R64, R20, R18, R64 ;  /* 0x000000121440723c */ /* 0x000fe20000041840 */
[----:B------:R-:W4:Y:S07]  /*37a0*/  LDSM.16.M88.4 R16, [R164+0x6c00] ;  /* 0x006c0000a410783b */ /* 0x000f2e0000000200 */
[C---:B--2---:R-:W-:Y:S08]  /*37b0*/  HMMA.16816.F32.BF16 R76, R8.reuse, R24, R76 ;  /* 0x00000018084c723c */ /* 0x044ff0000004184c */
        /* <DEDUP_REMOVED lines=10> */
[----:B------:R-:W-:Y:S01]  /*3860*/  FMUL.FTZ R133, R72, UR10 ;  /* 0x0000000a48857c20 */ /* 0x000fe20008410000 */
[----:B------:R-:W-:Y:S01]  /*3870*/  FMUL.FTZ R72, R73, UR10 ;  /* 0x0000000a49487c20 */ /* 0x000fe20008410000 */
[----:B------:R-:W-:Y:S01]  /*3880*/  FMUL.FTZ R73, R74, UR10 ;  /* 0x0000000a4a497c20 */ /* 0x000fe20008410000 */
[----:B------:R-:W-:Y:S02]  /*3890*/  FMUL.FTZ R74, R75, UR10 ;  /* 0x0000000a4b4a7c20 */ /* 0x000fe40008410000 */
[C---:B------:R-:W-:Y:S02]  /*38a0*/  HMMA.16816.F32.BF16 R68, R8.reuse, R32, R68 ;  /* 0x000000200844723c */ /* 0x040fe40000041844 */
[----:B------:R-:W1:Y:S06]  /*38b0*/  MUFU.TANH R77, R77 ;  /* 0x0000004d004d7308 */ /* 0x000e6c0000002400 */
[----:B------:R-:W-:Y:S01]  /*38c0*/  HMMA.16816.F32.BF16 R64, R8, R34, R64 ;  /* 0x000000220840723c */ /* 0x000fe20000041840 */
[----:B------:R-:W1:Y:S01]  /*38d0*/  LDSM.16.M88.4 R32, [R2+0x6c00] ;  /* 0x006c00000220783b */ /* 0x000e620000000200 */
[----:B------:R-:W1:Y:S06]  /*38e0*/  MUFU.TANH R78, R78 ;  /* 0x0000004e004e7308 */ /* 0x000e6c0000002400 */
[----:B-----5:R-:W-:Y:S02]  /*38f0*/  HMMA.16816.F32.BF16 R52, R36, R4, R52 ;  /* 0x000000042434723c */ /* 0x020fe40000041834 */
[----:B------:R-:W1:Y:S01]  /*3900*/  MUFU.TANH R79, R79 ;  /* 0x0000004f004f7308 */ /* 0x000e620000002400 */
[----:B------:R-:W-:Y:S01]  /*3910*/  FMUL.FTZ R68, R68, UR10 ;  /* 0x0000000a44447c20 */ /* 0x000fe20008410000 */
[----:B------:R-:W-:Y:S01]  /*3920*/  FMUL.FTZ R69, R69, UR10 ;  /* 0x0000000a45457c20 */ /* 0x000fe20008410000 */
[----:B------:R-:W-:Y:S01]  /*3930*/  FMUL.FTZ R70, R70, UR10 ;  /* 0x0000000a46467c20 */ /* 0x000fe20008410000 */
[----:B------:R-:W-:-:S02]  /*3940*/  FMUL.FTZ R71, R71, UR10 ;  /* 0x0000000a47477c20 */ /* 0x000fc40008410000 */
[----:B------:R-:W-:Y:S01]  /*3950*/  HMMA.16816.F32.BF16 R48, R36, R6, R48 ;  /* 0x000000062430723c */ /* 0x000fe20000041830 */
[----:B------:R-:W5:Y:S01]  /*3960*/  LDSM.16.M88.4 R4, [R164+0x8c00] ;  /* 0x008c0000a404783b */ /* 0x000f620000000200 */
[----:B------:R-:W1:Y:S01]  /*3970*/  MUFU.TANH R133, R133 ;  /* 0x0000008500857308 */ /* 0x000e620000002400 */
[----:B------:R-:W-:Y:S01]  /*3980*/  FMUL.FTZ R64, R64, UR10 ;  /* 0x0000000a40407c20 */ /* 0x000fe20008410000 */
[----:B------:R-:W-:Y:S01]  /*3990*/  FMUL.FTZ R65, R65, UR10 ;  /* 0x0000000a41417c20 */ /* 0x000fe20008410000 */
[----:B------:R-:W-:Y:S01]  /*39a0*/  FMUL.FTZ R66, R66, UR10 ;  /* 0x0000000a42427c20 */ /* 0x000fe20008410000 */
[----:B------:R-:W-:Y:S02]  /*39b0*/  FMUL.FTZ R67, R67, UR10 ;  /* 0x0000000a43437c20 */ /* 0x000fe40008410000 */
[C---:B----4-:R-:W-:Y:S02]  /*39c0*/  HMMA.16816.F32.BF16 R44, R96.reuse, R16, R44 ;  /* 0x00000010602c723c */ /* 0x050fe4000004182c */
[----:B------:R-:W4:Y:S06]  /*39d0*/  MUFU.TANH R72, R72 ;  /* 0x0000004800487308 */ /* 0x000f2c0000002400 */
[----:B------:R-:W-:Y:S02]  /*39e0*/  HMMA.16816.F32.BF16 R40, R96, R18, R40 ;  /* 0x000000126028723c */ /* 0x000fe40000041828 */
[----:B------:R-:W1:Y:S06]  /*39f0*/  MUFU.TANH R73, R73 ;  /* 0x0000004900497308 */ /* 0x000e6c0000002400 */
[C---:B--2---:R-:W-:Y:S02]  /*3a00*/  HMMA.16816.F32.BF16 R60, R20.reuse, R24, R60 ;  /* 0x00000018143c723c */ /* 0x044fe4000004183c */
[----:B------:R-:W2:Y:S06]  /*3a10*/  MUFU.TANH R74, R74 ;  /* 0x0000004a004a7308 */ /* 0x000eac0000002400 */
[C---:B------:R-:W-:Y:S01]  /*3a20*/  HMMA.16816.F32.BF16 R56, R20.reuse, R26, R56 ;  /* 0x0000001a1438723c */ /* 0x040fe20000041838 */
[----:B------:R-:W4:Y:S01]  /*3a30*/  LDSM.16.M88.4 R24, [R2+0x8800] ;  /* 0x008800000218783b */ /* 0x000f220000000200 */
[----:B------:R-:W1:Y:S06]  /*3a40*/  MUFU.TANH R147, R68 ;  /* 0x0000004400937308 */ /* 0x000e6c0000002400 */
[C---:B---3--:R-:W-:Y:S02]  /*3a50*/  HMMA.16816.F32.BF16 R52, R20.reuse, R12, R52 ;  /* 0x0000000c1434723c */ /* 0x048fe40000041834 */
[----:B------:R-:W3:Y:S06]  /*3a60*/  MUFU.TANH R143, R69 ;  /* 0x00000045008f7308 */ /* 0x000eec0000002400 */
[----:B------:R-:W-:Y:S01]  /*3a70*/  HMMA.16816.F32.BF16 R48, R20, R14, R48 ;  /* 0x0000000e1430723c */ /* 0x000fe20000041830 */
[----:B------:R-:W2:Y:S01]  /*3a80*/  LDSM.16.M88.4 R12, [R2+0x8c00] ;  /* 0x008c0000020c783b */ /* 0x000ea20000000200 */
[----:B------:R-:W2:Y:S01]  /*3a90*/  MUFU.TANH R142, R70 ;  /* 0x00000046008e7308 */ /* 0x000ea20000002400 */
[----:B------:R-:W-:-:S05]  /*3aa0*/  DEPBAR.LE SB0, 0x0 ;  /* 0x000080000000791a */ /* 0x000fca0000000000 */
[C---:B-1----:R-:W-:Y:S02]  /*3ab0*/  HMMA.16816.F32.BF16 R44, R36.reuse, R32, R44 ;  /* 0x00000020242c723c */ /* 0x042fe4000004182c */
[----:B------:R-:W1:Y:S06]  /*3ac0*/  MUFU.TANH R144, R71 ;  /* 0x0000004700907308 */ /* 0x000e6c0000002400 */
[----:B------:R-:W-:Y:S02]  /*3ad0*/  HMMA.16816.F32.BF16 R40, R36, R34, R40 ;  /* 0x000000222428723c */ /* 0x000fe40000041828 */
[----:B------:R-:W1:Y:S06]  /*3ae0*/  MUFU.TANH R145, R64 ;  /* 0x0000004000917308 */ /* 0x000e6c0000002400 */
[----:B------:R-:W-:Y:S02]  /*3af0*/  HMMA.16816.F32.BF16 R56, R8, R30, R56 ;  /* 0x0000001e0838723c */ /* 0x000fe40000041838 */
[----:B------:R-:W1:Y:S06]  /*3b00*/  MUFU.TANH R135, R65 ;  /* 0x0000004100877308 */ /* 0x000e6c0000002400 */
[C---:B-----5:R-:W-:Y:S02]  /*3b10*/  HMMA.16816.F32.BF16 R44, R20.reuse, R4, R44 ;  /* 0x00000004142c723c */ /* 0x060fe4000004182c */
[----:B------:R-:W1:Y:S06]  /*3b20*/  MUFU.TANH R134, R66 ;  /* 0x0000004200867308 */ /* 0x000e6c0000002400 */
[----:B------:R-:W-:Y:S02]  /*3b30*/  HMMA.16816.F32.BF16 R40, R20, R6, R40 ;  /* 0x000000061428723c */ /* 0x000fe40000041828 */
[----:B------:R-:W1:Y:S01]  /*3b40*/  MUFU.TANH R140, R67 ;  /* 0x00000043008c7308 */ /* 0x000e620000002400 */
[----:B------:R-:W-:Y:S01]  /*3b50*/  FMUL.FTZ R56, R56, UR10 ;  /* 0x0000000a38387c20 */ /* 0x000fe20008410000 */
[----:B------:R-:W-:Y:S01]  /*3b60*/  FMUL.FTZ R57, R57, UR10 ;  /* 0x0000000a39397c20 */ /* 0x000fe20008410000 */
[----:B------:R-:W-:Y:S01]  /*3b70*/  FMUL.FTZ R58, R58, UR10 ;  /* 0x0000000a3a3a7c20 */ /* 0x000fe20008410000 */
[----:B------:R-:W-:-:S02]  /*3b80*/  FMUL.FTZ R59, R59, UR10 ;  /* 0x0000000a3b3b7c20 */ /* 0x000fc40008410000 */
[C---:B----4-:R-:W-:Y:S02]  /*3b90*/  HMMA.16816.F32.BF16 R48, R8.reuse, R26, R48 ;  /* 0x0000001a0830723c */ /* 0x050fe40000041830 */
[----:B------:R4:W1:Y:S06]  /*3ba0*/  MUFU.TANH R127, R56 ;  /* 0x00000038007f7308 */ /* 0x00086c0000002400 */
[C---:B--2---:R-:W-:Y:S02]  /*3bb0*/  HMMA.16816.F32.BF16 R44, R8.reuse, R12, R44 ;  /* 0x0000000c082c723c */ /* 0x044fe4000004182c */
[----:B------:R2:W1:Y:S06]  /*3bc0*/  MUFU.TANH R125, R57 ;  /* 0x00000039007d7308 */ /* 0x00046c0000002400 */
[----:B------:R-:W-:Y:S02]  /*3bd0*/  HMMA.16816.F32.BF16 R52, R8, R24, R52 ;  /* 0x000000180834723c */ /* 0x000fe40000041834 */
[----:B------:R2:W1:Y:S01]  /*3be0*/  MUFU.TANH R128, R58 ;  /* 0x0000003a00807308 */ /* 0x0004620000002400 */
[----:B------:R-:W-:Y:S01]  /*3bf0*/  FMUL.FTZ R5, R48, UR10 ;  /* 0x0000000a30057c20 */ /* 0x000fe20008410000 */
[----:B------:R-:W-:Y:S01]  /*3c00*/  FMUL.FTZ R49, R49, UR10 ;  /* 0x0000000a31317c20 */ /* 0x000fe20008410000 */
[----:B------:R-:W-:Y:S01]  /*3c10*/  FMUL.FTZ R22, R51, UR10 ;  /* 0x0000000a33167c20 */ /* 0x000fe20008410000 */
[----:B------:R-:W-:-:S02]  /*3c20*/  FMUL.FTZ R50, R50, UR10 ;  /* 0x0000000a32327c20 */ /* 0x000fc40008410000 */
[C---:B------:R-:W-:Y:S02]  /*3c30*/  HMMA.16816.F32.BF16 R40, R8.reuse, R14, R40 ;  /* 0x0000000e0828723c */ /* 0x040fe40000041828 */
[----:B------:R2:W1:Y:S01]  /*3c40*/  MUFU.TANH R126, R59 ;  /* 0x0000003b007e7308 */ /* 0x0004620000002400 */
[----:B------:R-:W-:Y:S01]  /*3c50*/  FMUL.FTZ R6, R44, UR10 ;  /* 0x0000000a2c067c20 */ /* 0x000fe20008410000 */
[----:B------:R-:W-:Y:S01]  /*3c60*/  FMUL.FTZ R48, R46, UR10 ;  /* 0x0000000a2e307c20 */ /* 0x000fe20008410000 */
[----:B------:R-:W-:Y:S01]  /*3c70*/  FMUL.FTZ R45, R45, UR10 ;  /* 0x0000000a2d2d7c20 */ /* 0x000fe20008410000 */
[----:B------:R-:W-:Y:S02]  /*3c80*/  FMUL.FTZ R46, R47, UR10 ;  /* 0x0000000a2f2e7c20 */ /* 0x000fe40008410000 */
[C---:B------:R-:W-:Y:S01]  /*3c90*/  HMMA.16816.F32.BF16 R100, R8.reuse, R84, R100 ;  /* 0x000000540864723c */ /* 0x040fe20000041864 */
[----:B------:R-:W-:Y:S01]  /*3ca0*/  FMUL.FTZ R84, R89, UR10 ;  /* 0x0000000a59547c20 */ /* 0x000fe20008410000 */
[----:B------:R-:W-:Y:S01]  /*3cb0*/  FMUL.FTZ R85, R90, UR10 ;  /* 0x0000000a5a557c20 */ /* 0x000fe20008410000 */
[----:B------:R-:W-:Y:S01]  /*3cc0*/  FMUL.FTZ R89, R91, UR10 ;  /* 0x0000000a5b597c20 */ /* 0x000fe20008410000 */
[----:B----4-:R-:W-:Y:S01]  /*3cd0*/  FMUL.FTZ R56, R54, UR10 ;  /* 0x0000000a36387c20 */ /* 0x010fe20008410000 */
[----:B------:R-:W-:Y:S01]  /*3ce0*/  FMUL.FTZ R52, R52, UR10 ;  /* 0x0000000a34347c20 */ /* 0x000fe20008410000 */
[----:B------:R-:W-:Y:S01]  /*3cf0*/  FMUL.FTZ R4, R53, UR10 ;  /* 0x0000000a35047c20 */ /* 0x000fe20008410000 */
[----:B------:R-:W-:Y:S01]  /*3d00*/  FMUL.FTZ R54, R55, UR10 ;  /* 0x0000000a37367c20 */ /* 0x000fe20008410000 */
[----:B------:R-:W-:Y:S01]  /*3d10*/  HMMA.16816.F32.BF16 R80, R8, R86, R80 ;  /* 0x000000560850723c */ /* 0x000fe20000041850 */
[----:B------:R2:W4:Y:S02]  /*3d20*/  MUFU.TANH R2, R52 ;  /* 0x0000003400027308 */ /* 0x0005240000002400 */
[----:B------:R-:W-:Y:S01]  /*3d30*/  FMUL.FTZ R44, R42, UR10 ;  /* 0x0000000a2a2c7c20 */ /* 0x000fe20008410000 */
[----:B------:R-:W-:Y:S01]  /*3d40*/  FMUL.FTZ R41, R41, UR10 ;  /* 0x0000000a29297c20 */ /* 0x000fe20008410000 */
[----:B------:R-:W-:-:S03]  /*3d50*/  FMUL.FTZ R42, R43, UR10 ;  /* 0x0000000a2b2a7c20 */ /* 0x000fc60008410000 */
[----:B------:R-:W-:Y:S01]  /*3d60*/  HMMA.16816.F32.BF16 R60, R8, R28, R60 ;  /* 0x0000001c083c723c */ /* 0x000fe2000004183c */
[----:B------:R-:W-:Y:S01]  /*3d70*/  FMUL.FTZ R8, R40, UR10 ;  /* 0x0000000a28087c20 */ /* 0x000fe20008410000 */
[----:B------:R-:W1:Y:S01]  /*3d80*/  MUFU.TANH R84, R84 ;  /* 0x0000005400547308 */ /* 0x000e620000002400 */
[----:B------:R-:W-:Y:S01]  /*3d90*/  FMUL.FTZ R90, R100, UR10 ;  /* 0x0000000a645a7c20 */ /* 0x000fe20008410000 */
[----:B------:R-:W-:Y:S01]  /*3da0*/  FMUL.FTZ R86, R101, UR10 ;  /* 0x0000000a65567c20 */ /* 0x000fe20008410000 */
[----:B------:R-:W-:Y:S01]  /*3db0*/  FMUL.FTZ R87, R102, UR10 ;  /* 0x0000000a66577c20 */ /* 0x000fe20008410000 */
[----:B------:R-:W-:-:S04]  /*3dc0*/  FMUL.FTZ R91, R103, UR10 ;  /* 0x0000000a675b7c20 */ /* 0x000fc80008410000 */
        /* <DEDUP_REMOVED lines=10> */
[----:B------:R-:W1:Y:S08]  /*3e70*/  MUFU.TANH R90, R90 ;  /* 0x0000005a005a7308 */ /* 0x000e700000002400 */
[----:B------:R-:W1:Y:S08]  /*3e80*/  MUFU.TANH R86, R86 ;  /* 0x0000005600567308 */ /* 0x000e700000002400 */
[----:B------:R-:W1:Y:S08]  /*3e90*/  MUFU.TANH R87, R87 ;  /* 0x0000005700577308 */ /* 0x000e700000002400 */
[----:B------:R-:W1:Y:S08]  /*3ea0*/  MUFU.TANH R91, R91 ;  /* 0x0000005b005b7308 */ /* 0x000e700000002400 */
[----:B------:R-:W1:Y:S08]  /*3eb0*/  MUFU.TANH R80, R80 ;  /* 0x0000005000507308 */ /* 0x000e700000002400 */
[----:B------:R-:W1:Y:S08]  /*3ec0*/  MUFU.TANH R81, R81 ;  /* 0x0000005100517308 */ /* 0x000e700000002400 */
[----:B------:R-:W1:Y:S08]  /*3ed0*/  MUFU.TANH R82, R82 ;  /* 0x0000005200527308 */ /* 0x000e700000002400 */
[----:B------:R-:W1:Y:S08]  /*3ee0*/  MUFU.TANH R83, R83 ;  /* 0x0000005300537308 */ /* 0x000e700000002400 */
[----:B------:R2:W1:Y:S08]  /*3ef0*/  MUFU.TANH R131, R60 ;  /* 0x0000003c00837308 */ /* 0x0004700000002400 */
[----:B------:R2:W1:Y:S08]  /*3f00*/  MUFU.TANH R129, R61 ;  /* 0x0000003d00817308 */ /* 0x0004700000002400 */
[----:B------:R2:W1:Y:S08]  /*3f10*/  MUFU.TANH R132, R62 ;  /* 0x0000003e00847308 */ /* 0x0004700000002400 */
[----:B------:R2:W1:Y:S08]  /*3f20*/  MUFU.TANH R130, R63 ;  /* 0x0000003f00827308 */ /* 0x0004700000002400 */
[----:B------:R-:W1:Y:S08]  /*3f30*/  MUFU.TANH R4, R4 ;  /* 0x0000000400047308 */ /* 0x000e700000002400 */
[----:B------:R-:W1:Y:S08]  /*3f40*/  MUFU.TANH R56, R56 ;  /* 0x0000003800387308 */ /* 0x000e700000002400 */
[----:B------:R-:W1:Y:S08]  /*3f50*/  MUFU.TANH R54, R54 ;  /* 0x0000003600367308 */ /* 0x000e700000002400 */
[----:B------:R-:W1:Y:S08]  /*3f60*/  MUFU.TANH R5, R5 ;  /* 0x0000000500057308 */ /* 0x000e700000002400 */
[----:B------:R-:W1:Y:S08]  /*3f70*/  MUFU.TANH R49, R49 ;  /* 0x0000003100317308 */ /* 0x000e700000002400 */
[----:B------:R2:W1:Y:S08]  /*3f80*/  MUFU.TANH R52, R50 ;  /* 0x0000003200347308 */ /* 0x0004700000002400 */
        /* <DEDUP_REMOVED lines=8> */
[----:B------:R-:W1:Y:S01]  /*4010*/  MUFU.TANH R42, R42 ;  /* 0x0000002a002a7308 */ /* 0x000e620000002400 */
[----:B------:R-:W-:Y:S06]  /*4020*/  BAR.SYNC.DEFER_BLOCKING 0x0 ;  /* 0x0000000000007b1d */ /* 0x000fec0000010000 */
[----:B--234-:R-:W-:Y:S05]  /*4030*/  @!P4 BRA `(.L_x_535) ;  /* 0x00000008005cc947 */ /* 0x01cfea0003800000 */
        /* <DEDUP_REMOVED lines=11> */
.L_x_536:
[----:B------:R-:W2:Y:S01]  /*40f0*/  LDC R7, c[0x0][0x4f0] ;  /* 0x00013c00ff077b82 */ /* 0x000ea20000000800 */
[----:B------:R-:W-:Y:S01]  /*4100*/  IADD3 R14, PT, PT, R123, -0x100, RZ ;  /* 0xffffff007b0e7810 */ /* 0x000fe20007ffe0ff */
[----:B------:R-:W3:Y:S01]  /*4110*/  LDCU.64 UR6, c[0x0][0x3a0] ;  /* 0x00007400ff0677ac */ /* 0x000ee20008000a00 */
[----:B------:R-:W-:Y:S02]  /*4120*/  IABS R12, R122 ;  /* 0x0000007a000c7213 */ /* 0x000fe40000000000 */
[----:B------:R-:W-:Y:S02]  /*4130*/  IABS R10, R14 ;  /* 0x0000000e000a7213 */ /* 0x000fe40000000000 */
[-C--:B--2---:R-:W-:Y:S02]  /*4140*/  IABS R0, R7.reuse ;  /* 0x0000000700007213 */ /* 0x084fe40000000000 */
[----:B------:R-:W-:Y:S02]  /*4150*/  LOP3.LUT R14, R14, R7, RZ, 0x3c, !PT ;  /* 0x000000070e0e7212 */ /* 0x000fe400078e3cff */
[----:B------:R-:W2:Y:S02]  /*4160*/  I2F.RP R9, R0 ;  /* 0x0000000000097306 */ /* 0x000ea40000209400 */
[----:B------:R-:W-:-:S06]  /*4170*/  ISETP.GE.AND P1, PT, R14, RZ, PT ;  /* 0x000000ff0e00720c */ /* 0x000fcc0003f26270 */
[----:B--2---:R-:W2:Y:S02]  /*4180*/  MUFU.RCP R16, R9 ;  /* 0x0000000900107308 */ /* 0x004ea40000001000 */
[----:B--2---:R-:W-:-:S06]  /*4190*/  VIADD R16, R16, 0xffffffe ;  /* 0x0ffffffe10107836 */ /* 0x004fcc0000000000 */
[----:B------:R-:W2:Y:S02]  /*41a0*/  F2I.FTZ.U32.TRUNC.NTZ R17, R16 ;  /* 0x0000001000117305 */ /* 0x000ea4000021f000 */
[----:B--2---:R-:W-:Y:S02]  /*41b0*/  IMAD.MOV R15, RZ, RZ, -R17 ;  /* 0x000000ffff0f7224 */ /* 0x004fe400078e0a11 */
        /* <DEDUP_REMOVED lines=17> */
[----:B------:R-:W-:Y:S02]  /*42d0*/  LOP3.LUT R0, R122, R7, RZ, 0x3c, !PT ;  /* 0x000000077a007212 */ /* 0x000fe400078e3cff */
[----:B------:R-:W-:-:S02]  /*42e0*/  ISETP.NE.AND P2, PT, R7, RZ, PT ;  /* 0x000000ff0700720c */ /* 0x000fc40003f45270 */
        /* <DEDUP_REMOVED lines=9> */
[C---:B------:R-:W-:Y:S01]  /*4380*/  IMAD.WIDE R14, R9.reuse, 0x4, R182 ;  /* 0x00000004090e7825 */ /* 0x040fe200078e02b6 */
[----:B------:R-:W2:Y:S04]  /*4390*/  LDG.E R11, desc[UR16][R16.64] ;  /* 0x00000010100b7981 */ /* 0x000ea8000c1e1900 */
[----:B------:R-:W2:Y:S01]  /*43a0*/  LDG.E R0, desc[UR16][R14.64] ;  /* 0x000000100e007981 */ /* 0x000ea2000c1e1900 */
[----:B------:R-:W-:-:S04]  /*43b0*/  IMAD.IADD R10, R9, 0x1, -R10 ;  /* 0x00000001090a7824 */ /* 0x000fc800078e0a0a */
[----:B------:R-:W-:-:S04]  /*43c0*/  IMAD R7, R10, R7, -0x80 ;  /* 0xffffff800a077424 */ /* 0x000fc800078e0207 */
[----:B------:R-:W-:Y:S01]  /*43d0*/  IMAD.WIDE.U32 R12, R7, R136, RZ ;  /* 0x00000088070c7225 */ /* 0x000fe200078e00ff */
[----:B------:R-:W-:-:S05]  /*43e0*/  SHF.R.S32.HI R9, RZ, 0x1f, R7 ;  /* 0x0000001fff097819 */ /* 0x000fca0000011407 */
[----:B------:R-:W-:-:S04]  /*43f0*/  IMAD R10, R9, R136, RZ ;  /* 0x00000088090a7224 */ /* 0x000fc800078e02ff */
[----:B------:R-:W-:-:S04]  /*4400*/  IMAD R10, R7, R137, R10 ;  /* 0x00000089070a7224 */ /* 0x000fc800078e020a */
[----:B------:R-:W-:Y:S01]  /*4410*/  IMAD.IADD R13, R13, 0x1, R10 ;  /* 0x000000010d0d7824 */ /* 0x000fe200078e020a */
[----:B--2---:R-:W-:-:S04]  /*4420*/  IADD3 R0, PT, PT, R11, -R0, RZ ;  /* 0x800000000b007210 */ /* 0x004fc80007ffe0ff */
[----:B------:R-:W-:Y:S01]  /*4430*/  SHF.R.S32.HI R7, RZ, 0x1f, R0 ;  /* 0x0000001fff077819 */ /* 0x000fe20000011400 */
[----:B---3--:R-:W-:-:S04]  /*4440*/  IMAD.WIDE.U32 R10, R0, UR6, R12 ;  /* 0x00000006000a7c25 */ /* 0x008fc8000f8e000c */
[----:B------:R-:W-:Y:S01]  /*4450*/  IMAD R7, R7, UR6, RZ ;  /* 0x0000000607077c24 */ /* 0x000fe2000f8e02ff */
[----:B------:R-:W-:-:S03]  /*4460*/  LEA R170, P1, R10, R170, 0x1 ;  /* 0x000000aa0aaa7211 */ /* 0x000fc600078208ff */
[----:B------:R-:W-:-:S05]  /*4470*/  IMAD R7, R0, UR7, R7 ;  /* 0x0000000700077c24 */ /* 0x000fca000f8e0207 */
[----:B------:R-:W-:-:S04]  /*4480*/  IADD3 R7, PT, PT, R11, R7, RZ ;  /* 0x000000070b077210 */ /* 0x000fc80007ffe0ff */
[----:B------:R-:W-:-:S07]  /*4490*/  LEA.HI.X R169, R10, R169, R7, 0x1, P1 ;  /* 0x000000a90aa97211 */ /* 0x000fce00008f0c07 */
.L_x_537:
[----:B------:R-:W2:Y:S01]  /*44a0*/  LDCU UR5, c[0x0][0x440] ;  /* 0x00008800ff0577ac */ /* 0x000ea20008000800 */
        /* <DEDUP_REMOVED lines=8> */
[----:B--2---:R-:W-:Y:S02]  /*4530*/  ISETP.GE.AND P3, PT, R180, UR5, PT ;  /* 0x00000005b4007c0c */ /* 0x004fe4000bf66270 */
        /* <DEDUP_REMOVED lines=16> */
[----:B--2---:R-:W-:-:S05]  /*4640*/  @!P1 IMAD.MOV.U32 R171, RZ, RZ, R169 ;  /* 0x000000ffffab9224 */ /* 0x004fca00078e00a9 */
        /* <DEDUP_REMOVED lines=51> */
.L_x_539:
[----:B------:R2:W-:Y:S02]  /*4980*/  STS.128 [R179+0x8800], RZ ;  /* 0x008800ffb3007388 */ /* 0x0005e40000000c00 */
.L_x_540:
[----:B------:R-:W-:Y:S05]  /*4990*/  BSYNC.RECONVERGENT B0 ;  /* 0x0000000000007941 */ /* 0x000fea0003800200 */
.L_x_538:
[----:B------:R-:W0:Y:S02]  /*49a0*/  LDGDEPBAR ;  /* 0x00000000000079af */ /* 0x000e240000000000 */
.L_x_535:
[C---:B------:R-:W-:Y:S01]  /*49b0*/  VIADD R7, R111.reuse, 0x1 ;  /* 0x000000016f077836 */ /* 0x040fe20000000000 */
[----:B------:R-:W5:Y:S01]  /*49c0*/  LDCU UR6, c[0x0][0x45c] ;  /* 0x00008b80ff0677ac */ /* 0x000f620008000800 */
[C---:B------:R-:W-:Y:S02]  /*49d0*/  VIADD R0, R111.reuse, 0x8 ;  /* 0x000000086f007836 */ /* 0x040fe40000000000 */
[----:B---34-:R-:W-:Y:S01]  /*49e0*/  VIADD R16, R111, 0x21 ;  /* 0x000000216f107836 */ /* 0x018fe20000000000 */
[-C--:B------:R-:W-:Y:S01]  /*49f0*/  ISETP.GE.AND P1, PT, R7, R139.reuse, PT ;  /* 0x0000008b0700720c */ /* 0x080fe20003f26270 */
[----:B------:R-:W-:Y:S01]  /*4a00*/  VIADD R17, R111, 0x29 ;  /* 0x000000296f117836 */ /* 0x000fe20000000000 */
[-C--:B------:R-:W-:Y:S01]  /*4a10*/  ISETP.GE.AND P3, PT, R7, R138.reuse, PT ;  /* 0x0000008a0700720c */ /* 0x080fe20003f66270 */
[C---:B------:R-:W-:Y:S01]  /*4a20*/  VIADD R7, R111.reuse, 0x9 ;  /* 0x000000096f077836 */ /* 0x040fe20000000000 */
[CC--:B------:R-:W-:Y:S01]  /*4a30*/  ISETP.GE.AND P5, PT, R0.reuse, R139.reuse, PT ;  /* 0x0000008b0000720c */ /* 0x0c0fe20003fa6270 */
[C---:B------:R-:W-:Y:S01]  /*4a40*/  VIADD R31, R111.reuse, 0x50 ;  /* 0x000000506f1f7836 */ /* 0x040fe20000000000 */
[-C--:B------:R-:W-:Y:S01]  /*4a50*/  ISETP.GE.AND P2, PT, R0, R138.reuse, PT ;  /* 0x0000008a0000720c */ /* 0x080fe20003f46270 */
[----:B------:R-:W-:Y:S01]  /*4a60*/  VIADD R0, R111, 0x10 ;  /* 0x000000106f007836 */ /* 0x000fe20000000000 */
[----:B------:R-:W-:Y:S01]  /*4a70*/  FSEL R93, R93, -INF , !P1 ;  /* 0xff8000005d5d7808 */ /* 0x000fe20004800000 */
[----:B------:R-:W-:Y:S01]  /*4a80*/  VIADD R29, R111, 0x51 ;  /* 0x000000516f1d7836 */ /* 0x000fe20000000000 */
[-C--:B------:R-:W-:Y:S01]  /*4a90*/  ISETP.GE.AND P6, PT, R7, R139.reuse, PT ;  /* 0x0000008b0700720c */ /* 0x080fe20003fc6270 */
[----:B------:R-:W-:Y:S01]  /*4aa0*/  VIADD R27, R111, 0x58 ;  /* 0x000000586f1b7836 */ /* 0x000fe20000000000 */
[-C--:B------:R-:W-:Y:S01]  /*4ab0*/  ISETP.GE.AND P1, PT, R7, R138.reuse, PT ;  /* 0x0000008a0700720c */ /* 0x080fe20003f26270 */
[----:B------:R-:W-:Y:S01]  /*4ac0*/  VIADD R7, R111, 0x11 ;  /* 0x000000116f077836 */ /* 0x000fe20000000000 */
[----:B------:R-:W-:Y:S01]  /*4ad0*/  FSEL R10, R95, -INF , !P3 ;  /* 0xff8000005f0a7808 */ /* 0x000fe20005800000 */
[C---:B------:R-:W-:Y:S01]  /*4ae0*/  VIADD R26, R111.reuse, 0x59 ;  /* 0x000000596f1a7836 */ /* 0x040fe20000000000 */
[----:B------:R-:W-:Y:S01]  /*4af0*/  FSEL R11, R110, -INF , !P5 ;  /* 0xff8000006e0b7808 */ /* 0x000fe20006800000 */
[C---:B------:R-:W-:Y:S01]  /*4b00*/  VIADD R25, R111.reuse, 0x60 ;  /* 0x000000606f197836 */ /* 0x040fe20000000000 */
[CC--:B------:R-:W-:Y:S01]  /*4b10*/  ISETP.GE.AND P3, PT, R0.reuse, R139.reuse, PT ;  /* 0x0000008b0000720c */ /* 0x0c0fe20003f66270 */
[C---:B------:R-:W-:Y:S01]  /*4b20*/  VIADD R24, R111.reuse, 0x61 ;  /* 0x000000616f187836 */ /* 0x040fe20000000000 */
[-C--:B------:R-:W-:Y:S01]  /*4b30*/  ISETP.GE.AND P5, PT, R0, R138.reuse, PT ;  /* 0x0000008a0000720c */ /* 0x080fe20003fa6270 */
[C---:B------:R-:W-:Y:S01]  /*4b40*/  VIADD R0, R111.reuse, 0x18 ;  /* 0x000000186f007836 */ /* 0x040fe20000000000 */
[----:B------:R-:W-:Y:S01]  /*4b50*/  FSEL R114, R114, -INF , !P2 ;  /* 0xff80000072727808 */ /* 0x000fe20005000000 */
[C---:B------:R-:W-:Y:S01]  /*4b60*/  VIADD R23, R111.reuse, 0x68 ;  /* 0x000000686f177836 */ /* 0x040fe20000000000 */
[----:B------:R-:W-:Y:S01]  /*4b70*/  FSEL R13, R112, -INF , !P6 ;  /* 0xff800000700d7808 */ /* 0x000fe20007000000 */
[----:B------:R-:W-:Y:S01]  /*4b80*/  VIADD R21, R111, 0x69 ;  /* 0x000000696f157836 */ /* 0x000fe20000000000 */
[-C--:B------:R-:W-:Y:S01]  /*4b90*/  ISETP.GE.AND P2, PT, R7, R139.reuse, PT ;  /* 0x0000008b0700720c */ /* 0x080fe20003f46270 */
[----:B------:R-:W-:Y:S01]  /*4ba0*/  VIADD R20, R111, 0x70 ;  /* 0x000000706f147836 */ /* 0x000fe20000000000 */
[-C--:B------:R-:W-:Y:S01]  /*4bb0*/  ISETP.GE.AND P6, PT, R7, R138.reuse, PT ;  /* 0x0000008a0700720c */ /* 0x080fe20003fc6270 */
[----:B------:R-:W-:Y:S01]  /*4bc0*/  VIADD R7, R111, 0x19 ;  /* 0x000000196f077836 */ /* 0x000fe20000000000 */
[----:B------:R-:W-:Y:S01]  /*4bd0*/  FSEL R12, R115, -INF , !P1 ;  /* 0xff800000730c7808 */ /* 0x000fe20004800000 */
[----:B------:R-:W-:Y:S01]  /*4be0*/  VIADD R19, R111, 0x71 ;  /* 0x000000716f137836 */ /* 0x000fe20000000000 */
[----:B------:R-:W-:Y:S01]  /*4bf0*/  FSEL R15, R104, -INF , !P3 ;  /* 0xff800000680f7808 */ /* 0x000fe20005800000 */
[----:B------:R-:W-:Y:S01]  /*4c00*/  IMAD.IADD R118, R109, 0x1, R108 ;  /* 0x000000016d767824 */ /* 0x000fe200078e026c */
[C---:B------:R-:W-:Y:S01]  /*4c10*/  ISETP.GE.AND P1, PT, R0.reuse, R139, PT ;  /* 0x0000008b0000720c */ /* 0x040fe20003f26270 */
[----:B------:R-:W-:Y:S01]  /*4c20*/  IMAD.MOV.U32 R186, RZ, RZ, -0x1 ;  /* 0xffffffffffba7424 */ /* 0x000fe200078e00ff */
[----:B------:R-:W-:Y:S01]  /*4c30*/  ISETP.GE.AND P3, PT, R0, R138, PT ;  /* 0x0000008a0000720c */ /* 0x000fe20003f66270 */
[----:B------:R-:W-:Y:S01]  /*4c40*/  VIADD R0, R111, 0x20 ;  /* 0x000000206f007836 */ /* 0x000fe20000000000 */
        /* <DEDUP_REMOVED lines=9> */
[----:B-1----:R-:W-:Y:S02]  /*4ce0*/  FSEL R18, R85, -INF , !P3 ;  /* 0xff80000055127808 */ /* 0x002fe40005800000 */
[----:B------:R-:W-:Y:S02]  /*4cf0*/  FSEL R9, R84, -INF , !P5 ;  /* 0xff80000054097808 */ /* 0x000fe40006800000 */
[C---:B------:R-:W-:Y:S02]  /*4d00*/  ISETP.GE.AND P3, PT, R16.reuse, R139, PT ;  /* 0x0000008b1000720c */ /* 0x040fe40003f66270 */
[----:B------:R-:W-:Y:S02]  /*4d10*/  ISETP.GE.AND P5, PT, R16, R138, PT ;  /* 0x0000008a1000720c */ /* 0x000fe40003fa6270 */
[----:B------:R-:W-:-:S02]  /*4d20*/  FSEL R16, R89, -INF , !P2 ;  /* 0xff80000059107808 */ /* 0x000fc40005000000 */
[----:B------:R-:W-:Y:S02]  /*4d30*/  FSEL R59, R90, -INF , !P6 ;  /* 0xff8000005a3b7808 */ /* 0x000fe40007000000 */
[C---:B------:R-:W-:Y:S02]  /*4d40*/  ISETP.GE.AND P2, PT, R0.reuse, R139, PT ;  /* 0x0000008b0000720c */ /* 0x040fe40003f46270 */
[----:B------:R-:W-:Y:S01]  /*4d50*/  ISETP.GE.AND P6, PT, R0, R138, PT ;  /* 0x0000008a0000720c */ /* 0x000fe20003fc6270 */
[----:B------:R-:W-:Y:S01]  /*4d60*/  VIADD R0, R111, 0x30 ;  /* 0x000000306f007836 */ /* 0x000fe20000000000 */
[----:B------:R-:W-:Y:S02]  /*4d70*/  FSEL R30, R91, -INF , !P5 ;  /* 0xff8000005b1e7808 */ /* 0x000fe40006800000 */
[----:B------:R-:W-:Y:S02]  /*4d80*/  FSEL R151, R80, -INF , !P2 ;  /* 0xff80000050977808 */ /* 0x000fe40005000000 */
[----:B------:R-:W-:-:S02]  /*4d90*/  FSEL R149, R86, -INF , !P3 ;  /* 0xff80000056957808 */ /* 0x000fc40005800000 */
[C---:B------:R-:W-:Y:S02]  /*4da0*/  ISETP.GE.AND P5, PT, R0.reuse, R139, PT ;  /* 0x0000008b0000720c */ /* 0x040fe40003fa6270 */
[-C--:B------:R-:W-:Y:S01]  /*4db0*/  ISETP.GE.AND P2, PT, R0, R138.reuse, PT ;  /* 0x0000008a0000720c */ /* 0x080fe20003f46270 */
[----:B------:R-:W-:Y:S01]  /*4dc0*/  VIADD R0, R111, 0x38 ;  /* 0x000000386f007836 */ /* 0x000fe20000000000 */
[----:B------:R-:W-:Y:S02]  /*4dd0*/  ISETP.GE.AND P3, PT, R17, R138, PT ;  /* 0x0000008a1100720c */ /* 0x000fe40003f66270 */
[----:B------:R-:W-:Y:S02]  /*4de0*/  FSEL R28, R87, -INF , !P1 ;  /* 0xff800000571c7808 */ /* 0x000fe40004800000 */
[----:B------:R-:W-:Y:S02]  /*4df0*/  FSEL R148, R83, -INF , !P3 ;  /* 0xff80000053947808 */ /* 0x000fe40005800000 */
[----:B------:R-:W-:-:S02]  /*4e00*/  FSEL R141, R76, -INF , !P5 ;  /* 0xff8000004c8d7808 */ /* 0x000fc40006800000 */
[-C--:B------:R-:W-:Y:S01]  /*4e10*/  ISETP.GE.AND P1, PT, R17, R139.reuse, PT ;  /* 0x0000008b1100720c */ /* 0x080fe20003f26270 */
[C---:B------:R-:W-:Y:S01]  /*4e20*/  VIADD R17, R111.reuse, 0x31 ;  /* 0x000000316f117836 */ /* 0x040fe20000000000 */
        /* <DEDUP_REMOVED lines=13> */
[-C--:B------:R-:W-:Y:S02]  /*4f00*/  ISETP.GE.AND P3, PT, R111, R138.reuse, PT ;  /* 0x0000008a6f00720c */ /* 0x080fe40003f66270 */
[C---:B------:R-:W-:Y:S02]  /*4f10*/  ISETP.GE.AND P2, PT, R17.reuse, R139, PT ;  /* 0x0000008b1100720c */ /* 0x040fe40003f46270 */
[----:B------:R-:W-:Y:S01]  /*4f20*/  ISETP.GE.AND P6, PT, R17, R138, PT ;  /* 0x0000008a1100720c */ /* 0x000fe20003fc6270 */
[----:B------:R-:W-:Y:S01]  /*4f30*/  VIADD R17, R111, 0x41 ;  /* 0x000000416f117836 */ /* 0x000fe20000000000 */
[----:B------:R-:W-:Y:S02]  /*4f40*/  FSEL R94, R94, -INF , !P3 ;  /* 0xff8000005e5e7808 */ /* 0x000fe40005800000 */
[----:B------:R-:W-:Y:S02]  /*4f50*/  FSEL R58, R73, -INF , !P5 ;  /* 0xff800000493a7808 */ /* 0x000fe40006800000 */
[----:B------:R-:W-:-:S02]  /*4f60*/  FSEL R57, R72, -INF , !P2 ;  /* 0xff80000048397808 */ /* 0x000fc40005000000 */
[CC--:B------:R-:W-:Y:S02]  /*4f70*/  ISETP.GE.AND P5, PT, R17.reuse, R139.reuse, PT ;  /* 0x0000008b1100720c */ /* 0x0c0fe40003fa6270 */
[----:B------:R-:W-:Y:S02]  /*4f80*/  ISETP.GE.AND P2, PT, R17, R138, PT ;  /* 0x0000008a1100720c */ /* 0x000fe40003f46270 */
[----:B------:R-:W-:Y:S02]  /*4f90*/  FMNMX3.FTZ R17, R94, R10, R114, !PT ;  /* 0x0000000a5e117276 */ /* 0x000fe40007810072 */
[----:B------:R-:W-:Y:S02]  /*4fa0*/  FSEL R64, R79, -INF , !P1 ;  /* 0xff8000004f407808 */ /* 0x000fe40004800000 */
[----:B------:R-:W-:Y:S02]  /*4fb0*/  FMNMX3.FTZ R17, R17, R12, R106, !PT ;  /* 0x0000000c11117276 */ /* 0x000fe4000781006a */
[----:B------:R-:W-:Y:S01]  /*4fc0*/  ISETP.GE.AND P1, PT, R0, R139, PT ;  /* 0x0000008b0000720c */ /* 0x000fe20003f26270 */
[----:B------:R-:W-:Y:S01]  /*4fd0*/  VIADD R0, R111, 0x48 ;  /* 0x000000486f007836 */ /* 0x000fe20000000000 */
[----:B------:R-:W-:-:S02]  /*4fe0*/  FMNMX3.FTZ R17, R17, R14, R18, !PT ;  /* 0x0000000e11117276 */ /* 0x000fc40007810012 */
[----:B------:R-:W-:Y:S02]  /*4ff0*/  FSEL R60, R74, -INF , !P6 ;  /* 0xff8000004a3c7808 */ /* 0x000fe40007000000 */
[----:B------:R-:W-:Y:S02]  /*5000*/  FMNMX3.FTZ R17, R17, R16, R28, !PT ;  /* 0x0000001011117276 */ /* 0x000fe4000781001c */
[----:B------:R-:W-:Y:S02]  /*5010*/  FSEL R147, R147, -INF , !P1 ;  /* 0xff80000093937808 */ /* 0x000fe40004800000 */
[----:B------:R-:W-:Y:S02]  /*5020*/  FMNMX3.FTZ R17, R17, R30, R146, !PT ;  /* 0x0000001e11117276 */ /* 0x000fe40007810092 */
[----:B------:R-:W-:Y:S02]  /*5030*/  ISETP.GE.AND P6, PT, R0, R139, PT ;  /* 0x0000008b0000720c */ /* 0x000fe40003fc6270 */
[----:B------:R-:W-:-:S02]  /*5040*/  FMNMX3.FTZ R17, R17, R148, R62, !PT ;  /* 0x0000009411117276 */ /* 0x000fc4000781003e */
[----:B------:R-:W-:Y:S01]  /*5050*/  ISETP.GE.AND P1, PT, R0, R138, PT ;  /* 0x0000008a0000720c */ /* 0x000fe20003f26270 */
[----:B------:R-:W-:Y:S01]  /*5060*/  VIADD R0, R111, 0x49 ;  /* 0x000000496f007836 */ /* 0x000fe20000000000 */
[----:B------:R-:W-:Y:S02]  /*5070*/  FMNMX3.FTZ R17, R17, R64, R58, !PT ;  /* 0x0000004011117276 */ /* 0x000fe4000781003a */
[----:B------:R-:W-:Y:S02]  /*5080*/  ISETP.GE.AND P3, PT, R111, R139, PT ;  /* 0x0000008b6f00720c */ /* 0x000fe40003f66270 */
[----:B------:R-:W-:Y:S02]  /*5090*/  FMNMX3.FTZ R33, R17, R60, R142, !PT ;  /* 0x0000003c11217276 */ /* 0x000fe4000781008e */
[----:B------:R-:W-:Y:S02]  /*50a0*/  FSEL R17, R92, -INF , !P3 ;  /* 0xff8000005c117808 */ /* 0x000fe40005800000 */
[----:B------:R-:W-:-:S02]  /*50b0*/  FSEL R144, R144, -INF , !P2 ;  /* 0xff80000090907808 */ /* 0x000fc40005000000 */
[-C--:B------:R-:W-:Y:S02]  /*50c0*/  ISETP.GE.AND P2, PT, R0, R138.reuse, PT ;  /* 0x0000008a0000720c */ /* 0x080fe40003f46270 */
[----:B------:R-:W-:Y:S02]  /*50d0*/  FSEL R134, R134, -INF , !P1 ;  /* 0xff80000086867808 */ /* 0x000fe40004800000 */
[-C--:B------:R-:W-:Y:S02]  /*50e0*/  ISETP.GE.AND P1, PT, R31, R138.reuse, PT ;  /* 0x0000008a1f00720c */ /* 0x080fe40003f26270 */
[----:B------:R-:W-:Y:S02]  /*50f0*/  FMNMX3.FTZ R32, R17, R93, R11, !PT ;  /* 0x0000005d11207276 */ /* 0x000fe4000781000b */
[----:B------:R-:W-:Y:S02]  /*5100*/  FSEL R140, R140, -INF , !P2 ;  /* 0xff8000008c8c7808 */ /* 0x000fe40005000000 */
[----:B------:R-:W-:-:S02]  /*5110*/  ISETP.GE.AND P2, PT, R29, R138, PT ;  /* 0x0000008a1d00720c */ /* 0x000fc40003f46270 */
[----:B------:R-:W-:Y:S02]  /*5120*/  FSEL R132, R132, -INF , !P1 ;  /* 0xff80000084847808 */ /* 0x000fe40004800000 */
[----:B------:R-:W-:Y:S02]  /*5130*/  ISETP.GE.AND P1, PT, R27, R138, PT ;  /* 0x0000008a1b00720c */ /* 0x000fe40003f26270 */
[----:B------:R-:W-:Y:S02]  /*5140*/  FMNMX3.FTZ R32, R32, R13, R15, !PT ;  /* 0x0000000d20207276 */ /* 0x000fe4000781000f */
[----:B------:R-:W-:Y:S02]  /*5150*/  FSEL R130, R130, -INF , !P2 ;  /* 0xff80000082827808 */ /* 0x000fe40005000000 */
[----:B------:R-:W-:Y:S02]  /*5160*/  FMNMX3.FTZ R33, R33, R144, R134, !PT ;  /* 0x0000009021217276 */ /* 0x000fe40007810086 */
[----:B------:R-:W-:-:S02]  /*5170*/  ISETP.GE.AND P2, PT, R26, R138, PT ;  /* 0x0000008a1a00720c */ /* 0x000fc40003f46270 */
[----:B------:R-:W-:Y:S02]  /*5180*/  FSEL R128, R128, -INF , !P1 ;  /* 0xff80000080807808 */ /* 0x000fe40004800000 */
[----:B------:R-:W-:Y:S02]  /*5190*/  FMNMX3.FTZ R32, R32, R105, R7, !PT ;  /* 0x0000006920207276 */ /* 0x000fe40007810007 */
[----:B------:R-:W-:Y:S02]  /*51a0*/  ISETP.GE.AND P1, PT, R25, R138, PT ;  /* 0x0000008a1900720c */ /* 0x000fe40003f26270 */
[----:B------:R-:W-:Y:S02]  /*51b0*/  FMNMX3.FTZ R33, R33, R140, R132, !PT ;  /* 0x0000008c21217276 */ /* 0x000fe40007810084 */
[----:B------:R-:W-:Y:S02]  /*51c0*/  FSEL R126, R126, -INF , !P2 ;  /* 0xff8000007e7e7808 */ /* 0x000fe40005000000 */
[----:B------:R-:W-:-:S02]  /*51d0*/  FMNMX3.FTZ R32, R32, R9, R59, !PT ;  /* 0x0000000920207276 */ /* 0x000fc4000781003b */
[-C--:B------:R-:W-:Y:S02]  /*51e0*/  ISETP.GE.AND P2, PT, R24, R138.reuse, PT ;  /* 0x0000008a1800720c */ /* 0x080fe40003f46270 */
[----:B------:R-:W-:Y:S02]  /*51f0*/  FSEL R56, R56, -INF , !P1 ;  /* 0xff80000038387808 */ /* 0x000fe40004800000 */
[----:B------:R-:W-:Y:S02]  /*5200*/  ISETP.GE.AND P1, PT, R23, R138, PT ;  /* 0x0000008a1700720c */ /* 0x000fe40003f26270 */
[----:B------:R-:W-:Y:S02]  /*5210*/  FMNMX3.FTZ R33, R33, R130, R128, !PT ;  /* 0x0000008221217276 */ /* 0x000fe40007810080 */
[----:B------:R-:W-:Y:S02]  /*5220*/  FSEL R143, R143, -INF , !P5 ;  /* 0xff8000008f8f7808 */ /* 0x000fe40006800000 */
[----:B------:R-:W-:-:S02]  /*5230*/  FMNMX3.FTZ R32, R32, R149, R151, !PT ;  /* 0x0000009520207276 */ /* 0x000fc40007810097 */
[----:B------:R-:W-:Y:S01]  /*5240*/  ISETP.GE.AND P5, PT, R0, R139, PT ;  /* 0x0000008b0000720c */ /* 0x000fe20003fa6270 */
[C---:B------:R-:W-:Y:S01]  /*5250*/  VIADD R0, R111.reuse, 0x78 ;  /* 0x000000786f007836 */ /* 0x040fe20000000000 */
[----:B------:R-:W-:Y:S01]  /*5260*/  FSEL R54, R54, -INF , !P2 ;  /* 0xff80000036367808 */ /* 0x000fe20005000000 */
[----:B------:R-:W-:Y:S01]  /*5270*/  VIADD R111, R111, 0x79 ;  /* 0x000000796f6f7836 */ /* 0x000fe20000000000 */
[-C--:B------:R-:W-:Y:S02]  /*5280*/  ISETP.GE.AND P2, PT, R21, R138.reuse, PT ;  /* 0x0000008a1500720c */ /* 0x080fe40003f46270 */
[----:B------:R-:W-:Y:S02]  /*5290*/  FSEL R52, R52, -INF , !P1 ;  /* 0xff80000034347808 */ /* 0x000fe40004800000 */
[----:B------:R-:W-:Y:S02]  /*52a0*/  ISETP.GE.AND P1, PT, R20, R138, PT ;  /* 0x0000008a1400720c */ /* 0x000fe40003f26270 */
[----:B------:R-:W-:-:S02]  /*52b0*/  FMNMX3.FTZ R33, R33, R126, R56, !PT ;  /* 0x0000007e21217276 */ /* 0x000fc40007810038 */
[----:B------:R-:W-:Y:S02]  /*52c0*/  FMNMX3.FTZ R32, R32, R55, R141, !PT ;  /* 0x0000003720207276 */ /* 0x000fe4000781008d */
[----:B------:R-:W-:Y:S02]  /*52d0*/  FSEL R22, R22, -INF , !P2 ;  /* 0xff80000016167808 */ /* 0x000fe40005000000 */
[-C--:B------:R-:W-:Y:S02]  /*52e0*/  ISETP.GE.AND P3, PT, R19, R138.reuse, PT ;  /* 0x0000008a1300720c */ /* 0x080fe40003f66270 */
[----:B------:R-:W-:Y:S02]  /*52f0*/  ISETP.GE.AND P2, PT, R0, R138, PT ;  /* 0x0000008a0000720c */ /* 0x000fe40003f46270 */
[----:B------:R-:W-:Y:S02]  /*5300*/  FSEL R48, R48, -INF , !P1 ;  /* 0xff80000030307808 */ /* 0x000fe40004800000 */
[----:B------:R-:W-:-:S02]  /*5310*/  FMNMX3.FTZ R33, R33, R54, R52, !PT ;  /* 0x0000003621217276 */ /* 0x000fc40007810034 */
[----:B------:R-:W-:Y:S02]  /*5320*/  FMNMX3.FTZ R32, R32, R61, R133, !PT ;  /* 0x0000003d20207276 */ /* 0x000fe40007810085 */
[----:B------:R-:W-:Y:S02]  /*5330*/  ISETP.GE.AND P1, PT, R111, R138, PT ;  /* 0x0000008a6f00720c */ /* 0x000fe40003f26270 */
[----:B------:R-:W-:Y:S02]  /*5340*/  FSEL R46, R46, -INF , !P3 ;  /* 0xff8000002e2e7808 */ /* 0x000fe40005800000 */
[----:B------:R-:W-:Y:S02]  /*5350*/  FSEL R44, R44, -INF , !P2 ;  /* 0xff8000002c2c7808 */ /* 0x000fe40005000000 */
[----:B------:R-:W-:Y:S02]  /*5360*/  FMNMX3.FTZ R33, R33, R22, R48, !PT ;  /* 0x0000001621217276 */ /* 0x000fe40007810030 */
[----:B------:R-:W-:-:S02]  /*5370*/  ISETP.GE.AND P2, PT, R31, R139, PT ;  /* 0x0000008b1f00720c */ /* 0x000fc40003f46270 */
[----:B------:R-:W-:Y:S02]  /*5380*/  FSEL R145, R145, -INF , !P6 ;  /* 0xff80000091917808 */ /* 0x000fe40007000000 */
[----:B------:R-:W-:Y:S02]  /*5390*/  FMNMX3.FTZ R32, R32, R57, R147, !PT ;  /* 0x0000003920207276 */ /* 0x000fe40007810093 */
[----:B------:R-:W-:Y:S02]  /*53a0*/  FSEL R42, R42, -INF , !P1 ;  /* 0xff8000002a2a7808 */ /* 0x000fe40004800000 */
[----:B------:R-:W-:Y:S02]  /*53b0*/  FMNMX3.FTZ R33, R33, R46, R44, !PT ;  /* 0x0000002e21217276 */ /* 0x000fe4000781002c */
[-C--:B------:R-:W-:Y:S02]  /*53c0*/  ISETP.GE.AND P3, PT, R29, R139.reuse, PT ;  /* 0x0000008b1d00720c */ /* 0x080fe40003f66270 */
[----:B------:R-:W-:-:S02]  /*53d0*/  ISETP.GE.AND P1, PT, R27, R139, PT ;  /* 0x0000008b1b00720c */ /* 0x000fc40003f26270 */
[----:B------:R-:W-:Y:S02]  /*53e0*/  FSEL R135, R135, -INF , !P5 ;  /* 0xff80000087877808 */ /* 0x000fe40006800000 */
[----:B------:R-:W-:Y:S02]  /*53f0*/  FSEL R131, R131, -INF , !P2 ;  /* 0xff80000083837808 */ /* 0x000fe40005000000 */
[----:B------:R-:W-:Y:S02]  /*5400*/  FMNMX3.FTZ R32, R32, R143, R145, !PT ;  /* 0x0000008f20207276 */ /* 0x000fe40007810091 */
[----:B------:R-:W-:Y:S02]  /*5410*/  FMNMX.FTZ R27, R42, R33, !PT ;  /* 0x000000212a1b7209 */ /* 0x000fe40007810000 */
[-C--:B------:R-:W-:Y:S02]  /*5420*/  ISETP.GE.AND P6, PT, R26, R139.reuse, PT ;  /* 0x0000008b1a00720c */ /* 0x080fe40003fc6270 */
[----:B------:R-:W-:Y:S01]  /*5430*/  ISETP.GE.AND P5, PT, R25, R139, PT ;  /* 0x0000008b1900720c */ /* 0x000fe20003fa6270 */
[----:B------:R-:W1:Y:S01]  /*5440*/  SHFL.BFLY PT, R26, R27, 0x2, 0x1f ;  /* 0x0c401f001b1a7f89 */ /* 0x000e6200000e0000 */
        /* <DEDUP_REMOVED lines=8> */
[-C--:B------:R-:W-:Y:S02]  /*54d0*/  ISETP.GE.AND P1, PT, R21, R139.reuse, PT ;  /* 0x0000008b1500720c */ /* 0x080fe40003f26270 */
[----:B------:R-:W-:Y:S02]  /*54e0*/  ISETP.GE.AND P6, PT, R20, R139, PT ;  /* 0x0000008b1400720c */ /* 0x000fe40003fc6270 */
[----:B------:R-:W-:Y:S02]  /*54f0*/  FSEL R23, R4, -INF , !P2 ;  /* 0xff80000004177808 */ /* 0x000fe40005000000 */
[----:B------:R-:W-:Y:S02]  /*5500*/  FSEL R21, R5, -INF , !P3 ;  /* 0xff80000005157808 */ /* 0x000fe40005800000 */
[----:B------:R-:W-:-:S02]  /*5510*/  FMNMX3.FTZ R32, R32, R125, R53, !PT ;  /* 0x0000007d20207276 */ /* 0x000fc40007810035 */
[-C--:B------:R-:W-:Y:S02]  /*5520*/  ISETP.GE.AND P5, PT, R19, R139.reuse, PT ;  /* 0x0000008b1300720c */ /* 0x080fe40003fa6270 */
[----:B------:R-:W-:Y:S02]  /*5530*/  ISETP.GE.AND P2, PT, R0, R139, PT ;  /* 0x0000008b0000720c */ /* 0x000fe40003f46270 */
[----:B------:R-:W-:Y:S02]  /*5540*/  FSEL R49, R49, -INF , !P1 ;  /* 0xff80000031317808 */ /* 0x000fe40004800000 */
[----:B------:R-:W-:Y:S02]  /*5550*/  FSEL R47, R6, -INF , !P6 ;  /* 0xff800000062f7808 */ /* 0x000fe40007000000 */
[----:B------:R-:W-:Y:S02]  /*5560*/  FMNMX3.FTZ R32, R32, R23, R21, !PT ;  /* 0x0000001720207276 */ /* 0x000fe40007810015 */
[----:B------:R-:W-:-:S02]  /*5570*/  ISETP.GE.AND P3, PT, R111, R139, PT ;  /* 0x0000008b6f00720c */ /* 0x000fc40003f66270 */
[----:B------:R-:W-:Y:S02]  /*5580*/  FSEL R45, R45, -INF , !P5 ;  /* 0xff8000002d2d7808 */ /* 0x000fe40006800000 */
[----:B------:R-:W-:Y:S02]  /*5590*/  FSEL R43, R8, -INF , !P2 ;  /* 0xff800000082b7808 */ /* 0x000fe40005000000 */
[----:B------:R-:W-:Y:S02]  /*55a0*/  FMNMX3.FTZ R32, R32, R49, R47, !PT ;  /* 0x0000003120207276 */ /* 0x000fe4000781002f */
[----:B------:R-:W-:Y:S02]  /*55b0*/  FSEL R41, R41, -INF , !P3 ;  /* 0xff80000029297808 */ /* 0x000fe40005800000 */
[----:B------:R-:W-:Y:S02]  /*55c0*/  FMNMX3.FTZ R32, R32, R45, R43, !PT ;  /* 0x0000002d20207276 */ /* 0x000fe4000781002b */
[----:B-1----:R-:W-:-:S02]  /*55d0*/  FMNMX.FTZ R26, R27, R26, !PT ;  /* 0x0000001a1b1a7209 */ /* 0x002fc40007810000 */
[----:B------:R-:W-:Y:S02]  /*55e0*/  FMNMX.FTZ R19, R41, R32, !PT ;  /* 0x0000002029137209 */ /* 0x000fe40007810000 */
[----:B------:R-:W-:Y:S01]  /*55f0*/  LEA R118, R118, UR4, 0x1 ;  /* 0x0000000476767c11 */ /* 0x000fe2000f8e08ff */
[----:B------:R-:W1:Y:S04]  /*5600*/  SHFL.BFLY PT, R5, R26, 0x1, 0x1f ;  /* 0x0c201f001a057f89 */ /* 0x000e6800000e0000 */
[----:B------:R-:W3:Y:S01]  /*5610*/  SHFL.BFLY PT, R4, R19, 0x2, 0x1f ;  /* 0x0c401f0013047f89 */ /* 0x000ee200000e0000 */
[----:B------:R-:W-:-:S03]  /*5620*/  IMAD.IADD R116, R3, 0x1, R118 ;  /* 0x0000000103747824 */ /* 0x000fc600078e0276 */
[----:B------:R-:W-:Y:S04]  /*5630*/  LDSM.16.MT88.4 R108, [R118+0x9000] ;  /* 0x00900000766c783b */ /* 0x000fe80000004200 */
[----:B------:R-:W-:Y:S04]  /*5640*/  LDSM.16.MT88.4 R84, [R116+0xb000] ;  /* 0x00b000007454783b */ /* 0x000fe80000004200 */
[----:B------:R-:W-:Y:S04]  /*5650*/  LDSM.16.MT88.4 R72, [R118+0x9400] ;  /* 0x009400007648783b */ /* 0x000fe80000004200 */
[----:B------:R-:W-:Y:S01]  /*5660*/  LDSM.16.MT88.4 R100, [R116+0x9000] ;  /* 0x009000007464783b */ /* 0x000fe20000004200 */
[----:B-1----:R-:W-:-:S03]  /*5670*/  FMNMX.FTZ R0, R26, R5, !PT ;  /* 0x000000051a007209 */ /* 0x002fc60007810000 */
[----:B------:R-:W-:Y:S01]  /*5680*/  LDSM.16.MT88.4 R76, [R118+0xd000] ;  /* 0x00d00000764c783b */ /* 0x000fe20000004200 */
[----:B---3--:R-:W-:Y:S01]  /*5690*/  FMNMX.FTZ R4, R19, R4, !PT ;  /* 0x0000000413047209 */ /* 0x008fe20007810000 */
[C---:B-----5:R-:W-:Y:S01]  /*56a0*/  FMUL.FTZ R39, R0.reuse, UR6 ;  /* 0x0000000600277c20 */ /* 0x060fe20008410000 */
[----:B------:R-:W-:Y:S01]  /*56b0*/  FSETP.NEU.FTZ.AND P1, PT, R0, -INF , PT ;  /* 0xff8000000000780b */ /* 0x000fe20003f3d000 */
[----:B------:R-:W-:Y:S03]  /*56c0*/  LDSM.16.MT88.4 R24, [R116+0x9400] ;  /* 0x009400007418783b */ /* 0x000fe60000004200 */
[----:B------:R-:W-:Y:S01]  /*56d0*/  FSEL R39, R39, RZ, P1 ;  /* 0x000000ff27277208 */ /* 0x000fe20000800000 */
[----:B------:R-:W1:Y:S04]  /*56e0*/  SHFL.BFLY PT, R5, R4, 0x1, 0x1f ;  /* 0x0c201f0004057f89 */ /* 0x000e6800000e0000 */
        /* <DEDUP_REMOVED lines=15> */
[--C-:B------:R-:W-:Y:S01]  /*57e0*/  FFMA.FTZ R142, R142, UR6, -R39.reuse ;  /* 0x000000068e8e7c23 */ /* 0x100fe20008010827 */
[--C-:B------:R-:W-:Y:S01]  /*57f0*/  FFMA.FTZ R134, R134, UR6, -R39.reuse ;  /* 0x0000000686867c23 */ /* 0x100fe20008010827 */
[--C-:B------:R-:W-:Y:S01]  /*5800*/  FFMA.FTZ R132, R132, UR6, -R39.reuse ;  /* 0x0000000684847c23 */ /* 0x100fe20008010827 */
[--C-:B------:R-:W-:Y:S01]  /*5810*/  FFMA.FTZ R128, R128, UR6, -R39.reuse ;  /* 0x0000000680807c23 */ /* 0x100fe20008010827 */
[--C-:B------:R-:W-:Y:S01]  /*5820*/  FFMA.FTZ R56, R56, UR6, -R39.reuse ;  /* 0x0000000638387c23 */ /* 0x100fe20008010827 */
[----:B-1----:R-:W-:Y:S01]  /*5830*/  FMNMX.FTZ R2, R4, R5, !PT ;  /* 0x0000000504027209 */ /* 0x002fe20007810000 */
[----:B------:R-:W-:Y:S01]  /*5840*/  FFMA.FTZ R52, R52, UR6, -R39 ;  /* 0x0000000634347c23 */ /* 0x000fe20008010827 */
[----:B------:R-:W-:Y:S02]  /*5850*/  MUFU.EX2 R63, R63 ;  /* 0x0000003f003f7308 */ /* 0x000fe40000000800 */
[C---:B------:R-:W-:Y:S01]  /*5860*/  FSETP.NEU.FTZ.AND P1, PT, R2.reuse, -INF , PT ;  /* 0xff8000000200780b */ /* 0x040fe20003f3d000 */
[----:B------:R-:W-:-:S05]  /*5870*/  FMUL.FTZ R40, R2, UR6 ;  /* 0x0000000602287c20 */ /* 0x000fca0008410000 */
[----:B------:R-:W-:Y:S01]  /*5880*/  FSEL R40, R40, RZ, P1 ;  /* 0x000000ff28287208 */ /* 0x000fe20000800000 */
[----:B------:R-:W1:Y:S01]  /*5890*/  MUFU.EX2 R38, R38 ;  /* 0x0000002600267308 */ /* 0x000e620000000800 */
[----:B---3--:R-:W-:Y:S01]  /*58a0*/  F2FP.BF16.F32.PACK_AB R69, R65, R66 ;  /* 0x000000424145723e */ /* 0x008fe200000010ff */
[----:B------:R-:W-:Y:S01]  /*58b0*/  FADD.FTZ R66, R66, R65 ;  /* 0x0000004142427221 */ /* 0x000fe20000010000 */
[--C-:B------:R-:W-:Y:S01]  /*58c0*/  FFMA.FTZ R65, R54, UR6, -R39.reuse ;  /* 0x0000000636417c23 */ /* 0x100fe20008010827 */
[--C-:B------:R-:W-:Y:S01]  /*58d0*/  FFMA.FTZ R67, R17, UR6, -R40.reuse ;  /* 0x0000000611437c23 */ /* 0x100fe20008010828 */
[--C-:B------:R-:W-:Y:S01]  /*58e0*/  FFMA.FTZ R124, R93, UR6, -R40.reuse ;  /* 0x000000065d7c7c23 */ /* 0x100fe20008010828 */
[--C-:B------:R-:W-:Y:S01]  /*58f0*/  FFMA.FTZ R20, R11, UR6, -R40.reuse ;  /* 0x000000060b147c23 */ /* 0x100fe20008010828 */
[--C-:B------:R-:W-:Y:S01]  /*5900*/  FFMA.FTZ R51, R13, UR6, -R40.reuse ;  /* 0x000000060d337c23 */ /* 0x100fe20008010828 */
[--C-:B------:R-:W-:Y:S01]  /*5910*/  FFMA.FTZ R32, R9, UR6, -R40.reuse ;  /* 0x0000000609207c23 */ /* 0x100fe20008010828 */
[----:B------:R-:W3:Y:S01]  /*5920*/  LDSM.16.MT88.4 R92, [R118+0xb000] ;  /* 0x00b00000765c783b */ /* 0x000ee20000004200 */
[----:B------:R-:W-:Y:S01]  /*5930*/  MUFU.EX2 R67, R67 ;  /* 0x0000004300437308 */ /* 0x000fe20000000800 */
[--C-:B------:R-:W-:Y:S01]  /*5940*/  FFMA.FTZ R50, R15, UR6, -R40.reuse ;  /* 0x000000060f327c23 */ /* 0x100fe20008010828 */
[--C-:B------:R-:W-:Y:S01]  /*5950*/  FFMA.FTZ R35, R105, UR6, -R40.reuse ;  /* 0x0000000669237c23 */ /* 0x100fe20008010828 */
[----:B------:R-:W4:Y:S01]  /*5960*/  LDSM.16.MT88.4 R8, [R116+0xb400] ;  /* 0x00b400007408783b */ /* 0x000f220000004200 */
[--C-:B------:R-:W-:Y:S01]  /*5970*/  FFMA.FTZ R33, R7, UR6, -R40.reuse ;  /* 0x0000000607217c23 */ /* 0x100fe20008010828 */
[--C-:B------:R-:W-:Y:S01]  /*5980*/  FFMA.FTZ R30, R59, UR6, -R40.reuse ;  /* 0x000000063b1e7c23 */ /* 0x100fe20008010828 */
[--C-:B------:R-:W-:Y:S01]  /*5990*/  FFMA.FTZ R59, R64, UR6, -R39.reuse ;  /* 0x00000006403b7c23 */ /* 0x100fe20008010827 */
[----:B-1----:R-:W-:Y:S01]  /*59a0*/  F2FP.BF16.F32.PACK_AB R71, R38, R63 ;  /* 0x0000003f2647723e */ /* 0x002fe200000010ff */
[----:B------:R-:W1:Y:S01]  /*59b0*/  MUFU.EX2 R124, R124 ;  /* 0x0000007c007c7308 */ /* 0x000e620000000800 */
[----:B------:R-:W5:Y:S01]  /*59c0*/  LDSM.16.MT88.4 R16, [R116+0xd000] ;  /* 0x00d000007410783b */ /* 0x000f620000004200 */
[--C-:B------:R-:W-:Y:S01]  /*59d0*/  FFMA.FTZ R64, R141, UR6, -R40.reuse ;  /* 0x000000068d407c23 */ /* 0x100fe20008010828 */
[--C-:B------:R-:W-:Y:S01]  /*59e0*/  FFMA.FTZ R61, R61, UR6, -R40.reuse ;  /* 0x000000063d3d7c23 */ /* 0x100fe20008010828 */
[--C-:B------:R-:W-:Y:S01]  /*59f0*/  FFMA.FTZ R57, R57, UR6, -R40.reuse ;  /* 0x0000000639397c23 */ /* 0x100fe20008010828 */
[----:B------:R-:W2:Y:S01]  /*5a00*/  LDSM.16.MT88.4 R12, [R118+0xb400] ;  /* 0x00b40000760c783b */ /* 0x000ea20000004200 */
[--C-:B------:R-:W-:Y:S01]  /*5a10*/  FFMA.FTZ R141, R144, UR6, -R39.reuse ;  /* 0x00000006908d7c23 */ /* 0x100fe20008010827 */
[--C-:B------:R-:W-:Y:S01]  /*5a20*/  FFMA.FTZ R144, R147, UR6, -R40.reuse ;  /* 0x0000000693907c23 */ /* 0x100fe20008010828 */
[----:B------:R-:W-:Y:S01]  /*5a30*/  MUFU.EX2 R20, R20 ;  /* 0x0000001400147308 */ /* 0x000fe20000000800 */
[--C-:B------:R-:W-:Y:S01]  /*5a40*/  FFMA.FTZ R143, R143, UR6, -R40.reuse ;  /* 0x000000068f8f7c23 */ /* 0x100fe20008010828 */
[--C-:B------:R-:W-:Y:S01]  /*5a50*/  FFMA.FTZ R135, R135, UR6, -R40.reuse ;  /* 0x0000000687877c23 */ /* 0x100fe20008010828 */
[----:B------:R-:W-:Y:S01]  /*5a60*/  FFMA.FTZ R147, R130, UR6, -R39 ;  /* 0x0000000682937c23 */ /* 0x000fe20008010827 */
[--C-:B------:R-:W-:Y:S01]  /*5a70*/  FFMA.FTZ R130, R131, UR6, -R40.reuse ;  /* 0x0000000683827c23 */ /* 0x100fe20008010828 */
[--C-:B------:R-:W-:Y:S01]  /*5a80*/  FFMA.FTZ R129, R129, UR6, -R40.reuse ;  /* 0x0000000681817c23 */ /* 0x100fe20008010828 */
[--C-:B------:R-:W-:Y:S01]  /*5a90*/  FFMA.FTZ R125, R125, UR6, -R40.reuse ;  /* 0x000000067d7d7c23 */ /* 0x100fe20008010828 */
[--C-:B------:R-:W-:Y:S01]  /*5aa0*/  FFMA.FTZ R53, R53, UR6, -R40.reuse ;  /* 0x0000000635357c23 */ /* 0x100fe20008010828 */
[----:B------:R-:W3:Y:S01]  /*5ab0*/  MUFU.EX2 R51, R51 ;  /* 0x0000003300337308 */ /* 0x000ee20000000800 */
[----:B-1----:R-:W-:Y:S01]  /*5ac0*/  F2FP.BF16.F32.PACK_AB R68, R124, R67 ;  /* 0x000000437c44723e */ /* 0x002fe200000010ff */
[--C-:B------:R-:W-:Y:S01]  /*5ad0*/  FFMA.FTZ R54, R21, UR6, -R40.reuse ;  /* 0x0000000615367c23 */ /* 0x100fe20008010828 */
[--C-:B------:R-:W-:Y:S01]  /*5ae0*/  FFMA.FTZ R49, R49, UR6, -R40.reuse ;  /* 0x0000000631317c23 */ /* 0x100fe20008010828 */
[--C-:B------:R-:W-:Y:S01]  /*5af0*/  FFMA.FTZ R47, R47, UR6, -R40.reuse ;  /* 0x000000062f2f7c23 */ /* 0x100fe20008010828 */
[----:B------:R-:W-:-:S03]  /*5b00*/  FFMA.FTZ R45, R45, UR6, -R40 ;  /* 0x000000062d2d7c23 */ /* 0x000fc60008010828 */
[----:B------:R-:W-:Y:S08]  /*5b10*/  MUFU.EX2 R37, R37 ;  /* 0x0000002500257308 */ /* 0x000ff00000000800 */
[----:B------:R-:W1:Y:S01]  /*5b20*/  MUFU.EX2 R36, R36 ;  /* 0x0000002400247308 */ /* 0x000e620000000800 */
[----:B---3--:R-:W-:-:S07]  /*5b30*/  F2FP.BF16.F32.PACK_AB R70, R51, R20 ;  /* 0x000000143346723e */ /* 0x008fce00000010ff */
[----:B------:R-:W-:Y:S01]  /*5b40*/  MUFU.EX2 R34, R34 ;  /* 0x0000002200227308 */ /* 0x000fe20000000800 */
[C---:B------:R-:W-:Y:S07]  /*5b50*/  HMMA.16816.F32.BF16 R88, R68.reuse, R84, RZ ;  /* 0x000000544458723c */ /* 0x040fee00000418ff */
[----:B------:R-:W3:Y:S01]  /*5b60*/  MUFU.EX2 R29, R29 ;  /* 0x0000001d001d7308 */ /* 0x000ee20000000800 */
[----:B------:R-:W-:Y:S01]  /*5b70*/  HMMA.16816.F32.BF16 R84, R68, R86, RZ ;  /* 0x000000564454723c */ /* 0x000fe200000418ff */
[----:B-1----:R-:W-:-:S06]  /*5b80*/  F2FP.BF16.F32.PACK_AB R5, R36, R37 ;  /* 0x000000252405723e */ /* 0x002fcc00000010ff */
[----:B------:R-:W-:Y:S01]  /*5b90*/  MUFU.EX2 R50, R50 ;  /* 0x0000003200327308 */ /* 0x000fe20000000800 */
[C---:B------:R-:W-:Y:S07]  /*5ba0*/  HMMA.16816.F32.BF16 R112, R68.reuse, R108, RZ ;  /* 0x0000006c4470723c */ /* 0x040fee00000418ff */
[----:B------:R-:W1:Y:S01]  /*5bb0*/  MUFU.EX2 R35, R35 ;  /* 0x0000002300237308 */ /* 0x000e620000000800 */
[----:B---3--:R-:W-:Y:S01]  /*5bc0*/  F2FP.BF16.F32.PACK_AB R7, R29, R34 ;  /* 0x000000221d07723e */ /* 0x008fe200000010ff */
[C---:B------:R-:W-:Y:S06]  /*5bd0*/  HMMA.16816.F32.BF16 R108, R68.reuse, R110, RZ ;  /* 0x0000006e446c723c */ /* 0x040fec00000418ff */
[----:B------:R-:W-:Y:S02]  /*5be0*/  MUFU.EX2 R33, R33 ;  /* 0x0000002100217308 */ /* 0x000fe40000000800 */
[C---:B------:R-:W-:Y:S06]  /*5bf0*/  HMMA.16816.F32.BF16 R96, R68.reuse, R92, RZ ;  /* 0x0000005c4460723c */ /* 0x040fec00000418ff */
[----:B------:R-:W3:Y:S01]  /*5c00*/  MUFU.EX2 R32, R32 ;  /* 0x0000002000207308 */ /* 0x000ee20000000800 */
[----:B-1----:R-:W-:Y:S01]  /*5c10*/  F2FP.BF16.F32.PACK_AB R4, R35, R50 ;  /* 0x000000322304723e */ /* 0x002fe200000010ff */
[C---:B------:R-:W-:Y:S06]  /*5c20*/  HMMA.16816.F32.BF16 R92, R68.reuse, R94, RZ ;  /* 0x0000005e445c723c */ /* 0x040fec00000418ff */
[----:B------:R-:W-:Y:S02]  /*5c30*/  MUFU.EX2 R31, R31 ;  /* 0x0000001f001f7308 */ /* 0x000fe40000000800 */
[C---:B------:R-:W-:Y:S06]  /*5c40*/  HMMA.16816.F32.BF16 R104, R68.reuse, R100, RZ ;  /* 0x000000644468723c */ /* 0x040fec00000418ff */
[----:B------:R-:W1:Y:S01]  /*5c50*/  MUFU.EX2 R28, R28 ;  /* 0x0000001c001c7308 */ /* 0x000e620000000800 */
[----:B---3--:R-:W-:Y:S01]  /*5c60*/  F2FP.BF16.F32.PACK_AB R6, R32, R33 ;  /* 0x000000212006723e */ /* 0x008fe200000010ff */
[----:B------:R-:W-:Y:S06]  /*5c70*/  HMMA.16816.F32.BF16 R80, R68, R76, RZ ;  /* 0x0000004c4450723c */ /* 0x000fec00000418ff */
[----:B------:R-:W-:Y:S02]  /*5c80*/  MUFU.EX2 R3, R3 ;  /* 0x0000000300037308 */ /* 0x000fe40000000800 */
[C---:B----4-:R-:W-:Y:S06]  /*5c90*/  HMMA.16816.F32.BF16 R88, R4.reuse, R8, R88 ;  /* 0x000000080458723c */ /* 0x050fec0000041858 */
[----:B------:R-:W-:Y:S02]  /*5ca0*/  MUFU.EX2 R30, R30 ;  /* 0x0000001e001e7308 */ /* 0x000fe40000000800 */
[C---:B------:R-:W-:Y:S01]  /*5cb0*/  HMMA.16816.F32.BF16 R84, R4.reuse, R10, R84 ;  /* 0x0000000a0454723c */ /* 0x040fe20000041854 */
[----:B------:R-:W3:Y:S05]  /*5cc0*/  LDSM.16.MT88.4 R8, [R116+0xd400] ;  /* 0x00d400007408783b */ /* 0x000eea0000004200 */
        /* <DEDUP_REMOVED lines=9> */
[C---:B-----5:R-:W-:Y:S06]  /*5d60*/  HMMA.16816.F32.BF16 R72, R68.reuse, R16, RZ ;  /* 0x000000104448723c */ /* 0x060fec00000418ff */
[----:B------:R-:W-:Y:S02]  /*5d70*/  MUFU.EX2 R57, R57 ;  /* 0x0000003900397308 */ /* 0x000fe40000000800 */
[----:B------:R-:W-:Y:S01]  /*5d80*/  HMMA.16816.F32.BF16 R68, R68, R18, RZ ;  /* 0x000000124444723c */ /* 0x000fe200000418ff */
[----:B------:R-:W-:Y:S05]  /*5d90*/  LDSM.16.MT88.4 R16, [R118+0xa400] ;  /* 0x00a400007610783b */ /* 0x000fea0000004200 */
[----:B------:R-:W-:Y:S02]  /*5da0*/  MUFU.EX2 R142, R142 ;  /* 0x0000008e008e7308 */ /* 0x000fe40000000800 */
[C---:B--2---:R-:W-:Y:S06]  /*5db0*/  HMMA.16816.F32.BF16 R96, R4.reuse, R12, R96 ;  /* 0x0000000c0460723c */ /* 0x044fec0000041860 */
[----:B------:R-:W-:Y:S02]  /*5dc0*/  MUFU.EX2 R141, R141 ;  /* 0x0000008d008d7308 */ /* 0x000fe40000000800 */
[C---:B------:R-:W-:Y:S01]  /*5dd0*/  HMMA.16816.F32.BF16 R92, R4.reuse, R14, R92 ;  /* 0x0000000e045c723c */ /* 0x040fe2000004185c */
[----:B------:R-:W2:Y:S05]  /*5de0*/  LDSM.16.MT88.4 R12, [R118+0xd400] ;  /* 0x00d40000760c783b */ /* 0x000eaa0000004200 */
[----:B------:R-:W-:Y:S02]  /*5df0*/  MUFU.EX2 R134, R134 ;  /* 0x0000008600867308 */ /* 0x000fe40000000800 */
[C---:B---3--:R-:W-:Y:S06]  /*5e00*/  HMMA.16816.F32.BF16 R72, R4.reuse, R8, R72 ;  /* 0x000000080448723c */ /* 0x048fec0000041848 */
[----:B------:R-:W-:Y:S02]  /*5e10*/  MUFU.EX2 R144, R144 ;  /* 0x0000009000907308 */ /* 0x000fe40000000800 */
[C---:B------:R-:W-:Y:S01]  /*5e20*/  HMMA.16816.F32.BF16 R68, R4.reuse, R10, R68 ;  /* 0x0000000a0444723c */ /* 0x040fe20000041844 */
[----:B------:R-:W3:Y:S05]  /*5e30*/  LDSM.16.MT88.4 R8, [R116+0x9800] ;  /* 0x009800007408783b */ /* 0x000eea0000004200 */
        /* <DEDUP_REMOVED lines=8> */
[----:B------:R-:W4:Y:S01]  /*5ec0*/  MUFU.EX2 R24, R24 ;  /* 0x0000001800187308 */ /* 0x000f220000000800 */
[C---:B------:R-:W-:Y:S01]  /*5ed0*/  HMMA.16816.F32.BF16 R100, R4.reuse, R26, R100 ;  /* 0x0000001a0464723c */ /* 0x040fe20000041864 */
[--C-:B------:R-:W-:Y:S01]  /*5ee0*/  FFMA.FTZ R27, R149, UR6, -R40.reuse ;  /* 0x00000006951b7c23 */ /* 0x100fe20008010828 */
[--C-:B------:R-:W-:Y:S01]  /*5ef0*/  FFMA.FTZ R26, R151, UR6, -R40.reuse ;  /* 0x00000006971a7c23 */ /* 0x100fe20008010828 */
[--C-:B------:R-:W-:Y:S01]  /*5f00*/  FFMA.FTZ R145, R126, UR6, -R39.reuse ;  /* 0x000000067e917c23 */ /* 0x100fe20008010827 */
[----:B------:R-:W-:Y:S01]  /*5f10*/  FFMA.FTZ R126, R127, UR6, -R40 ;  /* 0x000000067f7e7c23 */ /* 0x000fe20008010828 */
[----:B------:R-:W-:Y:S01]  /*5f20*/  FADD.FTZ R127, R67, R124 ;  /* 0x0000007c437f7221 */ /* 0x000fe20000010000 */
[----:B------:R-:W-:Y:S01]  /*5f30*/  FADD.FTZ R67, R63, R66 ;  /* 0x000000423f437221 */ /* 0x000fe20000010000 */
[----:B------:R-:W5:Y:S01]  /*5f40*/  MUFU.EX2 R27, R27 ;  /* 0x0000001b001b7308 */ /* 0x000f620000000800 */
[----:B------:R-:W-:Y:S01]  /*5f50*/  FFMA.FTZ R63, R22, UR6, -R39 ;  /* 0x00000006163f7c23 */ /* 0x000fe20008010827 */
[----:B--2---:R-:W-:Y:S01]  /*5f60*/  HMMA.16816.F32.BF16 R80, R4, R12, R80 ;  /* 0x0000000c0450723c */ /* 0x004fe20000041850 */
[----:B------:R-:W-:-:S05]  /*5f70*/  FFMA.FTZ R66, R23, UR6, -R40 ;  /* 0x0000000617427c23 */ /* 0x000fca0008010828 */
[----:B------:R-:W-:Y:S02]  /*5f80*/  MUFU.EX2 R26, R26 ;  /* 0x0000001a001a7308 */ /* 0x000fe40000000800 */
[----:B------:R-:W-:Y:S01]  /*5f90*/  HMMA.16816.F32.BF16 R76, R4, R14, R76 ;  /* 0x0000000e044c723c */ /* 0x000fe2000004184c */
[----:B------:R-:W2:Y:S01]  /*5fa0*/  LDSM.16.MT88.4 R12, [R118+0x9800] ;  /* 0x00980000760c783b */ /* 0x000ea20000004200 */
[----:B-1----:R-:W-:Y:S02]  /*5fb0*/  F2FP.BF16.F32.PACK_AB R5, R28, R31 ;  /* 0x0000001f1c05723e */ /* 0x002fe400000010ff */
[----:B----4-:R-:W-:Y:S02]  /*5fc0*/  F2FP.BF16.F32.PACK_AB R7, R3, R24 ;  /* 0x000000180307723e */ /* 0x010fe400000010ff */
[----:B------:R-:W1:Y:S01]  /*5fd0*/  MUFU.EX2 R25, R25 ;  /* 0x0000001900197308 */ /* 0x000e620000000800 */
[----:B-----5:R-:W-:-:S07]  /*5fe0*/  F2FP.BF16.F32.PACK_AB R4, R27, R30 ;  /* 0x0000001e1b04723e */ /* 0x020fce00000010ff */
[----:B------:R-:W4:Y:S08]  /*5ff0*/  MUFU.EX2 R55, R55 ;  /* 0x0000003700377308 */ /* 0x000f300000000800 */
[----:B------:R-:W5:Y:S01]  /*6000*/  MUFU.EX2 R60, R60 ;  /* 0x0000003c003c7308 */ /* 0x000f620000000800 */
[----:B-1----:R-:W-:-:S07]  /*6010*/  F2FP.BF16.F32.PACK_AB R6, R25, R26 ;  /* 0x0000001a1906723e */ /* 0x002fce00000010ff */
[C---:B---3--:R-:W-:Y:S01]  /*6020*/  HMMA.16816.F32.BF16 R104, R4.reuse, R8, R104 ;  /* 0x000000080468723c */ /* 0x048fe20000041868 */
[----:B------:R-:W1:Y:S07]  /*6030*/  MUFU.EX2 R133, R133 ;  /* 0x0000008500857308 */ /* 0x000e6e0000000800 */
[C---:B------:R-:W-:Y:S01]  /*6040*/  HMMA.16816.F32.BF16 R100, R4.reuse, R10, R100 ;  /* 0x0000000a0464723c */ /* 0x040fe20000041864 */
[----:B------:R-:W3:Y:S01]  /*6050*/  LDSM.16.MT88.4 R8, [R116+0xb800] ;  /* 0x00b800007408783b */ /* 0x000ee20000004200 */
[----:B------:R-:W-:Y:S06]  /*6060*/  MUFU.EX2 R140, R140 ;  /* 0x0000008c008c7308 */ /* 0x000fec0000000800 */
[C---:B--2---:R-:W-:Y:S02]  /*6070*/  HMMA.16816.F32.BF16 R112, R4.reuse, R12, R112 ;  /* 0x0000000c0470723c */ /* 0x044fe40000041870 */
[----:B------:R-:W2:Y:S06]  /*6080*/  MUFU.EX2 R135, R135 ;  /* 0x0000008700877308 */ /* 0x000eac0000000800 */
[C---:B------:R-:W-:Y:S01]  /*6090*/  HMMA.16816.F32.BF16 R108, R4.reuse, R14, R108 ;  /* 0x0000000e046c723c */ /* 0x040fe2000004186c */
[----:B------:R-:W4:Y:S01]  /*60a0*/  LDSM.16.MT88.4 R12, [R118+0xb800] ;  /* 0x00b80000760c783b */ /* 0x000f220000004200 */
[----:B------:R-:W-:Y:S08]  /*60b0*/  MUFU.EX2 R132, R132 ;  /* 0x0000008400847308 */ /* 0x000ff00000000800 */
[----:B------:R-:W2:Y:S08]  /*60c0*/  MUFU.EX2 R147, R147 ;  /* 0x0000009300937308 */ /* 0x000eb00000000800 */
[----:B------:R-:W-:Y:S01]  /*60d0*/  MUFU.EX2 R128, R128 ;  /* 0x0000008000807308 */ /* 0x000fe20000000800 */
[C---:B---3--:R-:W-:Y:S07]  /*60e0*/  HMMA.16816.F32.BF16 R88, R4.reuse, R8, R88 ;  /* 0x000000080458723c */ /* 0x048fee0000041858 */
[----:B------:R-:W3:Y:S01]  /*60f0*/  MUFU.EX2 R145, R145 ;  /* 0x0000009100917308 */ /* 0x000ee20000000800 */
[C---:B------:R-:W-:Y:S01]  /*6100*/  HMMA.16816.F32.BF16 R84, R4.reuse, R10, R84 ;  /* 0x0000000a0454723c */ /* 0x040fe20000041854 */
[----:B------:R-:W5:Y:S06]  /*6110*/  LDSM.16.MT88.4 R8, [R116+0xd800] ;  /* 0x00d800007408783b */ /* 0x000f6c0000004200 */
[----:B------:R-:W-:Y:S01]  /*6120*/  MUFU.EX2 R130, R130 ;  /* 0x0000008200827308 */ /* 0x000fe20000000800 */
[C---:B----4-:R-:W-:Y:S07]  /*6130*/  HMMA.16816.F32.BF16 R96, R4.reuse, R12, R96 ;  /* 0x0000000c0460723c */ /* 0x050fee0000041860 */
[----:B------:R-:W4:Y:S01]  /*6140*/  MUFU.EX2 R129, R129 ;  /* 0x0000008100817308 */ /* 0x000f220000000800 */
[C---:B------:R-:W-:Y:S01]  /*6150*/  HMMA.16816.F32.BF16 R92, R4.reuse, R14, R92 ;  /* 0x0000000e045c723c */ /* 0x040fe2000004185c */
[----:B------:R-:W1:Y:S06]  /*6160*/  LDSM.16.MT88.4 R12, [R118+0xd800] ;  /* 0x00d80000760c783b */ /* 0x000e6c0000004200 */
[----:B------:R-:W-:Y:S08]  /*6170*/  MUFU.EX2 R126, R126 ;  /* 0x0000007e007e7308 */ /* 0x000ff00000000800 */
[----:B------:R-:W4:Y:S08]  /*6180*/  MUFU.EX2 R125, R125 ;  /* 0x0000007d007d7308 */ /* 0x000f300000000800 */
[----:B------:R-:W-:Y:S01]  /*6190*/  MUFU.EX2 R56, R56 ;  /* 0x0000003800387308 */ /* 0x000fe20000000800 */
[C---:B-----5:R-:W-:Y:S07]  /*61a0*/  HMMA.16816.F32.BF16 R72, R4.reuse, R8, R72 ;  /* 0x000000080448723c */ /* 0x060fee0000041848 */
[----:B------:R-:W5:Y:S01]  /*61b0*/  MUFU.EX2 R65, R65 ;  /* 0x0000004100417308 */ /* 0x000f620000000800 */
[C---:B------:R-:W-:Y:S01]  /*61c0*/  HMMA.16816.F32.BF16 R68, R4.reuse, R10, R68 ;  /* 0x0000000a0444723c */ /* 0x040fe20000041844 */
[----:B------:R-:W2:Y:S06]  /*61d0*/  LDSM.16.MT88.4 R8, [R116+0x9c00] ;  /* 0x009c00007408783b */ /* 0x000eac0000004200 */
[----:B------:R-:W-:Y:S01]  /*61e0*/  MUFU.EX2 R52, R52 ;  /* 0x0000003400347308 */ /* 0x000fe20000000800 */
[C---:B-1----:R-:W-:Y:S07]  /*61f0*/  HMMA.16816.F32.BF16 R80, R4.reuse, R12, R80 ;  /* 0x0000000c0450723c */ /* 0x042fee0000041850 */
[----:B------:R-:W1:Y:S01]  /*6200*/  MUFU.EX2 R63, R63 ;  /* 0x0000003f003f7308 */ /* 0x000e620000000800 */
[----:B------:R-:W-:Y:S01]  /*6210*/  HMMA.16816.F32.BF16 R76, R4, R14, R76 ;  /* 0x0000000e044c723c */ /* 0x000fe2000004184c */
[----:B------:R-:W3:Y:S01]  /*6220*/  LDSM.16.MT88.4 R12, [R118+0x9c00] ;  /* 0x009c0000760c783b */ /* 0x000ee20000004200 */
[----:B------:R-:W-:-:S05]  /*6230*/  F2FP.BF16.F32.PACK_AB R5, R59, R62 ;  /* 0x0000003e3b05723e */ /* 0x000fca00000010ff */
[----:B------:R-:W-:Y:S01]  /*6240*/  MUFU.EX2 R53, R53 ;  /* 0x0000003500357308 */ /* 0x000fe20000000800 */
[----:B------:R-:W-:Y:S02]  /*6250*/  F2FP.BF16.F32.PACK_AB R7, R55, R58 ;  /* 0x0000003a3707723e */ /* 0x000fe400000010ff */
[----:B------:R-:W-:Y:S02]  /*6260*/  F2FP.BF16.F32.PACK_AB R4, R61, R64 ;  /* 0x000000403d04723e */ /* 0x000fe400000010ff */
[----:B------:R-:W-:-:S03]  /*6270*/  F2FP.BF16.F32.PACK_AB R6, R57, R60 ;  /* 0x0000003c3906723e */ /* 0x000fc600000010ff */
[----:B------:R-:W1:Y:S08]  /*6280*/  MUFU.EX2 R66, R66 ;  /* 0x0000004200427308 */ /* 0x000e700000000800 */
[----:B------:R-:W-:Y:S01]  /*6290*/  MUFU.EX2 R54, R54 ;  /* 0x0000003600367308 */ /* 0x000fe20000000800 */
[C---:B--2---:R-:W-:Y:S07]  /*62a0*/  HMMA.16816.F32.BF16 R104, R4.reuse, R8, R104 ;  /* 0x000000080468723c */ /* 0x044fee0000041868 */
[----:B------:R-:W2:Y:S01]  /*62b0*/  MUFU.EX2 R49, R49 ;  /* 0x0000003100317308 */ /* 0x000ea20000000800 */
[C---:B------:R-:W-:Y:S01]  /*62c0*/  HMMA.16816.F32.BF16 R100, R4.reuse, R10, R100 ;  /* 0x0000000a0464723c */ /* 0x040fe20000041864 */
[----:B------:R-:W4:Y:S07]  /*62d0*/  LDSM.16.MT88.4 R8, [R116+0xbc00] ;  /* 0x00bc00007408783b */ /* 0x000f2e0000004200 */
[C---:B---3--:R-:W-:Y:S08]  /*62e0*/  HMMA.16816.F32.BF16 R112, R4.reuse, R12, R112 ;  /* 0x0000000c0470723c */ /* 0x048ff00000041870 */
[C---:B------:R-:W-:Y:S01]  /*62f0*/  HMMA.16816.F32.BF16 R108, R4.reuse, R14, R108 ;  /* 0x0000000e046c723c */ /* 0x040fe2000004186c */
[----:B------:R-:W3:Y:S07]  /*6300*/  LDSM.16.MT88.4 R12, [R118+0xbc00] ;  /* 0x00bc0000760c783b */ /* 0x000eee0000004200 */
[C---:B----4-:R-:W-:Y:S08]  /*6310*/  HMMA.16816.F32.BF16 R88, R4.reuse, R8, R88 ;  /* 0x000000080458723c */ /* 0x050ff00000041858 */
        /* <DEDUP_REMOVED lines=9> */
[----:B------:R-:W-:Y:S01]  /*63b0*/  HMMA.16816.F32.BF16 R76, R4, R14, R76 ;  /* 0x0000000e044c723c */ /* 0x000fe2000004184c */
[----:B------:R-:W3:Y:S01]  /*63c0*/  LDSM.16.MT88.4 R12, [R118+0xa000] ;  /* 0x00a00000760c783b */ /* 0x000ee20000004200 */
[----:B------:R-:W-:-:S02]  /*63d0*/  F2FP.BF16.F32.PACK_AB R5, R141, R142 ;  /* 0x0000008e8d05723e */ /* 0x000fc400000010ff */
[----:B------:R-:W-:Y:S02]  /*63e0*/  F2FP.BF16.F32.PACK_AB R7, R133, R134 ;  /* 0x000000868507723e */ /* 0x000fe400000010ff */
[----:B------:R-:W-:Y:S02]  /*63f0*/  F2FP.BF16.F32.PACK_AB R4, R143, R144 ;  /* 0x000000908f04723e */ /* 0x000fe400000010ff */
[----:B------:R-:W-:-:S07]  /*6400*/  F2FP.BF16.F32.PACK_AB R6, R135, R140 ;  /* 0x0000008c8706723e */ /* 0x000fce00000010ff */
        /* <DEDUP_REMOVED lines=22> */
[C---:B------:R-:W-:Y:S08]  /*6570*/  HMMA.16816.F32.BF16 R112, R4.reuse, R16, R112 ;  /* 0x000000100470723c */ /* 0x040ff00000041870 */
[C---:B------:R-:W-:Y:S01]  /*6580*/  HMMA.16816.F32.BF16 R108, R4.reuse, R18, R108 ;  /* 0x00000012046c723c */ /* 0x040fe2000004186c */
[----:B------:R-:W5:Y:S07]  /*6590*/  LDSM.16.MT88.4 R16, [R116+0xc400] ;  /* 0x00c400007410783b */ /* 0x000f6e0000004200 */
[C---:B----4-:R-:W-:Y:S08]  /*65a0*/  HMMA.16816.F32.BF16 R96, R4.reuse, R8, R96 ;  /* 0x000000080460723c */ /* 0x050ff00000041860 */
[C---:B------:R-:W-:Y:S01]  /*65b0*/  HMMA.16816.F32.BF16 R92, R4.reuse, R10, R92 ;  /* 0x0000000a045c723c */ /* 0x040fe2000004185c */
[----:B------:R-:W4:Y:S07]  /*65c0*/  LDSM.16.MT88.4 R8, [R116+0xe400] ;  /* 0x00e400007408783b */ /* 0x000f2e0000004200 */
[C---:B---3--:R-:W-:Y:S08]  /*65d0*/  HMMA.16816.F32.BF16 R104, R4.reuse, R12, R104 ;  /* 0x0000000c0468723c */ /* 0x048ff00000041868 */
[C---:B------:R-:W-:Y:S01]  /*65e0*/  HMMA.16816.F32.BF16 R100, R4.reuse, R14, R100 ;  /* 0x0000000e0464723c */ /* 0x040fe20000041864 */
[----:B------:R-:W3:Y:S07]  /*65f0*/  LDSM.16.MT88.4 R12, [R118+0xe400] ;  /* 0x00e40000760c783b */ /* 0x000eee0000004200 */
[C---:B-----5:R-:W-:Y:S08]  /*6600*/  HMMA.16816.F32.BF16 R88, R4.reuse, R16, R88 ;  /* 0x000000100458723c */ /* 0x060ff00000041858 */
[C---:B------:R-:W-:Y:S01]  /*6610*/  HMMA.16816.F32.BF16 R84, R4.reuse, R18, R84 ;  /* 0x000000120454723c */ /* 0x040fe20000041854 */
[----:B------:R-:W5:Y:S07]  /*6620*/  LDSM.16.MT88.4 R16, [R118+0xc800] ;  /* 0x00c800007610783b */ /* 0x000f6e0000004200 */
[C---:B----4-:R-:W-:Y:S08]  /*6630*/  HMMA.16816.F32.BF16 R72, R4.reuse, R8, R72 ;  /* 0x000000080448723c */ /* 0x050ff00000041848 */
[C---:B------:R-:W-:Y:S01]  /*6640*/  HMMA.16816.F32.BF16 R68, R4.reuse, R10, R68 ;  /* 0x0000000a0444723c */ /* 0x040fe20000041844 */
[----:B------:R-:W4:Y:S07]  /*6650*/  LDSM.16.MT88.4 R8, [R118+0xa800] ;  /* 0x00a800007608783b */ /* 0x000f2e0000004200 */
[C---:B---3--:R-:W-:Y:S08]  /*6660*/  HMMA.16816.F32.BF16 R80, R4.reuse, R12, R80 ;  /* 0x0000000c0450723c */ /* 0x048ff00000041850 */
[----:B------:R-:W-:Y:S01]  /*6670*/  HMMA.16816.F32.BF16 R76, R4, R14, R76 ;  /* 0x0000000e044c723c */ /* 0x000fe2000004184c */
[----:B------:R-:W-:Y:S01]  /*6680*/  FADD.FTZ R4, R20, R127 ;  /* 0x0000007f14047221 */ /* 0x000fe20000010000 */
[----:B------:R-:W-:Y:S01]  /*6690*/  FADD.FTZ R6, R38, R67 ;  /* 0x0000004326067221 */ /* 0x000fe20000010000 */
[----:B------:R-:W3:Y:S01]  /*66a0*/  LDSM.16.MT88.4 R20, [R116+0xa800] ;  /* 0x00a800007414783b */ /* 0x000ee20000004200 */
[----:B------:R-:W-:Y:S01]  /*66b0*/  F2FP.BF16.F32.PACK_AB R5, R65, R56 ;  /* 0x000000384105723e */ /* 0x000fe200000010ff */
[----:B------:R-:W-:Y:S01]  /*66c0*/  FADD.FTZ R51, R51, R4 ;  /* 0x0000000433337221 */ /* 0x000fe20000010000 */
[----:B------:R-:W-:Y:S01]  /*66d0*/  FADD.FTZ R37, R37, R6 ;  /* 0x0000000625257221 */ /* 0x000fe20000010000 */
[----:B-1----:R-:W-:Y:S01]  /*66e0*/  F2FP.BF16.F32.PACK_AB R7, R63, R52 ;  /* 0x000000343f07723e */ /* 0x002fe200000010ff */
[----:B------:R-:W1:Y:S01]  /*66f0*/  LDSM.16.MT88.4 R12, [R118+0xe800] ;  /* 0x00e80000760c783b */ /* 0x000e620000004200 */
[----:B------:R-:W-:Y:S01]  /*6700*/  F2FP.BF16.F32.PACK_AB R4, R66, R53 ;  /* 0x000000354204723e */ /* 0x000fe200000010ff */
[--C-:B------:R-:W-:Y:S01]  /*6710*/  FFMA.FTZ R38, R48, UR6, -R39.reuse ;  /* 0x0000000630267c23 */ /* 0x100fe20008010827 */
[----:B--2---:R-:W-:Y:S01]  /*6720*/  F2FP.BF16.F32.PACK_AB R6, R49, R54 ;  /* 0x000000363106723e */ /* 0x004fe200000010ff */
        /* <DEDUP_REMOVED lines=8> */
[----:B------:R-:W-:Y:S01]  /*67b0*/  FADD.FTZ R50, R35, R50 ;  /* 0x0000003223327221 */ /* 0x000fe20000010000 */
[----:B-----5:R-:W-:Y:S03]  /*67c0*/  HMMA.16816.F32.BF16 R96, R4, R16, R96 ;  /* 0x000000100460723c */ /* 0x020fe60000041860 */
[----:B------:R-:W-:-:S03]  /*67d0*/  FADD.FTZ R33, R33, R50 ;  /* 0x0000003221217221 */ /* 0x000fc60000010000 */
[----:B------:R-:W2:Y:S02]  /*67e0*/  MUFU.EX2 R37, R48 ;  /* 0x0000003000257308 */ /* 0x000ea40000000800 */
[C---:B----4-:R-:W-:Y:S06]  /*67f0*/  HMMA.16816.F32.BF16 R112, R4.reuse, R8, R112 ;  /* 0x000000080470723c */ /* 0x050fec0000041870 */
[----:B------:R-:W-:Y:S02]  /*6800*/  MUFU.EX2 R36, R46 ;  /* 0x0000002e00247308 */ /* 0x000fe40000000800 */
[C---:B------:R-:W-:Y:S01]  /*6810*/  HMMA.16816.F32.BF16 R108, R4.reuse, R10, R108 ;  /* 0x0000000a046c723c */ /* 0x040fe2000004186c */
[----:B------:R-:W4:Y:S05]  /*6820*/  LDSM.16.MT88.4 R8, [R116+0xc800] ;  /* 0x00c800007408783b */ /* 0x000f2a0000004200 */
[----:B------:R-:W5:Y:S02]  /*6830*/  MUFU.EX2 R39, R39 ;  /* 0x0000002700277308 */ /* 0x000f640000000800 */
[C---:B---3--:R-:W-:Y:S06]  /*6840*/  HMMA.16816.F32.BF16 R104, R4.reuse, R20, R104 ;  /* 0x000000140468723c */ /* 0x048fec0000041868 */
[----:B------:R-:W-:Y:S02]  /*6850*/  MUFU.EX2 R40, R47 ;  /* 0x0000002f00287308 */ /* 0x000fe40000000800 */
[C---:B------:R-:W-:Y:S01]  /*6860*/  HMMA.16816.F32.BF16 R100, R4.reuse, R22, R100 ;  /* 0x000000160464723c */ /* 0x040fe20000041864 */
[----:B------:R-:W3:Y:S05]  /*6870*/  LDSM.16.MT88.4 R20, [R116+0xe800] ;  /* 0x00e800007414783b */ /* 0x000eea0000004200 */
[----:B------:R-:W5:Y:S02]  /*6880*/  MUFU.EX2 R41, R45 ;  /* 0x0000002d00297308 */ /* 0x000f640000000800 */
[----:B-1----:R-:W-:Y:S01]  /*6890*/  HMMA.16816.F32.BF16 R80, R4, R12, R80 ;  /* 0x0000000c0450723c */ /* 0x002fe20000041850 */
[----:B------:R-:W-:-:S04]  /*68a0*/  FADD.FTZ R12, R34, R43 ;  /* 0x0000002b220c7221 */ /* 0x000fc80000010000 */
[----:B------:R-:W-:Y:S01]  /*68b0*/  FADD.FTZ R12, R29, R12 ;  /* 0x0000000c1d0c7221 */ /* 0x000fe20000010000 */
[----:B------:R-:W-:Y:S01]  /*68c0*/  MUFU.EX2 R35, R44 ;  /* 0x0000002c00237308 */ /* 0x000fe20000000800 */
[----:B------:R-:W-:Y:S01]  /*68d0*/  FADD.FTZ R29, R32, R33 ;  /* 0x00000021201d7221 */ /* 0x000fe20000010000 */
[----:B------:R-:W-:Y:S01]  /*68e0*/  HMMA.16816.F32.BF16 R92, R4, R18, R92 ;  /* 0x00000012045c723c */ /* 0x000fe2000004185c */
[----:B------:R-:W1:Y:S02]  /*68f0*/  LDSM.16.MT88.4 R16, [R116+0xac00] ;  /* 0x00ac00007410783b */ /* 0x000e640000004200 */
[----:B------:R-:W-:-:S03]  /*6900*/  FADD.FTZ R30, R30, R29 ;  /* 0x0000001d1e1e7221 */ /* 0x000fc60000010000 */
[----:B------:R-:W5:Y:S01]  /*6910*/  MUFU.EX2 R34, R42 ;  /* 0x0000002a00227308 */ /* 0x000f620000000800 */
[----:B------:R-:W-:Y:S01]  /*6920*/  FADD.FTZ R27, R27, R30 ;  /* 0x0000001e1b1b7221 */ /* 0x000fe20000010000 */
[----:B------:R-:W-:Y:S03]  /*6930*/  HMMA.16816.F32.BF16 R76, R4, R14, R76 ;  /* 0x0000000e044c723c */ /* 0x000fe6000004184c */
[----:B------:R-:W-:-:S04]  /*6940*/  FADD.FTZ R26, R26, R27 ;  /* 0x0000001b1a1a7221 */ /* 0x000fc80000010000 */
[----:B------:R-:W-:Y:S01]  /*6950*/  FADD.FTZ R25, R25, R26 ;  /* 0x0000001a19197221 */ /* 0x000fe20000010000 */
[----:B----4-:R-:W-:Y:S03]  /*6960*/  HMMA.16816.F32.BF16 R88, R4, R8, R88 ;  /* 0x000000080458723c */ /* 0x010fe60000041858 */
[----:B------:R-:W-:-:S04]  /*6970*/  FADD.FTZ R64, R64, R25 ;  /* 0x0000001940407221 */ /* 0x000fc80000010000 */
[----:B------:R-:W-:Y:S01]  /*6980*/  FADD.FTZ R61, R61, R64 ;  /* 0x000000403d3d7221 */ /* 0x000fe20000010000 */
[----:B------:R-:W-:Y:S01]  /*6990*/  HMMA.16816.F32.BF16 R84, R4, R10, R84 ;  /* 0x0000000a0454723c */ /* 0x000fe20000041854 */
[----:B------:R-:W4:Y:S02]  /*69a0*/  LDSM.16.MT88.4 R8, [R118+0xac00] ;  /* 0x00ac00007608783b */ /* 0x000f240000004200 */
[----:B------:R-:W-:-:S04]  /*69b0*/  FADD.FTZ R60, R60, R61 ;  /* 0x0000003d3c3c7221 */ /* 0x000fc80000010000 */
[----:B------:R-:W-:Y:S01]  /*69c0*/  FADD.FTZ R57, R57, R60 ;  /* 0x0000003c39397221 */ /* 0x000fe20000010000 */
[----:B---3--:R-:W-:Y:S01]  /*69d0*/  HMMA.16816.F32.BF16 R72, R4, R20, R72 ;  /* 0x000000140448723c */ /* 0x008fe20000041848 */
[----:B------:R-:W-:Y:S02]  /*69e0*/  FADD.FTZ R21, R31, R12 ;  /* 0x0000000c1f157221 */ /* 0x000fe40000010000 */
[----:B------:R-:W3:Y:S01]  /*69f0*/  LDSM.16.MT88.4 R12, [R118+0xcc00] ;  /* 0x00cc0000760c783b */ /* 0x000ee20000004200 */
[----:B------:R-:W-:Y:S01]  /*6a00*/  FADD.FTZ R144, R144, R57 ;  /* 0x0000003990907221 */ /* 0x000fe20000010000 */
[----:B------:R-:W-:-:S03]  /*6a10*/  FADD.FTZ R21, R28, R21 ;  /* 0x000000151c157221 */ /* 0x000fc60000010000 */
[----:B------:R-:W-:Y:S01]  /*6a20*/  HMMA.16816.F32.BF16 R68, R4, R22, R68 ;  /* 0x000000160444723c */ /* 0x000fe20000041844 */
[----:B--2---:R-:W-:Y:S01]  /*6a30*/  F2FP.BF16.F32.PACK_AB R5, R37, R38 ;  /* 0x000000262505723e */ /* 0x004fe200000010ff */
[----:B------:R-:W-:Y:S01]  /*6a40*/  FADD.FTZ R24, R24, R21 ;  /* 0x0000001518187221 */ /* 0x000fe20000010000 */
[----:B-----5:R-:W-:Y:S01]  /*6a50*/  F2FP.BF16.F32.PACK_AB R7, R39, R36 ;  /* 0x000000242707723e */ /* 0x020fe200000010ff */
[----:B------:R-:W-:Y:S01]  /*6a60*/  FADD.FTZ R143, R143, R144 ;  /* 0x000000908f8f7221 */ /* 0x000fe20000010000 */
[----:B------:R-:W-:Y:S01]  /*6a70*/  F2FP.BF16.F32.PACK_AB R4, R41, R40 ;  /* 0x000000282904723e */ /* 0x000fe200000010ff */
[----:B------:R-:W-:Y:S01]  /*6a80*/  FADD.FTZ R3, R3, R24 ;  /* 0x0000001803037221 */ /* 0x000fe20000010000 */
[----:B------:R-:W-:Y:S01]  /*6a90*/  F2FP.BF16.F32.PACK_AB R6, R34, R35 ;  /* 0x000000232206723e */ /* 0x000fe200000010ff */
[----:B------:R-:W-:Y:S02]  /*6aa0*/  FADD.FTZ R140, R140, R143 ;  /* 0x0000008f8c8c7221 */ /* 0x000fe40000010000 */
[----:B------:R-:W-:-:S02]  /*6ab0*/  FADD.FTZ R62, R62, R3 ;  /* 0x000000033e3e7221 */ /* 0x000fc40000010000 */
[----:B------:R-:W-:Y:S02]  /*6ac0*/  FADD.FTZ R135, R135, R140 ;  /* 0x0000008c87877221 */ /* 0x000fe40000010000 */
[----:B------:R-:W-:Y:S01]  /*6ad0*/  FADD.FTZ R59, R59, R62 ;  /* 0x0000003e3b3b7221 */ /* 0x000fe20000010000 */
[C---:B-1----:R-:W-:Y:S01]  /*6ae0*/  HMMA.16816.F32.BF16 R104, R4.reuse, R16, R104 ;  /* 0x000000100468723c */ /* 0x042fe20000041868 */
[----:B------:R-:W-:Y:S02]  /*6af0*/  FADD.FTZ R130, R130, R135 ;  /* 0x0000008782827221 */ /* 0x000fe40000010000 */
[----:B------:R-:W-:Y:S02]  /*6b00*/  FADD.FTZ R58, R58, R59 ;  /* 0x0000003b3a3a7221 */ /* 0x000fe40000010000 */
[----:B------:R-:W-:Y:S02]  /*6b10*/  FADD.FTZ R129, R129, R130 ;  /* 0x0000008281817221 */ /* 0x000fe40000010000 */
[----:B------:R-:W-:Y:S01]  /*6b20*/  FADD.FTZ R55, R55, R58 ;  /* 0x0000003a37377221 */ /* 0x000fe20000010000 */
[----:B------:R-:W-:Y:S01]  /*6b30*/  HMMA.16816.F32.BF16 R100, R4, R18, R100 ;  /* 0x000000120464723c */ /* 0x000fe20000041864 */
[----:B------:R-:W1:Y:S02]  /*6b40*/  LDSM.16.MT88.4 R16, [R118+0xec00] ;  /* 0x00ec00007610783b */ /* 0x000e640000004200 */
[----:B------:R-:W-:-:S04]  /*6b50*/  FADD.FTZ R142, R142, R55 ;  /* 0x000000378e8e7221 */ /* 0x000fc80000010000 */
[----:B------:R-:W-:Y:S01]  /*6b60*/  FADD.FTZ R141, R141, R142 ;  /* 0x0000008e8d8d7221 */ /* 0x000fe20000010000 */
[----:B----4-:R-:W-:Y:S03]  /*6b70*/  HMMA.16816.F32.BF16 R112, R4, R8, R112 ;  /* 0x000000080470723c */ /* 0x010fe60000041870 */
[----:B------:R-:W-:-:S04]  /*6b80*/  FADD.FTZ R134, R134, R141 ;  /* 0x0000008d86867221 */ /* 0x000fc80000010000 */
[----:B------:R-:W-:Y:S01]  /*6b90*/  FADD.FTZ R133, R133, R134 ;  /* 0x0000008685857221 */ /* 0x000fe20000010000 */
[----:B------:R-:W-:Y:S01]  /*6ba0*/  HMMA.16816.F32.BF16 R108, R4, R10, R108 ;  /* 0x0000000a046c723c */ /* 0x000fe2000004186c */
[----:B------:R-:W2:Y:S02]  /*6bb0*/  LDSM.16.MT88.4 R8, [R116+0xcc00] ;  /* 0x00cc00007408783b */ /* 0x000ea40000004200 */
[----:B------:R-:W-:-:S04]  /*6bc0*/  FADD.FTZ R132, R132, R133 ;  /* 0x0000008584847221 */ /* 0x000fc80000010000 */
[----:B------:R-:W-:Y:S01]  /*6bd0*/  FADD.FTZ R147, R147, R132 ;  /* 0x0000008493937221 */ /* 0x000fe20000010000 */
[----:B---3--:R-:W-:Y:S03]  /*6be0*/  HMMA.16816.F32.BF16 R96, R4, R12, R96 ;  /* 0x0000000c0460723c */ /* 0x008fe60000041860 */
[----:B------:R-:W-:-:S04]  /*6bf0*/  FADD.FTZ R128, R128, R147 ;  /* 0x0000009380807221 */ /* 0x000fc80000010000 */
[----:B------:R-:W-:Y:S01]  /*6c00*/  FADD.FTZ R145, R145, R128 ;  /* 0x0000008091917221 */ /* 0x000fe20000010000 */
[----:B------:R-:W-:Y:S01]  /*6c10*/  HMMA.16816.F32.BF16 R92, R4, R14, R92 ;  /* 0x0000000e045c723c */ /* 0x000fe2000004185c */
[----:B------:R-:W3:Y:S02]  /*6c20*/  LDSM.16.MT88.4 R12, [R116+0xec00] ;  /* 0x00ec0000740c783b */ /* 0x000ee40000004200 */
[----:B------:R-:W-:-:S04]  /*6c30*/  FADD.FTZ R56, R56, R145 ;  /* 0x0000009138387221 */ /* 0x000fc80000010000 */
[----:B------:R-:W-:Y:S01]  /*6c40*/  FADD.FTZ R65, R65, R56 ;  /* 0x0000003841417221 */ /* 0x000fe20000010000 */
[----:B-1----:R-:W-:Y:S03]  /*6c50*/  HMMA.16816.F32.BF16 R80, R4, R16, R80 ;  /* 0x000000100450723c */ /* 0x002fe60000041850 */
[----:B------:R-:W-:-:S04]  /*6c60*/  FADD.FTZ R52, R52, R65 ;  /* 0x0000004134347221 */ /* 0x000fc80000010000 */
[----:B------:R-:W-:Y:S01]  /*6c70*/  FADD.FTZ R63, R63, R52 ;  /* 0x000000343f3f7221 */ /* 0x000fe20000010000 */
[----:B------:R-:W-:Y:S03]  /*6c80*/  HMMA.16816.F32.BF16 R76, R4, R18, R76 ;  /* 0x00000012044c723c */ /* 0x000fe6000004184c */
[----:B------:R-:W-:-:S04]  /*6c90*/  FADD.FTZ R38, R38, R63 ;  /* 0x0000003f26267221 */ /* 0x000fc80000010000 */
[----:B------:R-:W-:Y:S01]  /*6ca0*/  FADD.FTZ R37, R37, R38 ;  /* 0x0000002625257221 */ /* 0x000fe20000010000 */
[C---:B--2---:R-:W-:Y:S01]  /*6cb0*/  HMMA.16816.F32.BF16 R88, R4.reuse, R8, R88 ;  /* 0x000000080458723c */ /* 0x044fe20000041858 */
        /* <DEDUP_REMOVED lines=79> */
.L_x_542:
[----:B------:R-:W-:Y:S01]  /*71b0*/  UMOV UR4, URZ ;  /* 0x000000ff00047c82 */ /* 0x000fe20008000000 */
[----:B------:R-:W-:Y:S01]  /*71c0*/  IMAD.SHL.U32 R4, R120, 0x80, RZ ;  /* 0x0000008078047824 */ /* 0x000fe200078e00ff */
[----:B------:R-:W-:-:S05]  /*71d0*/  IADD3 R3, P1, PT, RZ, -UR4, RZ ;  /* 0x80000004ff037c10 */ /* 0x000fca000ff3e0ff */
[----:B------:R-:W-:-:S05]  /*71e0*/  IMAD.X R4, RZ, RZ, ~R4, P1 ;  /* 0x000000ffff047224 */ /* 0x000fca00008e0e04 */
[----:B------:R-:W-:-:S04]  /*71f0*/  SHF.R.S64 R3, R3, 0x1f, R4 ;  /* 0x0000001f03037819 */ /* 0x000fc80000001004 */
[----:B------:R-:W-:-:S04]  /*7200*/  IADD3 R172, P1, PT, R3, R172, RZ ;  /* 0x000000ac03ac7210 */ /* 0x000fc80007f3e0ff */
[----:B------:R-:W-:-:S09]  /*7210*/  LEA.HI.X.SX32 R173, R4, R173, 0x1, P1 ;  /* 0x000000ad04ad7211 */ /* 0x000fd200008f0eff */
.L_x_543:
        /* <DEDUP_REMOVED lines=8> */
[----:B------:R-:W-:Y:S01]  /*72a0*/  VIADD R3, R164, 0x3020 ;  /* 0x00003020a4037836 */ /* 0x000fe20000000000 */
[----:B-1----:R-:W-:Y:S01]  /*72b0*/  ISETP.GE.AND P3, PT, R168, UR4, PT ;  /* 0x00000004a8007c0c */ /* 0x002fe2000bf66270 */
[----:B------:R-:W-:Y:S01]  /*72c0*/  IMAD.X R11, R120, 0x1, R9, P1 ;  /* 0x00000001780b7824 */ /* 0x000fe200008e0609 */
[----:B------:R-:W-:Y:S01]  /*72d0*/  ISETP.GE.AND P4, PT, R180, UR4, PT ;  /* 0x00000004b4007c0c */ /* 0x000fe2000bf86270 */
[----:B------:R-:W-:Y:S01]  /*72e0*/  @P0 VIADD R3, R184, 0xffffffe0 ;  /* 0xffffffe0b8030836 */ /* 0x000fe20000000000 */
[----:B------:R-:W-:-:S09]  /*72f0*/  ISETP.GE.AND P2, PT, R167, UR4, PT ;  /* 0x00000004a7007c0c */ /* 0x000fd2000bf46270 */
        /* <DEDUP_REMOVED lines=64> */
[----:B------:R-:W4:Y:S04]  /*7700*/  LDSM.16.M88.4 R52, [R164+0x3800] ;  /* 0x00380000a434783b */ /* 0x000f280000000200 */
[----:B-1----:R-:W2:Y:S04]  /*7710*/  LDSM.16.M88.4 R4, [R164+0x3000] ;  /* 0x00300000a404783b */ /* 0x002ea80000000200 */
[----:B------:R-:W1:Y:S04]  /*7720*/  LDSM.16.M88.4 R44, [R164+0x3c00] ;  /* 0x003c0000a42c783b */ /* 0x000e680000000200 */
[----:B------:R-:W-:Y:S04]  /*7730*/  LDSM.16.M88.4 R128, [R119] ;  /* 0x000000007780783b */ /* 0x000fe80000000200 */
[----:B------:R-:W5:Y:S04]  /*7740*/  LDSM.16.M88.4 R32, [R3+0x400] ;  /* 0x000400000320783b */ /* 0x000f680000000200 */
[----:B------:R-:W5:Y:S04]  /*7750*/  LDSM.16.M88.4 R24, [R3+0x800] ;  /* 0x000800000318783b */ /* 0x000f680000000200 */
[----:B------:R-:W5:Y:S04]  /*7760*/  LDSM.16.M88.4 R28, [R164+0x4400] ;  /* 0x00440000a41c783b */ /* 0x000f680000000200 */
[----:B------:R-:W5:Y:S04]  /*7770*/  LDSM.16.M88.4 R20, [R164+0x4800] ;  /* 0x00480000a414783b */ /* 0x000f680000000200 */
[----:B------:R-:W5:Y:S01]  /*7780*/  LDSM.16.M88.4 R40, [R3] ;  /* 0x000000000328783b */ /* 0x000f620000000200 */
[C---:B---3--:R-:W-:Y:S03]  /*7790*/  HMMA.16816.F32.BF16 R64, R12.reuse, R60, RZ ;  /* 0x0000003c0c40723c */ /* 0x048fe600000418ff */
[----:B------:R-:W3:Y:S04]  /*77a0*/  LDSM.16.M88.4 R36, [R164+0x4000] ;  /* 0x00400000a424783b */ /* 0x000ee80000000200 */
[----:B------:R-:W3:Y:S01]  /*77b0*/  LDSM.16.M88.4 R16, [R3+0xc00] ;  /* 0x000c00000310783b */ /* 0x000ee20000000200 */
[C---:B----4-:R-:W-:Y:S03]  /*77c0*/  HMMA.16816.F32.BF16 R56, R12.reuse, R52, RZ ;  /* 0x000000340c38723c */ /* 0x050fe600000418ff */
[----:B------:R-:W4:Y:S04]  /*77d0*/  LDSM.16.M88.4 R132, [R164+0x4c00] ;  /* 0x004c0000a484783b */ /* 0x000f280000000200 */
[----:B------:R-:W4:Y:S01]  /*77e0*/  LDSM.16.M88.4 R124, [R3+0x1400] ;  /* 0x00140000037c783b */ /* 0x000f220000000200 */
[C---:B------:R-:W-:Y:S03]  /*77f0*/  HMMA.16816.F32.BF16 R60, R12.reuse, R62, RZ ;  /* 0x0000003e0c3c723c */ /* 0x040fe600000418ff */
[----:B------:R-:W4:Y:S04]  /*7800*/  LDSM.16.M88.4 R120, [R3+0x1800] ;  /* 0x001800000378783b */ /* 0x000f280000000200 */
[----:B------:R-:W4:Y:S01]  /*7810*/  LDSM.16.M88.4 R140, [R3+0x1000] ;  /* 0x00100000038c783b */ /* 0x000f220000000200 */
[C---:B------:R-:W-:Y:S03]  /*7820*/  HMMA.16816.F32.BF16 R52, R12.reuse, R54, RZ ;  /* 0x000000360c34723c */ /* 0x040fe600000418ff */
[----:B------:R-:W0:Y:S05]  /*7830*/  LDGDEPBAR ;  /* 0x00000000000079af */ /* 0x000e2a0000000000 */
[C---:B--2---:R-:W-:Y:S08]  /*7840*/  HMMA.16816.F32.BF16 R8, R12.reuse, R4, RZ ;  /* 0x000000040c08723c */ /* 0x044ff000000418ff */
[C---:B------:R-:W-:Y:S08]  /*7850*/  HMMA.16816.F32.BF16 R4, R12.reuse, R6, RZ ;  /* 0x000000060c04723c */ /* 0x040ff000000418ff */
[----:B-1----:R-:W-:Y:S08]  /*7860*/  HMMA.16816.F32.BF16 R48, R12, R44, RZ ;  /* 0x0000002c0c30723c */ /* 0x002ff000000418ff */
[C---:B-----5:R-:W-:Y:S08]  /*7870*/  HMMA.16816.F32.BF16 R64, R128.reuse, R32, R64 ;  /* 0x000000208040723c */ /* 0x060ff00000041840 */
[C---:B------:R-:W-:Y:S08]  /*7880*/  HMMA.16816.F32.BF16 R60, R128.reuse, R34, R60 ;  /* 0x00000022803c723c */ /* 0x040ff0000004183c */
[C---:B------:R-:W-:Y:S08]  /*7890*/  HMMA.16816.F32.BF16 R56, R128.reuse, R24, R56 ;  /* 0x000000188038723c */ /* 0x040ff00000041838 */
[----:B------:R-:W-:Y:S08]  /*78a0*/  HMMA.16816.F32.BF16 R52, R128, R26, R52 ;  /* 0x0000001a8034723c */ /* 0x000ff00000041834 */
[C---:B------:R-:W-:Y:S08]  /*78b0*/  HMMA.16816.F32.BF16 R44, R12.reuse, R46, RZ ;  /* 0x0000002e0c2c723c */ /* 0x040ff000000418ff */
[C---:B------:R-:W-:Y:S08]  /*78c0*/  HMMA.16816.F32.BF16 R32, R12.reuse, R28, RZ ;  /* 0x0000001c0c20723c */ /* 0x040ff000000418ff */
[C---:B------:R-:W-:Y:S08]  /*78d0*/  HMMA.16816.F32.BF16 R24, R12.reuse, R20, RZ ;  /* 0x000000140c18723c */ /* 0x040ff000000418ff */
[C---:B------:R-:W-:Y:S08]  /*78e0*/  HMMA.16816.F32.BF16 R28, R12.reuse, R30, RZ ;  /* 0x0000001e0c1c723c */ /* 0x040ff000000418ff */
[----:B------:R-:W-:Y:S08]  /*78f0*/  HMMA.16816.F32.BF16 R20, R12, R22, RZ ;  /* 0x000000160c14723c */ /* 0x000ff000000418ff */
[C---:B------:R-:W-:Y:S08]  /*7900*/  HMMA.16816.F32.BF16 R8, R128.reuse, R40, R8 ;  /* 0x000000288008723c */ /* 0x040ff00000041808 */
[----:B------:R-:W-:Y:S08]  /*7910*/  HMMA.16816.F32.BF16 R4, R128, R42, R4 ;  /* 0x0000002a8004723c */ /* 0x000ff00000041804 */
[----:B---3--:R-:W-:Y:S08]  /*7920*/  HMMA.16816.F32.BF16 R40, R12, R36, RZ ;  /* 0x000000240c28723c */ /* 0x008ff000000418ff */
[C---:B------:R-:W-:Y:S08]  /*7930*/  HMMA.16816.F32.BF16 R48, R128.reuse, R16, R48 ;  /* 0x000000108030723c */ /* 0x040ff00000041830 */
[----:B------:R-:W-:Y:S08]  /*7940*/  HMMA.16816.F32.BF16 R44, R128, R18, R44 ;  /* 0x00000012802c723c */ /* 0x000ff0000004182c */
[C---:B------:R-:W-:Y:S08]  /*7950*/  HMMA.16816.F32.BF16 R36, R12.reuse, R38, RZ ;  /* 0x000000260c24723c */ /* 0x040ff000000418ff */
[C---:B----4-:R-:W-:Y:S08]  /*7960*/  HMMA.16816.F32.BF16 R16, R12.reuse, R132, RZ ;  /* 0x000000840c10723c */ /* 0x050ff000000418ff */
[----:B------:R-:W-:Y:S01]  /*7970*/  HMMA.16816.F32.BF16 R12, R12, R134, RZ ;  /* 0x000000860c0c723c */ /* 0x000fe200000418ff */
[----:B------:R-:W1:Y:S07]  /*7980*/  LDSM.16.M88.4 R132, [R3+0x1c00] ;  /* 0x001c00000384783b */ /* 0x000e6e0000000200 */
[C---:B------:R-:W-:Y:S08]  /*7990*/  HMMA.16816.F32.BF16 R32, R128.reuse, R124, R32 ;  /* 0x0000007c8020723c */ /* 0x040ff00000041820 */
[C---:B------:R-:W-:Y:S01]  /*79a0*/  HMMA.16816.F32.BF16 R28, R128.reuse, R126, R28 ;  /* 0x0000007e801c723c */ /* 0x040fe2000004181c */
[----:B------:R-:W-:Y:S07]  /*79b0*/  LDSM.16.M88.4 R124, [R165+0x1000] ;  /* 0x00100000a57c783b */ /* 0x000fee0000000200 */
[C---:B------:R-:W-:Y:S08]  /*79c0*/  HMMA.16816.F32.BF16 R24, R128.reuse, R120, R24 ;  /* 0x000000788018723c */ /* 0x040ff00000041818 */
[C---:B------:R-:W-:Y:S01]  /*79d0*/  HMMA.16816.F32.BF16 R20, R128.reuse, R122, R20 ;  /* 0x0000007a8014723c */ /* 0x040fe20000041814 */
[----:B------:R-:W2:Y:S07]  /*79e0*/  LDSM.16.M88.4 R120, [R164+0x5000] ;  /* 0x00500000a478783b */ /* 0x000eae0000000200 */
[C---:B------:R-:W-:Y:S08]  /*79f0*/  HMMA.16816.F32.BF16 R40, R128.reuse, R140, R40 ;  /* 0x0000008c8028723c */ /* 0x040ff00000041828 */
[C---:B------:R-:W-:Y:S08]  /*7a00*/  HMMA.16816.F32.BF16 R36, R128.reuse, R142, R36 ;  /* 0x0000008e8024723c */ /* 0x040ff00000041824 */
[C---:B-1----:R-:W-:Y:S08]  /*7a10*/  HMMA.16816.F32.BF16 R16, R128.reuse, R132, R16 ;  /* 0x000000848010723c */ /* 0x042ff00000041810 */
[----:B------:R-:W-:Y:S01]  /*7a20*/  HMMA.16816.F32.BF16 R12, R128, R134, R12 ;  /* 0x00000086800c723c */ /* 0x000fe2000004180c */
[----:B------:R-:W1:Y:S04]  /*7a30*/  LDSM.16.M88.4 R132, [R164+0x5400] ;  /* 0x00540000a484783b */ /* 0x000e680000000200 */
[----:B------:R-:W3:Y:S03]  /*7a40*/  LDSM.16.M88.4 R128, [R164+0x5800] ;  /* 0x00580000a480783b */ /* 0x000ee60000000200 */
[C---:B--2---:R-:W-:Y:S08]  /*7a50*/  HMMA.16816.F32.BF16 R8, R124.reuse, R120, R8 ;  /* 0x000000787c08723c */ /* 0x044ff00000041808 */
[C---:B------:R-:W-:Y:S01]  /*7a60*/  HMMA.16816.F32.BF16 R4, R124.reuse, R122, R4 ;  /* 0x0000007a7c04723c */ /* 0x040fe20000041804 */
[----:B------:R-:W2:Y:S07]  /*7a70*/  LDSM.16.M88.4 R120, [R164+0x5c00] ;  /* 0x005c0000a478783b */ /* 0x000eae0000000200 */
[C---:B-1----:R-:W-:Y:S08]  /*7a80*/  HMMA.16816.F32.BF16 R64, R124.reuse, R132, R64 ;  /* 0x000000847c40723c */ /* 0x042ff00000041840 */
[C---:B------:R-:W-:Y:S01]  /*7a90*/  HMMA.16816.F32.BF16 R60, R124.reuse, R134, R60 ;  /* 0x000000867c3c723c */ /* 0x040fe2000004183c */
[----:B------:R-:W1:Y:S07]  /*7aa0*/  LDSM.16.M88.4 R132, [R164+0x6000] ;  /* 0x00600000a484783b */ /* 0x000e6e0000000200 */
[C---:B---3--:R-:W-:Y:S08]  /*7ab0*/  HMMA.16816.F32.BF16 R56, R124.reuse, R128, R56 ;  /* 0x000000807c38723c */ /* 0x048ff00000041838 */
[C---:B------:R-:W-:Y:S01]  /*7ac0*/  HMMA.16816.F32.BF16 R52, R124.reuse, R130, R52 ;  /* 0x000000827c34723c */ /* 0x040fe20000041834 */
[----:B------:R-:W3:Y:S07]  /*7ad0*/  LDSM.16.M88.4 R128, [R164+0x6400] ;  /* 0x00640000a480783b */ /* 0x000eee0000000200 */
        /* <DEDUP_REMOVED lines=55> */
[----:B------:R-:W-:Y:S07]  /*7e50*/  LDSM.16.M88.4 R132, [R119+0x2000] ;  /* 0x002000007784783b */ /* 0x000fee0000000200 */
[C---:B---3--:R-:W-:Y:S08]  /*7e60*/  HMMA.16816.F32.BF16 R32, R124.reuse, R128, R32 ;  /* 0x000000807c20723c */ /* 0x048ff00000041820 */
[C---:B------:R-:W-:Y:S01]  /*7e70*/  HMMA.16816.F32.BF16 R28, R124.reuse, R130, R28 ;  /* 0x000000827c1c723c */ /* 0x040fe2000004181c */
[----:B------:R-:W1:Y:S07]  /*7e80*/  LDSM.16.M88.4 R128, [R164+0x8c00] ;  /* 0x008c0000a480783b */ /* 0x000e6e0000000200 */
        /* <DEDUP_REMOVED lines=8> */
[----:B------:R-:W-:Y:S01]  /*7f10*/  HMMA.16816.F32.BF16 R4, R132, R122, R4 ;  /* 0x0000007a8404723c */ /* 0x000fe20000041804 */
[----:B------:R-:W2:Y:S10]  /*7f20*/  LDSM.16.M88.4 R120, [R3+0x4c00] ;  /* 0x004c00000378783b */ /* 0x000eb40000000200 */
[----:B------:R-:W-:Y:S01]  /*7f30*/  FMUL.FTZ R9, R9, UR10 ;  /* 0x0000000a09097c20 */ /* 0x000fe20008410000 */
[----:B------:R-:W-:Y:S01]  /*7f40*/  FMUL.FTZ R8, R8, UR10 ;  /* 0x0000000a08087c20 */ /* 0x000fe20008410000 */
[----:B------:R-:W-:Y:S01]  /*7f50*/  FMUL.FTZ R10, R10, UR10 ;  /* 0x0000000a0a0a7c20 */ /* 0x000fe20008410000 */
[----:B------:R-:W-:-:S03]  /*7f60*/  FMUL.FTZ R11, R11, UR10 ;  /* 0x0000000a0b0b7c20 */ /* 0x000fc60008410000 */
[----:B------:R-:W-:Y:S02]  /*7f70*/  MUFU.TANH R9, R9 ;  /* 0x0000000900097308 */ /* 0x000fe40000002400 */
[----:B------:R-:W-:Y:S01]  /*7f80*/  FMUL.FTZ R4, R4, UR10 ;  /* 0x0000000a04047c20 */ /* 0x000fe20008410000 */
[----:B------:R-:W-:Y:S01]  /*7f90*/  FMUL.FTZ R5, R5, UR10 ;  /* 0x0000000a05057c20 */ /* 0x000fe20008410000 */
[----:B------:R-:W-:Y:S01]  /*7fa0*/  FMUL.FTZ R6, R6, UR10 ;  /* 0x0000000a06067c20 */ /* 0x000fe20008410000 */
[----:B------:R-:W-:Y:S01]  /*7fb0*/  FMUL.FTZ R7, R7, UR10 ;  /* 0x0000000a07077c20 */ /* 0x000fe20008410000 */
[C---:B-1----:R-:W-:Y:S08]  /*7fc0*/  HMMA.16816.F32.BF16 R64, R132.reuse, R128, R64 ;  /* 0x000000808440723c */ /* 0x042ff00000041840 */
[C---:B------:R-:W-:Y:S01]  /*7fd0*/  HMMA.16816.F32.BF16 R60, R132.reuse, R130, R60 ;  /* 0x00000082843c723c */ /* 0x040fe2000004183c */
[----:B------:R-:W1:Y:S07]  /*7fe0*/  LDSM.16.M88.4 R128, [R3+0x5000] ;  /* 0x005000000380783b */ /* 0x000e6e0000000200 */
[C---:B---3--:R-:W-:Y:S08]  /*7ff0*/  HMMA.16816.F32.BF16 R56, R132.reuse, R124, R56 ;  /* 0x0000007c8438723c */ /* 0x048ff00000041838 */
[----:B------:R-:W-:Y:S01]  /*8000*/  HMMA.16816.F32.BF16 R52, R132, R126, R52 ;  /* 0x0000007e8434723c */ /* 0x000fe20000041834 */
[----:B------:R-:W3:Y:S02]  /*8010*/  LDSM.16.M88.4 R124, [R3+0x5400] ;  /* 0x00540000037c783b */ /* 0x000ee40000000200 */
[----:B------:R-:W-:Y:S01]  /*8020*/  FMUL.FTZ R60, R60, UR10 ;  /* 0x0000000a3c3c7c20 */ /* 0x000fe20008410000 */
[----:B------:R-:W-:-:S04]  /*8030*/  FMUL.FTZ R63, R63, UR10 ;  /* 0x0000000a3f3f7c20 */ /* 0x000fc80008410000 */
[C---:B--2---:R-:W-:Y:S01]  /*8040*/  HMMA.16816.F32.BF16 R48, R132.reuse, R120, R48 ;  /* 0x000000788430723c */ /* 0x044fe20000041830 */
[----:B------:R-:W-:Y:S02]  /*8050*/  MUFU.TANH R60, R60 ;  /* 0x0000003c003c7308 */ /* 0x000fe40000002400 */
[----:B------:R-:W-:Y:S01]  /*8060*/  FMUL.FTZ R56, R56, UR10 ;  /* 0x0000000a38387c20 */ /* 0x000fe20008410000 */
[----:B------:R-:W-:Y:S01]  /*8070*/  FMUL.FTZ R58, R58, UR10 ;  /* 0x0000000a3a3a7c20 */ /* 0x000fe20008410000 */
[----:B------:R-:W-:Y:S01]  /*8080*/  FMUL.FTZ R57, R57, UR10 ;  /* 0x0000000a39397c20 */ /* 0x000fe20008410000 */
[----:B------:R-:W-:Y:S02]  /*8090*/  FMUL.FTZ R59, R59, UR10 ;  /* 0x0000000a3b3b7c20 */ /* 0x000fe40008410000 */
[----:B------:R-:W-:Y:S01]  /*80a0*/  HMMA.16816.F32.BF16 R44, R132, R122, R44 ;  /* 0x0000007a842c723c */ /* 0x000fe2000004182c */
[----:B------:R-:W2:Y:S01]  /*80b0*/  LDSM.16.M88.4 R120, [R3+0x5800] ;  /* 0x005800000378783b */ /* 0x000ea20000000200 */
[----:B------:R-:W-:Y:S01]  /*80c0*/  MUFU.TANH R233, R63 ;  /* 0x0000003f00e97308 */ /* 0x000fe20000002400 */
[----:B------:R-:W-:Y:S01]  /*80d0*/  FMUL.FTZ R53, R53, UR10 ;  /* 0x0000000a35357c20 */ /* 0x000fe20008410000 */
[----:B------:R-:W-:-:S04]  /*80e0*/  FMUL.FTZ R55, R55, UR10 ;  /* 0x0000000a37377c20 */ /* 0x000fc80008410000 */
[C---:B-1----:R-:W-:Y:S02]  /*80f0*/  HMMA.16816.F32.BF16 R36, R132.reuse, R130, R36 ;  /* 0x000000828424723c */ /* 0x042fe40000041824 */
[----:B------:R-:W-:Y:S01]  /*8100*/  MUFU.TANH R130, R6 ;  /* 0x0000000600827308 */ /* 0x000fe20000002400 */
[----:B------:R-:W-:Y:S01]  /*8110*/  FMUL.FTZ R48, R48, UR10 ;  /* 0x0000000a30307c20 */ /* 0x000fe20008410000 */
[----:B------:R-:W-:Y:S01]  /*8120*/  FMUL.FTZ R50, R50, UR10 ;  /* 0x0000000a32327c20 */ /* 0x000fe20008410000 */
[----:B------:R-:W-:Y:S01]  /*8130*/  FMUL.FTZ R49, R49, UR10 ;  /* 0x0000000a31317c20 */ /* 0x000fe20008410000 */
[----:B------:R-:W-:Y:S02]  /*8140*/  FMUL.FTZ R51, R51, UR10 ;  /* 0x0000000a33337c20 */ /* 0x000fe40008410000 */
[----:B------:R-:W-:Y:S02]  /*8150*/  HMMA.16816.F32.BF16 R40, R132, R128, R40 ;  /* 0x000000808428723c */ /* 0x000fe40000041828 */
[----:B------:R1:W4:Y:S01]  /*8160*/  MUFU.TANH R129, R8 ;  /* 0x0000000800817308 */ /* 0x0003220000002400 */
[----:B------:R-:W-:Y:S01]  /*8170*/  FMUL.FTZ R47, R47, UR10 ;  /* 0x0000000a2f2f7c20 */ /* 0x000fe20008410000 */
[----:B------:R-:W-:Y:S01]  /*8180*/  FMUL.FTZ R45, R45, UR10 ;  /* 0x0000000a2d2d7c20 */ /* 0x000fe20008410000 */
[----:B------:R-:W-:Y:S01]  /*8190*/  FMUL.FTZ R44, R44, UR10 ;  /* 0x0000000a2c2c7c20 */ /* 0x000fe20008410000 */
[----:B------:R-:W-:-:S02]  /*81a0*/  FMUL.FTZ R46, R46, UR10 ;  /* 0x0000000a2e2e7c20 */ /* 0x000fc40008410000 */
[C---:B---3--:R-:W-:Y:S02]  /*81b0*/  HMMA.16816.F32.BF16 R32, R132.reuse, R124, R32 ;  /* 0x0000007c8420723c */ /* 0x048fe40000041820 */
[----:B------:R-:W-:Y:S01]  /*81c0*/  MUFU.TANH R125, R7 ;  /* 0x00000007007d7308 */ /* 0x000fe20000002400 */
[----:B------:R-:W-:Y:S01]  /*81d0*/  FMUL.FTZ R124, R64, UR10 ;  /* 0x0000000a407c7c20 */ /* 0x000fe20008410000 */
[----:B------:R-:W-:Y:S01]  /*81e0*/  FMUL.FTZ R64, R67, UR10 ;  /* 0x0000000a43407c20 */ /* 0x000fe20008410000 */
[----:B------:R-:W-:Y:S01]  /*81f0*/  FMUL.FTZ R193, R39, UR10 ;  /* 0x0000000a27c17c20 */ /* 0x000fe20008410000 */
[----:B------:R-:W-:Y:S01]  /*8200*/  FMUL.FTZ R37, R37, UR10 ;  /* 0x0000000a25257c20 */ /* 0x000fe20008410000 */
[----:B------:R-:W-:Y:S01]  /*8210*/  FMUL.FTZ R36, R36, UR10 ;  /* 0x0000000a24247c20 */ /* 0x000fe20008410000 */
[----:B------:R-:W-:Y:S01]  /*8220*/  FMUL.FTZ R38, R38, UR10 ;  /* 0x0000000a26267c20 */ /* 0x000fe20008410000 */
[C---:B------:R-:W-:Y:S01]  /*8230*/  HMMA.16816.F32.BF16 R28, R132.reuse, R126, R28 ;  /* 0x0000007e841c723c */ /* 0x040fe2000004181c */
[----:B------:R-:W-:Y:S01]  /*8240*/  MUFU.TANH R126, R4 ;  /* 0x00000004007e7308 */ /* 0x000fe20000002400 */
[----:B-1----:R-:W-:Y:S01]  /*8250*/  FMUL.FTZ R8, R61, UR10 ;  /* 0x0000000a3d087c20 */ /* 0x002fe20008410000 */
[----:B------:R-:W-:Y:S01]  /*8260*/  FMUL.FTZ R41, R41, UR10 ;  /* 0x0000000a29297c20 */ /* 0x000fe20008410000 */
[----:B------:R-:W-:Y:S01]  /*8270*/  FMUL.FTZ R61, R62, UR10 ;  /* 0x0000000a3e3d7c20 */ /* 0x000fe20008410000 */
[----:B------:R-:W-:Y:S01]  /*8280*/  FMUL.FTZ R40, R40, UR10 ;  /* 0x0000000a28287c20 */ /* 0x000fe20008410000 */
[----:B------:R-:W-:Y:S01]  /*8290*/  FMUL.FTZ R42, R42, UR10 ;  /* 0x0000000a2a2a7c20 */ /* 0x000fe20008410000 */
[----:B------:R-:W-:Y:S01]  /*82a0*/  FMUL.FTZ R43, R43, UR10 ;  /* 0x0000000a2b2b7c20 */ /* 0x000fe20008410000 */
[C---:B--2---:R-:W-:Y:S01]  /*82b0*/  HMMA.16816.F32.BF16 R24, R132.reuse, R120, R24 ;  /* 0x000000788418723c */ /* 0x044fe20000041818 */
[----:B------:R1:W-:Y:S01]  /*82c0*/  MUFU.TANH R120, R5 ;  /* 0x0000000500787308 */ /* 0x0003e20000002400 */
[----:B------:R-:W-:Y:S01]  /*82d0*/  FMUL.FTZ R121, R52, UR10 ;  /* 0x0000000a34797c20 */ /* 0x000fe20008410000 */
[----:B------:R-:W-:Y:S01]  /*82e0*/  FMUL.FTZ R171, R33, UR10 ;  /* 0x0000000a21ab7c20 */ /* 0x000fe20008410000 */
[----:B------:R-:W-:Y:S01]  /*82f0*/  FMUL.FTZ R52, R54, UR10 ;  /* 0x0000000a36347c20 */ /* 0x000fe20008410000 */
[----:B------:R-:W-:Y:S01]  /*8300*/  FMUL.FTZ R32, R32, UR10 ;  /* 0x0000000a20207c20 */ /* 0x000fe20008410000 */
[----:B------:R-:W-:Y:S01]  /*8310*/  FMUL.FTZ R34, R34, UR10 ;  /* 0x0000000a22227c20 */ /* 0x000fe20008410000 */
[----:B------:R-:W-:Y:S01]  /*8320*/  FMUL.FTZ R35, R35, UR10 ;  /* 0x0000000a23237c20 */ /* 0x000fe20008410000 */
[----:B------:R-:W-:Y:S01]  /*8330*/  HMMA.16816.F32.BF16 R20, R132, R122, R20 ;  /* 0x0000007a8414723c */ /* 0x000fe20000041814 */
[----:B------:R2:W3:Y:S02]  /*8340*/  MUFU.TANH R131, R10 ;  /* 0x0000000a00837308 */ /* 0x0004e40000002400 */
[----:B------:R-:W-:Y:S01]  /*8350*/  FMUL.FTZ R28, R28, UR10 ;  /* 0x0000000a1c1c7c20 */ /* 0x000fe20008410000 */
[----:B------:R-:W-:Y:S01]  /*8360*/  FMUL.FTZ R30, R30, UR10 ;  /* 0x0000000a1e1e7c20 */ /* 0x000fe20008410000 */
[----:B------:R-:W-:Y:S01]  /*8370*/  FMUL.FTZ R29, R29, UR10 ;  /* 0x0000000a1d1d7c20 */ /* 0x000fe20008410000 */
[----:B------:R-:W-:-:S03]  /*8380*/  FMUL.FTZ R31, R31, UR10 ;  /* 0x0000000a1f1f7c20 */ /* 0x000fc60008410000 */
[----:B------:R-:W5:Y:S01]  /*8390*/  MUFU.TANH R128, R11 ;  /* 0x0000000b00807308 */ /* 0x000f620000002400 */
[----:B-1----:R-:W1:Y:S01]  /*83a0*/  LDSM.16.M88.4 R4, [R3+0x5c00] ;  /* 0x005c00000304783b */ /* 0x002e620000000200 */
[----:B------:R-:W-:Y:S01]  /*83b0*/  FMUL.FTZ R24, R24, UR10 ;  /* 0x0000000a18187c20 */ /* 0x000fe20008410000 */
[----:B------:R-:W-:Y:S01]  /*83c0*/  FMUL.FTZ R26, R26, UR10 ;  /* 0x0000000a1a1a7c20 */ /* 0x000fe20008410000 */
[----:B------:R-:W-:Y:S01]  /*83d0*/  FMUL.FTZ R25, R25, UR10 ;  /* 0x0000000a19197c20 */ /* 0x000fe20008410000 */
[----:B------:R-:W-:Y:S01]  /*83e0*/  FMUL.FTZ R27, R27, UR10 ;  /* 0x0000000a1b1b7c20 */ /* 0x000fe20008410000 */
[----:B------:R-:W-:-:S04]  /*83f0*/  DEPBAR.LE SB0, 0x0 ;  /* 0x000080000000791a */ /* 0x000fc80000000000 */
[----:B--2---:R-:W-:Y:S01]  /*8400*/  FMUL.FTZ R10, R65, UR10 ;  /* 0x0000000a410a7c20 */ /* 0x004fe20008410000 */
[----:B------:R-:W-:Y:S01]  /*8410*/  FMUL.FTZ R65, R66, UR10 ;  /* 0x0000000a42417c20 */ /* 0x000fe20008410000 */
[----:B------:R-:W2:Y:S01]  /*8420*/  MUFU.TANH R124, R124 ;  /* 0x0000007c007c7308 */ /* 0x000ea20000002400 */
[----:B------:R-:W-:Y:S01]  /*8430*/  FMUL.FTZ R21, R21, UR10 ;  /* 0x0000000a15157c20 */ /* 0x000fe20008410000 */
[----:B------:R-:W-:Y:S01]  /*8440*/  FMUL.FTZ R23, R23, UR10 ;  /* 0x0000000a17177c20 */ /* 0x000fe20008410000 */
[----:B------:R-:W-:Y:S01]  /*8450*/  FMUL.FTZ R20, R20, UR10 ;  /* 0x0000000a14147c20 */ /* 0x000fe20008410000 */
[----:B------:R-:W-:-:S04]  /*8460*/  FMUL.FTZ R22, R22, UR10 ;  /* 0x0000000a16167c20 */ /* 0x000fc80008410000 */
[----:B------:R-:W2:Y:S08]  /*8470*/  MUFU.TANH R65, R65 ;  /* 0x0000004100417308 */ /* 0x000eb00000002400 */
[----:B------:R4:W-:Y:S08]  /*8480*/  MUFU.TANH R203, R41 ;  /* 0x0000002900cb7308 */ /* 0x0009f00000002400 */
[----:B------:R-:W-:Y:S01]  /*8490*/  MUFU.TANH R10, R10 ;  /* 0x0000000a000a7308 */ /* 0x000fe20000002400 */
[----:B-1----:R-:W-:Y:S01]  /*84a0*/  HMMA.16816.F32.BF16 R16, R132, R4, R16 ;  /* 0x000000048410723c */ /* 0x002fe20000041810 */
[----:B------:R-:W-:-:S06]  /*84b0*/  IMAD.SHL.U32 R4, R175, 0x2, RZ ;  /* 0x00000002af047824 */ /* 0x000fcc00078e00ff */
[----:B------:R-:W-:Y:S01]  /*84c0*/  MUFU.TANH R64, R64 ;  /* 0x0000004000407308 */ /* 0x000fe20000002400 */
[----:B------:R-:W-:Y:S01]  /*84d0*/  LOP3.LUT R4, R4, 0x6, RZ, 0xc0, !PT ;  /* 0x0000000604047812 */ /* 0x000fe200078ec0ff */
[----:B------:R-:W-:Y:S04]  /*84e0*/  HMMA.16816.F32.BF16 R12, R132, R6, R12 ;  /* 0x00000006840c723c */ /* 0x000fe8000004180c */
[----:B------:R-:W-:Y:S02]  /*84f0*/  IMAD R3, R117, 0x80, R4 ;  /* 0x0000008075037824 */ /* 0x000fe400078e0204 */
[----:B------:R-:W1:Y:S02]  /*8500*/  MUFU.TANH R61, R61 ;  /* 0x0000003d003d7308 */ /* 0x000e640000002400 */
[----:B------:R-:W-:-:S02]  /*8510*/  VIADD R5, R3, 0xffffff00 ;  /* 0xffffff0003057836 */ /* 0x000fc40000000000 */
[C---:B------:R-:W-:Y:S02]  /*8520*/  VIADD R4, R3.reuse, 0xffffff01 ;  /* 0xffffff0103047836 */ /* 0x040fe40000000000 */
[----:B------:R-:W-:Y:S01]  /*8530*/  VIADD R6, R3, 0xffffff19 ;  /* 0xffffff1903067836 */ /* 0x000fe20000000000 */
[CC--:B------:R-:W-:Y:S01]  /*8540*/  ISETP.GE.AND P0, PT, R5.reuse, R139.reuse, PT ;  /* 0x0000008b0500720c */ /* 0x0c0fe20003f06270 */
[----:B------:R2:W-:Y:S01]  /*8550*/  MUFU.TANH R197, R37 ;  /* 0x0000002500c57308 */ /* 0x0005e20000002400 */
[-C--:B------:R-:W-:Y:S01]  /*8560*/  ISETP.GE.AND P6, PT, R5, R138.reuse, PT ;  /* 0x0000008a0500720c */ /* 0x080fe20003fc6270 */
[C---:B------:R-:W-:Y:S01]  /*8570*/  VIADD R5, R3.reuse, 0xffffff08 ;  /* 0xffffff0803057836 */ /* 0x040fe20000000000 */
[-C--:B------:R-:W-:Y:S01]  /*8580*/  ISETP.GE.AND P5, PT, R4, R139.reuse, PT ;  /* 0x0000008b0400720c */ /* 0x080fe20003fa6270 */
[----:B------:R-:W-:Y:S01]  /*8590*/  FMUL.FTZ R16, R16, UR10 ;  /* 0x0000000a10107c20 */ /* 0x000fe20008410000 */
[-C--:B------:R-:W-:Y:S01]  /*85a0*/  ISETP.GE.AND P1, PT, R4, R138.reuse, PT ;  /* 0x0000008a0400720c */ /* 0x080fe20003f26270 */
[----:B------:R-:W-:Y:S01]  /*85b0*/  VIADD R4, R3, 0xffffff09 ;  /* 0xffffff0903047836 */ /* 0x000fe20000000000 */
[----:B----4-:R-:W-:Y:S01]  /*85c0*/  FSEL R41, R129, -INF , !P0 ;  /* 0xff80000081297808 */ /* 0x010fe20004000000 */
[----:B------:R-:W-:Y:S01]  /*85d0*/  MUFU.TANH R8, R8 ;  /* 0x0000000800087308 */ /* 0x000fe20000002400 */
[----:B---3--:R-:W-:Y:S01]  /*85e0*/  FSEL R11, R131, -INF , !P6 ;  /* 0xff800000830b7808 */ /* 0x008fe20007000000 */
[----:B------:R-:W-:Y:S01]  /*85f0*/  FMUL.FTZ R12, R12, UR10 ;  /* 0x0000000a0c0c7c20 */ /* 0x000fe20008410000 */
[CC--:B------:R-:W-:Y:S01]  /*8600*/  ISETP.GE.AND P0, PT, R5.reuse, R139.reuse, PT ;  /* 0x0000008b0500720c */ /* 0x0c0fe20003f06270 */
[----:B------:R-:W-:Y:S01]  /*8610*/  FMUL.FTZ R18, R18, UR10 ;  /* 0x0000000a12127c20 */ /* 0x000fe20008410000 */
[-C--:B------:R-:W-:Y:S01]  /*8620*/  ISETP.GE.AND P6, PT, R5, R138.reuse, PT ;  /* 0x0000008a0500720c */ /* 0x080fe20003fc6270 */
[----:B------:R-:W-:Y:S01]  /*8630*/  VIADD R5, R3, 0xffffff10 ;  /* 0xffffff1003057836 */ /* 0x000fe20000000000 */
[----:B------:R-:W-:Y:S01]  /*8640*/  FSEL R39, R9, -INF , !P5 ;  /* 0xff80000009277808 */ /* 0x000fe20006800000 */
[----:B------:R-:W3:Y:S01]  /*8650*/  MUFU.TANH R127, R56 ;  /* 0x00000038007f7308 */ /* 0x000ee20000002400 */
[----:B-----5:R-:W-:Y:S01]  /*8660*/  FSEL R9, R128, -INF , !P1 ;  /* 0xff80000080097808 */ /* 0x020fe20004800000 */
[----:B------:R-:W-:Y:S01]  /*8670*/  FMUL.FTZ R17, R17, UR10 ;  /* 0x0000000a11117c20 */ /* 0x000fe20008410000 */
[CC--:B------:R-:W-:Y:S01]  /*8680*/  ISETP.GE.AND P5, PT, R4.reuse, R139.reuse, PT ;  /* 0x0000008b0400720c */ /* 0x0c0fe20003fa6270 */
[----:B------:R-:W-:Y:S01]  /*8690*/  FMUL.FTZ R19, R19, UR10 ;  /* 0x0000000a13137c20 */ /* 0x000fe20008410000 */
[-C--:B------:R-:W-:Y:S01]  /*86a0*/  ISETP.GE.AND P1, PT, R4, R138.reuse, PT ;  /* 0x0000008a0400720c */ /* 0x080fe20003f26270 */
[----:B------:R-:W-:Y:S01]  /*86b0*/  VIADD R4, R3, 0xffffff11 ;  /* 0xffffff1103047836 */ /* 0x000fe20000000000 */
[----:B--2---:R-:W-:Y:S01]  /*86c0*/  FSEL R37, R126, -INF , !P0 ;  /* 0xff8000007e257808 */ /* 0x004fe20004000000 */
[----:B------:R-:W2:Y:S01]  /*86d0*/  MUFU.TANH R227, R58 ;  /* 0x0000003a00e37308 */ /* 0x000ea20000002400 */
[----:B------:R-:W-:Y:S01]  /*86e0*/  FSEL R7, R130, -INF , !P6 ;  /* 0xff80000082077808 */ /* 0x000fe20007000000 */
[----:B------:R-:W-:Y:S01]  /*86f0*/  FMUL.FTZ R14, R14, UR10 ;  /* 0x0000000a0e0e7c20 */ /* 0x000fe20008410000 */
[----:B------:R-:W-:Y:S01]  /*8700*/  ISETP.GE.AND P0, PT, R5, R139, PT ;  /* 0x0000008b0500720c */ /* 0x000fe20003f06270 */
[----:B------:R-:W-:Y:S01]  /*8710*/  FMUL.FTZ R15, R15, UR10 ;  /* 0x0000000a0f0f7c20 */ /* 0x000fe20008410000 */
[----:B------:R-:W-:-:S02]  /*8720*/  ISETP.GE.AND P6, PT, R5, R138, PT ;  /* 0x0000008a0500720c */ /* 0x000fc40003fc6270 */
[----:B------:R-:W-:Y:S01]  /*8730*/  FSEL R33, R120, -INF , !P5 ;  /* 0xff80000078217808 */ /* 0x000fe20006800000 */
[----:B------:R4:W-:Y:S01]  /*8740*/  MUFU.TANH R229, R53 ;  /* 0x0000003500e57308 */ /* 0x0009e20000002400 */
[----:B------:R-:W-:Y:S02]  /*8750*/  FSEL R5, R125, -INF , !P1 ;  /* 0xff8000007d057808 */ /* 0x000fe40004800000 */
[C---:B------:R-:W-:Y:S02]  /*8760*/  ISETP.GE.AND P5, PT, R4.reuse, R139, PT ;  /* 0x0000008b0400720c */ /* 0x040fe40003fa6270 */
[----:B------:R-:W-:Y:S01]  /*8770*/  ISETP.GE.AND P1, PT, R4, R138, PT ;  /* 0x0000008a0400720c */ /* 0x000fe20003f26270 */
[----:B------:R-:W-:Y:S02]  /*8780*/  VIADD R4, R3, 0xffffff18 ;  /* 0xffffff1803047836 */ /* 0x000fe40000000000 */
[----:B------:R5:W-:Y:S08]  /*8790*/  MUFU.TANH R215, R47 ;  /* 0x0000002f00d77308 */ /* 0x000bf00000002400 */
[----:B------:R-:W-:Y:S01]  /*87a0*/  MUFU.TANH R231, R57 ;  /* 0x0000003900e77308 */ /* 0x000fe20000002400 */
[----:B----4-:R-:W-:-:S02]  /*87b0*/  FSEL R53, R124, -INF , !P0 ;  /* 0xff8000007c357808 */ /* 0x010fc40004000000 */
[----:B------:R-:W-:-:S04]  /*87c0*/  ISETP.GE.AND P0, PT, R4, R139, PT ;  /* 0x0000008b0400720c */ /* 0x000fc80003f06270 */
[----:B------:R-:W-:Y:S01]  /*87d0*/  FSEL R63, R60, -INF , !P0 ;  /* 0xff8000003c3f7808 */ /* 0x000fe20004000000 */
[----:B------:R4:W-:Y:S01]  /*87e0*/  MUFU.TANH R225, R59 ;  /* 0x0000003b00e17308 */ /* 0x0009e20000002400 */
[----:B-----5:R-:W-:Y:S02]  /*87f0*/  FSEL R47, R65, -INF , !P6 ;  /* 0xff800000412f7808 */ /* 0x020fe40007000000 */
[----:B------:R-:W-:Y:S01]  /*8800*/  ISETP.GE.AND P6, PT, R4, R138, PT ;  /* 0x0000008a0400720c */ /* 0x000fe20003fc6270 */
[----:B------:R-:W-:-:S03]  /*8810*/  VIADD R4, R3, 0xffffff20 ;  /* 0xffffff2003047836 */ /* 0x000fc60000000000 */
[----:B-1----:R-:W-:Y:S01]  /*8820*/  FSEL R61, R61, -INF , !P6 ;  /* 0xff8000003d3d7808 */ /* 0x002fe20007000000 */
[----:B------:R-:W1:Y:S01]  /*8830*/  MUFU.TANH R121, R121 ;  /* 0x0000007900797308 */ /* 0x000e620000002400 */
[CC--:B------:R-:W-:Y:S02]  /*8840*/  ISETP.GE.AND P0, PT, R4.reuse, R139.reuse, PT ;  /* 0x0000008b0400720c */ /* 0x0c0fe40003f06270 */
[----:B------:R-:W-:Y:S01]  /*8850*/  ISETP.GE.AND P6, PT, R4, R138, PT ;  /* 0x0000008a0400720c */ /* 0x000fe20003fc6270 */
[----:B------:R-:W-:Y:S01]  /*8860*/  VIADD R4, R3, 0xffffff28 ;  /* 0xffffff2803047836 */ /* 0x000fe20000000000 */
[----:B---3--:R-:W-:Y:S02]  /*8870*/  FSEL R127, R127, -INF , !P0 ;  /* 0xff8000007f7f7808 */ /* 0x008fe40004000000 */
[----:B--2---:R-:W-:Y:S01]  /*8880*/  FSEL R227, R227, -INF , !P6 ;  /* 0xff800000e3e37808 */ /* 0x004fe20007000000 */
[----:B------:R-:W2:Y:S01]  /*8890*/  MUFU.TANH R52, R52 ;  /* 0x0000003400347308 */ /* 0x000ea20000002400 */
[----:B----4-:R-:W-:Y:S01]  /*88a0*/  FSEL R59, R10, -INF , !P5 ;  /* 0xff8000000a3b7808 */ /* 0x010fe20006800000 */
[----:B------:R-:W-:Y:S01]  /*88b0*/  VIADD R10, R3, 0xffffff70 ;  /* 0xffffff70030a7836 */ /* 0x000fe20000000000 */
[----:B------:R-:W-:-:S02]  /*88c0*/  ISETP.GE.AND P5, PT, R6, R139, PT ;  /* 0x0000008b0600720c */ /* 0x000fc40003fa6270 */
[----:B------:R-:W-:Y:S02]  /*88d0*/  ISETP.GE.AND P0, PT, R4, R139, PT ;  /* 0x0000008b0400720c */ /* 0x000fe40003f06270 */
[----:B------:R-:W-:Y:S01]  /*88e0*/  FSEL R57, R8, -INF , !P5 ;  /* 0xff80000008397808 */ /* 0x000fe20006800000 */
[----:B------:R3:W-:Y:S01]  /*88f0*/  MUFU.TANH R219, R45 ;  /* 0x0000002d00db7308 */ /* 0x0007e20000002400 */
[----:B------:R-:W-:Y:S01]  /*8900*/  ISETP.GE.AND P6, PT, R4, R138, PT ;  /* 0x0000008a0400720c */ /* 0x000fe20003fc6270 */
[----:B------:R-:W-:Y:S01]  /*8910*/  VIADD R4, R3, 0xffffff30 ;  /* 0xffffff3003047836 */ /* 0x000fe20000000000 */
[----:B-1----:R-:W-:Y:S01]  /*8920*/  FSEL R121, R121, -INF , !P0 ;  /* 0xff80000079797808 */ /* 0x002fe20004000000 */
[----:B------:R-:W-:-:S03]  /*8930*/  VIADD R8, R3, 0xffffff61 ;  /* 0xffffff6103087836 */ /* 0x000fc60000000000 */
[----:B------:R-:W-:Y:S01]  /*8940*/  ISETP.GE.AND P0, PT, R4, R139, PT ;  /* 0x0000008b0400720c */ /* 0x000fe20003f06270 */
[----:B------:R-:W1:Y:S01]  /*8950*/  MUFU.TANH R223, R55 ;  /* 0x0000003700df7308 */ /* 0x000e620000002400 */
[----:B--2---:R-:W-:Y:S02]  /*8960*/  FSEL R133, R52, -INF , !P6 ;  /* 0xff80000034857808 */ /* 0x004fe40007000000 */
[----:B------:R-:W-:Y:S01]  /*8970*/  ISETP.GE.AND P6, PT, R4, R138, PT ;  /* 0x0000008a0400720c */ /* 0x000fe20003fc6270 */
[----:B------:R-:W-:-:S04]  /*8980*/  VIADD R4, R3, 0xffffff38 ;  /* 0xffffff3803047836 */ /* 0x000fc80000000000 */
[----:B------:R-:W2:Y:S01]  /*8990*/  MUFU.TANH R209, R48 ;  /* 0x0000003000d17308 */ /* 0x000ea20000002400 */
[----:B---3--:R-:W-:Y:S02]  /*89a0*/  FSEL R45, R64, -INF , !P1 ;  /* 0xff800000402d7808 */ /* 0x008fe40004800000 */
[----:B------:R-:W-:Y:S01]  /*89b0*/  ISETP.GE.AND P1, PT, R6, R138, PT ;  /* 0x0000008a0600720c */ /* 0x000fe20003f26270 */
[----:B------:R-:W-:-:S03]  /*89c0*/  VIADD R6, R3, 0xffffff21 ;  /* 0xffffff2103067836 */ /* 0x000fc60000000000 */
[----:B------:R-:W-:Y:S01]  /*89d0*/  FSEL R233, R233, -INF , !P1 ;  /* 0xff800000e9e97808 */ /* 0x000fe20004800000 */
[----:B------:R-:W3:Y:S01]  /*89e0*/  MUFU.TANH R217, R50 ;  /* 0x0000003200d97308 */ /* 0x000ee20000002400 */
[CC--:B------:R-:W-:Y:S02]  /*89f0*/  ISETP.GE.AND P5, PT, R6.reuse, R139.reuse, PT ;  /* 0x0000008b0600720c */ /* 0x0c0fe40003fa6270 */
[----:B------:R-:W-:Y:S01]  /*8a00*/  ISETP.GE.AND P1, PT, R6, R138, PT ;  /* 0x0000008a0600720c */ /* 0x000fe20003f26270 */
[----:B------:R-:W-:Y:S01]  /*8a10*/  VIADD R6, R3, 0xffffff29 ;  /* 0xffffff2903067836 */ /* 0x000fe20000000000 */
[----:B------:R-:W-:Y:S02]  /*8a20*/  FSEL R231, R231, -INF , !P5 ;  /* 0xff800000e7e77808 */ /* 0x000fe40006800000 */
[----:B------:R-:W-:Y:S01]  /*8a30*/  FSEL R225, R225, -INF , !P1 ;  /* 0xff800000e1e17808 */ /* 0x000fe20004800000 */
[----:B------:R-:W4:Y:S01]  /*8a40*/  MUFU.TANH R221, R49 ;  /* 0x0000003100dd7308 */ /* 0x000f220000002400 */
[----:B------:R-:W-:-:S02]  /*8a50*/  ISETP.GE.AND P5, PT, R6, R139, PT ;  /* 0x0000008b0600720c */ /* 0x000fc40003fa6270 */
[-C--:B------:R-:W-:Y:S01]  /*8a60*/  ISETP.GE.AND P1, PT, R6, R138.reuse, PT ;  /* 0x0000008a0600720c */ /* 0x080fe20003f26270 */
[----:B------:R-:W-:Y:S01]  /*8a70*/  VIADD R6, R3, 0xffffff31 ;  /* 0xffffff3103067836 */ /* 0x000fe20000000000 */
[----:B------:R-:W-:Y:S02]  /*8a80*/  FSEL R229, R229, -INF , !P5 ;  /* 0xff800000e5e57808 */ /* 0x000fe40006800000 */
[----:B-1----:R-:W-:Y:S01]  /*8a90*/  FSEL R223, R223, -INF , !P1 ;  /* 0xff800000dfdf7808 */ /* 0x002fe20004800000 */
[----:B------:R-:W1:Y:S01]  /*8aa0*/  MUFU.TANH R211, R51 ;  /* 0x0000003300d37308 */ /* 0x000e620000002400 */
[C---:B------:R-:W-:Y:S02]  /*8ab0*/  ISETP.GE.AND P5, PT, R6.reuse, R139, PT ;  /* 0x0000008b0600720c */ /* 0x040fe40003fa6270 */
[----:B------:R-:W-:Y:S01]  /*8ac0*/  ISETP.GE.AND P1, PT, R6, R138, PT ;  /* 0x0000008a0600720c */ /* 0x000fe20003f26270 */
[----:B------:R-:W-:Y:S01]  /*8ad0*/  VIADD R6, R3, 0xffffff39 ;  /* 0xffffff3903067836 */ /* 0x000fe20000000000 */
[----:B--2---:R-:W-:-:S02]  /*8ae0*/  FSEL R209, R209, -INF , !P0 ;  /* 0xff800000d1d17808 */ /* 0x004fc40004000000 */
[----:B---3--:R-:W-:Y:S01]  /*8af0*/  FSEL R217, R217, -INF , !P6 ;  /* 0xff800000d9d97808 */ /* 0x008fe20007000000 */
[----:B------:R-:W2:Y:S01]  /*8b00*/  MUFU.TANH R207, R44 ;  /* 0x0000002c00cf7308 */ /* 0x000ea20000002400 */
[CC--:B------:R-:W-:Y:S02]  /*8b10*/  ISETP.GE.AND P0, PT, R4.reuse, R139.reuse, PT ;  /* 0x0000008b0400720c */ /* 0x0c0fe40003f06270 */
[----:B------:R-:W-:Y:S01]  /*8b20*/  ISETP.GE.AND P6, PT, R4, R138, PT ;  /* 0x0000008a0400720c */ /* 0x000fe20003fc6270 */
[----:B------:R-:W-:Y:S01]  /*8b30*/  VIADD R4, R3, 0xffffff40 ;  /* 0xffffff4003047836 */ /* 0x000fe20000000000 */
[----:B----4-:R-:W-:Y:S02]  /*8b40*/  FSEL R221, R221, -INF , !P5 ;  /* 0xff800000dddd7808 */ /* 0x010fe40006800000 */
[----:B------:R-:W-:Y:S01]  /*8b50*/  ISETP.GE.AND P5, PT, R6, R139, PT ;  /* 0x0000008b0600720c */ /* 0x000fe20003fa6270 */
[----:B------:R-:W3:Y:S01]  /*8b60*/  MUFU.TANH R213, R46 ;  /* 0x0000002e00d57308 */ /* 0x000ee20000002400 */
[----:B-1----:R-:W-:-:S02]  /*8b70*/  FSEL R211, R211, -INF , !P1 ;  /* 0xff800000d3d37808 */ /* 0x002fc40004800000 */
[----:B------:R-:W-:Y:S01]  /*8b80*/  ISETP.GE.AND P1, PT, R6, R138, PT ;  /* 0x0000008a0600720c */ /* 0x000fe20003f26270 */
[----:B------:R-:W-:Y:S01]  /*8b90*/  VIADD R6, R3, 0xffffff41 ;  /* 0xffffff4103067836 */ /* 0x000fe20000000000 */
[----:B------:R-:W-:Y:S02]  /*8ba0*/  FSEL R219, R219, -INF , !P5 ;  /* 0xff800000dbdb7808 */ /* 0x000fe40006800000 */
[----:B------:R-:W-:Y:S01]  /*8bb0*/  FSEL R215, R215, -INF , !P1 ;  /* 0xff800000d7d77808 */ /* 0x000fe20004800000 */
[----:B------:R-:W1:Y:S01]  /*8bc0*/  MUFU.TANH R201, R40 ;  /* 0x0000002800c97308 */ /* 0x000e620000002400 */
[----:B--2---:R-:W-:Y:S02]  /*8bd0*/  FSEL R207, R207, -INF , !P0 ;  /* 0xff800000cfcf7808 */ /* 0x004fe40004000000 */
[-C--:B------:R-:W-:Y:S02]  /*8be0*/  ISETP.GE.AND P0, PT, R4, R139.reuse, PT ;  /* 0x0000008b0400720c */ /* 0x080fe40003f06270 */
[----:B------:R-:W-:-:S02]  /*8bf0*/  ISETP.GE.AND P5, PT, R6, R139, PT ;  /* 0x0000008b0600720c */ /* 0x000fc40003fa6270 */
[-C--:B------:R-:W-:Y:S01]  /*8c00*/  ISETP.GE.AND P1, PT, R6, R138.reuse, PT ;  /* 0x0000008a0600720c */ /* 0x080fe20003f26270 */
[----:B------:R-:W2:Y:S01]  /*8c10*/  MUFU.TANH R195, R42 ;  /* 0x0000002a00c37308 */ /* 0x000ea20000002400 */
[----:B---3--:R-:W-:Y:S01]  /*8c20*/  FSEL R213, R213, -INF , !P6 ;  /* 0xff800000d5d57808 */ /* 0x008fe20007000000 */
[C---:B------:R-:W-:Y:S01]  /*8c30*/  VIADD R6, R3.reuse, 0xffffff49 ;  /* 0xffffff4903067836 */ /* 0x040fe20000000000 */
[----:B------:R-:W-:Y:S01]  /*8c40*/  ISETP.GE.AND P6, PT, R4, R138, PT ;  /* 0x0000008a0400720c */ /* 0x000fe20003fc6270 */
[----:B------:R-:W-:Y:S01]  /*8c50*/  VIADD R4, R3, 0xffffff48 ;  /* 0xffffff4803047836 */ /* 0x000fe20000000000 */
[----:B------:R-:W-:Y:S02]  /*8c60*/  FSEL R203, R203, -INF , !P5 ;  /* 0xff800000cbcb7808 */ /* 0x000fe40006800000 */
[----:B------:R-:W-:Y:S01]  /*8c70*/  ISETP.GE.AND P5, PT, R6, R139, PT ;  /* 0x0000008b0600720c */ /* 0x000fe20003fa6270 */
[----:B------:R-:W3:Y:S01]  /*8c80*/  MUFU.TANH R191, R43 ;  /* 0x0000002b00bf7308 */ /* 0x000ee20000002400 */
[----:B-1----:R-:W-:-:S02]  /*8c90*/  FSEL R201, R201, -INF , !P0 ;  /* 0xff800000c9c97808 */ /* 0x002fc40004000000 */
[----:B------:R-:W-:Y:S02]  /*8ca0*/  ISETP.GE.AND P0, PT, R4, R139, PT ;  /* 0x0000008b0400720c */ /* 0x000fe40003f06270 */
[----:B------:R-:W-:-:S03]  /*8cb0*/  FSEL R197, R197, -INF , !P5 ;  /* 0xff800000c5c57808 */ /* 0x000fc60006800000 */
[----:B------:R-:W1:Y:S01]  /*8cc0*/  MUFU.TANH R205, R36 ;  /* 0x0000002400cd7308 */ /* 0x000e620000002400 */
[----:B--2---:R-:W-:Y:S02]  /*8cd0*/  FSEL R195, R195, -INF , !P6 ;  /* 0xff800000c3c37808 */ /* 0x004fe40007000000 */
[----:B------:R-:W-:Y:S01]  /*8ce0*/  ISETP.GE.AND P6, PT, R4, R138, PT ;  /* 0x0000008a0400720c */ /* 0x000fe20003fc6270 */
[----:B------:R-:W-:-:S04]  /*8cf0*/  VIADD R4, R3, 0xffffff50 ;  /* 0xffffff5003047836 */ /* 0x000fc80000000000 */
[----:B------:R-:W2:Y:S01]  /*8d00*/  MUFU.TANH R187, R38 ;  /* 0x0000002600bb7308 */ /* 0x000ea20000002400 */
[----:B---3--:R-:W-:Y:S02]  /*8d10*/  FSEL R191, R191, -INF , !P1 ;  /* 0xff800000bfbf7808 */ /* 0x008fe40004800000 */
[----:B------:R-:W-:Y:S01]  /*8d20*/  ISETP.GE.AND P1, PT, R6, R138, PT ;  /* 0x0000008a0600720c */ /* 0x000fe20003f26270 */
[----:B------:R-:W-:-:S04]  /*8d30*/  VIADD R6, R3, 0xffffff51 ;  /* 0xffffff5103067836 */ /* 0x000fc80000000000 */
[----:B------:R-:W3:Y:S01]  /*8d40*/  MUFU.TANH R193, R193 ;  /* 0x000000c100c17308 */ /* 0x000ee20000002400 */
[----:B-1----:R-:W-:Y:S02]  /*8d50*/  FSEL R205, R205, -INF , !P0 ;  /* 0xff800000cdcd7808 */ /* 0x002fe40004000000 */
[-C--:B------:R-:W-:Y:S02]  /*8d60*/  ISETP.GE.AND P0, PT, R4, R139.reuse, PT ;  /* 0x0000008b0400720c */ /* 0x080fe40003f06270 */
[----:B------:R-:W-:-:S03]  /*8d70*/  ISETP.GE.AND P5, PT, R6, R139, PT ;  /* 0x0000008b0600720c */ /* 0x000fc60003fa6270 */
        /* <DEDUP_REMOVED lines=10> */
[----:B------:R-:W-:-:S05]  /*8e20*/  ISETP.GE.AND P0, PT, R4, R139, PT ;  /* 0x0000008b0400720c */ /* 0x000fca0003f06270 */
[----:B------:R-:W1:Y:S01]  /*8e30*/  MUFU.TANH R155, R30 ;  /* 0x0000001e009b7308 */ /* 0x000e620000002400 */
[----:B--2---:R-:W-:Y:S02]  /*8e40*/  FSEL R159, R159, -INF , !P6 ;  /* 0xff8000009f9f7808 */ /* 0x004fe40007000000 */
[----:B------:R-:W-:Y:S01]  /*8e50*/  ISETP.GE.AND P6, PT, R4, R138, PT ;  /* 0x0000008a0400720c */ /* 0x000fe20003fc6270 */
[----:B------:R-:W-:-:S04]  /*8e60*/  VIADD R4, R3, 0xffffff59 ;  /* 0xffffff5903047836 */ /* 0x000fc80000000000 */
[----:B------:R-:W2:Y:S01]  /*8e70*/  MUFU.TANH R171, R171 ;  /* 0x000000ab00ab7308 */ /* 0x000ea20000002400 */
[----:B---3--:R-:W-:Y:S02]  /*8e80*/  FSEL R163, R163, -INF , !P0 ;  /* 0xff800000a3a37808 */ /* 0x008fe40004000000 */
[----:B------:R-:W-:-:S05]  /*8e90*/  ISETP.GE.AND P0, PT, R6, R139, PT ;  /* 0x0000008b0600720c */ /* 0x000fca0003f06270 */
[----:B------:R-:W3:Y:S01]  /*8ea0*/  MUFU.TANH R157, R35 ;  /* 0x00000023009d7308 */ /* 0x000ee20000002400 */
[----:B-1----:R-:W-:Y:S02]  /*8eb0*/  FSEL R155, R155, -INF , !P6 ;  /* 0xff8000009b9b7808 */ /* 0x002fe40007000000 */
[----:B------:R-:W-:Y:S01]  /*8ec0*/  ISETP.GE.AND P6, PT, R6, R138, PT ;  /* 0x0000008a0600720c */ /* 0x000fe20003fc6270 */
[----:B------:R-:W-:-:S04]  /*8ed0*/  VIADD R6, R3, 0xffffff68 ;  /* 0xffffff6803067836 */ /* 0x000fc80000000000 */
[----:B------:R-:W1:Y:S01]  /*8ee0*/  MUFU.TANH R149, R24 ;  /* 0x0000001800957308 */ /* 0x000e620000002400 */
[----:B--2---:R-:W-:Y:S02]  /*8ef0*/  FSEL R171, R171, -INF , !P5 ;  /* 0xff800000abab7808 */ /* 0x004fe40006800000 */
[----:B------:R-:W-:-:S05]  /*8f00*/  ISETP.GE.AND P5, PT, R4, R139, PT ;  /* 0x0000008b0400720c */ /* 0x000fca0003fa6270 */
[----:B------:R-:W2:Y:S01]  /*8f10*/  MUFU.TANH R145, R26 ;  /* 0x0000001a00917308 */ /* 0x000ea20000002400 */
[----:B---3--:R-:W-:Y:S02]  /*8f20*/  FSEL R157, R157, -INF , !P1 ;  /* 0xff8000009d9d7808 */ /* 0x008fe40004800000 */
[----:B------:R-:W-:-:S05]  /*8f30*/  ISETP.GE.AND P1, PT, R4, R138, PT ;  /* 0x0000008a0400720c */ /* 0x000fca0003f26270 */
        /* <DEDUP_REMOVED lines=19> */
[----:B------:R-:W-:Y:S01]  /*9070*/  ISETP.GE.AND P1, PT, R6, R138, PT ;  /* 0x0000008a0600720c */ /* 0x000fe20003f26270 */
[----:B------:R-:W-:-:S04]  /*9080*/  FMUL.FTZ R6, R13, UR10 ;  /* 0x0000000a0d067c20 */ /* 0x000fc80008410000 */
[----:B------:R-:W3:Y:S01]  /*9090*/  MUFU.TANH R147, R20 ;  /* 0x0000001400937308 */ /* 0x000ee20000002400 */
[----:B-1----:R-:W-:Y:S02]  /*90a0*/  FSEL R142, R142, -INF , !P5 ;  /* 0xff8000008e8e7808 */ /* 0x002fe40006800000 */
[----:B------:R-:W-:-:S05]  /*90b0*/  ISETP.GE.AND P5, PT, R8, R139, PT ;  /* 0x0000008b0800720c */ /* 0x000fca0003fa6270 */
[----:B------:R-:W1:Y:S01]  /*90c0*/  MUFU.TANH R140, R16 ;  /* 0x00000010008c7308 */ /* 0x000e620000002400 */
[----:B--2---:R-:W-:Y:S02]  /*90d0*/  FSEL R135, R135, -INF , !P1 ;  /* 0xff80000087877808 */ /* 0x004fe40004800000 */
[----:B------:R-:W-:Y:S01]  /*90e0*/  ISETP.GE.AND P1, PT, R8, R138, PT ;  /* 0x0000008a0800720c */ /* 0x000fe20003f26270 */
[C---:B------:R-:W-:Y:S02]  /*90f0*/  VIADD R8, R3.reuse, 0xffffff78 ;  /* 0xffffff7803087836 */ /* 0x040fe40000000000 */
[----:B------:R-:W-:Y:S02]  /*9100*/  VIADD R3, R3, 0xffffff79 ;  /* 0xffffff7903037836 */ /* 0x000fe40000000000 */
[----:B------:R-:W2:Y:S01]  /*9110*/  MUFU.TANH R151, R12 ;  /* 0x0000000c00977308 */ /* 0x000ea20000002400 */
[----:B---3--:R-:W-:Y:S02]  /*9120*/  FSEL R147, R147, -INF , !P0 ;  /* 0xff80000093937808 */ /* 0x008fe40004000000 */
[----:B------:R-:W-:-:S05]  /*9130*/  ISETP.GE.AND P0, PT, R10, R139, PT ;  /* 0x0000008b0a00720c */ /* 0x000fca0003f06270 */
[----:B------:R-:W3:Y:S01]  /*9140*/  MUFU.TANH R141, R22 ;  /* 0x00000016008d7308 */ /* 0x000ee20000002400 */
[----:B-1----:R-:W-:Y:S02]  /*9150*/  FSEL R140, R140, -INF , !P0 ;  /* 0xff8000008c8c7808 */ /* 0x002fe40004000000 */
[----:B------:R-:W-:-:S05]  /*9160*/  ISETP.GE.AND P0, PT, R8, R139, PT ;  /* 0x0000008b0800720c */ /* 0x000fca0003f06270 */
[----:B------:R-:W1:Y:S01]  /*9170*/  MUFU.TANH R123, R18 ;  /* 0x00000012007b7308 */ /* 0x000e620000002400 */
[----:B--2---:R-:W-:Y:S01]  /*9180*/  FSEL R151, R151, -INF , !P0 ;  /* 0xff80000097977808 */ /* 0x004fe20004000000 */
[----:B------:R-:W-:Y:S01]  /*9190*/  BAR.SYNC.DEFER_BLOCKING 0x0 ;  /* 0x0000000000007b1d */ /* 0x000fe20000010000 */
[----:B------:R-:W-:-:S05]  /*91a0*/  ISETP.GE.U32.AND P0, PT, R117, 0x3, PT ;  /* 0x000000037500780c */ /* 0x000fca0003f06070 */
        /* <DEDUP_REMOVED lines=14> */
[----:B--2---:R-:W-:Y:S02]  /*9290*/  FSEL R126, R126, -INF , !P5 ;  /* 0xff8000007e7e7808 */ /* 0x004fe40006800000 */
[----:B---3--:R-:W-:Y:S01]  /*92a0*/  FSEL R125, R125, -INF , !P1 ;  /* 0xff8000007d7d7808 */ /* 0x008fe20004800000 */
        /* <DEDUP_REMOVED lines=35> */
[----:B------:R-:W-:-:S02]  /*94e0*/  ISETP.GE.AND P0, PT, R13, RZ, PT ;  /* 0x000000ff0d00720c */ /* 0x000fc40003f06270 */
[----:B------:R-:W-:-:S05]  /*94f0*/  LOP3.LUT R3, RZ, R10, RZ, 0x33, !PT ;  /* 0x0000000aff037212 */ /* 0x000fca00078e33ff */
        /* <DEDUP_REMOVED lines=12> */
[----:B------:R-:W-:-:S05]  /*95c0*/  IMAD R3, R3, R10, -0x80 ;  /* 0xffffff8003037424 */ /* 0x000fca00078e020a */
[----:B------:R-:W-:-:S05]  /*95d0*/  SHF.R.S32.HI R15, RZ, 0x1f, R3 ;  /* 0x0000001fff0f7819 */ /* 0x000fca0000011403 */
[----:B------:R-:W-:-:S04]  /*95e0*/  IMAD R6, R15, R136, RZ ;  /* 0x000000880f067224 */ /* 0x000fc800078e02ff */
[----:B------:R-:W-:Y:S01]  /*95f0*/  IMAD R6, R3, R137, R6 ;  /* 0x0000008903067224 */ /* 0x000fe200078e0206 */
[----:B---3--:R-:W-:Y:S01]  /*9600*/  IADD3 R4, PT, PT, R13, -R4, RZ ;  /* 0x800000040d047210 */ /* 0x008fe20007ffe0ff */
[----:B------:R-:W-:-:S03]  /*9610*/  IMAD.WIDE.U32 R12, R3, R136, RZ ;  /* 0x00000088030c7225 */ /* 0x000fc600078e00ff */
[----:B------:R-:W-:Y:S01]  /*9620*/  SHF.R.S32.HI R3, RZ, 0x1f, R4 ;  /* 0x0000001fff037819 */ /* 0x000fe20000011404 */
[----:B------:R-:W-:-:S04]  /*9630*/  IMAD.IADD R13, R13, 0x1, R6 ;  /* 0x000000010d0d7824 */ /* 0x000fc800078e0206 */
[----:B--2---:R-:W-:Y:S02]  /*9640*/  IMAD R3, R3, UR4, RZ ;  /* 0x0000000403037c24 */ /* 0x004fe4000f8e02ff */
[----:B------:R-:W-:-:S04]  /*9650*/  IMAD.WIDE.U32 R12, R4, UR4, R12 ;  /* 0x00000004040c7c25 */ /* 0x000fc8000f8e000c */
[----:B------:R-:W-:Y:S01]  /*9660*/  IMAD R3, R4, UR5, R3 ;  /* 0x0000000504037c24 */ /* 0x000fe2000f8e0203 */
[----:B------:R-:W-:-:S04]  /*9670*/  LEA R170, P0, R12, R170, 0x1 ;  /* 0x000000aa0caa7211 */ /* 0x000fc800078008ff */
[----:B------:R-:W-:-:S04]  /*9680*/  IADD3 R3, PT, PT, R13, R3, RZ ;  /* 0x000000030d037210 */ /* 0x000fc80007ffe0ff */
[----:B------:R-:W-:Y:S01]  /*9690*/  LEA.HI.X R169, R12, R169, R3, 0x1, P0 ;  /* 0x000000a90ca97211 */ /* 0x000fe200000f0c03 */
[----:B------:R-:W-:Y:S06]  /*96a0*/  BRA `(.L_x_546) ;  /* 0x00000000001c7947 */ /* 0x000fec0003800000 */
.L_x_545:
[----:B------:R-:W-:Y:S01]  /*96b0*/  UMOV UR4, URZ ;  /* 0x000000ff00047c82 */ /* 0x000fe20008000000 */
[----:B------:R-:W-:Y:S01]  /*96c0*/  IMAD.SHL.U32 R3, R136, 0x80, RZ ;  /* 0x0000008088037824 */ /* 0x000fe200078e00ff */
[----:B------:R-:W-:-:S05]  /*96d0*/  IADD3 R4, P0, PT, RZ, -UR4, RZ ;  /* 0x80000004ff047c10 */ /* 0x000fca000ff1e0ff */
[----:B------:R-:W-:-:S05]  /*96e0*/  IMAD.X R3, RZ, RZ, ~R3, P0 ;  /* 0x000000ffff037224 */ /* 0x000fca00000e0e03 */
[----:B------:R-:W-:-:S04]  /*96f0*/  SHF.R.S64 R13, R4, 0x1f, R3 ;  /* 0x0000001f040d7819 */ /* 0x000fc80000001003 */
[----:B------:R-:W-:-:S04]  /*9700*/  IADD3 R170, P0, PT, R13, R170, RZ ;  /* 0x000000aa0daa7210 */ /* 0x000fc80007f1e0ff */
[----:B------:R-:W-:-:S09]  /*9710*/  LEA.HI.X.SX32 R169, R3, R169, 0x1, P0 ;  /* 0x000000a903a97211 */ /* 0x000fd200000f0eff */
.L_x_546:
        /* <DEDUP_REMOVED lines=75> */
.L_x_544:
        /* <DEDUP_REMOVED lines=44> */
[----:B--2---:R-:W-:-:S04]  /*9e90*/  FMNMX.FTZ R56, R13, R56, !PT ;  /* 0x000000380d387209 */ /* 0x004fc80007810000 */
[----:B------:R-:W-:Y:S01]  /*9ea0*/  FSEL R128, R128, RZ, P0 ;  /* 0x000000ff80807208 */ /* 0x000fe20000000000 */
[C---:B------:R-:W-:Y:S01]  /*9eb0*/  FMUL.FTZ R148, R56.reuse, UR6 ;  /* 0x0000000638947c20 */ /* 0x040fe20008410000 */
[----:B------:R-:W-:-:S03]  /*9ec0*/  FSETP.NEU.FTZ.AND P1, PT, R56, -INF , PT ;  /* 0xff8000003800780b */ /* 0x000fc60003f3d000 */
[--C-:B------:R-:W-:Y:S01]  /*9ed0*/  FFMA.FTZ R136, R9, UR6, -R128.reuse ;  /* 0x0000000609887c23 */ /* 0x100fe20008010880 */
[--C-:B------:R-:W-:Y:S01]  /*9ee0*/  FFMA.FTZ R131, R7, UR6, -R128.reuse ;  /* 0x0000000607837c23 */ /* 0x100fe20008010880 */
[----:B------:R-:W-:Y:S01]  /*9ef0*/  FSEL R9, R56, RZ, P1 ;  /* 0x000000ff38097208 */ /* 0x000fe20000800000 */
[--C-:B------:R-:W-:Y:S01]  /*9f00*/  FFMA.FTZ R199, R11, UR6, -R128.reuse ;  /* 0x000000060bc77c23 */ /* 0x100fe20008010880 */
[----:B------:R-:W-:Y:S01]  /*9f10*/  FSEL R7, R3, RZ, P0 ;  /* 0x000000ff03077208 */ /* 0x000fe20000000000 */
[----:B------:R-:W-:Y:S01]  /*9f20*/  FFMA.FTZ R58, R45, UR6, -R128 ;  /* 0x000000062d3a7c23 */ /* 0x000fe20008010880 */
[----:B------:R-:W-:Y:S01]  /*9f30*/  FSEL R148, R148, RZ, P1 ;  /* 0x000000ff94947208 */ /* 0x000fe20000800000 */
[----:B------:R-:W-:Y:S01]  /*9f40*/  FADD.FTZ R154, R2, -R9 ;  /* 0x80000009029a7221 */ /* 0x000fe20000010000 */
[----:B------:R-:W-:Y:S01]  /*9f50*/  MUFU.EX2 R136, R136 ;  /* 0x0000008800887308 */ /* 0x000fe20000000800 */
[----:B------:R-:W-:Y:S01]  /*9f60*/  FADD.FTZ R0, R0, -R7 ;  /* 0x8000000700007221 */ /* 0x000fe20000010000 */
[----:B------:R-:W1:Y:S01]  /*9f70*/  LDSM.16.MT88.4 R8, [R118+0x9000] ;  /* 0x009000007608783b */ /* 0x000e620000004200 */
[----:B------:R-:W-:Y:S01]  /*9f80*/  FMUL.FTZ R154, R154, UR6 ;  /* 0x000000069a9a7c20 */ /* 0x000fe20008410000 */
[--C-:B------:R-:W-:Y:S01]  /*9f90*/  FFMA.FTZ R150, R41, UR6, -R148.reuse ;  /* 0x0000000629967c23 */ /* 0x100fe20008010894 */
[----:B------:R-:W-:Y:S01]  /*9fa0*/  FMUL.FTZ R152, R0, UR6 ;  /* 0x0000000600987c20 */ /* 0x000fe20008410000 */
[--C-:B------:R-:W-:Y:S01]  /*9fb0*/  FFMA.FTZ R146, R39, UR6, -R148.reuse ;  /* 0x0000000627927c23 */ /* 0x100fe20008010894 */
[--C-:B------:R-:W-:Y:S01]  /*9fc0*/  FFMA.FTZ R130, R37, UR6, -R148.reuse ;  /* 0x0000000625827c23 */ /* 0x100fe20008010894 */
[----:B------:R-:W-:Y:S01]  /*9fd0*/  FFMA.FTZ R129, R33, UR6, -R148 ;  /* 0x0000000621817c23 */ /* 0x000fe20008010894 */
[----:B------:R-:W2:Y:S01]  /*9fe0*/  MUFU.EX2 R154, R154 ;  /* 0x0000009a009a7308 */ /* 0x000ea20000000800 */
[----:B------:R-:W-:Y:S01]  /*9ff0*/  FFMA.FTZ R0, R5, UR6, -R128 ;  /* 0x0000000605007c23 */ /* 0x000fe20008010880 */
[----:B------:R-:W3:Y:S01]  /*a000*/  LDSM.16.MT88.4 R32, [R116+0xb000] ;  /* 0x00b000007420783b */ /* 0x000ee20000004200 */
[--C-:B------:R-:W-:Y:S01]  /*a010*/  FFMA.FTZ R62, R53, UR6, -R148.reuse ;  /* 0x00000006353e7c23 */ /* 0x100fe20008010894 */
[----:B------:R-:W-:Y:S01]  /*a020*/  FFMA.FTZ R60, R63, UR6, -R148 ;  /* 0x000000063f3c7c23 */ /* 0x000fe20008010894 */
[----:B------:R-:W-:Y:S01]  /*a030*/  FFMA.FTZ R63, R47, UR6, -R128 ;  /* 0x000000062f3f7c23 */ /* 0x000fe20008010880 */
[----:B------:R-:W4:Y:S01]  /*a040*/  LDSM.16.MT88.4 R40, [R118+0xd000] ;  /* 0x00d000007628783b */ /* 0x000f220000004200 */
[--C-:B------:R-:W-:Y:S01]  /*a050*/  FFMA.FTZ R59, R59, UR6, -R148.reuse ;  /* 0x000000063b3b7c23 */ /* 0x100fe20008010894 */
[----:B------:R-:W5:Y:S01]  /*a060*/  MUFU.EX2 R152, R152 ;  /* 0x0000009800987308 */ /* 0x000f620000000800 */
[----:B------:R-:W-:Y:S01]  /*a070*/  FFMA.FTZ R57, R57, UR6, -R148 ;  /* 0x0000000639397c23 */ /* 0x000fe20008010894 */
[----:B------:R-:W4:Y:S01]  /*a080*/  LDSM.16.MT88.4 R52, [R116+0xd000] ;  /* 0x00d000007434783b */ /* 0x000f220000004200 */
[--C-:B------:R-:W-:Y:S01]  /*a090*/  FFMA.FTZ R61, R61, UR6, -R128.reuse ;  /* 0x000000063d3d7c23 */ /* 0x100fe20008010880 */
[----:B------:R-:W-:Y:S01]  /*a0a0*/  FFMA.FTZ R2, R233, UR6, -R128 ;  /* 0x00000006e9027c23 */ /* 0x000fe20008010880 */
[--C-:B------:R-:W-:Y:S01]  /*a0b0*/  FFMA.FTZ R127, R127, UR6, -R148.reuse ;  /* 0x000000067f7f7c23 */ /* 0x100fe20008010894 */
[--C-:B------:R-:W-:Y:S01]  /*a0c0*/  FFMA.FTZ R122, R231, UR6, -R148.reuse ;  /* 0x00000006e77a7c23 */ /* 0x100fe20008010894 */
[--C-:B------:R-:W-:Y:S01]  /*a0d0*/  FFMA.FTZ R121, R121, UR6, -R148.reuse ;  /* 0x0000000679797c23 */ /* 0x100fe20008010894 */
[----:B------:R-:W-:Y:S01]  /*a0e0*/  MUFU.EX2 R150, R150 ;  /* 0x0000009600967308 */ /* 0x000fe20000000800 */
[-C--:B--2---:R-:W-:Y:S01]  /*a0f0*/  FMUL.FTZ R44, R72, R154.reuse ;  /* 0x0000009a482c7220 */ /* 0x084fe20000410000 */
[-C--:B------:R-:W-:Y:S01]  /*a100*/  FMUL.FTZ R45, R73, R154.reuse ;  /* 0x0000009a492d7220 */ /* 0x080fe20000410000 */
[-C--:B------:R-:W-:Y:S01]  /*a110*/  FMUL.FTZ R4, R112, R154.reuse ;  /* 0x0000009a70047220 */ /* 0x080fe20000410000 */
[-C--:B------:R-:W-:Y:S01]  /*a120*/  FMUL.FTZ R5, R113, R154.reuse ;  /* 0x0000009a71057220 */ /* 0x080fe20000410000 */
[-C--:B------:R-:W-:Y:S01]  /*a130*/  FMUL.FTZ R108, R108, R154.reuse ;  /* 0x0000009a6c6c7220 */ /* 0x080fe20000410000 */
[-C--:B------:R-:W-:Y:S01]  /*a140*/  FMUL.FTZ R109, R109, R154.reuse ;  /* 0x0000009a6d6d7220 */ /* 0x080fe20000410000 */
[----:B------:R-:W-:Y:S01]  /*a150*/  FMUL.FTZ R12, R104, R154 ;  /* 0x0000009a680c7220 */ /* 0x000fe20000410000 */
[----:B------:R-:W2:Y:S01]  /*a160*/  MUFU.EX2 R146, R146 ;  /* 0x0000009200927308 */ /* 0x000ea20000000800 */
[-C--:B-----5:R-:W-:Y:S01]  /*a170*/  FMUL.FTZ R46, R74, R152.reuse ;  /* 0x000000984a2e7220 */ /* 0x0a0fe20000410000 */
[-C--:B------:R-:W-:Y:S01]  /*a180*/  FMUL.FTZ R47, R75, R152.reuse ;  /* 0x000000984b2f7220 */ /* 0x080fe20000410000 */
[-C--:B------:R-:W-:Y:S01]  /*a190*/  FMUL.FTZ R6, R114, R152.reuse ;  /* 0x0000009872067220 */ /* 0x080fe20000410000 */
[----:B------:R-:W5:Y:S01]  /*a1a0*/  LDSM.16.MT88.4 R72, [R118+0x9400] ;  /* 0x009400007648783b */ /* 0x000f620000004200 */
[-C--:B------:R-:W-:Y:S01]  /*a1b0*/  FMUL.FTZ R7, R115, R152.reuse ;  /* 0x0000009873077220 */ /* 0x080fe20000410000 */
[-C--:B------:R-:W-:Y:S01]  /*a1c0*/  FMUL.FTZ R110, R110, R152.reuse ;  /* 0x000000986e6e7220 */ /* 0x080fe20000410000 */
[----:B------:R-:W-:Y:S01]  /*a1d0*/  FMUL.FTZ R111, R111, R152 ;  /* 0x000000986f6f7220 */ /* 0x000fe20000410000 */
        /* <DEDUP_REMOVED lines=8> */
[----:B------:R-:W1:Y:S01]  /*a260*/  MUFU.EX2 R129, R129 ;  /* 0x0000008100817308 */ /* 0x000e620000000800 */
[----:B--2---:R-:W-:Y:S01]  /*a270*/  F2FP.BF16.F32.PACK_AB R48, R146, R150 ;  /* 0x000000969230723e */ /* 0x004fe200000010ff */
[-C--:B------:R-:W-:Y:S01]  /*a280*/  FMUL.FTZ R28, R88, R154.reuse ;  /* 0x0000009a581c7220 */ /* 0x080fe20000410000 */
[----:B------:R-:W-:Y:S01]  /*a290*/  FMUL.FTZ R29, R89, R154 ;  /* 0x0000009a591d7220 */ /* 0x000fe20000410000 */
[-C--:B------:R-:W-:Y:S01]  /*a2a0*/  FMUL.FTZ R30, R90, R152.reuse ;  /* 0x000000985a1e7220 */ /* 0x080fe20000410000 */
[----:B------:R-:W-:Y:S01]  /*a2b0*/  FMUL.FTZ R31, R91, R152 ;  /* 0x000000985b1f7220 */ /* 0x000fe20000410000 */
[-C--:B------:R-:W-:Y:S01]  /*a2c0*/  FMUL.FTZ R36, R80, R154.reuse ;  /* 0x0000009a50247220 */ /* 0x080fe20000410000 */
[----:B------:R-:W-:Y:S01]  /*a2d0*/  FMUL.FTZ R37, R81, R154 ;  /* 0x0000009a51257220 */ /* 0x000fe20000410000 */
[----:B------:R-:W2:Y:S01]  /*a2e0*/  MUFU.EX2 R199, R199 ;  /* 0x000000c700c77308 */ /* 0x000ea20000000800 */
[-C--:B------:R-:W-:Y:S01]  /*a2f0*/  FMUL.FTZ R38, R82, R152.reuse ;  /* 0x0000009852267220 */ /* 0x080fe20000410000 */
[----:B------:R-:W-:Y:S01]  /*a300*/  FMUL.FTZ R39, R83, R152 ;  /* 0x0000009853277220 */ /* 0x000fe20000410000 */
[-C--:B------:R-:W-:Y:S01]  /*a310*/  FMUL.FTZ R100, R100, R154.reuse ;  /* 0x0000009a64647220 */ /* 0x080fe20000410000 */
[----:B------:R-:W-:Y:S01]  /*a320*/  FMUL.FTZ R101, R101, R154 ;  /* 0x0000009a65657220 */ /* 0x000fe20000410000 */
[-C--:B------:R-:W-:Y:S01]  /*a330*/  FMUL.FTZ R102, R102, R152.reuse ;  /* 0x0000009866667220 */ /* 0x080fe20000410000 */
[----:B------:R-:W-:Y:S01]  /*a340*/  FMUL.FTZ R103, R103, R152 ;  /* 0x0000009867677220 */ /* 0x000fe20000410000 */
[----:B------:R-:W-:Y:S01]  /*a350*/  FMUL.FTZ R92, R92, R154 ;  /* 0x0000009a5c5c7220 */ /* 0x000fe20000410000 */
[----:B------:R-:W-:Y:S01]  /*a360*/  MUFU.EX2 R131, R131 ;  /* 0x0000008300837308 */ /* 0x000fe20000000800 */
[----:B-1----:R-:W-:Y:S01]  /*a370*/  F2FP.BF16.F32.PACK_AB R50, R129, R130 ;  /* 0x000000828132723e */ /* 0x002fe200000010ff */
[----:B------:R-:W-:Y:S01]  /*a380*/  FMUL.FTZ R93, R93, R154 ;  /* 0x0000009a5d5d7220 */ /* 0x000fe20000410000 */
[-C--:B------:R-:W-:Y:S01]  /*a390*/  FMUL.FTZ R94, R94, R152.reuse ;  /* 0x000000985e5e7220 */ /* 0x080fe20000410000 */
[----:B------:R-:W-:Y:S01]  /*a3a0*/  FMUL.FTZ R95, R95, R152 ;  /* 0x000000985f5f7220 */ /* 0x000fe20000410000 */
[-C--:B------:R-:W-:Y:S01]  /*a3b0*/  FMUL.FTZ R84, R84, R154.reuse ;  /* 0x0000009a54547220 */ /* 0x080fe20000410000 */
[----:B------:R-:W-:Y:S01]  /*a3c0*/  FMUL.FTZ R85, R85, R154 ;  /* 0x0000009a55557220 */ /* 0x000fe20000410000 */
[-C--:B------:R-:W-:Y:S01]  /*a3d0*/  FMUL.FTZ R86, R86, R152.reuse ;  /* 0x0000009856567220 */ /* 0x080fe20000410000 */
[----:B------:R-:W1:Y:S01]  /*a3e0*/  MUFU.EX2 R0, R0 ;  /* 0x0000000000007308 */ /* 0x000e620000000800 */
[----:B--2---:R-:W-:Y:S01]  /*a3f0*/  F2FP.BF16.F32.PACK_AB R49, R136, R199 ;  /* 0x000000c78831723e */ /* 0x004fe200000010ff */
        /* <DEDUP_REMOVED lines=10> */
[----:B------:R-:W-:Y:S01]  /*a4a0*/  FFMA.FTZ R120, R229, UR6, -R148 ;  /* 0x00000006e5787c23 */ /* 0x000fe20008010894 */
[--C-:B------:R-:W-:Y:S01]  /*a4b0*/  FFMA.FTZ R137, R227, UR6, -R128.reuse ;  /* 0x00000006e3897c23 */ /* 0x100fe20008010880 */
[--C-:B------:R-:W-:Y:S01]  /*a4c0*/  FFMA.FTZ R134, R225, UR6, -R128.reuse ;  /* 0x00000006e1867c23 */ /* 0x100fe20008010880 */
[--C-:B------:R-:W-:Y:S01]  /*a4d0*/  FFMA.FTZ R133, R133, UR6, -R128.reuse ;  /* 0x0000000685857c23 */ /* 0x100fe20008010880 */
[----:B------:R-:W2:Y:S01]  /*a4e0*/  MUFU.EX2 R59, R59 ;  /* 0x0000003b003b7308 */ /* 0x000ea20000000800 */
[----:B-1----:R-:W-:Y:S01]  /*a4f0*/  F2FP.BF16.F32.PACK_AB R51, R0, R131 ;  /* 0x000000830033723e */ /* 0x002fe200000010ff */
[----:B------:R-:W-:Y:S01]  /*a500*/  FFMA.FTZ R132, R223, UR6, -R128 ;  /* 0x00000006df847c23 */ /* 0x000fe20008010880 */
[--C-:B------:R-:W-:Y:S01]  /*a510*/  FFMA.FTZ R209, R209, UR6, -R148.reuse ;  /* 0x00000006d1d17c23 */ /* 0x100fe20008010894 */
[--C-:B------:R-:W-:Y:S01]  /*a520*/  FFMA.FTZ R158, R221, UR6, -R148.reuse ;  /* 0x00000006dd9e7c23 */ /* 0x100fe20008010894 */
[--C-:B------:R-:W-:Y:S01]  /*a530*/  FFMA.FTZ R207, R207, UR6, -R148.reuse ;  /* 0x00000006cfcf7c23 */ /* 0x100fe20008010894 */
[----:B------:R-:W-:Y:S01]  /*a540*/  FFMA.FTZ R156, R219, UR6, -R148 ;  /* 0x00000006db9c7c23 */ /* 0x000fe20008010894 */
[--C-:B------:R-:W-:Y:S01]  /*a550*/  FFMA.FTZ R160, R217, UR6, -R128.reuse ;  /* 0x00000006d9a07c23 */ /* 0x100fe20008010880 */
[----:B------:R-:W-:Y:S01]  /*a560*/  MUFU.EX2 R60, R60 ;  /* 0x0000003c003c7308 */ /* 0x000fe20000000800 */
[C---:B------:R-:W-:Y:S01]  /*a570*/  HMMA.16816.F32.BF16 R4, R48.reuse, R8, R4 ;  /* 0x000000083004723c */ /* 0x040fe20000041804 */
[--C-:B------:R-:W-:Y:S01]  /*a580*/  FFMA.FTZ R211, R211, UR6, -R128.reuse ;  /* 0x00000006d3d37c23 */ /* 0x100fe20008010880 */
[--C-:B------:R-:W-:Y:S01]  /*a590*/  FFMA.FTZ R213, R213, UR6, -R128.reuse ;  /* 0x00000006d5d57c23 */ /* 0x100fe20008010880 */
[--C-:B------:R-:W-:Y:S01]  /*a5a0*/  FFMA.FTZ R162, R215, UR6, -R128.reuse ;  /* 0x00000006d7a27c23 */ /* 0x100fe20008010880 */
[----:B------:R-:W-:Y:S01]  /*a5b0*/  FFMA.FTZ R194, R187, UR6, -R128 ;  /* 0x00000006bbc27c23 */ /* 0x000fe20008010880 */
[--C-:B------:R-:W-:Y:S01]  /*a5c0*/  FFMA.FTZ R201, R201, UR6, -R148.reuse ;  /* 0x00000006c9c97c23 */ /* 0x100fe20008010894 */
[--C-:B------:R-:W-:Y:S01]  /*a5d0*/  FFMA.FTZ R186, R203, UR6, -R148.reuse ;  /* 0x00000006cbba7c23 */ /* 0x100fe20008010894 */
[----:B------:R-:W-:Y:S01]  /*a5e0*/  MUFU.EX2 R57, R57 ;  /* 0x0000003900397308 */ /* 0x000fe20000000800 */
[C---:B------:R-:W-:Y:S01]  /*a5f0*/  HMMA.16816.F32.BF16 R8, R48.reuse, R10, R108 ;  /* 0x0000000a3008723c */ /* 0x040fe2000004186c */
[--C-:B------:R-:W-:Y:S01]  /*a600*/  FFMA.FTZ R190, R205, UR6, -R148.reuse ;  /* 0x00000006cdbe7c23 */ /* 0x100fe20008010894 */
[----:B------:R-:W-:Y:S01]  /*a610*/  FFMA.FTZ R197, R197, UR6, -R148 ;  /* 0x00000006c5c57c23 */ /* 0x000fe20008010894 */
[--C-:B------:R-:W-:Y:S01]  /*a620*/  FFMA.FTZ R192, R195, UR6, -R128.reuse ;  /* 0x00000006c3c07c23 */ /* 0x100fe20008010880 */
[--C-:B------:R-:W-:Y:S01]  /*a630*/  FFMA.FTZ R191, R191, UR6, -R128.reuse ;  /* 0x00000006bfbf7c23 */ /* 0x100fe20008010880 */
[----:B------:R-:W-:Y:S01]  /*a640*/  FFMA.FTZ R187, R193, UR6, -R128 ;  /* 0x00000006c1bb7c23 */ /* 0x000fe20008010880 */
[----:B------:R-:W-:Y:S01]  /*a650*/  LDSM.16.MT88.4 R108, [R118+0xa400] ;  /* 0x00a40000766c783b */ /* 0x000fe20000004200 */
[----:B------:R-:W-:Y:S01]  /*a660*/  MUFU.EX2 R63, R63 ;  /* 0x0000003f003f7308 */ /* 0x000fe20000000800 */
[C---:B------:R-:W-:Y:S01]  /*a670*/  HMMA.16816.F32.BF16 R12, R48.reuse, R16, R12 ;  /* 0x00000010300c723c */ /* 0x040fe2000004180c */
[----:B------:R-:W-:Y:S01]  /*a680*/  FFMA.FTZ R189, R189, R154, R150 ;  /* 0x0000009abdbd7223 */ /* 0x000fe20000010096 */
[--C-:B------:R-:W-:Y:S01]  /*a690*/  FFMA.FTZ R159, R159, UR6, -R128.reuse ;  /* 0x000000069f9f7c23 */ /* 0x100fe20008010880 */
[--C-:B------:R-:W-:Y:S01]  /*a6a0*/  FFMA.FTZ R150, R157, UR6, -R128.reuse ;  /* 0x000000069d967c23 */ /* 0x100fe20008010880 */
[----:B------:R-:W-:Y:S01]  /*a6b0*/  FFMA.FTZ R155, R155, UR6, -R128 ;  /* 0x000000069b9b7c23 */ /* 0x000fe20008010880 */
[--C-:B------:R-:W-:Y:S01]  /*a6c0*/  FFMA.FTZ R149, R149, UR6, -R148.reuse ;  /* 0x0000000695957c23 */ /* 0x100fe20008010894 */
[--C-:B------:R-:W-:Y:S01]  /*a6d0*/  FFMA.FTZ R144, R144, UR6, -R148.reuse ;  /* 0x0000000690907c23 */ /* 0x100fe20008010894 */
[----:B------:R-:W1:Y:S01]  /*a6e0*/  MUFU.EX2 R58, R58 ;  /* 0x0000003a003a7308 */ /* 0x000e620000000800 */
[C---:B------:R-:W-:Y:S01]  /*a6f0*/  HMMA.16816.F32.BF16 R20, R48.reuse, R24, R20 ;  /* 0x000000183014723c */ /* 0x040fe20000041814 */
[--C-:B------:R-:W-:Y:S01]  /*a700*/  FFMA.FTZ R147, R147, UR6, -R148.reuse ;  /* 0x0000000693937c23 */ /* 0x100fe20008010894 */
[--C-:B------:R-:W-:Y:S01]  /*a710*/  FFMA.FTZ R142, R142, UR6, -R148.reuse ;  /* 0x000000068e8e7c23 */ /* 0x100fe20008010894 */
[----:B------:R-:W-:Y:S01]  /*a720*/  FFMA.FTZ R199, R188, R152, R199 ;  /* 0x00000098bcc77223 */ /* 0x000fe200000100c7 */
[----:B------:R-:W-:Y:S01]  /*a730*/  FADD.FTZ R189, R146, R189 ;  /* 0x000000bd92bd7221 */ /* 0x000fe20000010000 */
[--C-:B------:R-:W-:Y:S01]  /*a740*/  FFMA.FTZ R140, R140, UR6, -R148.reuse ;  /* 0x000000068c8c7c23 */ /* 0x100fe20008010894 */
[--C-:B------:R-:W-:Y:S01]  /*a750*/  FFMA.FTZ R139, R139, UR6, -R148.reuse ;  /* 0x000000068b8b7c23 */ /* 0x100fe20008010894 */
[----:B------:R-:W-:Y:S01]  /*a760*/  MUFU.EX2 R61, R61 ;  /* 0x0000003d003d7308 */ /* 0x000fe20000000800 */
[C---:B---3--:R-:W-:Y:S01]  /*a770*/  HMMA.16816.F32.BF16 R28, R48.reuse, R32, R28 ;  /* 0x00000020301c723c */ /* 0x048fe2000004181c */
[----:B------:R-:W-:Y:S01]  /*a780*/  FADD.FTZ R136, R136, R199 ;  /* 0x000000c788887221 */ /* 0x000fe20000010000 */
[----:B------:R-:W-:Y:S01]  /*a790*/  FADD.FTZ R130, R130, R189 ;  /* 0x000000bd82827221 */ /* 0x000fe20000010000 */
[--C-:B------:R-:W-:Y:S01]  /*a7a0*/  FFMA.FTZ R151, R151, UR6, -R148.reuse ;  /* 0x0000000697977c23 */ /* 0x100fe20008010894 */
[----:B------:R-:W-:Y:S01]  /*a7b0*/  FFMA.FTZ R138, R138, UR6, -R148 ;  /* 0x000000068a8a7c23 */ /* 0x000fe20008010894 */
[----:B------:R-:W-:Y:S01]  /*a7c0*/  FADD.FTZ R131, R131, R136 ;  /* 0x0000008883837221 */ /* 0x000fe20000010000 */
[----:B------:R-:W-:Y:S01]  /*a7d0*/  FADD.FTZ R129, R129, R130 ;  /* 0x0000008281817221 */ /* 0x000fe20000010000 */
[----:B------:R-:W3:Y:S01]  /*a7e0*/  MUFU.EX2 R2, R2 ;  /* 0x0000000200027308 */ /* 0x000ee20000000800 */
[----:B----4-:R-:W-:Y:S01]  /*a7f0*/  HMMA.16816.F32.BF16 R36, R48, R40, R36 ;  /* 0x000000283024723c */ /* 0x010fe20000041824 */
[----:B------:R-:W-:Y:S01]  /*a800*/  FADD.FTZ R0, R0, R131 ;  /* 0x0000008300007221 */ /* 0x000fe20000010000 */
[--C-:B------:R-:W-:Y:S01]  /*a810*/  FFMA.FTZ R125, R125, UR6, -R128.reuse ;  /* 0x000000067d7d7c23 */ /* 0x100fe20008010880 */
[--C-:B------:R-:W-:Y:S01]  /*a820*/  FFMA.FTZ R123, R123, UR6, -R128.reuse ;  /* 0x000000067b7b7c23 */ /* 0x100fe20008010880 */
[--C-:B------:R-:W-:Y:S01]  /*a830*/  FFMA.FTZ R124, R124, UR6, -R128.reuse ;  /* 0x000000067c7c7c23 */ /* 0x100fe20008010880 */
[----:B------:R-:W-:-:S02]  /*a840*/  FFMA.FTZ R126, R126, UR6, -R128 ;  /* 0x000000067e7e7c23 */ /* 0x000fc40008010880 */
[----:B------:R-:W-:Y:S01]  /*a850*/  MUFU.EX2 R127, R127 ;  /* 0x0000007f007f7308 */ /* 0x000fe20000000800 */
[C---:B------:R-:W-:Y:S01]  /*a860*/  HMMA.16816.F32.BF16 R16, R48.reuse, R18, R100 ;  /* 0x000000123010723c */ /* 0x040fe20000041864 */
[----:B------:R-:W-:Y:S06]  /*a870*/  LDSM.16.MT88.4 R100, [R116+0xa400] ;  /* 0x00a400007464783b */ /* 0x000fec0000004200 */
[----:B------:R-:W4:Y:S01]  /*a880*/  MUFU.EX2 R122, R122 ;  /* 0x0000007a007a7308 */ /* 0x000f220000000800 */
[C---:B------:R-:W-:Y:S01]  /*a890*/  HMMA.16816.F32.BF16 R24, R48.reuse, R26, R92 ;  /* 0x0000001a3018723c */ /* 0x040fe2000004185c */
[----:B------:R-:W-:Y:S06]  /*a8a0*/  LDSM.16.MT88.4 R92, [R118+0xc400] ;  /* 0x00c40000765c783b */ /* 0x000fec0000004200 */
[----:B------:R-:W-:Y:S01]  /*a8b0*/  MUFU.EX2 R121, R121 ;  /* 0x0000007900797308 */ /* 0x000fe20000000800 */
[C---:B------:R-:W-:Y:S01]  /*a8c0*/  HMMA.16816.F32.BF16 R32, R48.reuse, R34, R84 ;  /* 0x000000223020723c */ /* 0x040fe20000041854 */
[----:B------:R-:W-:Y:S06]  /*a8d0*/  LDSM.16.MT88.4 R84, [R116+0xc400] ;  /* 0x00c400007454783b */ /* 0x000fec0000004200 */
[----:B------:R-:W-:Y:S01]  /*a8e0*/  MUFU.EX2 R120, R120 ;  /* 0x0000007800787308 */ /* 0x000fe20000000800 */
[C---:B------:R-:W-:Y:S01]  /*a8f0*/  HMMA.16816.F32.BF16 R40, R48.reuse, R42, R76 ;  /* 0x0000002a3028723c */ /* 0x040fe2000004184c */
[----:B------:R-:W-:Y:S06]  /*a900*/  LDSM.16.MT88.4 R76, [R118+0xe400] ;  /* 0x00e40000764c783b */ /* 0x000fec0000004200 */
[----:B------:R-:W-:Y:S01]  /*a910*/  MUFU.EX2 R137, R137 ;  /* 0x0000008900897308 */ /* 0x000fe20000000800 */
[----:B------:R-:W-:Y:S01]  /*a920*/  HMMA.16816.F32.BF16 R44, R48, R52, R44 ;  /* 0x00000034302c723c */ /* 0x000fe2000004182c */
[----:B--2---:R-:W-:Y:S01]  /*a930*/  F2FP.BF16.F32.PACK_AB R52, R59, R62 ;  /* 0x0000003e3b34723e */ /* 0x004fe200000010ff */
[----:B------:R-:W-:Y:S01]  /*a940*/  FADD.FTZ R62, R62, R129 ;  /* 0x000000813e3e7221 */ /* 0x000fe20000010000 */
[----:B-1----:R-:W-:Y:S01]  /*a950*/  F2FP.BF16.F32.PACK_AB R53, R58, R63 ;  /* 0x0000003f3a35723e */ /* 0x002fe200000010ff */
[----:B------:R-:W-:-:S02]  /*a960*/  FADD.FTZ R63, R63, R0 ;  /* 0x000000003f3f7221 */ /* 0x000fc40000010000 */
[----:B------:R-:W-:Y:S01]  /*a970*/  FADD.FTZ R59, R59, R62 ;  /* 0x0000003e3b3b7221 */ /* 0x000fe20000010000 */
[----:B------:R-:W1:Y:S01]  /*a980*/  MUFU.EX2 R134, R134 ;  /* 0x0000008600867308 */ /* 0x000e620000000800 */
[----:B------:R-:W-:Y:S01]  /*a990*/  HMMA.16816.F32.BF16 R48, R48, R54, R68 ;  /* 0x000000363030723c */ /* 0x000fe20000041844 */
[----:B------:R-:W-:Y:S01]  /*a9a0*/  F2FP.BF16.F32.PACK_AB R54, R57, R60 ;  /* 0x0000003c3936723e */ /* 0x000fe200000010ff */
[----:B------:R-:W2:Y:S01]  /*a9b0*/  LDSM.16.MT88.4 R68, [R116+0xb400] ;  /* 0x00b400007444783b */ /* 0x000ea20000004200 */
[----:B---3--:R-:W-:Y:S01]  /*a9c0*/  F2FP.BF16.F32.PACK_AB R55, R2, R61 ;  /* 0x0000003d0237723e */ /* 0x008fe200000010ff */
[----:B------:R-:W-:Y:S01]  /*a9d0*/  FADD.FTZ R58, R58, R63 ;  /* 0x0000003f3a3a7221 */ /* 0x000fe20000010000 */
[----:B------:R-:W-:Y:S02]  /*a9e0*/  FADD.FTZ R0, R60, R59 ;  /* 0x0000003b3c007221 */ /* 0x000fe40000010000 */
[----:B------:R-:W-:Y:S01]  /*a9f0*/  MUFU.EX2 R133, R133 ;  /* 0x0000008500857308 */ /* 0x000fe20000000800 */
[----:B------:R-:W-:Y:S01]  /*aa00*/  FADD.FTZ R61, R61, R58 ;  /* 0x0000003a3d3d7221 */ /* 0x000fe20000010000 */
[----:B------:R-:W-:Y:S01]  /*aa10*/  FADD.FTZ R0, R57, R0 ;  /* 0x0000000039007221 */ /* 0x000fe20000010000 */
[----:B-----5:R-:W-:Y:S02]  /*aa20*/  HMMA.16816.F32.BF16 R4, R52, R72, R4 ;  /* 0x000000483404723c */ /* 0x020fe40000041804 */
[----:B------:R-:W-:-:S03]  /*aa30*/  FADD.FTZ R2, R2, R61 ;  /* 0x0000003d02027221 */ /* 0x000fc60000010000 */
[----:B------:R-:W3:Y:S03]  /*aa40*/  MUFU.EX2 R132, R132 ;  /* 0x0000008400847308 */ /* 0x000ee60000000800 */
[C---:B------:R-:W-:Y:S01]  /*aa50*/  HMMA.16816.F32.BF16 R8, R52.reuse, R74, R8 ;  /* 0x0000004a3408723c */ /* 0x040fe20000041808 */
[----:B------:R-:W5:Y:S04]  /*aa60*/  LDSM.16.MT88.4 R72, [R118+0xb400] ;  /* 0x00b400007648783b */ /* 0x000f680000004200 */
[----:B------:R-:W-:Y:S03]  /*aa70*/  MUFU.EX2 R209, R209 ;  /* 0x000000d100d17308 */ /* 0x000fe60000000800 */
[C---:B------:R-:W-:Y:S05]  /*aa80*/  HMMA.16816.F32.BF16 R12, R52.reuse, R64, R12 ;  /* 0x00000040340c723c */ /* 0x040fea000004180c */
[----:B------:R-:W3:Y:S03]  /*aa90*/  MUFU.EX2 R158, R158 ;  /* 0x0000009e009e7308 */ /* 0x000ee60000000800 */
[C---:B------:R-:W-:Y:S01]  /*aaa0*/  HMMA.16816.F32.BF16 R16, R52.reuse, R66, R16 ;  /* 0x000000423410723c */ /* 0x040fe20000041810 */
[----:B------:R-:W4:Y:S04]  /*aab0*/  LDSM.16.MT88.4 R64, [R118+0xd400] ;  /* 0x00d400007640783b */ /* 0x000f280000004200 */
[----:B------:R-:W-:Y:S03]  /*aac0*/  MUFU.EX2 R207, R207 ;  /* 0x000000cf00cf7308 */ /* 0x000fe60000000800 */
[C---:B--2---:R-:W-:Y:S05]  /*aad0*/  HMMA.16816.F32.BF16 R28, R52.reuse, R68, R28 ;  /* 0x00000044341c723c */ /* 0x044fea000004181c */
[----:B------:R-:W-:Y:S03]  /*aae0*/  MUFU.EX2 R156, R156 ;  /* 0x0000009c009c7308 */ /* 0x000fe60000000800 */
[C---:B------:R-:W-:Y:S01]  /*aaf0*/  HMMA.16816.F32.BF16 R32, R52.reuse, R70, R32 ;  /* 0x000000463420723c */ /* 0x040fe20000041820 */
[----:B------:R-:W-:Y:S04]  /*ab00*/  LDSM.16.MT88.4 R68, [R118+0x9800] ;  /* 0x009800007644783b */ /* 0x000fe80000004200 */
[----:B------:R-:W-:Y:S03]  /*ab10*/  MUFU.EX2 R160, R160 ;  /* 0x000000a000a07308 */ /* 0x000fe60000000800 */
[C---:B-----5:R-:W-:Y:S05]  /*ab20*/  HMMA.16816.F32.BF16 R20, R52.reuse, R72, R20 ;  /* 0x000000483414723c */ /* 0x060fea0000041814 */
[----:B------:R-:W2:Y:S03]  /*ab30*/  MUFU.EX2 R211, R211 ;  /* 0x000000d300d37308 */ /* 0x000ea60000000800 */
[C---:B------:R-:W-:Y:S01]  /*ab40*/  HMMA.16816.F32.BF16 R24, R52.reuse, R74, R24 ;  /* 0x0000004a3418723c */ /* 0x040fe20000041818 */
[----:B------:R-:W5:Y:S04]  /*ab50*/  LDSM.16.MT88.4 R72, [R116+0xd400] ;  /* 0x00d400007448783b */ /* 0x000f680000004200 */
[----:B------:R-:W-:Y:S03]  /*ab60*/  MUFU.EX2 R213, R213 ;  /* 0x000000d500d57308 */ /* 0x000fe60000000800 */
[C---:B----4-:R-:W-:Y:S05]  /*ab70*/  HMMA.16816.F32.BF16 R36, R52.reuse, R64, R36 ;  /* 0x000000403424723c */ /* 0x050fea0000041824 */
[----:B------:R-:W4:Y:S03]  /*ab80*/  MUFU.EX2 R162, R162 ;  /* 0x000000a200a27308 */ /* 0x000f260000000800 */
[C---:B------:R-:W-:Y:S01]  /*ab90*/  HMMA.16816.F32.BF16 R40, R52.reuse, R66, R40 ;  /* 0x000000423428723c */ /* 0x040fe20000041828 */
[----:B------:R-:W2:Y:S04]  /*aba0*/  LDSM.16.MT88.4 R64, [R116+0x9800] ;  /* 0x009800007440783b */ /* 0x000ea80000004200 */
[----:B------:R-:W-:Y:S08]  /*abb0*/  MUFU.EX2 R201, R201 ;  /* 0x000000c900c97308 */ /* 0x000ff00000000800 */
[----:B------:R-:W4:Y:S08]  /*abc0*/  MUFU.EX2 R186, R186 ;  /* 0x000000ba00ba7308 */ /* 0x000f300000000800 */
[----:B------:R-:W-:Y:S01]  /*abd0*/  MUFU.EX2 R190, R190 ;  /* 0x000000be00be7308 */ /* 0x000fe20000000800 */
[C---:B-----5:R-:W-:Y:S07]  /*abe0*/  HMMA.16816.F32.BF16 R44, R52.reuse, R72, R44 ;  /* 0x00000048342c723c */ /* 0x060fee000004182c */
[----:B------:R-:W-:Y:S01]  /*abf0*/  MUFU.EX2 R197, R197 ;  /* 0x000000c500c57308 */ /* 0x000fe20000000800 */
[----:B------:R-:W-:Y:S01]  /*ac00*/  HMMA.16816.F32.BF16 R48, R52, R74, R48 ;  /* 0x0000004a3430723c */ /* 0x000fe20000041830 */
[----:B------:R-:W-:Y:S01]  /*ac10*/  F2FP.BF16.F32.PACK_AB R52, R122, R127 ;  /* 0x0000007f7a34723e */ /* 0x000fe200000010ff */
[----:B------:R-:W5:Y:S01]  /*ac20*/  LDSM.16.MT88.4 R72, [R118+0xb800] ;  /* 0x00b800007648783b */ /* 0x000f620000004200 */
[----:B-1----:R-:W-:-:S04]  /*ac30*/  F2FP.BF16.F32.PACK_AB R53, R134, R137 ;  /* 0x000000898635723e */ /* 0x002fc800000010ff */
[----:B------:R-:W-:Y:S01]  /*ac40*/  MUFU.EX2 R192, R192 ;  /* 0x000000c000c07308 */ /* 0x000fe20000000800 */
[----:B------:R-:W-:Y:S01]  /*ac50*/  F2FP.BF16.F32.PACK_AB R54, R120, R121 ;  /* 0x000000797836723e */ /* 0x000fe200000010ff */
[----:B------:R-:W-:Y:S01]  /*ac60*/  FADD.FTZ R127, R127, R0 ;  /* 0x000000007f7f7221 */ /* 0x000fe20000010000 */
[----:B---3--:R-:W-:Y:S01]  /*ac70*/  F2FP.BF16.F32.PACK_AB R55, R132, R133 ;  /* 0x000000858437723e */ /* 0x008fe200000010ff */
[----:B------:R-:W-:Y:S01]  /*ac80*/  FADD.FTZ R137, R137, R2 ;  /* 0x0000000289897221 */ /* 0x000fe20000010000 */
[----:B------:R-:W-:Y:S01]  /*ac90*/  MOV R0, R3 ;  /* 0x0000000300007202 */ /* 0x000fe20000000f00 */
[----:B------:R-:W-:Y:S01]  /*aca0*/  FADD.FTZ R122, R122, R127 ;  /* 0x0000007f7a7a7221 */ /* 0x000fe20000010000 */
[----:B------:R-:W-:Y:S01]  /*acb0*/  MOV R2, R56 ;  /* 0x0000003800027202 */ /* 0x000fe20000000f00 */
[----:B------:R-:W1:Y:S01]  /*acc0*/  MUFU.EX2 R191, R191 ;  /* 0x000000bf00bf7308 */ /* 0x000e620000000800 */
[----:B------:R-:W-:Y:S01]  /*acd0*/  FADD.FTZ R134, R134, R137 ;  /* 0x0000008986867221 */ /* 0x000fe20000010000 */
[----:B------:R-:W-:Y:S01]  /*ace0*/  HMMA.16816.F32.BF16 R4, R52, R68, R4 ;  /* 0x000000443404723c */ /* 0x000fe20000041804 */
[----:B------:R-:W-:-:S02]  /*acf0*/  FADD.FTZ R121, R121, R122 ;  /* 0x0000007a79797221 */ /* 0x000fc40000010000 */
[----:B------:R-:W-:Y:S02]  /*ad00*/  FADD.FTZ R133, R133, R134 ;  /* 0x0000008685857221 */ /* 0x000fe40000010000 */
[----:B------:R-:W-:Y:S01]  /*ad10*/  FADD.FTZ R120, R120, R121 ;  /* 0x0000007978787221 */ /* 0x000fe20000010000 */
[----:B------:R-:W-:Y:S01]  /*ad20*/  MUFU.EX2 R194, R194 ;  /* 0x000000c200c27308 */ /* 0x000fe20000000800 */
[----:B------:R-:W-:Y:S01]  /*ad30*/  FADD.FTZ R133, R132, R133 ;  /* 0x0000008584857221 */ /* 0x000fe20000010000 */
[C---:B------:R-:W-:Y:S01]  /*ad40*/  HMMA.16816.F32.BF16 R8, R52.reuse, R70, R8 ;  /* 0x000000463408723c */ /* 0x040fe20000041808 */
[----:B------:R-:W3:Y:S05]  /*ad50*/  LDSM.16.MT88.4 R68, [R116+0xb800] ;  /* 0x00b800007444783b */ /* 0x000eea0000004200 */
[----:B------:R-:W1:Y:S02]  /*ad60*/  MUFU.EX2 R187, R187 ;  /* 0x000000bb00bb7308 */ /* 0x000e640000000800 */
[C---:B--2---:R-:W-:Y:S06]  /*ad70*/  HMMA.16816.F32.BF16 R12, R52.reuse, R64, R12 ;  /* 0x00000040340c723c */ /* 0x044fec000004180c */
[----:B------:R-:W-:Y:S02]  /*ad80*/  MUFU.EX2 R159, R159 ;  /* 0x0000009f009f7308 */ /* 0x000fe40000000800 */
[C---:B------:R-:W-:Y:S01]  /*ad90*/  HMMA.16816.F32.BF16 R16, R52.reuse, R66, R16 ;  /* 0x000000423410723c */ /* 0x040fe20000041810 */
[----:B------:R-:W2:Y:S05]  /*ada0*/  LDSM.16.MT88.4 R64, [R118+0xd800] ;  /* 0x00d800007640783b */ /* 0x000eaa0000004200 */
[----:B------:R-:W-:Y:S02]  /*adb0*/  MUFU.EX2 R150, R150 ;  /* 0x0000009600967308 */ /* 0x000fe40000000800 */
[C---:B-----5:R-:W-:Y:S06]  /*adc0*/  HMMA.16816.F32.BF16 R20, R52.reuse, R72, R20 ;  /* 0x000000483414723c */ /* 0x060fec0000041814 */
[----:B------:R-:W-:Y:S02]  /*add0*/  MUFU.EX2 R140, R140 ;  /* 0x0000008c008c7308 */ /* 0x000fe40000000800 */
[C---:B------:R-:W-:Y:S01]  /*ade0*/  HMMA.16816.F32.BF16 R24, R52.reuse, R74, R24 ;  /* 0x0000004a3418723c */ /* 0x040fe20000041818 */
[----:B------:R-:W-:Y:S05]  /*adf0*/  LDSM.16.MT88.4 R72, [R118+0x9c00] ;  /* 0x009c00007648783b */ /* 0x000fea0000004200 */
[----:B------:R-:W-:Y:S02]  /*ae00*/  MUFU.EX2 R139, R139 ;  /* 0x0000008b008b7308 */ /* 0x000fe40000000800 */
[C---:B---3--:R-:W-:Y:S06]  /*ae10*/  HMMA.16816.F32.BF16 R28, R52.reuse, R68, R28 ;  /* 0x00000044341c723c */ /* 0x048fec000004181c */
[----:B------:R-:W-:Y:S02]  /*ae20*/  MUFU.EX2 R151, R151 ;  /* 0x0000009700977308 */ /* 0x000fe40000000800 */
[C---:B------:R-:W-:Y:S01]  /*ae30*/  HMMA.16816.F32.BF16 R32, R52.reuse, R70, R32 ;  /* 0x000000463420723c */ /* 0x040fe20000041820 */
[----:B------:R-:W3:Y:S05]  /*ae40*/  LDSM.16.MT88.4 R68, [R116+0xd800] ;  /* 0x00d800007444783b */ /* 0x000eea0000004200 */
[----:B------:R-:W-:Y:S02]  /*ae50*/  MUFU.EX2 R138, R138 ;  /* 0x0000008a008a7308 */ /* 0x000fe40000000800 */
[C---:B--2---:R-:W-:Y:S06]  /*ae60*/  HMMA.16816.F32.BF16 R36, R52.reuse, R64, R36 ;  /* 0x000000403424723c */ /* 0x044fec0000041824 */
[----:B------:R-:W-:Y:S02]  /*ae70*/  MUFU.EX2 R125, R125 ;  /* 0x0000007d007d7308 */ /* 0x000fe40000000800 */
[C---:B------:R-:W-:Y:S01]  /*ae80*/  HMMA.16816.F32.BF16 R40, R52.reuse, R66, R40 ;  /* 0x000000423428723c */ /* 0x040fe20000041828 */
[----:B------:R-:W2:Y:S07]  /*ae90*/  LDSM.16.MT88.4 R64, [R118+0xbc00] ;  /* 0x00bc00007640783b */ /* 0x000eae0000004200 */
[C---:B---3--:R-:W-:Y:S08]  /*aea0*/  HMMA.16816.F32.BF16 R44, R52.reuse, R68, R44 ;  /* 0x00000044342c723c */ /* 0x048ff0000004182c */
[----:B------:R-:W-:Y:S01]  /*aeb0*/  HMMA.16816.F32.BF16 R48, R52, R70, R48 ;  /* 0x000000463430723c */ /* 0x000fe20000041830 */
[----:B------:R-:W3:Y:S01]  /*aec0*/  LDSM.16.MT88.4 R68, [R116+0x9c00] ;  /* 0x009c00007444783b */ /* 0x000ee20000004200 */
[----:B------:R-:W-:Y:S01]  /*aed0*/  F2FP.BF16.F32.PACK_AB R52, R158, R209 ;  /* 0x000000d19e34723e */ /* 0x000fe200000010ff */
[----:B------:R-:W-:Y:S01]  /*aee0*/  FADD.FTZ R209, R209, R120 ;  /* 0x00000078d1d17221 */ /* 0x000fe20000010000 */
[C---:B------:R-:W-:Y:S01]  /*aef0*/  F2FP.BF16.F32.PACK_AB R53, R211.reuse, R160 ;  /* 0x000000a0d335723e */ /* 0x040fe200000010ff */
[----:B------:R-:W-:Y:S01]  /*af00*/  FADD.FTZ R160, R160, R133 ;  /* 0x00000085a0a07221 */ /* 0x000fe20000010000 */
[----:B------:R-:W-:Y:S01]  /*af10*/  F2FP.BF16.F32.PACK_AB R54, R156, R207 ;  /* 0x000000cf9c36723e */ /* 0x000fe200000010ff */
[----:B------:R-:W-:Y:S01]  /*af20*/  FADD.FTZ R158, R158, R209 ;  /* 0x000000d19e9e7221 */ /* 0x000fe20000010000 */
[----:B----4-:R-:W-:Y:S01]  /*af30*/  F2FP.BF16.F32.PACK_AB R55, R162, R213 ;  /* 0x000000d5a237723e */ /* 0x010fe200000010ff */
[----:B------:R-:W-:-:S02]  /*af40*/  FADD.FTZ R160, R211, R160 ;  /* 0x000000a0d3a07221 */ /* 0x000fc40000010000 */
[----:B------:R-:W-:Y:S02]  /*af50*/  FADD.FTZ R207, R207, R158 ;  /* 0x0000009ecfcf7221 */ /* 0x000fe40000010000 */
[----:B------:R-:W-:Y:S02]  /*af60*/  FADD.FTZ R213, R213, R160 ;  /* 0x000000a0d5d57221 */ /* 0x000fe40000010000 */
[----:B------:R-:W-:Y:S01]  /*af70*/  HMMA.16816.F32.BF16 R4, R52, R72, R4 ;  /* 0x000000483404723c */ /* 0x000fe20000041804 */
[----:B------:R-:W-:Y:S01]  /*af80*/  FADD.FTZ R156, R156, R207 ;  /* 0x000000cf9c9c7221 */ /* 0x000fe20000010000 */
[----:B------:R-:W-:-:S06]  /*af90*/  FADD.FTZ R213, R162, R213 ;  /* 0x000000d5a2d57221 */ /* 0x000fcc0000010000 */
[C---:B------:R-:W-:Y:S01]  /*afa0*/  HMMA.16816.F32.BF16 R8, R52.reuse, R74, R8 ;  /* 0x0000004a3408723c */ /* 0x040fe20000041808 */
[----:B------:R-:W4:Y:S07]  /*afb0*/  LDSM.16.MT88.4 R72, [R116+0xbc00] ;  /* 0x00bc00007448783b */ /* 0x000f2e0000004200 */
[C---:B--2---:R-:W-:Y:S08]  /*afc0*/  HMMA.16816.F32.BF16 R20, R52.reuse, R64, R20 ;  /* 0x000000403414723c */ /* 0x044ff00000041814 */
[C---:B------:R-:W-:Y:S01]  /*afd0*/  HMMA.16816.F32.BF16 R24, R52.reuse, R66, R24 ;  /* 0x000000423418723c */ /* 0x040fe20000041818 */
[----:B------:R-:W2:Y:S07]  /*afe0*/  LDSM.16.MT88.4 R64, [R116+0xdc00] ;  /* 0x00dc00007440783b */ /* 0x000eae0000004200 */
[C---:B---3--:R-:W-:Y:S08]  /*aff0*/  HMMA.16816.F32.BF16 R12, R52.reuse, R68, R12 ;  /* 0x00000044340c723c */ /* 0x048ff0000004180c */
[C---:B------:R-:W-:Y:S01]  /*b000*/  HMMA.16816.F32.BF16 R16, R52.reuse, R70, R16 ;  /* 0x000000463410723c */ /* 0x040fe20000041810 */
[----:B------:R-:W3:Y:S07]  /*b010*/  LDSM.16.MT88.4 R68, [R118+0xdc00] ;  /* 0x00dc00007644783b */ /* 0x000eee0000004200 */
[C---:B----4-:R-:W-:Y:S08]  /*b020*/  HMMA.16816.F32.BF16 R28, R52.reuse, R72, R28 ;  /* 0x00000048341c723c */ /* 0x050ff0000004181c */
[C---:B------:R-:W-:Y:S01]  /*b030*/  HMMA.16816.F32.BF16 R32, R52.reuse, R74, R32 ;  /* 0x0000004a3420723c */ /* 0x040fe20000041820 */
[----:B------:R-:W4:Y:S07]  /*b040*/  LDSM.16.MT88.4 R72, [R116+0xa000] ;  /* 0x00a000007448783b */ /* 0x000f2e0000004200 */
[C---:B--2---:R-:W-:Y:S08]  /*b050*/  HMMA.16816.F32.BF16 R44, R52.reuse, R64, R44 ;  /* 0x00000040342c723c */ /* 0x044ff0000004182c */
[C---:B------:R-:W-:Y:S01]  /*b060*/  HMMA.16816.F32.BF16 R48, R52.reuse, R66, R48 ;  /* 0x000000423430723c */ /* 0x040fe20000041830 */
[----:B------:R-:W2:Y:S07]  /*b070*/  LDSM.16.MT88.4 R64, [R118+0xc000] ;  /* 0x00c000007640783b */ /* 0x000eae0000004200 */
[----:B---3--:R-:W-:Y:S01]  /*b080*/  HMMA.16816.F32.BF16 R36, R52, R68, R36 ;  /* 0x000000443424723c */ /* 0x008fe20000041824 */
[----:B------:R-:W-:Y:S01]  /*b090*/  F2FP.BF16.F32.PACK_AB R68, R186, R201 ;  /* 0x000000c9ba44723e */ /* 0x000fe200000010ff */
[----:B------:R-:W-:Y:S01]  /*b0a0*/  FADD.FTZ R201, R201, R156 ;  /* 0x0000009cc9c97221 */ /* 0x000fe20000010000 */
[----:B-1----:R-:W-:Y:S01]  /*b0b0*/  F2FP.BF16.F32.PACK_AB R69, R191, R192 ;  /* 0x000000c0bf45723e */ /* 0x002fe200000010ff */
[----:B------:R-:W-:-:S02]  /*b0c0*/  FADD.FTZ R192, R192, R213 ;  /* 0x000000d5c0c07221 */ /* 0x000fc40000010000 */
[----:B------:R-:W-:Y:S01]  /*b0d0*/  FADD.FTZ R201, R186, R201 ;  /* 0x000000c9bac97221 */ /* 0x000fe20000010000 */
[----:B------:R-:W-:Y:S01]  /*b0e0*/  IADD3 R186, PT, PT, R117, -0x3, RZ ;  /* 0xfffffffd75ba7810 */ /* 0x000fe20007ffe0ff */
[----:B------:R-:W-:Y:S01]  /*b0f0*/  HMMA.16816.F32.BF16 R40, R52, R70, R40 ;  /* 0x000000463428723c */ /* 0x000fe20000041828 */
[----:B------:R-:W1:Y:S01]  /*b100*/  LDSM.16.MT88.4 R52, [R118+0xa000] ;  /* 0x00a000007634783b */ /* 0x000e620000004200 */
[----:B------:R-:W-:Y:S01]  /*b110*/  F2FP.BF16.F32.PACK_AB R70, R197, R190 ;  /* 0x000000bec546723e */ /* 0x000fe200000010ff */
[----:B------:R-:W-:Y:S01]  /*b120*/  FADD.FTZ R191, R191, R192 ;  /* 0x000000c0bfbf7221 */ /* 0x000fe20000010000 */
[----:B------:R-:W-:Y:S01]  /*b130*/  F2FP.BF16.F32.PACK_AB R71, R187, R194 ;  /* 0x000000c2bb47723e */ /* 0x000fe200000010ff */
[----:B------:R-:W-:Y:S02]  /*b140*/  FADD.FTZ R190, R190, R201 ;  /* 0x000000c9bebe7221 */ /* 0x000fe40000010000 */
[----:B------:R-:W-:Y:S02]  /*b150*/  FADD.FTZ R194, R194, R191 ;  /* 0x000000bfc2c27221 */ /* 0x000fe40000010000 */
[----:B------:R-:W-:-:S02]  /*b160*/  FADD.FTZ R190, R197, R190 ;  /* 0x000000bec5be7221 */ /* 0x000fc40000010000 */
[----:B----4-:R-:W-:Y:S01]  /*b170*/  HMMA.16816.F32.BF16 R12, R68, R72, R12 ;  /* 0x00000048440c723c */ /* 0x010fe2000004180c */
[----:B------:R-:W-:-:S07]  /*b180*/  FADD.FTZ R194, R187, R194 ;  /* 0x000000c2bbc27221 */ /* 0x000fce0000010000 */
[C---:B------:R-:W-:Y:S08]  /*b190*/  HMMA.16816.F32.BF16 R16, R68.reuse, R74, R16 ;  /* 0x0000004a4410723c */ /* 0x040ff00000041810 */
[----:B--2---:R-:W-:Y:S01]  /*b1a0*/  HMMA.16816.F32.BF16 R20, R68, R64, R20 ;  /* 0x000000404414723c */ /* 0x004fe20000041814 */
[--C-:B------:R-:W-:Y:S01]  /*b1b0*/  FFMA.FTZ R64, R171, UR6, -R148.reuse ;  /* 0x00000006ab407c23 */ /* 0x100fe20008010894 */
[----:B------:R-:W-:-:S05]  /*b1c0*/  FFMA.FTZ R65, R163, UR6, -R148 ;  /* 0x00000006a3417c23 */ /* 0x000fca0008010894 */
        /* <DEDUP_REMOVED lines=9> */
[----:B------:R-:W3:Y:S06]  /*b260*/  LDSM.16.MT88.4 R52, [R116+0xc000] ;  /* 0x00c000007434783b */ /* 0x000eec0000004200 */
[----:B------:R-:W4:Y:S01]  /*b270*/  MUFU.EX2 R66, R66 ;  /* 0x0000004200427308 */ /* 0x000f220000000800 */
[----:B-1----:R-:W-:Y:S01]  /*b280*/  HMMA.16816.F32.BF16 R36, R68, R4, R36 ;  /* 0x000000044424723c */ /* 0x002fe20000041824 */
[----:B--2---:R-:W-:Y:S01]  /*b290*/  F2FP.BF16.F32.PACK_AB R4, R64, R67 ;  /* 0x000000434004723e */ /* 0x004fe200000010ff */
[----:B------:R-:W-:Y:S01]  /*b2a0*/  FADD.FTZ R67, R67, R190 ;  /* 0x000000be43437221 */ /* 0x000fe20000010000 */
[----:B------:R-:W-:Y:S01]  /*b2b0*/  F2FP.BF16.F32.PACK_AB R5, R150, R159 ;  /* 0x0000009f9605723e */ /* 0x000fe200000010ff */
[----:B------:R-:W-:-:S02]  /*b2c0*/  FADD.FTZ R159, R159, R194 ;  /* 0x000000c29f9f7221 */ /* 0x000fc40000010000 */
[----:B------:R-:W-:Y:S02]  /*b2d0*/  FADD.FTZ R64, R64, R67 ;  /* 0x0000004340407221 */ /* 0x000fe40000010000 */
[----:B---3--:R-:W-:Y:S01]  /*b2e0*/  HMMA.16816.F32.BF16 R28, R68, R52, R28 ;  /* 0x00000034441c723c */ /* 0x008fe2000004181c */
[----:B------:R-:W-:-:S07]  /*b2f0*/  FADD.FTZ R150, R150, R159 ;  /* 0x0000009f96967221 */ /* 0x000fce0000010000 */
[C---:B------:R-:W-:Y:S01]  /*b300*/  HMMA.16816.F32.BF16 R32, R68.reuse, R54, R32 ;  /* 0x000000364420723c */ /* 0x040fe20000041820 */
[----:B------:R-:W1:Y:S07]  /*b310*/  LDSM.16.MT88.4 R52, [R116+0xe000] ;  /* 0x00e000007434783b */ /* 0x000e6e0000004200 */
[----:B------:R-:W-:Y:S01]  /*b320*/  HMMA.16816.F32.BF16 R40, R68, R6, R40 ;  /* 0x000000064428723c */ /* 0x000fe20000041828 */
[----:B----4-:R-:W-:Y:S01]  /*b330*/  F2FP.BF16.F32.PACK_AB R6, R66, R65 ;  /* 0x000000414206723e */ /* 0x010fe200000010ff */
        /* <DEDUP_REMOVED lines=99> */
.L_x_541:
        /* <DEDUP_REMOVED lines=12> */
[----:B------:R-:W3:Y:S01]  /*ba30*/  LDCU UR4, c[0x0][0x45c] ;  /* 0x00008b80ff0477ac */ /* 0x000ee20008000800 */
[----:B------:R-:W4:Y:S01]  /*ba40*/  LDCU.64 UR6, c[0x0][0x3a0] ;  /* 0x00007400ff0677ac */ /* 0x000f220008000a00 */
[----:B------:R-:W1:Y:S09]  /*ba50*/  LDCU.64 UR8, c[0x0][0x3a8] ;  /* 0x00007500ff0877ac */ /* 0x000e720008000a00 */
.L_x_551:
        /* <DEDUP_REMOVED lines=15> */
[----:B------:R-:W-:Y:S01]  /*bb50*/  VIADD R7, R187, 0xffffff80 ;  /* 0xffffff80bb077836 */ /* 0x000fe20000000000 */
[----:B------:R-:W5:Y:S01]  /*bb60*/  LDC R4, c[0x0][0x4f0] ;  /* 0x00013c00ff047b82 */ /* 0x000f620000000800 */
[----:B------:R-:W-:Y:S03]  /*bb70*/  IABS R9, R187 ;  /* 0x000000bb00097213 */ /* 0x000fe60000000000 */
[----:B------:R-:W-:Y:S04]  /*bb80*/  IABS R8, R7 ;  /* 0x0000000700087213 */ /* 0x000fe80000000000 */
[----:B------:R-:W2:Y:S01]  /*bb90*/  LDC.64 R190, c[0x0][0x3c0] ;  /* 0x0000f000ffbe7b82 */ /* 0x000ea20000000a00 */
[-C--:B-----5:R-:W-:Y:S02]  /*bba0*/  IABS R5, R4.reuse ;  /* 0x0000000400057213 */ /* 0x0a0fe40000000000 */
[----:B------:R-:W-:Y:S02]  /*bbb0*/  LOP3.LUT R7, R7, R4, RZ, 0x3c, !PT ;  /* 0x0000000407077212 */ /* 0x000fe400078e3cff */
[----:B------:R-:W5:Y:S10]  /*bbc0*/  I2F.RP R6, R5 ;  /* 0x0000000500067306 */ /* 0x000f740000209400 */
[----:B-----5:R-:W5:Y:S02]  /*bbd0*/  MUFU.RCP R6, R6 ;  /* 0x0000000600067308 */ /* 0x020f640000001000 */
[----:B-----5:R-:W-:Y:S08]  /*bbe0*/  VIADD R10, R6, 0xffffffe ;  /* 0x0ffffffe060a7836 */ /* 0x020ff00000000000 */
[----:B------:R-:W5:Y:S02]  /*bbf0*/  F2I.FTZ.U32.TRUNC.NTZ R11, R10 ;  /* 0x0000000a000b7305 */ /* 0x000f64000021f000 */
        /* <DEDUP_REMOVED lines=8> */
[C---:B------:R-:W-:Y:S02]  /*bc80*/  IMAD R8, R5.reuse, R6, R8 ;  /* 0x0000000605087224 */ /* 0x040fe400078e0208 */
[C---:B------:R-:W-:Y:S03]  /*bc90*/  IMAD R9, R5.reuse, R10, R9 ;  /* 0x0000000a05097224 */ /* 0x040fe600078e0209 */
[C---:B------:R-:W-:Y:S02]  /*bca0*/  ISETP.GT.U32.AND P0, PT, R5.reuse, R8, PT ;  /* 0x000000080500720c */ /* 0x040fe40003f04070 */
[----:B------:R-:W-:Y:S11]  /*bcb0*/  ISETP.GT.U32.AND P1, PT, R5, R9, PT ;  /* 0x000000090500720c */ /* 0x000ff60003f24070 */
[----:B------:R-:W-:Y:S02]  /*bcc0*/  @!P0 IMAD.IADD R8, R8, 0x1, -R5 ;  /* 0x0000000108088824 */ /* 0x000fe400078e0a05 */
[-C--:B------:R-:W-:Y:S01]  /*bcd0*/  @!P1 IADD3 R9, PT, PT, R9, -R5.reuse, RZ ;  /* 0x8000000509099210 */ /* 0x080fe20007ffe0ff */
[----:B------:R-:W-:Y:S01]  /*bce0*/  @!P0 VIADD R11, R11, 0x1 ;  /* 0x000000010b0b8836 */ /* 0x000fe20000000000 */
[----:B------:R-:W-:Y:S01]  /*bcf0*/  ISETP.GE.AND P0, PT, R7, RZ, PT ;  /* 0x000000ff0700720c */ /* 0x000fe20003f06270 */
[----:B------:R-:W-:Y:S01]  /*bd00*/  @!P1 VIADD R12, R12, 0x1 ;  /* 0x000000010c0c9836 */ /* 0x000fe20000000000 */
[-C--:B------:R-:W-:Y:S02]  /*bd10*/  ISETP.GE.U32.AND P5, PT, R8, R5.reuse, PT ;  /* 0x000000050800720c */ /* 0x080fe40003fa6070 */
[----:B------:R-:W-:Y:S02]  /*bd20*/  ISETP.GE.U32.AND P6, PT, R9, R5, PT ;  /* 0x000000050900720c */ /* 0x000fe40003fc6070 */
[-C--:B------:R-:W-:Y:S04]  /*bd30*/  LOP3.LUT R5, R187, R4.reuse, RZ, 0x3c, !PT ;  /* 0x00000004bb057212 */ /* 0x080fe800078e3cff */
[----:B------:R-:W-:Y:S02]  /*bd40*/  ISETP.GE.AND P1, PT, R5, RZ, PT ;  /* 0x000000ff0500720c */ /* 0x000fe40003f26270 */
[----:B------:R-:W-:Y:S03]  /*bd50*/  LOP3.LUT R5, RZ, R4, RZ, 0x33, !PT ;  /* 0x00000004ff057212 */ /* 0x000fe600078e33ff */
[----:B------:R-:W-:Y:S02]  /*bd60*/  @P5 IADD3 R11, PT, PT, R11, 0x1, RZ ;  /* 0x000000010b0b5810 */ /* 0x000fe40007ffe0ff */
[----:B------:R-:W-:Y:S01]  /*bd70*/  @P6 VIADD R12, R12, 0x1 ;  /* 0x000000010c0c6836 */ /* 0x000fe20000000000 */
[----:B------:R-:W-:Y:S02]  /*bd80*/  ISETP.NE.AND P5, PT, R4, RZ, PT ;  /* 0x000000ff0400720c */ /* 0x000fe40003fa5270 */
[----:B------:R-:W-:Y:S03]  /*bd90*/  @!P0 IMAD.MOV R11, RZ, RZ, -R11 ;  /* 0x000000ffff0b8224 */ /* 0x000fe600078e0a0b */
[----:B------:R-:W-:Y:S02]  /*bda0*/  @!P1 IADD3 R12, PT, PT, -R12, RZ, RZ ;  /* 0x000000ff0c0c9210 */ /* 0x000fe40007ffe1ff */
[C---:B------:R-:W-:Y:S02]  /*bdb0*/  SEL R11, R5.reuse, R11, !P5 ;  /* 0x0000000b050b7207 */ /* 0x040fe40006800000 */
[----:B------:R-:W-:Y:S02]  /*bdc0*/  SEL R5, R5, R12, !P5 ;  /* 0x0000000c05057207 */ /* 0x000fe40006800000 */
[-C--:B------:R-:W-:Y:S02]  /*bdd0*/  LEA R16, P1, R11, R182.reuse, 0x2 ;  /* 0x000000b60b107211 */ /* 0x080fe400078210ff */
[----:B------:R-:W-:Y:S02]  /*bde0*/  LEA R14, P0, R5, R182, 0x2 ;  /* 0x000000b6050e7211 */ /* 0x000fe400078010ff */
[-C--:B------:R-:W-:Y:S02]  /*bdf0*/  LEA.HI.X.SX32 R17, R11, R183.reuse, 0x2, P1 ;  /* 0x000000b70b117211 */ /* 0x080fe400008f16ff */
[C---:B------:R-:W-:Y:S01]  /*be00*/  LEA.HI.X.SX32 R15, R5.reuse, R183, 0x2, P0 ;  /* 0x000000b7050f7211 */ /* 0x040fe200000f16ff */
[----:B------:R-:W-:Y:S02]  /*be10*/  IMAD.IADD R5, R5, 0x1, -R11 ;  /* 0x0000000105057824 */ /* 0x000fe400078e0a0b */
[----:B------:R-:W5:Y:S02]  /*be20*/  LDG.E R7, desc[UR16][R16.64] ;  /* 0x0000001010077981 */ /* 0x000f64000c1e1900 */
[----:B------:R-:W-:Y:S02]  /*be30*/  IMAD R5, R5, R4, -0x80 ;  /* 0xffffff8005057424 */ /* 0x000fe400078e0204 */
[----:B------:R-:W5:Y:S03]  /*be40*/  LDG.E R6, desc[UR16][R14.64] ;  /* 0x000000100e067981 */ /* 0x000f66000c1e1900 */
[----:B------:R-:W-:Y:S05]  /*be50*/  SHF.R.S32.HI R9, RZ, 0x1f, R5 ;  /* 0x0000001fff097819 */ /* 0x000fea0000011405 */
[-C--:B--2---:R-:W-:Y:S02]  /*be60*/  IMAD R4, R9, R190.reuse, RZ ;  /* 0x000000be09047224 */ /* 0x084fe400078e02ff */
[C---:B------:R-:W-:Y:S04]  /*be70*/  IMAD.WIDE.U32 R8, R5.reuse, R190, RZ ;  /* 0x000000be05087225 */ /* 0x040fe800078e00ff */
[----:B------:R-:W-:Y:S05]  /*be80*/  IMAD R4, R5, R191, R4 ;  /* 0x000000bf05047224 */ /* 0x000fea00078e0204 */
[----:B------:R-:W-:Y:S01]  /*be90*/  IADD3 R9, PT, PT, R9, R4, RZ ;  /* 0x0000000409097210 */ /* 0x000fe20007ffe0ff */
[----:B-----5:R-:W-:Y:S04]  /*bea0*/  IMAD.IADD R6, R7, 0x1, -R6 ;  /* 0x0000000107067824 */ /* 0x020fe800078e0a06 */
[----:B------:R-:W-:Y:S01]  /*beb0*/  IMAD.WIDE.U32 R8, R6, UR8, R8 ;  /* 0x0000000806087c25 */ /* 0x000fe2000f8e0008 */
[----:B------:R-:W-:Y:S02]  /*bec0*/  SHF.R.S32.HI R5, RZ, 0x1f, R6 ;  /* 0x0000001fff057819 */ /* 0x000fe40000011406 */
[----:B------:R-:W-:Y:S03]  /*bed0*/  LEA R172, P0, R8, R2, 0x1 ;  /* 0x0000000208ac7211 */ /* 0x000fe600078008ff */
[----:B------:R-:W-:Y:S04]  /*bee0*/  IMAD R5, R5, UR8, RZ ;  /* 0x0000000805057c24 */ /* 0x000fe8000f8e02ff */
[----:B------:R-:W-:Y:S04]  /*bef0*/  IMAD R5, R6, UR9, R5 ;  /* 0x0000000906057c24 */ /* 0x000fe8000f8e0205 */
[----:B------:R-:W-:Y:S05]  /*bf00*/  IMAD.IADD R5, R9, 0x1, R5 ;  /* 0x0000000109057824 */ /* 0x000fea00078e0205 */
[----:B------:R-:W-:Y:S07]  /*bf10*/  LEA.HI.X R173, R8, R0, R5, 0x1, P0 ;  /* 0x0000000008ad7211 */ /* 0x000fee00000f0c05 */
.L_x_548:
[----:B------:R-:W-:Y:S01]  /*bf20*/  @!PT LDS RZ, [RZ] ;  /* 0x00000000fffff984 */ /* 0x000fe20000000800 */
[----:B------:R-:W-:Y:S01]  /*bf30*/  @!PT LDS RZ, [RZ] ;  /* 0x00000000fffff984 */ /* 0x000fe20000000800 */
[----:B------:R-:W-:Y:S01]  /*bf40*/  @!PT LDS RZ, [RZ] ;  /* 0x00000000fffff984 */ /* 0x000fe20000000800 */
[----:B------:R-:W-:Y:S01]  /*bf50*/  @!P3 LDGSTS.E.BYPASS.LTC128B.128 [R179+0x9000], desc[UR16][R172.64] ;  /* 0x09000000acb3bfae */ /* 0x000fe2000b981a10 */
[----:B------:R-:W-:Y:S02]  /*bf60*/  ISETP.GE.AND P1, PT, R167, UR10, PT ;  /* 0x0000000aa7007c0c */ /* 0x000fe4000bf26270 */
[C---:B------:R-:W-:Y:S03]  /*bf70*/  SHF.L.U32 R191, R190.reuse, 0x6, RZ ;  /* 0x00000006bebf7819 */ /* 0x040fe600000006ff */
[----:B------:R-:W-:Y:S01]  /*bf80*/  @P3 STS.128 [R179+0x9000], RZ ;  /* 0x009000ffb3003388 */ /* 0x000fe20000000c00 */
[----:B-1----:R-:W-:Y:S02]  /*bf90*/  SHF.L.U64.HI R190, R190, 0x6, R171 ;  /* 0x00000006bebe7819 */ /* 0x002fe400000102ab */
[C---:B------:R-:W-:Y:S03]  /*bfa0*/  IADD3 R192, P0, PT, R191.reuse, R172, RZ ;  /* 0x000000acbfc07210 */ /* 0x040fe60007f1e0ff */
[----:B------:R-:W-:Y:S01]  /*bfb0*/  @!PT LDS RZ, [RZ] ;  /* 0x00000000fffff984 */ /* 0x000fe20000000800 */
[----:B------:R-:W-:Y:S01]  /*bfc0*/  @!PT LDS RZ, [RZ] ;  /* 0x00000000fffff984 */ /* 0x000fe20000000800 */
[----:B------:R-:W-:Y:S01]  /*bfd0*/  @!PT LDS RZ, [RZ] ;  /* 0x00000000fffff984 */ /* 0x000fe20000000800 */
[----:B------:R-:W-:Y:S01]  /*bfe0*/  @!P2 LDGSTS.E.BYPASS.LTC128B.128 [R179+0xb000], desc[UR16][R172.64+0x40] ;  /* 0x0b000040acb3afae */ /* 0x000fe2000b981a10 */
[----:B------:R-:W-:Y:S02]  /*bff0*/  IADD3 R0, PT, PT, R164, 0x3020, RZ ;  /* 0x00003020a4007810 */ /* 0x000fe40007ffe0ff */
[C---:B------:R-:W-:Y:S03]  /*c000*/  IADD3.X R193, PT, PT, R190.reuse, R173, RZ, P0, !PT ;  /* 0x000000adbec17210 */ /* 0x040fe600007fe4ff */
[----:B------:R-:W-:Y:S01]  /*c010*/  @P2 STS.128 [R179+0xb000], RZ ;  /* 0x00b000ffb3002388 */ /* 0x000fe20000000c00 */
[C---:B------:R-:W-:Y:S05]  /*c020*/  IADD3 R194, P5, PT, R191.reuse, R192, RZ ;  /* 0x000000c0bfc27210 */ /* 0x040fea0007fbe0ff */
[----:B------:R-:W-:Y:S01]  /*c030*/  @!PT LDS RZ, [RZ] ;  /* 0x00000000fffff984 */ /* 0x000fe20000000800 */
[----:B------:R-:W-:Y:S01]  /*c040*/  @!PT LDS RZ, [RZ] ;  /* 0x00000000fffff984 */ /* 0x000fe20000000800 */
[----:B------:R-:W-:Y:S01]  /*c050*/  @!PT LDS RZ, [RZ] ;  /* 0x00000000fffff984 */ /* 0x000fe20000000800 */
[----:B------:R-:W-:Y:S01]  /*c060*/  @!P1 LDGSTS.E.BYPASS.LTC128B.128 [R179+0xd000], desc[UR16][R172.64+0x80] ;  /* 0x0d000080acb39fae */ /* 0x000fe2000b981a10 */
[C---:B------:R-:W-:Y:S02]  /*c070*/  IADD3.X R195, PT, PT, R190.reuse, R193, RZ, P5, !PT ;  /* 0x000000c1bec37210 */ /* 0x040fe40002ffe4ff */
[----:B------:R-:W-:Y:S03]  /*c080*/  IADD3 R196, P0, PT, R191, R194, RZ ;  /* 0x000000c2bfc47210 */ /* 0x000fe60007f1e0ff */
[----:B------:R-:W-:Y:S01]  /*c090*/  @P1 STS.128 [R179+0xd000], RZ ;  /* 0x00d000ffb3001388 */ /* 0x000fe20000000c00 */
[----:B------:R-:W-:Y:S05]  /*c0a0*/  IADD3.X R197, PT, PT, R190, R195, RZ, P0, !PT ;  /* 0x000000c3bec57210 */ /* 0x000fea00007fe4ff */
[----:B------:R-:W-:Y:S01]  /*c0b0*/  @!PT LDS RZ, [RZ] ;  /* 0x00000000fffff984 */ /* 0x000fe20000000800 */
[----:B------:R-:W-:Y:S01]  /*c0c0*/  @!PT LDS RZ, [RZ] ;  /* 0x00000000fffff984 */ /* 0x000fe20000000800 */
[----:B------:R-:W-:Y:S01]  /*c0d0*/  @!PT LDS RZ, [RZ] ;  /* 0x00000000fffff984 */ /* 0x000fe20000000800 */
[----:B------:R-:W-:Y:S01]  /*c0e0*/  @!P3 LDGSTS.E.BYPASS.LTC128B.128 [R179+0x9800], desc[UR16][R192.64] ;  /* 0x09800000c0b3bfae */ /* 0x000fe2000b981a10 */
[----:B------:R-:W-:Y:S05]  /*c0f0*/  LOP3.LUT P0, RZ, R175, 0x4, RZ, 0xc0, !PT ;  /* 0x00000004afff7812 */ /* 0x000fea000780c0ff */
[----:B------:R-:W-:Y:S06]  /*c100*/  @P3 STS.128 [R179+0x9800], RZ ;  /* 0x009800ffb3003388 */ /* 0x000fec0000000c00 */
[----:B------:R-:W-:Y:S01]  /*c110*/  @!PT LDS RZ, [RZ] ;  /* 0x00000000fffff984 */ /* 0x000fe20000000800 */
[----:B------:R-:W-:Y:S01]  /*c120*/  @!PT LDS RZ, [RZ] ;  /* 0x00000000fffff984 */ /* 0x000fe20000000800 */
[----:B------:R-:W-:Y:S01]  /*c130*/  @!PT LDS RZ, [RZ] ;  /* 0x00000000fffff984 */ /* 0x000fe20000000800 */
[----:B------:R-:W-:Y:S06]  /*c140*/  @!P2 LDGSTS.E.BYPASS.LTC128B.128 [R179+0xb800], desc[UR16][R192.64+0x40] ;  /* 0x0b800040c0b3afae */ /* 0x000fec000b981a10 */
[----:B------:R-:W-:Y:S01]  /*c150*/  @P2 STS.128 [R179+0xb800], RZ ;  /* 0x00b800ffb3002388 */ /* 0x000fe20000000c00 */
[----:B------:R-:W-:Y:S05]  /*c160*/  @P0 IADD3 R0, PT, PT, R184, -0x20, RZ ;  /* 0xffffffe0b8000810 */ /* 0x000fea0007ffe0ff */
[----:B------:R-:W-:Y:S01]  /*c170*/  @!PT LDS RZ, [RZ] ;  /* 0x00000000fffff984 */ /* 0x000fe20000000800 */
[----:B------:R-:W-:Y:S01]  /*c180*/  @!PT LDS RZ, [RZ] ;  /* 0x00000000fffff984 */ /* 0x000fe20000000800 */
[----:B------:R-:W-:Y:S01]  /*c190*/  @!PT LDS RZ, [RZ] ;  /* 0x00000000fffff984 */ /* 0x000fe20000000800 */
[----:B------:R-:W-:Y:S01]  /*c1a0*/  @!P1 LDGSTS.E.BYPASS.LTC128B.128 [R179+0xd800], desc[UR16][R192.64+0x80] ;  /* 0x0d800080c0b39fae */ /* 0x000fe2000b981a10 */
[----:B------:R-:W-:Y:S05]  /*c1b0*/  ISETP.NE.AND P0, PT, R186, 0x1, PT ;  /* 0x00000001ba00780c */ /* 0x000fea0003f05270 */
[----:B------:R-:W-:Y:S06]  /*c1c0*/  @P1 STS.128 [R179+0xd800], RZ ;  /* 0x00d800ffb3001388 */ /* 0x000fec0000000c00 */
[----:B------:R-:W-:Y:S01]  /*c1d0*/  @!PT LDS RZ, [RZ] ;  /* 0x00000000fffff984 */ /* 0x000fe20000000800 */
[----:B------:R-:W-:Y:S01]  /*c1e0*/  @!PT LDS RZ, [RZ] ;  /* 0x00000000fffff984 */ /* 0x000fe20000000800 */
[----:B------:R-:W-:Y:S01]  /*c1f0*/  @!PT LDS RZ, [RZ] ;  /* 0x00000000fffff984 */ /* 0x000fe20000000800 */
[----:B------:R-:W-:Y:S06]  /*c200*/  @!P3 LDGSTS.E.BYPASS.LTC128B.128 [R179+0xa000], desc[UR16][R194.64] ;  /* 0x0a000000c2b3bfae */ /* 0x000fec000b981a10 */
        /* <DEDUP_REMOVED lines=24> */
[----:B------:R1:W-:Y:S06]  /*c390*/  @!P1 LDGSTS.E.BYPASS.LTC128B.128 [R179+0xe800], desc[UR16][R196.64+0x80] ;  /* 0x0e800080c4b39fae */ /* 0x0003ec000b981a10 */
[----:B------:R-:W-:Y:S06]  /*c3a0*/  @P1 STS.128 [R179+0xe800], RZ ;  /* 0x00e800ffb3001388 */ /* 0x000fec0000000c00 */
[----:B------:R-:W-:Y:S06]  /*c3b0*/  LDSM.16.M88.4 R120, [R165] ;  /* 0x00000000a578783b */ /* 0x000fec0000000200 */
[----:B------:R-:W5:Y:S06]  /*c3c0*/  LDSM.16.M88.4 R124, [R164+0x3000] ;  /* 0x00300000a47c783b */ /* 0x000f6c0000000200 */
[----:B------:R-:W2:Y:S06]  /*c3d0*/  LDSM.16.M88.4 R128, [R164+0x3400] ;  /* 0x00340000a480783b */ /* 0x000eac0000000200 */
[----:B------:R-:W3:Y:S06]  /*c3e0*/  LDSM.16.M88.4 R132, [R164+0x3800] ;  /* 0x00380000a484783b */ /* 0x000eec0000000200 */
[----:B------:R-:W0:Y:S06]  /*c3f0*/  LDGDEPBAR ;  /* 0x00000000000079af */ /* 0x000e2c0000000000 */
[----:B------:R-:W4:Y:S06]  /*c400*/  LDSM.16.M88.4 R136, [R164+0x3c00] ;  /* 0x003c0000a488783b */ /* 0x000f2c0000000200 */
[----:B------:R-:W1:Y:S06]  /*c410*/  LDSM.16.M88.4 R140, [R164+0x4000] ;  /* 0x00400000a48c783b */ /* 0x000e6c0000000200 */
[----:B------:R-:W1:Y:S01]  /*c420*/  LDSM.16.M88.4 R144, [R164+0x4400] ;  /* 0x00440000a490783b */ /* 0x000e620000000200 */
[C---:B-----5:R-:W-:Y:S05]  /*c430*/  HMMA.16816.F32.BF16 R4, R120.reuse, R124, RZ ;  /* 0x0000007c7804723c */ /* 0x060fea00000418ff */
[----:B------:R-:W5:Y:S06]  /*c440*/  LDSM.16.M88.4 R148, [R164+0x4800] ;  /* 0x00480000a494783b */ /* 0x000f6c0000000200 */
[----:B------:R-:W5:Y:S01]  /*c450*/  LDSM.16.M88.4 R152, [R164+0x4c00] ;  /* 0x004c0000a498783b */ /* 0x000f620000000200 */
[C---:B------:R-:W-:Y:S05]  /*c460*/  HMMA.16816.F32.BF16 R8, R120.reuse, R126, RZ ;  /* 0x0000007e7808723c */ /* 0x040fea00000418ff */
[----:B------:R-:W-:Y:S03]  /*c470*/  LDSM.16.M88.4 R156, [R119] ;  /* 0x00000000779c783b */ /* 0x000fe60000000200 */
[C---:B--2---:R-:W-:Y:S03]  /*c480*/  HMMA.16816.F32.BF16 R12, R120.reuse, R128, RZ ;  /* 0x00000080780c723c */ /* 0x044fe600000418ff */
[----:B------:R-:W2:Y:S05]  /*c490*/  LDSM.16.M88.4 R160, [R0] ;  /* 0x0000000000a0783b */ /* 0x000eaa0000000200 */
[C---:B------:R-:W-:Y:S01]  /*c4a0*/  HMMA.16816.F32.BF16 R16, R120.reuse, R130, RZ ;  /* 0x000000827810723c */ /* 0x040fe200000418ff */
[----:B------:R-:W2:Y:S06]  /*c4b0*/  LDSM.16.M88.4 R124, [R0+0x400] ;  /* 0x00040000007c783b */ /* 0x000eac0000000200 */
[----:B------:R-:W-:Y:S01]  /*c4c0*/  LDSM.16.M88.4 R128, [R0+0xc00] ;  /* 0x000c00000080783b */ /* 0x000fe20000000200 */
[C---:B---3--:R-:W-:Y:S08]  /*c4d0*/  HMMA.16816.F32.BF16 R20, R120.reuse, R132, RZ ;  /* 0x000000847814723c */ /* 0x048ff000000418ff */
[C---:B------:R-:W-:Y:S01]  /*c4e0*/  HMMA.16816.F32.BF16 R24, R120.reuse, R134, RZ ;  /* 0x000000867818723c */ /* 0x040fe200000418ff */
[----:B------:R-:W-:Y:S07]  /*c4f0*/  LDSM.16.M88.4 R132, [R0+0x1000] ;  /* 0x001000000084783b */ /* 0x000fee0000000200 */
[C---:B----4-:R-:W-:Y:S08]  /*c500*/  HMMA.16816.F32.BF16 R28, R120.reuse, R136, RZ ;  /* 0x00000088781c723c */ /* 0x050ff000000418ff */
[C---:B------:R-:W-:Y:S01]  /*c510*/  HMMA.16816.F32.BF16 R32, R120.reuse, R138, RZ ;  /* 0x0000008a7820723c */ /* 0x040fe200000418ff */
[----:B------:R-:W-:Y:S07]  /*c520*/  LDSM.16.M88.4 R136, [R164+0x5c00] ;  /* 0x005c0000a488783b */ /* 0x000fee0000000200 */
[C---:B-1----:R-:W-:Y:S08]  /*c530*/  HMMA.16816.F32.BF16 R36, R120.reuse, R140, RZ ;  /* 0x0000008c7824723c */ /* 0x042ff000000418ff */
[C---:B------:R-:W-:Y:S08]  /*c540*/  HMMA.16816.F32.BF16 R40, R120.reuse, R142, RZ ;  /* 0x0000008e7828723c */ /* 0x040ff000000418ff */
[C---:B------:R-:W-:Y:S08]  /*c550*/  HMMA.16816.F32.BF16 R44, R120.reuse, R144, RZ ;  /* 0x00000090782c723c */ /* 0x040ff000000418ff */
[C---:B------:R-:W-:Y:S08]  /*c560*/  HMMA.16816.F32.BF16 R48, R120.reuse, R146, RZ ;  /* 0x000000927830723c */ /* 0x040ff000000418ff */
[C---:B-----5:R-:W-:Y:S08]  /*c570*/  HMMA.16816.F32.BF16 R52, R120.reuse, R148, RZ ;  /* 0x000000947834723c */ /* 0x060ff000000418ff */
[C---:B------:R-:W-:Y:S08]  /*c580*/  HMMA.16816.F32.BF16 R56, R120.reuse, R150, RZ ;  /* 0x000000967838723c */ /* 0x040ff000000418ff */
[C---:B------:R-:W-:Y:S08]  /*c590*/  HMMA.16816.F32.BF16 R60, R120.reuse, R152, RZ ;  /* 0x00000098783c723c */ /* 0x040ff000000418ff */
[----:B------:R-:W-:Y:S01]  /*c5a0*/  HMMA.16816.F32.BF16 R64, R120, R154, RZ ;  /* 0x0000009a7840723c */ /* 0x000fe200000418ff */
[----:B------:R-:W1:Y:S07]  /*c5b0*/  LDSM.16.M88.4 R120, [R0+0x800] ;  /* 0x000800000078783b */ /* 0x000e6e0000000200 */
[C---:B--2---:R-:W-:Y:S08]  /*c5c0*/  HMMA.16816.F32.BF16 R4, R156.reuse, R160, R4 ;  /* 0x000000a09c04723c */ /* 0x044ff00000041804 */
[C---:B------:R-:W-:Y:S08]  /*c5d0*/  HMMA.16816.F32.BF16 R8, R156.reuse, R162, R8 ;  /* 0x000000a29c08723c */ /* 0x040ff00000041808 */
        /* <DEDUP_REMOVED lines=44> */
[----:B------:R-:W3:Y:S06]  /*c8a0*/  LDSM.16.M88.4 R120, [R0+0x2800] ;  /* 0x002800000078783b */ /* 0x000eec0000000200 */
[----:B------:R-:W4:Y:S01]  /*c8b0*/  LDSM.16.M88.4 R136, [R0+0x2c00] ;  /* 0x002c00000088783b */ /* 0x000f220000000200 */
        /* <DEDUP_REMOVED lines=9> */
[C---:B----4-:R-:W-:Y:S08]  /*c950*/  HMMA.16816.F32.BF16 R28, R124.reuse, R136, R28 ;  /* 0x000000887c1c723c */ /* 0x050ff0000004181c */
[C---:B------:R-:W-:Y:S01]  /*c960*/  HMMA.16816.F32.BF16 R32, R124.reuse, R138, R32 ;  /* 0x0000008a7c20723c */ /* 0x040fe20000041820 */
[----:B------:R-:W-:Y:S07]  /*c970*/  LDSM.16.M88.4 R136, [R164+0x7000] ;  /* 0x00700000a488783b */ /* 0x000fee0000000200 */
        /* <DEDUP_REMOVED lines=10> */
[----:B------:R-:W-:Y:S01]  /*ca20*/  HMMA.16816.F32.BF16 R64, R124, R130, R64 ;  /* 0x000000827c40723c */ /* 0x000fe20000041840 */
[----:B------:R-:W1:Y:S06]  /*ca30*/  LDSM.16.M88.4 R124, [R164+0x7800] ;  /* 0x00780000a47c783b */ /* 0x000e6c0000000200 */
[----:B------:R-:W4:Y:S01]  /*ca40*/  LDSM.16.M88.4 R128, [R164+0x7c00] ;  /* 0x007c0000a480783b */ /* 0x000f220000000200 */
        /* <DEDUP_REMOVED lines=8> */
[----:B------:R-:W1:Y:S07]  /*cad0*/  LDSM.16.M88.4 R124, [R164+0x8400] ;  /* 0x00840000a47c783b */ /* 0x000e6e0000000200 */
[C---:B----4-:R-:W-:Y:S08]  /*cae0*/  HMMA.16816.F32.BF16 R28, R132.reuse, R128, R28 ;  /* 0x00000080841c723c */ /* 0x050ff0000004181c */
[C---:B------:R-:W-:Y:S01]  /*caf0*/  HMMA.16816.F32.BF16 R32, R132.reuse, R130, R32 ;  /* 0x000000828420723c */ /* 0x040fe20000041820 */
[----:B------:R-:W-:Y:S07]  /*cb00*/  LDSM.16.M88.4 R128, [R0+0x4000] ;  /* 0x004000000080783b */ /* 0x000fee0000000200 */
[C---:B--2---:R-:W-:Y:S08]  /*cb10*/  HMMA.16816.F32.BF16 R36, R132.reuse, R120, R36 ;  /* 0x000000788424723c */ /* 0x044ff00000041824 */
[C---:B------:R-:W-:Y:S01]  /*cb20*/  HMMA.16816.F32.BF16 R40, R132.reuse, R122, R40 ;  /* 0x0000007a8428723c */ /* 0x040fe20000041828 */
[----:B------:R-:W2:Y:S07]  /*cb30*/  LDSM.16.M88.4 R120, [R164+0x8c00] ;  /* 0x008c0000a478783b */ /* 0x000eae0000000200 */
[C---:B-1----:R-:W-:Y:S08]  /*cb40*/  HMMA.16816.F32.BF16 R44, R132.reuse, R124, R44 ;  /* 0x0000007c842c723c */ /* 0x042ff0000004182c */
[C---:B------:R-:W-:Y:S01]  /*cb50*/  HMMA.16816.F32.BF16 R48, R132.reuse, R126, R48 ;  /* 0x0000007e8430723c */ /* 0x040fe20000041830 */
[----:B------:R-:W1:Y:S07]  /*cb60*/  LDSM.16.M88.4 R124, [R119+0x2000] ;  /* 0x00200000777c783b */ /* 0x000e6e0000000200 */
[C---:B------:R-:W-:Y:S08]  /*cb70*/  HMMA.16816.F32.BF16 R52, R132.reuse, R136, R52 ;  /* 0x000000888434723c */ /* 0x040ff00000041834 */
[C---:B------:R-:W-:Y:S08]  /*cb80*/  HMMA.16816.F32.BF16 R56, R132.reuse, R138, R56 ;  /* 0x0000008a8438723c */ /* 0x040ff00000041838 */
[C---:B--2---:R-:W-:Y:S08]  /*cb90*/  HMMA.16816.F32.BF16 R60, R132.reuse, R120, R60 ;  /* 0x00000078843c723c */ /* 0x044ff0000004183c */
[----:B------:R-:W-:Y:S01]  /*cba0*/  HMMA.16816.F32.BF16 R64, R132, R122, R64 ;  /* 0x0000007a8440723c */ /* 0x000fe20000041840 */
[----:B------:R-:W2:Y:S07]  /*cbb0*/  LDSM.16.M88.4 R120, [R0+0x4400] ;  /* 0x004400000078783b */ /* 0x000eae0000000200 */
[C---:B-1----:R-:W-:Y:S08]  /*cbc0*/  HMMA.16816.F32.BF16 R4, R124.reuse, R128, R4 ;  /* 0x000000807c04723c */ /* 0x042ff00000041804 */
[C---:B------:R-:W-:Y:S01]  /*cbd0*/  HMMA.16816.F32.BF16 R8, R124.reuse, R130, R8 ;  /* 0x000000827c08723c */ /* 0x040fe20000041808 */
[----:B------:R-:W1:Y:S10]  /*cbe0*/  LDSM.16.M88.4 R128, [R0+0x4800] ;  /* 0x004800000080783b */ /* 0x000e740000000200 */
[----:B------:R-:W-:Y:S01]  /*cbf0*/  FMUL.FTZ R190, R7, UR5 ;  /* 0x0000000507be7c20 */ /* 0x000fe20008410000 */
[----:B------:R-:W-:Y:S01]  /*cc00*/  FMUL.FTZ R234, R4, UR5 ;  /* 0x0000000504ea7c20 */ /* 0x000fe20008410000 */
[----:B------:R-:W-:Y:S01]  /*cc10*/  FMUL.FTZ R232, R5, UR5 ;  /* 0x0000000505e87c20 */ /* 0x000fe20008410000 */
[----:B------:R-:W-:Y:S01]  /*cc20*/  FMUL.FTZ R230, R6, UR5 ;  /* 0x0000000506e67c20 */ /* 0x000fe20008410000 */
[----:B------:R3:W4:Y:S04]  /*cc30*/  MUFU.TANH R159, R190 ;  /* 0x000000be009f7308 */ /* 0x0007280000002400 */
[----:B------:R-:W-:Y:S01]  /*cc40*/  FMUL.FTZ R171, R10, UR5 ;  /* 0x000000050aab7c20 */ /* 0x000fe20008410000 */
[----:B------:R-:W-:Y:S01]  /*cc50*/  FMUL.FTZ R2, R11, UR5 ;  /* 0x000000050b027c20 */ /* 0x000fe20008410000 */
[----:B------:R-:W-:Y:S01]  /*cc60*/  FMUL.FTZ R236, R9, UR5 ;  /* 0x0000000509ec7c20 */ /* 0x000fe20008410000 */
[----:B------:R-:W-:Y:S03]  /*cc70*/  FMUL.FTZ R238, R8, UR5 ;  /* 0x0000000508ee7c20 */ /* 0x000fe60008410000 */
[----:B------:R-:W1:Y:S01]  /*cc80*/  MUFU.TANH R161, R171 ;  /* 0x000000ab00a17308 */ /* 0x000e620000002400 */
[C---:B--2---:R-:W-:Y:S09]  /*cc90*/  HMMA.16816.F32.BF16 R12, R124.reuse, R120, R12 ;  /* 0x000000787c0c723c */ /* 0x044ff2000004180c */
[----:B------:R-:W2:Y:S01]  /*cca0*/  MUFU.TANH R9, R2 ;  /* 0x0000000200097308 */ /* 0x000ea20000002400 */
[C---:B------:R-:W-:Y:S01]  /*ccb0*/  HMMA.16816.F32.BF16 R16, R124.reuse, R122, R16 ;  /* 0x0000007a7c10723c */ /* 0x040fe20000041810 */
[----:B------:R-:W5:Y:S08]  /*ccc0*/  LDSM.16.M88.4 R120, [R0+0x4c00] ;  /* 0x004c00000078783b */ /* 0x000f700000000200 */
[----:B------:R-:W2:Y:S01]  /*ccd0*/  MUFU.TANH R234, R234 ;  /* 0x000000ea00ea7308 */ /* 0x000ea20000002400 */
[C---:B-1----:R-:W-:Y:S03]  /*cce0*/  HMMA.16816.F32.BF16 R20, R124.reuse, R128, R20 ;  /* 0x000000807c14723c */ /* 0x042fe60000041814 */
[----:B---3--:R-:W-:Y:S01]  /*ccf0*/  FMUL.FTZ R190, R14, UR5 ;  /* 0x000000050ebe7c20 */ /* 0x008fe20008410000 */
[----:B------:R-:W-:Y:S01]  /*cd00*/  FMUL.FTZ R228, R12, UR5 ;  /* 0x000000050ce47c20 */ /* 0x000fe20008410000 */
[----:B------:R-:W-:Y:S04]  /*cd10*/  FMUL.FTZ R226, R13, UR5 ;  /* 0x000000050de27c20 */ /* 0x000fe80008410000 */
[----:B------:R-:W1:Y:S01]  /*cd20*/  MUFU.TANH R232, R232 ;  /* 0x000000e800e87308 */ /* 0x000e620000002400 */
[----:B------:R-:W-:Y:S01]  /*cd30*/  FMUL.FTZ R251, R15, UR5 ;  /* 0x000000050ffb7c20 */ /* 0x000fe20008410000 */
[C---:B------:R-:W-:Y:S01]  /*cd40*/  HMMA.16816.F32.BF16 R24, R124.reuse, R130, R24 ;  /* 0x000000827c18723c */ /* 0x040fe20000041818 */
[----:B------:R-:W3:Y:S02]  /*cd50*/  LDSM.16.M88.4 R128, [R0+0x5000] ;  /* 0x005000000080783b */ /* 0x000ee40000000200 */
[----:B------:R-:W-:Y:S01]  /*cd60*/  FMUL.FTZ R224, R16, UR5 ;  /* 0x0000000510e07c20 */ /* 0x000fe20008410000 */
[----:B------:R-:W-:Y:S01]  /*cd70*/  FMUL.FTZ R222, R17, UR5 ;  /* 0x0000000511de7c20 */ /* 0x000fe20008410000 */
[----:B------:R-:W-:Y:S03]  /*cd80*/  FMUL.FTZ R249, R18, UR5 ;  /* 0x0000000512f97c20 */ /* 0x000fe60008410000 */
[----:B------:R4:W1:Y:S01]  /*cd90*/  MUFU.TANH R157, R190 ;  /* 0x000000be009d7308 */ /* 0x0008620000002400 */
[----:B------:R-:W-:Y:S01]  /*cda0*/  FMUL.FTZ R247, R19, UR5 ;  /* 0x0000000513f77c20 */ /* 0x000fe20008410000 */
[----:B------:R-:W-:Y:S01]  /*cdb0*/  FMUL.FTZ R245, R20, UR5 ;  /* 0x0000000514f57c20 */ /* 0x000fe20008410000 */
[----:B------:R-:W-:Y:S01]  /*cdc0*/  FMUL.FTZ R220, R21, UR5 ;  /* 0x0000000515dc7c20 */ /* 0x000fe20008410000 */
[----:B------:R-:W-:Y:S06]  /*cdd0*/  FMUL.FTZ R243, R22, UR5 ;  /* 0x0000000516f37c20 */ /* 0x000fec0008410000 */
[----:B------:R-:W1:Y:S01]  /*cde0*/  MUFU.TANH R230, R230 ;  /* 0x000000e600e67308 */ /* 0x000e620000002400 */
[----:B------:R-:W-:Y:S01]  /*cdf0*/  FMUL.FTZ R239, R23, UR5 ;  /* 0x0000000517ef7c20 */ /* 0x000fe20008410000 */
[----:B------:R-:W-:Y:S01]  /*ce00*/  FMUL.FTZ R241, R24, UR5 ;  /* 0x0000000518f17c20 */ /* 0x000fe20008410000 */
[----:B------:R-:W-:Y:S01]  /*ce10*/  FMUL.FTZ R216, R25, UR5 ;  /* 0x0000000519d87c20 */ /* 0x000fe20008410000 */
[----:B------:R-:W-:Y:S06]  /*ce20*/  FMUL.FTZ R235, R26, UR5 ;  /* 0x000000051aeb7c20 */ /* 0x000fec0008410000 */
[----:B------:R-:W1:Y:S01]  /*ce30*/  MUFU.TANH R238, R238 ;  /* 0x000000ee00ee7308 */ /* 0x000e620000002400 */
[----:B------:R-:W-:Y:S01]  /*ce40*/  FMUL.FTZ R233, R27, UR5 ;  /* 0x000000051be97c20 */ /* 0x000fe20008410000 */
[C---:B-----5:R-:W-:Y:S08]  /*ce50*/  HMMA.16816.F32.BF16 R28, R124.reuse, R120, R28 ;  /* 0x000000787c1c723c */ /* 0x060ff0000004181c */
[----:B------:R-:W1:Y:S01]  /*ce60*/  MUFU.TANH R236, R236 ;  /* 0x000000ec00ec7308 */ /* 0x000e620000002400 */
[C---:B------:R-:W-:Y:S01]  /*ce70*/  HMMA.16816.F32.BF16 R32, R124.reuse, R122, R32 ;  /* 0x0000007a7c20723c */ /* 0x040fe20000041820 */
[----:B------:R-:W5:Y:S08]  /*ce80*/  LDSM.16.M88.4 R120, [R0+0x5400] ;  /* 0x005400000078783b */ /* 0x000f700000000200 */
[----:B------:R-:W1:Y:S01]  /*ce90*/  MUFU.TANH R228, R228 ;  /* 0x000000e400e47308 */ /* 0x000e620000002400 */
[C---:B---3--:R-:W-:Y:S03]  /*cea0*/  HMMA.16816.F32.BF16 R36, R124.reuse, R128, R36 ;  /* 0x000000807c24723c */ /* 0x048fe60000041824 */
[----:B------:R-:W-:Y:S01]  /*ceb0*/  FMUL.FTZ R221, R28, UR5 ;  /* 0x000000051cdd7c20 */ /* 0x000fe20008410000 */
[----:B------:R-:W-:Y:S05]  /*cec0*/  FMUL.FTZ R206, R29, UR5 ;  /* 0x000000051dce7c20 */ /* 0x000fea0008410000 */
[----:B------:R-:W3:Y:S01]  /*ced0*/  MUFU.TANH R226, R226 ;  /* 0x000000e200e27308 */ /* 0x000ee20000002400 */
[----:B------:R-:W-:Y:S01]  /*cee0*/  FMUL.FTZ R219, R30, UR5 ;  /* 0x000000051edb7c20 */ /* 0x000fe20008410000 */
[----:B------:R-:W-:Y:S01]  /*cef0*/  FMUL.FTZ R213, R31, UR5 ;  /* 0x000000051fd57c20 */ /* 0x000fe20008410000 */
[C---:B------:R-:W-:Y:S01]  /*cf00*/  HMMA.16816.F32.BF16 R40, R124.reuse, R130, R40 ;  /* 0x000000827c28723c */ /* 0x040fe20000041828 */
[----:B------:R-:W2:Y:S02]  /*cf10*/  LDSM.16.M88.4 R128, [R0+0x5800] ;  /* 0x005800000080783b */ /* 0x000ea40000000200 */
[----:B------:R-:W-:Y:S01]  /*cf20*/  FMUL.FTZ R202, R32, UR5 ;  /* 0x0000000520ca7c20 */ /* 0x000fe20008410000 */
[----:B------:R-:W-:Y:S03]  /*cf30*/  FMUL.FTZ R217, R33, UR5 ;  /* 0x0000000521d97c20 */ /* 0x000fe60008410000 */
[----:B------:R-:W1:Y:S01]  /*cf40*/  MUFU.TANH R251, R251 ;  /* 0x000000fb00fb7308 */ /* 0x000e620000002400 */
        /* <DEDUP_REMOVED lines=12> */
[C---:B-----5:R-:W-:Y:S07]  /*d010*/  HMMA.16816.F32.BF16 R44, R124.reuse, R120, R44 ;  /* 0x000000787c2c723c */ /* 0x060fee000004182c */
[----:B------:R-:W1:Y:S01]  /*d020*/  MUFU.TANH R249, R249 ;  /* 0x000000f900f97308 */ /* 0x000e620000002400 */
[C---:B------:R-:W-:Y:S01]  /*d030*/  HMMA.16816.F32.BF16 R48, R124.reuse, R122, R48 ;  /* 0x0000007a7c30723c */ /* 0x040fe20000041830 */
[----:B------:R-:W5:Y:S01]  /*d040*/  LDSM.16.M88.4 R120, [R0+0x5c00] ;  /* 0x005c00000078783b */ /* 0x000f620000000200 */
[----:B------:R-:W-:Y:S07]  /*d050*/  DEPBAR.LE SB0, 0x0 ;  /* 0x000080000000791a */ /* 0x000fee0000000000 */
[----:B------:R-:W1:Y:S01]  /*d060*/  MUFU.TANH R247, R247 ;  /* 0x000000f700f77308 */ /* 0x000e620000002400 */
[----:B------:R-:W-:Y:S01]  /*d070*/  BAR.SYNC.DEFER_BLOCKING 0x0 ;  /* 0x0000000000007b1d */ /* 0x000fe20000010000 */
[C---:B--2---:R-:W-:Y:S08]  /*d080*/  HMMA.16816.F32.BF16 R52, R124.reuse, R128, R52 ;  /* 0x000000807c34723c */ /* 0x044ff00000041834 */
[----:B------:R-:W2:Y:S01]  /*d090*/  MUFU.TANH R245, R245 ;  /* 0x000000f500f57308 */ /* 0x000ea20000002400 */
[----:B------:R-:W-:Y:S01]  /*d0a0*/  FMUL.FTZ R204, R44, UR5 ;  /* 0x000000052ccc7c20 */ /* 0x000fe20008410000 */
[----:B------:R-:W-:Y:S01]  /*d0b0*/  FMUL.FTZ R223, R45, UR5 ;  /* 0x000000052ddf7c20 */ /* 0x000fe20008410000 */
[C---:B------:R-:W-:Y:S03]  /*d0c0*/  HMMA.16816.F32.BF16 R56, R124.reuse, R130, R56 ;  /* 0x000000827c38723c */ /* 0x040fe60000041838 */
[----:B------:R-:W-:Y:S01]  /*d0d0*/  FMUL.FTZ R197, R46, UR5 ;  /* 0x000000052ec57c20 */ /* 0x000fe20008410000 */
[----:B------:R-:W-:Y:S03]  /*d0e0*/  FMUL.FTZ R196, R47, UR5 ;  /* 0x000000052fc47c20 */ /* 0x000fe60008410000 */
[----:B------:R-:W1:Y:S01]  /*d0f0*/  MUFU.TANH R220, R220 ;  /* 0x000000dc00dc7308 */ /* 0x000e620000002400 */
[----:B------:R-:W-:Y:S01]  /*d100*/  FMUL.FTZ R208, R48, UR5 ;  /* 0x0000000530d07c20 */ /* 0x000fe20008410000 */
[----:B------:R-:W-:Y:S01]  /*d110*/  FMUL.FTZ R225, R49, UR5 ;  /* 0x0000000531e17c20 */ /* 0x000fe20008410000 */
[----:B------:R-:W-:Y:S01]  /*d120*/  FMUL.FTZ R195, R50, UR5 ;  /* 0x0000000532c37c20 */ /* 0x000fe20008410000 */
[----:B------:R-:W-:Y:S01]  /*d130*/  FMUL.FTZ R192, R51, UR5 ;  /* 0x0000000533c07c20 */ /* 0x000fe20008410000 */
[----:B------:R-:W-:Y:S01]  /*d140*/  FMUL.FTZ R210, R52, UR5 ;  /* 0x0000000534d27c20 */ /* 0x000fe20008410000 */
[----:B------:R-:W-:Y:S04]  /*d150*/  FMUL.FTZ R227, R53, UR5 ;  /* 0x0000000535e37c20 */ /* 0x000fe80008410000 */
[----:B------:R-:W1:Y:S01]  /*d160*/  MUFU.TANH R243, R243 ;  /* 0x000000f300f37308 */ /* 0x000e620000002400 */
[----:B----4-:R-:W-:Y:S01]  /*d170*/  FMUL.FTZ R190, R54, UR5 ;  /* 0x0000000536be7c20 */ /* 0x010fe20008410000 */
[----:B------:R-:W-:Y:S01]  /*d180*/  FMUL.FTZ R191, R55, UR5 ;  /* 0x0000000537bf7c20 */ /* 0x000fe20008410000 */
[----:B------:R-:W-:Y:S01]  /*d190*/  FMUL.FTZ R212, R56, UR5 ;  /* 0x0000000538d47c20 */ /* 0x000fe20008410000 */
[----:B------:R-:W-:Y:S06]  /*d1a0*/  FMUL.FTZ R229, R57, UR5 ;  /* 0x0000000539e57c20 */ /* 0x000fec0008410000 */
[----:B------:R-:W4:Y:S01]  /*d1b0*/  MUFU.TANH R239, R239 ;  /* 0x000000ef00ef7308 */ /* 0x000f220000002400 */
[----:B------:R-:W-:Y:S01]  /*d1c0*/  FMUL.FTZ R193, R58, UR5 ;  /* 0x000000053ac17c20 */ /* 0x000fe20008410000 */
[----:B------:R-:W-:Y:S01]  /*d1d0*/  FMUL.FTZ R194, R59, UR5 ;  /* 0x000000053bc27c20 */ /* 0x000fe20008410000 */
[C---:B-----5:R-:W-:Y:S07]  /*d1e0*/  HMMA.16816.F32.BF16 R60, R124.reuse, R120, R60 ;  /* 0x000000787c3c723c */ /* 0x060fee000004183c */
[----:B------:R-:W1:Y:S01]  /*d1f0*/  MUFU.TANH R241, R241 ;  /* 0x000000f100f17308 */ /* 0x000e620000002400 */
[----:B------:R-:W-:Y:S09]  /*d200*/  HMMA.16816.F32.BF16 R64, R124, R122, R64 ;  /* 0x0000007a7c40723c */ /* 0x000ff20000041840 */
[----:B------:R-:W1:Y:S02]  /*d210*/  MUFU.TANH R216, R216 ;  /* 0x000000d800d87308 */ /* 0x000e640000002400 */
[----:B------:R-:W-:Y:S01]  /*d220*/  FMUL.FTZ R214, R60, UR5 ;  /* 0x000000053cd67c20 */ /* 0x000fe20008410000 */
[----:B------:R-:W-:Y:S07]  /*d230*/  FMUL.FTZ R231, R61, UR5 ;  /* 0x000000053de77c20 */ /* 0x000fee0008410000 */
[----:B------:R-:W1:Y:S01]  /*d240*/  MUFU.TANH R235, R235 ;  /* 0x000000eb00eb7308 */ /* 0x000e620000002400 */
[----:B------:R-:W-:Y:S01]  /*d250*/  FMUL.FTZ R171, R62, UR5 ;  /* 0x000000053eab7c20 */ /* 0x000fe20008410000 */
[----:B------:R-:W-:Y:S01]  /*d260*/  FMUL.FTZ R2, R63, UR5 ;  /* 0x000000053f027c20 */ /* 0x000fe20008410000 */
[----:B------:R-:W-:Y:S01]  /*d270*/  FMUL.FTZ R218, R64, UR5 ;  /* 0x0000000540da7c20 */ /* 0x000fe20008410000 */
[----:B------:R-:W-:Y:S06]  /*d280*/  FMUL.FTZ R237, R65, UR5 ;  /* 0x0000000541ed7c20 */ /* 0x000fec0008410000 */
[----:B------:R-:W1:Y:S01]  /*d290*/  MUFU.TANH R233, R233 ;  /* 0x000000e900e97308 */ /* 0x000e620000002400 */
[----:B------:R-:W-:Y:S01]  /*d2a0*/  FMUL.FTZ R53, R66, UR5 ;  /* 0x0000000542357c20 */ /* 0x000fe20008410000 */
[----:B------:R-:W-:Y:S08]  /*d2b0*/  FMUL.FTZ R52, R67, UR5 ;  /* 0x0000000543347c20 */ /* 0x000ff00008410000 */
[----:B------:R-:W1:Y:S10]  /*d2c0*/  MUFU.TANH R221, R221 ;  /* 0x000000dd00dd7308 */ /* 0x000e740000002400 */
        /* <DEDUP_REMOVED lines=33> */
[----:B------:R1:W1:Y:S10]  /*d4e0*/  MUFU.TANH R55, R171 ;  /* 0x000000ab00377308 */ /* 0x0002740000002400 */
[----:B------:R1:W1:Y:S10]  /*d4f0*/  MUFU.TANH R54, R2 ;  /* 0x0000000200367308 */ /* 0x0002740000002400 */
[----:B------:R-:W1:Y:S10]  /*d500*/  MUFU.TANH R218, R218 ;  /* 0x000000da00da7308 */ /* 0x000e740000002400 */
[----:B------:R-:W1:Y:S10]  /*d510*/  MUFU.TANH R237, R237 ;  /* 0x000000ed00ed7308 */ /* 0x000e740000002400 */
[----:B------:R-:W1:Y:S10]  /*d520*/  MUFU.TANH R53, R53 ;  /* 0x0000003500357308 */ /* 0x000e740000002400 */
[----:B------:R-:W1:Y:S01]  /*d530*/  MUFU.TANH R52, R52 ;  /* 0x0000003400347308 */ /* 0x000e620000002400 */
[----:B--234-:R-:W-:Y:S05]  /*d540*/  @!P0 BRA `(.L_x_549) ;  /* 0x0000000800508947 */ /* 0x01cfea0003800000 */
[----:B------:R-:W2:Y:S08]  /*d550*/  LDC.64 R4, c[0x0][0x4e0] ;  /* 0x00013800ff047b82 */ /* 0x000eb00000000a00 */
[----:B------:R-:W3:Y:S01]  /*d560*/  LDC R7, c[0x0][0x3bc] ;  /* 0x0000ef00ff077b82 */ /* 0x000ee20000000800 */
[----:B--2---:R-:W-:Y:S04]  /*d570*/  ISETP.NE.U32.AND P4, PT, R4, RZ, PT ;  /* 0x000000ff0400720c */ /* 0x004fe80003f85070 */
[----:B------:R-:W-:Y:S11]  /*d580*/  ISETP.NE.AND.EX P4, PT, R5, RZ, PT, P4 ;  /* 0x000000ff0500720c */ /* 0x000ff60003f85340 */
[----:B------:R-:W-:Y:S02]  /*d590*/  @!UPT UIADD3 URZ, UPT, UPT, URZ, URZ, URZ ;  /* 0x000000fffffff290 */ /* 0x000fe4000fffe0ff */
[----:B------:R-:W2:Y:S01]  /*d5a0*/  @!P4 LDC R4, c[0x0][0x3b8] ;  /* 0x0000ee00ff04cb82 */ /* 0x000ea20000000800 */
[----:B-1----:R-:W-:Y:S05]  /*d5b0*/  @!P4 IMAD.MOV.U32 R2, RZ, RZ, RZ ;  /* 0x000000ffff02c224 */ /* 0x002fea00078e00ff */
[----:B------:R-:W-:Y:S01]  /*d5c0*/  @!P4 IADD3 R2, P0, PT, RZ, -R2, RZ ;  /* 0x80000002ff02c210 */ /* 0x000fe20007f1e0ff */
[----:B--2---:R-:W-:Y:S04]  /*d5d0*/  @!P4 IMAD.SHL.U32 R0, R4, 0x80, RZ ;  /* 0x000000800400c824 */ /* 0x004fe800078e00ff */
[----:B------:R-:W-:Y:S05]  /*d5e0*/  @!P4 IMAD.X R0, RZ, RZ, ~R0, P0 ;  /* 0x000000ffff00c224 */ /* 0x000fea00000e0e00 */
[----:B------:R-:W-:Y:S04]  /*d5f0*/  @!P4 SHF.R.S64 R5, R2, 0x1f, R0 ;  /* 0x0000001f0205c819 */ /* 0x000fe80000001000 */
[----:B------:R-:W-:Y:S04]  /*d600*/  @!P4 IADD3 R170, P0, PT, R5, R170, RZ ;  /* 0x000000aa05aac210 */ /* 0x000fe80007f1e0ff */
[----:B------:R-:W-:Y:S01]  /*d610*/  @!P4 LEA.HI.X.SX32 R169, R0, R169, 0x1, P0 ;  /* 0x000000a900a9c211 */ /* 0x000fe200000f0eff */
[----:B---3--:R-:W-:Y:S08]  /*d620*/  @!P4 BRA `(.L_x_550) ;  /* 0x0000000000f8c947 */ /* 0x008ff00003800000 */
        /* <DEDUP_REMOVED lines=33> */
[----:B------:R-:W-:Y:S02]  /*d840*/  ISETP.GE.AND P6, PT, R5, RZ, PT ;  /* 0x000000ff0500720c */ /* 0x000fe40003fc6270 */
[----:B------:R-:W1:Y:S01]  /*d850*/  LDC.64 R4, c[0x0][0x3b8] ;  /* 0x0000ee00ff047b82 */ /* 0x000e620000000a00 */
[----:B------:R-:W-:Y:S02]  /*d860*/  @!P5 IMAD.MOV R6, RZ, RZ, -R6 ;  /* 0x000000ffff06d224 */ /* 0x000fe400078e0a06 */
[----:B------:R-:W-:Y:S02]  /*d870*/  @P0 IADD3 R2, PT, PT, R2, 0x1, RZ ;  /* 0x0000000102020810 */ /* 0x000fe40007ffe0ff */
[----:B------:R-:W-:Y:S04]  /*d880*/  ISETP.NE.AND P0, PT, R0, RZ, PT ;  /* 0x000000ff0000720c */ /* 0x000fe80003f05270 */
[----:B------:R-:W-:Y:S02]  /*d890*/  SEL R15, R11, R6, !P0 ;  /* 0x000000060b0f7207 */ /* 0x000fe40004000000 */
[----:B------:R-:W-:Y:S02]  /*d8a0*/  @!P6 IMAD.MOV R2, RZ, RZ, -R2 ;  /* 0x000000ffff02e224 */ /* 0x000fe400078e0a02 */
        /* <DEDUP_REMOVED lines=22> */
.L_x_550:
        /* <DEDUP_REMOVED lines=72> */
.L_x_549:
[----:B-12---:R-:W-:Y:S01]  /*de90*/  FMNMX3.FTZ R5, R117, R234, R232, !PT ;  /* 0x000000ea75057276 */ /* 0x006fe200078100e8 */
[----:B------:R-:W-:Y:S01]  /*dea0*/  LDSM.16.MT88.4 R20, [R116+0x9000] ;  /* 0x009000007414783b */ /* 0x000fe20000004200 */
[----:B------:R-:W-:Y:S02]  /*deb0*/  FMNMX3.FTZ R0, R3, R230, R159, !PT ;  /* 0x000000e603007276 */ /* 0x000fe4000781009f */
[----:B------:R-:W-:Y:S02]  /*dec0*/  FMNMX3.FTZ R5, R5, R238, R236, !PT ;  /* 0x000000ee05057276 */ /* 0x000fe400078100ec */
[----:B------:R-:W-:Y:S02]  /*ded0*/  FMNMX3.FTZ R0, R0, R161, R9, !PT ;  /* 0x000000a100007276 */ /* 0x000fe40007810009 */
[----:B------:R-:W-:Y:S01]  /*dee0*/  FMNMX3.FTZ R5, R5, R228, R226, !PT ;  /* 0x000000e405057276 */ /* 0x000fe200078100e2 */
        /* <DEDUP_REMOVED lines=40> */
[----:B-1----:R-:W-:Y:S02]  /*e170*/  FMNMX.FTZ R2, R11, R2, !PT ;  /* 0x000000020b027209 */ /* 0x002fe40007810000 */
[----:B--2---:R-:W-:Y:S03]  /*e180*/  FMNMX.FTZ R0, R5, R0, !PT ;  /* 0x0000000005007209 */ /* 0x004fe60007810000 */
[C---:B------:R-:W-:Y:S01]  /*e190*/  FMUL.FTZ R59, R2.reuse, UR4 ;  /* 0x00000004023b7c20 */ /* 0x040fe20008410000 */
[C---:B------:R-:W-:Y:S01]  /*e1a0*/  FSETP.NEU.FTZ.AND P0, PT, R2.reuse, -INF , PT ;  /* 0xff8000000200780b */ /* 0x040fe20003f1d000 */
[----:B------:R-:W-:Y:S01]  /*e1b0*/  FADD.FTZ R4, -R2, R117 ;  /* 0x0000007502047221 */ /* 0x000fe20000010100 */
[----:B------:R-:W-:Y:S01]  /*e1c0*/  MOV R117, R2 ;  /* 0x0000000200757202 */ /* 0x000fe20000000f00 */
        /* <DEDUP_REMOVED lines=9> */
[--C-:B------:R-:W-:Y:S01]  /*e260*/  FFMA.FTZ R122, R236, UR4, -R59.reuse ;  /* 0x00000004ec7a7c23 */ /* 0x100fe2000801083b */
[----:B------:R-:W-:Y:S01]  /*e270*/  FMUL.FTZ R6, R3, UR4 ;  /* 0x0000000403067c20 */ /* 0x000fe20008410000 */
[--C-:B------:R-:W-:Y:S01]  /*e280*/  FFMA.FTZ R120, R9, UR4, -R124.reuse ;  /* 0x0000000409787c23 */ /* 0x100fe2000801087c */
[--C-:B------:R-:W-:Y:S01]  /*e290*/  FFMA.FTZ R58, R230, UR4, -R124.reuse ;  /* 0x00000004e63a7c23 */ /* 0x100fe2000801087c */
[--C-:B------:R-:W-:Y:S01]  /*e2a0*/  FFMA.FTZ R123, R159, UR4, -R124.reuse ;  /* 0x000000049f7b7c23 */ /* 0x100fe2000801087c */
[--C-:B------:R-:W-:Y:S01]  /*e2b0*/  FFMA.FTZ R121, R161, UR4, -R124.reuse ;  /* 0x00000004a1797c23 */ /* 0x100fe2000801087c */
[----:B------:R-:W1:Y:S01]  /*e2c0*/  MUFU.EX2 R56, R56 ;  /* 0x0000003800387308 */ /* 0x000e620000000800 */
[--C-:B------:R-:W-:Y:S01]  /*e2d0*/  FFMA.FTZ R128, R221, UR4, -R59.reuse ;  /* 0x00000004dd807c23 */ /* 0x100fe2000801083b */
[--C-:B------:R-:W-:Y:S01]  /*e2e0*/  FFMA.FTZ R129, R202, UR4, -R59.reuse ;  /* 0x00000004ca817c23 */ /* 0x100fe2000801083b */
[--C-:B------:R-:W-:Y:S01]  /*e2f0*/  FFMA.FTZ R132, R217, UR4, -R59.reuse ;  /* 0x00000004d9847c23 */ /* 0x100fe2000801083b */
[--C-:B------:R-:W-:Y:S01]  /*e300*/  FFMA.FTZ R135, R198, UR4, -R59.reuse ;  /* 0x00000004c6877c23 */ /* 0x100fe2000801083b */
[--C-:B------:R-:W-:Y:S01]  /*e310*/  FFMA.FTZ R138, R211, UR4, -R59.reuse ;  /* 0x00000004d38a7c23 */ /* 0x100fe2000801083b */
[--C-:B------:R-:W-:Y:S01]  /*e320*/  FFMA.FTZ R136, R200, UR4, -R59.reuse ;  /* 0x00000004c8887c23 */ /* 0x100fe2000801083b */
[--C-:B------:R-:W-:Y:S03]  /*e330*/  FFMA.FTZ R137, R215, UR4, -R59.reuse ;  /* 0x00000004d7897c23 */ /* 0x100fe6000801083b */
        /* <DEDUP_REMOVED lines=8> */
[----:B------:R-:W-:Y:S01]  /*e3c0*/  MUFU.EX2 R57, R57 ;  /* 0x0000003900397308 */ /* 0x000fe20000000800 */
[C---:B-1----:R-:W-:Y:S01]  /*e3d0*/  FMUL.FTZ R4, R56.reuse, R112 ;  /* 0x0000007038047220 */ /* 0x042fe20000410000 */
[C---:B------:R-:W-:Y:S01]  /*e3e0*/  FMUL.FTZ R5, R56.reuse, R113 ;  /* 0x0000007138057220 */ /* 0x040fe20000410000 */
[C---:B------:R-:W-:Y:S01]  /*e3f0*/  FMUL.FTZ R8, R56.reuse, R108 ;  /* 0x0000006c38087220 */ /* 0x040fe20000410000 */
[C---:B------:R-:W-:Y:S01]  /*e400*/  FMUL.FTZ R9, R56.reuse, R109 ;  /* 0x0000006d38097220 */ /* 0x040fe20000410000 */
[C---:B------:R-:W-:Y:S01]  /*e410*/  FMUL.FTZ R16, R56.reuse, R100 ;  /* 0x0000006438107220 */ /* 0x040fe20000410000 */
[C---:B------:R-:W-:Y:S01]  /*e420*/  FMUL.FTZ R17, R56.reuse, R101 ;  /* 0x0000006538117220 */ /* 0x040fe20000410000 */
[C---:B------:R-:W-:Y:S03]  /*e430*/  FMUL.FTZ R24, R56.reuse, R92 ;  /* 0x0000005c38187220 */ /* 0x040fe60000410000 */
[----:B------:R-:W1:Y:S01]  /*e440*/  MUFU.EX2 R126, R126 ;  /* 0x0000007e007e7308 */ /* 0x000e620000000800 */
[C---:B--2---:R-:W-:Y:S01]  /*e450*/  FMUL.FTZ R6, R3.reuse, R114 ;  /* 0x0000007203067220 */ /* 0x044fe20000410000 */
        /* <DEDUP_REMOVED lines=9> */
[----:B------:R-:W-:Y:S01]  /*e4f0*/  LDSM.16.MT88.4 R108, [R118+0xac00] ;  /* 0x00ac0000766c783b */ /* 0x000fe20000004200 */
[C---:B------:R-:W-:Y:S01]  /*e500*/  FMUL.FTZ R40, R56.reuse, R76 ;  /* 0x0000004c38287220 */ /* 0x040fe20000410000 */
[----:B------:R-:W-:Y:S01]  /*e510*/  FMUL.FTZ R41, R56, R77 ;  /* 0x0000004d38297220 */ /* 0x000fe20000410000 */
[C---:B------:R-:W-:Y:S01]  /*e520*/  FMUL.FTZ R42, R3.reuse, R78 ;  /* 0x0000004e032a7220 */ /* 0x040fe20000410000 */
[C---:B------:R-:W-:Y:S03]  /*e530*/  FMUL.FTZ R43, R3.reuse, R79 ;  /* 0x0000004f032b7220 */ /* 0x040fe60000410000 */
[----:B------:R-:W-:Y:S01]  /*e540*/  MUFU.EX2 R125, R125 ;  /* 0x0000007d007d7308 */ /* 0x000fe20000000800 */
[----:B-1----:R-:W-:Y:S01]  /*e550*/  F2FP.BF16.F32.PACK_AB R60, R126, R57 ;  /* 0x000000397e3c723e */ /* 0x002fe200000010ff */
[C---:B------:R-:W-:Y:S01]  /*e560*/  FMUL.FTZ R48, R56.reuse, R68 ;  /* 0x0000004438307220 */ /* 0x040fe20000410000 */
[----:B------:R-:W-:Y:S01]  /*e570*/  LDSM.16.MT88.4 R76, [R116+0x9400] ;  /* 0x00940000744c783b */ /* 0x000fe20000004200 */
[----:B------:R-:W-:Y:S01]  /*e580*/  FMUL.FTZ R49, R56, R69 ;  /* 0x0000004538317220 */ /* 0x000fe20000410000 */
[C---:B------:R-:W-:Y:S01]  /*e590*/  FMUL.FTZ R50, R3.reuse, R70 ;  /* 0x0000004603327220 */ /* 0x040fe20000410000 */
[----:B------:R-:W-:Y:S01]  /*e5a0*/  FMUL.FTZ R51, R3, R71 ;  /* 0x0000004703337220 */ /* 0x000fe20000410000 */
[--C-:B------:R-:W-:Y:S03]  /*e5b0*/  FFMA.FTZ R95, R55, UR4, -R124.reuse ;  /* 0x00000004375f7c23 */ /* 0x100fe6000801087c */
[----:B------:R-:W1:Y:S01]  /*e5c0*/  MUFU.EX2 R122, R122 ;  /* 0x0000007a007a7308 */ /* 0x000e620000000800 */
[--C-:B------:R-:W-:Y:S01]  /*e5d0*/  FFMA.FTZ R94, R54, UR4, -R124.reuse ;  /* 0x00000004365e7c23 */ /* 0x100fe2000801087c */
[--C-:B------:R-:W-:Y:S01]  /*e5e0*/  FFMA.FTZ R92, R53, UR4, -R124.reuse ;  /* 0x00000004355c7c23 */ /* 0x100fe2000801087c */
[----:B------:R-:W-:Y:S01]  /*e5f0*/  LDSM.16.MT88.4 R68, [R116+0xb400] ;  /* 0x00b400007444783b */ /* 0x000fe20000004200 */
[C---:B------:R-:W-:Y:S01]  /*e600*/  FMUL.FTZ R32, R56.reuse, R84 ;  /* 0x0000005438207220 */ /* 0x040fe20000410000 */
[----:B------:R-:W-:Y:S01]  /*e610*/  FMUL.FTZ R33, R56, R85 ;  /* 0x0000005538217220 */ /* 0x000fe20000410000 */
[--C-:B------:R-:W-:Y:S01]  /*e620*/  FFMA.FTZ R85, R249, UR4, -R124.reuse ;  /* 0x00000004f9557c23 */ /* 0x100fe2000801087c */
[----:B------:R-:W-:Y:S03]  /*e630*/  FFMA.FTZ R84, R247, UR4, -R124 ;  /* 0x00000004f7547c23 */ /* 0x000fe6000801087c */
[----:B------:R-:W2:Y:S01]  /*e640*/  MUFU.EX2 R123, R123 ;  /* 0x0000007b007b7308 */ /* 0x000ea20000000800 */
[--C-:B------:R-:W-:Y:S01]  /*e650*/  FFMA.FTZ R93, R245, UR4, -R59.reuse ;  /* 0x00000004f55d7c23 */ /* 0x100fe2000801083b */
[--C-:B------:R-:W-:Y:S01]  /*e660*/  FFMA.FTZ R229, R229, UR4, -R59.reuse ;  /* 0x00000004e5e57c23 */ /* 0x100fe2000801083b */
[----:B------:R-:W-:Y:S01]  /*e670*/  LDSM.16.MT88.4 R100, [R116+0xac00] ;  /* 0x00ac00007464783b */ /* 0x000fe20000004200 */
[--C-:B------:R-:W-:Y:S01]  /*e680*/  FFMA.FTZ R214, R214, UR4, -R59.reuse ;  /* 0x00000004d6d67c23 */ /* 0x100fe2000801083b */
[--C-:B------:R-:W-:Y:S01]  /*e690*/  FFMA.FTZ R231, R231, UR4, -R59.reuse ;  /* 0x00000004e7e77c23 */ /* 0x100fe2000801083b */
[--C-:B------:R-:W-:Y:S01]  /*e6a0*/  FFMA.FTZ R218, R218, UR4, -R59.reuse ;  /* 0x00000004dada7c23 */ /* 0x100fe2000801083b */
[----:B------:R-:W-:Y:S03]  /*e6b0*/  FFMA.FTZ R237, R237, UR4, -R59 ;  /* 0x00000004eded7c23 */ /* 0x000fe6000801083b */
[----:B------:R-:W-:Y:S01]  /*e6c0*/  MUFU.EX2 R121, R121 ;  /* 0x0000007900797308 */ /* 0x000fe20000000800 */
[----:B-1----:R-:W-:Y:S01]  /*e6d0*/  F2FP.BF16.F32.PACK_AB R62, R122, R125 ;  /* 0x0000007d7a3e723e */ /* 0x002fe200000010ff */
[----:B------:R-:W-:Y:S01]  /*e6e0*/  FFMA.FTZ R189, R56, R189, R57 ;  /* 0x000000bd38bd7223 */ /* 0x000fe20000010039 */
[C---:B------:R-:W-:Y:S01]  /*e6f0*/  FFMA.FTZ R188, R3.reuse, R188, R58 ;  /* 0x000000bc03bc7223 */ /* 0x040fe2000001003a */
[C---:B------:R-:W-:Y:S01]  /*e700*/  FMUL.FTZ R34, R3.reuse, R86 ;  /* 0x0000005603227220 */ /* 0x040fe20000410000 */
[--C-:B------:R-:W-:Y:S01]  /*e710*/  FFMA.FTZ R86, R222, UR4, -R59.reuse ;  /* 0x00000004de567c23 */ /* 0x100fe2000801083b */
[----:B------:R-:W-:Y:S01]  /*e720*/  FMUL.FTZ R35, R3, R87 ;  /* 0x0000005703237220 */ /* 0x000fe20000410000 */
[----:B------:R-:W-:Y:S03]  /*e730*/  FFMA.FTZ R87, R228, UR4, -R59 ;  /* 0x00000004e4577c23 */ /* 0x000fe6000801083b */
[----:B------:R-:W1:Y:S01]  /*e740*/  MUFU.EX2 R120, R120 ;  /* 0x0000007800787308 */ /* 0x000e620000000800 */
[----:B--2---:R-:W-:Y:S01]  /*e750*/  F2FP.BF16.F32.PACK_AB R61, R123, R58 ;  /* 0x0000003a7b3d723e */ /* 0x004fe200000010ff */
[--C-:B------:R-:W-:Y:S01]  /*e760*/  FFMA.FTZ R130, R219, UR4, -R124.reuse ;  /* 0x00000004db827c23 */ /* 0x100fe2000801087c */
[--C-:B------:R-:W-:Y:S01]  /*e770*/  FFMA.FTZ R127, R213, UR4, -R124.reuse ;  /* 0x00000004d57f7c23 */ /* 0x100fe2000801087c */
[--C-:B------:R-:W-:Y:S01]  /*e780*/  FFMA.FTZ R131, R209, UR4, -R124.reuse ;  /* 0x00000004d1837c23 */ /* 0x100fe2000801087c */
[--C-:B------:R-:W-:Y:S01]  /*e790*/  FFMA.FTZ R134, R207, UR4, -R124.reuse ;  /* 0x00000004cf867c23 */ /* 0x100fe2000801087c */
[--C-:B------:R-:W-:Y:S01]  /*e7a0*/  FFMA.FTZ R140, R203, UR4, -R124.reuse ;  /* 0x00000004cb8c7c23 */ /* 0x100fe2000801087c */
[--C-:B------:R-:W-:Y:S03]  /*e7b0*/  FFMA.FTZ R133, R205, UR4, -R124.reuse ;  /* 0x00000004cd857c23 */ /* 0x100fe6000801087c */
[----:B------:R-:W-:Y:S01]  /*e7c0*/  MUFU.EX2 R85, R85 ;  /* 0x0000005500557308 */ /* 0x000fe20000000800 */
        /* <DEDUP_REMOVED lines=8> */
[----:B-1----:R-:W-:Y:S01]  /*e850*/  F2FP.BF16.F32.PACK_AB R63, R120, R121 ;  /* 0x00000079783f723e */ /* 0x002fe200000010ff */
[--C-:B------:R-:W-:Y:S01]  /*e860*/  FFMA.FTZ R152, R193, UR4, -R124.reuse ;  /* 0x00000004c1987c23 */ /* 0x100fe2000801087c */
[----:B------:R-:W-:Y:S01]  /*e870*/  FFMA.FTZ R194, R194, UR4, -R124 ;  /* 0x00000004c2c27c23 */ /* 0x000fe2000801087c */
[----:B------:R-:W-:Y:S01]  /*e880*/  FADD.FTZ R188, R123, R188 ;  /* 0x000000bc7bbc7221 */ /* 0x000fe20000010000 */
[----:B------:R-:W-:Y:S03]  /*e890*/  ISETP.NE.AND P0, PT, R186, RZ, PT ;  /* 0x000000ffba00720c */ /* 0x000fe60003f05270 */
[C---:B------:R-:W-:Y:S02]  /*e8a0*/  HMMA.16816.F32.BF16 R4, R60.reuse, R12, R4 ;  /* 0x0000000c3c04723c */ /* 0x040fe40000041804 */
[----:B------:R-:W-:Y:S03]  /*e8b0*/  MUFU.EX2 R93, R93 ;  /* 0x0000005d005d7308 */ /* 0x000fe60000000800 */
[C---:B------:R-:W-:Y:S01]  /*e8c0*/  FMUL.FTZ R12, R56.reuse, R104 ;  /* 0x00000068380c7220 */ /* 0x040fe20000410000 */
[----:B------:R-:W-:Y:S01]  /*e8d0*/  FMUL.FTZ R13, R56, R105 ;  /* 0x00000069380d7220 */ /* 0x000fe20000410000 */
[----:B------:R-:W-:Y:S01]  /*e8e0*/  FADD.FTZ R121, R121, R188 ;  /* 0x000000bc79797221 */ /* 0x000fe20000010000 */
[C---:B------:R-:W-:Y:S04]  /*e8f0*/  HMMA.16816.F32.BF16 R8, R60.reuse, R14, R8 ;  /* 0x0000000e3c08723c */ /* 0x040fe80000041808 */
[----:B------:R-:W-:Y:S01]  /*e900*/  MUFU.EX2 R87, R87 ;  /* 0x0000005700577308 */ /* 0x000fe20000000800 */
[C---:B------:R-:W-:Y:S01]  /*e910*/  FMUL.FTZ R14, R3.reuse, R106 ;  /* 0x0000006a030e7220 */ /* 0x040fe20000410000 */
[----:B------:R-:W-:Y:S01]  /*e920*/  FMUL.FTZ R15, R3, R107 ;  /* 0x0000006b030f7220 */ /* 0x000fe20000410000 */
[----:B------:R-:W-:Y:S07]  /*e930*/  FADD.FTZ R120, R120, R121 ;  /* 0x0000007978787221 */ /* 0x000fee0000010000 */
[----:B------:R-:W-:Y:S01]  /*e940*/  MUFU.EX2 R86, R86 ;  /* 0x0000005600567308 */ /* 0x000fe20000000800 */
[C---:B------:R-:W-:Y:S03]  /*e950*/  HMMA.16816.F32.BF16 R12, R60.reuse, R20, R12 ;  /* 0x000000143c0c723c */ /* 0x040fe6000004180c */
[C---:B------:R-:W-:Y:S01]  /*e960*/  FMUL.FTZ R20, R56.reuse, R96 ;  /* 0x0000006038147220 */ /* 0x040fe20000410000 */
[----:B------:R-:W-:Y:S01]  /*e970*/  FMUL.FTZ R21, R56, R97 ;  /* 0x0000006138157220 */ /* 0x000fe20000410000 */
[--C-:B------:R-:W-:Y:S04]  /*e980*/  FFMA.FTZ R97, R235, UR4, -R124.reuse ;  /* 0x00000004eb617c23 */ /* 0x100fe8000801087c */
[----:B------:R-:W-:Y:S01]  /*e990*/  MUFU.EX2 R128, R128 ;  /* 0x0000008000807308 */ /* 0x000fe20000000800 */
[--C-:B------:R-:W-:Y:S01]  /*e9a0*/  FFMA.FTZ R96, R233, UR4, -R124.reuse ;  /* 0x00000004e9607c23 */ /* 0x100fe2000801087c */
[C---:B------:R-:W-:Y:S03]  /*e9b0*/  HMMA.16816.F32.BF16 R16, R60.reuse, R22, R16 ;  /* 0x000000163c10723c */ /* 0x040fe60000041810 */
[C---:B------:R-:W-:Y:S01]  /*e9c0*/  FMUL.FTZ R22, R3.reuse, R98 ;  /* 0x0000006203167220 */ /* 0x040fe20000410000 */
[----:B------:R-:W-:Y:S01]  /*e9d0*/  FMUL.FTZ R23, R3, R99 ;  /* 0x0000006303177220 */ /* 0x000fe20000410000 */
[--C-:B------:R-:W-:Y:S01]  /*e9e0*/  FFMA.FTZ R98, R216, UR4, -R59.reuse ;  /* 0x00000004d8627c23 */ /* 0x100fe2000801083b */
[--C-:B------:R-:W-:Y:S02]  /*e9f0*/  FFMA.FTZ R99, R206, UR4, -R59.reuse ;  /* 0x00000004ce637c23 */ /* 0x100fe4000801083b */
[----:B------:R-:W-:Y:S03]  /*ea00*/  MUFU.EX2 R130, R130 ;  /* 0x0000008200827308 */ /* 0x000fe60000000800 */
[C---:B------:R-:W-:Y:S03]  /*ea10*/  HMMA.16816.F32.BF16 R20, R60.reuse, R28, R20 ;  /* 0x0000001c3c14723c */ /* 0x040fe60000041814 */
[C---:B------:R-:W-:Y:S01]  /*ea20*/  FMUL.FTZ R28, R56.reuse, R88 ;  /* 0x00000058381c7220 */ /* 0x040fe20000410000 */
[----:B------:R-:W-:Y:S01]  /*ea30*/  FMUL.FTZ R29, R56, R89 ;  /* 0x00000059381d7220 */ /* 0x000fe20000410000 */
[--C-:B------:R-:W-:Y:S02]  /*ea40*/  FFMA.FTZ R88, R220, UR4, -R59.reuse ;  /* 0x00000004dc587c23 */ /* 0x100fe4000801083b */
[----:B------:R-:W-:Y:S01]  /*ea50*/  MUFU.EX2 R98, R98 ;  /* 0x0000006200627308 */ /* 0x000fe20000000800 */
[--C-:B------:R-:W-:Y:S01]  /*ea60*/  FFMA.FTZ R89, R239, UR4, -R124.reuse ;  /* 0x00000004ef597c23 */ /* 0x100fe2000801087c */
[C---:B------:R-:W-:Y:S03]  /*ea70*/  HMMA.16816.F32.BF16 R24, R60.reuse, R30, R24 ;  /* 0x0000001e3c18723c */ /* 0x040fe60000041818 */
[C---:B------:R-:W-:Y:S01]  /*ea80*/  FMUL.FTZ R30, R3.reuse, R90 ;  /* 0x0000005a031e7220 */ /* 0x040fe20000410000 */
[----:B------:R-:W-:Y:S01]  /*ea90*/  FMUL.FTZ R31, R3, R91 ;  /* 0x0000005b031f7220 */ /* 0x000fe20000410000 */
[--C-:B------:R-:W-:Y:S03]  /*eaa0*/  FFMA.FTZ R91, R241, UR4, -R59.reuse ;  /* 0x00000004f15b7c23 */ /* 0x100fe6000801083b */
[----:B------:R-:W-:Y:S01]  /*eab0*/  MUFU.EX2 R88, R88 ;  /* 0x0000005800587308 */ /* 0x000fe20000000800 */
[--C-:B------:R-:W-:Y:S02]  /*eac0*/  FFMA.FTZ R90, R243, UR4, -R124.reuse ;  /* 0x00000004f35a7c23 */ /* 0x100fe4000801087c */
        /* <DEDUP_REMOVED lines=9> */
[----:B------:R-:W-:Y:S03]  /*eb60*/  FFMA.FTZ R83, R224, UR4, -R59 ;  /* 0x00000004e0537c23 */ /* 0x000fe6000801083b */
[----:B------:R-:W1:Y:S01]  /*eb70*/  MUFU.EX2 R80, R80 ;  /* 0x0000005000507308 */ /* 0x000e620000000800 */
[----:B------:R-:W-:Y:S02]  /*eb80*/  FFMA.FTZ R82, R251, UR4, -R124 ;  /* 0x00000004fb527c23 */ /* 0x000fe4000801087c */
[C---:B------:R-:W-:Y:S03]  /*eb90*/  HMMA.16816.F32.BF16 R36, R60.reuse, R44, R36 ;  /* 0x0000002c3c24723c */ /* 0x040fe60000041824 */
[C---:B------:R-:W-:Y:S01]  /*eba0*/  FMUL.FTZ R44, R56.reuse, R72 ;  /* 0x00000048382c7220 */ /* 0x040fe20000410000 */
[----:B------:R-:W-:Y:S03]  /*ebb0*/  FMUL.FTZ R45, R56, R73 ;  /* 0x00000049382d7220 */ /* 0x000fe60000410000 */
[----:B------:R-:W-:Y:S01]  /*ebc0*/  MUFU.EX2 R127, R127 ;  /* 0x0000007f007f7308 */ /* 0x000fe20000000800 */
[C---:B------:R-:W-:Y:S03]  /*ebd0*/  HMMA.16816.F32.BF16 R40, R60.reuse, R46, R40 ;  /* 0x0000002e3c28723c */ /* 0x040fe60000041828 */
[C---:B------:R-:W-:Y:S01]  /*ebe0*/  FMUL.FTZ R46, R3.reuse, R74 ;  /* 0x0000004a032e7220 */ /* 0x040fe20000410000 */
[----:B------:R-:W-:Y:S05]  /*ebf0*/  FMUL.FTZ R47, R3, R75 ;  /* 0x0000004b032f7220 */ /* 0x000fea0000410000 */
[----:B------:R-:W-:Y:S01]  /*ec00*/  MUFU.EX2 R81, R81 ;  /* 0x0000005100517308 */ /* 0x000fe20000000800 */
[----:B------:R-:W3:Y:S01]  /*ec10*/  LDSM.16.MT88.4 R72, [R118+0x9400] ;  /* 0x009400007648783b */ /* 0x000ee20000004200 */
[C---:B------:R-:W-:Y:S08]  /*ec20*/  HMMA.16816.F32.BF16 R44, R60.reuse, R64, R44 ;  /* 0x000000403c2c723c */ /* 0x040ff0000004182c */
[----:B------:R-:W4:Y:S01]  /*ec30*/  MUFU.EX2 R82, R82 ;  /* 0x0000005200527308 */ /* 0x000f220000000800 */
[----:B------:R-:W-:Y:S01]  /*ec40*/  HMMA.16816.F32.BF16 R48, R60, R66, R48 ;  /* 0x000000423c30723c */ /* 0x000fe20000041830 */
[----:B------:R-:W5:Y:S08]  /*ec50*/  LDSM.16.MT88.4 R64, [R118+0xb400] ;  /* 0x00b400007640783b */ /* 0x000f700000004200 */
[----:B------:R-:W3:Y:S01]  /*ec60*/  MUFU.EX2 R83, R83 ;  /* 0x0000005300537308 */ /* 0x000ee20000000800 */
[----:B--2---:R-:W-:Y:S02]  /*ec70*/  F2FP.BF16.F32.PACK_AB R63, R84, R85 ;  /* 0x00000055543f723e */ /* 0x004fe400000010ff */
[----:B-1----:R-:W-:Y:S07]  /*ec80*/  F2FP.BF16.F32.PACK_AB R60, R80, R87 ;  /* 0x00000057503c723e */ /* 0x002fee00000010ff */
[----:B------:R-:W-:Y:S01]  /*ec90*/  MUFU.EX2 R129, R129 ;  /* 0x0000008100817308 */ /* 0x000fe20000000800 */
[C---:B----4-:R-:W-:Y:S01]  /*eca0*/  F2FP.BF16.F32.PACK_AB R61, R82.reuse, R81 ;  /* 0x00000051523d723e */ /* 0x050fe200000010ff */
[----:B------:R-:W-:Y:S04]  /*ecb0*/  FADD.FTZ R81, R81, R120 ;  /* 0x0000007851517221 */ /* 0x000fe80000010000 */
[----:B------:R-:W-:Y:S04]  /*ecc0*/  FADD.FTZ R82, R82, R81 ;  /* 0x0000005152527221 */ /* 0x000fe80000010000 */
[----:B------:R-:W-:Y:S01]  /*ecd0*/  MUFU.EX2 R132, R132 ;  /* 0x0000008400847308 */ /* 0x000fe20000000800 */
[----:B---3--:R-:W-:Y:S09]  /*ece0*/  F2FP.BF16.F32.PACK_AB R62, R86, R83 ;  /* 0x00000053563e723e */ /* 0x008ff200000010ff */
[----:B------:R-:W-:Y:S01]  /*ecf0*/  MUFU.EX2 R131, R131 ;  /* 0x0000008300837308 */ /* 0x000fe20000000800 */
[C---:B------:R-:W-:Y:S09]  /*ed00*/  HMMA.16816.F32.BF16 R4, R60.reuse, R72, R4 ;  /* 0x000000483c04723c */ /* 0x040ff20000041804 */
[----:B------:R-:W-:Y:S01]  /*ed10*/  MUFU.EX2 R134, R134 ;  /* 0x0000008600867308 */ /* 0x000fe20000000800 */
[C---:B------:R-:W-:Y:S01]  /*ed20*/  HMMA.16816.F32.BF16 R8, R60.reuse, R74, R8 ;  /* 0x0000004a3c08723c */ /* 0x040fe20000041808 */
[----:B------:R-:W1:Y:S08]  /*ed30*/  LDSM.16.MT88.4 R72, [R118+0xd400] ;  /* 0x00d400007648783b */ /* 0x000e700000004200 */
[----:B------:R-:W-:Y:S01]  /*ed40*/  MUFU.EX2 R135, R135 ;  /* 0x0000008700877308 */ /* 0x000fe20000000800 */
[C---:B------:R-:W-:Y:S09]  /*ed50*/  HMMA.16816.F32.BF16 R12, R60.reuse, R76, R12 ;  /* 0x0000004c3c0c723c */ /* 0x040ff2000004180c */
[----:B------:R-:W2:Y:S01]  /*ed60*/  MUFU.EX2 R138, R138 ;  /* 0x0000008a008a7308 */ /* 0x000ea20000000800 */
[C---:B------:R-:W-:Y:S01]  /*ed70*/  HMMA.16816.F32.BF16 R16, R60.reuse, R78, R16 ;  /* 0x0000004e3c10723c */ /* 0x040fe20000041810 */
[----:B------:R-:W-:Y:S08]  /*ed80*/  LDSM.16.MT88.4 R76, [R118+0xc000] ;  /* 0x00c00000764c783b */ /* 0x000ff00000004200 */
[----:B------:R-:W-:Y:S01]  /*ed90*/  MUFU.EX2 R140, R140 ;  /* 0x0000008c008c7308 */ /* 0x000fe20000000800 */
[C---:B-----5:R-:W-:Y:S09]  /*eda0*/  HMMA.16816.F32.BF16 R20, R60.reuse, R64, R20 ;  /* 0x000000403c14723c */ /* 0x060ff20000041814 */
[----:B------:R-:W3:Y:S01]  /*edb0*/  MUFU.EX2 R133, R133 ;  /* 0x0000008500857308 */ /* 0x000ee20000000800 */
[C---:B------:R-:W-:Y:S01]  /*edc0*/  HMMA.16816.F32.BF16 R24, R60.reuse, R66, R24 ;  /* 0x000000423c18723c */ /* 0x040fe20000041818 */
[----:B------:R-:W4:Y:S02]  /*edd0*/  LDSM.16.MT88.4 R64, [R116+0xd400] ;  /* 0x00d400007440783b */ /* 0x000f240000004200 */
[----:B--2---:R-:W-:Y:S06]  /*ede0*/  F2FP.BF16.F32.PACK_AB R56, R138, R135 ;  /* 0x000000878a38723e */ /* 0x004fec00000010ff */
[----:B------:R-:W-:Y:S01]  /*edf0*/  MUFU.EX2 R136, R136 ;  /* 0x0000008800887308 */ /* 0x000fe20000000800 */
[C---:B------:R-:W-:Y:S09]  /*ee00*/  HMMA.16816.F32.BF16 R28, R60.reuse, R68, R28 ;  /* 0x000000443c1c723c */ /* 0x040ff2000004181c */
[----:B------:R-:W2:Y:S01]  /*ee10*/  MUFU.EX2 R137, R137 ;  /* 0x0000008900897308 */ /* 0x000ea20000000800 */
[C---:B------:R-:W-:Y:S01]  /*ee20*/  HMMA.16816.F32.BF16 R32, R60.reuse, R70, R32 ;  /* 0x000000463c20723c */ /* 0x040fe20000041820 */
[----:B------:R-:W5:Y:S02]  /*ee30*/  LDSM.16.MT88.4 R68, [R118+0x9800] ;  /* 0x009800007644783b */ /* 0x000f640000004200 */
[----:B---3--:R-:W-:Y:S06]  /*ee40*/  F2FP.BF16.F32.PACK_AB R57, R133, R140 ;  /* 0x0000008c8539723e */ /* 0x008fec00000010ff */
[----:B------:R-:W-:Y:S01]  /*ee50*/  MUFU.EX2 R139, R139 ;  /* 0x0000008b008b7308 */ /* 0x000fe20000000800 */
[C---:B-1----:R-:W-:Y:S09]  /*ee60*/  HMMA.16816.F32.BF16 R36, R60.reuse, R72, R36 ;  /* 0x000000483c24723c */ /* 0x042ff20000041824 */
[----:B------:R-:W1:Y:S01]  /*ee70*/  MUFU.EX2 R142, R142 ;  /* 0x0000008e008e7308 */ /* 0x000e620000000800 */
[C---:B------:R-:W-:Y:S01]  /*ee80*/  HMMA.16816.F32.BF16 R40, R60.reuse, R74, R40 ;  /* 0x0000004a3c28723c */ /* 0x040fe20000041828 */
[----:B------:R-:W3:Y:S02]  /*ee90*/  LDSM.16.MT88.4 R72, [R116+0x9800] ;  /* 0x009800007448783b */ /* 0x000ee40000004200 */
[----:B--2---:R-:W-:Y:S06]  /*eea0*/  F2FP.BF16.F32.PACK_AB R58, R137, R136 ;  /* 0x00000088893a723e */ /* 0x004fec00000010ff */
[----:B------:R-:W-:Y:S01]  /*eeb0*/  MUFU.EX2 R90, R90 ;  /* 0x0000005a005a7308 */ /* 0x000fe20000000800 */
[C---:B----4-:R-:W-:Y:S09]  /*eec0*/  HMMA.16816.F32.BF16 R44, R60.reuse, R64, R44 ;  /* 0x000000403c2c723c */ /* 0x050ff2000004182c */
[----:B------:R-:W2:Y:S01]  /*eed0*/  MUFU.EX2 R89, R89 ;  /* 0x0000005900597308 */ /* 0x000ea20000000800 */
[----:B-1----:R-:W-:Y:S01]  /*eee0*/  F2FP.BF16.F32.PACK_AB R59, R142, R139 ;  /* 0x0000008b8e3b723e */ /* 0x002fe200000010ff */
[----:B------:R-:W-:Y:S01]  /*eef0*/  HMMA.16816.F32.BF16 R48, R60, R66, R48 ;  /* 0x000000423c30723c */ /* 0x000fe20000041830 */
[----:B------:R-:W1:Y:S02]  /*ef00*/  LDSM.16.MT88.4 R64, [R118+0xb800] ;  /* 0x00b800007640783b */ /* 0x000e640000004200 */
[----:B------:R-:W-:Y:S05]  /*ef10*/  F2FP.BF16.F32.PACK_AB R60, R88, R93 ;  /* 0x0000005d583c723e */ /* 0x000fea00000010ff */
[----:B------:R-:W4:Y:S10]  /*ef20*/  MUFU.EX2 R91, R91 ;  /* 0x0000005b005b7308 */ /* 0x000f340000000800 */
[----:B------:R-:W-:Y:S01]  /*ef30*/  MUFU.EX2 R97, R97 ;  /* 0x0000006100617308 */ /* 0x000fe20000000800 */
[----:B--2---:R-:W-:Y:S09]  /*ef40*/  F2FP.BF16.F32.PACK_AB R61, R89, R90 ;  /* 0x0000005a593d723e */ /* 0x004ff200000010ff */
[----:B------:R-:W2:Y:S01]  /*ef50*/  MUFU.EX2 R96, R96 ;  /* 0x0000006000607308 */ /* 0x000ea20000000800 */
[----:B----4-:R-:W-:Y:S09]  /*ef60*/  F2FP.BF16.F32.PACK_AB R62, R98, R91 ;  /* 0x0000005b623e723e */ /* 0x010ff200000010ff */
[----:B------:R-:W-:Y:S10]  /*ef70*/  MUFU.EX2 R3, R204 ;  /* 0x000000cc00037308 */ /* 0x000ff40000000800 */
[----:B------:R-:W-:Y:S01]  /*ef80*/  MUFU.EX2 R144, R144 ;  /* 0x0000009000907308 */ /* 0x000fe20000000800 */
[----:B--2---:R-:W-:Y:S07]  /*ef90*/  F2FP.BF16.F32.PACK_AB R63, R96, R97 ;  /* 0x00000061603f723e */ /* 0x004fee00000010ff */
[C---:B-----5:R-:W-:Y:S02]  /*efa0*/  HMMA.16816.F32.BF16 R4, R60.reuse, R68, R4 ;  /* 0x000000443c04723c */ /* 0x060fe40000041804 */
[----:B------:R-:W-:Y:S06]  /*efb0*/  MUFU.EX2 R141, R141 ;  /* 0x0000008d008d7308 */ /* 0x000fec0000000800 */
[C---:B------:R-:W-:Y:S01]  /*efc0*/  HMMA.16816.F32.BF16 R8, R60.reuse, R70, R8 ;  /* 0x000000463c08723c */ /* 0x040fe20000041808 */
[----:B------:R-:W2:Y:S03]  /*efd0*/  LDSM.16.MT88.4 R68, [R116+0xb800] ;  /* 0x00b800007444783b */ /* 0x000ea60000004200 */
[----:B------:R-:W4:Y:S04]  /*efe0*/  MUFU.EX2 R146, R146 ;  /* 0x0000009200927308 */ /* 0x000f280000000800 */
[C---:B---3--:R-:W-:Y:S06]  /*eff0*/  HMMA.16816.F32.BF16 R12, R60.reuse, R72, R12 ;  /* 0x000000483c0c723c */ /* 0x048fec000004180c */
[----:B------:R-:W-:Y:S02]  /*f000*/  MUFU.EX2 R143, R143 ;  /* 0x0000008f008f7308 */ /* 0x000fe40000000800 */
[C---:B------:R-:W-:Y:S01]  /*f010*/  HMMA.16816.F32.BF16 R16, R60.reuse, R74, R16 ;  /* 0x0000004a3c10723c */ /* 0x040fe20000041810 */
[----:B------:R-:W3:Y:S07]  /*f020*/  LDSM.16.MT88.4 R72, [R118+0xd800] ;  /* 0x00d800007648783b */ /* 0x000eee0000004200 */
[----:B------:R-:W5:Y:S01]  /*f030*/  MUFU.EX2 R148, R148 ;  /* 0x0000009400947308 */ /* 0x000f620000000800 */
[----:B----4-:R-:W-:Y:S01]  /*f040*/  F2FP.BF16.F32.PACK_AB R53, R146, R141 ;  /* 0x0000008d9235723e */ /* 0x010fe200000010ff */
[C---:B-1----:R-:W-:Y:S08]  /*f050*/  HMMA.16816.F32.BF16 R20, R60.reuse, R64, R20 ;  /* 0x000000403c14723c */ /* 0x042ff00000041814 */
[----:B------:R-:W-:Y:S01]  /*f060*/  MUFU.EX2 R145, R145 ;  /* 0x0000009100917308 */ /* 0x000fe20000000800 */
[C---:B------:R-:W-:Y:S01]  /*f070*/  HMMA.16816.F32.BF16 R24, R60.reuse, R66, R24 ;  /* 0x000000423c18723c */ /* 0x040fe20000041818 */
[----:B------:R-:W1:Y:S08]  /*f080*/  LDSM.16.MT88.4 R64, [R116+0xd800] ;  /* 0x00d800007440783b */ /* 0x000e700000004200 */
[----:B------:R-:W4:Y:S01]  /*f090*/  MUFU.EX2 R150, R150 ;  /* 0x0000009600967308 */ /* 0x000f220000000800 */
[----:B-----5:R-:W-:Y:S01]  /*f0a0*/  F2FP.BF16.F32.PACK_AB R54, R148, R143 ;  /* 0x0000008f9436723e */ /* 0x020fe200000010ff */
[C---:B--2---:R-:W-:Y:S08]  /*f0b0*/  HMMA.16816.F32.BF16 R28, R60.reuse, R68, R28 ;  /* 0x000000443c1c723c */ /* 0x044ff0000004181c */
[----:B------:R-:W-:Y:S01]  /*f0c0*/  MUFU.EX2 R210, R210 ;  /* 0x000000d200d27308 */ /* 0x000fe20000000800 */
[C---:B------:R-:W-:Y:S01]  /*f0d0*/  HMMA.16816.F32.BF16 R32, R60.reuse, R70, R32 ;  /* 0x000000463c20723c */ /* 0x040fe20000041820 */
[----:B------:R-:W2:Y:S08]  /*f0e0*/  LDSM.16.MT88.4 R68, [R118+0x9c00] ;  /* 0x009c00007644783b */ /* 0x000eb00000004200 */
[----:B------:R-:W5:Y:S01]  /*f0f0*/  MUFU.EX2 R227, R227 ;  /* 0x000000e300e37308 */ /* 0x000f620000000800 */
[----:B----4-:R-:W-:Y:S01]  /*f100*/  F2FP.BF16.F32.PACK_AB R55, R150, R145 ;  /* 0x000000919637723e */ /* 0x010fe200000010ff */
[C---:B---3--:R-:W-:Y:S08]  /*f110*/  HMMA.16816.F32.BF16 R36, R60.reuse, R72, R36 ;  /* 0x000000483c24723c */ /* 0x048ff00000041824 */
[----:B------:R-:W-:Y:S01]  /*f120*/  MUFU.EX2 R123, R190 ;  /* 0x000000be007b7308 */ /* 0x000fe20000000800 */
[C---:B------:R-:W-:Y:S01]  /*f130*/  HMMA.16816.F32.BF16 R40, R60.reuse, R74, R40 ;  /* 0x0000004a3c28723c */ /* 0x040fe20000041828 */
[----:B------:R-:W3:Y:S08]  /*f140*/  LDSM.16.MT88.4 R72, [R116+0x9c00] ;  /* 0x009c00007448783b */ /* 0x000ef00000004200 */
[----:B------:R-:W-:Y:S01]  /*f150*/  MUFU.EX2 R212, R212 ;  /* 0x000000d400d47308 */ /* 0x000fe20000000800 */
[C---:B-1----:R-:W-:Y:S09]  /*f160*/  HMMA.16816.F32.BF16 R44, R60.reuse, R64, R44 ;  /* 0x000000403c2c723c */ /* 0x042ff2000004182c */
[----:B------:R-:W-:Y:S01]  /*f170*/  MUFU.EX2 R229, R229 ;  /* 0x000000e500e57308 */ /* 0x000fe20000000800 */
[----:B------:R-:W-:Y:S01]  /*f180*/  HMMA.16816.F32.BF16 R48, R60, R66, R48 ;  /* 0x000000423c30723c */ /* 0x000fe20000041830 */
[----:B------:R-:W1:Y:S08]  /*f190*/  LDSM.16.MT88.4 R64, [R118+0xbc00] ;  /* 0x00bc00007640783b */ /* 0x000e700000004200 */
[----:B------:R-:W-:Y:S01]  /*f1a0*/  MUFU.EX2 R152, R152 ;  /* 0x0000009800987308 */ /* 0x000fe20000000800 */
[----:B------:R-:W-:Y:S02]  /*f1b0*/  F2FP.BF16.F32.PACK_AB R60, R99, R128 ;  /* 0x00000080633c723e */ /* 0x000fe400000010ff */
[----:B------:R-:W-:Y:S02]  /*f1c0*/  F2FP.BF16.F32.PACK_AB R61, R127, R130 ;  /* 0x000000827f3d723e */ /* 0x000fe400000010ff */
[----:B------:R-:W-:Y:S02]  /*f1d0*/  F2FP.BF16.F32.PACK_AB R62, R132, R129 ;  /* 0x00000081843e723e */ /* 0x000fe400000010ff */
[----:B------:R-:W-:Y:S03]  /*f1e0*/  F2FP.BF16.F32.PACK_AB R63, R134, R131 ;  /* 0x00000083863f723e */ /* 0x000fe600000010ff */
[----:B------:R-:W-:Y:S04]  /*f1f0*/  MUFU.EX2 R214, R214 ;  /* 0x000000d600d67308 */ /* 0x000fe80000000800 */
[C---:B--2---:R-:W-:Y:S06]  /*f200*/  HMMA.16816.F32.BF16 R4, R60.reuse, R68, R4 ;  /* 0x000000443c04723c */ /* 0x044fec0000041804 */
[----:B------:R-:W-:Y:S02]  /*f210*/  MUFU.EX2 R231, R231 ;  /* 0x000000e700e77308 */ /* 0x000fe40000000800 */
[C---:B------:R-:W-:Y:S01]  /*f220*/  HMMA.16816.F32.BF16 R8, R60.reuse, R70, R8 ;  /* 0x000000463c08723c */ /* 0x040fe20000041808 */
[----:B------:R-:W2:Y:S07]  /*f230*/  LDSM.16.MT88.4 R68, [R116+0xbc00] ;  /* 0x00bc00007444783b */ /* 0x000eae0000004200 */
[----:B------:R-:W-:Y:S01]  /*f240*/  MUFU.EX2 R218, R218 ;  /* 0x000000da00da7308 */ /* 0x000fe20000000800 */
[C---:B---3--:R-:W-:Y:S09]  /*f250*/  HMMA.16816.F32.BF16 R12, R60.reuse, R72, R12 ;  /* 0x000000483c0c723c */ /* 0x048ff2000004180c */
[----:B------:R-:W-:Y:S01]  /*f260*/  MUFU.EX2 R237, R237 ;  /* 0x000000ed00ed7308 */ /* 0x000fe20000000800 */
[C---:B------:R-:W-:Y:S01]  /*f270*/  HMMA.16816.F32.BF16 R16, R60.reuse, R74, R16 ;  /* 0x0000004a3c10723c */ /* 0x040fe20000041810 */
[----:B------:R-:W3:Y:S07]  /*f280*/  LDSM.16.MT88.4 R72, [R118+0xdc00] ;  /* 0x00dc00007648783b */ /* 0x000eee0000004200 */
[C---:B-1----:R-:W-:Y:S08]  /*f290*/  HMMA.16816.F32.BF16 R20, R60.reuse, R64, R20 ;  /* 0x000000403c14723c */ /* 0x042ff00000041814 */
[C---:B------:R-:W-:Y:S01]  /*f2a0*/  HMMA.16816.F32.BF16 R24, R60.reuse, R66, R24 ;  /* 0x000000423c18723c */ /* 0x040fe20000041818 */
[----:B------:R-:W1:Y:S07]  /*f2b0*/  LDSM.16.MT88.4 R64, [R116+0xdc00] ;  /* 0x00dc00007440783b */ /* 0x000e6e0000004200 */
[C---:B--2---:R-:W-:Y:S08]  /*f2c0*/  HMMA.16816.F32.BF16 R28, R60.reuse, R68, R28 ;  /* 0x000000443c1c723c */ /* 0x044ff0000004181c */
[C---:B------:R-:W-:Y:S01]  /*f2d0*/  HMMA.16816.F32.BF16 R32, R60.reuse, R70, R32 ;  /* 0x000000463c20723c */ /* 0x040fe20000041820 */
[----:B------:R-:W2:Y:S07]  /*f2e0*/  LDSM.16.MT88.4 R68, [R118+0xa000] ;  /* 0x00a000007644783b */ /* 0x000eae0000004200 */
[C---:B---3--:R-:W-:Y:S08]  /*f2f0*/  HMMA.16816.F32.BF16 R36, R60.reuse, R72, R36 ;  /* 0x000000483c24723c */ /* 0x048ff00000041824 */
[C---:B------:R-:W-:Y:S01]  /*f300*/  HMMA.16816.F32.BF16 R40, R60.reuse, R74, R40 ;  /* 0x0000004a3c28723c */ /* 0x040fe20000041828 */
[----:B------:R-:W3:Y:S07]  /*f310*/  LDSM.16.MT88.4 R72, [R116+0xa000] ;  /* 0x00a000007448783b */ /* 0x000eee0000004200 */
[C---:B-1----:R-:W-:Y:S08]  /*f320*/  HMMA.16816.F32.BF16 R44, R60.reuse, R64, R44 ;  /* 0x000000403c2c723c */ /* 0x042ff0000004182c */
[----:B------:R-:W-:Y:S01]  /*f330*/  HMMA.16816.F32.BF16 R48, R60, R66, R48 ;  /* 0x000000423c30723c */ /* 0x000fe20000041830 */
[----:B------:R-:W1:Y:S07]  /*f340*/  LDSM.16.MT88.4 R60, [R116+0xc000] ;  /* 0x00c00000743c783b */ /* 0x000e6e0000004200 */
[C---:B--2---:R-:W-:Y:S01]  /*f350*/  HMMA.16816.F32.BF16 R4, R56.reuse, R68, R4 ;  /* 0x000000443804723c */ /* 0x044fe20000041804 */
[----:B------:R-:W2:Y:S07]  /*f360*/  LDSM.16.MT88.4 R64, [R118+0xe000] ;  /* 0x00e000007640783b */ /* 0x000eae0000004200 */
[C---:B------:R-:W-:Y:S01]  /*f370*/  HMMA.16816.F32.BF16 R8, R56.reuse, R70, R8 ;  /* 0x000000463808723c */ /* 0x040fe20000041808 */
[----:B------:R-:W4:Y:S07]  /*f380*/  LDSM.16.MT88.4 R68, [R116+0xe000] ;  /* 0x00e000007444783b */ /* 0x000f2e0000004200 */
[C---:B---3--:R-:W-:Y:S08]  /*f390*/  HMMA.16816.F32.BF16 R12, R56.reuse, R72, R12 ;  /* 0x00000048380c723c */ /* 0x048ff0000004180c */
[C---:B------:R-:W-:Y:S01]  /*f3a0*/  HMMA.16816.F32.BF16 R16, R56.reuse, R74, R16 ;  /* 0x0000004a3810723c */ /* 0x040fe20000041810 */
[----:B------:R-:W-:Y:S07]  /*f3b0*/  LDSM.16.MT88.4 R72, [R118+0xc400] ;  /* 0x00c400007648783b */ /* 0x000fee0000004200 */
[C---:B------:R-:W-:Y:S03]  /*f3c0*/  HMMA.16816.F32.BF16 R20, R56.reuse, R76, R20 ;  /* 0x0000004c3814723c */ /* 0x040fe60000041814 */
[----:B------:R-:W-:Y:S01]  /*f3d0*/  FADD.FTZ R76, R126, R189 ;  /* 0x000000bd7e4c7221 */ /* 0x000fe20000010000 */
[--C-:B------:R-:W-:Y:S01]  /*f3e0*/  FFMA.FTZ R126, R191, UR4, -R124.reuse ;  /* 0x00000004bf7e7c23 */ /* 0x100fe2000801087c */
[----:B------:R-:W-:Y:S01]  /*f3f0*/  FFMA.FTZ R124, R52, UR4, -R124 ;  /* 0x00000004347c7c23 */ /* 0x000fe2000801087c */
[----:B------:R-:W-:Y:S01]  /*f400*/  F2FP.BF16.F32.PACK_AB R52, R144, R3 ;  /* 0x000000039034723e */ /* 0x000fe200000010ff */
[----:B------:R-:W-:Y:S01]  /*f410*/  FADD.FTZ R77, R125, R76 ;  /* 0x0000004c7d4d7221 */ /* 0x000fe20000010000 */
[C---:B------:R-:W-:Y:S01]  /*f420*/  HMMA.16816.F32.BF16 R24, R56.reuse, R78, R24 ;  /* 0x0000004e3818723c */ /* 0x040fe20000041818 */
[----:B------:R-:W-:Y:S02]  /*f430*/  MUFU.EX2 R125, R194 ;  /* 0x000000c2007d7308 */ /* 0x000fe40000000800 */
[----:B------:R-:W-:Y:S02]  /*f440*/  FADD.FTZ R122, R122, R77 ;  /* 0x0000004d7a7a7221 */ /* 0x000fe40000010000 */
[----:B------:R-:W-:Y:S02]  /*f450*/  LDSM.16.MT88.4 R76, [R118+0xe800] ;  /* 0x00e80000764c783b */ /* 0x000fe40000004200 */
[----:B------:R-:W-:Y:S01]  /*f460*/  FADD.FTZ R87, R87, R122 ;  /* 0x0000007a57577221 */ /* 0x000fe20000010000 */
[C---:B-1----:R-:W-:Y:S03]  /*f470*/  HMMA.16816.F32.BF16 R28, R56.reuse, R60, R28 ;  /* 0x0000003c381c723c */ /* 0x042fe6000004181c */
[----:B------:R-:W1:Y:S01]  /*f480*/  MUFU.EX2 R126, R126 ;  /* 0x0000007e007e7308 */ /* 0x000e620000000800 */
[----:B------:R-:W-:Y:S04]  /*f490*/  FADD.FTZ R80, R80, R87 ;  /* 0x0000005750507221 */ /* 0x000fe80000010000 */
[----:B------:R-:W-:Y:S01]  /*f4a0*/  FADD.FTZ R83, R83, R80 ;  /* 0x0000005053537221 */ /* 0x000fe20000010000 */
[C---:B------:R-:W-:Y:S01]  /*f4b0*/  HMMA.16816.F32.BF16 R32, R56.reuse, R62, R32 ;  /* 0x0000003e3820723c */ /* 0x040fe20000041820 */
[----:B------:R-:W3:Y:S02]  /*f4c0*/  LDSM.16.MT88.4 R60, [R118+0xa400] ;  /* 0x00a40000763c783b */ /* 0x000ee40000004200 */
[----:B------:R-:W-:Y:S05]  /*f4d0*/  FADD.FTZ R86, R86, R83 ;  /* 0x0000005356567221 */ /* 0x000fea0000010000 */
[C---:B--2---:R-:W-:Y:S08]  /*f4e0*/  HMMA.16816.F32.BF16 R36, R56.reuse, R64, R36 ;  /* 0x000000403824723c */ /* 0x044ff00000041824 */
[C---:B------:R-:W-:Y:S01]  /*f4f0*/  HMMA.16816.F32.BF16 R40, R56.reuse, R66, R40 ;  /* 0x000000423828723c */ /* 0x040fe20000041828 */
[----:B------:R-:W2:Y:S07]  /*f500*/  LDSM.16.MT88.4 R64, [R116+0xa400] ;  /* 0x00a400007440783b */ /* 0x000eae0000004200 */
[C---:B----4-:R-:W-:Y:S08]  /*f510*/  HMMA.16816.F32.BF16 R44, R56.reuse, R68, R44 ;  /* 0x00000044382c723c */ /* 0x050ff0000004182c */
[----:B------:R-:W-:Y:S01]  /*f520*/  HMMA.16816.F32.BF16 R48, R56, R70, R48 ;  /* 0x000000463830723c */ /* 0x000fe20000041830 */
[----:B------:R-:W4:Y:S07]  /*f530*/  LDSM.16.MT88.4 R56, [R116+0xc400] ;  /* 0x00c400007438783b */ /* 0x000f2e0000004200 */
[C---:B---3--:R-:W-:Y:S01]  /*f540*/  HMMA.16816.F32.BF16 R4, R52.reuse, R60, R4 ;  /* 0x0000003c3404723c */ /* 0x048fe20000041804 */
[----:B------:R-:W3:Y:S07]  /*f550*/  LDSM.16.MT88.4 R68, [R118+0xe400] ;  /* 0x00e400007644783b */ /* 0x000eee0000004200 */
[C---:B------:R-:W-:Y:S01]  /*f560*/  HMMA.16816.F32.BF16 R8, R52.reuse, R62, R8 ;  /* 0x0000003e3408723c */ /* 0x040fe20000041808 */
[----:B------:R-:W5:Y:S07]  /*f570*/  LDSM.16.MT88.4 R60, [R116+0xe400] ;  /* 0x00e40000743c783b */ /* 0x000f6e0000004200 */
[C---:B--2---:R-:W-:Y:S08]  /*f580*/  HMMA.16816.F32.BF16 R12, R52.reuse, R64, R12 ;  /* 0x00000040340c723c */ /* 0x044ff0000004180c */
[C---:B------:R-:W-:Y:S01]  /*f590*/  HMMA.16816.F32.BF16 R16, R52.reuse, R66, R16 ;  /* 0x000000423410723c */ /* 0x040fe20000041810 */
[----:B------:R-:W-:Y:S07]  /*f5a0*/  LDSM.16.MT88.4 R64, [R116+0xa800] ;  /* 0x00a800007440783b */ /* 0x000fee0000004200 */
[C---:B------:R-:W-:Y:S08]  /*f5b0*/  HMMA.16816.F32.BF16 R20, R52.reuse, R72, R20 ;  /* 0x000000483414723c */ /* 0x040ff00000041814 */
[C---:B------:R-:W-:Y:S01]  /*f5c0*/  HMMA.16816.F32.BF16 R24, R52.reuse, R74, R24 ;  /* 0x0000004a3418723c */ /* 0x040fe20000041818 */
[----:B------:R-:W-:Y:S07]  /*f5d0*/  LDSM.16.MT88.4 R72, [R118+0xc800] ;  /* 0x00c800007648783b */ /* 0x000fee0000004200 */
[C---:B----4-:R-:W-:Y:S08]  /*f5e0*/  HMMA.16816.F32.BF16 R28, R52.reuse, R56, R28 ;  /* 0x00000038341c723c */ /* 0x050ff0000004181c */
[C---:B------:R-:W-:Y:S01]  /*f5f0*/  HMMA.16816.F32.BF16 R32, R52.reuse, R58, R32 ;  /* 0x0000003a3420723c */ /* 0x040fe20000041820 */
[----:B------:R-:W2:Y:S07]  /*f600*/  LDSM.16.MT88.4 R56, [R118+0xa800] ;  /* 0x00a800007638783b */ /* 0x000eae0000004200 */
[C---:B---3--:R-:W-:Y:S08]  /*f610*/  HMMA.16816.F32.BF16 R36, R52.reuse, R68, R36 ;  /* 0x000000443424723c */ /* 0x048ff00000041824 */
[C---:B------:R-:W-:Y:S01]  /*f620*/  HMMA.16816.F32.BF16 R40, R52.reuse, R70, R40 ;  /* 0x000000463428723c */ /* 0x040fe20000041828 */
[----:B------:R-:W3:Y:S07]  /*f630*/  LDSM.16.MT88.4 R68, [R116+0xc800] ;  /* 0x00c800007444783b */ /* 0x000eee0000004200 */
[C---:B-----5:R-:W-:Y:S08]  /*f640*/  HMMA.16816.F32.BF16 R44, R52.reuse, R60, R44 ;  /* 0x0000003c342c723c */ /* 0x060ff0000004182c */
[----:B------:R-:W-:Y:S01]  /*f650*/  HMMA.16816.F32.BF16 R48, R52, R62, R48 ;  /* 0x0000003e3430723c */ /* 0x000fe20000041830 */
[----:B------:R-:W4:Y:S02]  /*f660*/  LDSM.16.MT88.4 R60, [R116+0xe800] ;  /* 0x00e80000743c783b */ /* 0x000f240000004200 */
[----:B------:R-:W-:Y:S02]  /*f670*/  F2FP.BF16.F32.PACK_AB R52, R227, R210 ;  /* 0x000000d2e334723e */ /* 0x000fe400000010ff */
[----:B-1----:R-:W-:Y:S02]  /*f680*/  F2FP.BF16.F32.PACK_AB R53, R126, R123 ;  /* 0x0000007b7e35723e */ /* 0x002fe400000010ff */
[----:B------:R-:W-:Y:S02]  /*f690*/  F2FP.BF16.F32.PACK_AB R54, R229, R212 ;  /* 0x000000d4e536723e */ /* 0x000fe400000010ff */
[----:B------:R-:W-:Y:S07]  /*f6a0*/  F2FP.BF16.F32.PACK_AB R55, R125, R152 ;  /* 0x000000987d37723e */ /* 0x000fee00000010ff */
[C---:B--2---:R-:W-:Y:S01]  /*f6b0*/  HMMA.16816.F32.BF16 R4, R52.reuse, R56, R4 ;  /* 0x000000383404723c */ /* 0x044fe20000041804 */
[----:B------:R-:W-:Y:S07]  /*f6c0*/  MUFU.EX2 R56, R95 ;  /* 0x0000005f00387308 */ /* 0x000fee0000000800 */
[C---:B------:R-:W-:Y:S03]  /*f6d0*/  HMMA.16816.F32.BF16 R8, R52.reuse, R58, R8 ;  /* 0x0000003a3408723c */ /* 0x040fe60000041808 */
[----:B------:R-:W1:Y:S05]  /*f6e0*/  MUFU.EX2 R57, R94 ;  /* 0x0000005e00397308 */ /* 0x000e6a0000000800 */
[C---:B------:R-:W-:Y:S05]  /*f6f0*/  HMMA.16816.F32.BF16 R12, R52.reuse, R64, R12 ;  /* 0x00000040340c723c */ /* 0x040fea000004180c */
[----:B------:R2:W-:Y:S01]  /*f700*/  MUFU.EX2 R58, R92 ;  /* 0x0000005c003a7308 */ /* 0x0005e20000000800 */
[----:B------:R-:W-:Y:S04]  /*f710*/  FADD.FTZ R65, R93, R86 ;  /* 0x000000565d417221 */ /* 0x000fe80000010000 */
[----:B------:R-:W-:Y:S01]  /*f720*/  FADD.FTZ R88, R88, R65 ;  /* 0x0000004158587221 */ /* 0x000fe20000010000 */
[C---:B------:R-:W-:Y:S04]  /*f730*/  HMMA.16816.F32.BF16 R16, R52.reuse, R66, R16 ;  /* 0x000000423410723c */ /* 0x040fe80000041810 */
[----:B------:R-:W5:Y:S04]  /*f740*/  MUFU.EX2 R59, R124 ;  /* 0x0000007c003b7308 */ /* 0x000f680000000800 */
[C---:B------:R-:W-:Y:S01]  /*f750*/  HMMA.16816.F32.BF16 R20, R52.reuse, R72, R20 ;  /* 0x000000483414723c */ /* 0x040fe20000041814 */
[----:B--2---:R-:W2:Y:S07]  /*f760*/  LDSM.16.MT88.4 R92, [R118+0xcc00] ;  /* 0x00cc0000765c783b */ /* 0x004eae0000004200 */
[C---:B------:R-:W-:Y:S08]  /*f770*/  HMMA.16816.F32.BF16 R24, R52.reuse, R74, R24 ;  /* 0x0000004a3418723c */ /* 0x040ff00000041818 */
[C---:B---3--:R-:W-:Y:S03]  /*f780*/  HMMA.16816.F32.BF16 R28, R52.reuse, R68, R28 ;  /* 0x00000044341c723c */ /* 0x048fe6000004181c */
[----:B------:R-:W-:Y:S02]  /*f790*/  F2FP.BF16.F32.PACK_AB R68, R231, R214 ;  /* 0x000000d6e744723e */ /* 0x000fe400000010ff */
[----:B-1----:R-:W-:Y:S03]  /*f7a0*/  F2FP.BF16.F32.PACK_AB R69, R57, R56 ;  /* 0x000000383945723e */ /* 0x002fe600000010ff */
[C---:B------:R-:W-:Y:S03]  /*f7b0*/  HMMA.16816.F32.BF16 R32, R52.reuse, R70, R32 ;  /* 0x000000463420723c */ /* 0x040fe60000041820 */
[----:B------:R-:W-:Y:S02]  /*f7c0*/  F2FP.BF16.F32.PACK_AB R70, R237, R218 ;  /* 0x000000daed46723e */ /* 0x000fe400000010ff */
[----:B-----5:R-:W-:Y:S03]  /*f7d0*/  F2FP.BF16.F32.PACK_AB R71, R59, R58 ;  /* 0x0000003a3b47723e */ /* 0x020fe600000010ff */
[C---:B------:R-:W-:Y:S08]  /*f7e0*/  HMMA.16816.F32.BF16 R36, R52.reuse, R76, R36 ;  /* 0x0000004c3424723c */ /* 0x040ff00000041824 */
[C---:B------:R-:W-:Y:S01]  /*f7f0*/  HMMA.16816.F32.BF16 R40, R52.reuse, R78, R40 ;  /* 0x0000004e3428723c */ /* 0x040fe20000041828 */
[----:B------:R-:W-:Y:S07]  /*f800*/  LDSM.16.MT88.4 R76, [R118+0xec00] ;  /* 0x00ec0000764c783b */ /* 0x000fee0000004200 */
[C---:B----4-:R-:W-:Y:S03]  /*f810*/  HMMA.16816.F32.BF16 R44, R52.reuse, R60, R44 ;  /* 0x0000003c342c723c */ /* 0x050fe6000004182c */
[----:B------:R-:W-:Y:S04]  /*f820*/  FADD.FTZ R61, R85, R82 ;  /* 0x00000052553d7221 */ /* 0x000fe80000010000 */
[----:B------:R-:W-:Y:S01]  /*f830*/  FADD.FTZ R61, R84, R61 ;  /* 0x0000003d543d7221 */ /* 0x000fe20000010000 */
[----:B------:R-:W-:Y:S01]  /*f840*/  HMMA.16816.F32.BF16 R48, R52, R62, R48 ;  /* 0x0000003e3430723c */ /* 0x000fe20000041830 */
[----:B------:R-:W1:Y:S02]  /*f850*/  LDSM.16.MT88.4 R84, [R116+0xcc00] ;  /* 0x00cc00007454783b */ /* 0x000e640000004200 */
[----:B------:R-:W-:Y:S04]  /*f860*/  FADD.FTZ R90, R90, R61 ;  /* 0x0000003d5a5a7221 */ /* 0x000fe80000010000 */
[----:B------:R-:W-:Y:S01]  /*f870*/  FADD.FTZ R90, R89, R90 ;  /* 0x0000005a595a7221 */ /* 0x000fe20000010000 */
[C---:B------:R-:W-:Y:S05]  /*f880*/  HMMA.16816.F32.BF16 R112, R68.reuse, R108, R4 ;  /* 0x0000006c4470723c */ /* 0x040fea0000041804 */
[----:B------:R-:W-:Y:S01]  /*f890*/  FADD.FTZ R5, R91, R88 ;  /* 0x000000585b057221 */ /* 0x000fe20000010000 */
[----:B------:R-:W-:Y:S02]  /*f8a0*/  FADD.FTZ R97, R97, R90 ;  /* 0x0000005a61617221 */ /* 0x000fe40000010000 */
[C---:B------:R-:W-:Y:S03]  /*f8b0*/  HMMA.16816.F32.BF16 R108, R68.reuse, R110, R8 ;  /* 0x0000006e446c723c */ /* 0x040fe60000041808 */
[----:B------:R-:W-:Y:S01]  /*f8c0*/  FADD.FTZ R5, R98, R5 ;  /* 0x0000000562057221 */ /* 0x000fe20000010000 */
[----:B------:R-:W-:Y:S03]  /*f8d0*/  FADD.FTZ R97, R96, R97 ;  /* 0x0000006160617221 */ /* 0x000fe60000010000 */
[----:B------:R-:W-:Y:S01]  /*f8e0*/  FADD.FTZ R4, R128, R5 ;  /* 0x0000000580047221 */ /* 0x000fe20000010000 */
[C---:B------:R-:W-:Y:S03]  /*f8f0*/  HMMA.16816.F32.BF16 R104, R68.reuse, R100, R12 ;  /* 0x000000644468723c */ /* 0x040fe6000004180c */
[----:B------:R-:W-:Y:S01]  /*f900*/  FADD.FTZ R4, R99, R4 ;  /* 0x0000000463047221 */ /* 0x000fe20000010000 */
[----:B------:R-:W-:Y:S03]  /*f910*/  FADD.FTZ R130, R130, R97 ;  /* 0x0000006182827221 */ /* 0x000fe60000010000 */
[----:B------:R-:W-:Y:S01]  /*f920*/  FADD.FTZ R129, R129, R4 ;  /* 0x0000000481817221 */ /* 0x000fe20000010000 */
[C---:B------:R-:W-:Y:S01]  /*f930*/  HMMA.16816.F32.BF16 R100, R68.reuse, R102, R16 ;  /* 0x000000664464723c */ /* 0x040fe20000041810 */
[----:B------:R-:W3:Y:S02]  /*f940*/  LDSM.16.MT88.4 R4, [R116+0xec00] ;  /* 0x00ec00007404783b */ /* 0x000ee40000004200 */
[----:B------:R-:W-:Y:S01]  /*f950*/  FADD.FTZ R130, R127, R130 ;  /* 0x000000827f827221 */ /* 0x000fe20000010000 */
[----:B------:R-:W-:Y:S03]  /*f960*/  FADD.FTZ R132, R132, R129 ;  /* 0x0000008184847221 */ /* 0x000fe60000010000 */
[----:B------:R-:W-:Y:S01]  /*f970*/  FADD.FTZ R131, R131, R130 ;  /* 0x0000008283837221 */ /* 0x000fe20000010000 */
[C---:B--2---:R-:W-:Y:S03]  /*f980*/  HMMA.16816.F32.BF16 R96, R68.reuse, R92, R20 ;  /* 0x0000005c4460723c */ /* 0x044fe60000041814 */
[----:B------:R-:W-:Y:S01]  /*f990*/  FADD.FTZ R131, R134, R131 ;  /* 0x0000008386837221 */ /* 0x000fe20000010000 */
[----:B------:R-:W-:Y:S03]  /*f9a0*/  FADD.FTZ R9, R135, R132 ;  /* 0x0000008487097221 */ /* 0x000fe60000010000 */
[----:B------:R-:W-:Y:S01]  /*f9b0*/  FADD.FTZ R140, R140, R131 ;  /* 0x000000838c8c7221 */ /* 0x000fe20000010000 */
[C---:B------:R-:W-:Y:S03]  /*f9c0*/  HMMA.16816.F32.BF16 R92, R68.reuse, R94, R24 ;  /* 0x0000005e445c723c */ /* 0x040fe60000041818 */
[----:B------:R-:W-:Y:S01]  /*f9d0*/  FADD.FTZ R9, R138, R9 ;  /* 0x000000098a097221 */ /* 0x000fe20000010000 */
[----:B------:R-:W-:Y:S03]  /*f9e0*/  FADD.FTZ R140, R133, R140 ;  /* 0x0000008c858c7221 */ /* 0x000fe60000010000 */
[----:B------:R-:W-:Y:S01]  /*f9f0*/  FADD.FTZ R8, R136, R9 ;  /* 0x0000000988087221 */ /* 0x000fe20000010000 */
[C---:B-1----:R-:W-:Y:S03]  /*fa00*/  HMMA.16816.F32.BF16 R88, R68.reuse, R84, R28 ;  /* 0x000000544458723c */ /* 0x042fe6000004181c */
[----:B------:R-:W-:Y:S01]  /*fa10*/  FADD.FTZ R139, R139, R140 ;  /* 0x0000008c8b8b7221 */ /* 0x000fe20000010000 */
[----:B------:R-:W-:Y:S03]  /*fa20*/  FADD.FTZ R8, R137, R8 ;  /* 0x0000000889087221 */ /* 0x000fe60000010000 */
[----:B------:R-:W-:Y:S01]  /*fa30*/  FADD.FTZ R142, R142, R139 ;  /* 0x0000008b8e8e7221 */ /* 0x000fe20000010000 */
        /* <DEDUP_REMOVED lines=12> */
[C---:B---3--:R-:W-:Y:S03]  /*fb00*/  HMMA.16816.F32.BF16 R72, R68.reuse, R4, R44 ;  /* 0x000000044448723c */ /* 0x048fe6000004182c */
[----:B------:R-:W-:Y:S01]  /*fb10*/  MOV R3, R0 ;  /* 0x0000000000037202 */ /* 0x000fe20000000f00 */
[----:B------:R-:W-:Y:S01]  /*fb20*/  FADD.FTZ R123, R123, R150 ;  /* 0x000000967b7b7221 */ /* 0x000fe20000010000 */
[----:B------:R-:W-:Y:S03]  /*fb30*/  FADD.FTZ R227, R227, R210 ;  /* 0x000000d2e3e37221 */ /* 0x000fe60000010000 */
[----:B------:R-:W-:Y:S01]  /*fb40*/  FADD.FTZ R123, R126, R123 ;  /* 0x0000007b7e7b7221 */ /* 0x000fe20000010000 */
[----:B------:R-:W-:Y:S01]  /*fb50*/  FADD.FTZ R212, R212, R227 ;  /* 0x000000e3d4d47221 */ /* 0x000fe20000010000 */
[----:B------:R-:W-:Y:S03]  /*fb60*/  HMMA.16816.F32.BF16 R68, R68, R6, R48 ;  /* 0x000000064444723c */ /* 0x000fe60000041830 */
[----:B------:R-:W-:Y:S01]  /*fb70*/  FADD.FTZ R152, R152, R123 ;  /* 0x0000007b98987221 */ /* 0x000fe20000010000 */
[----:B------:R-:W-:Y:S03]  /*fb80*/  FADD.FTZ R229, R229, R212 ;  /* 0x000000d4e5e57221 */ /* 0x000fe60000010000 */
        /* <DEDUP_REMOVED lines=9> */
[----:B------:R-:W-:Y:S06]  /*fc20*/  @P0 BRA `(.L_x_551) ;  /* 0xffffffbc008c0947 */ /* 0x000fec000383ffff */
.L_x_547:
        /* <DEDUP_REMOVED lines=178> */
.L_x_553:
[----:B------:R-:W-:Y:S05]  /*10750*/  BSYNC.RECONVERGENT B0 ;  /* 0x0000000000007941 */ /* 0x000fea0003800200 */
.L_x_552:
        /* <DEDUP_REMOVED lines=30> */
.L_x_555:
[----:B------:R-:W-:Y:S05]  /*10940*/  BSYNC.RECONVERGENT B0 ;  /* 0x0000000000007941 */ /* 0x000fea0003800200 */
.L_x_554:
        /* <DEDUP_REMOVED lines=23> */
.L_x_556:
        /* <DEDUP_REMOVED lines=12> */
.L_x_5477:


//--------------------- .text._ZN5flash24flash_fwd_splitkv_kernelI23Flash_fwd_kernel_traitsILi96ELi64ELi128ELi4ELb0ELb0EN7cutlass10bfloat16_tE19Flash_kernel_traitsILi96ELi64ELi128ELi4ES3_EELb1ELb0ELb0ELb0ELb0ELb0ELb0ELb1EEEvNS_16Flash_fwd_paramsE --------------------------
	.section	.text._ZN5flash24flash_fwd_splitkv_kernelI23Flash_fwd_kernel_traitsILi96ELi64ELi128ELi4ELb0ELb0EN7cutlass10bfloat16_tE19Flash_kernel_traitsILi96ELi64ELi128ELi4ES3_EELb1ELb0ELb0ELb0ELb0ELb0ELb0ELb1EEEvNS_16Flash_fwd_paramsE,"ax",@progbits
	.align	128
        .global         _ZN5flash24flash_fwd_splitkv_kernelI23Flash_fwd_kernel_traitsILi96ELi64ELi128ELi4ELb0ELb0EN7cutlass10bfloat16_tE19Flash_kernel_traitsILi96ELi64ELi128ELi4ES3_EELb1ELb0ELb0ELb0ELb0ELb0ELb0ELb1EEEvNS_16Flash_fwd_paramsE
        .type           _ZN5flash24flash_fwd_splitkv_kernelI23Flash_fwd_kernel_traitsILi96ELi64ELi128ELi4ELb0ELb0EN7cutlass10bfloat16_tE19Flash_kernel_traitsILi96ELi64ELi128ELi4ES3_EELb1ELb0ELb0ELb0ELb0ELb0ELb0ELb1EEEvNS_16Flash_fwd_paramsE,@function
        .size           _ZN5flash24flash_fwd_splitkv_kernelI23Flash_fwd_kernel_traitsILi96ELi64ELi128ELi4ELb0ELb0EN7cutlass10bfloat16_tE19Flash_kernel_traitsILi96ELi64ELi128ELi4ES3_EELb1ELb0ELb0ELb0ELb0ELb0ELb0ELb1EEEvNS_16Flash_fwd_paramsE,(.L_x_5478 - _ZN5flash24flash_fwd_splitkv_kernelI23Flash_fwd_kernel_traitsILi96ELi64ELi128ELi4ELb0ELb0EN7cutlass10bfloat16_tE19Flash_kernel_traitsILi96ELi64ELi128ELi4ES3_EELb1ELb0ELb0ELb0ELb0ELb0ELb0ELb1EEEvNS_16Flash_fwd_paramsE)
        .other          _ZN5flash24flash_fwd_splitkv_kernelI23Flash_fwd_kernel_traitsILi96ELi64ELi128ELi4ELb0ELb0EN7cutlass10bfloat16_tE19Flash_kernel_traitsILi96ELi64ELi128ELi4ES3_EELb1ELb0ELb0ELb0ELb0ELb0ELb0ELb1EEEvNS_16Flash_fwd_paramsE,@"STO_CUDA_ENTRY STV_DEFAULT"
_ZN5flash24flash_fwd_splitkv_kernelI23Flash_fwd_kernel_traitsILi96ELi64ELi128ELi4ELb0ELb0EN7cutlass10bfloat16_tE19Flash_kernel_traitsILi96ELi64ELi128ELi4ES3_EELb1ELb0ELb0ELb0ELb0ELb0ELb0ELb1EEEvNS_16Flash_fwd_paramsE:
.text._ZN5flash24flash_fwd_splitkv_kernelI23Flash_fwd_kernel_traitsILi96ELi64ELi128ELi4ELb0ELb0EN7cutlass10bfloat16_tE19Flash_kernel_traitsILi96ELi64ELi128ELi4ES3_EELb1ELb0ELb0ELb0ELb0ELb0ELb0ELb1EEEvNS_16Flash_fwd_paramsE:
[----:B------:R-:W-:Y:S01]  /*0000*/  LDC R1, c[0x0][0x37c] ;  /* 0x0000df00ff017b82 */ /* 0x000fe20000000800 */
[----:B------:R-:W1:Y:S07]  /*0010*/  S2R R172, SR_CTAID.Y ;  /* 0x0000000000ac7919 */ /* 0x000e6e0000002600 */
[----:B------:R-:W2:Y:S01]  /*0020*/  LDC.64 R4, c[0x0][0x460] ;  /* 0x00011800ff047b82 */ /* 0x000ea20000000a00 */
[----:B------:R-:W3:Y:S01]  /*0030*/  LDCU.64 UR4, c[0x0][0x470] ;  /* 0x00008e00ff0477ac */ /* 0x000ee20008000a00 */
[----:B------:R-:W-:Y:S01]  /*0040*/  IMAD.MOV.U32 R170, RZ, RZ, -0x1 ;  /* 0xffffffffffaa7424 */ /* 0x000fe200078e00ff */
[----:B------:R-:W4:Y:S05]  /*0050*/  LDCU.64 UR6, c[0x0][0x358] ;  /* 0x00006b00ff0677ac */ /* 0x000f2a0008000a00 */
[----:B------:R-:W4:Y:S08]  /*0060*/  LDC.64 R2, c[0x0][0x478] ;  /* 0x00011e00ff027b82 */ /* 0x000f300000000a00 */
[----:B------:R-:W4:Y:S01]  /*0070*/  LDC.64 R6, c[0x0][0x460] ;  /* 0x00011800ff067b82 */ /* 0x000f220000000a00 */
[----:B--2---:R-:W-:-:S02]  /*0080*/  ISETP.NE.U32.AND P0, PT, R4, RZ, PT ;  /* 0x000000ff0400720c */ /* 0x004fc40003f05070 */
[----:B------:R-:W-:Y:S02]  /*0090*/  ISETP.NE.U32.AND P3, PT, R4, RZ, PT ;  /* 0x000000ff0400720c */ /* 0x000fe40003f65070 */
[C---:B------:R-:W-:Y:S02]  /*00a0*/  ISETP.NE.AND.EX P0, PT, R5.reuse, RZ, PT, P0 ;  /* 0x000000ff0500720c */ /* 0x040fe40003f05300 */
[----:B------:R-:W-:Y:S01]  /*00b0*/  ISETP.NE.AND.EX P3, PT, R5, RZ, PT, P3 ;  /* 0x000000ff0500720c */ /* 0x000fe20003f65330 */
[----:B-1----:R-:W-:Y:S01]  /*00c0*/  IMAD.SHL.U32 R9, R172, 0x4, RZ ;  /* 0x00000004ac097824 */ /* 0x002fe200078e00ff */
[----:B------:R-:W1:Y:S01]  /*00d0*/  LDC.64 R4, c[0x0][0x468] ;  /* 0x00011a00ff047b82 */ /* 0x000e620000000a00 */
[----:B---3--:R-:W-:Y:S02]  /*00e0*/  ISETP.NE.U32.AND P2, PT, RZ, UR4, PT ;  /* 0x00000004ff007c0c */ /* 0x008fe4000bf45070 */
[----:B----4-:R-:W-:Y:S02]  /*00f0*/  ISETP.NE.U32.AND P1, PT, R2, RZ, PT ;  /* 0x000000ff0200720c */ /* 0x010fe40003f25070 */
[----:B------:R-:W-:Y:S01]  /*0100*/  IADD3 R112, P4, PT, R9, UR4, RZ ;  /* 0x0000000409707c10 */ /* 0x000fe2000ff9e0ff */
[----:B------:R-:W2:Y:S01]  /*0110*/  LDCU.U8 UR4, c[0x0][0x532] ;  /* 0x0000a640ff0477ac */ /* 0x000ea20008000000 */
[----:B------:R-:W-:Y:S01]  /*0120*/  ISETP.NE.AND.EX P1, PT, R3, RZ, PT, P1 ;  /* 0x000000ff0300720c */ /* 0x000fe20003f25310 */
[----:B------:R-:W-:Y:S01]  /*0130*/  IMAD.WIDE.U32 R6, R172, 0x4, R6 ;  /* 0x00000004ac067825 */ /* 0x000fe200078e0006 */
[----:B------:R-:W-:-:S04]  /*0140*/  SHF.R.U32.HI R8, RZ, 0x1e, R172 ;  /* 0x0000001eff087819 */ /* 0x000fc800000116ac */
[----:B------:R-:W-:Y:S01]  /*0150*/  IADD3.X R113, PT, PT, R8, UR5, RZ, P4, !PT ;  /* 0x0000000508717c10 */ /* 0x000fe2000a7fe4ff */
[----:B------:R-:W3:Y:S01]  /*0160*/  @P0 LDG.E R170, desc[UR6][R6.64] ;  /* 0x0000000606aa0981 */ /* 0x000ee2000c1e1900 */
[----:B------:R-:W-:-:S03]  /*0170*/  ISETP.NE.AND.EX P2, PT, RZ, UR5, PT, P2 ;  /* 0x00000005ff007c0c */ /* 0x000fc6000bf45320 */
[----:B------:R4:W3:Y:S01]  /*0180*/  @P3 LDG.E R15, desc[UR6][R6.64+0x4] ;  /* 0x00000406060f3981 */ /* 0x0008e2000c1e1900 */
[----:B------:R-:W-:Y:S01]  /*0190*/  IMAD.MOV.U32 R0, RZ, RZ, RZ ;  /* 0x000000ffff007224 */ /* 0x000fe200078e00ff */
[----:B------:R-:W-:Y:S02]  /*01a0*/  @P1 IADD3 R2, P0, PT, R9, R2, RZ ;  /* 0x0000000209021210 */ /* 0x000fe40007f1e0ff */
[----:B--2---:R-:W-:-:S03]  /*01b0*/  ISETP.NE.AND P4, PT, RZ, UR4, PT ;  /* 0x00000004ff007c0c */ /* 0x004fc6000bf85270 */
[----:B------:R-:W-:Y:S01]  /*01c0*/  @P1 IMAD.X R3, R8, 0x1, R3, P0 ;  /* 0x0000000108031824 */ /* 0x000fe200000e0603 */
[----:B-1----:R-:W-:Y:S02]  /*01d0*/  ISETP.EQ.U32.AND P5, PT, R4, RZ, PT ;  /* 0x000000ff0400720c */ /* 0x002fe40003fa2070 */
[----:B------:R1:W5:Y:S02]  /*01e0*/  @P2 LDG.E R0, desc[UR6][R112.64] ;  /* 0x0000000670002981 */ /* 0x000364000c1e1900 */
[----:B------:R-:W-:Y:S02]  /*01f0*/  ISETP.EQ.OR.EX P5, PT, R5, RZ, !P4, P5 ;  /* 0x000000ff0500720c */ /* 0x000fe400067a2750 */
[----:B------:R-:W-:Y:S01]  /*0200*/  IADD3 R10, P0, PT, R9, R4, RZ ;  /* 0x00000004090a7210 */ /* 0x000fe20007f1e0ff */
[----:B------:R-:W2:Y:S04]  /*0210*/  S2R R13, SR_CTAID.X ;  /* 0x00000000000d7919 */ /* 0x000ea80000002500 */
[----:B------:R-:W-:-:S02]  /*0220*/  IMAD.X R11, R8, 0x1, R5, P0 ;  /* 0x00000001080b7824 */ /* 0x000fc400000e0605 */
[----:B----4-:R-:W-:Y:S01]  /*0230*/  IMAD.MOV.U32 R7, RZ, RZ, -0x1 ;  /* 0xffffffffff077424 */ /* 0x010fe200078e00ff */
[----:B------:R-:W4:Y:S01]  /*0240*/  @!P3 LDC R174, c[0x0][0x434] ;  /* 0x00010d00ffaebb82 */ /* 0x000f220000000800 */
[----:B------:R1:W5:Y:S04]  /*0250*/  @P1 LDG.E R59, desc[UR6][R2.64] ;  /* 0x00000006023b1981 */ /* 0x000368000c1e1900 */
[----:B------:R1:W5:Y:S01]  /*0260*/  @!P5 LDG.E R7, desc[UR6][R10.64] ;  /* 0x000000060a07d981 */ /* 0x000362000c1e1900 */
[----:B------:R-:W-:Y:S02]  /*0270*/  ISETP.NE.U32.AND P0, PT, R4, RZ, PT ;  /* 0x000000ff0400720c */ /* 0x000fe40003f05070 */
[----:B------:R-:W1:Y:S02]  /*0280*/  @!P1 LDC R6, c[0x0][0x43c] ;  /* 0x00010f00ff069b82 */ /* 0x000e640000000800 */
[----:B------:R-:W-:Y:S01]  /*0290*/  ISETP.NE.AND.EX P0, PT, R5, RZ, PT, P0 ;  /* 0x000000ff0500720c */ /* 0x000fe20003f05300 */
[----:B------:R-:W1:-:S12]  /*02a0*/  S2R R171, SR_CTAID.Z ;  /* 0x0000000000ab7919 */ /* 0x000e580000002700 */
[----:B------:R-:W1:Y:S08]  /*02b0*/  @!P0 LDC R5, c[0x0][0x438] ;  /* 0x00010e00ff058b82 */ /* 0x000e700000000800 */
[----:B------:R-:W1:Y:S01]  /*02c0*/  @!P1 LDC.64 R2, c[0x0][0x488] ;  /* 0x00012200ff029b82 */ /* 0x000e620000000a00 */
[----:B--2---:R-:W-:Y:S02]  /*02d0*/  IMAD.SHL.U32 R173, R13, 0x40, RZ ;  /* 0x000000400dad7824 */ /* 0x004fe400078e00ff */
[----:B---3--:R-:W-:-:S05]  /*02e0*/  @P3 IMAD.IADD R174, R15, 0x1, -R170 ;  /* 0x000000010fae3824 */ /* 0x008fca00078e0aaa */
[----:B----4-:R-:W-:Y:S01]  /*02f0*/  ISETP.GT.AND P3, PT, R174, R173, PT ;  /* 0x000000adae00720c */ /* 0x010fe20003f64270 */
[----:B-1----:R-:W-:-:S12]  /*0300*/  @!P0 BRA `(.L_x_557) ;  /* 0x00000000000c8947 */ /* 0x002fd80003800000 */
[----:B------:R-:W2:Y:S02]  /*0310*/  @P4 LDG.E R4, desc[UR6][R10.64+0x4] ;  /* 0x000004060a044981 */ /* 0x000ea4000c1e1900 */
[----:B--2--5:R-:W-:-:S06]  /*0320*/  @P4 IADD3 R5, PT, PT, R4, -R7, RZ ;  /* 0x8000000704054210 */ /* 0x024fcc0007ffe0ff */
[----:B------:R1:W5:Y:S02]  /*0330*/  @!P4 LDG.E R5, desc[UR6][R10.64] ;  /* 0x000000060a05c981 */ /* 0x000364000c1e1900 */
.L_x_557:
[----:B------:R-:W-:Y:S01]  /*0340*/  @!P1 ISETP.NE.U32.AND P0, PT, R2, RZ, PT ;  /* 0x000000ff0200920c */ /* 0x000fe20003f05070 */
[----:B------:R-:W-:-:S12]  /*0350*/  @!P3 EXIT ;  /* 0x000000000000b94d */ /* 0x000fd80003800000 */
[----:B------:R-:W2:Y:S01]  /*0360*/  LDCU UR5, c[0x0][0x438] ;  /* 0x00008700ff0577ac */ /* 0x000ea20008000800 */
[----:B------:R-:W-:Y:S01]  /*0370*/  @!P1 ISETP.NE.AND.EX P0, PT, R3, RZ, PT, P0 ;  /* 0x000000ff0300920c */ /* 0x000fe20003f05300 */
[--C-:B-----5:R-:W-:Y:S01]  /*0380*/  IMAD.IADD R62, R5, 0x1, -R0.reuse ;  /* 0x00000001053e7824 */ /* 0x120fe200078e0a00 */
[----:B------:R-:W3:Y:S01]  /*0390*/  S2R R160, SR_TID.X ;  /* 0x0000000000a07919 */ /* 0x000ee20000002100 */
[----:B------:R-:W4:Y:S01]  /*03a0*/  LDCU UR4, c[0x0][0x508] ;  /* 0x0000a100ff0477ac */ /* 0x000f220008000800 */
[----:B------:R-:W-:Y:S01]  /*03b0*/  @!P1 SEL R3, R6, RZ, P0 ;  /* 0x000000ff06039207 */ /* 0x000fe20000000000 */
[----:B------:R-:W-:-:S04]  /*03c0*/  @P1 IMAD.IADD R59, R59, 0x1, -R0 ;  /* 0x000000013b3b1824 */ /* 0x000fc800078e0a00 */
[----:B------:R-:W-:Y:S02]  /*03d0*/  @!P1 IMAD.IADD R59, R62, 0x1, R3 ;  /* 0x000000013e3b9824 */ /* 0x000fe400078e0203 */
[----:B------:R-:W-:Y:S02]  /*03e0*/  VIADD R3, R13, 0x1 ;  /* 0x000000010d037836 */ /* 0x000fe40000000000 */
[----:B------:R-:W-:Y:S02]  /*03f0*/  VIADD R5, R59, 0x7f ;  /* 0x0000007f3b057836 */ /* 0x000fe40000000000 */
[----:B------:R-:W-:Y:S01]  /*0400*/  IMAD R2, R3, 0x40, -R174 ;  /* 0x0000004003027824 */ /* 0x000fe200078e0aae */
[----:B--2---:R-:W-:Y:S02]  /*0410*/  UIADD3 UR5, UPT, UPT, UR5, 0x7f, URZ ;  /* 0x0000007f05057890 */ /* 0x004fe4000fffe0ff */
[----:B------:R-:W-:Y:S02]  /*0420*/  SHF.R.S32.HI R4, RZ, 0x1f, R5 ;  /* 0x0000001fff047819 */ /* 0x000fe40000011405 */
[----:B----4-:R-:W-:Y:S01]  /*0430*/  IADD3 R3, PT, PT, R5, UR4, R2 ;  /* 0x0000000405037c10 */ /* 0x010fe2000fffe002 */
[----:B------:R-:W-:Y:S01]  /*0440*/  USHF.R.S32.HI UR4, URZ, 0x1f, UR5 ;  /* 0x0000001fff047899 */ /* 0x000fe20008011405 */
[----:B------:R-:W-:-:S02]  /*0450*/  LEA.HI R4, R4, R5, RZ, 0x7 ;  /* 0x0000000504047211 */ /* 0x000fc400078f38ff */
        /* <DEDUP_REMOVED lines=9> */
[----:B------:R-:W-:Y:S01]  /*04f0*/  ISETP.NE.AND P0, PT, R170, -0x1, PT ;  /* 0xffffffffaa00780c */ /* 0x000fe20003f05270 */
[----:B------:R-:W2:Y:S01]  /*0500*/  LDC.64 R2, c[0x0][0x408] ;  /* 0x00010200ff027b82 */ /* 0x000ea20000000a00 */
[----:B------:R-:W-:Y:S01]  /*0510*/  IMAD.SHL.U32 R0, R160, 0x8, RZ ;  /* 0x00000008a0007824 */ /* 0x000fe200078e00ff */
[----:B------:R-:W3:Y:S01]  /*0520*/  LDCU.64 UR4, c[0x0][0x410] ;  /* 0x00008200ff0477ac */ /* 0x000ee20008000a00 */
[----:B------:R-:W-:Y:S01]  /*0530*/  SHF.R.U32.HI R160, RZ, 0x2, R160 ;  /* 0x00000002ffa07819 */ /* 0x000fe200000116a0 */
[----:B------:R-:W-:Y:S04]  /*0540*/  BSSY.RECONVERGENT B0, `(.L_x_559) ;  /* 0x0000025000007945 */ /* 0x000fe80003800200 */
[----:B------:R-:W4:Y:S08]  /*0550*/  LDC R6, c[0x0][0x3e0] ;  /* 0x0000f800ff067b82 */ /* 0x000f300000000800 */
[----:B------:R-:W5:Y:S01]  /*0560*/  @!P0 LDC.64 R4, c[0x0][0x400] ;  /* 0x00010000ff048b82 */ /* 0x000f620000000a00 */
[----:B--2---:R-:W-:-:S04]  /*0570*/  @P0 IMAD.WIDE.U32 R8, R170, R2, RZ ;  /* 0x00000002aa080225 */ /* 0x004fc800078e00ff */
[----:B-----5:R-:W-:Y:S01]  /*0580*/  @!P0 IMAD.WIDE.U32 R14, R172, R4, RZ ;  /* 0x00000004ac0e8225 */ /* 0x020fe200078e00ff */
[----:B------:R-:W-:Y:S02]  /*0590*/  LOP3.LUT R4, R0, 0x18, RZ, 0xc0, !PT ;  /* 0x0000001800047812 */ /* 0x000fe400078ec0ff */
[----:B------:R-:W-:Y:S01]  /*05a0*/  @P0 MOV R14, R8 ;  /* 0x00000008000e0202 */ /* 0x000fe20000000f00 */
[----:B------:R-:W-:Y:S01]  /*05b0*/  @!P0 IMAD R7, R172, R5, R15 ;  /* 0x00000005ac078224 */ /* 0x000fe200078e020f */
[----:B------:R-:W2:Y:S01]  /*05c0*/  LDC R0, c[0x0][0x434] ;  /* 0x00010d00ff007b82 */ /* 0x000ea20000000800 */
[----:B------:R-:W-:Y:S01]  /*05d0*/  IMAD.MOV.U32 R5, RZ, RZ, RZ ;  /* 0x000000ffff057224 */ /* 0x000fe200078e00ff */
[----:B------:R-:W-:Y:S01]  /*05e0*/  LOP3.LUT R12, R4, 0x20, RZ, 0xfc, !PT ;  /* 0x00000020040c7812 */ /* 0x000fe200078efcff */
[----:B------:R-:W-:Y:S02]  /*05f0*/  @P0 IMAD R7, R170, R3, R9 ;  /* 0x00000003aa070224 */ /* 0x000fe400078e0209 */
[----:B-1----:R-:W-:-:S04]  /*0600*/  IMAD.WIDE.U32 R10, R173, R2, R4 ;  /* 0x00000002ad0a7225 */ /* 0x002fc800078e0004 */
[----:B------:R-:W-:Y:S01]  /*0610*/  IMAD R8, R173, R3, R11 ;  /* 0x00000003ad087224 */ /* 0x000fe200078e020b */
[----:B------:R-:W-:Y:S02]  /*0620*/  IADD3 R14, P0, PT, R14, R10, RZ ;  /* 0x0000000a0e0e7210 */ /* 0x000fe40007f1e0ff */
[----:B------:R-:W-:Y:S02]  /*0630*/  IADD3 R10, PT, PT, R160, 0x20, RZ ;  /* 0x00000020a00a7810 */ /* 0x000fe40007ffe0ff */
[----:B------:R-:W-:Y:S01]  /*0640*/  LOP3.LUT R11, R4, 0x40, RZ, 0xfc, !PT ;  /* 0x00000040040b7812 */ /* 0x000fe200078efcff */
[----:B------:R-:W-:Y:S01]  /*0650*/  IMAD.X R15, R7, 0x1, R8, P0 ;  /* 0x00000001070f7824 */ /* 0x000fe200000e0608 */
[----:B------:R-:W-:Y:S01]  /*0660*/  IADD3 R7, PT, PT, -R173, R174, RZ ;  /* 0x000000aead077210 */ /* 0x000fe20007ffe1ff */
[----:B---3--:R-:W-:-:S03]  /*0670*/  IMAD.WIDE.U32 R14, R171, UR4, R14 ;  /* 0x00000004ab0e7c25 */ /* 0x008fc6000f8e000e */
[-C--:B------:R-:W-:Y:S02]  /*0680*/  ISETP.GE.AND P0, PT, R160, R7.reuse, PT ;  /* 0x00000007a000720c */ /* 0x080fe40003f06270 */
[----:B------:R-:W-:Y:S01]  /*0690*/  ISETP.GE.AND P1, PT, R10, R7, PT ;  /* 0x000000070a00720c */ /* 0x000fe20003f26270 */
[----:B------:R-:W-:-:S10]  /*06a0*/  IMAD R17, R171, UR5, R15 ;  /* 0x00000005ab117c24 */ /* 0x000fd4000f8e020f */
[----:B----4-:R-:W-:Y:S05]  /*06b0*/  @P0 BRA `(.L_x_560) ;  /* 0x0000000000340947 */ /* 0x010fea0003800000 */
[----:B------:R-:W1:Y:S01]  /*06c0*/  LDCU UR8, c[0x0][0x440] ;  /* 0x00008800ff0877ac */ /* 0x000e620008000800 */
[----:B------:R-:W-:Y:S01]  /*06d0*/  IMAD.MOV.U32 R16, RZ, RZ, R14 ;  /* 0x000000ffff107224 */ /* 0x000fe200078e000e */
[----:B------:R-:W3:Y:S03]  /*06e0*/  LDCU.64 UR4, c[0x0][0x3f0] ;  /* 0x00007e00ff0477ac */ /* 0x000ee60008000a00 */
[----:B------:R-:W-:-:S04]  /*06f0*/  IMAD.WIDE.U32 R20, R160, R2, R16 ;  /* 0x00000002a0147225 */ /* 0x000fc800078e0010 */
[----:B------:R-:W-:Y:S01]  /*0700*/  IMAD R8, R160, R3, R21 ;  /* 0x00000003a0087224 */ /* 0x000fe200078e0215 */
[----:B-1----:R-:W-:Y:S02]  /*0710*/  ISETP.GE.AND P4, PT, R4, UR8, PT ;  /* 0x0000000804007c0c */ /* 0x002fe4000bf86270 */
[----:B------:R-:W-:Y:S02]  /*0720*/  ISETP.GE.AND P3, PT, R12, UR8, PT ;  /* 0x000000080c007c0c */ /* 0x000fe4000bf66270 */
[----:B------:R-:W-:Y:S02]  /*0730*/  ISETP.GE.AND P2, PT, R11, UR8, PT ;  /* 0x000000080b007c0c */ /* 0x000fe4000bf46270 */
[----:B---3--:R-:W-:-:S04]  /*0740*/  LEA R18, P0, R20, UR4, 0x1 ;  /* 0x0000000414127c11 */ /* 0x008fc8000f8008ff */
[----:B------:R-:W-:-:S05]  /*0750*/  LEA.HI.X R19, R20, UR5, R8, 0x1, P0 ;  /* 0x0000000514137c11 */ /* 0x000fca00080f0c08 */
[----:B------:R1:W-:Y:S04]  /*0760*/  @!P4 STG.E.128 desc[UR6][R18.64], RZ ;  /* 0x000000ff1200c986 */ /* 0x0003e8000c101d06 */
[----:B------:R1:W-:Y:S04]  /*0770*/  @!P3 STG.E.128 desc[UR6][R18.64+0x40], RZ ;  /* 0x000040ff1200b986 */ /* 0x0003e8000c101d06 */
[----:B------:R1:W-:Y:S02]  /*0780*/  @!P2 STG.E.128 desc[UR6][R18.64+0x80], RZ ;  /* 0x000080ff1200a986 */ /* 0x0003e4000c101d06 */
.L_x_560:
[----:B------:R-:W-:Y:S05]  /*0790*/  BSYNC.RECONVERGENT B0 ;  /* 0x0000000000007941 */ /* 0x000fea0003800200 */
.L_x_559:
        /* <DEDUP_REMOVED lines=19> */
.L_x_562:
[----:B------:R-:W-:Y:S05]  /*08d0*/  BSYNC.RECONVERGENT B0 ;  /* 0x0000000000007941 */ /* 0x000fea0003800200 */
.L_x_561:
[----:B------:R-:W4:Y:S01]  /*08e0*/  LDCU.64 UR4, c[0x0][0x420] ;  /* 0x00008400ff0477ac */ /* 0x000f220008000a00 */
[----:B------:R-:W-:Y:S01]  /*08f0*/  IMAD R6, R172, R6, R171 ;  /* 0x00000006ac067224 */ /* 0x000fe200078e02ab */
[----:B------:R-:W-:-:S03]  /*0900*/  ISETP.NE.AND P2, PT, R4, RZ, PT ;  /* 0x000000ff0400720c */ /* 0x000fc60003f45270 */
[----:B--2---:R-:W-:Y:S01]  /*0910*/  IMAD R173, R6, R0, R173 ;  /* 0x0000000006ad7224 */ /* 0x004fe200078e02ad */
[-C--:B------:R-:W-:Y:S02]  /*0920*/  ISETP.GE.OR P1, PT, R160, R7.reuse, P2 ;  /* 0x00000007a000720c */ /* 0x080fe40001726670 */
[----:B------:R-:W-:Y:S02]  /*0930*/  ISETP.GE.OR P2, PT, R10, R7, P2 ;  /* 0x000000070a00720c */ /* 0x000fe40001746670 */
[----:B---3--:R-:W-:-:S04]  /*0940*/  IADD3 R3, P0, PT, R173, R160, RZ ;  /* 0x000000a0ad037210 */ /* 0x008fc80007f1e0ff */
[----:B------:R-:W-:Y:S02]  /*0950*/  LEA.HI.X.SX32 R0, R173, RZ, 0x1, P0 ;  /* 0x000000ffad007211 */ /* 0x000fe400000f0eff */
[----:B----4-:R-:W-:-:S03]  /*0960*/  LEA R2, P0, R3, UR4, 0x2 ;  /* 0x0000000403027c11 */ /* 0x010fc6000f8010ff */
[----:B------:R-:W-:Y:S01]  /*0970*/  @!P1 IMAD.MOV.U32 R5, RZ, RZ, 0x7f800000 ;  /* 0x7f800000ff059424 */ /* 0x000fe200078e00ff */
[----:B------:R-:W-:-:S05]  /*0980*/  LEA.HI.X R3, R3, UR5, R0, 0x2, P0 ;  /* 0x0000000503037c11 */ /* 0x000fca00080f1400 */
[----:B------:R2:W-:Y:S01]  /*0990*/  @!P1 STG.E desc[UR6][R2.64], R5 ;  /* 0x0000000502009986 */ /* 0x0005e2000c101906 */
[----:B------:R-:W-:Y:S05]  /*09a0*/  @P2 EXIT ;  /* 0x000000000000294d */ /* 0x000fea0003800000 */
[----:B--2---:R-:W-:-:S05]  /*09b0*/  MOV R5, 0x7f800000 ;  /* 0x7f80000000057802 */ /* 0x004fca0000000f00 */
[----:B------:R-:W-:Y:S01]  /*09c0*/  STG.E desc[UR6][R2.64+0x80], R5 ;  /* 0x0000800502007986 */ /* 0x000fe2000c101906 */
[----:B------:R-:W-:Y:S05]  /*09d0*/  EXIT ;  /* 0x000000000000794d */ /* 0x000fea0003800000 */
.L_x_558:
        /* <DEDUP_REMOVED lines=11> */
.L_x_563:
[----:B------:R-:W-:Y:S05]  /*0a90*/  BRA.U !UP0, `(.L_x_564) ;  /* 0x0000000508a07547 */ /* 0x000fea000b800000 */
[----:B------:R-:W2:Y:S01]  /*0aa0*/  LDC R5, c[0x0][0x4f0] ;  /* 0x00013c00ff057b82 */ /* 0x000ea20000000800 */
[----:B-----5:R-:W-:Y:S01]  /*0ab0*/  LEA R6, R56, 0xffffff80, 0x7 ;  /* 0xffffff8038067811 */ /* 0x020fe200078e38ff */
[----:B------:R-:W3:Y:S03]  /*0ac0*/  LDCU.64 UR4, c[0x0][0x4e8] ;  /* 0x00009d00ff0477ac */ /* 0x000ee60008000a00 */
[----:B------:R-:W-:Y:S01]  /*0ad0*/  IABS R0, R6 ;  /* 0x0000000600007213 */ /* 0x000fe20000000000 */
[----:B------:R-:W4:Y:S01]  /*0ae0*/  LDCU.64 UR8, c[0x0][0x3a0] ;  /* 0x00007400ff0877ac */ /* 0x000f220008000a00 */
[----:B------:R-:W4:Y:S01]  /*0af0*/  LDCU.64 UR14, c[0x0][0x3b8] ;  /* 0x00007700ff0e77ac */ /* 0x000f220008000a00 */
[----:B--2---:R-:W-:-:S04]  /*0b00*/  IABS R3, R5 ;  /* 0x0000000500037213 */ /* 0x004fc80000000000 */
[----:B------:R-:W2:Y:S08]  /*0b10*/  I2F.RP R4, R3 ;  /* 0x0000000300047306 */ /* 0x000eb00000209400 */
[----:B--2---:R-:W2:Y:S02]  /*0b20*/  MUFU.RCP R8, R4 ;  /* 0x0000000400087308 */ /* 0x004ea40000001000 */
[----:B--2---:R-:W-:-:S06]  /*0b30*/  IADD3 R8, PT, PT, R8, 0xffffffe, RZ ;  /* 0x0ffffffe08087810 */ /* 0x004fcc0007ffe0ff */
[----:B------:R-:W2:Y:S02]  /*0b40*/  F2I.FTZ.U32.TRUNC.NTZ R9, R8 ;  /* 0x0000000800097305 */ /* 0x000ea4000021f000 */
[----:B--2---:R-:W-:Y:S01]  /*0b50*/  IMAD.MOV R2, RZ, RZ, -R9 ;  /* 0x000000ffff027224 */ /* 0x004fe200078e0a09 */
[----:B------:R-:W-:-:S03]  /*0b60*/  MOV R8, RZ ;  /* 0x000000ff00087202 */ /* 0x000fc60000000f00 */
[----:B------:R-:W-:-:S04]  /*0b70*/  IMAD R2, R2, R3, RZ ;  /* 0x0000000302027224 */ /* 0x000fc800078e02ff */
[----:B------:R-:W-:-:S04]  /*0b80*/  IMAD.HI.U32 R9, R9, R2, R8 ;  /* 0x0000000209097227 */ /* 0x000fc800078e0008 */
[----:B------:R-:W-:-:S04]  /*0b90*/  IMAD.MOV.U32 R2, RZ, RZ, R0 ;  /* 0x000000ffff027224 */ /* 0x000fc800078e0000 */
[----:B------:R-:W-:-:S04]  /*0ba0*/  IMAD.HI.U32 R4, R9, R2, RZ ;  /* 0x0000000209047227 */ /* 0x000fc800078e00ff */
[----:B---3--:R-:W-:Y:S01]  /*0bb0*/  IMAD.WIDE.U32 R8, R172, UR4, RZ ;  /* 0x00000004ac087c25 */ /* 0x008fe2000f8e00ff */
[----:B------:R-:W-:-:S03]  /*0bc0*/  IADD3 R0, PT, PT, -R4, RZ, RZ ;  /* 0x000000ff04007210 */ /* 0x000fc60007ffe1ff */
[----:B------:R-:W-:Y:S01]  /*0bd0*/  IMAD R177, R172, UR5, R9 ;  /* 0x00000005acb17c24 */ /* 0x000fe2000f8e0209 */
[----:B------:R-:W2:Y:S01]  /*0be0*/  LDCU.64 UR4, c[0x0][0x3a8] ;  /* 0x00007500ff0477ac */ /* 0x000ea20008000a00 */
[----:B------:R-:W-:-:S05]  /*0bf0*/  IMAD R0, R3, R0, R2 ;  /* 0x0000000003007224 */ /* 0x000fca00078e0202 */
[----:B------:R-:W-:-:S13]  /*0c00*/  ISETP.GT.U32.AND P3, PT, R3, R0, PT ;  /* 0x000000000300720c */ /* 0x000fda0003f64070 */
[----:B------:R-:W-:Y:S01]  /*0c10*/  @!P3 IMAD.IADD R0, R0, 0x1, -R3 ;  /* 0x000000010000b824 */ /* 0x000fe200078e0a03 */
[----:B------:R-:W-:Y:S02]  /*0c20*/  @!P3 IADD3 R4, PT, PT, R4, 0x1, RZ ;  /* 0x000000010404b810 */ /* 0x000fe40007ffe0ff */
[----:B------:R-:W-:Y:S02]  /*0c30*/  ISETP.NE.AND P3, PT, R5, RZ, PT ;  /* 0x000000ff0500720c */ /* 0x000fe40003f65270 */
[----:B------:R-:W-:Y:S02]  /*0c40*/  ISETP.GE.U32.AND P0, PT, R0, R3, PT ;  /* 0x000000030000720c */ /* 0x000fe40003f06070 */
[----:B------:R-:W-:-:S04]  /*0c50*/  LOP3.LUT R0, R6, R5, RZ, 0x3c, !PT ;  /* 0x0000000506007212 */ /* 0x000fc800078e3cff */
[----:B------:R-:W-:-:S07]  /*0c60*/  ISETP.GE.AND P1, PT, R0, RZ, PT ;  /* 0x000000ff0000720c */ /* 0x000fce0003f26270 */
[----:B------:R-:W-:Y:S01]  /*0c70*/  @P0 VIADD R4, R4, 0x1 ;  /* 0x0000000104040836 */ /* 0x000fe20000000000 */
[----:B------:R-:W-:-:S04]  /*0c80*/  LEA R176, P0, R8, UR12, 0x2 ;  /* 0x0000000c08b07c11 */ /* 0x000fc8000f8010ff */
[----:B------:R-:W-:Y:S02]  /*0c90*/  MOV R3, R4 ;  /* 0x0000000400037202 */ /* 0x000fe40000000f00 */
[----:B------:R-:W-:Y:S02]  /*0ca0*/  LEA.HI.X R177, R8, UR13, R177, 0x2, P0 ;  /* 0x0000000d08b17c11 */ /* 0x000fe400080f14b1 */
[----:B------:R-:W3:Y:S01]  /*0cb0*/  LDC R8, c[0x0][0x3e8] ;  /* 0x0000fa00ff087b82 */ /* 0x000ee20000000800 */
[----:B------:R-:W-:Y:S01]  /*0cc0*/  @!P1 IMAD.MOV R3, RZ, RZ, -R3 ;  /* 0x000000ffff039224 */ /* 0x000fe200078e0a03 */
[----:B------:R-:W-:-:S05]  /*0cd0*/  @!P3 LOP3.LUT R3, RZ, R5, RZ, 0x33, !PT ;  /* 0x00000005ff03b212 */ /* 0x000fca00078e33ff */
[----:B-1----:R-:W-:-:S06]  /*0ce0*/  IMAD.WIDE R10, R3, 0x4, R176 ;  /* 0x00000004030a7825 */ /* 0x002fcc00078e02b0 */
[----:B------:R-:W2:Y:S01]  /*0cf0*/  LDG.E R10, desc[UR6][R10.64] ;  /* 0x000000060a0a7981 */ /* 0x000ea2000c1e1900 */
[----:B------:R-:W-:-:S04]  /*0d00*/  IMAD.MOV R3, RZ, RZ, -R3 ;  /* 0x000000ffff037224 */ /* 0x000fc800078e0a03 */
[----:B------:R-:W-:Y:S01]  /*0d10*/  IMAD R6, R5, R3, R6 ;  /* 0x0000000305067224 */ /* 0x000fe200078e0206 */
[----:B----4-:R-:W-:Y:S02]  /*0d20*/  MOV R5, UR15 ;  /* 0x0000000f00057c02 */ /* 0x010fe40008000f00 */
[----:B---3--:R-:W-:-:S04]  /*0d30*/  IABS R2, R8 ;  /* 0x0000000800027213 */ /* 0x008fc80000000000 */
[----:B------:R-:W1:Y:S08]  /*0d40*/  I2F.RP R7, R2 ;  /* 0x0000000200077306 */ /* 0x000e700000209400 */
[----:B-1----:R-:W1:Y:S02]  /*0d50*/  MUFU.RCP R14, R7 ;  /* 0x00000007000e7308 */ /* 0x002e640000001000 */
[----:B-1----:R-:W-:-:S06]  /*0d60*/  IADD3 R14, PT, PT, R14, 0xffffffe, RZ ;  /* 0x0ffffffe0e0e7810 */ /* 0x002fcc0007ffe0ff */
[----:B------:R-:W1:Y:S02]  /*0d70*/  F2I.FTZ.U32.TRUNC.NTZ R15, R14 ;  /* 0x0000000e000f7305 */ /* 0x000e64000021f000 */
[----:B-1----:R-:W-:Y:S01]  /*0d80*/  IMAD.MOV R0, RZ, RZ, -R15 ;  /* 0x000000ffff007224 */ /* 0x002fe200078e0a0f */
[----:B------:R-:W-:-:S03]  /*0d90*/  MOV R14, RZ ;  /* 0x000000ff000e7202 */ /* 0x000fc60000000f00 */
[----:B------:R-:W-:Y:S01]  /*0da0*/  IMAD R4, R0, R2, RZ ;  /* 0x0000000200047224 */ /* 0x000fe200078e02ff */
[----:B------:R-:W-:-:S03]  /*0db0*/  IABS R0, R171 ;  /* 0x000000ab00007213 */ /* 0x000fc60000000000 */
[----:B------:R-:W-:-:S04]  /*0dc0*/  IMAD.HI.U32 R15, R15, R4, R14 ;  /* 0x000000040f0f7227 */ /* 0x000fc800078e000e */
[----:B------:R-:W-:-:S04]  /*0dd0*/  IMAD.MOV.U32 R4, RZ, RZ, R0 ;  /* 0x000000ffff047224 */ /* 0x000fc800078e0000 */
[----:B------:R-:W-:-:S05]  /*0de0*/  IMAD.HI.U32 R0, R15, R4, RZ ;  /* 0x000000040f007227 */ /* 0x000fca00078e00ff */
[----:B------:R-:W-:-:S05]  /*0df0*/  IADD3 R7, PT, PT, -R0, RZ, RZ ;  /* 0x000000ff00077210 */ /* 0x000fca0007ffe1ff */
[----:B------:R-:W-:Y:S02]  /*0e00*/  IMAD R9, R2, R7, R4 ;  /* 0x0000000702097224 */ /* 0x000fe400078e0204 */
[----:B------:R-:W-:-:S03]  /*0e10*/  IMAD.U32 R4, RZ, RZ, UR14 ;  /* 0x0000000eff047e24 */ /* 0x000fc6000f8e00ff */
[----:B------:R-:W-:-:S13]  /*0e20*/  ISETP.GT.U32.AND P0, PT, R2, R9, PT ;  /* 0x000000090200720c */ /* 0x000fda0003f04070 */
[----:B------:R-:W-:Y:S01]  /*0e30*/  @!P0 IMAD.IADD R9, R9, 0x1, -R2 ;  /* 0x0000000109098824 */ /* 0x000fe200078e0a02 */
[----:B------:R-:W-:-:S04]  /*0e40*/  @!P0 IADD3 R0, PT, PT, R0, 0x1, RZ ;  /* 0x0000000100008810 */ /* 0x000fc80007ffe0ff */
[----:B------:R-:W-:Y:S02]  /*0e50*/  ISETP.GE.U32.AND P1, PT, R9, R2, PT ;  /* 0x000000020900720c */ /* 0x000fe40003f26070 */
[----:B------:R-:W-:-:S04]  /*0e60*/  LOP3.LUT R2, R171, R8, RZ, 0x3c, !PT ;  /* 0x00000008ab027212 */ /* 0x000fc800078e3cff */
[----:B------:R-:W-:-:S07]  /*0e70*/  ISETP.GE.AND P0, PT, R2, RZ, PT ;  /* 0x000000ff0200720c */ /* 0x000fce0003f06270 */
[----:B------:R-:W-:Y:S01]  /*0e80*/  @P1 VIADD R0, R0, 0x1 ;  /* 0x0000000100001836 */ /* 0x000fe20000000000 */
[----:B------:R-:W-:Y:S02]  /*0e90*/  ISETP.NE.AND P1, PT, R8, RZ, PT ;  /* 0x000000ff0800720c */ /* 0x000fe40003f25270 */
[----:B------:R-:W-:Y:S02]  /*0ea0*/  LOP3.LUT R8, RZ, R8, RZ, 0x33, !PT ;  /* 0x00000008ff087212 */ /* 0x000fe400078e33ff */
[----:B--2---:R-:W-:Y:S01]  /*0eb0*/  SHF.R.S32.HI R7, RZ, 0x1f, R10 ;  /* 0x0000001fff077819 */ /* 0x004fe2000001140a */
[----:B------:R-:W-:-:S04]  /*0ec0*/  IMAD.WIDE.U32 R18, R10, UR8, RZ ;  /* 0x000000080a127c25 */ /* 0x000fc8000f8e00ff */
[C---:B------:R-:W-:Y:S02]  /*0ed0*/  IMAD R9, R7.reuse, UR8, RZ ;  /* 0x0000000807097c24 */ /* 0x040fe4000f8e02ff */
[----:B------:R-:W-:Y:S02]  /*0ee0*/  IMAD R7, R7, UR4, RZ ;  /* 0x0000000407077c24 */ /* 0x000fe4000f8e02ff */
[C---:B------:R-:W-:Y:S01]  /*0ef0*/  IMAD R16, R10.reuse, UR9, R9 ;  /* 0x000000090a107c24 */ /* 0x040fe2000f8e0209 */
[----:B------:R-:W1:Y:S01]  /*0f00*/  LDCU.128 UR8, c[0x0][0x3d0] ;  /* 0x00007a00ff0877ac */ /* 0x000e620008000c00 */
[C---:B------:R-:W-:Y:S01]  /*0f10*/  IMAD R14, R10.reuse, UR5, R7 ;  /* 0x000000050a0e7c24 */ /* 0x040fe2000f8e0207 */
[----:B------:R-:W-:Y:S01]  /*0f20*/  SHF.R.S32.HI R7, RZ, 0x1f, R6 ;  /* 0x0000001fff077819 */ /* 0x000fe20000011406 */
[----:B------:R-:W-:Y:S01]  /*0f30*/  IMAD.WIDE.U32 R10, R10, UR4, RZ ;  /* 0x000000040a0a7c25 */ /* 0x000fe2000f8e00ff */
[----:B------:R-:W2:Y:S01]  /*0f40*/  LDCU.64 UR4, c[0x0][0x3c0] ;  /* 0x00007800ff0477ac */ /* 0x000ea20008000a00 */
[----:B------:R-:W-:-:S02]  /*0f50*/  IADD3 R17, PT, PT, R19, R16, RZ ;  /* 0x0000001013117210 */ /* 0x000fc40007ffe0ff */
[----:B------:R-:W-:Y:S01]  /*0f60*/  MOV R16, R18 ;  /* 0x0000001200107202 */ /* 0x000fe20000000f00 */
[----:B------:R-:W-:Y:S01]  /*0f70*/  IMAD R9, R7, R4, RZ ;  /* 0x0000000407097224 */ /* 0x000fe200078e02ff */
[----:B------:R-:W-:Y:S02]  /*0f80*/  IADD3 R15, PT, PT, R11, R14, RZ ;  /* 0x0000000e0b0f7210 */ /* 0x000fe40007ffe0ff */
[----:B------:R-:W-:Y:S01]  /*0f90*/  MOV R11, R0 ;  /* 0x00000000000b7202 */ /* 0x000fe20000000f00 */
[C---:B------:R-:W-:Y:S01]  /*0fa0*/  IMAD R9, R6.reuse, R5, R9 ;  /* 0x0000000506097224 */ /* 0x040fe200078e0209 */
[----:B------:R-:W-:Y:S01]  /*0fb0*/  MOV R14, R10 ;  /* 0x0000000a000e7202 */ /* 0x000fe20000000f00 */
[----:B------:R-:W-:Y:S01]  /*0fc0*/  IMAD.WIDE.U32 R16, R6, R4, R16 ;  /* 0x0000000406107225 */ /* 0x000fe200078e0010 */
[----:B------:R-:W-:-:S03]  /*0fd0*/  @!P0 IADD3 R11, PT, PT, -R11, RZ, RZ ;  /* 0x000000ff0b0b8210 */ /* 0x000fc60007ffe1ff */
[----:B------:R-:W-:Y:S01]  /*0fe0*/  IMAD.IADD R17, R17, 0x1, R9 ;  /* 0x0000000111117824 */ /* 0x000fe200078e0209 */
[----:B------:R-:W-:Y:S01]  /*0ff0*/  SEL R10, R8, R11, !P1 ;  /* 0x0000000b080a7207 */ /* 0x000fe20004800000 */
[----:B--2---:R-:W-:Y:S01]  /*1000*/  IMAD.U32 R2, RZ, RZ, UR4 ;  /* 0x00000004ff027e24 */ /* 0x004fe2000f8e00ff */
[----:B------:R-:W-:-:S03]  /*1010*/  MOV R3, UR5 ;  /* 0x0000000500037c02 */ /* 0x000fc60008000f00 */
[----:B-1----:R-:W-:-:S04]  /*1020*/  IMAD.WIDE.U32 R16, R10, UR8, R16 ;  /* 0x000000080a107c25 */ /* 0x002fc8000f8e0010 */
[-C--:B------:R-:W-:Y:S02]  /*1030*/  IMAD R7, R7, R2.reuse, RZ ;  /* 0x0000000207077224 */ /* 0x080fe400078e02ff */
[----:B------:R-:W-:-:S04]  /*1040*/  IMAD.WIDE.U32 R14, R6, R2, R14 ;  /* 0x00000002060e7225 */ /* 0x000fc800078e000e */
[----:B------:R-:W-:Y:S01]  /*1050*/  IMAD R7, R6, R3, R7 ;  /* 0x0000000306077224 */ /* 0x000fe200078e0207 */
[----:B------:R-:W-:-:S04]  /*1060*/  SHF.R.S32.HI R6, RZ, 0x1f, R10 ;  /* 0x0000001fff067819 */ /* 0x000fc8000001140a */
[----:B------:R-:W-:Y:S01]  /*1070*/  IADD3 R15, PT, PT, R15, R7, RZ ;  /* 0x000000070f0f7210 */ /* 0x000fe20007ffe0ff */
[C---:B------:R-:W-:Y:S02]  /*1080*/  IMAD R7, R6.reuse, UR8, RZ ;  /* 0x0000000806077c24 */ /* 0x040fe4000f8e02ff */
[----:B------:R-:W-:Y:S02]  /*1090*/  IMAD R9, R6, UR10, RZ ;  /* 0x0000000a06097c24 */ /* 0x000fe4000f8e02ff */
[C---:B------:R-:W-:Y:S02]  /*10a0*/  IMAD R7, R10.reuse, UR9, R7 ;  /* 0x000000090a077c24 */ /* 0x040fe4000f8e0207 */
[C---:B------:R-:W-:Y:S02]  /*10b0*/  IMAD R9, R10.reuse, UR11, R9 ;  /* 0x0000000b0a097c24 */ /* 0x040fe4000f8e0209 */
[----:B------:R-:W-:Y:S01]  /*10c0*/  IMAD.WIDE.U32 R10, R10, UR10, R14 ;  /* 0x0000000a0a0a7c25 */ /* 0x000fe2000f8e000e */
[----:B------:R-:W-:-:S03]  /*10d0*/  IADD3 R6, PT, PT, R17, R7, RZ ;  /* 0x0000000711067210 */ /* 0x000fc60007ffe0ff */
[----:B------:R-:W-:Y:S01]  /*10e0*/  IMAD.MOV.U32 R14, RZ, RZ, R16 ;  /* 0x000000ffff0e7224 */ /* 0x000fe200078e0010 */
[----:B------:R-:W-:Y:S02]  /*10f0*/  IADD3 R9, PT, PT, R11, R9, RZ ;  /* 0x000000090b097210 */ /* 0x000fe40007ffe0ff */
[----:B------:R-:W-:Y:S01]  /*1100*/  MOV R16, R10 ;  /* 0x0000000a00107202 */ /* 0x000fe20000000f00 */
[----:B------:R-:W-:Y:S06]  /*1110*/  BRA `(.L_x_565) ;  /* 0x0000000400587947 */ /* 0x000fec0003800000 */
.L_x_564:
        /* <DEDUP_REMOVED lines=15> */
.L_x_566:
[----:B------:R-:W3:Y:S01]  /*1210*/  LDC.64 R4, c[0x0][0x3b8] ;  /* 0x0000ee00ff047b82 */ /* 0x000ee20000000a00 */
[----:B--2---:R-:W-:-:S05]  /*1220*/  IADD3 R2, PT, PT, R0, R7, RZ ;  /* 0x0000000700027210 */ /* 0x004fca0007ffe0ff */
[C---:B---3--:R-:W-:Y:S02]  /*1230*/  IMAD R15, R2.reuse, R5, RZ ;  /* 0x00000005020f7224 */ /* 0x048fe400078e02ff */
[----:B------:R-:W-:-:S05]  /*1240*/  IMAD.WIDE.U32 R2, R2, R4, RZ ;  /* 0x0000000402027225 */ /* 0x000fca00078e00ff */
[----:B------:R-:W-:Y:S02]  /*1250*/  IADD3 R15, PT, PT, R3, R15, RZ ;  /* 0x0000000f030f7210 */ /* 0x000fe40007ffe0ff */
[----:B------:R-:W-:Y:S02]  /*1260*/  MOV R14, R2 ;  /* 0x00000002000e7202 */ /* 0x000fe40000000f00 */
.L_x_567:
[----:B------:R-:W-:Y:S05]  /*1270*/  @P0 BRA `(.L_x_568) ;  /* 0x0000000000340947 */ /* 0x000fea0003800000 */
[----:B------:R-:W2:Y:S01]  /*1280*/  LDC.64 R2, c[0x0][0x3c0] ;  /* 0x0000f000ff027b82 */ /* 0x000ea20000000a00 */
[----:B------:R-:W3:Y:S01]  /*1290*/  LDCU.64 UR4, c[0x0][0x3a8] ;  /* 0x00007500ff0477ac */ /* 0x000ee20008000a00 */
[----:B------:R-:W-:-:S05]  /*12a0*/  SHF.R.S32.HI R7, RZ, 0x1f, R0 ;  /* 0x0000001fff077819 */ /* 0x000fca0000011400 */
[-C--:B--2---:R-:W-:Y:S01]  /*12b0*/  IMAD R8, R7, R2.reuse, RZ ;  /* 0x0000000207087224 */ /* 0x084fe200078e02ff */
[----:B-----5:R-:W-:Y:S01]  /*12c0*/  SHF.R.S32.HI R7, RZ, 0x1f, R6 ;  /* 0x0000001fff077819 */ /* 0x020fe20000011406 */
[----:B-1----:R-:W-:-:S04]  /*12d0*/  IMAD.WIDE.U32 R10, R0, R2, RZ ;  /* 0x00000002000a7225 */ /* 0x002fc800078e00ff */
[----:B------:R-:W-:Y:S02]  /*12e0*/  IMAD R8, R0, R3, R8 ;  /* 0x0000000300087224 */ /* 0x000fe400078e0208 */
[----:B---3--:R-:W-:-:S03]  /*12f0*/  IMAD R7, R7, UR4, RZ ;  /* 0x0000000407077c24 */ /* 0x008fc6000f8e02ff */
[----:B------:R-:W-:Y:S01]  /*1300*/  IADD3 R11, PT, PT, R11, R8, RZ ;  /* 0x000000080b0b7210 */ /* 0x000fe20007ffe0ff */
[C---:B------:R-:W-:Y:S02]  /*1310*/  IMAD R7, R6.reuse, UR5, R7 ;  /* 0x0000000506077c24 */ /* 0x040fe4000f8e0207 */
[----:B------:R-:W-:-:S05]  /*1320*/  IMAD.WIDE.U32 R16, R6, UR4, R10 ;  /* 0x0000000406107c25 */ /* 0x000fca000f8e000a */
[----:B------:R-:W-:Y:S01]  /*1330*/  IADD3 R17, PT, PT, R17, R7, RZ ;  /* 0x0000000711117210 */ /* 0x000fe20007ffe0ff */
[----:B------:R-:W-:Y:S06]  /*1340*/  BRA `(.L_x_569) ;  /* 0x0000000000187947 */ /* 0x000fec0003800000 */
.L_x_568:
[----:B------:R-:W2:Y:S01]  /*1350*/  LDC.64 R2, c[0x0][0x3c0] ;  /* 0x0000f000ff027b82 */ /* 0x000ea20000000a00 */
[----:B------:R-:W-:-:S05]  /*1360*/  IADD3 R0, PT, PT, R0, R7, RZ ;  /* 0x0000000700007210 */ /* 0x000fca0007ffe0ff */
[C---:B--2---:R-:W-:Y:S02]  /*1370*/  IMAD R17, R0.reuse, R3, RZ ;  /* 0x0000000300117224 */ /* 0x044fe400078e02ff */
[----:B-----5:R-:W-:-:S05]  /*1380*/  IMAD.WIDE.U32 R6, R0, R2, RZ ;  /* 0x0000000200067225 */ /* 0x020fca00078e00ff */
[----:B------:R-:W-:Y:S02]  /*1390*/  IADD3 R17, PT, PT, R7, R17, RZ ;  /* 0x0000001107117210 */ /* 0x000fe40007ffe0ff */
[----:B------:R-:W-:-:S07]  /*13a0*/  MOV R16, R6 ;  /* 0x0000000600107202 */ /* 0x000fce0000000f00 */
.L_x_569:
[----:B------:R-:W2:Y:S01]  /*13b0*/  LDC R8, c[0x0][0x3e8] ;  /* 0x0000fa00ff087b82 */ /* 0x000ea20000000800 */
[----:B-1----:R-:W-:Y:S02]  /*13c0*/  MOV R10, RZ ;  /* 0x000000ff000a7202 */ /* 0x002fe40000000f00 */
[----:B------:R-:W-:Y:S02]  /*13d0*/  CS2R R176, SRZ ;  /* 0x0000000000b07805 */ /* 0x000fe4000001ff00 */
[----:B--2---:R-:W-:-:S04]  /*13e0*/  IABS R6, R8 ;  /* 0x0000000800067213 */ /* 0x004fc80000000000 */
[----:B------:R-:W1:Y:S08]  /*13f0*/  I2F.RP R12, R6 ;  /* 0x00000006000c7306 */ /* 0x000e700000209400 */
[----:B-1----:R-:W1:Y:S02]  /*1400*/  MUFU.RCP R11, R12 ;  /* 0x0000000c000b7308 */ /* 0x002e640000001000 */
[----:B-1----:R-:W-:-:S06]  /*1410*/  IADD3 R11, PT, PT, R11, 0xffffffe, RZ ;  /* 0x0ffffffe0b0b7810 */ /* 0x002fcc0007ffe0ff */
[----:B------:R-:W1:Y:S02]  /*1420*/  F2I.FTZ.U32.TRUNC.NTZ R11, R11 ;  /* 0x0000000b000b7305 */ /* 0x000e64000021f000 */
[----:B-1----:R-:W-:-:S04]  /*1430*/  IMAD.MOV R0, RZ, RZ, -R11 ;  /* 0x000000ffff007224 */ /* 0x002fc800078e0a0b */
[----:B------:R-:W-:Y:S01]  /*1440*/  IMAD R7, R0, R6, RZ ;  /* 0x0000000600077224 */ /* 0x000fe200078e02ff */
[----:B------:R-:W-:-:S03]  /*1450*/  IABS R0, R171 ;  /* 0x000000ab00007213 */ /* 0x000fc60000000000 */
[----:B------:R-:W-:-:S04]  /*1460*/  IMAD.HI.U32 R10, R11, R7, R10 ;  /* 0x000000070b0a7227 */ /* 0x000fc800078e000a */
[----:B------:R-:W-:-:S04]  /*1470*/  IMAD.MOV.U32 R9, RZ, RZ, R0 ;  /* 0x000000ffff097224 */ /* 0x000fc800078e0000 */
[----:B------:R-:W-:Y:S02]  /*1480*/  IMAD.HI.U32 R0, R10, R9, RZ ;  /* 0x000000090a007227 */ /* 0x000fe400078e00ff */
[----:B------:R-:W1:Y:S03]  /*1490*/  LDC.64 R10, c[0x0][0x3d8] ;  /* 0x0000f600ff0a7b82 */ /* 0x000e660000000a00 */
[----:B------:R-:W-:-:S05]  /*14a0*/  IADD3 R7, PT, PT, -R0, RZ, RZ ;  /* 0x000000ff00077210 */ /* 0x000fca0007ffe1ff */
[----:B------:R-:W-:Y:S01]  /*14b0*/  IMAD R7, R6, R7, R9 ;  /* 0x0000000706077224 */ /* 0x000fe200078e0209 */
[----:B------:R-:W-:-:S04]  /*14c0*/  LEA R9, R56, 0xffffff80, 0x7 ;  /* 0xffffff8038097811 */ /* 0x000fc800078e38ff */
[----:B------:R-:W-:Y:S01]  /*14d0*/  ISETP.GT.U32.AND P0, PT, R6, R7, PT ;  /* 0x000000070600720c */ /* 0x000fe20003f04070 */
[----:B------:R-:W-:-:S04]  /*14e0*/  IMAD.WIDE.U32 R16, R9, R2, R16 ;  /* 0x0000000209107225 */ /* 0x000fc800078e0010 */
[----:B------:R-:W-:-:S08]  /*14f0*/  IMAD R17, R9, R3, R17 ;  /* 0x0000000309117224 */ /* 0x000fd000078e0211 */
[----:B------:R-:W-:Y:S01]  /*1500*/  @!P0 IMAD.IADD R7, R7, 0x1, -R6 ;  /* 0x0000000107078824 */ /* 0x000fe200078e0a06 */
[----:B------:R-:W-:-:S04]  /*1510*/  @!P0 IADD3 R0, PT, PT, R0, 0x1, RZ ;  /* 0x0000000100008810 */ /* 0x000fc80007ffe0ff */
[----:B------:R-:W-:Y:S02]  /*1520*/  ISETP.GE.U32.AND P1, PT, R7, R6, PT ;  /* 0x000000060700720c */ /* 0x000fe40003f26070 */
[----:B------:R-:W-:-:S04]  /*1530*/  LOP3.LUT R6, R171, R8, RZ, 0x3c, !PT ;  /* 0x00000008ab067212 */ /* 0x000fc800078e3cff */
[----:B------:R-:W-:Y:S02]  /*1540*/  ISETP.GE.AND P0, PT, R6, RZ, PT ;  /* 0x000000ff0600720c */ /* 0x000fe40003f06270 */
[----:B------:R-:W2:Y:S05]  /*1550*/  LDC.64 R6, c[0x0][0x3d0] ;  /* 0x0000f400ff067b82 */ /* 0x000eaa0000000a00 */
[----:B------:R-:W-:Y:S01]  /*1560*/  @P1 VIADD R0, R0, 0x1 ;  /* 0x0000000100001836 */ /* 0x000fe20000000000 */
[----:B------:R-:W-:Y:S02]  /*1570*/  ISETP.NE.AND P1, PT, R8, RZ, PT ;  /* 0x000000ff0800720c */ /* 0x000fe40003f25270 */
[----:B------:R-:W-:-:S02]  /*1580*/  LOP3.LUT R8, RZ, R8, RZ, 0x33, !PT ;  /* 0x00000008ff087212 */ /* 0x000fc400078e33ff */
[----:B------:R-:W-:-:S04]  /*1590*/  MOV R19, R0 ;  /* 0x0000000000137202 */ /* 0x000fc80000000f00 */
[----:B------:R-:W-:-:S04]  /*15a0*/  @!P0 IADD3 R19, PT, PT, -R19, RZ, RZ ;  /* 0x000000ff13138210 */ /* 0x000fc80007ffe1ff */
[----:B------:R-:W-:Y:S01]  /*15b0*/  SEL R12, R8, R19, !P1 ;  /* 0x00000013080c7207 */ /* 0x000fe20004800000 */
[----:B------:R-:W-:-:S03]  /*15c0*/  IMAD.WIDE.U32 R18, R9, R4, R14 ;  /* 0x0000000409127225 */ /* 0x000fc600078e000e */
[----:B------:R-:W-:Y:S01]  /*15d0*/  SHF.R.S32.HI R15, RZ, 0x1f, R12 ;  /* 0x0000001fff0f7819 */ /* 0x000fe2000001140c */
[----:B------:R-:W-:Y:S02]  /*15e0*/  IMAD R19, R9, R5, R19 ;  /* 0x0000000509137224 */ /* 0x000fe400078e0213 */
[----:B-1----:R-:W-:-:S04]  /*15f0*/  IMAD.WIDE.U32 R16, R12, R10, R16 ;  /* 0x0000000a0c107225 */ /* 0x002fc800078e0010 */
[C---:B------:R-:W-:Y:S02]  /*1600*/  IMAD R9, R15.reuse, R10, RZ ;  /* 0x0000000a0f097224 */ /* 0x040fe400078e02ff */
[-C--:B--2---:R-:W-:Y:S02]  /*1610*/  IMAD R15, R15, R6.reuse, RZ ;  /* 0x000000060f0f7224 */ /* 0x084fe400078e02ff */
[----:B------:R-:W-:-:S04]  /*1620*/  IMAD.WIDE.U32 R18, R12, R6, R18 ;  /* 0x000000060c127225 */ /* 0x000fc800078e0012 */
[C---:B------:R-:W-:Y:S01]  /*1630*/  IMAD R7, R12.reuse, R7, R15 ;  /* 0x000000070c077224 */ /* 0x040fe200078e020f */
[----:B------:R-:W-:Y:S01]  /*1640*/  MOV R14, R18 ;  /* 0x00000012000e7202 */ /* 0x000fe20000000f00 */
[----:B------:R-:W-:-:S03]  /*1650*/  IMAD R9, R12, R11, R9 ;  /* 0x0000000b0c097224 */ /* 0x000fc600078e0209 */
[----:B------:R-:W-:Y:S01]  /*1660*/  IADD3 R6, PT, PT, R19, R7, RZ ;  /* 0x0000000713067210 */ /* 0x000fe20007ffe0ff */
[----:B------:R-:W-:-:S07]  /*1670*/  IMAD.IADD R9, R17, 0x1, R9 ;  /* 0x0000000111097824 */ /* 0x000fce00078e0209 */
.L_x_565:
[----:B------:R-:W-:Y:S01]  /*1680*/  IMAD.MOV.U32 R7, RZ, RZ, RZ ;  /* 0x000000ffff077224 */ /* 0x000fe200078e00ff */
[----:B------:R-:W1:Y:S01]  /*1690*/  LDC.64 R108, c[0x0][0x3b0] ;  /* 0x0000ec00ff6c7b82 */ /* 0x000e620000000a00 */
[----:B------:R-:W-:Y:S01]  /*16a0*/  IMAD.SHL.U32 R74, R160, 0x8, RZ ;  /* 0x00000008a04a7824 */ /* 0x000fe200078e00ff */
[----:B------:R-:W2:Y:S03]  /*16b0*/  LDCU.64 UR4, c[0x0][0x3c8] ;  /* 0x00007900ff0477ac */ /* 0x000ea60008000a00 */
[----:B------:R3:W5:Y:S01]  /*16c0*/  @P2 LDG.E R7, desc[UR6][R112.64] ;  /* 0x0000000670072981 */ /* 0x000762000c1e1900 */
[----:B------:R-:W-:Y:S01]  /*16d0*/  ISETP.NE.AND P2, PT, R170, -0x1, PT ;  /* 0xffffffffaa00780c */ /* 0x000fe20003f45270 */
[----:B------:R-:W4:Y:S01]  /*16e0*/  LDCU.64 UR8, c[0x0][0x388] ;  /* 0x00007100ff0877ac */ /* 0x000f220008000a00 */
[----:B------:R-:W-:Y:S01]  /*16f0*/  LOP3.LUT R118, R74, 0x18, RZ, 0xc0, !PT ;  /* 0x000000184a767812 */ /* 0x000fe200078ec0ff */
[----:B------:R-:W-:Y:S01]  /*1700*/  IMAD.SHL.U32 R63, R2, 0x20, RZ ;  /* 0x00000020023f7824 */ /* 0x000fe200078e00ff */
[----:B------:R-:W-:Y:S01]  /*1710*/  SHF.R.U32.HI R110, RZ, 0x2, R160 ;  /* 0x00000002ff6e7819 */ /* 0x000fe200000116a0 */
[----:B------:R-:W-:Y:S01]  /*1720*/  IMAD.SHL.U32 R69, R160, 0x4, RZ ;  /* 0x00000004a0457824 */ /* 0x000fe200078e00ff */
[C---:B------:R-:W-:Y:S01]  /*1730*/  IADD3 R14, P4, PT, R118.reuse, R14, RZ ;  /* 0x0000000e760e7210 */ /* 0x040fe20007f9e0ff */
[----:B------:R-:W-:Y:S01]  /*1740*/  IMAD.MOV.U32 R111, RZ, RZ, RZ ;  /* 0x000000ffff6f7224 */ /* 0x000fe200078e00ff */
[----:B------:R-:W-:Y:S01]  /*1750*/  IADD3 R16, P3, PT, R118, R16, RZ ;  /* 0x0000001076107210 */ /* 0x000fe20007f7e0ff */
[----:B------:R-:W-:Y:S01]  /*1760*/  IMAD.SHL.U32 R45, R56, 0x80, RZ ;  /* 0x00000080382d7824 */ /* 0x000fe200078e00ff */
[----:B------:R-:W-:Y:S01]  /*1770*/  SHF.R.S32.HI R75, RZ, 0x1f, R62 ;  /* 0x0000001fff4b7819 */ /* 0x000fe2000001143e */
[----:B------:R-:W-:Y:S01]  /*1780*/  IMAD.X R15, RZ, RZ, R6, P4 ;  /* 0x000000ffff0f7224 */ /* 0x000fe200020e0606 */
[----:B------:R-:W-:Y:S01]  /*1790*/  SHF.L.U64.HI R64, R2, 0x5, R3 ;  /* 0x0000000502407819 */ /* 0x000fe20000010203 */
[----:B------:R-:W2:Y:S01]  /*17a0*/  @!P2 LDC.64 R10, c[0x0][0x398] ;  /* 0x0000e600ff0aab82 */ /* 0x000ea20000000a00 */
[----:B------:R-:W-:Y:S01]  /*17b0*/  IMAD.X R17, RZ, RZ, R9, P3 ;  /* 0x000000ffff117224 */ /* 0x000fe200018e0609 */
[----:B------:R-:W-:Y:S01]  /*17c0*/  LEA.HI R75, R75, R62, RZ, 0x7 ;  /* 0x0000003e4b4b7211 */ /* 0x000fe200078f38ff */
[----:B------:R-:W-:Y:S01]  /*17d0*/  IMAD.WIDE.U32 R12, R13, 0x40, R110 ;  /* 0x000000400d0c7825 */ /* 0x000fe200078e006e */
[----:B------:R-:W-:-:S02]  /*17e0*/  SHF.R.U32.HI R72, RZ, 0x1, R160 ;  /* 0x00000001ff487819 */ /* 0x000fc400000116a0 */
[----:B------:R-:W-:Y:S01]  /*17f0*/  SHF.R.S32.HI R75, RZ, 0x7, R75 ;  /* 0x00000007ff4b7819 */ /* 0x000fe2000001144b */
[-C--:B-1----:R-:W-:Y:S01]  /*1800*/  @P2 IMAD.WIDE.U32 R18, R170, R108.reuse, RZ ;  /* 0x0000006caa122225 */ /* 0x082fe200078e00ff */
[----:B------:R-:W1:Y:S01]  /*1810*/  LDC R6, c[0x0][0x450] ;  /* 0x00011400ff067b82 */ /* 0x000e620000000800 */
[----:B------:R-:W-:Y:S02]  /*1820*/  SHF.L.U64.HI R66, R4, 0x5, R5 ;  /* 0x0000000504427819 */ /* 0x000fe40000010205 */
[----:B------:R-:W-:Y:S01]  /*1830*/  IMAD R9, R13, R108, RZ ;  /* 0x0000006c0d097224 */ /* 0x000fe200078e02ff */
[----:B------:R-:W-:Y:S01]  /*1840*/  LOP3.LUT R97, R74, 0x20, RZ, 0xc0, !PT ;  /* 0x000000204a617812 */ /* 0x000fe200078ec0ff */
[----:B------:R-:W-:Y:S01]  /*1850*/  IMAD.SHL.U32 R65, R4, 0x20, RZ ;  /* 0x0000002004417824 */ /* 0x000fe200078e00ff */
[----:B------:R-:W-:Y:S01]  /*1860*/  LOP3.LUT R117, R118, 0x20, RZ, 0xfc, !PT ;  /* 0x0000002076757812 */ /* 0x000fe200078efcff */
[----:B------:R-:W-:Y:S01]  /*1870*/  IMAD R9, R12, R109, R9 ;  /* 0x0000006d0c097224 */ /* 0x000fe200078e0209 */
[----:B------:R-:W-:Y:S01]  /*1880*/  LOP3.LUT R116, R118, 0x40, RZ, 0xfc, !PT ;  /* 0x0000004076747812 */ /* 0x000fe200078efcff */
[----:B------:R-:W-:-:S02]  /*1890*/  VIADD R58, R45, 0xffffff80 ;  /* 0xffffff802d3a7836 */ /* 0x000fc40000000000 */
[----:B--2---:R-:W-:-:S04]  /*18a0*/  @!P2 IMAD.WIDE.U32 R20, R172, R10, RZ ;  /* 0x0000000aac14a225 */ /* 0x004fc800078e00ff */
[----:B------:R-:W-:Y:S01]  /*18b0*/  @!P2 IMAD.MOV.U32 R10, RZ, RZ, R20 ;  /* 0x000000ffff0aa224 */ /* 0x000fe200078e0014 */
[----:B------:R-:W-:Y:S01]  /*18c0*/  @P2 MOV R10, R18 ;  /* 0x00000012000a2202 */ /* 0x000fe20000000f00 */
[----:B------:R-:W-:Y:S02]  /*18d0*/  @!P2 IMAD R11, R172, R11, R21 ;  /* 0x0000000bac0ba224 */ /* 0x000fe400078e0215 */
[----:B------:R-:W-:Y:S01]  /*18e0*/  @P2 IMAD R11, R170, R109, R19 ;  /* 0x0000006daa0b2224 */ /* 0x000fe200078e0213 */
[----:B------:R-:W-:Y:S01]  /*18f0*/  IADD3 R10, P2, PT, R118, R10, RZ ;  /* 0x0000000a760a7210 */ /* 0x000fe20007f5e0ff */
[----:B------:R-:W-:Y:S01]  /*1900*/  IMAD.WIDE.U32 R18, R110, R4, R14 ;  /* 0x000000046e127225 */ /* 0x000fe200078e000e */
[----:B-1----:R-:W-:-:S03]  /*1910*/  LEA.HI R71, R6, R6, RZ, 0x1 ;  /* 0x0000000606477211 */ /* 0x002fc600078f08ff */
[----:B------:R-:W-:Y:S01]  /*1920*/  IMAD.X R11, RZ, RZ, R11, P2 ;  /* 0x000000ffff0b7224 */ /* 0x000fe200010e060b */
[----:B------:R-:W-:Y:S01]  /*1930*/  SHF.L.U32 R78, R18, 0x1, RZ ;  /* 0x00000001124e7819 */ /* 0x000fe200000006ff */
[----:B------:R-:W-:Y:S01]  /*1940*/  IMAD R79, R110, R5, R19 ;  /* 0x000000056e4f7224 */ /* 0x000fe200078e0213 */
[----:B------:R-:W-:Y:S01]  /*1950*/  SHF.R.S32.HI R71, RZ, 0x1, R71 ;  /* 0x00000001ff477819 */ /* 0x000fe20000011447 */
[C---:B------:R-:W-:Y:S01]  /*1960*/  IMAD.WIDE.U32 R10, R171.reuse, UR4, R10 ;  /* 0x00000004ab0a7c25 */ /* 0x040fe2000f8e000a */
[----:B----4-:R-:W-:Y:S02]  /*1970*/  IADD3 R78, P2, PT, R78, UR8, RZ ;  /* 0x000000084e4e7c10 */ /* 0x010fe4000ff5e0ff */
[----:B------:R-:W-:Y:S01]  /*1980*/  SHF.L.U64.HI R79, R18, 0x1, R79 ;  /* 0x00000001124f7819 */ /* 0x000fe2000001024f */
[----:B------:R-:W-:Y:S01]  /*1990*/  IMAD R11, R171, UR5, R11 ;  /* 0x00000005ab0b7c24 */ /* 0x000fe2000f8e020b */
[----:B------:R-:W1:Y:S01]  /*19a0*/  LDCU.64 UR4, c[0x0][0x390] ;  /* 0x00007200ff0477ac */ /* 0x000e620008000a00 */
[----:B------:R-:W-:Y:S01]  /*19b0*/  IMAD.WIDE.U32 R14, R110, R2, R16 ;  /* 0x000000026e0e7225 */ /* 0x000fe200078e0010 */
[----:B------:R-:W-:-:S02]  /*19c0*/  SHF.L.U32 R2, R160, 0x5, RZ ;  /* 0x00000005a0027819 */ /* 0x000fc400000006ff */
[----:B------:R-:W-:Y:S01]  /*19d0*/  IADD3.X R79, PT, PT, R79, UR9, RZ, P2, !PT ;  /* 0x000000094f4f7c10 */ /* 0x000fe200097fe4ff */
[----:B------:R-:W-:Y:S01]  /*19e0*/  IMAD R77, R110, R3, R15 ;  /* 0x000000036e4d7224 */ /* 0x000fe200078e020f */
[----:B------:R-:W-:Y:S01]  /*19f0*/  LOP3.LUT R2, R2, 0xc0, RZ, 0xc0, !PT ;  /* 0x000000c002027812 */ /* 0x000fe200078ec0ff */
[----:B------:R-:W-:Y:S02]  /*1a00*/  IMAD.SHL.U32 R76, R14, 0x2, RZ ;  /* 0x000000020e4c7824 */ /* 0x000fe400078e00ff */
[----:B------:R-:W-:Y:S01]  /*1a10*/  IMAD.WIDE.U32 R108, R12, R108, R10 ;  /* 0x0000006c0c6c7225 */ /* 0x000fe200078e000a */
[----:B------:R-:W-:Y:S02]  /*1a20*/  SHF.L.U64.HI R77, R14, 0x1, R77 ;  /* 0x000000010e4d7819 */ /* 0x000fe4000001024d */
[----:B------:R-:W-:Y:S01]  /*1a30*/  LOP3.LUT R61, R2, 0x18, R69, 0xf8, !PT ;  /* 0x00000018023d7812 */ /* 0x000fe200078ef845 */
[----:B------:R-:W-:Y:S01]  /*1a40*/  IMAD.MOV.U32 R166, RZ, RZ, R78 ;  /* 0x000000ffffa67224 */ /* 0x000fe200078e004e */
[----:B------:R-:W-:Y:S01]  /*1a50*/  LOP3.LUT R69, R69, 0xc, RZ, 0xc0, !PT ;  /* 0x0000000c45457812 */ /* 0x000fe200078ec0ff */
[----:B------:R-:W-:Y:S01]  /*1a60*/  IMAD.MOV.U32 R165, RZ, RZ, R79 ;  /* 0x000000ffffa57224 */ /* 0x000fe200078e004f */
[----:B------:R-:W-:Y:S01]  /*1a70*/  LOP3.LUT R57, R61, 0x8, R72, 0x78, !PT ;  /* 0x000000083d397812 */ /* 0x000fe200078e7848 */
[----:B------:R-:W-:Y:S01]  /*1a80*/  IMAD.IADD R60, R109, 0x1, R9 ;  /* 0x000000016d3c7824 */ /* 0x000fe200078e0209 */
[----:B-1----:R-:W-:Y:S01]  /*1a90*/  IADD3 R76, P2, PT, R76, UR4, RZ ;  /* 0x000000044c4c7c10 */ /* 0x002fe2000ff5e0ff */
[----:B------:R-:W-:-:S03]  /*1aa0*/  IMAD R70, R110, R71, R69 ;  /* 0x000000476e467224 */ /* 0x000fc600078e0245 */
[----:B------:R-:W-:Y:S01]  /*1ab0*/  IADD3.X R77, PT, PT, R77, UR5, RZ, P2, !PT ;  /* 0x000000054d4d7c10 */ /* 0x000fe200097fe4ff */
[----:B------:R-:W-:Y:S01]  /*1ac0*/  IMAD.MOV.U32 R168, RZ, RZ, R76 ;  /* 0x000000ffffa87224 */ /* 0x000fe200078e004c */
[----:B------:R-:W-:Y:S02]  /*1ad0*/  ISETP.GE.AND P2, PT, R75, R56, PT ;  /* 0x000000384b00720c */ /* 0x000fe40003f46270 */
[----:B------:R-:W-:Y:S02]  /*1ae0*/  IADD3 R69, PT, PT, R69, R70, RZ ;  /* 0x0000004645457210 */ /* 0x000fe40007ffe0ff */
[----:B------:R-:W-:Y:S02]  /*1af0*/  SHF.R.S32.HI R68, RZ, 0x1f, R70 ;  /* 0x0000001fff447819 */ /* 0x000fe40000011446 */
[----:B------:R-:W-:Y:S02]  /*1b00*/  SHF.R.S32.HI R67, RZ, 0x1f, R69 ;  /* 0x0000001fff437819 */ /* 0x000fe40000011445 */
[----:B------:R-:W-:-:S05]  /*1b10*/  MOV R169, R77 ;  /* 0x0000004d00a97202 */ /* 0x000fca0000000f00 */
[----:B---3--:R-:W-:Y:S05]  /*1b20*/  @P2 BRA `(.L_x_570) ;  /* 0x0000008000e82947 */ /* 0x008fea0003800000 */
[----:B------:R-:W1:Y:S01]  /*1b30*/  LDC.64 R2, c[0x0][0x4a0] ;  /* 0x00012800ff027b82 */ /* 0x000e620000000a00 */
[----:B------:R-:W2:Y:S01]  /*1b40*/  LDCU.128 UR16, c[0x0][0x4b0] ;  /* 0x00009600ff1077ac */ /* 0x000ea20008000c00 */
[----:B------:R-:W-:Y:S01]  /*1b50*/  IMAD.MOV.U32 R119, RZ, RZ, RZ ;  /* 0x000000ffff777224 */ /* 0x000fe200078e00ff */
[----:B------:R-:W-:Y:S01]  /*1b60*/  VIMNMX R75, PT, PT, RZ, R75, !PT ;  /* 0x0000004bff4b7248 */ /* 0x000fe20007fe0100 */
[----:B------:R-:W-:Y:S01]  /*1b70*/  @!P0 IMAD.MOV R0, RZ, RZ, -R0 ;  /* 0x000000ffff008224 */ /* 0x000fe200078e0a00 */
[----:B------:R-:W3:Y:S01]  /*1b80*/  LDCU.128 UR12, c[0x0][0x4c0] ;  /* 0x00009800ff0c77ac */ /* 0x000ee20008000c00 */
[----:B-----5:R-:W-:Y:S01]  /*1b90*/  IMAD.IADD R46, R58, 0x1, R7 ;  /* 0x000000013a2e7824 */ /* 0x020fe200078e0207 */
[----:B------:R-:W-:Y:S01]  /*1ba0*/  IADD3 R73, PT, PT, R110, 0x20, RZ ;  /* 0x000000206e497810 */ /* 0x000fe20007ffe0ff */
[----:B------:R-:W4:Y:S01]  /*1bb0*/  LDC.64 R92, c[0x0][0x4a8] ;  /* 0x00012a00ff5c7b82 */ /* 0x000f220000000a00 */
[----:B------:R-:W-:Y:S01]  /*1bc0*/  SEL R8, R8, R0, !P1 ;  /* 0x0000000008087207 */ /* 0x000fe20004800000 */
[----:B------:R-:W2:Y:S01]  /*1bd0*/  LDCU.128 UR8, c[0x0][0x490] ;  /* 0x00009200ff0877ac */ /* 0x000ea20008000c00 */
[----:B------:R-:W-:Y:S01]  /*1be0*/  IMAD R46, R46, R71, RZ ;  /* 0x000000472e2e7224 */ /* 0x000fe200078e02ff */
[C---:B------:R-:W-:Y:S01]  /*1bf0*/  IADD3 R103, PT, PT, R110.reuse, 0x60, RZ ;  /* 0x000000606e677810 */ /* 0x040fe20007ffe0ff */
[C---:B------:R-:W-:Y:S01]  /*1c00*/  IMAD.SHL.U32 R107, R71.reuse, 0x20, RZ ;  /* 0x00000020476b7824 */ /* 0x040fe200078e00ff */
[----:B------:R-:W3:Y:S01]  /*1c10*/  LDCU.64 UR4, c[0x0][0x488] ;  /* 0x00009100ff0477ac */ /* 0x000ee20008000a00 */
[C---:B------:R-:W-:Y:S01]  /*1c20*/  IMAD R101, R71.reuse, 0x60, RZ ;  /* 0x0000006047657824 */ /* 0x040fe200078e02ff */
[----:B------:R-:W-:Y:S01]  /*1c30*/  MOV R96, R58 ;  /* 0x0000003a00607202 */ /* 0x000fe20000000f00 */
[----:B------:R-:W-:Y:S01]  /*1c40*/  IMAD.SHL.U32 R99, R71, 0x40, RZ ;  /* 0x0000004047637824 */ /* 0x000fe200078e00ff */
[----:B------:R-:W-:Y:S01]  /*1c50*/  UMOV UR20, URZ ;  /* 0x000000ff00147c82 */ /* 0x000fe20008000000 */
[----:B------:R-:W-:Y:S01]  /*1c60*/  VIADD R105, R110, 0x40 ;  /* 0x000000406e697836 */ /* 0x000fe20000000000 */
[----:B------:R-:W-:Y:S01]  /*1c70*/  SHF.R.S32.HI R88, RZ, 0x1f, R101 ;  /* 0x0000001fff587819 */ /* 0x000fe20000011465 */
[C---:B------:R-:W-:Y:S01]  /*1c80*/  IMAD R100, R56.reuse, -0x80, R62 ;  /* 0xffffff8038647824 */ /* 0x040fe200078e023e */
[----:B------:R-:W-:Y:S01]  /*1c90*/  SHF.R.S32.HI R90, RZ, 0x1f, R99 ;  /* 0x0000001fff5a7819 */ /* 0x000fe20000011463 */
[----:B------:R-:W-:-:S02]  /*1ca0*/  IMAD R98, R56, -0x80, R59 ;  /* 0xffffff8038627824 */ /* 0x000fc400078e023b */
[----:B-1----:R-:W-:Y:S01]  /*1cb0*/  IMAD.WIDE.U32 R4, R172, R2, R118 ;  /* 0x00000002ac047225 */ /* 0x002fe200078e0076 */
[----:B------:R-:W-:-:S03]  /*1cc0*/  IADD3 R2, P0, PT, -R62, R110, RZ ;  /* 0x0000006e3e027210 */ /* 0x000fc60007f1e1ff */
[C---:B------:R-:W-:Y:S01]  /*1cd0*/  IMAD R5, R172.reuse, R3, R5 ;  /* 0x00000003ac057224 */ /* 0x040fe200078e0205 */
[----:B------:R-:W-:Y:S01]  /*1ce0*/  SHF.R.S32.HI R3, RZ, 0x1f, R8 ;  /* 0x0000001fff037819 */ /* 0x000fe20000011408 */
[----:B--2---:R-:W-:Y:S01]  /*1cf0*/  IMAD.WIDE.U32 R12, R172, UR10, R118 ;  /* 0x0000000aac0c7c25 */ /* 0x004fe2000f8e0076 */
[----:B----4-:R-:W-:-:S03]  /*1d00*/  SHF.L.U32 R89, R92, 0x7, RZ ;  /* 0x000000075c597819 */ /* 0x010fc600000006ff */
[----:B------:R-:W-:-:S04]  /*1d10*/  IMAD.WIDE.U32 R10, R58, UR16, R4 ;  /* 0x000000103a0a7c25 */ /* 0x000fc8000f8e0004 */
[----:B------:R-:W-:Y:S02]  /*1d20*/  IMAD R11, R58, UR17, R11 ;  /* 0x000000113a0b7c24 */ /* 0x000fe4000f8e020b */
[----:B---3--:R-:W-:Y:S02]  /*1d30*/  IMAD R5, R3, UR12, RZ ;  /* 0x0000000c03057c24 */ /* 0x008fe4000f8e02ff */
[----:B------:R-:W-:-:S04]  /*1d40*/  IMAD.WIDE.U32 R10, R8, UR12, R10 ;  /* 0x0000000c080a7c25 */ /* 0x000fc8000f8e000a */
[----:B------:R-:W-:Y:S01]  /*1d50*/  IMAD R4, R8, UR13, R5 ;  /* 0x0000000d08047c24 */ /* 0x000fe2000f8e0205 */
[----:B------:R-:W1:Y:S01]  /*1d60*/  LDCU.64 UR12, c[0x0][0x4e0] ;  /* 0x00009c00ff0c77ac */ /* 0x000e620008000a00 */
[----:B------:R-:W-:Y:S02]  /*1d70*/  IMAD R3, R3, UR18, RZ ;  /* 0x0000001203037c24 */ /* 0x000fe4000f8e02ff */
[----:B------:R-:W-:Y:S01]  /*1d80*/  IMAD R13, R172, UR11, R13 ;  /* 0x0000000bac0d7c24 */ /* 0x000fe2000f8e020d */
[----:B------:R-:W-:Y:S01]  /*1d90*/  IADD3 R5, PT, PT, R11, R4, RZ ;  /* 0x000000040b057210 */ /* 0x000fe20007ffe0ff */
[----:B------:R-:W-:Y:S01]  /*1da0*/  IMAD R6, R8, UR19, R3 ;  /* 0x0000001308067c24 */ /* 0x000fe2000f8e0203 */
[----:B------:R-:W-:Y:S01]  /*1db0*/  SHF.R.S32.HI R11, RZ, 0x1f, R62 ;  /* 0x0000001fff0b7819 */ /* 0x000fe2000001143e */
[----:B------:R-:W2:Y:S01]  /*1dc0*/  LDCU.64 UR10, c[0x0][0x4d0] ;  /* 0x00009a00ff0a77ac */ /* 0x000ea20008000a00 */
[----:B------:R-:W-:Y:S01]  /*1dd0*/  SHF.R.S32.HI R3, RZ, 0x1f, R46 ;  /* 0x0000001fff037819 */ /* 0x000fe2000001142e */
[----:B------:R-:W-:Y:S01]  /*1de0*/  IMAD.WIDE.U32 R12, R58, R92, R12 ;  /* 0x0000005c3a0c7225 */ /* 0x000fe200078e000c */
[----:B------:R-:W-:Y:S01]  /*1df0*/  IADD3.X R11, PT, PT, RZ, ~R11, RZ, P0, !PT ;  /* 0x8000000bff0b7210 */ /* 0x000fe200007fe4ff */
[----:B------:R-:W3:Y:S01]  /*1e00*/  LDCU.U8 UR19, c[0x0][0x533] ;  /* 0x0000a660ff1377ac */ /* 0x000ee20008000000 */
[----:B------:R-:W-:Y:S01]  /*1e10*/  IADD3 R82, P0, PT, R46, R69, RZ ;  /* 0x000000452e527210 */ /* 0x000fe20007f1e0ff */
[----:B------:R-:W-:Y:S01]  /*1e20*/  IMAD R13, R58, R93, R13 ;  /* 0x0000005d3a0d7224 */ /* 0x000fe200078e020d */
[----:B------:R-:W-:Y:S01]  /*1e30*/  IADD3 R46, P1, PT, R46, R70, RZ ;  /* 0x000000462e2e7210 */ /* 0x000fe20007f3e0ff */
[----:B------:R-:W-:-:S02]  /*1e40*/  IMAD R81, R11, UR16, RZ ;  /* 0x000000100b517c24 */ /* 0x000fc4000f8e02ff */
[C---:B------:R-:W-:Y:S02]  /*1e50*/  IMAD.X R83, R3.reuse, 0x1, R67, P0 ;  /* 0x0000000103537824 */ /* 0x040fe400000e0643 */
[----:B------:R-:W-:Y:S02]  /*1e60*/  IMAD.X R3, R3, 0x1, R68, P1 ;  /* 0x0000000103037824 */ /* 0x000fe400008e0644 */
[----:B------:R-:W-:Y:S01]  /*1e70*/  IMAD.WIDE.U32 R8, R8, UR18, R12 ;  /* 0x0000001208087c25 */ /* 0x000fe2000f8e000c */
[----:B------:R-:W-:Y:S01]  /*1e80*/  SHF.L.U64.HI R83, R82, 0x1, R83 ;  /* 0x0000000152537819 */ /* 0x000fe20000010253 */
[----:B------:R-:W-:Y:S01]  /*1e90*/  USHF.L.U32 UR18, UR16, 0x7, URZ ;  /* 0x0000000710127899 */ /* 0x000fe200080006ff */
[C---:B------:R-:W-:Y:S01]  /*1ea0*/  SHF.L.U64.HI R0, R46.reuse, 0x1, R3 ;  /* 0x000000012e007819 */ /* 0x040fe20000010203 */
[----:B------:R-:W-:Y:S01]  /*1eb0*/  IMAD.SHL.U32 R46, R46, 0x2, RZ ;  /* 0x000000022e2e7824 */ /* 0x000fe200078e00ff */
[----:B------:R-:W-:Y:S01]  /*1ec0*/  IADD3 R7, PT, PT, R9, R6, RZ ;  /* 0x0000000609077210 */ /* 0x000fe20007ffe0ff */
[----:B------:R-:W-:Y:S01]  /*1ed0*/  IMAD R81, R2, UR17, R81 ;  /* 0x0000001102517c24 */ /* 0x000fe2000f8e0251 */
[----:B------:R-:W4:Y:S01]  /*1ee0*/  LDCU UR17, c[0x0][0x450] ;  /* 0x00008a00ff1177ac */ /* 0x000f220008000800 */
[----:B------:R-:W-:Y:S01]  /*1ef0*/  IMAD.MOV.U32 R4, RZ, RZ, R10 ;  /* 0x000000ffff047224 */ /* 0x000fe200078e000a */
[----:B------:R-:W-:Y:S01]  /*1f00*/  IADD3 R12, P0, PT, R46, UR14, RZ ;  /* 0x0000000e2e0c7c10 */ /* 0x000fe2000ff1e0ff */
[----:B------:R-:W-:Y:S01]  /*1f10*/  IMAD R11, R11, R92, RZ ;  /* 0x0000005c0b0b7224 */ /* 0x000fe200078e02ff */
[----:B------:R-:W-:Y:S01]  /*1f20*/  MOV R6, R8 ;  /* 0x0000000800067202 */ /* 0x000fe20000000f00 */
[----:B------:R-:W-:Y:S01]  /*1f30*/  IMAD.SHL.U32 R82, R82, 0x2, RZ ;  /* 0x0000000252527824 */ /* 0x000fe200078e00ff */
[----:B------:R-:W-:Y:S01]  /*1f40*/  IADD3.X R13, PT, PT, R0, UR15, RZ, P0, !PT ;  /* 0x0000000f000d7c10 */ /* 0x000fe200087fe4ff */
[----:B------:R-:W-:Y:S01]  /*1f50*/  IMAD.WIDE.U32 R4, R2, UR16, R4 ;  /* 0x0000001002047c25 */ /* 0x000fe2000f8e0004 */
[----:B--2---:R-:W-:Y:S01]  /*1f60*/  IADD3 R46, P0, PT, R46, UR10, RZ ;  /* 0x0000000a2e2e7c10 */ /* 0x004fe2000ff1e0ff */
[----:B------:R-:W2:Y:S01]  /*1f70*/  LDCU UR16, c[0x0][0x440] ;  /* 0x00008800ff1077ac */ /* 0x000ea20008000800 */
[----:B------:R-:W-:Y:S01]  /*1f80*/  IADD3 R84, P1, PT, R82, UR14, RZ ;  /* 0x0000000e52547c10 */ /* 0x000fe2000ff3e0ff */
[----:B------:R-:W-:Y:S01]  /*1f90*/  IMAD R11, R2, R93, R11 ;  /* 0x0000005d020b7224 */ /* 0x000fe200078e020b */
[----:B------:R-:W-:Y:S01]  /*1fa0*/  IADD3.X R47, PT, PT, R0, UR11, RZ, P0, !PT ;  /* 0x0000000b002f7c10 */ /* 0x000fe200087fe4ff */
[----:B------:R-:W-:Y:S01]  /*1fb0*/  IMAD.WIDE.U32 R2, R2, R92, R6 ;  /* 0x0000005c02027225 */ /* 0x000fe200078e0006 */
[----:B------:R-:W-:Y:S01]  /*1fc0*/  IADD3 R0, P0, PT, RZ, -UR20, RZ ;  /* 0x80000014ff007c10 */ /* 0x000fe2000ff1e0ff */
[----:B---3--:R-:W-:Y:S01]  /*1fd0*/  UISETP.NE.AND UP0, UPT, UR19, URZ, UPT ;  /* 0x000000ff1300728c */ /* 0x008fe2000bf05270 */
[----:B------:R-:W-:Y:S01]  /*1fe0*/  IADD3.X R85, PT, PT, R83, UR15, RZ, P1, !PT ;  /* 0x0000000f53557c10 */ /* 0x000fe20008ffe4ff */
[----:B------:R-:W-:Y:S01]  /*1ff0*/  IMAD.IADD R81, R5, 0x1, R81 ;  /* 0x0000000105517824 */ /* 0x000fe200078e0251 */
[----:B------:R-:W-:Y:S01]  /*2000*/  IADD3 R11, PT, PT, R3, R11, RZ ;  /* 0x0000000b030b7210 */ /* 0x000fe20007ffe0ff */
[----:B------:R-:W-:Y:S01]  /*2010*/  IMAD.X R89, RZ, RZ, ~R89, P0 ;  /* 0x000000ffff597224 */ /* 0x000fe200000e0e59 */
[----:B------:R-:W-:Y:S01]  /*2020*/  IADD3.X R3, PT, PT, RZ, ~UR18, RZ, P0, !PT ;  /* 0x80000012ff037c10 */ /* 0x000fe200087fe4ff */
[----:B------:R-:W-:Y:S01]  /*2030*/  IMAD.SHL.U32 R95, R92, 0x20, RZ ;  /* 0x000000205c5f7824 */ /* 0x000fe200078e00ff */
[----:B------:R-:W-:Y:S01]  /*2040*/  LEA R80, P3, R4, UR8, 0x1 ;  /* 0x0000000804507c11 */ /* 0x000fe2000f8608ff */
[----:B------:R-:W-:Y:S01]  /*2050*/  IMAD.MOV.U32 R94, RZ, RZ, R56 ;  /* 0x000000ffff5e7224 */ /* 0x000fe200078e0038 */
[----:B------:R-:W-:Y:S01]  /*2060*/  LEA R10, P2, R2, UR4, 0x1 ;  /* 0x00000004020a7c11 */ /* 0x000fe2000f8408ff */
[----:B------:R-:W3:Y:S01]  /*2070*/  LDCU.64 UR14, c[0x0][0x3c0] ;  /* 0x00007800ff0e77ac */ /* 0x000ee20008000a00 */
[----:B------:R-:W-:-:S02]  /*2080*/  IADD3 R82, P1, PT, R82, UR10, RZ ;  /* 0x0000000a52527c10 */ /* 0x000fc4000ff3e0ff */
[----:B------:R-:W-:Y:S02]  /*2090*/  SHF.L.U64.HI R93, R92, 0x5, R93 ;  /* 0x000000055c5d7819 */ /* 0x000fe4000001025d */
[C---:B------:R-:W-:Y:S02]  /*20a0*/  SHF.R.S64 R91, R0.reuse, 0x1f, R89 ;  /* 0x0000001f005b7819 */ /* 0x040fe40000001059 */
[----:B------:R-:W-:Y:S02]  /*20b0*/  SHF.R.S32.HI R92, RZ, 0x1f, R107 ;  /* 0x0000001fff5c7819 */ /* 0x000fe4000001146b */
[----:B----4-:R-:W-:Y:S02]  /*20c0*/  MOV R9, UR17 ;  /* 0x0000001100097c02 */ /* 0x010fe40008000f00 */
[--C-:B------:R-:W-:Y:S02]  /*20d0*/  SHF.R.S64 R87, R0, 0x1f, R3.reuse ;  /* 0x0000001f00577819 */ /* 0x100fe40000001003 */
[----:B------:R-:W-:-:S02]  /*20e0*/  SHF.R.S32.HI R86, RZ, 0x1f, R3 ;  /* 0x0000001fff567819 */ /* 0x000fc40000011403 */
[----:B------:R-:W-:Y:S02]  /*20f0*/  SHF.R.S32.HI R89, RZ, 0x1f, R89 ;  /* 0x0000001fff597819 */ /* 0x000fe40000011459 */
[----:B------:R-:W-:Y:S02]  /*2100*/  LEA.HI.X R81, R4, UR9, R81, 0x1, P3 ;  /* 0x0000000904517c11 */ /* 0x000fe400098f0c51 */
[----:B------:R-:W-:Y:S01]  /*2110*/  LEA.HI.X R11, R2, UR5, R11, 0x1, P2 ;  /* 0x00000005020b7c11 */ /* 0x000fe200090f0c0b */
[----:B------:R-:W4:Y:S01]  /*2120*/  LDCU.64 UR4, c[0x0][0x3b8] ;  /* 0x00007700ff0477ac */ /* 0x000f220008000a00 */
[----:B------:R-:W-:Y:S01]  /*2130*/  IADD3.X R83, PT, PT, R83, UR11, RZ, P1, !PT ;  /* 0x0000000b53537c10 */ /* 0x000fe20008ffe4ff */
[----:B--23--:R-:W1:Y:S06]  /*2140*/  LDCU.128 UR8, c[0x0][0x3a0] ;  /* 0x00007400ff0877ac */ /* 0x00ce6c0008000c00 */
.L_x_638:
[----:B------:R-:W-:Y:S01]  /*2150*/  VIADD R98, R98, 0x80 ;  /* 0x0000008062627836 */ /* 0x000fe20000000000 */
[----:B------:R-:W-:Y:S01]  /*2160*/  BSSY.RECONVERGENT B0, `(.L_x_571) ;  /* 0x0000011000007945 */ /* 0x000fe20003800200 */
[----:B------:R-:W-:Y:S03]  /*2170*/  VIADD R100, R100, 0x80 ;  /* 0x0000008064647836 */ /* 0x000fe60000000000 */
[CC--:B------:R-:W-:Y:S02]  /*2180*/  ISETP.GE.AND P0, PT, R110.reuse, R98.reuse, PT ;  /* 0x000000626e00720c */ /* 0x0c0fe40003f06270 */
[----:B------:R-:W-:Y:S02]  /*2190*/  ISETP.GE.AND P5, PT, R73, R98, PT ;  /* 0x000000624900720c */ /* 0x000fe40003fa6270 */
[----:B------:R-:W-:Y:S02]  /*21a0*/  ISETP.GE.AND P0, PT, R110, R100, !P0 ;  /* 0x000000646e00720c */ /* 0x000fe40004706270 */
[----:B------:R-:W-:Y:S02]  /*21b0*/  ISETP.GE.AND P4, PT, R105, R98, PT ;  /* 0x000000626900720c */ /* 0x000fe40003f86270 */
[----:B------:R-:W-:Y:S09]  /*21c0*/  ISETP.GE.AND P5, PT, R73, R100, !P5 ;  /* 0x000000644900720c */ /* 0x000ff20006fa6270 */
[----:B------:R-:W-:Y:S05]  /*21d0*/  @!P0 BRA `(.L_x_572) ;  /* 0x0000000000248947 */ /* 0x000fea0003800000 */
[----:B------:R-:W-:Y:S02]  /*21e0*/  ISETP.GE.AND P1, PT, R118, UR16, PT ;  /* 0x0000001076007c0c */ /* 0x000fe4000bf26270 */
[----:B------:R-:W-:Y:S11]  /*21f0*/  ISETP.GE.AND P2, PT, R117, UR16, PT ;  /* 0x0000001075007c0c */ /* 0x000ff6000bf46270 */
[----:B------:R-:W2:Y:S04]  /*2200*/  @!P1 LDG.E.128 R20, desc[UR6][R80.64] ;  /* 0x0000000650149981 */ /* 0x000ea8000c1e1d00 */
[----:B--2---:R2:W-:Y:S01]  /*2210*/  @!P1 STG.E.128 desc[UR6][R76.64], R20 ;  /* 0x000000144c009986 */ /* 0x0045e2000c101d06 */
[----:B------:R-:W-:Y:S03]  /*2220*/  ISETP.GE.AND P1, PT, R116, UR16, PT ;  /* 0x0000001074007c0c */ /* 0x000fe6000bf26270 */
[----:B------:R-:W3:Y:S04]  /*2230*/  @!P2 LDG.E.128 R16, desc[UR6][R80.64+0x40] ;  /* 0x000040065010a981 */ /* 0x000ee8000c1e1d00 */
[----:B---3--:R2:W-:Y:S06]  /*2240*/  @!P2 STG.E.128 desc[UR6][R76.64+0x40], R16 ;  /* 0x000040104c00a986 */ /* 0x0085ec000c101d06 */
[----:B------:R-:W3:Y:S04]  /*2250*/  @!P1 LDG.E.128 R4, desc[UR6][R80.64+0x80] ;  /* 0x0000800650049981 */ /* 0x000ee8000c1e1d00 */
[----:B---3--:R2:W-:Y:S02]  /*2260*/  @!P1 STG.E.128 desc[UR6][R76.64+0x80], R4 ;  /* 0x000080044c009986 */ /* 0x0085e4000c101d06 */
.L_x_572:
[----:B-1--4-:R-:W-:Y:S05]  /*2270*/  BSYNC.RECONVERGENT B0 ;  /* 0x0000000000007941 */ /* 0x012fea0003800200 */
.L_x_571:
[----:B------:R-:W-:Y:S04]  /*2280*/  BSSY.RECONVERGENT B0, `(.L_x_573) ;  /* 0x0000010000007945 */ /* 0x000fe80003800200 */
[----:B------:R-:W-:Y:S05]  /*2290*/  @!P5 BRA `(.L_x_574) ;  /* 0x000000000038d947 */ /* 0x000fea0003800000 */
[----:B------:R-:W1:Y:S01]  /*22a0*/  LDC.64 R2, c[0x0][0x4b0] ;  /* 0x00012c00ff027b82 */ /* 0x000e620000000a00 */
[----:B------:R-:W-:Y:S02]  /*22b0*/  ISETP.GE.AND P2, PT, R118, UR16, PT ;  /* 0x0000001076007c0c */ /* 0x000fe4000bf46270 */
[C---:B------:R-:W-:Y:S04]  /*22c0*/  LEA R14, P3, R63.reuse, R76, 0x1 ;  /* 0x0000004c3f0e7211 */ /* 0x040fe800078608ff */
[----:B------:R-:W-:Y:S02]  /*22d0*/  LEA.HI.X R15, R63, R77, R64, 0x1, P3 ;  /* 0x0000004d3f0f7211 */ /* 0x000fe400018f0c40 */
[C---:B-1----:R-:W-:Y:S04]  /*22e0*/  LEA R24, P1, R2.reuse, R80, 0x6 ;  /* 0x0000005002187211 */ /* 0x042fe800078230ff */
[----:B------:R-:W-:Y:S02]  /*22f0*/  LEA.HI.X R25, R2, R81, R3, 0x6, P1 ;  /* 0x0000005102197211 */ /* 0x000fe400008f3403 */
[----:B------:R-:W-:Y:S03]  /*2300*/  ISETP.GE.AND P1, PT, R117, UR16, PT ;  /* 0x0000001075007c0c */ /* 0x000fe6000bf26270 */
[----:B--2---:R-:W2:Y:S04]  /*2310*/  @!P2 LDG.E.128 R20, desc[UR6][R24.64] ;  /* 0x000000061814a981 */ /* 0x004ea8000c1e1d00 */
[----:B--2---:R1:W-:Y:S01]  /*2320*/  @!P2 STG.E.128 desc[UR6][R14.64], R20 ;  /* 0x000000140e00a986 */ /* 0x0043e2000c101d06 */
[----:B------:R-:W-:Y:S05]  /*2330*/  ISETP.GE.AND P2, PT, R116, UR16, PT ;  /* 0x0000001074007c0c */ /* 0x000fea000bf46270 */
[----:B------:R-:W2:Y:S04]  /*2340*/  @!P1 LDG.E.128 R16, desc[UR6][R24.64+0x40] ;  /* 0x0000400618109981 */ /* 0x000ea8000c1e1d00 */
[----:B--2---:R1:W-:Y:S04]  /*2350*/  @!P1 STG.E.128 desc[UR6][R14.64+0x40], R16 ;  /* 0x000040100e009986 */ /* 0x0043e8000c101d06 */
[----:B------:R-:W2:Y:S04]  /*2360*/  @!P2 LDG.E.128 R4, desc[UR6][R24.64+0x80] ;  /* 0x000080061804a981 */ /* 0x000ea8000c1e1d00 */
[----:B--2---:R1:W-:Y:S02]  /*2370*/  @!P2 STG.E.128 desc[UR6][R14.64+0x80], R4 ;  /* 0x000080040e00a986 */ /* 0x0043e4000c101d06 */
.L_x_574:
[----:B------:R-:W-:Y:S05]  /*2380*/  BSYNC.RECONVERGENT B0 ;  /* 0x0000000000007941 */ /* 0x000fea0003800200 */
.L_x_573:
[----:B------:R-:W-:Y:S01]  /*2390*/  ISETP.GE.AND P4, PT, R105, R100, !P4 ;  /* 0x000000646900720c */ /* 0x000fe20006786270 */
[----:B------:R-:W-:Y:S01]  /*23a0*/  BSSY.RECONVERGENT B0, `(.L_x_575) ;  /* 0x0000013000007945 */ /* 0x000fe20003800200 */
[C---:B------:R-:W-:Y:S04]  /*23b0*/  ISETP.GE.AND P3, PT, R103.reuse, R98, PT ;  /* 0x000000626700720c */ /* 0x040fe80003f66270 */
[----:B------:R-:W-:Y:S07]  /*23c0*/  ISETP.GE.AND P3, PT, R103, R100, !P3 ;  /* 0x000000646700720c */ /* 0x000fee0005f66270 */
[----:B------:R-:W-:Y:S05]  /*23d0*/  @!P4 BRA `(.L_x_576) ;  /* 0x00000000003cc947 */ /* 0x000fea0003800000 */
[----:B------:R-:W3:Y:S01]  /*23e0*/  LDC.64 R2, c[0x0][0x4b0] ;  /* 0x00012c00ff027b82 */ /* 0x000ee20000000a00 */
[----:B------:R-:W-:Y:S02]  /*23f0*/  ISETP.GE.AND P2, PT, R118, UR16, PT ;  /* 0x0000001076007c0c */ /* 0x000fe4000bf46270 */
[C---:B---3--:R-:W-:Y:S04]  /*2400*/  LEA R24, P1, R2.reuse, R80, 0x7 ;  /* 0x0000005002187211 */ /* 0x048fe800078238ff */
[----:B------:R-:W-:Y:S02]  /*2410*/  LEA.HI.X R25, R2, R81, R3, 0x7, P1 ;  /* 0x0000005102197211 */ /* 0x000fe400008f3c03 */
[----:B------:R-:W3:Y:S01]  /*2420*/  LDC.64 R2, c[0x0][0x3c0] ;  /* 0x0000f000ff027b82 */ /* 0x000ee20000000a00 */
[----:B------:R-:W-:Y:S04]  /*2430*/  ISETP.GE.AND P1, PT, R117, UR16, PT ;  /* 0x0000001075007c0c */ /* 0x000fe8000bf26270 */
[----:B-12---:R-:W2:Y:S01]  /*2440*/  @!P2 LDG.E.128 R4, desc[UR6][R24.64] ;  /* 0x000000061804a981 */ /* 0x006ea2000c1e1d00 */
[C---:B---3--:R-:W-:Y:S04]  /*2450*/  LEA R14, P6, R2.reuse, R76, 0x7 ;  /* 0x0000004c020e7211 */ /* 0x048fe800078c38ff */
[----:B------:R-:W-:Y:S05]  /*2460*/  LEA.HI.X R15, R2, R77, R3, 0x7, P6 ;  /* 0x0000004d020f7211 */ /* 0x000fea00030f3c03 */
[----:B--2---:R3:W-:Y:S01]  /*2470*/  @!P2 STG.E.128 desc[UR6][R14.64], R4 ;  /* 0x000000040e00a986 */ /* 0x0047e2000c101d06 */
[----:B------:R-:W-:Y:S03]  /*2480*/  ISETP.GE.AND P2, PT, R116, UR16, PT ;  /* 0x0000001074007c0c */ /* 0x000fe6000bf46270 */
[----:B------:R-:W2:Y:S04]  /*2490*/  @!P1 LDG.E.128 R20, desc[UR6][R24.64+0x40] ;  /* 0x0000400618149981 */ /* 0x000ea8000c1e1d00 */
[----:B--2---:R3:W-:Y:S06]  /*24a0*/  @!P1 STG.E.128 desc[UR6][R14.64+0x40], R20 ;  /* 0x000040140e009986 */ /* 0x0047ec000c101d06 */
[----:B------:R-:W2:Y:S04]  /*24b0*/  @!P2 LDG.E.128 R16, desc[UR6][R24.64+0x80] ;  /* 0x000080061810a981 */ /* 0x000ea8000c1e1d00 */
[----:B--2---:R3:W-:Y:S02]  /*24c0*/  @!P2 STG.E.128 desc[UR6][R14.64+0x80], R16 ;  /* 0x000080100e00a986 */ /* 0x0047e4000c101d06 */
.L_x_576:
[----:B------:R-:W-:Y:S05]  /*24d0*/  BSYNC.RECONVERGENT B0 ;  /* 0x0000000000007941 */ /* 0x000fea0003800200 */
.L_x_575:
[----:B------:R-:W-:Y:S01]  /*24e0*/  ISETP.NE.AND P1, PT, R9, RZ, PT ;  /* 0x000000ff0900720c */ /* 0x000fe20003f25270 */
[----:B------:R-:W-:Y:S01]  /*24f0*/  BSSY.RECONVERGENT B0, `(.L_x_577) ;  /* 0x0000014000007945 */ /* 0x000fe20003800200 */
[----:B------:R-:W-:Y:S03]  /*2500*/  IADD3 R94, PT, PT, R94, -0x1, RZ ;  /* 0xffffffff5e5e7810 */ /* 0x000fe60007ffe0ff */
[----:B------:R-:W-:Y:S05]  /*2510*/  @!P3 BRA `(.L_x_578) ;  /* 0x000000000044b947 */ /* 0x000fea0003800000 */
[----:B------:R-:W1:Y:S01]  /*2520*/  LDC.64 R2, c[0x0][0x4b0] ;  /* 0x00012c00ff027b82 */ /* 0x000e620000000a00 */
[----:B------:R-:W-:Y:S02]  /*2530*/  ISETP.GE.AND P2, PT, R118, UR16, PT ;  /* 0x0000001076007c0c */ /* 0x000fe4000bf46270 */
[----:B------:R-:W-:Y:S01]  /*2540*/  ISETP.GE.AND P6, PT, R117, UR16, PT ;  /* 0x0000001075007c0c */ /* 0x000fe2000bfc6270 */
[----:B-1-3--:R-:W-:Y:S04]  /*2550*/  IMAD.WIDE.U32 R14, R2, 0xc0, R80 ;  /* 0x000000c0020e7825 */ /* 0x00afe800078e0050 */
[----:B------:R-:W-:Y:S05]  /*2560*/  IMAD R3, R3, 0xc0, RZ ;  /* 0x000000c003037824 */ /* 0x000fea00078e02ff */
[----:B------:R-:W-:Y:S02]  /*2570*/  IADD3 R15, PT, PT, R15, R3, RZ ;  /* 0x000000030f0f7210 */ /* 0x000fe40007ffe0ff */
[----:B------:R-:W1:Y:S03]  /*2580*/  LDC.64 R2, c[0x0][0x3c0] ;  /* 0x0000f000ff027b82 */ /* 0x000e660000000a00 */
[----:B--2---:R-:W2:Y:S01]  /*2590*/  @!P2 LDG.E.128 R4, desc[UR6][R14.64] ;  /* 0x000000060e04a981 */ /* 0x004ea2000c1e1d00 */
[----:B-1----:R-:W-:Y:S04]  /*25a0*/  IMAD.WIDE.U32 R24, R2, 0xc0, R76 ;  /* 0x000000c002187825 */ /* 0x002fe800078e004c */
[----:B------:R-:W-:Y:S05]  /*25b0*/  IMAD R3, R3, 0xc0, RZ ;  /* 0x000000c003037824 */ /* 0x000fea00078e02ff */
[----:B------:R-:W-:Y:S05]  /*25c0*/  IADD3 R25, PT, PT, R25, R3, RZ ;  /* 0x0000000319197210 */ /* 0x000fea0007ffe0ff */
[----:B--2---:R4:W-:Y:S01]  /*25d0*/  @!P2 STG.E.128 desc[UR6][R24.64], R4 ;  /* 0x000000041800a986 */ /* 0x0049e2000c101d06 */
[----:B------:R-:W-:Y:S03]  /*25e0*/  ISETP.GE.AND P2, PT, R116, UR16, PT ;  /* 0x0000001074007c0c */ /* 0x000fe6000bf46270 */
[----:B------:R-:W2:Y:S04]  /*25f0*/  @!P6 LDG.E.128 R20, desc[UR6][R14.64+0x40] ;  /* 0x000040060e14e981 */ /* 0x000ea8000c1e1d00 */
[----:B--2---:R4:W-:Y:S06]  /*2600*/  @!P6 STG.E.128 desc[UR6][R24.64+0x40], R20 ;  /* 0x000040141800e986 */ /* 0x0049ec000c101d06 */
[----:B------:R-:W2:Y:S04]  /*2610*/  @!P2 LDG.E.128 R16, desc[UR6][R14.64+0x80] ;  /* 0x000080060e10a981 */ /* 0x000ea8000c1e1d00 */
[----:B--2---:R4:W-:Y:S02]  /*2620*/  @!P2 STG.E.128 desc[UR6][R24.64+0x80], R16 ;  /* 0x000080101800a986 */ /* 0x0049e4000c101d06 */
.L_x_578:
[----:B------:R-:W-:Y:S05]  /*2630*/  BSYNC.RECONVERGENT B0 ;  /* 0x0000000000007941 */ /* 0x000fea0003800200 */
.L_x_577:
[----:B------:R-:W-:Y:S01]  /*2640*/  ISETP.GT.AND P2, PT, R94, R75, PT ;  /* 0x0000004b5e00720c */ /* 0x000fe20003f44270 */
[----:B------:R-:W-:Y:S01]  /*2650*/  BSSY.RECONVERGENT B2, `(.L_x_579) ;  /* 0x0000727000027945 */ /* 0x000fe20003800200 */
[----:B------:R-:W-:Y:S01]  /*2660*/  IMAD.MOV.U32 R102, RZ, RZ, R96 ;  /* 0x000000ffff667224 */ /* 0x000fe200078e0060 */
[----:B------:R-:W-:Y:S02]  /*2670*/  IADD3 R96, PT, PT, R96, -0x80, RZ ;  /* 0xffffff8060607810 */ /* 0x000fe40007ffe0ff */
[----:B------:R-:W-:Y:S05]  /*2680*/  @P1 BRA `(.L_x_580) ;  /* 0x0000000400101947 */ /* 0x000fea0003800000 */
[----:B------:R-:W-:Y:S04]  /*2690*/  BSSY.RECONVERGENT B0, `(.L_x_581) ;  /* 0x000000b000007945 */ /* 0x000fe80003800200 */
[----:B------:R-:W-:Y:S05]  /*26a0*/  @!P0 BRA `(.L_x_582) ;  /* 0x0000000000248947 */ /* 0x000fea0003800000 */
[----:B------:R-:W-:Y:S02]  /*26b0*/  ISETP.GE.AND P0, PT, R118, UR16, PT ;  /* 0x0000001076007c0c */ /* 0x000fe4000bf06270 */
[----:B------:R-:W-:Y:S11]  /*26c0*/  ISETP.GE.AND P1, PT, R117, UR16, PT ;  /* 0x0000001075007c0c */ /* 0x000ff6000bf26270 */
[----:B-1234-:R-:W2:Y:S04]  /*26d0*/  @!P0 LDG.E.128 R20, desc[UR6][R10.64] ;  /* 0x000000060a148981 */ /* 0x01eea8000c1e1d00 */
[----:B--2---:R1:W-:Y:S01]  /*26e0*/  @!P0 STG.E.128 desc[UR6][R78.64], R20 ;  /* 0x000000144e008986 */ /* 0x0043e2000c101d06 */
[----:B------:R-:W-:Y:S03]  /*26f0*/  ISETP.GE.AND P0, PT, R116, UR16, PT ;  /* 0x0000001074007c0c */ /* 0x000fe6000bf06270 */
[----:B------:R-:W2:Y:S04]  /*2700*/  @!P1 LDG.E.128 R16, desc[UR6][R10.64+0x40] ;  /* 0x000040060a109981 */ /* 0x000ea8000c1e1d00 */
[----:B--2---:R1:W-:Y:S06]  /*2710*/  @!P1 STG.E.128 desc[UR6][R78.64+0x40], R16 ;  /* 0x000040104e009986 */ /* 0x0043ec000c101d06 */
[----:B------:R-:W2:Y:S04]  /*2720*/  @!P0 LDG.E.128 R4, desc[UR6][R10.64+0x80] ;  /* 0x000080060a048981 */ /* 0x000ea8000c1e1d00 */
[----:B--2---:R1:W-:Y:S02]  /*2730*/  @!P0 STG.E.128 desc[UR6][R78.64+0x80], R4 ;  /* 0x000080044e008986 */ /* 0x0043e4000c101d06 */
.L_x_582:
[----:B------:R-:W-:Y:S05]  /*2740*/  BSYNC.RECONVERGENT B0 ;  /* 0x0000000000007941 */ /* 0x000fea0003800200 */
.L_x_581:
[----:B------:R-:W-:Y:S04]  /*2750*/  BSSY.RECONVERGENT B0, `(.L_x_583) ;  /* 0x000000f000007945 */ /* 0x000fe80003800200 */
[----:B------:R-:W-:Y:S05]  /*2760*/  @!P5 BRA `(.L_x_584) ;  /* 0x000000000034d947 */ /* 0x000fea0003800000 */
[----:B------:R-:W-:Y:S02]  /*2770*/  ISETP.GE.AND P1, PT, R118, UR16, PT ;  /* 0x0000001076007c0c */ /* 0x000fe4000bf26270 */
[----:B------:R-:W-:Y:S02]  /*2780*/  LEA R8, P0, R95, R10, 0x1 ;  /* 0x0000000a5f087211 */ /* 0x000fe400078008ff */
[----:B------:R-:W-:Y:S02]  /*2790*/  LEA R2, P5, R65, R78, 0x1 ;  /* 0x0000004e41027211 */ /* 0x000fe400078a08ff */
[----:B------:R-:W-:Y:S02]  /*27a0*/  LEA.HI.X R9, R95, R11, R93, 0x1, P0 ;  /* 0x0000000b5f097211 */ /* 0x000fe400000f0c5d */
[----:B------:R-:W-:Y:S02]  /*27b0*/  ISETP.GE.AND P0, PT, R117, UR16, PT ;  /* 0x0000001075007c0c */ /* 0x000fe4000bf06270 */
[----:B------:R-:W-:Y:S03]  /*27c0*/  LEA.HI.X R3, R65, R79, R66, 0x1, P5 ;  /* 0x0000004f41037211 */ /* 0x000fe600028f0c42 */
[----:B-1234-:R-:W2:Y:S04]  /*27d0*/  @!P1 LDG.E.128 R20, desc[UR6][R8.64] ;  /* 0x0000000608149981 */ /* 0x01eea8000c1e1d00 */
[----:B--2---:R1:W-:Y:S01]  /*27e0*/  @!P1 STG.E.128 desc[UR6][R2.64], R20 ;  /* 0x0000001402009986 */ /* 0x0043e2000c101d06 */
[----:B------:R-:W-:Y:S03]  /*27f0*/  ISETP.GE.AND P1, PT, R116, UR16, PT ;  /* 0x0000001074007c0c */ /* 0x000fe6000bf26270 */
[----:B------:R-:W2:Y:S04]  /*2800*/  @!P0 LDG.E.128 R16, desc[UR6][R8.64+0x40] ;  /* 0x0000400608108981 */ /* 0x000ea8000c1e1d00 */
[----:B--2---:R1:W-:Y:S06]  /*2810*/  @!P0 STG.E.128 desc[UR6][R2.64+0x40], R16 ;  /* 0x0000401002008986 */ /* 0x0043ec000c101d06 */
[----:B------:R-:W2:Y:S04]  /*2820*/  @!P1 LDG.E.128 R4, desc[UR6][R8.64+0x80] ;  /* 0x0000800608049981 */ /* 0x000ea8000c1e1d00 */
[----:B--2---:R1:W-:Y:S02]  /*2830*/  @!P1 STG.E.128 desc[UR6][R2.64+0x80], R4 ;  /* 0x0000800402009986 */ /* 0x0043e4000c101d06 */
.L_x_584:
[----:B------:R-:W-:Y:S05]  /*2840*/  BSYNC.RECONVERGENT B0 ;  /* 0x0000000000007941 */ /* 0x000fea0003800200 */
.L_x_583:
[----:B------:R-:W-:Y:S04]  /*2850*/  BSSY.RECONVERGENT B0, `(.L_x_585) ;  /* 0x0000011000007945 */ /* 0x000fe80003800200 */
[----:B------:R-:W-:Y:S05]  /*2860*/  @!P4 BRA `(.L_x_586) ;  /* 0x00000000003cc947 */ /* 0x000fea0003800000 */
[----:B-1----:R-:W3:Y:S01]  /*2870*/  LDC.64 R2, c[0x0][0x4a8] ;  /* 0x00012a00ff027b82 */ /* 0x002ee20000000a00 */
[----:B------:R-:W-:Y:S02]  /*2880*/  ISETP.GE.AND P1, PT, R118, UR16, PT ;  /* 0x0000001076007c0c */ /* 0x000fe4000bf26270 */
[C---:B---3--:R-:W-:Y:S04]  /*2890*/  LEA R14, P0, R2.reuse, R10, 0x7 ;  /* 0x0000000a020e7211 */ /* 0x048fe800078038ff */
[----:B------:R-:W-:Y:S02]  /*28a0*/  LEA.HI.X R15, R2, R11, R3, 0x7, P0 ;  /* 0x0000000b020f7211 */ /* 0x000fe400000f3c03 */
[----:B------:R-:W1:Y:S01]  /*28b0*/  LDC.64 R2, c[0x0][0x3b8] ;  /* 0x0000ee00ff027b82 */ /* 0x000e620000000a00 */
[----:B------:R-:W-:Y:S04]  /*28c0*/  ISETP.GE.AND P0, PT, R117, UR16, PT ;  /* 0x0000001075007c0c */ /* 0x000fe8000bf06270 */
[----:B--2-4-:R-:W2:Y:S01]  /*28d0*/  @!P1 LDG.E.128 R4, desc[UR6][R14.64] ;  /* 0x000000060e049981 */ /* 0x014ea2000c1e1d00 */
[C---:B-1----:R-:W-:Y:S04]  /*28e0*/  LEA R8, P4, R2.reuse, R78, 0x7 ;  /* 0x0000004e02087211 */ /* 0x042fe800078838ff */
[----:B------:R-:W-:Y:S05]  /*28f0*/  LEA.HI.X R9, R2, R79, R3, 0x7, P4 ;  /* 0x0000004f02097211 */ /* 0x000fea00020f3c03 */
[----:B--2---:R1:W-:Y:S01]  /*2900*/  @!P1 STG.E.128 desc[UR6][R8.64], R4 ;  /* 0x0000000408009986 */ /* 0x0043e2000c101d06 */
[----:B------:R-:W-:Y:S03]  /*2910*/  ISETP.GE.AND P1, PT, R116, UR16, PT ;  /* 0x0000001074007c0c */ /* 0x000fe6000bf26270 */
[----:B------:R-:W2:Y:S04]  /*2920*/  @!P0 LDG.E.128 R20, desc[UR6][R14.64+0x40] ;  /* 0x000040060e148981 */ /* 0x000ea8000c1e1d00 */
[----:B--2---:R1:W-:Y:S06]  /*2930*/  @!P0 STG.E.128 desc[UR6][R8.64+0x40], R20 ;  /* 0x0000401408008986 */ /* 0x0043ec000c101d06 */
[----:B------:R-:W2:Y:S04]  /*2940*/  @!P1 LDG.E.128 R16, desc[UR6][R14.64+0x80] ;  /* 0x000080060e109981 */ /* 0x000ea8000c1e1d00 */
[----:B--2---:R1:W-:Y:S02]  /*2950*/  @!P1 STG.E.128 desc[UR6][R8.64+0x80], R16 ;  /* 0x0000801008009986 */ /* 0x0043e4000c101d06 */
.L_x_586:
[----:B------:R-:W-:Y:S05]  /*2960*/  BSYNC.RECONVERGENT B0 ;  /* 0x0000000000007941 */ /* 0x000fea0003800200 */
.L_x_585:
[----:B-1----:R-:W-:Y:S01]  /*2970*/  MOV R9, RZ ;  /* 0x000000ff00097202 */ /* 0x002fe20000000f00 */
[----:B------:R-:W-:Y:S05]  /*2980*/  @!P3 BRA `(.L_x_587) ;  /* 0x0000006c00ccb947 */ /* 0x000fea0003800000 */
[----:B------:R-:W1:Y:S01]  /*2990*/  LDC.64 R2, c[0x0][0x4a8] ;  /* 0x00012a00ff027b82 */ /* 0x000e620000000a00 */
[----:B------:R-:W-:Y:S02]  /*29a0*/  ISETP.GE.AND P1, PT, R118, UR16, PT ;  /* 0x0000001076007c0c */ /* 0x000fe4000bf26270 */
[----:B------:R-:W-:Y:S01]  /*29b0*/  ISETP.GE.AND P0, PT, R117, UR16, PT ;  /* 0x0000001075007c0c */ /* 0x000fe2000bf06270 */
[----:B-1----:R-:W-:Y:S02]  /*29c0*/  IMAD R3, R3, 0xc0, RZ ;  /* 0x000000c003037824 */ /* 0x002fe400078e02ff */
[----:B---3--:R-:W-:Y:S05]  /*29d0*/  IMAD.WIDE.U32 R14, R2, 0xc0, R10 ;  /* 0x000000c0020e7825 */ /* 0x008fea00078e000a */
[----:B------:R-:W-:Y:S02]  /*29e0*/  IADD3 R15, PT, PT, R15, R3, RZ ;  /* 0x000000030f0f7210 */ /* 0x000fe40007ffe0ff */
[----:B------:R-:W1:Y:S03]  /*29f0*/  LDC.64 R2, c[0x0][0x3b8] ;  /* 0x0000ee00ff027b82 */ /* 0x000e660000000a00 */
[----:B--2-4-:R-:W2:Y:S01]  /*2a00*/  @!P1 LDG.E.128 R4, desc[UR6][R14.64] ;  /* 0x000000060e049981 */ /* 0x014ea2000c1e1d00 */
[----:B-1----:R-:W-:Y:S04]  /*2a10*/  IMAD.WIDE.U32 R20, R2, 0xc0, R78 ;  /* 0x000000c002147825 */ /* 0x002fe800078e004e */
[----:B------:R-:W-:Y:S05]  /*2a20*/  IMAD R3, R3, 0xc0, RZ ;  /* 0x000000c003037824 */ /* 0x000fea00078e02ff */
[----:B------:R-:W-:Y:S05]  /*2a30*/  IADD3 R21, PT, PT, R21, R3, RZ ;  /* 0x0000000315157210 */ /* 0x000fea0007ffe0ff */
[----:B--2---:R1:W-:Y:S05]  /*2a40*/  @!P1 STG.E.128 desc[UR6][R20.64], R4 ;  /* 0x0000000414009986 */ /* 0x0043ea000c101d06 */
[----:B------:R-:W2:Y:S05]  /*2a50*/  @!P0 LDG.E.128 R16, desc[UR6][R14.64+0x40] ;  /* 0x000040060e108981 */ /* 0x000eaa000c1e1d00 */
[----:B--2---:R1:W-:Y:S01]  /*2a60*/  @!P0 STG.E.128 desc[UR6][R20.64+0x40], R16 ;  /* 0x0000401014008986 */ /* 0x0043e2000c101d06 */
[----:B------:R-:W-:Y:S11]  /*2a70*/  ISETP.GE.AND P0, PT, R116, UR16, PT ;  /* 0x0000001074007c0c */ /* 0x000ff6000bf06270 */
[----:B------:R-:W-:Y:S02]  /*2a80*/  @!UPT UIADD3 URZ, UPT, UPT, URZ, URZ, URZ ;  /* 0x000000fffffff290 */ /* 0x000fe4000fffe0ff */
[----:B------:R-:W-:Y:S05]  /*2a90*/  @P0 BRA `(.L_x_587) ;  /* 0x0000006c00880947 */ /* 0x000fea0003800000 */
[----:B-1----:R-:W2:Y:S04]  /*2aa0*/  LDG.E.128 R4, desc[UR6][R14.64+0x80] ;  /* 0x000080060e047981 */ /* 0x002ea8000c1e1d00 */
[----:B--2---:R1:W-:Y:S01]  /*2ab0*/  STG.E.128 desc[UR6][R20.64+0x80], R4 ;  /* 0x0000800414007986 */ /* 0x0043e2000c101d06 */
[----:B------:R-:W-:Y:S05]  /*2ac0*/  BRA `(.L_x_587) ;  /* 0x0000006c007c7947 */ /* 0x000fea0003800000 */
.L_x_580:
[----:B------:R-:W-:Y:S05]  /*2ad0*/  BRA.U !UP0, `(.L_x_588) ;  /* 0x0000002908207547 */ /* 0x000fea000b800000 */
[----:B------:R-:W-:Y:S04]  /*2ae0*/  BSSY.RECONVERGENT B1, `(.L_x_589) ;  /* 0x0000097000017945 */ /* 0x000fe80003800200 */
[----:B------:R-:W-:Y:S05]  /*2af0*/  @!P0 BRA `(.L_x_590) ;  /* 0x0000000800548947 */ /* 0x000fea0003800000 */
[----:B------:R-:W5:Y:S01]  /*2b00*/  LDC R3, c[0x0][0x440] ;  /* 0x00011000ff037b82 */ /* 0x000f620000000800 */
[----:B------:R-:W-:Y:S01]  /*2b10*/  BSSY.RECONVERGENT B0, `(.L_x_591) ;  /* 0x0000033000007945 */ /* 0x000fe20003800200 */
[-C--:B-----5:R-:W-:Y:S02]  /*2b20*/  ISETP.GE.AND P0, PT, R118, R3.reuse, PT ;  /* 0x000000037600720c */ /* 0x0a0fe40003f06270 */
[-C--:B------:R-:W-:Y:S02]  /*2b30*/  ISETP.GE.AND P6, PT, R117, R3.reuse, PT ;  /* 0x000000037500720c */ /* 0x080fe40003fc6270 */
[----:B------:R-:W-:Y:S09]  /*2b40*/  ISETP.GE.AND P1, PT, R116, R3, PT ;  /* 0x000000037400720c */ /* 0x000ff20003f26270 */
[----:B------:R-:W-:Y:S05]  /*2b50*/  @P0 BRA `(.L_x_592) ;  /* 0x0000000000b80947 */ /* 0x000fea0003800000 */
[----:B------:R-:W-:Y:S01]  /*2b60*/  ISETP.GE.AND P0, PT, R118, R9, PT ;  /* 0x000000097600720c */ /* 0x000fe20003f06270 */
[----:B-1234-:R-:W2:Y:S11]  /*2b70*/  LDG.E.128 R16, desc[UR6][R10.64] ;  /* 0x000000060a107981 */ /* 0x01eeb6000c1e1d00 */
[----:B------:R-:W-:Y:S01]  /*2b80*/  @!UPT UIADD3 URZ, UPT, UPT, URZ, URZ, URZ ;  /* 0x000000fffffff290 */ /* 0x000fe2000fffe0ff */
[----:B------:R-:W3:Y:S06]  /*2b90*/  @!P0 LDG.E.64 R28, desc[UR6][R46.64] ;  /* 0x000000062e1c8981 */ /* 0x000eec000c1e1b00 */
[----:B------:R-:W4:Y:S01]  /*2ba0*/  @!P0 LDG.E.64 R6, desc[UR6][R12.64] ;  /* 0x000000060c068981 */ /* 0x000f22000c1e1b00 */
[----:B--2---:R-:W-:Y:S01]  /*2bb0*/  @!P0 LOP3.LUT R15, R16, 0xffff0000, RZ, 0xc0, !PT ;  /* 0xffff0000100f8812 */ /* 0x004fe200078ec0ff */
[----:B------:R-:W-:Y:S01]  /*2bc0*/  @!P0 IMAD.U32 R22, R18, 0x10000, RZ ;  /* 0x0001000012168824 */ /* 0x000fe200078e00ff */
[----:B------:R-:W-:Y:S02]  /*2bd0*/  @!P0 SHF.L.U32 R25, R16, 0x10, RZ ;  /* 0x0000001010198819 */ /* 0x000fe400000006ff */
[----:B------:R-:W-:Y:S02]  /*2be0*/  @!P0 LOP3.LUT R21, R17, 0xffff0000, RZ, 0xc0, !PT ;  /* 0xffff000011158812 */ /* 0x000fe400078ec0ff */
[----:B------:R-:W-:Y:S02]  /*2bf0*/  @!P0 LOP3.LUT R14, R18, 0xffff0000, RZ, 0xc0, !PT ;  /* 0xffff0000120e8812 */ /* 0x000fe400078ec0ff */
[----:B------:R-:W-:Y:S02]  /*2c00*/  @!P0 SHF.L.U32 R24, R19, 0x10, RZ ;  /* 0x0000001013188819 */ /* 0x000fe400000006ff */
[C---:B---3--:R-:W-:Y:S01]  /*2c10*/  @!P0 LOP3.LUT R27, R28.reuse, 0xffff0000, RZ, 0xc0, !PT ;  /* 0xffff00001c1b8812 */ /* 0x048fe200078ec0ff */
[----:B------:R-:W-:Y:S02]  /*2c20*/  @!P0 IMAD.U32 R23, R28, 0x10000, RZ ;  /* 0x000100001c178824 */ /* 0x000fe400078e00ff */
[C---:B------:R-:W-:Y:S01]  /*2c30*/  @!P0 IMAD.U32 R20, R29.reuse, 0x10000, RZ ;  /* 0x000100001d148824 */ /* 0x040fe200078e00ff */
[----:B------:R-:W-:Y:S01]  /*2c40*/  @!P0 LOP3.LUT R29, R29, 0xffff0000, RZ, 0xc0, !PT ;  /* 0xffff00001d1d8812 */ /* 0x000fe200078ec0ff */
[----:B------:R-:W-:Y:S01]  /*2c50*/  @!P0 FMUL.FTZ R31, R15, R23 ;  /* 0x000000170f1f8220 */ /* 0x000fe20000410000 */
[C---:B----4-:R-:W-:Y:S01]  /*2c60*/  @!P0 SHF.L.U32 R8, R6.reuse, 0x10, RZ ;  /* 0x0000001006088819 */ /* 0x050fe200000006ff */
[----:B------:R-:W-:Y:S01]  /*2c70*/  @!P0 FMUL.FTZ R33, R21, R27 ;  /* 0x0000001b15218220 */ /* 0x000fe20000410000 */
[----:B------:R-:W-:Y:S01]  /*2c80*/  @!P0 LOP3.LUT R6, R6, 0xffff0000, RZ, 0xc0, !PT ;  /* 0xffff000006068812 */ /* 0x000fe200078ec0ff */
[C---:B------:R-:W-:Y:S01]  /*2c90*/  @!P0 FMUL.FTZ R26, R14.reuse, R20 ;  /* 0x000000140e1a8220 */ /* 0x040fe20000410000 */
[----:B------:R-:W-:Y:S01]  /*2ca0*/  @!P0 SHF.L.U32 R5, R7, 0x10, RZ ;  /* 0x0000001007058819 */ /* 0x000fe200000006ff */
[-C--:B------:R-:W-:Y:S01]  /*2cb0*/  @!P0 FMUL.FTZ R0, R15, R8.reuse ;  /* 0x000000080f008220 */ /* 0x080fe20000410000 */
[----:B------:R-:W-:Y:S01]  /*2cc0*/  @!P0 LOP3.LUT R7, R7, 0xffff0000, RZ, 0xc0, !PT ;  /* 0xffff000007078812 */ /* 0x000fe200078ec0ff */
[----:B------:R-:W-:Y:S01]  /*2cd0*/  @!P0 FFMA.FTZ R31, R25, R8, -R31 ;  /* 0x00000008191f8223 */ /* 0x000fe2000001081f */
[----:B------:R-:W-:Y:S01]  /*2ce0*/  @!P0 LOP3.LUT R8, R19, 0xffff0000, RZ, 0xc0, !PT ;  /* 0xffff000013088812 */ /* 0x000fe200078ec0ff */
[----:B------:R-:W-:Y:S01]  /*2cf0*/  @!P0 FFMA.FTZ R0, R23, R25, R0 ;  /* 0x0000001917008223 */ /* 0x000fe20000010000 */
[----:B------:R-:W-:Y:S01]  /*2d00*/  @!P0 SHF.L.U32 R23, R17, 0x10, RZ ;  /* 0x0000001011178819 */ /* 0x000fe200000006ff */
[-C--:B------:R-:W-:Y:S01]  /*2d10*/  @!P0 FMUL.FTZ R2, R21, R6.reuse ;  /* 0x0000000615028220 */ /* 0x080fe20000410000 */
[----:B------:R-:W-:Y:S01]  /*2d20*/  @!P0 FMUL.FTZ R3, R14, R5 ;  /* 0x000000050e038220 */ /* 0x000fe20000410000 */
[----:B------:R-:W-:Y:S01]  /*2d30*/  @!P0 FMUL.FTZ R35, R8, R29 ;  /* 0x0000001d08238220 */ /* 0x000fe20000410000 */
[----:B------:R-:W-:Y:S01]  /*2d40*/  @!P0 F2FP.BF16.F32.PACK_AB R31, R0, R31 ;  /* 0x0000001f001f823e */ /* 0x000fe200000010ff */
[----:B------:R-:W-:Y:S01]  /*2d50*/  @!P0 FMUL.FTZ R4, R8, R7 ;  /* 0x0000000708048220 */ /* 0x000fe20000410000 */
[----:B------:R-:W-:Y:S01]  /*2d60*/  @!P0 FFMA.FTZ R2, R27, R23, R2 ;  /* 0x000000171b028223 */ /* 0x000fe20000010002 */
[----:B------:R-:W-:Y:S01]  /*2d70*/  @!P0 FFMA.FTZ R33, R23, R6, -R33 ;  /* 0x0000000617218223 */ /* 0x000fe20000010821 */
[----:B------:R-:W-:Y:S01]  /*2d80*/  @!P0 MOV R16, R31 ;  /* 0x0000001f00108202 */ /* 0x000fe20000000f00 */
[----:B------:R-:W-:Y:S01]  /*2d90*/  @!P0 FFMA.FTZ R3, R20, R22, R3 ;  /* 0x0000001614038223 */ /* 0x000fe20000010003 */
[----:B------:R-:W-:Y:S01]  /*2da0*/  @!P0 FFMA.FTZ R26, R22, R5, -R26 ;  /* 0x00000005161a8223 */ /* 0x000fe2000001081a */
[----:B------:R-:W-:Y:S01]  /*2db0*/  @!P0 FFMA.FTZ R35, R24, R7, -R35 ;  /* 0x0000000718238223 */ /* 0x000fe20000010823 */
[----:B------:R-:W-:Y:S01]  /*2dc0*/  @!P0 F2FP.BF16.F32.PACK_AB R30, R2, R33 ;  /* 0x00000021021e823e */ /* 0x000fe200000010ff */
[----:B------:R-:W-:Y:S02]  /*2dd0*/  @!P0 FFMA.FTZ R4, R29, R24, R4 ;  /* 0x000000181d048223 */ /* 0x000fe40000010004 */
[----:B------:R-:W-:Y:S02]  /*2de0*/  @!P0 F2FP.BF16.F32.PACK_AB R26, R3, R26 ;  /* 0x0000001a031a823e */ /* 0x000fe400000010ff */
[----:B------:R-:W-:Y:S01]  /*2df0*/  @!P0 IMAD.MOV.U32 R17, RZ, RZ, R30 ;  /* 0x000000ffff118224 */ /* 0x000fe200078e001e */
[----:B------:R-:W-:Y:S02]  /*2e00*/  @!P0 F2FP.BF16.F32.PACK_AB R35, R4, R35 ;  /* 0x000000230423823e */ /* 0x000fe400000010ff */
[----:B------:R-:W-:Y:S02]  /*2e10*/  @!P0 MOV R18, R26 ;  /* 0x0000001a00128202 */ /* 0x000fe40000000f00 */
[----:B------:R-:W-:Y:S05]  /*2e20*/  @!P0 MOV R19, R35 ;  /* 0x0000002300138202 */ /* 0x000fea0000000f00 */
[----:B------:R1:W-:Y:S02]  /*2e30*/  STG.E.128 desc[UR6][R78.64], R16 ;  /* 0x000000104e007986 */ /* 0x0003e4000c101d06 */
.L_x_592:
[----:B------:R-:W-:Y:S05]  /*2e40*/  BSYNC.RECONVERGENT B0 ;  /* 0x0000000000007941 */ /* 0x000fea0003800200 */
.L_x_591:
[----:B------:R-:W-:Y:S04]  /*2e50*/  BSSY.RECONVERGENT B0, `(.L_x_593) ;  /* 0x0000030000007945 */ /* 0x000fe80003800200 */
        /* <DEDUP_REMOVED lines=47> */
.L_x_594:
[----:B------:R-:W-:Y:S05]  /*3150*/  BSYNC.RECONVERGENT B0 ;  /* 0x0000000000007941 */ /* 0x000fea0003800200 */
.L_x_593:
        /* <DEDUP_REMOVED lines=47> */
.L_x_590:
[----:B------:R-:W-:Y:S05]  /*3450*/  BSYNC.RECONVERGENT B1 ;  /* 0x0000000000017941 */ /* 0x000fea0003800200 */
.L_x_589:
[C---:B------:R-:W-:Y:S01]  /*3460*/  SHF.L.U64.HI R3, R107.reuse, 0x1, R92 ;  /* 0x000000016b037819 */ /* 0x040fe2000001025c */
[----:B-1234-:R-:W-:Y:S01]  /*3470*/  IMAD.SHL.U32 R5, R107, 0x2, RZ ;  /* 0x000000026b057824 */ /* 0x01efe200078e00ff */
[----:B------:R-:W-:Y:S04]  /*3480*/  BSSY.RECONVERGENT B1, `(.L_x_595) ;  /* 0x000009f000017945 */ /* 0x000fe80003800200 */
[-C--:B------:R-:W-:Y:S02]  /*3490*/  IADD3 R6, P1, PT, R12, R5.reuse, RZ ;  /* 0x000000050c067210 */ /* 0x080fe40007f3e0ff */
[----:B------:R-:W-:Y:S03]  /*34a0*/  IADD3 R34, P0, PT, R46, R5, RZ ;  /* 0x000000052e227210 */ /* 0x000fe60007f1e0ff */
[--C-:B------:R-:W-:Y:S02]  /*34b0*/  IMAD.X R7, R13, 0x1, R3.reuse, P1 ;  /* 0x000000010d077824 */ /* 0x100fe400008e0603 */
[----:B------:R-:W-:Y:S01]  /*34c0*/  IMAD.X R35, R47, 0x1, R3, P0 ;  /* 0x000000012f237824 */ /* 0x000fe200000e0603 */
[----:B------:R-:W-:Y:S07]  /*34d0*/  @!P5 BRA `(.L_x_596) ;  /* 0x000000080064d947 */ /* 0x000fee0003800000 */
[----:B------:R-:W-:Y:S01]  /*34e0*/  LEA R36, P1, R95, R10, 0x1 ;  /* 0x0000000a5f247211 */ /* 0x000fe200078208ff */
[----:B------:R-:W1:Y:S01]  /*34f0*/  LDC R3, c[0x0][0x440] ;  /* 0x00011000ff037b82 */ /* 0x000e620000000800 */
[----:B------:R-:W-:Y:S01]  /*3500*/  LEA R32, P0, R65, R78, 0x1 ;  /* 0x0000004e41207211 */ /* 0x000fe200078008ff */
[----:B------:R-:W-:Y:S01]  /*3510*/  BSSY.RECONVERGENT B0, `(.L_x_597) ;  /* 0x0000035000007945 */ /* 0x000fe20003800200 */
[----:B------:R-:W-:Y:S02]  /*3520*/  LEA.HI.X R37, R95, R11, R93, 0x1, P1 ;  /* 0x0000000b5f257211 */ /* 0x000fe400008f0c5d */
[----:B------:R-:W-:Y:S02]  /*3530*/  LEA.HI.X R33, R65, R79, R66, 0x1, P0 ;  /* 0x0000004f41217211 */ /* 0x000fe400000f0c42 */
[-C--:B-1----:R-:W-:Y:S02]  /*3540*/  ISETP.GE.AND P6, PT, R118, R3.reuse, PT ;  /* 0x000000037600720c */ /* 0x082fe40003fc6270 */
[-C--:B------:R-:W-:Y:S02]  /*3550*/  ISETP.GE.AND P5, PT, R117, R3.reuse, PT ;  /* 0x000000037500720c */ /* 0x080fe40003fa6270 */
[----:B------:R-:W-:Y:S09]  /*3560*/  ISETP.GE.AND P1, PT, R116, R3, PT ;  /* 0x000000037400720c */ /* 0x000ff20003f26270 */
[----:B------:R-:W-:Y:S05]  /*3570*/  @P6 BRA `(.L_x_598) ;  /* 0x0000000000b86947 */ /* 0x000fea0003800000 */
[----:B------:R-:W-:Y:S01]  /*3580*/  ISETP.GE.AND P0, PT, R118, R9, PT ;  /* 0x000000097600720c */ /* 0x000fe20003f06270 */
[----:B------:R-:W2:Y:S11]  /*3590*/  LDG.E.128 R16, desc[UR6][R36.64] ;  /* 0x0000000624107981 */ /* 0x000eb6000c1e1d00 */
        /* <DEDUP_REMOVED lines=44> */
.L_x_598:
[----:B------:R-:W-:Y:S05]  /*3860*/  BSYNC.RECONVERGENT B0 ;  /* 0x0000000000007941 */ /* 0x000fea0003800200 */
.L_x_597:
[----:B------:R-:W-:Y:S04]  /*3870*/  BSSY.RECONVERGENT B0, `(.L_x_599) ;  /* 0x0000030000007945 */ /* 0x000fe80003800200 */
[----:B------:R-:W-:Y:S05]  /*3880*/  @P5 BRA `(.L_x_600) ;  /* 0x0000000000b85947 */ /* 0x000fea0003800000 */
[----:B------:R-:W-:Y:S01]  /*3890*/  ISETP.GE.AND P0, PT, R117, R9, PT ;  /* 0x000000097500720c */ /* 0x000fe20003f06270 */
[----:B-1----:R-:W2:Y:S11]  /*38a0*/  LDG.E.128 R16, desc[UR6][R36.64+0x40] ;  /* 0x0000400624107981 */ /* 0x002eb6000c1e1d00 */
        /* <DEDUP_REMOVED lines=44> */
.L_x_600:
[----:B------:R-:W-:Y:S05]  /*3b70*/  BSYNC.RECONVERGENT B0 ;  /* 0x0000000000007941 */ /* 0x000fea0003800200 */
.L_x_599:
[----:B------:R-:W-:Y:S05]  /*3b80*/  @P1 BRA `(.L_x_596) ;  /* 0x0000000000b81947 */ /* 0x000fea0003800000 */
[----:B------:R-:W-:Y:S01]  /*3b90*/  ISETP.GE.AND P0, PT, R116, R9, PT ;  /* 0x000000097400720c */ /* 0x000fe20003f06270 */
[----:B-12---:R-:W2:Y:S11]  /*3ba0*/  LDG.E.128 R16, desc[UR6][R36.64+0x80] ;  /* 0x0000800624107981 */ /* 0x006eb6000c1e1d00 */
        /* <DEDUP_REMOVED lines=44> */
.L_x_596:
[----:B------:R-:W-:Y:S05]  /*3e70*/  BSYNC.RECONVERGENT B1 ;  /* 0x0000000000017941 */ /* 0x000fea0003800200 */
.L_x_595:
[----:B------:R-:W-:Y:S04]  /*3e80*/  BSSY.RECONVERGENT B1, `(.L_x_601) ;  /* 0x00000a1000017945 */ /* 0x000fe80003800200 */
[----:B------:R-:W-:Y:S05]  /*3e90*/  @!P4 BRA `(.L_x_602) ;  /* 0x00000008007cc947 */ /* 0x000fea0003800000 */
[C---:B------:R-:W-:Y:S01]  /*3ea0*/  LEA R36, P0, R71.reuse, R34, 0x6 ;  /* 0x0000002247247211 */ /* 0x040fe200078030ff */
[----:B------:R-:W4:Y:S01]  /*3eb0*/  LDC R15, c[0x0][0x440] ;  /* 0x00011000ff0f7b82 */ /* 0x000f220000000800 */
[C---:B------:R-:W-:Y:S01]  /*3ec0*/  LEA R20, P1, R71.reuse, R6, 0x6 ;  /* 0x0000000647147211 */ /* 0x040fe200078230ff */
[----:B------:R-:W-:Y:S01]  /*3ed0*/  BSSY.RECONVERGENT B0, `(.L_x_603) ;  /* 0x000003b000007945 */ /* 0x000fe20003800200 */
[C---:B------:R-:W-:Y:S05]  /*3ee0*/  LEA.HI.X.SX32 R37, R71.reuse, R35, 0x6, P0 ;  /* 0x0000002347257211 */ /* 0x040fea00000f36ff */
[----:B------:R-:W5:Y:S01]  /*3ef0*/  LDC.64 R4, c[0x0][0x4a8] ;  /* 0x00012a00ff047b82 */ /* 0x000f620000000a00 */
[----:B------:R-:W-:Y:S07]  /*3f00*/  LEA.HI.X.SX32 R21, R71, R7, 0x6, P1 ;  /* 0x0000000747157211 */ /* 0x000fee00008f36ff */
[----:B------:R-:W1:Y:S01]  /*3f10*/  LDC.64 R2, c[0x0][0x3b8] ;  /* 0x0000ee00ff027b82 */ /* 0x000e620000000a00 */
[-C--:B----4-:R-:W-:Y:S02]  /*3f20*/  ISETP.GE.AND P6, PT, R118, R15.reuse, PT ;  /* 0x0000000f7600720c */ /* 0x090fe40003fc6270 */
[-C--:B------:R-:W-:Y:S02]  /*3f30*/  ISETP.GE.AND P4, PT, R117, R15.reuse, PT ;  /* 0x0000000f7500720c */ /* 0x080fe40003f86270 */
[----:B-----5:R-:W-:Y:S02]  /*3f40*/  LEA R40, P5, R4, R10, 0x7 ;  /* 0x0000000a04287211 */ /* 0x020fe400078a38ff */
[----:B------:R-:W-:Y:S02]  /*3f50*/  ISETP.GE.AND P1, PT, R116, R15, PT ;  /* 0x0000000f7400720c */ /* 0x000fe40003f26270 */
[----:B------:R-:W-:Y:S02]  /*3f60*/  LEA.HI.X R41, R4, R11, R5, 0x7, P5 ;  /* 0x0000000b04297211 */ /* 0x000fe400028f3c05 */
[C---:B-1----:R-:W-:Y:S04]  /*3f70*/  LEA R38, P0, R2.reuse, R78, 0x7 ;  /* 0x0000004e02267211 */ /* 0x042fe800078038ff */
[----:B------:R-:W-:Y:S01]  /*3f80*/  LEA.HI.X R39, R2, R79, R3, 0x7, P0 ;  /* 0x0000004f02277211 */ /* 0x000fe200000f3c03 */
[----:B------:R-:W-:Y:S08]  /*3f90*/  @P6 BRA `(.L_x_604) ;  /* 0x0000000000b86947 */ /* 0x000ff00003800000 */
[----:B------:R-:W-:Y:S01]  /*3fa0*/  ISETP.GE.AND P0, PT, R118, R9, PT ;  /* 0x000000097600720c */ /* 0x000fe20003f06270 */
[----:B--23--:R-:W2:Y:S11]  /*3fb0*/  LDG.E.128 R16, desc[UR6][R40.64] ;  /* 0x0000000628107981 */ /* 0x00ceb6000c1e1d00 */
        /* <DEDUP_REMOVED lines=44> */
.L_x_604:
[----:B------:R-:W-:Y:S05]  /*4280*/  BSYNC.RECONVERGENT B0 ;  /* 0x0000000000007941 */ /* 0x000fea0003800200 */
.L_x_603:
[----:B------:R-:W-:Y:S04]  /*4290*/  BSSY.RECONVERGENT B0, `(.L_x_605) ;  /* 0x0000030000007945 */ /* 0x000fe80003800200 */
[----:B------:R-:W-:Y:S05]  /*42a0*/  @P4 BRA `(.L_x_606) ;  /* 0x0000000000b84947 */ /* 0x000fea0003800000 */
[----:B------:R-:W-:Y:S01]  /*42b0*/  ISETP.GE.AND P0, PT, R117, R9, PT ;  /* 0x000000097500720c */ /* 0x000fe20003f06270 */
[----:B-123--:R-:W2:Y:S11]  /*42c0*/  LDG.E.128 R16, desc[UR6][R40.64+0x40] ;  /* 0x0000400628107981 */ /* 0x00eeb6000c1e1d00 */
        /* <DEDUP_REMOVED lines=44> */
.L_x_606:
[----:B------:R-:W-:Y:S05]  /*4590*/  BSYNC.RECONVERGENT B0 ;  /* 0x0000000000007941 */ /* 0x000fea0003800200 */
.L_x_605:
[----:B------:R-:W-:Y:S05]  /*45a0*/  @P1 BRA `(.L_x_602) ;  /* 0x0000000000b81947 */ /* 0x000fea0003800000 */
[----:B------:R-:W-:Y:S01]  /*45b0*/  ISETP.GE.AND P0, PT, R116, R9, PT ;  /* 0x000000097400720c */ /* 0x000fe20003f06270 */
[----:B-1234-:R-:W2:Y:S11]  /*45c0*/  LDG.E.128 R16, desc[UR6][R40.64+0x80] ;  /* 0x0000800628107981 */ /* 0x01eeb6000c1e1d00 */
[----:B------:R-:W-:Y:S01]  /*45d0*/  @!UPT UIADD3 URZ, UPT, UPT, URZ, URZ, URZ ;  /* 0x000000fffffff290 */ /* 0x000fe2000fffe0ff */
[----:B------:R-:W3:Y:S06]  /*45e0*/  @!P0 LDG.E.64 R36, desc[UR6][R36.64+0x40] ;  /* 0x0000400624248981 */ /* 0x000eec000c1e1b00 */
[----:B------:R1:W4:Y:S01]  /*45f0*/  @!P0 LDG.E.64 R14, desc[UR6][R20.64+0x40] ;  /* 0x00004006140e8981 */ /* 0x000322000c1e1b00 */
[----:B--2---:R-:W-:Y:S01]  /*4600*/  @!P0 LOP3.LUT R23, R16, 0xffff0000, RZ, 0xc0, !PT ;  /* 0xffff000010178812 */ /* 0x004fe200078ec0ff */
[----:B------:R-:W-:Y:S01]  /*4610*/  @!P0 IMAD.U32 R24, R18, 0x10000, RZ ;  /* 0x0001000012188824 */ /* 0x000fe200078e00ff */
[----:B------:R-:W-:Y:S02]  /*4620*/  @!P0 SHF.L.U32 R29, R16, 0x10, RZ ;  /* 0x00000010101d8819 */ /* 0x000fe400000006ff */
[----:B------:R-:W-:Y:S02]  /*4630*/  @!P0 LOP3.LUT R25, R17, 0xffff0000, RZ, 0xc0, !PT ;  /* 0xffff000011198812 */ /* 0x000fe400078ec0ff */
[----:B-1----:R-:W-:Y:S02]  /*4640*/  @!P0 LOP3.LUT R20, R18, 0xffff0000, RZ, 0xc0, !PT ;  /* 0xffff000012148812 */ /* 0x002fe400078ec0ff */
[----:B------:R-:W-:Y:S02]  /*4650*/  @!P0 SHF.L.U32 R26, R19, 0x10, RZ ;  /* 0x00000010131a8819 */ /* 0x000fe400000006ff */
[C---:B---3--:R-:W-:Y:S01]  /*4660*/  @!P0 LOP3.LUT R31, R36.reuse, 0xffff0000, RZ, 0xc0, !PT ;  /* 0xffff0000241f8812 */ /* 0x048fe200078ec0ff */
[----:B------:R-:W-:Y:S01]  /*4670*/  @!P0 IMAD.U32 R27, R36, 0x10000, RZ ;  /* 0x00010000241b8824 */ /* 0x000fe200078e00ff */
[C---:B------:R-:W-:Y:S01]  /*4680*/  @!P0 LOP3.LUT R33, R37.reuse, 0xffff0000, RZ, 0xc0, !PT ;  /* 0xffff000025218812 */ /* 0x040fe200078ec0ff */
[----:B------:R-:W-:Y:S02]  /*4690*/  @!P0 IMAD.U32 R22, R37, 0x10000, RZ ;  /* 0x0001000025168824 */ /* 0x000fe400078e00ff */
        /* <DEDUP_REMOVED lines=31> */
.L_x_602:
[----:B------:R-:W-:Y:S05]  /*4890*/  BSYNC.RECONVERGENT B1 ;  /* 0x0000000000017941 */ /* 0x000fea0003800200 */
.L_x_601:
[----:B------:R-:W-:Y:S04]  /*48a0*/  BSSY.RECONVERGENT B1, `(.L_x_607) ;  /* 0x00000a3000017945 */ /* 0x000fe80003800200 */
[----:B------:R-:W-:Y:S05]  /*48b0*/  @!P3 BRA `(.L_x_608) ;  /* 0x000000080084b947 */ /* 0x000fea0003800000 */
[----:B-1234-:R-:W1:Y:S01]  /*48c0*/  LDC R17, c[0x0][0x440] ;  /* 0x00011000ff117b82 */ /* 0x01ee620000000800 */
[C---:B------:R-:W-:Y:S01]  /*48d0*/  LEA R14, P4, R71.reuse, R6, 0x7 ;  /* 0x00000006470e7211 */ /* 0x040fe200078838ff */
[----:B------:R-:W-:Y:S01]  /*48e0*/  BSSY.RECONVERGENT B0, `(.L_x_609) ;  /* 0x000003e000007945 */ /* 0x000fe20003800200 */
[C---:B------:R-:W-:Y:S05]  /*48f0*/  LEA R32, P0, R71.reuse, R34, 0x7 ;  /* 0x0000002247207211 */ /* 0x040fea00078038ff */
[----:B------:R-:W2:Y:S01]  /*4900*/  LDC.64 R2, c[0x0][0x3b8] ;  /* 0x0000ee00ff027b82 */ /* 0x000ea20000000a00 */
[C---:B------:R-:W-:Y:S02]  /*4910*/  LEA.HI.X.SX32 R15, R71.reuse, R7, 0x7, P4 ;  /* 0x00000007470f7211 */ /* 0x040fe400020f3eff */
[----:B------:R-:W-:Y:S05]  /*4920*/  LEA.HI.X.SX32 R33, R71, R35, 0x7, P0 ;  /* 0x0000002347217211 */ /* 0x000fea00000f3eff */
[----:B------:R-:W3:Y:S01]  /*4930*/  LDC.64 R4, c[0x0][0x4a8] ;  /* 0x00012a00ff047b82 */ /* 0x000ee20000000a00 */
[----:B--2---:R-:W-:Y:S01]  /*4940*/  IMAD.WIDE.U32 R36, R2, 0xc0, R78 ;  /* 0x000000c002247825 */ /* 0x004fe200078e004e */
[-C--:B-1----:R-:W-:Y:S02]  /*4950*/  ISETP.GE.AND P5, PT, R118, R17.reuse, PT ;  /* 0x000000117600720c */ /* 0x082fe40003fa6270 */
[-C--:B------:R-:W-:Y:S01]  /*4960*/  ISETP.GE.AND P3, PT, R117, R17.reuse, PT ;  /* 0x000000117500720c */ /* 0x080fe20003f66270 */
[----:B------:R-:W-:Y:S01]  /*4970*/  IMAD R3, R3, 0xc0, RZ ;  /* 0x000000c003037824 */ /* 0x000fe200078e02ff */
[----:B------:R-:W-:Y:S01]  /*4980*/  ISETP.GE.AND P1, PT, R116, R17, PT ;  /* 0x000000117400720c */ /* 0x000fe20003f26270 */
[----:B---3--:R-:W-:Y:S02]  /*4990*/  IMAD R5, R5, 0xc0, RZ ;  /* 0x000000c005057824 */ /* 0x008fe400078e02ff */
[----:B------:R-:W-:Y:S04]  /*49a0*/  IMAD.WIDE.U32 R38, R4, 0xc0, R10 ;  /* 0x000000c004267825 */ /* 0x000fe800078e000a */
[----:B------:R-:W-:Y:S02]  /*49b0*/  IMAD.IADD R37, R37, 0x1, R3 ;  /* 0x0000000125257824 */ /* 0x000fe400078e0203 */
[----:B------:R-:W-:Y:S01]  /*49c0*/  IMAD.IADD R39, R39, 0x1, R5 ;  /* 0x0000000127277824 */ /* 0x000fe200078e0205 */
[----:B------:R-:W-:Y:S06]  /*49d0*/  @P5 BRA `(.L_x_610) ;  /* 0x0000000000b85947 */ /* 0x000fec0003800000 */
        /* <DEDUP_REMOVED lines=46> */
.L_x_610:
[----:B------:R-:W-:Y:S05]  /*4cc0*/  BSYNC.RECONVERGENT B0 ;  /* 0x0000000000007941 */ /* 0x000fea0003800200 */
.L_x_609:
        /* <DEDUP_REMOVED lines=48> */
.L_x_612:
[----:B------:R-:W-:Y:S05]  /*4fd0*/  BSYNC.RECONVERGENT B0 ;  /* 0x0000000000007941 */ /* 0x000fea0003800200 */
.L_x_611:
[----:B------:R-:W-:Y:S05]  /*4fe0*/  @P1 BRA `(.L_x_608) ;  /* 0x0000000000b81947 */ /* 0x000fea0003800000 */
[----:B------:R-:W-:Y:S01]  /*4ff0*/  ISETP.GE.AND P0, PT, R116, R9, PT ;  /* 0x000000097400720c */ /* 0x000fe20003f06270 */
[----:B-12---:R-:W2:Y:S11]  /*5000*/  LDG.E.128 R16, desc[UR6][R38.64+0x80] ;  /* 0x0000800626107981 */ /* 0x006eb6000c1e1d00 */
        /* <DEDUP_REMOVED lines=44> */
.L_x_608:
[----:B------:R-:W-:Y:S05]  /*52d0*/  BSYNC.RECONVERGENT B1 ;  /* 0x0000000000017941 */ /* 0x000fea0003800200 */
.L_x_607:
[----:B------:R-:W5:Y:S08]  /*52e0*/  LDC R3, c[0x0][0x450] ;  /* 0x00011400ff037b82 */ /* 0x000f700000000800 */
[----:B------:R-:W1:Y:S01]  /*52f0*/  LDC R9, c[0x0][0x450] ;  /* 0x00011400ff097b82 */ /* 0x000e620000000800 */
[----:B-----5:R-:W-:Y:S05]  /*5300*/  IMAD.U32 R3, R3, -0x40, RZ ;  /* 0xffffffc003037824 */ /* 0x020fea00078e00ff */
[C---:B------:R-:W-:Y:S02]  /*5310*/  LEA R12, P1, R3.reuse, R12, 0x1 ;  /* 0x0000000c030c7211 */ /* 0x040fe400078208ff */
[C---:B------:R-:W-:Y:S02]  /*5320*/  LEA R46, P0, R3.reuse, R46, 0x1 ;  /* 0x0000002e032e7211 */ /* 0x040fe400078008ff */
[C---:B------:R-:W-:Y:S02]  /*5330*/  LEA.HI.X.SX32 R13, R3.reuse, R13, 0x1, P1 ;  /* 0x0000000d030d7211 */ /* 0x040fe400008f0eff */
[----:B------:R-:W-:Y:S01]  /*5340*/  LEA.HI.X.SX32 R47, R3, R47, 0x1, P0 ;  /* 0x0000002f032f7211 */ /* 0x000fe200000f0eff */
[----:B-1----:R-:W-:Y:S05]  /*5350*/  BRA `(.L_x_587) ;  /* 0x0000004400587947 */ /* 0x002fea0003800000 */
.L_x_588:
[----:B-1-3--:R-:W-:Y:S01]  /*5360*/  LEA.HI R14, R9, R9, RZ, 0x1 ;  /* 0x00000009090e7211 */ /* 0x00afe200078f08ff */
[----:B------:R-:W-:Y:S01]  /*5370*/  BSSY.RECONVERGENT B1, `(.L_x_613) ;  /* 0x0000111000017945 */ /* 0x000fe20003800200 */
[----:B------:R-:W-:Y:S02]  /*5380*/  SHF.R.U32.HI R15, RZ, 0x1, R9 ;  /* 0x00000001ff0f7819 */ /* 0x000fe40000011609 */
[----:B------:R-:W-:Y:S05]  /*5390*/  SHF.R.S32.HI R14, RZ, 0x1, R14 ;  /* 0x00000001ff0e7819 */ /* 0x000fea000001140e */
[----:B------:R-:W-:Y:S05]  /*53a0*/  IMAD.MOV R14, RZ, RZ, -R14 ;  /* 0x000000ffff0e7224 */ /* 0x000fea00078e0a0e */
[----:B------:R-:W-:Y:S01]  /*53b0*/  SHF.R.S32.HI R104, RZ, 0x1f, R14 ;  /* 0x0000001fff687819 */ /* 0x000fe2000001140e */
[----:B------:R-:W-:Y:S05]  /*53c0*/  @!P0 BRA `(.L_x_614) ;  /* 0x00000010002c8947 */ /* 0x000fea0003800000 */
[----:B------:R-:W1:Y:S01]  /*53d0*/  LDC R53, c[0x0][0x440] ;  /* 0x00011000ff357b82 */ /* 0x000e620000000800 */
[----:B------:R-:W-:Y:S01]  /*53e0*/  BSSY.RECONVERGENT B0, `(.L_x_615) ;  /* 0x0000057000007945 */ /* 0x000fe20003800200 */
[----:B-1----:R-:W-:Y:S11]  /*53f0*/  ISETP.GE.AND P0, PT, R118, R53, PT ;  /* 0x000000357600720c */ /* 0x002ff60003f06270 */
[----:B------:R-:W-:Y:S02]  /*5400*/  @!UPT UIADD3 URZ, UPT, UPT, URZ, URZ, URZ ;  /* 0x000000fffffff290 */ /* 0x000fe4000fffe0ff */
[----:B------:R-:W-:Y:S05]  /*5410*/  @P0 BRA `(.L_x_616) ;  /* 0x00000004004c0947 */ /* 0x000fea0003800000 */
[C---:B------:R-:W-:Y:S01]  /*5420*/  ISETP.GE.AND P0, PT, R118.reuse, R9, PT ;  /* 0x000000097600720c */ /* 0x040fe20003f06270 */
[----:B------:R-:W3:Y:S11]  /*5430*/  LDG.E.128 R48, desc[UR6][R10.64] ;  /* 0x000000060a307981 */ /* 0x000ef6000c1e1d00 */
[----:B------:R-:W-:Y:S01]  /*5440*/  @!UPT UIADD3 URZ, UPT, UPT, URZ, URZ, URZ ;  /* 0x000000fffffff290 */ /* 0x000fe2000fffe0ff */
[----:B------:R-:W-:Y:S04]  /*5450*/  @!P0 ISETP.GE.U32.AND P1, PT, R118, R15, PT ;  /* 0x0000000f7600820c */ /* 0x000fe80003f26070 */
[----:B------:R-:W-:Y:S02]  /*5460*/  @!P0 SEL R115, R14, RZ, P1 ;  /* 0x000000ff0e738207 */ /* 0x000fe40000800000 */
[----:B------:R-:W-:Y:S02]  /*5470*/  @!P0 SEL R44, R104, RZ, P1 ;  /* 0x000000ff682c8207 */ /* 0x000fe40000800000 */
[----:B--2-4-:R-:W-:Y:S01]  /*5480*/  @!P0 SEL R17, R15, R14, !P1 ;  /* 0x0000000e0f118207 */ /* 0x014fe20004800000 */
[C---:B------:R-:W-:Y:S01]  /*5490*/  @!P0 IMAD.SHL.U32 R55, R115.reuse, 0x2, RZ ;  /* 0x0000000273378824 */ /* 0x040fe200078e00ff */
[----:B------:R-:W-:Y:S03]  /*54a0*/  @!P0 SHF.L.U64.HI R44, R115, 0x1, R44 ;  /* 0x00000001732c8819 */ /* 0x000fe6000001022c */
[----:B------:R-:W-:Y:S01]  /*54b0*/  @!P0 IMAD.WIDE R20, R17, 0x2, R10 ;  /* 0x0000000211148825 */ /* 0x000fe200078e020a */
[C---:B------:R-:W-:Y:S05]  /*54c0*/  @!P0 IADD3 R120, P1, PT, R55.reuse, R82, RZ ;  /* 0x0000005237788210 */ /* 0x040fea0007f3e0ff */
[C---:B------:R-:W-:Y:S01]  /*54d0*/  @!P0 IMAD.X R121, R44.reuse, 0x1, R83, P1 ;  /* 0x000000012c798824 */ /* 0x040fe200008e0653 */
[----:B------:R-:W-:Y:S01]  /*54e0*/  @!P0 IADD3 R32, P1, PT, R55, R84, RZ ;  /* 0x0000005437208210 */ /* 0x000fe20007f3e0ff */
[----:B------:R-:W2:Y:S03]  /*54f0*/  @!P0 LDG.E.128 R20, desc[UR6][R20.64] ;  /* 0x0000000614148981 */ /* 0x000ea6000c1e1d00 */
[----:B------:R-:W-:Y:S02]  /*5500*/  @!P0 IADD3.X R33, PT, PT, R44, R85, RZ, P1, !PT ;  /* 0x000000552c218210 */ /* 0x000fe40000ffe4ff */
[----:B------:R-:W-:Y:S03]  /*5510*/  ISETP.GE.U32.OR P1, PT, R118, R15, P0 ;  /* 0x0000000f7600720c */ /* 0x000fe60000726470 */
[----:B------:R-:W4:Y:S08]  /*5520*/  @!P0 LDG.E.128 R120, desc[UR6][R120.64] ;  /* 0x0000000678788981 */ /* 0x000f30000c1e1d00 */
[----:B------:R1:W5:Y:S01]  /*5530*/  @!P0 LDG.E.128 R40, desc[UR6][R32.64] ;  /* 0x0000000620288981 */ /* 0x000362000c1e1d00 */
[C---:B---3--:R-:W-:Y:S01]  /*5540*/  @!P0 LOP3.LUT R35, R48.reuse, 0xffff0000, RZ, 0xc0, !PT ;  /* 0xffff000030238812 */ /* 0x048fe200078ec0ff */
[----:B-1----:R-:W-:Y:S01]  /*5550*/  @!P0 IMAD.U32 R33, R48, 0x10000, RZ ;  /* 0x0001000030218824 */ /* 0x002fe200078e00ff */
[----:B------:R-:W-:Y:S02]  /*5560*/  @!P0 SHF.L.U32 R36, R49, 0x10, RZ ;  /* 0x0000001031248819 */ /* 0x000fe400000006ff */
[C---:B--2---:R-:W-:Y:S01]  /*5570*/  @!P0 LOP3.LUT R26, R20.reuse, 0xffff0000, RZ, 0xc0, !PT ;  /* 0xffff0000141a8812 */ /* 0x044fe200078ec0ff */
[----:B------:R-:W-:Y:S01]  /*5580*/  @!P0 IMAD.U32 R27, R20, 0x10000, RZ ;  /* 0x00010000141b8824 */ /* 0x000fe200078e00ff */
[C---:B------:R-:W-:Y:S02]  /*5590*/  @!P0 SHF.L.U32 R24, R21.reuse, 0x10, RZ ;  /* 0x0000001015188819 */ /* 0x040fe400000006ff */
[----:B------:R-:W-:Y:S01]  /*55a0*/  @!P0 LOP3.LUT R25, R21, 0xffff0000, RZ, 0xc0, !PT ;  /* 0xffff000015198812 */ /* 0x000fe200078ec0ff */
[C---:B------:R-:W-:Y:S01]  /*55b0*/  @!P0 IMAD.U32 R21, R22.reuse, 0x10000, RZ ;  /* 0x0001000016158824 */ /* 0x040fe200078e00ff */
[----:B------:R-:W-:Y:S02]  /*55c0*/  @!P0 LOP3.LUT R20, R22, 0xffff0000, RZ, 0xc0, !PT ;  /* 0xffff000016148812 */ /* 0x000fe400078ec0ff */
[C---:B----4-:R-:W-:Y:S01]  /*55d0*/  @!P0 LOP3.LUT R31, R120.reuse, 0xffff0000, RZ, 0xc0, !PT ;  /* 0xffff0000781f8812 */ /* 0x050fe200078ec0ff */
[----:B------:R-:W-:Y:S01]  /*55e0*/  @!P0 IMAD.U32 R30, R120, 0x10000, RZ ;  /* 0x00010000781e8824 */ /* 0x000fe200078e00ff */
[C---:B------:R-:W-:Y:S01]  /*55f0*/  @!P0 SHF.L.U32 R29, R121.reuse, 0x10, RZ ;  /* 0x00000010791d8819 */ /* 0x040fe200000006ff */
[----:B------:R-:W-:Y:S01]  /*5600*/  @!P0 IMAD.U32 R22, R122, 0x10000, RZ ;  /* 0x000100007a168824 */ /* 0x000fe200078e00ff */
[----:B------:R-:W-:Y:S01]  /*5610*/  @!P0 LOP3.LUT R28, R121, 0xffff0000, RZ, 0xc0, !PT ;  /* 0xffff0000791c8812 */ /* 0x000fe200078ec0ff */
[----:B------:R-:W-:Y:S01]  /*5620*/  @!P1 FADD.FTZ R30, -R30, -RZ ;  /* 0x800000ff1e1e9221 */ /* 0x000fe20000010100 */
[----:B------:R-:W-:Y:S01]  /*5630*/  @!P0 SHF.L.U32 R19, R23, 0x10, RZ ;  /* 0x0000001017138819 */ /* 0x000fe200000006ff */
[----:B------:R-:W-:Y:S01]  /*5640*/  @!P1 FADD.FTZ R31, -R31, -RZ ;  /* 0x800000ff1f1f9221 */ /* 0x000fe20000010100 */
[----:B------:R-:W-:Y:S01]  /*5650*/  @!P0 LOP3.LUT R17, R23, 0xffff0000, RZ, 0xc0, !PT ;  /* 0xffff000017118812 */ /* 0x000fe200078ec0ff */
[----:B-----5:R-:W-:Y:S01]  /*5660*/  @!P0 IMAD.U32 R32, R40, 0x10000, RZ ;  /* 0x0001000028208824 */ /* 0x020fe200078e00ff */
[----:B------:R-:W-:Y:S01]  /*5670*/  @!P0 LOP3.LUT R23, R122, 0xffff0000, RZ, 0xc0, !PT ;  /* 0xffff00007a178812 */ /* 0x000fe200078ec0ff */
[----:B------:R-:W-:Y:S01]  /*5680*/  @!P0 FMUL.FTZ R0, R27, R30 ;  /* 0x0000001e1b008220 */ /* 0x000fe20000410000 */
[----:B------:R-:W-:Y:S01]  /*5690*/  @!P0 SHF.L.U32 R18, R123, 0x10, RZ ;  /* 0x000000107b128819 */ /* 0x000fe200000006ff */
[----:B------:R-:W-:Y:S01]  /*56a0*/  @!P1 FADD.FTZ R29, -R29, -RZ ;  /* 0x800000ff1d1d9221 */ /* 0x000fe20000010100 */
[----:B------:R-:W-:Y:S01]  /*56b0*/  @!P0 LOP3.LUT R16, R123, 0xffff0000, RZ, 0xc0, !PT ;  /* 0xffff00007b108812 */ /* 0x000fe200078ec0ff */
[----:B------:R-:W-:Y:S01]  /*56c0*/  @!P0 FFMA.FTZ R0, R33, R32, R0 ;  /* 0x0000002021008223 */ /* 0x000fe20000010000 */
[----:B------:R-:W-:Y:S01]  /*56d0*/  @!P0 LOP3.LUT R34, R40, 0xffff0000, RZ, 0xc0, !PT ;  /* 0xffff000028228812 */ /* 0x000fe200078ec0ff */
[----:B------:R-:W-:Y:S01]  /*56e0*/  @!P0 FMUL.FTZ R2, R26, R31 ;  /* 0x0000001f1a028220 */ /* 0x000fe20000410000 */
[C---:B------:R-:W-:Y:S01]  /*56f0*/  @!P0 SHF.L.U32 R37, R41.reuse, 0x10, RZ ;  /* 0x0000001029258819 */ /* 0x040fe200000006ff */
[----:B------:R-:W-:Y:S01]  /*5700*/  @!P1 FADD.FTZ R28, -R28, -RZ ;  /* 0x800000ff1c1c9221 */ /* 0x000fe20000010100 */
[----:B------:R-:W-:Y:S01]  /*5710*/  @!P0 LOP3.LUT R38, R41, 0xffff0000, RZ, 0xc0, !PT ;  /* 0xffff000029268812 */ /* 0x000fe200078ec0ff */
[----:B------:R-:W-:Y:S01]  /*5720*/  @!P1 FADD.FTZ R22, -R22, -RZ ;  /* 0x800000ff16169221 */ /* 0x000fe20000010100 */
[----:B------:R-:W-:Y:S01]  /*5730*/  @!P0 LOP3.LUT R33, R49, 0xffff0000, RZ, 0xc0, !PT ;  /* 0xffff000031218812 */ /* 0x000fe200078ec0ff */
[----:B------:R-:W-:Y:S01]  /*5740*/  @!P0 FMUL.FTZ R3, R24, R29 ;  /* 0x0000001d18038220 */ /* 0x000fe20000410000 */
[----:B------:R-:W-:Y:S01]  /*5750*/  @!P0 LOP3.LUT R40, R42, 0xffff0000, RZ, 0xc0, !PT ;  /* 0xffff00002a288812 */ /* 0x000fe200078ec0ff */
[----:B------:R-:W-:Y:S01]  /*5760*/  @!P1 FADD.FTZ R23, -R23, -RZ ;  /* 0x800000ff17179221 */ /* 0x000fe20000010100 */
[----:B------:R-:W-:Y:S01]  /*5770*/  @!P0 SHF.L.U32 R41, R43, 0x10, RZ ;  /* 0x000000102b298819 */ /* 0x000fe200000006ff */
[----:B------:R-:W-:Y:S01]  /*5780*/  @!P1 FADD.FTZ R18, -R18, -RZ ;  /* 0x800000ff12129221 */ /* 0x000fe20000010100 */
[----:B------:R-:W-:Y:S01]  /*5790*/  @!P0 FFMA.FTZ R2, R35, R34, R2 ;  /* 0x0000002223028223 */ /* 0x000fe20000010002 */
[----:B------:R-:W-:Y:S01]  /*57a0*/  @!P0 LOP3.LUT R35, R50, 0xffff0000, RZ, 0xc0, !PT ;  /* 0xffff000032238812 */ /* 0x000fe200078ec0ff */
[----:B------:R-:W-:Y:S01]  /*57b0*/  @!P0 FMUL.FTZ R4, R25, R28 ;  /* 0x0000001c19048220 */ /* 0x000fe20000410000 */
[----:B------:R-:W-:Y:S01]  /*57c0*/  @!P0 SHF.L.U32 R34, R51, 0x10, RZ ;  /* 0x0000001033228819 */ /* 0x000fe200000006ff */
[----:B------:R-:W-:Y:S01]  /*57d0*/  @!P1 FADD.FTZ R16, -R16, -RZ ;  /* 0x800000ff10109221 */ /* 0x000fe20000010100 */
[----:B------:R-:W-:Y:S01]  /*57e0*/  @!P0 F2FP.BF16.F32.PACK_AB R44, R2, R0 ;  /* 0x00000000022c823e */ /* 0x000fe200000010ff */
[----:B------:R-:W-:Y:S02]  /*57f0*/  @!P0 IMAD.U32 R32, R50, 0x10000, RZ ;  /* 0x0001000032208824 */ /* 0x000fe400078e00ff */
[----:B------:R-:W-:Y:S01]  /*5800*/  @!P0 FMUL.FTZ R5, R21, R22 ;  /* 0x0000001615058220 */ /* 0x000fe20000410000 */
[----:B------:R-:W-:Y:S01]  /*5810*/  @!P0 IMAD.U32 R39, R42, 0x10000, RZ ;  /* 0x000100002a278824 */ /* 0x000fe200078e00ff */
[----:B------:R-:W-:Y:S01]  /*5820*/  @!P0 LOP3.LUT R42, R43, 0xffff0000, RZ, 0xc0, !PT ;  /* 0xffff00002b2a8812 */ /* 0x000fe200078ec0ff */
[----:B------:R-:W-:Y:S01]  /*5830*/  @!P0 FFMA.FTZ R3, R36, R37, R3 ;  /* 0x0000002524038223 */ /* 0x000fe20000010003 */
[----:B------:R-:W-:Y:S01]  /*5840*/  @!P0 LOP3.LUT R37, R51, 0xffff0000, RZ, 0xc0, !PT ;  /* 0xffff000033258812 */ /* 0x000fe200078ec0ff */
[----:B------:R-:W-:Y:S01]  /*5850*/  @!P0 FMUL.FTZ R6, R20, R23 ;  /* 0x0000001714068220 */ /* 0x000fe20000410000 */
[----:B------:R-:W-:Y:S01]  /*5860*/  @!P0 FMUL.FTZ R7, R19, R18 ;  /* 0x0000001213078220 */ /* 0x000fe20000410000 */
[----:B------:R-:W-:Y:S01]  /*5870*/  @!P0 FFMA.FTZ R4, R33, R38, R4 ;  /* 0x0000002621048223 */ /* 0x000fe20000010004 */
[----:B------:R-:W-:Y:S01]  /*5880*/  @!P0 FMUL.FTZ R8, R17, R16 ;  /* 0x0000001011088220 */ /* 0x000fe20000410000 */
[----:B------:R-:W-:Y:S01]  /*5890*/  @!P0 FFMA.FTZ R5, R32, R39, R5 ;  /* 0x0000002720058223 */ /* 0x000fe20000010005 */
[----:B------:R-:W-:Y:S01]  /*58a0*/  @!P0 FFMA.FTZ R6, R35, R40, R6 ;  /* 0x0000002823068223 */ /* 0x000fe20000010006 */
[----:B------:R-:W-:Y:S01]  /*58b0*/  @!P0 FFMA.FTZ R7, R34, R41, R7 ;  /* 0x0000002922078223 */ /* 0x000fe20000010007 */
[----:B------:R-:W-:Y:S01]  /*58c0*/  @!P0 F2FP.BF16.F32.PACK_AB R55, R4, R3 ;  /* 0x000000030437823e */ /* 0x000fe200000010ff */
[----:B------:R-:W-:Y:S01]  /*58d0*/  @!P0 FFMA.FTZ R8, R37, R42, R8 ;  /* 0x0000002a25088223 */ /* 0x000fe20000010008 */
[----:B------:R-:W-:Y:S01]  /*58e0*/  @!P0 IMAD.MOV.U32 R48, RZ, RZ, R44 ;  /* 0x000000ffff308224 */ /* 0x000fe200078e002c */
[----:B------:R-:W-:Y:S02]  /*58f0*/  @!P0 F2FP.BF16.F32.PACK_AB R52, R6, R5 ;  /* 0x000000050634823e */ /* 0x000fe400000010ff */
[----:B------:R-:W-:Y:S02]  /*5900*/  @!P0 MOV R49, R55 ;  /* 0x0000003700318202 */ /* 0x000fe40000000f00 */
[----:B------:R-:W-:Y:S01]  /*5910*/  @!P0 F2FP.BF16.F32.PACK_AB R115, R8, R7 ;  /* 0x000000070873823e */ /* 0x000fe200000010ff */
[----:B------:R-:W-:Y:S03]  /*5920*/  @!P0 IMAD.MOV.U32 R50, RZ, RZ, R52 ;  /* 0x000000ffff328224 */ /* 0x000fe600078e0034 */
[----:B------:R-:W-:Y:S05]  /*5930*/  @!P0 MOV R51, R115 ;  /* 0x0000007300338202 */ /* 0x000fea0000000f00 */
[----:B------:R1:W-:Y:S02]  /*5940*/  STG.E.128 desc[UR6][R78.64], R48 ;  /* 0x000000304e007986 */ /* 0x0003e4000c101d06 */
.L_x_616:
[----:B------:R-:W-:Y:S05]  /*5950*/  BSYNC.RECONVERGENT B0 ;  /* 0x0000000000007941 */ /* 0x000fea0003800200 */
.L_x_615:
[----:B------:R-:W-:Y:S01]  /*5960*/  ISETP.GE.AND P0, PT, R117, R53, PT ;  /* 0x000000357500720c */ /* 0x000fe20003f06270 */
[----:B------:R-:W-:Y:S11]  /*5970*/  BSSY.RECONVERGENT B0, `(.L_x_617) ;  /* 0x0000058000007945 */ /* 0x000ff60003800200 */
[----:B------:R-:W-:Y:S01]  /*5980*/  @!UPT UIADD3 URZ, UPT, UPT, URZ, URZ, URZ ;  /* 0x000000fffffff290 */ /* 0x000fe2000fffe0ff */
[----:B------:R-:W-:Y:S05]  /*5990*/  @P0 BRA `(.L_x_618) ;  /* 0x0000000400540947 */ /* 0x000fea0003800000 */
[C---:B------:R-:W-:Y:S01]  /*59a0*/  ISETP.GE.AND P0, PT, R117.reuse, R9, PT ;  /* 0x000000097500720c */ /* 0x040fe20003f06270 */
[----:B-1----:R-:W3:Y:S11]  /*59b0*/  LDG.E.128 R48, desc[UR6][R10.64+0x40] ;  /* 0x000040060a307981 */ /* 0x002ef6000c1e1d00 */
[----:B------:R-:W-:Y:S01]  /*59c0*/  @!UPT UIADD3 URZ, UPT, UPT, URZ, URZ, URZ ;  /* 0x000000fffffff290 */ /* 0x000fe2000fffe0ff */
[----:B------:R-:W-:Y:S02]  /*59d0*/  @!P0 ISETP.GE.U32.AND P1, PT, R117, R15, PT ;  /* 0x0000000f7500820c */ /* 0x000fe40003f26070 */
[----:B------:R-:W-:Y:S02]  /*59e0*/  @!P0 IADD3 R115, P6, PT, R14, 0x20, RZ ;  /* 0x000000200e738810 */ /* 0x000fe40007fde0ff */
[----:B--2-4-:R-:W-:Y:S02]  /*59f0*/  @!P0 SEL R17, R15, R14, !P1 ;  /* 0x0000000e0f118207 */ /* 0x014fe40004800000 */
[----:B------:R-:W-:Y:S01]  /*5a00*/  @!P0 SEL R115, R115, 0x20, P1 ;  /* 0x0000002073738807 */ /* 0x000fe20000800000 */
[----:B------:R-:W-:Y:S02]  /*5a10*/  @!P0 IMAD.X R44, RZ, RZ, R104, P6 ;  /* 0x000000ffff2c8224 */ /* 0x000fe400030e0668 */
[----:B------:R-:W-:Y:S03]  /*5a20*/  @!P0 IMAD.WIDE R20, R17, 0x2, R10 ;  /* 0x0000000211148825 */ /* 0x000fe600078e020a */
[----:B------:R-:W-:Y:S01]  /*5a30*/  @!P0 SEL R44, R44, RZ, P1 ;  /* 0x000000ff2c2c8207 */ /* 0x000fe20000800000 */
[C---:B------:R-:W-:Y:S02]  /*5a40*/  @!P0 IMAD.SHL.U32 R55, R115.reuse, 0x2, RZ ;  /* 0x0000000273378824 */ /* 0x040fe400078e00ff */
[----:B------:R-:W2:Y:S01]  /*5a50*/  @!P0 LDG.E.128 R20, desc[UR6][R20.64+0x40] ;  /* 0x0000400614148981 */ /* 0x000ea2000c1e1d00 */
[----:B------:R-:W-:Y:S02]  /*5a60*/  @!P0 SHF.L.U64.HI R44, R115, 0x1, R44 ;  /* 0x00000001732c8819 */ /* 0x000fe4000001022c */
[C---:B------:R-:W-:Y:S04]  /*5a70*/  @!P0 IADD3 R120, P1, PT, R55.reuse, R82, RZ ;  /* 0x0000005237788210 */ /* 0x040fe80007f3e0ff */
[C---:B------:R-:W-:Y:S02]  /*5a80*/  @!P0 IADD3.X R121, PT, PT, R44.reuse, R83, RZ, P1, !PT ;  /* 0x000000532c798210 */ /* 0x040fe40000ffe4ff */
[----:B------:R-:W-:Y:S04]  /*5a90*/  @!P0 IADD3 R32, P1, PT, R55, R84, RZ ;  /* 0x0000005437208210 */ /* 0x000fe80007f3e0ff */
[----:B------:R-:W4:Y:S01]  /*5aa0*/  @!P0 LDG.E.128 R120, desc[UR6][R120.64] ;  /* 0x0000000678788981 */ /* 0x000f22000c1e1d00 */
[----:B------:R-:W-:Y:S01]  /*5ab0*/  @!P0 IMAD.X R33, R44, 0x1, R85, P1 ;  /* 0x000000012c218824 */ /* 0x000fe200008e0655 */
[----:B------:R-:W-:Y:S06]  /*5ac0*/  ISETP.GE.U32.OR P1, PT, R117, R15, P0 ;  /* 0x0000000f7500720c */ /* 0x000fec0000726470 */
        /* <DEDUP_REMOVED lines=10> */
[C---:B------:R-:W-:Y:S02]  /*5b70*/  @!P0 SHF.L.U32 R19, R23.reuse, 0x10, RZ ;  /* 0x0000001017138819 */ /* 0x040fe400000006ff */
[----:B------:R-:W-:Y:S02]  /*5b80*/  @!P0 LOP3.LUT R17, R23, 0xffff0000, RZ, 0xc0, !PT ;  /* 0xffff000017118812 */ /* 0x000fe400078ec0ff */
[C---:B----4-:R-:W-:Y:S01]  /*5b90*/  @!P0 LOP3.LUT R31, R120.reuse, 0xffff0000, RZ, 0xc0, !PT ;  /* 0xffff0000781f8812 */ /* 0x050fe200078ec0ff */
[----:B------:R-:W-:Y:S01]  /*5ba0*/  @!P0 IMAD.U32 R30, R120, 0x10000, RZ ;  /* 0x00010000781e8824 */ /* 0x000fe200078e00ff */
[C---:B------:R-:W-:Y:S01]  /*5bb0*/  @!P0 SHF.L.U32 R29, R121.reuse, 0x10, RZ ;  /* 0x00000010791d8819 */ /* 0x040fe200000006ff */
[----:B------:R-:W-:Y:S01]  /*5bc0*/  @!P0 IMAD.U32 R22, R122, 0x10000, RZ ;  /* 0x000100007a168824 */ /* 0x000fe200078e00ff */
[----:B------:R-:W-:Y:S01]  /*5bd0*/  @!P0 LOP3.LUT R28, R121, 0xffff0000, RZ, 0xc0, !PT ;  /* 0xffff0000791c8812 */ /* 0x000fe200078ec0ff */
[----:B------:R-:W-:Y:S01]  /*5be0*/  @!P1 FADD.FTZ R30, -R30, -RZ ;  /* 0x800000ff1e1e9221 */ /* 0x000fe20000010100 */
[----:B------:R-:W-:Y:S01]  /*5bf0*/  @!P0 LOP3.LUT R23, R122, 0xffff0000, RZ, 0xc0, !PT ;  /* 0xffff00007a178812 */ /* 0x000fe200078ec0ff */
[----:B------:R-:W-:Y:S01]  /*5c00*/  @!P1 FADD.FTZ R31, -R31, -RZ ;  /* 0x800000ff1f1f9221 */ /* 0x000fe20000010100 */
[C---:B------:R-:W-:Y:S01]  /*5c10*/  @!P0 SHF.L.U32 R18, R123.reuse, 0x10, RZ ;  /* 0x000000107b128819 */ /* 0x040fe200000006ff */
[C---:B-----5:R-:W-:Y:S01]  /*5c20*/  @!P0 IMAD.U32 R32, R40.reuse, 0x10000, RZ ;  /* 0x0001000028208824 */ /* 0x060fe200078e00ff */
[----:B------:R-:W-:Y:S01]  /*5c30*/  @!P0 LOP3.LUT R16, R123, 0xffff0000, RZ, 0xc0, !PT ;  /* 0xffff00007b108812 */ /* 0x000fe200078ec0ff */
[----:B------:R-:W-:Y:S01]  /*5c40*/  @!P0 FMUL.FTZ R0, R27, R30 ;  /* 0x0000001e1b008220 */ /* 0x000fe20000410000 */
[----:B------:R-:W-:Y:S01]  /*5c50*/  @!P0 LOP3.LUT R34, R40, 0xffff0000, RZ, 0xc0, !PT ;  /* 0xffff000028228812 */ /* 0x000fe200078ec0ff */
[----:B------:R-:W-:Y:S01]  /*5c60*/  @!P1 FADD.FTZ R29, -R29, -RZ ;  /* 0x800000ff1d1d9221 */ /* 0x000fe20000010100 */
[C---:B------:R-:W-:Y:S01]  /*5c70*/  @!P0 SHF.L.U32 R37, R41.reuse, 0x10, RZ ;  /* 0x0000001029258819 */ /* 0x040fe200000006ff */
[----:B------:R-:W-:Y:S01]  /*5c80*/  @!P0 FMUL.FTZ R2, R26, R31 ;  /* 0x0000001f1a028220 */ /* 0x000fe20000410000 */
[----:B------:R-:W-:Y:S01]  /*5c90*/  @!P0 LOP3.LUT R38, R41, 0xffff0000, RZ, 0xc0, !PT ;  /* 0xffff000029268812 */ /* 0x000fe200078ec0ff */
[----:B------:R-:W-:Y:S01]  /*5ca0*/  @!P1 FADD.FTZ R28, -R28, -RZ ;  /* 0x800000ff1c1c9221 */ /* 0x000fe20000010100 */
[----:B------:R-:W-:Y:S01]  /*5cb0*/  @!P0 LOP3.LUT R40, R42, 0xffff0000, RZ, 0xc0, !PT ;  /* 0xffff00002a288812 */ /* 0x000fe200078ec0ff */
[----:B------:R-:W-:Y:S01]  /*5cc0*/  @!P1 FADD.FTZ R22, -R22, -RZ ;  /* 0x800000ff16169221 */ /* 0x000fe20000010100 */
[----:B------:R-:W-:Y:S01]  /*5cd0*/  @!P0 SHF.L.U32 R41, R43, 0x10, RZ ;  /* 0x000000102b298819 */ /* 0x000fe200000006ff */
[----:B------:R-:W-:Y:S01]  /*5ce0*/  @!P0 FFMA.FTZ R0, R33, R32, R0 ;  /* 0x0000002021008223 */ /* 0x000fe20000010000 */
[----:B------:R-:W-:Y:S01]  /*5cf0*/  @!P0 LOP3.LUT R33, R49, 0xffff0000, RZ, 0xc0, !PT ;  /* 0xffff000031218812 */ /* 0x000fe200078ec0ff */
[----:B------:R-:W-:Y:S01]  /*5d00*/  @!P0 FMUL.FTZ R3, R24, R29 ;  /* 0x0000001d18038220 */ /* 0x000fe20000410000 */
[----:B------:R-:W-:Y:S01]  /*5d10*/  @!P1 FADD.FTZ R23, -R23, -RZ ;  /* 0x800000ff17179221 */ /* 0x000fe20000010100 */
        /* <DEDUP_REMOVED lines=29> */
.L_x_618:
[----:B------:R-:W-:Y:S05]  /*5ef0*/  BSYNC.RECONVERGENT B0 ;  /* 0x0000000000007941 */ /* 0x000fea0003800200 */
.L_x_617:
[----:B------:R-:W-:Y:S11]  /*5f00*/  ISETP.GE.AND P0, PT, R116, R53, PT ;  /* 0x000000357400720c */ /* 0x000ff60003f06270 */
[----:B------:R-:W-:Y:S02]  /*5f10*/  @!UPT UIADD3 URZ, UPT, UPT, URZ, URZ, URZ ;  /* 0x000000fffffff290 */ /* 0x000fe4000fffe0ff */
[----:B------:R-:W-:Y:S05]  /*5f20*/  @P0 BRA `(.L_x_614) ;  /* 0x0000000400540947 */ /* 0x000fea0003800000 */
[C---:B------:R-:W-:Y:S01]  /*5f30*/  ISETP.GE.AND P0, PT, R116.reuse, R9, PT ;  /* 0x000000097400720c */ /* 0x040fe20003f06270 */
[----:B-1-3--:R-:W3:Y:S11]  /*5f40*/  LDG.E.128 R48, desc[UR6][R10.64+0x80] ;  /* 0x000080060a307981 */ /* 0x00aef6000c1e1d00 */
        /* <DEDUP_REMOVED lines=83> */
.L_x_614:
[----:B------:R-:W-:Y:S05]  /*6480*/  BSYNC.RECONVERGENT B1 ;  /* 0x0000000000017941 */ /* 0x000fea0003800200 */
.L_x_613:
[----:B------:R-:W-:Y:S04]  /*6490*/  BSSY.RECONVERGENT B1, `(.L_x_619) ;  /* 0x0000113000017945 */ /* 0x000fe80003800200 */
[----:B------:R-:W-:Y:S05]  /*64a0*/  @!P5 BRA `(.L_x_620) ;  /* 0x000000100044d947 */ /* 0x000fea0003800000 */
[----:B------:R-:W-:Y:S01]  /*64b0*/  LEA R28, P1, R95, R10, 0x1 ;  /* 0x0000000a5f1c7211 */ /* 0x000fe200078208ff */
[----:B------:R-:W5:Y:S01]  /*64c0*/  LDC R121, c[0x0][0x440] ;  /* 0x00011000ff797b82 */ /* 0x000f620000000800 */
[----:B------:R-:W-:Y:S01]  /*64d0*/  LEA R114, P0, R65, R78, 0x1 ;  /* 0x0000004e41727211 */ /* 0x000fe200078008ff */
[----:B------:R-:W-:Y:S01]  /*64e0*/  BSSY.RECONVERGENT B0, `(.L_x_621) ;  /* 0x000005b000007945 */ /* 0x000fe20003800200 */
[----:B------:R-:W-:Y:S02]  /*64f0*/  LEA.HI.X R29, R95, R11, R93, 0x1, P1 ;  /* 0x0000000b5f1d7211 */ /* 0x000fe400008f0c5d */
[----:B------:R-:W-:Y:S02]  /*6500*/  LEA.HI.X R115, R65, R79, R66, 0x1, P0 ;  /* 0x0000004f41737211 */ /* 0x000fe400000f0c42 */
[----:B-----5:R-:W-:Y:S11]  /*6510*/  ISETP.GE.AND P5, PT, R118, R121, PT ;  /* 0x000000797600720c */ /* 0x020ff60003fa6270 */
[----:B------:R-:W-:Y:S02]  /*6520*/  @!UPT UIADD3 URZ, UPT, UPT, URZ, URZ, URZ ;  /* 0x000000fffffff290 */ /* 0x000fe4000fffe0ff */
[----:B------:R-:W-:Y:S05]  /*6530*/  @P5 BRA `(.L_x_622) ;  /* 0x0000000400545947 */ /* 0x000fea0003800000 */
[C---:B------:R-:W-:Y:S01]  /*6540*/  ISETP.GE.AND P0, PT, R118.reuse, R9, PT ;  /* 0x000000097600720c */ /* 0x040fe20003f06270 */
[----:B-1-3--:R-:W3:Y:S11]  /*6550*/  LDG.E.128 R48, desc[UR6][R28.64] ;  /* 0x000000061c307981 */ /* 0x00aef6000c1e1d00 */
[----:B------:R-:W-:Y:S01]  /*6560*/  @!UPT UIADD3 URZ, UPT, UPT, URZ, URZ, URZ ;  /* 0x000000fffffff290 */ /* 0x000fe2000fffe0ff */
[----:B------:R-:W-:Y:S04]  /*6570*/  @!P0 ISETP.GE.U32.AND P1, PT, R118, R15, PT ;  /* 0x0000000f7600820c */ /* 0x000fe80003f26070 */
[----:B------:R-:W-:Y:S02]  /*6580*/  @!P0 SEL R106, R14, RZ, P1 ;  /* 0x000000ff0e6a8207 */ /* 0x000fe40000800000 */
[----:B--2-4-:R-:W-:Y:S02]  /*6590*/  @!P0 SEL R17, R15, R14, !P1 ;  /* 0x0000000e0f118207 */ /* 0x014fe40004800000 */
[----:B------:R-:W-:Y:S02]  /*65a0*/  @!P0 SEL R123, R104, RZ, P1 ;  /* 0x000000ff687b8207 */ /* 0x000fe40000800000 */
[----:B------:R-:W-:Y:S01]  /*65b0*/  @!P0 IADD3 R106, P1, PT, R107, R106, RZ ;  /* 0x0000006a6b6a8210 */ /* 0x000fe20007f3e0ff */
[----:B------:R-:W-:Y:S04]  /*65c0*/  @!P0 IMAD.WIDE R20, R17, 0x2, R28 ;  /* 0x0000000211148825 */ /* 0x000fe800078e021c */
[----:B------:R-:W-:Y:S02]  /*65d0*/  @!P0 IMAD.X R125, R92, 0x1, R123, P1 ;  /* 0x000000015c7d8824 */ /* 0x000fe400008e067b */
[C---:B------:R-:W-:Y:S01]  /*65e0*/  @!P0 IMAD.SHL.U32 R123, R106.reuse, 0x2, RZ ;  /* 0x000000026a7b8824 */ /* 0x040fe200078e00ff */
[----:B------:R-:W2:Y:S02]  /*65f0*/  @!P0 LDG.E.128 R20, desc[UR6][R20.64] ;  /* 0x0000000614148981 */ /* 0x000ea4000c1e1d00 */
        /* <DEDUP_REMOVED lines=43> */
[----:B------:R-:W-:Y:S01]  /*68b0*/  @!P0 LOP3.LUT R44, R55, 0xffff0000, RZ, 0xc0, !PT ;  /* 0xffff0000372c8812 */ /* 0x000fe200078ec0ff */
        /* <DEDUP_REMOVED lines=10> */
[----:B------:R-:W-:Y:S02]  /*6960*/  @!P0 IMAD.U32 R41, R54, 0x10000, RZ ;  /* 0x0001000036298824 */ /* 0x000fe400078e00ff */
        /* <DEDUP_REMOVED lines=18> */
.L_x_622:
[----:B------:R-:W-:Y:S05]  /*6a90*/  BSYNC.RECONVERGENT B0 ;  /* 0x0000000000007941 */ /* 0x000fea0003800200 */
.L_x_621:
[----:B------:R-:W-:Y:S01]  /*6aa0*/  ISETP.GE.AND P0, PT, R117, R121, PT ;  /* 0x000000797500720c */ /* 0x000fe20003f06270 */
[----:B------:R-:W-:Y:S11]  /*6ab0*/  BSSY.RECONVERGENT B0, `(.L_x_623) ;  /* 0x0000058000007945 */ /* 0x000ff60003800200 */
[----:B------:R-:W-:Y:S01]  /*6ac0*/  @!UPT UIADD3 URZ, UPT, UPT, URZ, URZ, URZ ;  /* 0x000000fffffff290 */ /* 0x000fe2000fffe0ff */
        /* <DEDUP_REMOVED lines=86> */
.L_x_624:
[----:B------:R-:W-:Y:S05]  /*7030*/  BSYNC.RECONVERGENT B0 ;  /* 0x0000000000007941 */ /* 0x000fea0003800200 */
.L_x_623:
[----:B------:R-:W-:Y:S11]  /*7040*/  ISETP.GE.AND P0, PT, R116, R121, PT ;  /* 0x000000797400720c */ /* 0x000ff60003f06270 */
[----:B------:R-:W-:Y:S02]  /*7050*/  @!UPT UIADD3 URZ, UPT, UPT, URZ, URZ, URZ ;  /* 0x000000fffffff290 */ /* 0x000fe4000fffe0ff */
[----:B------:R-:W-:Y:S05]  /*7060*/  @P0 BRA `(.L_x_620) ;  /* 0x0000000400540947 */ /* 0x000fea0003800000 */
[C---:B------:R-:W-:Y:S01]  /*7070*/  ISETP.GE.AND P0, PT, R116.reuse, R9, PT ;  /* 0x000000097400720c */ /* 0x040fe20003f06270 */
[----:B-1-3--:R-:W3:Y:S11]  /*7080*/  LDG.E.128 R48, desc[UR6][R28.64+0x80] ;  /* 0x000080061c307981 */ /* 0x00aef6000c1e1d00 */
[----:B------:R-:W-:Y:S01]  /*7090*/  @!UPT UIADD3 URZ, UPT, UPT, URZ, URZ, URZ ;  /* 0x000000fffffff290 */ /* 0x000fe2000fffe0ff */
[----:B------:R-:W-:Y:S04]  /*70a0*/  @!P0 ISETP.GE.U32.AND P1, PT, R116, R15, PT ;  /* 0x0000000f7400820c */ /* 0x000fe80003f26070 */
[----:B------:R-:W-:Y:S02]  /*70b0*/  @!P0 SEL R44, R14, RZ, P1 ;  /* 0x000000ff0e2c8207 */ /* 0x000fe40000800000 */
[----:B------:R-:W-:Y:S02]  /*70c0*/  @!P0 SEL R55, R104, RZ, P1 ;  /* 0x000000ff68378207 */ /* 0x000fe40000800000 */
[----:B------:R-:W-:Y:S02]  /*70d0*/  @!P0 IADD3 R53, P5, PT, R107, R44, RZ ;  /* 0x0000002c6b358210 */ /* 0x000fe40007fbe0ff */
[----:B--2-4-:R-:W-:Y:S03]  /*70e0*/  @!P0 SEL R17, R15, R14, !P1 ;  /* 0x0000000e0f118207 */ /* 0x014fe60004800000 */
[----:B------:R-:W-:Y:S02]  /*70f0*/  @!P0 IMAD.X R44, R92, 0x1, R55, P5 ;  /* 0x000000015c2c8824 */ /* 0x000fe400028e0637 */
[----:B------:R-:W-:Y:S02]  /*7100*/  @!P0 IMAD.SHL.U32 R121, R53, 0x2, RZ ;  /* 0x0000000235798824 */ /* 0x000fe400078e00ff */
[----:B------:R-:W-:Y:S01]  /*7110*/  @!P0 IMAD.WIDE R20, R17, 0x2, R28 ;  /* 0x0000000211148825 */ /* 0x000fe200078e021c */
[----:B------:R-:W-:Y:S02]  /*7120*/  @!P0 SHF.L.U64.HI R44, R53, 0x1, R44 ;  /* 0x00000001352c8819 */ /* 0x000fe4000001022c */
[C---:B------:R-:W-:Y:S02]  /*7130*/  @!P0 IADD3 R122, P5, PT, R121.reuse, R82, RZ ;  /* 0x00000052797a8210 */ /* 0x040fe40007fbe0ff */
[----:B------:R-:W-:Y:S01]  /*7140*/  @!P0 IADD3 R34, P1, PT, R121, R84, RZ ;  /* 0x0000005479228210 */ /* 0x000fe20007f3e0ff */
[----:B------:R-:W2:Y:S01]  /*7150*/  @!P0 LDG.E.128 R20, desc[UR6][R20.64+0x80] ;  /* 0x0000800614148981 */ /* 0x000ea2000c1e1d00 */
[C---:B------:R-:W-:Y:S03]  /*7160*/  @!P0 IADD3.X R123, PT, PT, R44.reuse, R83, RZ, P5, !PT ;  /* 0x000000532c7b8210 */ /* 0x040fe60002ffe4ff */
[----:B------:R-:W-:Y:S01]  /*7170*/  @!P0 IMAD.X R35, R44, 0x1, R85, P1 ;  /* 0x000000012c238824 */ /* 0x000fe200008e0655 */
[----:B------:R-:W-:Y:S03]  /*7180*/  ISETP.GE.U32.OR P1, PT, R116, R15, P0 ;  /* 0x0000000f7400720c */ /* 0x000fe60000726470 */
[----:B------:R-:W4:Y:S08]  /*7190*/  @!P0 LDG.E.128 R52, desc[UR6][R122.64+0x80] ;  /* 0x000080067a348981 */ /* 0x000f30000c1e1d00 */
[----:B------:R3:W5:Y:S02]  /*71a0*/  @!P0 LDG.E.128 R40, desc[UR6][R34.64+0x80] ;  /* 0x0000800622288981 */ /* 0x000764000c1e1d00 */
[C---:B---3--:R-:W-:Y:S01]  /*71b0*/  @!P0 LOP3.LUT R35, R48.reuse, 0xffff0000, RZ, 0xc0, !PT ;  /* 0xffff000030238812 */ /* 0x048fe200078ec0ff */
[----:B------:R-:W-:Y:S01]  /*71c0*/  @!P0 IMAD.U32 R33, R48, 0x10000, RZ ;  /* 0x0001000030218824 */ /* 0x000fe200078e00ff */
[----:B------:R-:W-:Y:S02]  /*71d0*/  @!P0 SHF.L.U32 R38, R49, 0x10, RZ ;  /* 0x0000001031268819 */ /* 0x000fe400000006ff */
[C---:B--2---:R-:W-:Y:S01]  /*71e0*/  @!P0 LOP3.LUT R30, R20.reuse, 0xffff0000, RZ, 0xc0, !PT ;  /* 0xffff0000141e8812 */ /* 0x044fe200078ec0ff */
[----:B------:R-:W-:Y:S01]  /*71f0*/  @!P0 IMAD.U32 R32, R20, 0x10000, RZ ;  /* 0x0001000014208824 */ /* 0x000fe200078e00ff */
[C---:B------:R-:W-:Y:S01]  /*7200*/  @!P0 SHF.L.U32 R28, R21.reuse, 0x10, RZ ;  /* 0x00000010151c8819 */ /* 0x040fe200000006ff */
[C---:B------:R-:W-:Y:S01]  /*7210*/  @!P0 IMAD.U32 R26, R22.reuse, 0x10000, RZ ;  /* 0x00010000161a8824 */ /* 0x040fe200078e00ff */
[----:B------:R-:W-:Y:S02]  /*7220*/  @!P0 LOP3.LUT R29, R21, 0xffff0000, RZ, 0xc0, !PT ;  /* 0xffff0000151d8812 */ /* 0x000fe400078ec0ff */
[----:B------:R-:W-:Y:S02]  /*7230*/  @!P0 LOP3.LUT R21, R22, 0xffff0000, RZ, 0xc0, !PT ;  /* 0xffff000016158812 */ /* 0x000fe400078ec0ff */
[C---:B----4-:R-:W-:Y:S01]  /*7240*/  @!P0 LOP3.LUT R27, R52.reuse, 0xffff0000, RZ, 0xc0, !PT ;  /* 0xffff0000341b8812 */ /* 0x050fe200078ec0ff */
[----:B------:R-:W-:Y:S01]  /*7250*/  @!P0 IMAD.U32 R31, R52, 0x10000, RZ ;  /* 0x00010000341f8824 */ /* 0x000fe200078e00ff */
[C---:B------:R-:W-:Y:S01]  /*7260*/  @!P0 SHF.L.U32 R25, R53.reuse, 0x10, RZ ;  /* 0x0000001035198819 */ /* 0x040fe200000006ff */
[C---:B------:R-:W-:Y:S01]  /*7270*/  @!P0 IMAD.U32 R19, R54.reuse, 0x10000, RZ ;  /* 0x0001000036138824 */ /* 0x040fe200078e00ff */
[----:B------:R-:W-:Y:S01]  /*7280*/  @!P0 LOP3.LUT R24, R53, 0xffff0000, RZ, 0xc0, !PT ;  /* 0xffff000035188812 */ /* 0x000fe200078ec0ff */
[----:B------:R-:W-:Y:S01]  /*7290*/  @!P1 FADD.FTZ R31, -R31, -RZ ;  /* 0x800000ff1f1f9221 */ /* 0x000fe20000010100 */
[----:B------:R-:W-:Y:S01]  /*72a0*/  @!P0 LOP3.LUT R18, R54, 0xffff0000, RZ, 0xc0, !PT ;  /* 0xffff000036128812 */ /* 0x000fe200078ec0ff */
[----:B------:R-:W-:Y:S01]  /*72b0*/  @!P1 FADD.FTZ R27, -R27, -RZ ;  /* 0x800000ff1b1b9221 */ /* 0x000fe20000010100 */
[C---:B------:R-:W-:Y:S01]  /*72c0*/  @!P0 SHF.L.U32 R17, R55.reuse, 0x10, RZ ;  /* 0x0000001037118819 */ /* 0x040fe200000006ff */
[----:B-----5:R-:W-:Y:S01]  /*72d0*/  @!P0 IMAD.U32 R34, R40, 0x10000, RZ ;  /* 0x0001000028228824 */ /* 0x020fe200078e00ff */
[----:B------:R-:W-:Y:S01]  /*72e0*/  @!P0 LOP3.LUT R16, R55, 0xffff0000, RZ, 0xc0, !PT ;  /* 0xffff000037108812 */ /* 0x000fe200078ec0ff */
[----:B------:R-:W-:Y:S01]  /*72f0*/  @!P0 FMUL.FTZ R0, R32, R31 ;  /* 0x0000001f20008220 */ /* 0x000fe20000410000 */
[----:B------:R-:W-:Y:S01]  /*7300*/  @!P0 LOP3.LUT R36, R40, 0xffff0000, RZ, 0xc0, !PT ;  /* 0xffff000028248812 */ /* 0x000fe200078ec0ff */
[----:B------:R-:W-:Y:S01]  /*7310*/  @!P1 FADD.FTZ R25, -R25, -RZ ;  /* 0x800000ff19199221 */ /* 0x000fe20000010100 */
[----:B------:R-:W-:Y:S01]  /*7320*/  @!P0 SHF.L.U32 R37, R41, 0x10, RZ ;  /* 0x0000001029258819 */ /* 0x000fe200000006ff */
[----:B------:R-:W-:Y:S01]  /*7330*/  @!P0 FMUL.FTZ R2, R30, R27 ;  /* 0x0000001b1e028220 */ /* 0x000fe20000410000 */
[C---:B------:R-:W-:Y:S01]  /*7340*/  @!P0 SHF.L.U32 R20, R23.reuse, 0x10, RZ ;  /* 0x0000001017148819 */ /* 0x040fe200000006ff */
[----:B------:R-:W-:Y:S01]  /*7350*/  @!P1 FADD.FTZ R24, -R24, -RZ ;  /* 0x800000ff18189221 */ /* 0x000fe20000010100 */
[----:B------:R-:W-:Y:S01]  /*7360*/  @!P0 LOP3.LUT R23, R23, 0xffff0000, RZ, 0xc0, !PT ;  /* 0xffff000017178812 */ /* 0x000fe200078ec0ff */
[----:B------:R-:W-:Y:S01]  /*7370*/  @!P1 FADD.FTZ R19, -R19, -RZ ;  /* 0x800000ff13139221 */ /* 0x000fe20000010100 */
[----:B------:R-:W-:Y:S01]  /*7380*/  @!P0 LOP3.LUT R39, R41, 0xffff0000, RZ, 0xc0, !PT ;  /* 0xffff000029278812 */ /* 0x000fe200078ec0ff */
        /* <DEDUP_REMOVED lines=15> */
[C---:B------:R-:W-:Y:S01]  /*7480*/  @!P0 SHF.L.U32 R42, R43.reuse, 0x10, RZ ;  /* 0x000000102b2a8819 */ /* 0x040fe200000006ff */
[----:B------:R-:W-:Y:S01]  /*7490*/  @!P0 FFMA.FTZ R3, R38, R37, R3 ;  /* 0x0000002526038223 */ /* 0x000fe20000010003 */
[----:B------:R-:W-:Y:S01]  /*74a0*/  @!P0 LOP3.LUT R43, R43, 0xffff0000, RZ, 0xc0, !PT ;  /* 0xffff00002b2b8812 */ /* 0x000fe200078ec0ff */
[----:B------:R-:W-:Y:S01]  /*74b0*/  @!P0 FMUL.FTZ R6, R21, R18 ;  /* 0x0000001215068220 */ /* 0x000fe20000410000 */
[----:B------:R-:W-:Y:S01]  /*74c0*/  @!P0 LOP3.LUT R37, R51, 0xffff0000, RZ, 0xc0, !PT ;  /* 0xffff000033258812 */ /* 0x000fe200078ec0ff */
        /* <DEDUP_REMOVED lines=15> */
.L_x_620:
[----:B------:R-:W-:Y:S05]  /*75c0*/  BSYNC.RECONVERGENT B1 ;  /* 0x0000000000017941 */ /* 0x000fea0003800200 */
.L_x_619:
[----:B------:R-:W-:Y:S04]  /*75d0*/  BSSY.RECONVERGENT B1, `(.L_x_625) ;  /* 0x0000112000017945 */ /* 0x000fe80003800200 */
[----:B------:R-:W-:Y:S05]  /*75e0*/  @!P4 BRA `(.L_x_626) ;  /* 0x000000100040c947 */ /* 0x000fea0003800000 */
[----:B------:R-:W5:Y:S01]  /*75f0*/  LDC R125, c[0x0][0x440] ;  /* 0x00011000ff7d7b82 */ /* 0x000f620000000800 */
[----:B------:R-:W-:Y:S07]  /*7600*/  BSSY.RECONVERGENT B0, `(.L_x_627) ;  /* 0x000005f000007945 */ /* 0x000fee0003800200 */
[----:B--2-4-:R-:W2:Y:S08]  /*7610*/  LDC.64 R4, c[0x0][0x4a8] ;  /* 0x00012a00ff047b82 */ /* 0x014eb00000000a00 */
[----:B------:R-:W1:Y:S01]  /*7620*/  LDC.64 R2, c[0x0][0x3b8] ;  /* 0x0000ee00ff027b82 */ /* 0x000e620000000a00 */
[-C--:B-----5:R-:W-:Y:S02]  /*7630*/  ISETP.GE.AND P4, PT, R118, R125.reuse, PT ;  /* 0x0000007d7600720c */ /* 0x0a0fe40003f86270 */
[----:B------:R-:W-:Y:S02]  /*7640*/  ISETP.GE.AND P5, PT, R117, R125, PT ;  /* 0x0000007d7500720c */ /* 0x000fe40003fa6270 */
[C---:B--2---:R-:W-:Y:S04]  /*7650*/  LEA R28, P1, R4.reuse, R10, 0x7 ;  /* 0x0000000a041c7211 */ /* 0x044fe800078238ff */
[----:B------:R-:W-:Y:S02]  /*7660*/  LEA.HI.X R29, R4, R11, R5, 0x7, P1 ;  /* 0x0000000b041d7211 */ /* 0x000fe400008f3c05 */
[C---:B-1----:R-:W-:Y:S04]  /*7670*/  LEA R114, P0, R2.reuse, R78, 0x7 ;  /* 0x0000004e02727211 */ /* 0x042fe800078038ff */
[----:B------:R-:W-:Y:S01]  /*7680*/  LEA.HI.X R115, R2, R79, R3, 0x7, P0 ;  /* 0x0000004f02737211 */ /* 0x000fe200000f3c03 */
[----:B------:R-:W-:Y:S08]  /*7690*/  @P4 BRA `(.L_x_628) ;  /* 0x0000000400544947 */ /* 0x000ff00003800000 */
[C---:B------:R-:W-:Y:S01]  /*76a0*/  ISETP.GE.AND P0, PT, R118.reuse, R9, PT ;  /* 0x000000097600720c */ /* 0x040fe20003f06270 */
[----:B---3--:R-:W2:Y:S11]  /*76b0*/  LDG.E.128 R48, desc[UR6][R28.64] ;  /* 0x000000061c307981 */ /* 0x008eb6000c1e1d00 */
[----:B------:R-:W-:Y:S01]  /*76c0*/  @!UPT UIADD3 URZ, UPT, UPT, URZ, URZ, URZ ;  /* 0x000000fffffff290 */ /* 0x000fe2000fffe0ff */
[----:B------:R-:W-:Y:S04]  /*76d0*/  @!P0 ISETP.GE.U32.AND P1, PT, R118, R15, PT ;  /* 0x0000000f7600820c */ /* 0x000fe80003f26070 */
[----:B------:R-:W-:Y:S02]  /*76e0*/  @!P0 SEL R106, R14, RZ, P1 ;  /* 0x000000ff0e6a8207 */ /* 0x000fe40000800000 */
[----:B------:R-:W-:Y:S02]  /*76f0*/  @!P0 SEL R17, R15, R14, !P1 ;  /* 0x0000000e0f118207 */ /* 0x000fe40004800000 */
[----:B------:R-:W-:Y:S02]  /*7700*/  @!P0 SEL R121, R104, RZ, P1 ;  /* 0x000000ff68798207 */ /* 0x000fe40000800000 */
[----:B------:R-:W-:Y:S01]  /*7710*/  @!P0 IADD3 R106, P1, PT, R99, R106, RZ ;  /* 0x0000006a636a8210 */ /* 0x000fe20007f3e0ff */
[----:B------:R-:W-:Y:S04]  /*7720*/  @!P0 IMAD.WIDE R20, R17, 0x2, R28 ;  /* 0x0000000211148825 */ /* 0x000fe800078e021c */
[----:B------:R-:W-:Y:S02]  /*7730*/  @!P0 IMAD.X R121, R90, 0x1, R121, P1 ;  /* 0x000000015a798824 */ /* 0x000fe400008e0679 */
[C---:B------:R-:W-:Y:S01]  /*7740*/  @!P0 IMAD.SHL.U32 R127, R106.reuse, 0x2, RZ ;  /* 0x000000026a7f8824 */ /* 0x040fe200078e00ff */
[----:B------:R-:W3:Y:S02]  /*7750*/  @!P0 LDG.E.128 R20, desc[UR6][R20.64] ;  /* 0x0000000614148981 */ /* 0x000ee4000c1e1d00 */
        /* <DEDUP_REMOVED lines=8> */
[C---:B--2---:R-:W-:Y:S01]  /*77e0*/  @!P0 LOP3.LUT R37, R48.reuse, 0xffff0000, RZ, 0xc0, !PT ;  /* 0xffff000030258812 */ /* 0x044fe200078ec0ff */
[----:B-1----:R-:W-:Y:S01]  /*77f0*/  @!P0 IMAD.U32 R35, R48, 0x10000, RZ ;  /* 0x0001000030238824 */ /* 0x002fe200078e00ff */
[----:B------:R-:W-:Y:S02]  /*7800*/  @!P0 SHF.L.U32 R38, R49, 0x10, RZ ;  /* 0x0000001031268819 */ /* 0x000fe400000006ff */
[C---:B---3--:R-:W-:Y:S01]  /*7810*/  @!P0 LOP3.LUT R26, R20.reuse, 0xffff0000, RZ, 0xc0, !PT ;  /* 0xffff0000141a8812 */ /* 0x048fe200078ec0ff */
        /* <DEDUP_REMOVED lines=61> */
.L_x_628:
[----:B------:R-:W-:Y:S05]  /*7bf0*/  BSYNC.RECONVERGENT B0 ;  /* 0x0000000000007941 */ /* 0x000fea0003800200 */
.L_x_627:
[----:B------:R-:W-:Y:S01]  /*7c00*/  ISETP.GE.AND P4, PT, R116, R125, PT ;  /* 0x0000007d7400720c */ /* 0x000fe20003f86270 */
[----:B------:R-:W-:Y:S04]  /*7c10*/  BSSY.RECONVERGENT B0, `(.L_x_629) ;  /* 0x0000057000007945 */ /* 0x000fe80003800200 */
[----:B------:R-:W-:Y:S08]  /*7c20*/  @P5 BRA `(.L_x_630) ;  /* 0x0000000400545947 */ /* 0x000ff00003800000 */
[C---:B------:R-:W-:Y:S01]  /*7c30*/  ISETP.GE.AND P0, PT, R117.reuse, R9, PT ;  /* 0x000000097500720c */ /* 0x040fe20003f06270 */
[----:B-1-3--:R-:W2:Y:S11]  /*7c40*/  LDG.E.128 R48, desc[UR6][R28.64+0x40] ;  /* 0x000040061c307981 */ /* 0x00aeb6000c1e1d00 */
        /* <DEDUP_REMOVED lines=83> */
.L_x_630:
[----:B------:R-:W-:Y:S05]  /*8180*/  BSYNC.RECONVERGENT B0 ;  /* 0x0000000000007941 */ /* 0x000fea0003800200 */
.L_x_629:
[----:B------:R-:W-:Y:S05]  /*8190*/  @P4 BRA `(.L_x_626) ;  /* 0x0000000400544947 */ /* 0x000fea0003800000 */
[C---:B------:R-:W-:Y:S01]  /*81a0*/  ISETP.GE.AND P0, PT, R116.reuse, R9, PT ;  /* 0x000000097400720c */ /* 0x040fe20003f06270 */
[----:B-123--:R-:W2:Y:S11]  /*81b0*/  LDG.E.128 R48, desc[UR6][R28.64+0x80] ;  /* 0x000080061c307981 */ /* 0x00eeb6000c1e1d00 */
[----:B------:R-:W-:Y:S01]  /*81c0*/  @!UPT UIADD3 URZ, UPT, UPT, URZ, URZ, URZ ;  /* 0x000000fffffff290 */ /* 0x000fe2000fffe0ff */
[----:B------:R-:W-:Y:S04]  /*81d0*/  @!P0 ISETP.GE.U32.AND P1, PT, R116, R15, PT ;  /* 0x0000000f7400820c */ /* 0x000fe80003f26070 */
[----:B------:R-:W-:Y:S02]  /*81e0*/  @!P0 SEL R44, R14, RZ, P1 ;  /* 0x000000ff0e2c8207 */ /* 0x000fe40000800000 */
[----:B------:R-:W-:Y:S02]  /*81f0*/  @!P0 SEL R55, R104, RZ, P1 ;  /* 0x000000ff68378207 */ /* 0x000fe40000800000 */
[----:B------:R-:W-:Y:S02]  /*8200*/  @!P0 IADD3 R53, P4, PT, R99, R44, RZ ;  /* 0x0000002c63358210 */ /* 0x000fe40007f9e0ff */
[----:B------:R-:W-:Y:S03]  /*8210*/  @!P0 SEL R17, R15, R14, !P1 ;  /* 0x0000000e0f118207 */ /* 0x000fe60004800000 */
[----:B------:R-:W-:Y:S02]  /*8220*/  @!P0 IMAD.X R44, R90, 0x1, R55, P4 ;  /* 0x000000015a2c8824 */ /* 0x000fe400020e0637 */
[----:B------:R-:W-:Y:S02]  /*8230*/  @!P0 IMAD.SHL.U32 R121, R53, 0x2, RZ ;  /* 0x0000000235798824 */ /* 0x000fe400078e00ff */
[----:B------:R-:W-:Y:S01]  /*8240*/  @!P0 IMAD.WIDE R20, R17, 0x2, R28 ;  /* 0x0000000211148825 */ /* 0x000fe200078e021c */
[----:B------:R-:W-:Y:S02]  /*8250*/  @!P0 SHF.L.U64.HI R44, R53, 0x1, R44 ;  /* 0x00000001352c8819 */ /* 0x000fe4000001022c */
[C---:B------:R-:W-:Y:S02]  /*8260*/  @!P0 IADD3 R122, P4, PT, R121.reuse, R82, RZ ;  /* 0x00000052797a8210 */ /* 0x040fe40007f9e0ff */
[----:B------:R-:W-:Y:S01]  /*8270*/  @!P0 IADD3 R34, P1, PT, R121, R84, RZ ;  /* 0x0000005479228210 */ /* 0x000fe20007f3e0ff */
[----:B------:R-:W3:Y:S01]  /*8280*/  @!P0 LDG.E.128 R20, desc[UR6][R20.64+0x80] ;  /* 0x0000800614148981 */ /* 0x000ee2000c1e1d00 */
[C---:B------:R-:W-:Y:S03]  /*8290*/  @!P0 IADD3.X R123, PT, PT, R44.reuse, R83, RZ, P4, !PT ;  /* 0x000000532c7b8210 */ /* 0x040fe600027fe4ff */
[----:B------:R-:W-:Y:S01]  /*82a0*/  @!P0 IMAD.X R35, R44, 0x1, R85, P1 ;  /* 0x000000012c238824 */ /* 0x000fe200008e0655 */
[----:B------:R-:W-:Y:S03]  /*82b0*/  ISETP.GE.U32.OR P1, PT, R116, R15, P0 ;  /* 0x0000000f7400720c */ /* 0x000fe60000726470 */
[----:B------:R-:W4:Y:S08]  /*82c0*/  @!P0 LDG.E.128 R52, desc[UR6][R122.64+0x80] ;  /* 0x000080067a348981 */ /* 0x000f30000c1e1d00 */
[----:B------:R2:W5:Y:S02]  /*82d0*/  @!P0 LDG.E.128 R40, desc[UR6][R34.64+0x80] ;  /* 0x0000800622288981 */ /* 0x000564000c1e1d00 */
[C---:B--2---:R-:W-:Y:S01]  /*82e0*/  @!P0 LOP3.LUT R35, R48.reuse, 0xffff0000, RZ, 0xc0, !PT ;  /* 0xffff000030238812 */ /* 0x044fe200078ec0ff */
[----:B------:R-:W-:Y:S01]  /*82f0*/  @!P0 IMAD.U32 R33, R48, 0x10000, RZ ;  /* 0x0001000030218824 */ /* 0x000fe200078e00ff */
[----:B------:R-:W-:Y:S02]  /*8300*/  @!P0 SHF.L.U32 R38, R49, 0x10, RZ ;  /* 0x0000001031268819 */ /* 0x000fe400000006ff */
[C---:B---3--:R-:W-:Y:S01]  /*8310*/  @!P0 LOP3.LUT R30, R20.reuse, 0xffff0000, RZ, 0xc0, !PT ;  /* 0xffff0000141e8812 */ /* 0x048fe200078ec0ff */
        /* <DEDUP_REMOVED lines=61> */
.L_x_626:
[----:B------:R-:W-:Y:S05]  /*86f0*/  BSYNC.RECONVERGENT B1 ;  /* 0x0000000000017941 */ /* 0x000fea0003800200 */
.L_x_625:
[----:B------:R-:W-:Y:S04]  /*8700*/  BSSY.RECONVERGENT B1, `(.L_x_631) ;  /* 0x0000114000017945 */ /* 0x000fe80003800200 */
[----:B------:R-:W-:Y:S05]  /*8710*/  @!P3 BRA `(.L_x_632) ;  /* 0x000000100048b947 */ /* 0x000fea0003800000 */
[----:B--2-4-:R-:W2:Y:S01]  /*8720*/  LDC R7, c[0x0][0x440] ;  /* 0x00011000ff077b82 */ /* 0x014ea20000000800 */
[----:B------:R-:W-:Y:S07]  /*8730*/  BSSY.RECONVERGENT B0, `(.L_x_633) ;  /* 0x0000062000007945 */ /* 0x000fee0003800200 */
[----:B------:R-:W1:Y:S08]  /*8740*/  LDC.64 R2, c[0x0][0x3b8] ;  /* 0x0000ee00ff027b82 */ /* 0x000e700000000a00 */
[----:B------:R-:W4:Y:S01]  /*8750*/  LDC.64 R4, c[0x0][0x4a8] ;  /* 0x00012a00ff047b82 */ /* 0x000f220000000a00 */
[----:B-1----:R-:W-:Y:S01]  /*8760*/  IMAD.WIDE.U32 R114, R2, 0xc0, R78 ;  /* 0x000000c002727825 */ /* 0x002fe200078e004e */
[-C--:B--2---:R-:W-:Y:S02]  /*8770*/  ISETP.GE.AND P0, PT, R118, R7.reuse, PT ;  /* 0x000000077600720c */ /* 0x084fe40003f06270 */
[-C--:B------:R-:W-:Y:S01]  /*8780*/  ISETP.GE.AND P4, PT, R117, R7.reuse, PT ;  /* 0x000000077500720c */ /* 0x080fe20003f86270 */
[----:B------:R-:W-:Y:S01]  /*8790*/  IMAD R3, R3, 0xc0, RZ ;  /* 0x000000c003037824 */ /* 0x000fe200078e02ff */
[----:B------:R-:W-:Y:S01]  /*87a0*/  ISETP.GE.AND P3, PT, R116, R7, PT ;  /* 0x000000077400720c */ /* 0x000fe20003f66270 */
[----:B----4-:R-:W-:Y:S02]  /*87b0*/  IMAD R5, R5, 0xc0, RZ ;  /* 0x000000c005057824 */ /* 0x010fe400078e02ff */
[----:B------:R-:W-:Y:S01]  /*87c0*/  IMAD.WIDE.U32 R16, R4, 0xc0, R10 ;  /* 0x000000c004107825 */ /* 0x000fe200078e000a */
[----:B------:R-:W-:Y:S04]  /*87d0*/  IADD3 R115, PT, PT, R115, R3, RZ ;  /* 0x0000000373737210 */ /* 0x000fe80007ffe0ff */
[----:B------:R-:W-:Y:S01]  /*87e0*/  IADD3 R17, PT, PT, R17, R5, RZ ;  /* 0x0000000511117210 */ /* 0x000fe20007ffe0ff */
[----:B------:R-:W-:Y:S06]  /*87f0*/  @P0 BRA `(.L_x_634) ;  /* 0x0000000400540947 */ /* 0x000fec0003800000 */
        /* <DEDUP_REMOVED lines=23> */
[C---:B---3--:R-:W-:Y:S01]  /*8970*/  @!P0 SHF.L.U32 R21, R27.reuse, 0x10, RZ ;  /* 0x000000101b158819 */ /* 0x048fe200000006ff */
[----:B------:R-:W-:Y:S01]  /*8980*/  @!P0 IMAD.U32 R30, R24, 0x10000, RZ ;  /* 0x00010000181e8824 */ /* 0x000fe200078e00ff */
[----:B------:R-:W-:Y:S01]  /*8990*/  @!P0 LOP3.LUT R19, R27, 0xffff0000, RZ, 0xc0, !PT ;  /* 0xffff00001b138812 */ /* 0x000fe200078ec0ff */
[----:B------:R-:W-:Y:S01]  /*89a0*/  @!P0 IMAD.U32 R23, R26, 0x10000, RZ ;  /* 0x000100001a178824 */ /* 0x000fe200078e00ff */
[----:B------:R-:W-:Y:S02]  /*89b0*/  @!P0 LOP3.LUT R29, R24, 0xffff0000, RZ, 0xc0, !PT ;  /* 0xffff0000181d8812 */ /* 0x000fe400078ec0ff */
[C---:B------:R-:W-:Y:S02]  /*89c0*/  @!P0 SHF.L.U32 R24, R25.reuse, 0x10, RZ ;  /* 0x0000001019188819 */ /* 0x040fe400000006ff */
        /* <DEDUP_REMOVED lines=56> */
.L_x_634:
[----:B------:R-:W-:Y:S05]  /*8d50*/  BSYNC.RECONVERGENT B0 ;  /* 0x0000000000007941 */ /* 0x000fea0003800200 */
.L_x_633:
[----:B------:R-:W-:Y:S04]  /*8d60*/  BSSY.RECONVERGENT B0, `(.L_x_635) ;  /* 0x0000057000007945 */ /* 0x000fe80003800200 */
[----:B------:R-:W-:Y:S05]  /*8d70*/  @P4 BRA `(.L_x_636) ;  /* 0x0000000400544947 */ /* 0x000fea0003800000 */
        /* <DEDUP_REMOVED lines=85> */
.L_x_636:
[----:B------:R-:W-:Y:S05]  /*92d0*/  BSYNC.RECONVERGENT B0 ;  /* 0x0000000000007941 */ /* 0x000fea0003800200 */
.L_x_635:
[----:B------:R-:W-:Y:S05]  /*92e0*/  @P3 BRA `(.L_x_632) ;  /* 0x0000000400543947 */ /* 0x000fea0003800000 */
[C---:B------:R-:W-:Y:S01]  /*92f0*/  ISETP.GE.AND P0, PT, R116.reuse, R9, PT ;  /* 0x000000097400720c */ /* 0x040fe20003f06270 */
[----:B------:R-:W4:Y:S11]  /*9300*/  LDG.E.128 R40, desc[UR6][R16.64+0x80] ;  /* 0x0000800610287981 */ /* 0x000f36000c1e1d00 */
[----:B------:R-:W-:Y:S01]  /*9310*/  @!UPT UIADD3 URZ, UPT, UPT, URZ, URZ, URZ ;  /* 0x000000fffffff290 */ /* 0x000fe2000fffe0ff */
[----:B------:R-:W-:Y:S04]  /*9320*/  @!P0 ISETP.GE.U32.AND P1, PT, R116, R15, PT ;  /* 0x0000000f7400820c */ /* 0x000fe80003f26070 */
[----:B------:R-:W-:Y:S02]  /*9330*/  @!P0 SEL R44, R14, RZ, P1 ;  /* 0x000000ff0e2c8207 */ /* 0x000fe40000800000 */
[----:B-123--:R-:W-:Y:S02]  /*9340*/  @!P0 SEL R49, R104, RZ, P1 ;  /* 0x000000ff68318207 */ /* 0x00efe40000800000 */
[----:B------:R-:W-:Y:S02]  /*9350*/  @!P0 IADD3 R44, P3, PT, R101, R44, RZ ;  /* 0x0000002c652c8210 */ /* 0x000fe40007f7e0ff */
[----:B------:R-:W-:Y:S03]  /*9360*/  @!P0 SEL R9, R15, R14, !P1 ;  /* 0x0000000e0f098207 */ /* 0x000fe60004800000 */
[----:B------:R-:W-:Y:S02]  /*9370*/  @!P0 IMAD.X R49, R88, 0x1, R49, P3 ;  /* 0x0000000158318824 */ /* 0x000fe400018e0631 */
[C---:B------:R-:W-:Y:S02]  /*9380*/  @!P0 IMAD.SHL.U32 R53, R44.reuse, 0x2, RZ ;  /* 0x000000022c358824 */ /* 0x040fe400078e00ff */
[----:B------:R-:W-:Y:S01]  /*9390*/  @!P0 IMAD.WIDE R22, R9, 0x2, R16 ;  /* 0x0000000209168825 */ /* 0x000fe200078e0210 */
[----:B------:R-:W-:Y:S02]  /*93a0*/  @!P0 SHF.L.U64.HI R44, R44, 0x1, R49 ;  /* 0x000000012c2c8819 */ /* 0x000fe40000010231 */
[C---:B------:R-:W-:Y:S03]  /*93b0*/  @!P0 IADD3 R50, P1, PT, R53.reuse, R82, RZ ;  /* 0x0000005235328210 */ /* 0x040fe60007f3e0ff */
[----:B------:R-:W2:Y:S01]  /*93c0*/  @!P0 LDG.E.128 R20, desc[UR6][R22.64+0x80] ;  /* 0x0000800616148981 */ /* 0x000ea2000c1e1d00 */
[C---:B------:R-:W-:Y:S02]  /*93d0*/  @!P0 IADD3.X R51, PT, PT, R44.reuse, R83, RZ, P1, !PT ;  /* 0x000000532c338210 */ /* 0x040fe40000ffe4ff */
[----:B------:R-:W-:Y:S05]  /*93e0*/  @!P0 IADD3 R30, P1, PT, R53, R84, RZ ;  /* 0x00000054351e8210 */ /* 0x000fea0007f3e0ff */
[----:B------:R-:W3:Y:S01]  /*93f0*/  @!P0 LDG.E.128 R48, desc[UR6][R50.64+0x80] ;  /* 0x0000800632308981 */ /* 0x000ee2000c1e1d00 */
[----:B------:R-:W-:Y:S01]  /*9400*/  @!P0 IMAD.X R31, R44, 0x1, R85, P1 ;  /* 0x000000012c1f8824 */ /* 0x000fe200008e0655 */
[----:B------:R-:W-:Y:S06]  /*9410*/  ISETP.GE.U32.OR P1, PT, R116, R15, P0 ;  /* 0x0000000f7400720c */ /* 0x000fec0000726470 */
[----:B------:R4:W5:Y:S02]  /*9420*/  @!P0 LDG.E.128 R36, desc[UR6][R30.64+0x80] ;  /* 0x000080061e248981 */ /* 0x000964000c1e1d00 */
[C---:B----4-:R-:W-:Y:S01]  /*9430*/  @!P0 LOP3.LUT R31, R40.reuse, 0xffff0000, RZ, 0xc0, !PT ;  /* 0xffff0000281f8812 */ /* 0x050fe200078ec0ff */
[----:B------:R-:W-:Y:S01]  /*9440*/  @!P0 IMAD.U32 R29, R40, 0x10000, RZ ;  /* 0x00010000281d8824 */ /* 0x000fe200078e00ff */
[----:B------:R-:W-:Y:S02]  /*9450*/  @!P0 SHF.L.U32 R34, R41, 0x10, RZ ;  /* 0x0000001029228819 */ /* 0x000fe400000006ff */
[C---:B--2---:R-:W-:Y:S01]  /*9460*/  @!P0 SHF.L.U32 R9, R23.reuse, 0x10, RZ ;  /* 0x0000001017098819 */ /* 0x044fe200000006ff */
[----:B------:R-:W-:Y:S01]  /*9470*/  @!P0 IMAD.U32 R25, R20, 0x10000, RZ ;  /* 0x0001000014198824 */ /* 0x000fe200078e00ff */
[----:B------:R-:W-:Y:S01]  /*9480*/  @!P0 LOP3.LUT R15, R23, 0xffff0000, RZ, 0xc0, !PT ;  /* 0xffff0000170f8812 */ /* 0x000fe200078ec0ff */
[----:B------:R-:W-:Y:S01]  /*9490*/  @!P0 IMAD.U32 R19, R22, 0x10000, RZ ;  /* 0x0001000016138824 */ /* 0x000fe200078e00ff */
[----:B------:R-:W-:Y:S02]  /*94a0*/  @!P0 LOP3.LUT R24, R20, 0xffff0000, RZ, 0xc0, !PT ;  /* 0xffff000014188812 */ /* 0x000fe400078ec0ff */
[----:B------:R-:W-:Y:S02]  /*94b0*/  @!P0 LOP3.LUT R18, R22, 0xffff0000, RZ, 0xc0, !PT ;  /* 0xffff000016128812 */ /* 0x000fe400078ec0ff */
[C---:B---3--:R-:W-:Y:S01]  /*94c0*/  @!P0 LOP3.LUT R27, R48.reuse, 0xffff0000, RZ, 0xc0, !PT ;  /* 0xffff0000301b8812 */ /* 0x048fe200078ec0ff */
        /* <DEDUP_REMOVED lines=8> */
[C---:B-----5:R-:W-:Y:S01]  /*9550*/  @!P0 IMAD.U32 R30, R36.reuse, 0x10000, RZ ;  /* 0x00010000241e8824 */ /* 0x060fe200078e00ff */
[----:B------:R-:W-:Y:S01]  /*9560*/  @!P0 SHF.L.U32 R16, R51, 0x10, RZ ;  /* 0x0000001033108819 */ /* 0x000fe200000006ff */
[----:B------:R-:W-:Y:S01]  /*9570*/  @!P0 FMUL.FTZ R0, R25, R28 ;  /* 0x0000001c19008220 */ /* 0x000fe20000410000 */
[----:B------:R-:W-:Y:S01]  /*9580*/  @!P0 LOP3.LUT R21, R21, 0xffff0000, RZ, 0xc0, !PT ;  /* 0xffff000015158812 */ /* 0x000fe200078ec0ff */
        /* <DEDUP_REMOVED lines=43> */
.L_x_632:
[----:B------:R-:W-:Y:S05]  /*9840*/  BSYNC.RECONVERGENT B1 ;  /* 0x0000000000017941 */ /* 0x000fea0003800200 */
.L_x_631:
[----:B------:R-:W5:Y:S08]  /*9850*/  LDC R3, c[0x0][0x450] ;  /* 0x00011400ff037b82 */ /* 0x000f700000000800 */
[----:B------:R-:W1:Y:S01]  /*9860*/  LDC R9, c[0x0][0x450] ;  /* 0x00011400ff097b82 */ /* 0x000e620000000800 */
[----:B-----5:R-:W-:Y:S05]  /*9870*/  IMAD.U32 R3, R3, -0x40, RZ ;  /* 0xffffffc003037824 */ /* 0x020fea00078e00ff */
[C---:B------:R-:W-:Y:S02]  /*9880*/  LEA R84, P1, R3.reuse, R84, 0x1 ;  /* 0x0000005403547211 */ /* 0x040fe400078208ff */
[C---:B------:R-:W-:Y:S02]  /*9890*/  LEA R82, P0, R3.reuse, R82, 0x1 ;  /* 0x0000005203527211 */ /* 0x040fe400078008ff */
[C---:B------:R-:W-:Y:S02]  /*98a0*/  LEA.HI.X.SX32 R85, R3.reuse, R85, 0x1, P1 ;  /* 0x0000005503557211 */ /* 0x040fe400008f0eff */
[----:B-1----:R-:W-:Y:S09]  /*98b0*/  LEA.HI.X.SX32 R83, R3, R83, 0x1, P0 ;  /* 0x0000005303537211 */ /* 0x002ff200000f0eff */
.L_x_587:
[----:B------:R-:W-:Y:S05]  /*98c0*/  BSYNC.RECONVERGENT B2 ;  /* 0x0000000000027941 */ /* 0x000fea0003800200 */
.L_x_579:
[----:B------:R-:W-:Y:S04]  /*98d0*/  ISETP.NE.U32.AND P3, PT, RZ, UR12, PT ;  /* 0x0000000cff007c0c */ /* 0x000fe8000bf65070 */
[----:B------:R-:W-:Y:S11]  /*98e0*/  ISETP.NE.AND.EX P3, PT, RZ, UR13, PT, P3 ;  /* 0x0000000dff007c0c */ /* 0x000ff6000bf65330 */
[----:B------:R-:W-:Y:S02]  /*98f0*/  @!UPT UIADD3 URZ, UPT, UPT, URZ, URZ, URZ ;  /* 0x000000fffffff290 */ /* 0x000fe4000fffe0ff */
[----:B------:R-:W5:Y:S01]  /*9900*/  @!P3 LDC R2, c[0x0][0x3c0] ;  /* 0x0000f000ff02bb82 */ /* 0x000f620000000800 */
[----:B------:R-:W-:Y:S07]  /*9910*/  @!P3 IMAD.MOV.U32 R3, RZ, RZ, RZ ;  /* 0x000000ffff03b224 */ /* 0x000fee00078e00ff */
[----:B------:R-:W2:Y:S01]  /*9920*/  @!P3 LDC R0, c[0x0][0x3b8] ;  /* 0x0000ee00ff00bb82 */ /* 0x000ea20000000800 */
[----:B------:R-:W-:Y:S01]  /*9930*/  @!P3 IADD3 R3, P0, PT, RZ, -R3, RZ ;  /* 0x80000003ff03b210 */ /* 0x000fe20007f1e0ff */
[----:B--2---:R-:W-:Y:S02]  /*9940*/  @!P3 IMAD.SHL.U32 R0, R0, 0x80, RZ ;  /* 0x000000800000b824 */ /* 0x004fe400078e00ff */
[----:B-----5:R-:W-:Y:S02]  /*9950*/  @!P3 IMAD.SHL.U32 R2, R2, 0x80, RZ ;  /* 0x000000800202b824 */ /* 0x020fe400078e00ff */
[----:B------:R-:W-:Y:S02]  /*9960*/  @!P3 IMAD.X R0, RZ, RZ, ~R0, P0 ;  /* 0x000000ffff00b224 */ /* 0x000fe400000e0e00 */
[----:B------:R-:W-:Y:S05]  /*9970*/  @!P3 IMAD.X R2, RZ, RZ, ~R2, P0 ;  /* 0x000000ffff02b224 */ /* 0x000fea00000e0e02 */
[C---:B-1-34-:R-:W-:Y:S02]  /*9980*/  @!P3 SHF.R.S64 R5, R3.reuse, 0x1f, R2 ;  /* 0x0000001f0305b819 */ /* 0x05afe40000001002 */
[----:B------:R-:W-:Y:S02]  /*9990*/  @!P3 SHF.R.S64 R3, R3, 0x1f, R0 ;  /* 0x0000001f0303b819 */ /* 0x000fe40000001000 */
[----:B------:R-:W-:Y:S02]  /*99a0*/  @!P3 IADD3 R76, P1, PT, R5, R76, RZ ;  /* 0x0000004c054cb210 */ /* 0x000fe40007f3e0ff */
[----:B------:R-:W-:Y:S02]  /*99b0*/  @!P3 IADD3 R78, P0, PT, R3, R78, RZ ;  /* 0x0000004e034eb210 */ /* 0x000fe40007f1e0ff */
[----:B------:R-:W-:Y:S02]  /*99c0*/  @!P3 LEA.HI.X.SX32 R77, R2, R77, 0x1, P1 ;  /* 0x0000004d024db211 */ /* 0x000fe400008f0eff */
[----:B------:R-:W-:Y:S01]  /*99d0*/  @!P3 LEA.HI.X.SX32 R79, R0, R79, 0x1, P0 ;  /* 0x0000004f004fb211 */ /* 0x000fe200000f0eff */
[----:B------:R-:W-:Y:S08]  /*99e0*/  @!P3 BRA `(.L_x_637) ;  /* 0x000000040024b947 */ /* 0x000ff00003800000 */
[----:B------:R-:W-:Y:S11]  /*99f0*/  ISETP.GT.AND P0, PT, R94, R75, PT ;  /* 0x0000004b5e00720c */ /* 0x000ff60003f04270 */
[----:B------:R-:W-:Y:S02]  /*9a00*/  @!UPT UIADD3 URZ, UPT, UPT, URZ, URZ, URZ ;  /* 0x000000fffffff290 */ /* 0x000fe4000fffe0ff */
[----:B------:R-:W-:Y:S05]  /*9a10*/  @!P0 BRA `(.L_x_637) ;  /* 0x0000000400188947 */ /* 0x000fea0003800000 */
[----:B------:R-:W1:Y:S01]  /*9a20*/  LDC R3, c[0x0][0x4f0] ;  /* 0x00013c00ff037b82 */ /* 0x000e620000000800 */
[----:B------:R-:W-:Y:S02]  /*9a30*/  IABS R14, R102 ;  /* 0x00000066000e7213 */ /* 0x000fe40000000000 */
[-C--:B-1----:R-:W-:Y:S02]  /*9a40*/  IABS R6, R3.reuse ;  /* 0x0000000300067213 */ /* 0x082fe40000000000 */
[----:B------:R-:W-:Y:S02]  /*9a50*/  LOP3.LUT R2, RZ, R3, RZ, 0x33, !PT ;  /* 0x00000003ff027212 */ /* 0x000fe400078e33ff */
[----:B------:R-:W1:Y:S10]  /*9a60*/  I2F.RP R18, R6 ;  /* 0x0000000600127306 */ /* 0x000e740000209400 */
[----:B-1----:R-:W1:Y:S02]  /*9a70*/  MUFU.RCP R8, R18 ;  /* 0x0000001200087308 */ /* 0x002e640000001000 */
[----:B-1----:R-:W-:Y:S08]  /*9a80*/  VIADD R16, R8, 0xffffffe ;  /* 0x0ffffffe08107836 */ /* 0x002ff00000000000 */
[----:B------:R-:W1:Y:S02]  /*9a90*/  F2I.FTZ.U32.TRUNC.NTZ R17, R16 ;  /* 0x0000001000117305 */ /* 0x000e64000021f000 */
[--C-:B-1----:R-:W-:Y:S01]  /*9aa0*/  IMAD.MOV R8, RZ, RZ, -R17.reuse ;  /* 0x000000ffff087224 */ /* 0x102fe200078e0a11 */
[----:B------:R-:W-:Y:S03]  /*9ab0*/  MOV R16, RZ ;  /* 0x000000ff00107202 */ /* 0x000fe60000000f00 */
[----:B------:R-:W-:Y:S01]  /*9ac0*/  IMAD R19, R8, R6, RZ ;  /* 0x0000000608137224 */ /* 0x000fe200078e02ff */
[----:B------:R-:W-:Y:S03]  /*9ad0*/  IABS R8, R96 ;  /* 0x0000006000087213 */ /* 0x000fe60000000000 */
        /* <DEDUP_REMOVED lines=9> */
[-C--:B------:R-:W-:Y:S01]  /*9b70*/  @!P0 IADD3 R8, PT, PT, R8, -R6.reuse, RZ ;  /* 0x8000000608088210 */ /* 0x080fe20007ffe0ff */
[----:B------:R-:W-:Y:S01]  /*9b80*/  @!P0 VIADD R7, R7, 0x1 ;  /* 0x0000000107078836 */ /* 0x000fe20000000000 */
[----:B------:R-:W-:Y:S01]  /*9b90*/  @!P4 IADD3 R5, PT, PT, R5, 0x1, RZ ;  /* 0x000000010505c810 */ /* 0x000fe20007ffe0ff */
[----:B------:R-:W-:Y:S01]  /*9ba0*/  @!P4 IMAD.IADD R14, R14, 0x1, -R6 ;  /* 0x000000010e0ec824 */ /* 0x000fe200078e0a06 */
[-C--:B------:R-:W-:Y:S02]  /*9bb0*/  ISETP.GE.U32.AND P5, PT, R8, R6.reuse, PT ;  /* 0x000000060800720c */ /* 0x080fe40003fa6070 */
[-C--:B------:R-:W-:Y:S02]  /*9bc0*/  LOP3.LUT R8, R102, R3.reuse, RZ, 0x3c, !PT ;  /* 0x0000000366087212 */ /* 0x080fe400078e3cff */
[----:B------:R-:W-:Y:S02]  /*9bd0*/  ISETP.GE.U32.AND P6, PT, R14, R6, PT ;  /* 0x000000060e00720c */ /* 0x000fe40003fc6070 */
[----:B------:R-:W-:Y:S02]  /*9be0*/  LOP3.LUT R6, R96, R3, RZ, 0x3c, !PT ;  /* 0x0000000360067212 */ /* 0x000fe400078e3cff */
[----:B------:R-:W-:Y:S02]  /*9bf0*/  ISETP.GE.AND P3, PT, R8, RZ, PT ;  /* 0x000000ff0800720c */ /* 0x000fe40003f66270 */
[----:B------:R-:W-:Y:S02]  /*9c00*/  ISETP.GE.AND P1, PT, R6, RZ, PT ;  /* 0x000000ff0600720c */ /* 0x000fe40003f26270 */
[----:B------:R-:W-:Y:S01]  /*9c10*/  ISETP.NE.AND P0, PT, R3, RZ, PT ;  /* 0x000000ff0300720c */ /* 0x000fe20003f05270 */
[----:B------:R-:W-:Y:S04]  /*9c20*/  @P5 VIADD R7, R7, 0x1 ;  /* 0x0000000107075836 */ /* 0x000fe80000000000 */
[----:B------:R-:W-:Y:S04]  /*9c30*/  @P6 VIADD R5, R5, 0x1 ;  /* 0x0000000105056836 */ /* 0x000fe80000000000 */
[----:B------:R-:W-:Y:S02]  /*9c40*/  @!P3 IMAD.MOV R5, RZ, RZ, -R5 ;  /* 0x000000ffff05b224 */ /* 0x000fe400078e0a05 */
[----:B------:R-:W-:Y:S03]  /*9c50*/  @!P1 IADD3 R7, PT, PT, -R7, RZ, RZ ;  /* 0x000000ff07079210 */ /* 0x000fe60007ffe1ff */
[C---:B------:R-:W-:Y:S02]  /*9c60*/  SEL R15, R2.reuse, R5, !P0 ;  /* 0x00000005020f7207 */ /* 0x040fe40004000000 */
[----:B------:R-:W-:Y:S02]  /*9c70*/  SEL R4, R2, R7, !P0 ;  /* 0x0000000702047207 */ /* 0x000fe40004000000 */
[CC--:B------:R-:W-:Y:S02]  /*9c80*/  LEA R22, P0, R15.reuse, R176.reuse, 0x2 ;  /* 0x000000b00f167211 */ /* 0x0c0fe400078010ff */
[C---:B------:R-:W-:Y:S02]  /*9c90*/  LEA R18, P1, R4.reuse, R176, 0x2 ;  /* 0x000000b004127211 */ /* 0x040fe400078210ff */
[CC--:B------:R-:W-:Y:S02]  /*9ca0*/  LEA.HI.X.SX32 R23, R15.reuse, R177.reuse, 0x2, P0 ;  /* 0x000000b10f177211 */ /* 0x0c0fe400000f16ff */
[----:B------:R-:W-:Y:S02]  /*9cb0*/  LEA.HI.X.SX32 R19, R4, R177, 0x2, P1 ;  /* 0x000000b104137211 */ /* 0x000fe400008f16ff */
[----:B------:R-:W-:Y:S01]  /*9cc0*/  IADD3 R2, PT, PT, R15, -R4, RZ ;  /* 0x800000040f027210 */ /* 0x000fe20007ffe0ff */
[----:B------:R-:W2:Y:S04]  /*9cd0*/  LDG.E R6, desc[UR6][R22.64] ;  /* 0x0000000616067981 */ /* 0x000ea8000c1e1900 */
[----:B------:R-:W-:Y:S01]  /*9ce0*/  IMAD R0, R2, R3, -0x80 ;  /* 0xffffff8002007424 */ /* 0x000fe200078e0203 */
[----:B------:R-:W2:Y:S03]  /*9cf0*/  LDG.E R17, desc[UR6][R18.64] ;  /* 0x0000000612117981 */ /* 0x000ea6000c1e1900 */
[----:B------:R-:W-:Y:S01]  /*9d00*/  IMAD.WIDE.U32 R20, R0, UR14, RZ ;  /* 0x0000000e00147c25 */ /* 0x000fe2000f8e00ff */
[----:B------:R-:W-:Y:S05]  /*9d10*/  SHF.R.S32.HI R14, RZ, 0x1f, R0 ;  /* 0x0000001fff0e7819 */ /* 0x000fea0000011400 */
[----:B------:R-:W-:Y:S04]  /*9d20*/  IMAD R8, R14, UR14, RZ ;  /* 0x0000000e0e087c24 */ /* 0x000fe8000f8e02ff */
[----:B------:R-:W-:Y:S05]  /*9d30*/  IMAD R8, R0, UR15, R8 ;  /* 0x0000000f00087c24 */ /* 0x000fea000f8e0208 */
[----:B------:R-:W-:Y:S01]  /*9d40*/  IADD3 R21, PT, PT, R21, R8, RZ ;  /* 0x0000000815157210 */ /* 0x000fe20007ffe0ff */
[----:B--2---:R-:W-:Y:S04]  /*9d50*/  IMAD.IADD R17, R17, 0x1, -R6 ;  /* 0x0000000111117824 */ /* 0x004fe800078e0a06 */
[C---:B------:R-:W-:Y:S01]  /*9d60*/  IMAD.WIDE.U32 R18, R17.reuse, UR8, RZ ;  /* 0x0000000811127c25 */ /* 0x040fe2000f8e00ff */
[----:B------:R-:W-:Y:S03]  /*9d70*/  SHF.R.S32.HI R16, RZ, 0x1f, R17 ;  /* 0x0000001fff107819 */ /* 0x000fe60000011411 */
[C---:B------:R-:W-:Y:S01]  /*9d80*/  IMAD.WIDE.U32 R20, R17.reuse, UR10, R20 ;  /* 0x0000000a11147c25 */ /* 0x040fe2000f8e0014 */
[----:B------:R-:W-:Y:S03]  /*9d90*/  MOV R22, R18 ;  /* 0x0000001200167202 */ /* 0x000fe60000000f00 */
[----:B------:R-:W-:Y:S01]  /*9da0*/  IMAD R6, R16, UR8, RZ ;  /* 0x0000000810067c24 */ /* 0x000fe2000f8e02ff */
[----:B------:R-:W-:Y:S01]  /*9db0*/  LEA R76, P1, R20, R76, 0x1 ;  /* 0x0000004c144c7211 */ /* 0x000fe200078208ff */
[----:B------:R-:W-:Y:S02]  /*9dc0*/  IMAD R16, R16, UR10, RZ ;  /* 0x0000000a10107c24 */ /* 0x000fe4000f8e02ff */
[C---:B------:R-:W-:Y:S02]  /*9dd0*/  IMAD R6, R17.reuse, UR9, R6 ;  /* 0x0000000911067c24 */ /* 0x040fe4000f8e0206 */
[----:B------:R-:W-:Y:S02]  /*9de0*/  IMAD R16, R17, UR11, R16 ;  /* 0x0000000b11107c24 */ /* 0x000fe4000f8e0210 */
[----:B------:R-:W-:Y:S02]  /*9df0*/  IMAD.IADD R23, R19, 0x1, R6 ;  /* 0x0000000113177824 */ /* 0x000fe400078e0206 */
[----:B------:R-:W-:Y:S02]  /*9e00*/  IMAD R19, R14, UR4, RZ ;  /* 0x000000040e137c24 */ /* 0x000fe4000f8e02ff */
[C---:B------:R-:W-:Y:S04]  /*9e10*/  IMAD.WIDE.U32 R22, R0.reuse, UR4, R22 ;  /* 0x0000000400167c25 */ /* 0x040fe8000f8e0016 */
[----:B------:R-:W-:Y:S01]  /*9e20*/  IMAD R19, R0, UR5, R19 ;  /* 0x0000000500137c24 */ /* 0x000fe2000f8e0213 */
[----:B------:R-:W-:Y:S01]  /*9e30*/  LEA R78, P0, R22, R78, 0x1 ;  /* 0x0000004e164e7211 */ /* 0x000fe200078008ff */
[----:B------:R-:W-:Y:S03]  /*9e40*/  IMAD.IADD R16, R21, 0x1, R16 ;  /* 0x0000000115107824 */ /* 0x000fe600078e0210 */
[----:B------:R-:W-:Y:S02]  /*9e50*/  IADD3 R6, PT, PT, R23, R19, RZ ;  /* 0x0000001317067210 */ /* 0x000fe40007ffe0ff */
[----:B------:R-:W-:Y:S02]  /*9e60*/  LEA.HI.X R77, R20, R77, R16, 0x1, P1 ;  /* 0x0000004d144d7211 */ /* 0x000fe400008f0c10 */
[----:B------:R-:W-:Y:S07]  /*9e70*/  LEA.HI.X R79, R22, R79, R6, 0x1, P0 ;  /* 0x0000004f164f7211 */ /* 0x000fee00000f0c06 */
.L_x_637:
[----:B------:R-:W-:Y:S02]  /*9e80*/  IADD3 R80, P1, PT, R80, R87, RZ ;  /* 0x0000005750507210 */ /* 0x000fe40007f3e0ff */
[----:B------:R-:W-:Y:S03]  /*9e90*/  IADD3 R10, P0, PT, R10, R91, RZ ;  /* 0x0000005b0a0a7210 */ /* 0x000fe60007f1e0ff */
[----:B------:R-:W-:Y:S02]  /*9ea0*/  IMAD.X R81, R81, 0x1, R86, P1 ;  /* 0x0000000151517824 */ /* 0x000fe400008e0656 */
[----:B------:R-:W-:Y:S01]  /*9eb0*/  IMAD.X R11, R11, 0x1, R89, P0 ;  /* 0x000000010b0b7824 */ /* 0x000fe200000e0659 */
[----:B------:R-:W-:Y:S07]  /*9ec0*/  @P2 BRA `(.L_x_638) ;  /* 0xffffff8000a02947 */ /* 0x000fee000383ffff */
.L_x_570:
[----:B------:R-:W1:Y:S01]  /*9ed0*/  LDC R21, c[0x0][0x450] ;  /* 0x00011400ff157b82 */ /* 0x000e620000000800 */
[----:B------:R-:W-:Y:S01]  /*9ee0*/  LOP3.LUT R5, R74, 0xd8, RZ, 0xc0, !PT ;  /* 0x000000d84a057812 */ /* 0x000fe200078ec0ff */
[----:B------:R-:W-:Y:S01]  /*9ef0*/  UMOV UR5, 0x400 ;  /* 0x0000040000057882 */ /* 0x000fe20000000000 */
[----:B------:R-:W-:Y:S01]  /*9f00*/  LOP3.LUT R97, R97, 0x1f00, R74, 0xf8, !PT ;  /* 0x00001f0061617812 */ /* 0x000fe200078ef84a */
[----:B------:R-:W-:Y:S01]  /*9f10*/  BSSY.RECONVERGENT B3, `(.L_x_639) ;  /* 0x00003de000037945 */ /* 0x000fe20003800200 */
[----:B------:R-:W-:-:S03]  /*9f20*/  LOP3.LUT R0, R5, 0x18, R160, 0x78, !PT ;  /* 0x0000001805007812 */ /* 0x000fc600078e78a0 */
[----:B------:R-:W2:Y:S02]  /*9f30*/  S2UR UR4, SR_CgaCtaId ;  /* 0x00000000000479c3 */ /* 0x000ea40000008800 */
[----:B------:R-:W-:-:S06]  /*9f40*/  IMAD.IADD R175, R0, 0x1, R97 ;  /* 0x0000000100af7824 */ /* 0x000fcc00078e0261 */
[----:B------:R-:W3:Y:S08]  /*9f50*/  LDC.64 R2, c[0x0][0x3b0] ;  /* 0x0000ec00ff027b82 */ /* 0x000ef00000000a00 */
[----:B------:R-:W-:Y:S01]  /*9f60*/  BAR.SYNC.DEFER_BLOCKING 0x0 ;  /* 0x0000000000007b1d */ /* 0x000fe20000010000 */
[----:B-1----:R-:W-:Y:S01]  /*9f70*/  ISETP.NE.AND P0, PT, R21, RZ, PT ;  /* 0x000000ff1500720c */ /* 0x002fe20003f05270 */
[----:B--2---:R-:W-:-:S06]  /*9f80*/  ULEA UR4, UR4, UR5, 0x18 ;  /* 0x0000000504047291 */ /* 0x004fcc000f8ec0ff */
[----:B------:R-:W-:Y:S02]  /*9f90*/  LEA R175, R175, UR4, 0x1 ;  /* 0x00000004afaf7c11 */ /* 0x000fe4000f8e08ff */
[C---:B---3--:R-:W-:Y:S01]  /*9fa0*/  SHF.L.U64.HI R3, R2.reuse, 0x5, R3 ;  /* 0x0000000502037819 */ /* 0x048fe20000010203 */
[----:B------:R-:W-:-:S03]  /*9fb0*/  IMAD.SHL.U32 R2, R2, 0x20, RZ ;  /* 0x0000002002027824 */ /* 0x000fc600078e00ff */
[----:B------:R-:W-:Y:S05]  /*9fc0*/  @P0 BRA `(.L_x_640) ;  /* 0x0000000000e00947 */ /* 0x000fea0003800000 */
[----:B------:R-:W1:Y:S01]  /*9fd0*/  LDCU.64 UR8, c[0x0][0x380] ;  /* 0x00007000ff0877ac */ /* 0x000e620008000a00 */
[----:B------:R-:W-:Y:S01]  /*9fe0*/  IMAD.IADD R5, R174, 0x1, -R173 ;  /* 0x00000001ae057824 */ /* 0x000fe200078e0aad */
[----:B------:R-:W-:Y:S04]  /*9ff0*/  BSSY.RECONVERGENT B0, `(.L_x_641) ;  /* 0x000001a000007945 */ /* 0x000fe80003800200 */
[----:B------:R-:W-:Y:S02]  /*a000*/  ISETP.GE.AND P1, PT, R110, R5, PT ;  /* 0x000000056e00720c */ /* 0x000fe40003f26270 */
[----:B-1----:R-:W-:-:S04]  /*a010*/  LEA R6, P0, R108, UR8, 0x1 ;  /* 0x000000086c067c11 */ /* 0x002fc8000f8008ff */
[----:B-----5:R-:W-:-:S07]  /*a020*/  LEA.HI.X R7, R108, UR9, R60, 0x1, P0 ;  /* 0x000000096c077c11 */ /* 0x020fce00080f0c3c */
[----:B------:R-:W-:Y:S05]  /*a030*/  @P1 BRA `(.L_x_642) ;  /* 0x0000000000541947 */ /* 0x000fea0003800000 */
[----:B------:R-:W1:Y:S02]  /*a040*/  LDCU UR5, c[0x0][0x440] ;  /* 0x00008800ff0577ac */ /* 0x000e640008000800 */
[----:B-1----:R-:W-:Y:S02]  /*a050*/  ISETP.GE.AND P1, PT, R118, UR5, PT ;  /* 0x0000000576007c0c */ /* 0x002fe4000bf26270 */
[----:B------:R-:W-:-:S11]  /*a060*/  ISETP.GE.AND P0, PT, R117, UR5, PT ;  /* 0x0000000575007c0c */ /* 0x000fd6000bf06270 */
        /* <DEDUP_REMOVED lines=17> */
.L_x_643:
[----:B------:R2:W-:Y:S02]  /*a180*/  STS.128 [R175+0x2000], RZ ;  /* 0x002000ffaf007388 */ /* 0x0005e40000000c00 */
.L_x_642:
[----:B------:R-:W-:Y:S05]  /*a190*/  BSYNC.RECONVERGENT B0 ;  /* 0x0000000000007941 */ /* 0x000fea0003800200 */
.L_x_641:
[----:B------:R-:W-:-:S04]  /*a1a0*/  IADD3 R26, PT, PT, R110, 0x20, RZ ;  /* 0x000000206e1a7810 */ /* 0x000fc80007ffe0ff */
[----:B------:R-:W-:-:S13]  /*a1b0*/  ISETP.GE.AND P0, PT, R26, R5, PT ;  /* 0x000000051a00720c */ /* 0x000fda0003f06270 */
[----:B------:R-:W-:Y:S05]  /*a1c0*/  @P0 BRA `(.L_x_644) ;  /* 0x0000003800c80947 */ /* 0x000fea0003800000 */
[----:B------:R-:W4:Y:S01]  /*a1d0*/  LDCU UR5, c[0x0][0x440] ;  /* 0x00008800ff0577ac */ /* 0x000f220008000800 */
[----:B------:R-:W-:-:S04]  /*a1e0*/  LEA R4, P2, R2, R6, 0x1 ;  /* 0x0000000602047211 */ /* 0x000fc800078408ff */
[----:B------:R-:W-:Y:S02]  /*a1f0*/  LEA.HI.X R5, R2, R7, R3, 0x1, P2 ;  /* 0x0000000702057211 */ /* 0x000fe400010f0c03 */
[----:B----4-:R-:W-:Y:S02]  /*a200*/  ISETP.GE.AND P1, PT, R118, UR5, PT ;  /* 0x0000000576007c0c */ /* 0x010fe4000bf26270 */
        /* <DEDUP_REMOVED lines=18> */
.L_x_645:
[----:B------:R1:W-:Y:S01]  /*a330*/  STS.128 [R175+0x2800], RZ ;  /* 0x002800ffaf007388 */ /* 0x0003e20000000c00 */
[----:B------:R-:W-:Y:S05]  /*a340*/  BRA `(.L_x_644) ;  /* 0x0000003800687947 */ /* 0x000fea0003800000 */
.L_x_640:
[----:B------:R-:W1:Y:S01]  /*a350*/  LDCU.64 UR8, c[0x0][0x470] ;  /* 0x00008e00ff0877ac */ /* 0x000e620008000a00 */
[----:B------:R-:W-:Y:S01]  /*a360*/  IMAD.MOV.U32 R0, RZ, RZ, RZ ;  /* 0x000000ffff007224 */ /* 0x000fe200078e00ff */
[----:B-1----:R-:W-:-:S04]  /*a370*/  ISETP.NE.U32.AND P0, PT, RZ, UR8, PT ;  /* 0x00000008ff007c0c */ /* 0x002fc8000bf05070 */
[----:B------:R-:W-:Y:S01]  /*a380*/  ISETP.NE.AND.EX P0, PT, RZ, UR9, PT, P0 ;  /* 0x00000009ff007c0c */ /* 0x000fe2000bf05300 */
[----:B------:R-:W1:Y:S01]  /*a390*/  LDCU.U8 UR5, c[0x0][0x533] ;  /* 0x0000a660ff0577ac */ /* 0x000e620008000000 */
[----:B------:R-:W2:Y:S11]  /*a3a0*/  LDCU.64 UR8, c[0x0][0x380] ;  /* 0x00007000ff0877ac */ /* 0x000eb60008000a00 */
[----:B------:R-:W3:Y:S01]  /*a3b0*/  @P0 LDG.E R0, desc[UR6][R112.64] ;  /* 0x0000000670000981 */ /* 0x000ee2000c1e1900 */
[----:B------:R-:W-:Y:S01]  /*a3c0*/  IMAD.SHL.U32 R23, R71, 0x20, RZ ;  /* 0x0000002047177824 */ /* 0x000fe200078e00ff */
[----:B-1----:R-:W-:Y:S01]  /*a3d0*/  UISETP.NE.AND UP0, UPT, UR5, URZ, UPT ;  /* 0x000000ff0500728c */ /* 0x002fe2000bf05270 */
[----:B--2---:R-:W-:-:S04]  /*a3e0*/  LEA R28, P0, R108, UR8, 0x1 ;  /* 0x000000086c1c7c11 */ /* 0x004fc8000f8008ff */
[----:B------:R-:W-:Y:S02]  /*a3f0*/  LEA.HI.X R29, R108, UR9, R60, 0x1, P0 ;  /* 0x000000096c1d7c11 */ /* 0x000fe400080f0c3c */
[----:B---3--:R-:W-:-:S05]  /*a400*/  IADD3 R0, PT, PT, R0, R62, R173 ;  /* 0x0000003e00007210 */ /* 0x008fca0007ffe0ad */
[----:B------:R-:W-:-:S05]  /*a410*/  IMAD R4, R71, R0, RZ ;  /* 0x0000000047047224 */ /* 0x000fca00078e02ff */
[-C--:B------:R-:W-:Y:S02]  /*a420*/  IADD3 R12, P2, PT, R70, R4.reuse, RZ ;  /* 0x00000004460c7210 */ /* 0x080fe40007f5e0ff */
[----:B------:R-:W-:Y:S02]  /*a430*/  IADD3 R0, P1, PT, R69, R4, RZ ;  /* 0x0000000445007210 */ /* 0x000fe40007f3e0ff */
[----:B------:R-:W-:-:S05]  /*a440*/  SHF.R.S32.HI R4, RZ, 0x1f, R4 ;  /* 0x0000001fff047819 */ /* 0x000fca0000011404 */
[--C-:B------:R-:W-:Y:S02]  /*a450*/  IMAD.X R14, R68, 0x1, R4.reuse, P2 ;  /* 0x00000001440e7824 */ /* 0x100fe400010e0604 */
[----:B------:R-:W-:Y:S01]  /*a460*/  IMAD.X R20, R67, 0x1, R4, P1 ;  /* 0x0000000143147824 */ /* 0x000fe200008e0604 */
[----:B------:R-:W-:Y:S06]  /*a470*/  BRA.U !UP0, `(.L_x_646) ;  /* 0x0000001508707547 */ /* 0x000fec000b800000 */
[----:B------:R-:W-:Y:S01]  /*a480*/  IADD3 R13, PT, PT, -R173, R174, RZ ;  /* 0x000000aead0d7210 */ /* 0x000fe20007ffe1ff */
[----:B------:R-:W-:Y:S03]  /*a490*/  BSSY.RECONVERGENT B2, `(.L_x_647) ;  /* 0x00000a3000027945 */ /* 0x000fe60003800200 */
[----:B------:R-:W-:-:S13]  /*a4a0*/  ISETP.GE.AND P0, PT, R110, R13, PT ;  /* 0x0000000d6e00720c */ /* 0x000fda0003f06270 */
[----:B------:R-:W-:Y:S05]  /*a4b0*/  @P0 BRA `(.L_x_648) ;  /* 0x0000000800800947 */ /* 0x000fea0003800000 */
[----:B------:R-:W1:Y:S01]  /*a4c0*/  LDC R15, c[0x0][0x440] ;  /* 0x00011000ff0f7b82 */ /* 0x000e620000000800 */
[----:B------:R-:W2:Y:S01]  /*a4d0*/  LDCU.64 UR10, c[0x0][0x4c8] ;  /* 0x00009900ff0a77ac */ /* 0x000ea20008000a00 */
[C---:B------:R-:W-:Y:S01]  /*a4e0*/  IMAD.SHL.U32 R18, R12.reuse, 0x2, RZ ;  /* 0x000000020c127824 */ /* 0x040fe200078e00ff */
[----:B------:R-:W-:Y:S01]  /*a4f0*/  SHF.L.U64.HI R0, R12, 0x1, R14 ;  /* 0x000000010c007819 */ /* 0x000fe2000001020e */
[----:B------:R-:W-:Y:S01]  /*a500*/  BSSY.RECONVERGENT B1, `(.L_x_649) ;  /* 0x0000039000017945 */ /* 0x000fe20003800200 */
[----:B------:R-:W3:Y:S01]  /*a510*/  LDCU.64 UR8, c[0x0][0x4d0] ;  /* 0x00009a00ff0877ac */ /* 0x000ee20008000a00 */
[----:B------:R-:W-:Y:S02]  /*a520*/  CS2R R4, SRZ ;  /* 0x0000000000047805 */ /* 0x000fe4000001ff00 */
[----:B-----5:R-:W-:Y:S02]  /*a530*/  CS2R R6, SRZ ;  /* 0x0000000000067805 */ /* 0x020fe4000001ff00 */
[----:B--2---:R-:W-:-:S02]  /*a540*/  IADD3 R16, P2, PT, R18, UR10, RZ ;  /* 0x0000000a12107c10 */ /* 0x004fc4000ff5e0ff */
[----:B---3--:R-:W-:Y:S02]  /*a550*/  IADD3 R18, P1, PT, R18, UR8, RZ ;  /* 0x0000000812127c10 */ /* 0x008fe4000ff3e0ff */
[----:B-1----:R-:W-:Y:S02]  /*a560*/  ISETP.GE.AND P0, PT, R118, R15, PT ;  /* 0x0000000f7600720c */ /* 0x002fe40003f06270 */
[C---:B------:R-:W-:Y:S02]  /*a570*/  IADD3.X R17, PT, PT, R0.reuse, UR11, RZ, P2, !PT ;  /* 0x0000000b00117c10 */ /* 0x040fe400097fe4ff */
[----:B------:R-:W-:-:S09]  /*a580*/  IADD3.X R19, PT, PT, R0, UR9, RZ, P1, !PT ;  /* 0x0000000900137c10 */ /* 0x000fd20008ffe4ff */
[----:B------:R-:W-:Y:S05]  /*a590*/  @P0 BRA `(.L_x_650) ;  /* 0x0000000000bc0947 */ /* 0x000fea0003800000 */
[----:B------:R1:W5:Y:S01]  /*a5a0*/  LDG.E.128 R8, desc[UR6][R28.64] ;  /* 0x000000061c087981 */ /* 0x000362000c1e1d00 */
[----:B------:R-:W-:Y:S01]  /*a5b0*/  ISETP.GE.AND P0, PT, R118, R21, PT ;  /* 0x000000157600720c */ /* 0x000fe20003f06270 */
[----:B------:R-:W-:-:S12]  /*a5c0*/  BSSY.RECONVERGENT B0, `(.L_x_651) ;  /* 0x0000028000007945 */ /* 0x000fd80003800200 */
[----:B------:R-:W-:Y:S05]  /*a5d0*/  @P0 BRA `(.L_x_652) ;  /* 0x0000000000980947 */ /* 0x000fea0003800000 */
[----:B------:R-:W2:Y:S04]  /*a5e0*/  LDG.E.64 R4, desc[UR6][R18.64] ;  /* 0x0000000612047981 */ /* 0x000ea8000c1e1b00 */
[----:B------:R-:W3:Y:S01]  /*a5f0*/  LDG.E.64 R6, desc[UR6][R16.64] ;  /* 0x0000000610067981 */ /* 0x000ee2000c1e1b00 */
[C---:B-----5:R-:W-:Y:S01]  /*a600*/  LOP3.LUT R0, R9.reuse, 0xffff0000, RZ, 0xc0, !PT ;  /* 0xffff000009007812 */ /* 0x060fe200078ec0ff */
[----:B------:R-:W-:Y:S01]  /*a610*/  IMAD.U32 R24, R10, 0x10000, RZ ;  /* 0x000100000a187824 */ /* 0x000fe200078e00ff */
[----:B------:R-:W-:Y:S02]  /*a620*/  SHF.L.U32 R20, R9, 0x10, RZ ;  /* 0x0000001009147819 */ /* 0x000fe400000006ff */
[C---:B------:R-:W-:Y:S02]  /*a630*/  SHF.L.U32 R9, R8.reuse, 0x10, RZ ;  /* 0x0000001008097819 */ /* 0x040fe400000006ff */
[----:B------:R-:W-:-:S02]  /*a640*/  LOP3.LUT R26, R8, 0xffff0000, RZ, 0xc0, !PT ;  /* 0xffff0000081a7812 */ /* 0x000fc400078ec0ff */
[C---:B------:R-:W-:Y:S02]  /*a650*/  SHF.L.U32 R33, R11.reuse, 0x10, RZ ;  /* 0x000000100b217819 */ /* 0x040fe400000006ff */
[----:B------:R-:W-:Y:S02]  /*a660*/  LOP3.LUT R31, R11, 0xffff0000, RZ, 0xc0, !PT ;  /* 0xffff00000b1f7812 */ /* 0x000fe400078ec0ff */
[----:B------:R-:W-:Y:S02]  /*a670*/  LOP3.LUT R30, R10, 0xffff0000, RZ, 0xc0, !PT ;  /* 0xffff00000a1e7812 */ /* 0x000fe400078ec0ff */
[----:B--2---:R-:W-:Y:S02]  /*a680*/  LOP3.LUT R25, R4, 0xffff0000, RZ, 0xc0, !PT ;  /* 0xffff000004197812 */ /* 0x004fe400078ec0ff */
[----:B------:R-:W-:Y:S02]  /*a690*/  LOP3.LUT R8, R5, 0xffff0000, RZ, 0xc0, !PT ;  /* 0xffff000005087812 */ /* 0x000fe400078ec0ff */
[----:B---3--:R-:W-:Y:S01]  /*a6a0*/  LOP3.LUT R27, R6, 0xffff0000, RZ, 0xc0, !PT ;  /* 0xffff0000061b7812 */ /* 0x008fe200078ec0ff */
[C---:B------:R-:W-:Y:S01]  /*a6b0*/  FMUL.FTZ R11, R0.reuse, R25 ;  /* 0x00000019000b7220 */ /* 0x040fe20000410000 */
[----:B------:R-:W-:Y:S01]  /*a6c0*/  LOP3.LUT R22, R7, 0xffff0000, RZ, 0xc0, !PT ;  /* 0xffff000007167812 */ /* 0x000fe200078ec0ff */
[----:B------:R-:W-:Y:S01]  /*a6d0*/  FMUL.FTZ R10, R31, R8 ;  /* 0x000000081f0a7220 */ /* 0x000fe20000410000 */
[----:B------:R-:W-:Y:S01]  /*a6e0*/  SHF.L.U32 R5, R5, 0x10, RZ ;  /* 0x0000001005057819 */ /* 0x000fe200000006ff */
[-C--:B------:R-:W-:Y:S01]  /*a6f0*/  FMUL.FTZ R0, R0, R27.reuse ;  /* 0x0000001b00007220 */ /* 0x080fe20000410000 */
[----:B------:R-:W-:Y:S01]  /*a700*/  FFMA.FTZ R11, R20, R27, -R11 ;  /* 0x0000001b140b7223 */ /* 0x000fe2000001080b */
[----:B------:R-:W-:Y:S01]  /*a710*/  SHF.L.U32 R4, R4, 0x10, RZ ;  /* 0x0000001004047819 */ /* 0x000fe200000006ff */
[----:B------:R-:W-:-:S02]  /*a720*/  IMAD.U32 R6, R6, 0x10000, RZ ;  /* 0x0001000006067824 */ /* 0x000fc400078e00ff */
[----:B------:R-:W-:Y:S01]  /*a730*/  FFMA.FTZ R0, R20, R25, R0 ;  /* 0x0000001914007223 */ /* 0x000fe20000010000 */
[-C--:B------:R-:W-:Y:S01]  /*a740*/  FMUL.FTZ R20, R31, R22.reuse ;  /* 0x000000161f147220 */ /* 0x080fe20000410000 */
[----:B------:R-:W-:Y:S01]  /*a750*/  SHF.L.U32 R7, R7, 0x10, RZ ;  /* 0x0000001007077819 */ /* 0x000fe200000006ff */
[C---:B------:R-:W-:Y:S01]  /*a760*/  FFMA.FTZ R10, R33.reuse, R22, -R10 ;  /* 0x00000016210a7223 */ /* 0x040fe2000001080a */
[----:B------:R-:W-:Y:S01]  /*a770*/  FMUL.FTZ R25, R30, R5 ;  /* 0x000000051e197220 */ /* 0x000fe20000410000 */
[----:B------:R-:W-:Y:S01]  /*a780*/  FFMA.FTZ R33, R33, R8, R20 ;  /* 0x0000000821217223 */ /* 0x000fe20000010014 */
[C---:B------:R-:W-:Y:S01]  /*a790*/  FMUL.FTZ R8, R26.reuse, R4 ;  /* 0x000000041a087220 */ /* 0x040fe20000410000 */
[-C--:B------:R-:W-:Y:S01]  /*a7a0*/  FMUL.FTZ R27, R26, R6.reuse ;  /* 0x000000061a1b7220 */ /* 0x080fe20000410000 */
[-C--:B------:R-:W-:Y:S01]  /*a7b0*/  FMUL.FTZ R30, R30, R7.reuse ;  /* 0x000000071e1e7220 */ /* 0x080fe20000410000 */
[C---:B------:R-:W-:Y:S01]  /*a7c0*/  FFMA.FTZ R25, R24.reuse, R7, -R25 ;  /* 0x0000000718197223 */ /* 0x040fe20000010819 */
[C---:B------:R-:W-:Y:S01]  /*a7d0*/  FFMA.FTZ R8, R9.reuse, R6, -R8 ;  /* 0x0000000609087223 */ /* 0x040fe20000010808 */
[----:B------:R-:W-:Y:S01]  /*a7e0*/  FFMA.FTZ R27, R9, R4, R27 ;  /* 0x00000004091b7223 */ /* 0x000fe2000001001b */
[----:B------:R-:W-:Y:S01]  /*a7f0*/  FFMA.FTZ R30, R24, R5, R30 ;  /* 0x00000005181e7223 */ /* 0x000fe2000001001e */
[----:B------:R-:W-:-:S02]  /*a800*/  F2FP.BF16.F32.PACK_AB R9, R0, R11 ;  /* 0x0000000b0009723e */ /* 0x000fc400000010ff */
[----:B------:R-:W-:Y:S02]  /*a810*/  F2FP.BF16.F32.PACK_AB R11, R33, R10 ;  /* 0x0000000a210b723e */ /* 0x000fe400000010ff */
[----:B------:R-:W-:Y:S02]  /*a820*/  F2FP.BF16.F32.PACK_AB R8, R27, R8 ;  /* 0x000000081b08723e */ /* 0x000fe400000010ff */
[----:B------:R-:W-:Y:S02]  /*a830*/  F2FP.BF16.F32.PACK_AB R10, R30, R25 ;  /* 0x000000191e0a723e */ /* 0x000fe400000010ff */
.L_x_652:
[----:B------:R-:W-:Y:S05]  /*a840*/  BSYNC.RECONVERGENT B0 ;  /* 0x0000000000007941 */ /* 0x000fea0003800200 */
.L_x_651:
[----:B-----5:R-:W-:Y:S01]  /*a850*/  IMAD.MOV.U32 R6, RZ, RZ, R10 ;  /* 0x000000ffff067224 */ /* 0x020fe200078e000a */
[----:B------:R-:W-:Y:S01]  /*a860*/  MOV R4, R8 ;  /* 0x0000000800047202 */ /* 0x000fe20000000f00 */
[----:B------:R-:W-:Y:S01]  /*a870*/  IMAD.MOV.U32 R7, RZ, RZ, R11 ;  /* 0x000000ffff077224 */ /* 0x000fe200078e000b */
[----:B------:R-:W-:Y:S02]  /*a880*/  MOV R5, R9 ;  /* 0x0000000900057202 */ /* 0x000fe40000000f00 */
.L_x_650:
[----:B------:R-:W-:Y:S05]  /*a890*/  BSYNC.RECONVERGENT B1 ;  /* 0x0000000000017941 */ /* 0x000fea0003800200 */
.L_x_649:
[----:B------:R-:W-:Y:S01]  /*a8a0*/  ISETP.GE.AND P0, PT, R117, R15, PT ;  /* 0x0000000f7500720c */ /* 0x000fe20003f06270 */
[----:B------:R2:W-:Y:S01]  /*a8b0*/  STS.128 [R175], R4 ;  /* 0x00000004af007388 */ /* 0x0005e20000000c00 */
[----:B------:R-:W-:Y:S11]  /*a8c0*/  BSSY.RECONVERGENT B1, `(.L_x_653) ;  /* 0x000002f000017945 */ /* 0x000ff60003800200 */
[----:B------:R2:W-:Y:S01]  /*a8d0*/  @P0 STS.128 [R175+0x1000], RZ ;  /* 0x001000ffaf000388 */ /* 0x0005e20000000c00 */
[----:B------:R-:W-:Y:S05]  /*a8e0*/  @P0 BRA `(.L_x_654) ;  /* 0x0000000000b00947 */ /* 0x000fea0003800000 */
[----:B------:R3:W5:Y:S01]  /*a8f0*/  LDG.E.128 R8, desc[UR6][R28.64+0x40] ;  /* 0x000040061c087981 */ /* 0x000762000c1e1d00 */
[----:B------:R-:W-:Y:S01]  /*a900*/  ISETP.GE.AND P0, PT, R117, R21, PT ;  /* 0x000000157500720c */ /* 0x000fe20003f06270 */
[----:B------:R-:W-:-:S12]  /*a910*/  BSSY.RECONVERGENT B0, `(.L_x_655) ;  /* 0x0000028000007945 */ /* 0x000fd80003800200 */
[----:B------:R-:W-:Y:S05]  /*a920*/  @P0 BRA `(.L_x_656) ;  /* 0x0000000000980947 */ /* 0x000fea0003800000 */
[----:B--2---:R-:W2:Y:S04]  /*a930*/  LDG.E.64 R4, desc[UR6][R18.64+0x20] ;  /* 0x0000200612047981 */ /* 0x004ea8000c1e1b00 */
[----:B------:R-:W4:Y:S01]  /*a940*/  LDG.E.64 R6, desc[UR6][R16.64+0x20] ;  /* 0x0000200610067981 */ /* 0x000f22000c1e1b00 */
        /* <DEDUP_REMOVED lines=10> */
[----:B----4-:R-:W-:Y:S01]  /*a9f0*/  LOP3.LUT R27, R6, 0xffff0000, RZ, 0xc0, !PT ;  /* 0xffff0000061b7812 */ /* 0x010fe200078ec0ff */
        /* <DEDUP_REMOVED lines=25> */
.L_x_656:
[----:B------:R-:W-:Y:S05]  /*ab90*/  BSYNC.RECONVERGENT B0 ;  /* 0x0000000000007941 */ /* 0x000fea0003800200 */
.L_x_655:
[----:B-----5:R4:W-:Y:S02]  /*aba0*/  STS.128 [R175+0x1000], R8 ;  /* 0x00100008af007388 */ /* 0x0209e40000000c00 */
.L_x_654:
[----:B------:R-:W-:Y:S05]  /*abb0*/  BSYNC.RECONVERGENT B1 ;  /* 0x0000000000017941 */ /* 0x000fea0003800200 */
.L_x_653:
[----:B------:R-:W-:-:S13]  /*abc0*/  ISETP.GE.AND P0, PT, R116, R15, PT ;  /* 0x0000000f7400720c */ /* 0x000fda0003f06270 */
[----:B------:R1:W-:Y:S01]  /*abd0*/  @P0 STS.128 [R175+0x2000], RZ ;  /* 0x002000ffaf000388 */ /* 0x0003e20000000c00 */
[----:B------:R-:W-:Y:S05]  /*abe0*/  @P0 BRA `(.L_x_648) ;  /* 0x0000000000b40947 */ /* 0x000fea0003800000 */
[----:B----4-:R4:W5:Y:S01]  /*abf0*/  LDG.E.128 R8, desc[UR6][R28.64+0x80] ;  /* 0x000080061c087981 */ /* 0x010962000c1e1d00 */
[----:B------:R-:W-:Y:S01]  /*ac00*/  ISETP.GE.AND P0, PT, R116, R21, PT ;  /* 0x000000157400720c */ /* 0x000fe20003f06270 */
[----:B------:R-:W-:-:S12]  /*ac10*/  BSSY.RECONVERGENT B0, `(.L_x_657) ;  /* 0x0000029000007945 */ /* 0x000fd80003800200 */
[----:B------:R-:W-:Y:S05]  /*ac20*/  @P0 BRA `(.L_x_658) ;  /* 0x00000000009c0947 */ /* 0x000fea0003800000 */
[----:B--2---:R-:W2:Y:S04]  /*ac30*/  LDG.E.64 R4, desc[UR6][R18.64+0x40] ;  /* 0x0000400612047981 */ /* 0x004ea8000c1e1b00 */
        /* <DEDUP_REMOVED lines=10> */
[C---:B------:R-:W-:Y:S01]  /*ace0*/  LOP3.LUT R11, R5.reuse, 0xffff0000, RZ, 0xc0, !PT ;  /* 0xffff0000050b7812 */ /* 0x040fe200078ec0ff */
[----:B------:R-:W-:Y:S01]  /*acf0*/  IMAD.U32 R5, R5, 0x10000, RZ ;  /* 0x0001000005057824 */ /* 0x000fe200078e00ff */
[----:B---3--:R-:W-:Y:S01]  /*ad00*/  LOP3.LUT R25, R6, 0xffff0000, RZ, 0xc0, !PT ;  /* 0xffff000006197812 */ /* 0x008fe200078ec0ff */
[----:B------:R-:W-:Y:S01]  /*ad10*/  FMUL.FTZ R8, R0, R20 ;  /* 0x0000001400087220 */ /* 0x000fe20000410000 */
[----:B------:R-:W-:Y:S01]  /*ad20*/  LOP3.LUT R16, R7, 0xffff0000, RZ, 0xc0, !PT ;  /* 0xffff000007107812 */ /* 0x000fe200078ec0ff */
[----:B------:R-:W-:Y:S01]  /*ad30*/  FMUL.FTZ R19, R22, R11 ;  /* 0x0000000b16137220 */ /* 0x000fe20000410000 */
[----:B------:R-:W-:Y:S01]  /*ad40*/  SHF.L.U32 R4, R4, 0x10, RZ ;  /* 0x0000001004047819 */ /* 0x000fe200000006ff */
[-C--:B------:R-:W-:Y:S01]  /*ad50*/  FMUL.FTZ R17, R0, R25.reuse ;  /* 0x0000001900117220 */ /* 0x080fe20000410000 */
[----:B------:R-:W-:Y:S01]  /*ad60*/  FFMA.FTZ R8, R15, R25, -R8 ;  /* 0x000000190f087223 */ /* 0x000fe20000010808 */
[----:B------:R-:W-:Y:S01]  /*ad70*/  SHF.L.U32 R7, R7, 0x10, RZ ;  /* 0x0000001007077819 */ /* 0x000fe200000006ff */
[----:B------:R-:W-:Y:S01]  /*ad80*/  FFMA.FTZ R19, R24, R16, -R19 ;  /* 0x0000001018137223 */ /* 0x000fe20000010813 */
[----:B------:R-:W-:Y:S01]  /*ad90*/  FFMA.FTZ R17, R15, R20, R17 ;  /* 0x000000140f117223 */ /* 0x000fe20000010011 */
[----:B------:R-:W-:Y:S01]  /*ada0*/  FMUL.FTZ R15, R22, R16 ;  /* 0x00000010160f7220 */ /* 0x000fe20000410000 */
[----:B------:R-:W-:Y:S01]  /*adb0*/  SHF.L.U32 R6, R6, 0x10, RZ ;  /* 0x0000001006067819 */ /* 0x000fe200000006ff */
[----:B------:R-:W-:-:S02]  /*adc0*/  FMUL.FTZ R0, R27, R4 ;  /* 0x000000041b007220 */ /* 0x000fc40000410000 */
        /* <DEDUP_REMOVED lines=8> */
[----:B------:R-:W-:Y:S02]  /*ae50*/  F2FP.BF16.F32.PACK_AB R19, R24, R19 ;  /* 0x000000131813723e */ /* 0x000fe400000010ff */
[----:B------:R-:W-:-:S02]  /*ae60*/  F2FP.BF16.F32.PACK_AB R9, R17, R8 ;  /* 0x000000081109723e */ /* 0x000fc400000010ff */
[----:B------:R-:W-:Y:S02]  /*ae70*/  F2FP.BF16.F32.PACK_AB R10, R10, R11 ;  /* 0x0000000b0a0a723e */ /* 0x000fe400000010ff */
[----:B------:R-:W-:Y:S02]  /*ae80*/  F2FP.BF16.F32.PACK_AB R8, R27, R0 ;  /* 0x000000001b08723e */ /* 0x000fe400000010ff */
[----:B------:R-:W-:Y:S02]  /*ae90*/  MOV R11, R19 ;  /* 0x00000013000b7202 */ /* 0x000fe40000000f00 */
.L_x_658:
[----:B------:R-:W-:Y:S05]  /*aea0*/  BSYNC.RECONVERGENT B0 ;  /* 0x0000000000007941 */ /* 0x000fea0003800200 */
.L_x_657:
[----:B-----5:R1:W-:Y:S02]  /*aeb0*/  STS.128 [R175+0x2000], R8 ;  /* 0x00200008af007388 */ /* 0x0203e40000000c00 */
.L_x_648:
[----:B------:R-:W-:Y:S05]  /*aec0*/  BSYNC.RECONVERGENT B2 ;  /* 0x0000000000027941 */ /* 0x000fea0003800200 */
.L_x_647:
[----:B------:R-:W-:-:S04]  /*aed0*/  IADD3 R26, PT, PT, R110, 0x20, RZ ;  /* 0x000000206e1a7810 */ /* 0x000fc80007ffe0ff */
[----:B------:R-:W-:-:S13]  /*aee0*/  ISETP.GE.AND P0, PT, R26, R13, PT ;  /* 0x0000000d1a00720c */ /* 0x000fda0003f06270 */
[----:B------:R-:W-:Y:S05]  /*aef0*/  @P0 BRA `(.L_x_644) ;  /* 0x0000002c007c0947 */ /* 0x000fea0003800000 */
[----:B--2--5:R-:W2:Y:S01]  /*af00*/  LDC R7, c[0x0][0x440] ;  /* 0x00011000ff077b82 */ /* 0x024ea20000000800 */
[C---:B------:R-:W-:Y:S01]  /*af10*/  LEA R16, P0, R2.reuse, R28, 0x1 ;  /* 0x0000001c02107211 */ /* 0x040fe200078008ff */
[----:B------:R-:W-:Y:S03]  /*af20*/  BSSY.RECONVERGENT B1, `(.L_x_659) ;  /* 0x000003b000017945 */ /* 0x000fe60003800200 */
[----:B------:R-:W-:Y:S02]  /*af30*/  LEA.HI.X R17, R2, R29, R3, 0x1, P0 ;  /* 0x0000001d02117211 */ /* 0x000fe400000f0c03 */
[----:B--2---:R-:W-:-:S13]  /*af40*/  ISETP.GE.AND P1, PT, R118, R7, PT ;  /* 0x000000077600720c */ /* 0x004fda0003f26270 */
[----:B------:R2:W-:Y:S01]  /*af50*/  @P1 STS.128 [R175+0x800], RZ ;  /* 0x000800ffaf001388 */ /* 0x0005e20000000c00 */
[----:B------:R-:W-:Y:S05]  /*af60*/  @P1 BRA `(.L_x_660) ;  /* 0x0000000000d81947 */ /* 0x000fea0003800000 */
[----:B-1--4-:R1:W5:Y:S01]  /*af70*/  LDG.E.128 R8, desc[UR6][R16.64] ;  /* 0x0000000610087981 */ /* 0x012362000c1e1d00 */
[----:B------:R-:W-:Y:S01]  /*af80*/  ISETP.GE.AND P0, PT, R118, R21, PT ;  /* 0x000000157600720c */ /* 0x000fe20003f06270 */
[----:B------:R-:W-:-:S12]  /*af90*/  BSSY.RECONVERGENT B0, `(.L_x_661) ;  /* 0x0000032000007945 */ /* 0x000fd80003800200 */
[----:B------:R-:W-:Y:S05]  /*afa0*/  @P0 BRA `(.L_x_662) ;  /* 0x0000000000c00947 */ /* 0x000fea0003800000 */
[----:B------:R-:W4:Y:S01]  /*afb0*/  LDCU.64 UR10, c[0x0][0x4c8] ;  /* 0x00009900ff0a77ac */ /* 0x000f220008000a00 */
[C---:B------:R-:W-:Y:S01]  /*afc0*/  IADD3 R3, P0, PT, R23.reuse, R12, RZ ;  /* 0x0000000c17037210 */ /* 0x040fe20007f1e0ff */
[----:B------:R-:W2:Y:S03]  /*afd0*/  LDCU.64 UR8, c[0x0][0x4d0] ;  /* 0x00009a00ff0877ac */ /* 0x000ea60008000a00 */
[----:B------:R-:W-:Y:S01]  /*afe0*/  LEA.HI.X.SX32 R0, R23, R14, 0x1, P0 ;  /* 0x0000000e17007211 */ /* 0x000fe200000f0eff */
[----:B------:R-:W-:-:S03]  /*aff0*/  IMAD.SHL.U32 R2, R3, 0x2, RZ ;  /* 0x0000000203027824 */ /* 0x000fc600078e00ff */
[----:B------:R-:W-:Y:S02]  /*b000*/  SHF.L.U64.HI R0, R3, 0x1, R0 ;  /* 0x0000000103007819 */ /* 0x000fe40000010200 */
[C---:B----4-:R-:W-:Y:S02]  /*b010*/  IADD3 R4, P1, PT, R2.reuse, UR10, RZ ;  /* 0x0000000a02047c10 */ /* 0x050fe4000ff3e0ff */
[----:B--2---:R-:W-:Y:S02]  /*b020*/  IADD3 R2, P0, PT, R2, UR8, RZ ;  /* 0x0000000802027c10 */ /* 0x004fe4000ff1e0ff */
[C---:B------:R-:W-:Y:S02]  /*b030*/  IADD3.X R5, PT, PT, R0.reuse, UR11, RZ, P1, !PT ;  /* 0x0000000b00057c10 */ /* 0x040fe40008ffe4ff */
[----:B------:R-:W-:-:S04]  /*b040*/  IADD3.X R3, PT, PT, R0, UR9, RZ, P0, !PT ;  /* 0x0000000900037c10 */ /* 0x000fc800087fe4ff */
[----:B------:R-:W2:Y:S04]  /*b050*/  LDG.E.64 R4, desc[UR6][R4.64] ;  /* 0x0000000604047981 */ /* 0x000ea8000c1e1b00 */
[----:B------:R-:W4:Y:S01]  /*b060*/  LDG.E.64 R2, desc[UR6][R2.64] ;  /* 0x0000000602027981 */ /* 0x000f22000c1e1b00 */
[----:B-----5:R-:W-:Y:S01]  /*b070*/  LOP3.LUT R0, R9, 0xffff0000, RZ, 0xc0, !PT ;  /* 0xffff000009007812 */ /* 0x020fe200078ec0ff */
[C---:B------:R-:W-:Y:S01]  /*b080*/  IMAD.U32 R20, R11.reuse, 0x10000, RZ ;  /* 0x000100000b147824 */ /* 0x040fe200078e00ff */
[----:B------:R-:W-:Y:S01]  /*b090*/  LOP3.LUT R18, R11, 0xffff0000, RZ, 0xc0, !PT ;  /* 0xffff00000b127812 */ /* 0x000fe200078ec0ff */
[----:B------:R-:W-:Y:S01]  /*b0a0*/  IMAD.U32 R6, R9, 0x10000, RZ ;  /* 0x0001000009067824 */ /* 0x000fe200078e00ff */
[C---:B------:R-:W-:Y:S02]  /*b0b0*/  SHF.L.U32 R9, R8.reuse, 0x10, RZ ;  /* 0x0000001008097819 */ /* 0x040fe400000006ff */
[----:B------:R-:W-:-:S02]  /*b0c0*/  LOP3.LUT R24, R8, 0xffff0000, RZ, 0xc0, !PT ;  /* 0xffff000008187812 */ /* 0x000fc400078ec0ff */
[C---:B------:R-:W-:Y:S02]  /*b0d0*/  SHF.L.U32 R22, R10.reuse, 0x10, RZ ;  /* 0x000000100a167819 */ /* 0x040fe400000006ff */
[----:B------:R-:W-:Y:S02]  /*b0e0*/  LOP3.LUT R10, R10, 0xffff0000, RZ, 0xc0, !PT ;  /* 0xffff00000a0a7812 */ /* 0x000fe400078ec0ff */
[----:B--2---:R-:W-:Y:S02]  /*b0f0*/  LOP3.LUT R19, R4, 0xffff0000, RZ, 0xc0, !PT ;  /* 0xffff000004137812 */ /* 0x004fe400078ec0ff */
[----:B----4-:R-:W-:Y:S02]  /*b100*/  LOP3.LUT R13, R2, 0xffff0000, RZ, 0xc0, !PT ;  /* 0xffff0000020d7812 */ /* 0x010fe400078ec0ff */
[----:B------:R-:W-:-:S03]  /*b110*/  LOP3.LUT R15, R5, 0xffff0000, RZ, 0xc0, !PT ;  /* 0xffff0000050f7812 */ /* 0x000fc600078ec0ff */
[C---:B------:R-:W-:Y:S01]  /*b120*/  FMUL.FTZ R11, R0.reuse, R13 ;  /* 0x0000000d000b7220 */ /* 0x040fe20000410000 */
[----:B------:R-:W-:Y:S01]  /*b130*/  FMUL.FTZ R0, R0, R19 ;  /* 0x0000001300007220 */ /* 0x000fe20000410000 */
[C---:B------:R-:W-:Y:S01]  /*b140*/  LOP3.LUT R8, R3.reuse, 0xffff0000, RZ, 0xc0, !PT ;  /* 0xffff000003087812 */ /* 0x040fe200078ec0ff */
[----:B------:R-:W-:Y:S02]  /*b150*/  IMAD.U32 R3, R3, 0x10000, RZ ;  /* 0x0001000003037824 */ /* 0x000fe400078e00ff */
[----:B------:R-:W-:Y:S01]  /*b160*/  FFMA.FTZ R0, R6, R13, R0 ;  /* 0x0000000d06007223 */ /* 0x000fe20000010000 */
[C---:B------:R-:W-:Y:S01]  /*b170*/  FMUL.FTZ R13, R18.reuse, R15 ;  /* 0x0000000f120d7220 */ /* 0x040fe20000410000 */
[-C--:B------:R-:W-:Y:S01]  /*b180*/  FMUL.FTZ R25, R18, R8.reuse ;  /* 0x0000000812197220 */ /* 0x080fe20000410000 */
[----:B------:R-:W-:Y:S01]  /*b190*/  SHF.L.U32 R4, R4, 0x10, RZ ;  /* 0x0000001004047819 */ /* 0x000fe200000006ff */
[----:B------:R-:W-:Y:S01]  /*b1a0*/  IMAD.U32 R2, R2, 0x10000, RZ ;  /* 0x0001000002027824 */ /* 0x000fe200078e00ff */
[----:B------:R-:W-:Y:S01]  /*b1b0*/  SHF.L.U32 R5, R5, 0x10, RZ ;  /* 0x0000001005057819 */ /* 0x000fe200000006ff */
[----:B------:R-:W-:Y:S01]  /*b1c0*/  FFMA.FTZ R8, R20, R8, R13 ;  /* 0x0000000814087223 */ /* 0x000fe2000001000d */
[----:B------:R-:W-:Y:S01]  /*b1d0*/  FFMA.FTZ R11, R6, R19, -R11 ;  /* 0x00000013060b7223 */ /* 0x000fe2000001080b */
[----:B------:R-:W-:Y:S01]  /*b1e0*/  FFMA.FTZ R25, R20, R15, -R25 ;  /* 0x0000000f14197223 */ /* 0x000fe20000010819 */
[----:B------:R-:W-:Y:S01]  /*b1f0*/  FMUL.FTZ R13, R10, R3 ;  /* 0x000000030a0d7220 */ /* 0x000fe20000410000 */
        /* <DEDUP_REMOVED lines=11> */
.L_x_662:
[----:B------:R-:W-:Y:S05]  /*b2b0*/  BSYNC.RECONVERGENT B0 ;  /* 0x0000000000007941 */ /* 0x000fea0003800200 */
.L_x_661:
[----:B-----5:R4:W-:Y:S02]  /*b2c0*/  STS.128 [R175+0x800], R8 ;  /* 0x00080008af007388 */ /* 0x0209e40000000c00 */
.L_x_660:
[----:B------:R-:W-:Y:S05]  /*b2d0*/  BSYNC.RECONVERGENT B1 ;  /* 0x0000000000017941 */ /* 0x000fea0003800200 */
.L_x_659:
[----:B------:R-:W-:Y:S01]  /*b2e0*/  ISETP.GE.AND P0, PT, R117, R7, PT ;  /* 0x000000077500720c */ /* 0x000fe20003f06270 */
[----:B------:R-:W-:-:S12]  /*b2f0*/  BSSY.RECONVERGENT B1, `(.L_x_663) ;  /* 0x0000039000017945 */ /* 0x000fd80003800200 */
        /* <DEDUP_REMOVED lines=8> */
[----:B------:R-:W3:Y:S03]  /*b380*/  LDCU.64 UR8, c[0x0][0x4d0] ;  /* 0x00009a00ff0877ac */ /* 0x000ee60008000a00 */
[----:B------:R-:W-:Y:S01]  /*b390*/  LEA.HI.X.SX32 R2, R23, R14, 0x1, P0 ;  /* 0x0000000e17027211 */ /* 0x000fe200000f0eff */
[----:B------:R-:W-:-:S03]  /*b3a0*/  IMAD.SHL.U32 R0, R3, 0x2, RZ ;  /* 0x0000000203007824 */ /* 0x000fc600078e00ff */
[----:B------:R-:W-:Y:S02]  /*b3b0*/  SHF.L.U64.HI R2, R3, 0x1, R2 ;  /* 0x0000000103027819 */ /* 0x000fe40000010202 */
[C---:B----4-:R-:W-:Y:S02]  /*b3c0*/  IADD3 R4, P1, PT, R0.reuse, UR10, RZ ;  /* 0x0000000a00047c10 */ /* 0x050fe4000ff3e0ff */
[----:B---3--:R-:W-:Y:S02]  /*b3d0*/  IADD3 R28, P0, PT, R0, UR8, RZ ;  /* 0x00000008001c7c10 */ /* 0x008fe4000ff1e0ff */
[C---:B------:R-:W-:Y:S02]  /*b3e0*/  IADD3.X R5, PT, PT, R2.reuse, UR11, RZ, P1, !PT ;  /* 0x0000000b02057c10 */ /* 0x040fe40008ffe4ff */
[----:B------:R-:W-:-:S04]  /*b3f0*/  IADD3.X R29, PT, PT, R2, UR9, RZ, P0, !PT ;  /* 0x00000009021d7c10 */ /* 0x000fc800087fe4ff */
[----:B------:R-:W3:Y:S04]  /*b400*/  LDG.E.64 R4, desc[UR6][R4.64+0x20] ;  /* 0x0000200604047981 */ /* 0x000ee8000c1e1b00 */
        /* <DEDUP_REMOVED lines=9> */
[----:B---3--:R-:W-:Y:S02]  /*b4a0*/  LOP3.LUT R19, R4, 0xffff0000, RZ, 0xc0, !PT ;  /* 0xffff000004137812 */ /* 0x008fe400078ec0ff */
        /* <DEDUP_REMOVED lines=27> */
.L_x_666:
[----:B------:R-:W-:Y:S05]  /*b660*/  BSYNC.RECONVERGENT B0 ;  /* 0x0000000000007941 */ /* 0x000fea0003800200 */
.L_x_665:
[----:B-----5:R4:W-:Y:S02]  /*b670*/  STS.128 [R175+0x1800], R8 ;  /* 0x00180008af007388 */ /* 0x0209e40000000c00 */
.L_x_664:
[----:B------:R-:W-:Y:S05]  /*b680*/  BSYNC.RECONVERGENT B1 ;  /* 0x0000000000017941 */ /* 0x000fea0003800200 */
.L_x_663:
[----:B------:R-:W-:-:S13]  /*b690*/  ISETP.GE.AND P0, PT, R116, R7, PT ;  /* 0x000000077400720c */ /* 0x000fda0003f06270 */
        /* <DEDUP_REMOVED lines=18> */
[C---:B-1---5:R-:W-:Y:S01]  /*b7c0*/  IMAD.U32 R17, R11.reuse, 0x10000, RZ ;  /* 0x000100000b117824 */ /* 0x062fe200078e00ff */
[----:B------:R-:W-:Y:S01]  /*b7d0*/  LOP3.LUT R15, R11, 0xffff0000, RZ, 0xc0, !PT ;  /* 0xffff00000b0f7812 */ /* 0x000fe200078ec0ff */
[C---:B------:R-:W-:Y:S01]  /*b7e0*/  IMAD.U32 R6, R9.reuse, 0x10000, RZ ;  /* 0x0001000009067824 */ /* 0x040fe200078e00ff */
[----:B------:R-:W-:Y:S02]  /*b7f0*/  LOP3.LUT R0, R9, 0xffff0000, RZ, 0xc0, !PT ;  /* 0xffff000009007812 */ /* 0x000fe400078ec0ff */
[----:B------:R-:W-:-:S02]  /*b800*/  SHF.L.U32 R7, R8, 0x10, RZ ;  /* 0x0000001008077819 */ /* 0x000fc400000006ff */
[----:B------:R-:W-:Y:S02]  /*b810*/  LOP3.LUT R16, R8, 0xffff0000, RZ, 0xc0, !PT ;  /* 0xffff000008107812 */ /* 0x000fe400078ec0ff */
[C---:B------:R-:W-:Y:S02]  /*b820*/  SHF.L.U32 R14, R10.reuse, 0x10, RZ ;  /* 0x000000100a0e7819 */ /* 0x040fe400000006ff */
[----:B------:R-:W-:Y:S02]  /*b830*/  LOP3.LUT R18, R10, 0xffff0000, RZ, 0xc0, !PT ;  /* 0xffff00000a127812 */ /* 0x000fe400078ec0ff */
[C---:B--2---:R-:W-:Y:S01]  /*b840*/  LOP3.LUT R11, R2.reuse, 0xffff0000, RZ, 0xc0, !PT ;  /* 0xffff0000020b7812 */ /* 0x044fe200078ec0ff */
[----:B------:R-:W-:Y:S01]  /*b850*/  IMAD.U32 R2, R2, 0x10000, RZ ;  /* 0x0001000002027824 */ /* 0x000fe200078e00ff */
[C---:B------:R-:W-:Y:S01]  /*b860*/  LOP3.LUT R8, R3.reuse, 0xffff0000, RZ, 0xc0, !PT ;  /* 0xffff000003087812 */ /* 0x040fe200078ec0ff */
[----:B------:R-:W-:Y:S01]  /*b870*/  IMAD.U32 R3, R3, 0x10000, RZ ;  /* 0x0001000003037824 */ /* 0x000fe200078e00ff */
        /* <DEDUP_REMOVED lines=8> */
[-C--:B------:R-:W-:Y:S01]  /*b900*/  FFMA.FTZ R10, R17, R12.reuse, -R10 ;  /* 0x0000000c110a7223 */ /* 0x080fe2000001080a */
[----:B------:R-:W-:Y:S01]  /*b910*/  FFMA.FTZ R0, R6, R11, R0 ;  /* 0x0000000b06007223 */ /* 0x000fe20000010000 */
[----:B------:R-:W-:Y:S01]  /*b920*/  FMUL.FTZ R6, R15, R12 ;  /* 0x0000000c0f067220 */ /* 0x000fe20000410000 */
[C---:B------:R-:W-:Y:S01]  /*b930*/  FMUL.FTZ R11, R18.reuse, R3 ;  /* 0x00000003120b7220 */ /* 0x040fe20000410000 */
[-C--:B------:R-:W-:Y:S01]  /*b940*/  FMUL.FTZ R18, R18, R5.reuse ;  /* 0x0000000512127220 */ /* 0x080fe20000410000 */
[C---:B------:R-:W-:Y:S01]  /*b950*/  FMUL.FTZ R13, R16.reuse, R4 ;  /* 0x00000004100d7220 */ /* 0x040fe20000410000 */
[----:B------:R-:W-:Y:S01]  /*b960*/  FFMA.FTZ R17, R17, R8, R6 ;  /* 0x0000000811117223 */ /* 0x000fe20000010006 */
[-C--:B------:R-:W-:Y:S01]  /*b970*/  FMUL.FTZ R6, R16, R2.reuse ;  /* 0x0000000210067220 */ /* 0x080fe20000410000 */
[C---:B------:R-:W-:Y:S01]  /*b980*/  FFMA.FTZ R11, R14.reuse, R5, -R11 ;  /* 0x000000050e0b7223 */ /* 0x040fe2000001080b */
[----:B------:R-:W-:Y:S01]  /*b990*/  FFMA.FTZ R18, R14, R3, R18 ;  /* 0x000000030e127223 */ /* 0x000fe20000010012 */
[C---:B------:R-:W-:Y:S01]  /*b9a0*/  FFMA.FTZ R13, R7.reuse, R2, R13 ;  /* 0x00000002070d7223 */ /* 0x040fe2000001000d */
[----:B------:R-:W-:Y:S01]  /*b9b0*/  FFMA.FTZ R6, R7, R4, -R6 ;  /* 0x0000000407067223 */ /* 0x000fe20000010806 */
[----:B------:R-:W-:-:S02]  /*b9c0*/  F2FP.BF16.F32.PACK_AB R17, R17, R10 ;  /* 0x0000000a1111723e */ /* 0x000fc400000010ff */
[----:B------:R-:W-:Y:S02]  /*b9d0*/  F2FP.BF16.F32.PACK_AB R10, R18, R11 ;  /* 0x0000000b120a723e */ /* 0x000fe400000010ff */
[----:B------:R-:W-:Y:S01]  /*b9e0*/  F2FP.BF16.F32.PACK_AB R9, R0, R9 ;  /* 0x000000090009723e */ /* 0x000fe200000010ff */
[----:B------:R-:W-:Y:S01]  /*b9f0*/  IMAD.MOV.U32 R11, RZ, RZ, R17 ;  /* 0x000000ffff0b7224 */ /* 0x000fe200078e0011 */
[----:B------:R-:W-:Y:S02]  /*ba00*/  F2FP.BF16.F32.PACK_AB R8, R13, R6 ;  /* 0x000000060d08723e */ /* 0x000fe400000010ff */
.L_x_668:
[----:B------:R-:W-:Y:S05]  /*ba10*/  BSYNC.RECONVERGENT B0 ;  /* 0x0000000000007941 */ /* 0x000fea0003800200 */
.L_x_667:
[----:B-----5:R4:W-:Y:S01]  /*ba20*/  STS.128 [R175+0x2800], R8 ;  /* 0x00280008af007388 */ /* 0x0209e20000000c00 */
[----:B------:R-:W-:Y:S05]  /*ba30*/  BRA `(.L_x_644) ;  /* 0x0000002000ac7947 */ /* 0x000fea0003800000 */
.L_x_646:
[----:B------:R-:W-:Y:S01]  /*ba40*/  IMAD.IADD R25, R174, 0x1, -R173 ;  /* 0x00000001ae197824 */ /* 0x000fe200078e0aad */
[----:B------:R-:W-:Y:S01]  /*ba50*/  LEA.HI R22, R21, R21, RZ, 0x1 ;  /* 0x0000001515167211 */ /* 0x000fe200078f08ff */
[----:B------:R-:W-:Y:S01]  /*ba60*/  BSSY.RECONVERGENT B2, `(.L_x_669) ;  /* 0x0000115000027945 */ /* 0x000fe20003800200 */
[----:B------:R-:W-:Y:S02]  /*ba70*/  SHF.R.U32.HI R27, RZ, 0x1, R21 ;  /* 0x00000001ff1b7819 */ /* 0x000fe40000011615 */
[----:B------:R-:W-:Y:S02]  /*ba80*/  ISETP.GE.AND P0, PT, R110, R25, PT ;  /* 0x000000196e00720c */ /* 0x000fe40003f06270 */
[----:B------:R-:W-:-:S05]  /*ba90*/  SHF.R.S32.HI R22, RZ, 0x1, R22 ;  /* 0x00000001ff167819 */ /* 0x000fca0000011416 */
[----:B------:R-:W-:-:S05]  /*baa0*/  IMAD.MOV R22, RZ, RZ, -R22 ;  /* 0x000000ffff167224 */ /* 0x000fca00078e0a16 */
[----:B------:R-:W-:Y:S01]  /*bab0*/  SHF.R.S32.HI R24, RZ, 0x1f, R22 ;  /* 0x0000001fff187819 */ /* 0x000fe20000011416 */
[----:B------:R-:W-:Y:S06]  /*bac0*/  @P0 BRA `(.L_x_670) ;  /* 0x0000001000380947 */ /* 0x000fec0003800000 */
[----:B------:R-:W1:Y:S01]  /*bad0*/  LDC R31, c[0x0][0x440] ;  /* 0x00011000ff1f7b82 */ /* 0x000e620000000800 */
[----:B------:R-:W-:Y:S01]  /*bae0*/  BSSY.RECONVERGENT B1, `(.L_x_671) ;  /* 0x000005a000017945 */ /* 0x000fe20003800200 */
[----:B------:R-:W-:Y:S02]  /*baf0*/  CS2R R4, SRZ ;  /* 0x0000000000047805 */ /* 0x000fe4000001ff00 */
[----:B-----5:R-:W-:Y:S02]  /*bb00*/  CS2R R6, SRZ ;  /* 0x0000000000067805 */ /* 0x020fe4000001ff00 */
[----:B-1----:R-:W-:-:S13]  /*bb10*/  ISETP.GE.AND P0, PT, R118, R31, PT ;  /* 0x0000001f7600720c */ /* 0x002fda0003f06270 */
[----:B------:R-:W-:Y:S05]  /*bb20*/  @P0 BRA `(.L_x_672) ;  /* 0x0000000400540947 */ /* 0x000fea0003800000 */
[----:B------:R1:W5:Y:S01]  /*bb30*/  LDG.E.128 R4, desc[UR6][R28.64] ;  /* 0x000000061c047981 */ /* 0x000362000c1e1d00 */
[----:B------:R-:W-:Y:S01]  /*bb40*/  ISETP.GE.AND P0, PT, R118, R21, PT ;  /* 0x000000157600720c */ /* 0x000fe20003f06270 */
[----:B------:R-:W-:-:S12]  /*bb50*/  BSSY.RECONVERGENT B0, `(.L_x_672) ;  /* 0x0000052000007945 */ /* 0x000fd80003800200 */
[----:B------:R-:W-:Y:S05]  /*bb60*/  @P0 BRA `(.L_x_673) ;  /* 0x0000000400400947 */ /* 0x000fea0003800000 */
[----:B------:R-:W2:Y:S01]  /*bb70*/  LDCU.64 UR8, c[0x0][0x4d0] ;  /* 0x00009a00ff0877ac */ /* 0x000ea20008000a00 */
[----:B------:R-:W-:-:S04]  /*bb80*/  ISETP.GE.U32.AND P1, PT, R118, R27, PT ;  /* 0x0000001b7600720c */ /* 0x000fc80003f26070 */
[----:B------:R-:W-:Y:S02]  /*bb90*/  SEL R9, R22, RZ, P1 ;  /* 0x000000ff16097207 */ /* 0x000fe40000800000 */
[----:B------:R-:W-:Y:S02]  /*bba0*/  SEL R11, R24, RZ, P1 ;  /* 0x000000ff180b7207 */ /* 0x000fe40000800000 */
[----:B------:R-:W-:Y:S02]  /*bbb0*/  IADD3 R9, P0, PT, R9, R0, RZ ;  /* 0x0000000009097210 */ /* 0x000fe40007f1e0ff */
[----:B------:R-:W-:-:S03]  /*bbc0*/  SEL R15, R27, R22, !P1 ;  /* 0x000000161b0f7207 */ /* 0x000fc60004800000 */
[----:B------:R-:W-:Y:S02]  /*bbd0*/  IMAD.X R12, R11, 0x1, R20, P0 ;  /* 0x000000010b0c7824 */ /* 0x000fe400000e0614 */
[----:B------:R-:W-:-:S03]  /*bbe0*/  IMAD.SHL.U32 R13, R9, 0x2, RZ ;  /* 0x00000002090d7824 */ /* 0x000fc600078e00ff */
[----:B------:R-:W-:Y:S02]  /*bbf0*/  SHF.L.U64.HI R12, R9, 0x1, R12 ;  /* 0x00000001090c7819 */ /* 0x000fe4000001020c */
[----:B--2---:R-:W-:-:S04]  /*bc00*/  IADD3 R8, P0, PT, R13, UR8, RZ ;  /* 0x000000080d087c10 */ /* 0x004fc8000ff1e0ff */
[----:B------:R-:W-:Y:S01]  /*bc10*/  IADD3.X R9, PT, PT, R12, UR9, RZ, P0, !PT ;  /* 0x000000090c097c10 */ /* 0x000fe200087fe4ff */
[----:B------:R-:W2:Y:S01]  /*bc20*/  LDCU.64 UR8, c[0x0][0x4c8] ;  /* 0x00009900ff0877ac */ /* 0x000ea20008000a00 */
[----:B------:R-:W-:-:S04]  /*bc30*/  IMAD.WIDE R16, R15, 0x2, R28 ;  /* 0x000000020f107825 */ /* 0x000fc800078e021c */
[----:B------:R-:W3:Y:S04]  /*bc40*/  LDG.E.128 R8, desc[UR6][R8.64] ;  /* 0x0000000608087981 */ /* 0x000ee8000c1e1d00 */
[----:B------:R-:W4:Y:S01]  /*bc50*/  LDG.E.128 R16, desc[UR6][R16.64] ;  /* 0x0000000610107981 */ /* 0x000f22000c1e1d00 */
[----:B--2---:R-:W-:-:S04]  /*bc60*/  IADD3 R14, P0, PT, R13, UR8, RZ ;  /* 0x000000080d0e7c10 */ /* 0x004fc8000ff1e0ff */
[----:B------:R-:W-:-:S06]  /*bc70*/  IADD3.X R15, PT, PT, R12, UR9, RZ, P0, !PT ;  /* 0x000000090c0f7c10 */ /* 0x000fcc00087fe4ff */
[----:B------:R-:W2:Y:S01]  /*bc80*/  LDG.E.128 R12, desc[UR6][R14.64] ;  /* 0x000000060e0c7981 */ /* 0x000ea2000c1e1d00 */
[C---:B-----5:R-:W-:Y:S01]  /*bc90*/  SHF.L.U32 R30, R4.reuse, 0x10, RZ ;  /* 0x00000010041e7819 */ /* 0x060fe200000006ff */
[C---:B------:R-:W-:Y:S01]  /*bca0*/  IMAD.U32 R33, R5.reuse, 0x10000, RZ ;  /* 0x0001000005217824 */ /* 0x040fe200078e00ff */
[----:B------:R-:W-:Y:S01]  /*bcb0*/  LOP3.LUT R26, R4, 0xffff0000, RZ, 0xc0, !PT ;  /* 0xffff0000041a7812 */ /* 0x000fe200078ec0ff */
[C---:B------:R-:W-:Y:S01]  /*bcc0*/  IMAD.U32 R32, R6.reuse, 0x10000, RZ ;  /* 0x0001000006207824 */ /* 0x040fe200078e00ff */
[----:B------:R-:W-:Y:S02]  /*bcd0*/  LOP3.LUT R4, R5, 0xffff0000, RZ, 0xc0, !PT ;  /* 0xffff000005047812 */ /* 0x000fe400078ec0ff */
[C---:B------:R-:W-:Y:S02]  /*bce0*/  LOP3.LUT R5, R7.reuse, 0xffff0000, RZ, 0xc0, !PT ;  /* 0xffff000007057812 */ /* 0x040fe400078ec0ff */
[----:B------:R-:W-:Y:S02]  /*bcf0*/  SHF.L.U32 R35, R7, 0x10, RZ ;  /* 0x0000001007237819 */ /* 0x000fe400000006ff */
[----:B------:R-:W-:Y:S01]  /*bd00*/  LOP3.LUT R6, R6, 0xffff0000, RZ, 0xc0, !PT ;  /* 0xffff000006067812 */ /* 0x000fe200078ec0ff */
[C---:B---3--:R-:W-:Y:S01]  /*bd10*/  IMAD.U32 R34, R8.reuse, 0x10000, RZ ;  /* 0x0001000008227824 */ /* 0x048fe200078e00ff */
[----:B------:R-:W-:Y:S01]  /*bd20*/  LOP3.LUT R8, R8, 0xffff0000, RZ, 0xc0, !PT ;  /* 0xffff000008087812 */ /* 0x000fe200078ec0ff */
[----:B------:R-:W-:Y:S01]  /*bd30*/  IMAD.U32 R36, R10, 0x10000, RZ ;  /* 0x000100000a247824 */ /* 0x000fe200078e00ff */
[C---:B------:R-:W-:Y:S01]  /*bd40*/  SHF.L.U32 R7, R9.reuse, 0x10, RZ ;  /* 0x0000001009077819 */ /* 0x040fe200000006ff */
[----:B----4-:R-:W-:Y:S01]  /*bd50*/  IMAD.U32 R41, R16, 0x10000, RZ ;  /* 0x0001000010297824 */ /* 0x010fe200078e00ff */
[----:B------:R-:W-:Y:S01]  /*bd60*/  LOP3.LUT R37, R9, 0xffff0000, RZ, 0xc0, !PT ;  /* 0xffff000009257812 */ /* 0x000fe200078ec0ff */
[----:B------:R-:W-:Y:S01]  /*bd70*/  IMAD.U32 R43, R18, 0x10000, RZ ;  /* 0x00010000122b7824 */ /* 0x000fe200078e00ff */
[----:B------:R-:W-:Y:S01]  /*bd80*/  SHF.L.U32 R9, R11, 0x10, RZ ;  /* 0x000000100b097819 */ /* 0x000fe200000006ff */
[----:B------:R-:W-:Y:S01]  /*bd90*/  @!P1 FADD.FTZ R8, -R8, -RZ ;  /* 0x800000ff08089221 */ /* 0x000fe20000010100 */
[----:B------:R-:W-:Y:S01]  /*bda0*/  LOP3.LUT R39, R16, 0xffff0000, RZ, 0xc0, !PT ;  /* 0xffff000010277812 */ /* 0x000fe200078ec0ff */
[----:B------:R-:W-:Y:S01]  /*bdb0*/  @!P1 FADD.FTZ R7, -R7, -RZ ;  /* 0x800000ff07079221 */ /* 0x000fe20000010100 */
[----:B------:R-:W-:Y:S01]  /*bdc0*/  LOP3.LUT R11, R11, 0xffff0000, RZ, 0xc0, !PT ;  /* 0xffff00000b0b7812 */ /* 0x000fe200078ec0ff */
[----:B------:R-:W-:Y:S01]  /*bdd0*/  @!P1 FADD.FTZ R9, -R9, -RZ ;  /* 0x800000ff09099221 */ /* 0x000fe20000010100 */
[C---:B------:R-:W-:Y:S01]  /*bde0*/  SHF.L.U32 R16, R17.reuse, 0x10, RZ ;  /* 0x0000001011107819 */ /* 0x040fe200000006ff */
[----:B------:R-:W-:Y:S01]  /*bdf0*/  @!P1 FADD.FTZ R34, -R34, -RZ ;  /* 0x800000ff22229221 */ /* 0x000fe20000010100 */
[----:B------:R-:W-:Y:S01]  /*be00*/  LOP3.LUT R38, R17, 0xffff0000, RZ, 0xc0, !PT ;  /* 0xffff000011267812 */ /* 0x000fe200078ec0ff */
[----:B------:R-:W-:Y:S01]  /*be10*/  @!P1 FADD.FTZ R37, -R37, -RZ ;  /* 0x800000ff25259221 */ /* 0x000fe20000010100 */
[----:B------:R-:W-:Y:S01]  /*be20*/  LOP3.LUT R10, R10, 0xffff0000, RZ, 0xc0, !PT ;  /* 0xffff00000a0a7812 */ /* 0x000fe200078ec0ff */
[----:B------:R-:W-:Y:S01]  /*be30*/  @!P1 FADD.FTZ R11, -R11, -RZ ;  /* 0x800000ff0b0b9221 */ /* 0x000fe20000010100 */
[----:B------:R-:W-:Y:S01]  /*be40*/  LOP3.LUT R17, R18, 0xffff0000, RZ, 0xc0, !PT ;  /* 0xffff000012117812 */ /* 0x000fe200078ec0ff */
[----:B------:R-:W-:Y:S01]  /*be50*/  FMUL.FTZ R39, R39, R8 ;  /* 0x0000000827277220 */ /* 0x000fe20000410000 */
[C---:B------:R-:W-:Y:S01]  /*be60*/  SHF.L.U32 R18, R19.reuse, 0x10, RZ ;  /* 0x0000001013127819 */ /* 0x040fe200000006ff */
[----:B------:R-:W-:Y:S01]  /*be70*/  FMUL.FTZ R16, R16, R7 ;  /* 0x0000000710107220 */ /* 0x000fe20000410000 */
[----:B------:R-:W-:Y:S01]  /*be80*/  LOP3.LUT R40, R19, 0xffff0000, RZ, 0xc0, !PT ;  /* 0xffff000013287812 */ /* 0x000fe200078ec0ff */
[----:B------:R-:W-:Y:S01]  /*be90*/  @!P1 FADD.FTZ R10, -R10, -RZ ;  /* 0x800000ff0a0a9221 */ /* 0x000fe20000010100 */
[----:B--2---:R-:W-:Y:S01]  /*bea0*/  LOP3.LUT R8, R12, 0xffff0000, RZ, 0xc0, !PT ;  /* 0xffff00000c087812 */ /* 0x004fe200078ec0ff */
[----:B------:R-:W-:Y:S01]  /*beb0*/  FMUL.FTZ R18, R18, R9 ;  /* 0x0000000912127220 */ /* 0x000fe20000410000 */
[----:B------:R-:W-:Y:S01]  /*bec0*/  SHF.L.U32 R7, R13, 0x10, RZ ;  /* 0x000000100d077819 */ /* 0x000fe200000006ff */
[----:B------:R-:W-:Y:S01]  /*bed0*/  FMUL.FTZ R41, R41, R34 ;  /* 0x0000002229297220 */ /* 0x000fe20000410000 */
[----:B------:R-:W-:Y:S01]  /*bee0*/  IMAD.U32 R9, R12, 0x10000, RZ ;  /* 0x000100000c097824 */ /* 0x000fe200078e00ff */
[----:B------:R-:W-:Y:S01]  /*bef0*/  LOP3.LUT R13, R13, 0xffff0000, RZ, 0xc0, !PT ;  /* 0xffff00000d0d7812 */ /* 0x000fe200078ec0ff */
[----:B------:R-:W-:Y:S01]  /*bf00*/  FMUL.FTZ R37, R38, R37 ;  /* 0x0000002526257220 */ /* 0x000fe20000410000 */
[----:B------:R-:W-:Y:S01]  /*bf10*/  @!P1 FADD.FTZ R36, -R36, -RZ ;  /* 0x800000ff24249221 */ /* 0x000fe20000010100 */
[----:B------:R-:W-:Y:S01]  /*bf20*/  FMUL.FTZ R40, R40, R11 ;  /* 0x0000000b28287220 */ /* 0x000fe20000410000 */
[----:B------:R-:W-:Y:S01]  /*bf30*/  FMUL.FTZ R17, R17, R10 ;  /* 0x0000000a11117220 */ /* 0x000fe20000410000 */
[C---:B------:R-:W-:Y:S01]  /*bf40*/  IMAD.U32 R12, R14.reuse, 0x10000, RZ ;  /* 0x000100000e0c7824 */ /* 0x040fe200078e00ff */
[----:B------:R-:W-:Y:S01]  /*bf50*/  LOP3.LUT R11, R14, 0xffff0000, RZ, 0xc0, !PT ;  /* 0xffff00000e0b7812 */ /* 0x000fe200078ec0ff */
[----:B------:R-:W-:Y:S01]  /*bf60*/  FFMA.FTZ R9, R30, R9, R41 ;  /* 0x000000091e097223 */ /* 0x000fe20000010029 */
[C---:B------:R-:W-:Y:S01]  /*bf70*/  SHF.L.U32 R10, R15.reuse, 0x10, RZ ;  /* 0x000000100f0a7819 */ /* 0x040fe200000006ff */
[----:B------:R-:W-:Y:S01]  /*bf80*/  FFMA.FTZ R8, R26, R8, R39 ;  /* 0x000000081a087223 */ /* 0x000fe20000010027 */
[----:B------:R-:W-:Y:S01]  /*bf90*/  LOP3.LUT R14, R15, 0xffff0000, RZ, 0xc0, !PT ;  /* 0xffff00000f0e7812 */ /* 0x000fe200078ec0ff */
[----:B------:R-:W-:Y:S01]  /*bfa0*/  FMUL.FTZ R43, R43, R36 ;  /* 0x000000242b2b7220 */ /* 0x000fe20000410000 */
[----:B------:R-:W-:Y:S01]  /*bfb0*/  FFMA.FTZ R7, R33, R7, R16 ;  /* 0x0000000721077223 */ /* 0x000fe20000010010 */
[----:B------:R-:W-:Y:S01]  /*bfc0*/  FFMA.FTZ R4, R4, R13, R37 ;  /* 0x0000000d04047223 */ /* 0x000fe20000010025 */
[----:B------:R-:W-:Y:S01]  /*bfd0*/  FFMA.FTZ R10, R35, R10, R18 ;  /* 0x0000000a230a7223 */ /* 0x000fe20000010012 */
[----:B------:R-:W-:Y:S01]  /*bfe0*/  FFMA.FTZ R5, R5, R14, R40 ;  /* 0x0000000e05057223 */ /* 0x000fe20000010028 */
[----:B------:R-:W-:Y:S01]  /*bff0*/  FFMA.FTZ R12, R32, R12, R43 ;  /* 0x0000000c200c7223 */ /* 0x000fe2000001002b */
[----:B------:R-:W-:Y:S01]  /*c000*/  FFMA.FTZ R11, R6, R11, R17 ;  /* 0x0000000b060b7223 */ /* 0x000fe20000010011 */
[----:B------:R-:W-:-:S02]  /*c010*/  F2FP.BF16.F32.PACK_AB R8, R8, R9 ;  /* 0x000000090808723e */ /* 0x000fc400000010ff */
[----:B------:R-:W-:Y:S02]  /*c020*/  F2FP.BF16.F32.PACK_AB R9, R4, R7 ;  /* 0x000000070409723e */ /* 0x000fe400000010ff */
[----:B------:R-:W-:Y:S01]  /*c030*/  F2FP.BF16.F32.PACK_AB R7, R5, R10 ;  /* 0x0000000a0507723e */ /* 0x000fe200000010ff */
[----:B------:R-:W-:Y:S01]  /*c040*/  IMAD.MOV.U32 R4, RZ, RZ, R8 ;  /* 0x000000ffff047224 */ /* 0x000fe200078e0008 */
[----:B------:R-:W-:Y:S02]  /*c050*/  F2FP.BF16.F32.PACK_AB R6, R11, R12 ;  /* 0x0000000c0b06723e */ /* 0x000fe400000010ff */
[----:B------:R-:W-:Y:S02]  /*c060*/  MOV R5, R9 ;  /* 0x0000000900057202 */ /* 0x000fe40000000f00 */
.L_x_673:
[----:B------:R-:W-:Y:S05]  /*c070*/  BSYNC.RECONVERGENT B0 ;  /* 0x0000000000007941 */ /* 0x000fea0003800200 */
.L_x_672:
[----:B------:R-:W-:Y:S05]  /*c080*/  BSYNC.RECONVERGENT B1 ;  /* 0x0000000000017941 */ /* 0x000fea0003800200 */
.L_x_671:
[----:B------:R-:W-:Y:S01]  /*c090*/  ISETP.GE.AND P0, PT, R117, R31, PT ;  /* 0x0000001f7500720c */ /* 0x000fe20003f06270 */
[----:B-----5:R2:W-:Y:S01]  /*c0a0*/  STS.128 [R175], R4 ;  /* 0x00000004af007388 */ /* 0x0205e20000000c00 */
[----:B------:R-:W-:Y:S11]  /*c0b0*/  BSSY.RECONVERGENT B1, `(.L_x_674) ;  /* 0x0000058000017945 */ /* 0x000ff60003800200 */
[----:B------:R2:W-:Y:S01]  /*c0c0*/  @P0 STS.128 [R175+0x1000], RZ ;  /* 0x001000ffaf000388 */ /* 0x0005e20000000c00 */
[----:B------:R-:W-:Y:S05]  /*c0d0*/  @P0 BRA `(.L_x_675) ;  /* 0x0000000400540947 */ /* 0x000fea0003800000 */
[----:B------:R3:W5:Y:S01]  /*c0e0*/  LDG.E.128 R16, desc[UR6][R28.64+0x40] ;  /* 0x000040061c107981 */ /* 0x000762000c1e1d00 */
[----:B------:R-:W-:Y:S01]  /*c0f0*/  ISETP.GE.AND P0, PT, R117, R21, PT ;  /* 0x000000157500720c */ /* 0x000fe20003f06270 */
[----:B------:R-:W-:-:S12]  /*c100*/  BSSY.RECONVERGENT B0, `(.L_x_676) ;  /* 0x0000051000007945 */ /* 0x000fd80003800200 */
[----:B------:R-:W-:Y:S05]  /*c110*/  @P0 BRA `(.L_x_677) ;  /* 0x00000004003c0947 */ /* 0x000fea0003800000 */
[----:B------:R-:W4:Y:S01]  /*c120*/  LDCU.64 UR8, c[0x0][0x4d0] ;  /* 0x00009a00ff0877ac */ /* 0x000f220008000a00 */
[----:B------:R-:W-:-:S04]  /*c130*/  ISETP.GE.U32.AND P1, PT, R117, R27, PT ;  /* 0x0000001b7500720c */ /* 0x000fc80003f26070 */
[----:B--2---:R-:W-:Y:S02]  /*c140*/  SEL R5, R22, RZ, P1 ;  /* 0x000000ff16057207 */ /* 0x004fe40000800000 */
[----:B------:R-:W-:Y:S02]  /*c150*/  SEL R7, R24, RZ, P1 ;  /* 0x000000ff18077207 */ /* 0x000fe40000800000 */
[----:B------:R-:W-:Y:S02]  /*c160*/  IADD3 R5, P0, PT, R5, R0, RZ ;  /* 0x0000000005057210 */ /* 0x000fe40007f1e0ff */
[----:B------:R-:W-:-:S03]  /*c170*/  SEL R11, R27, R22, !P1 ;  /* 0x000000161b0b7207 */ /* 0x000fc60004800000 */
[----:B------:R-:W-:Y:S02]  /*c180*/  IMAD.X R8, R7, 0x1, R20, P0 ;  /* 0x0000000107087824 */ /* 0x000fe400000e0614 */
[----:B------:R-:W-:-:S03]  /*c190*/  IMAD.SHL.U32 R9, R5, 0x2, RZ ;  /* 0x0000000205097824 */ /* 0x000fc600078e00ff */
[----:B------:R-:W-:Y:S02]  /*c1a0*/  SHF.L.U64.HI R8, R5, 0x1, R8 ;  /* 0x0000000105087819 */ /* 0x000fe40000010208 */
[----:B----4-:R-:W-:-:S04]  /*c1b0*/  IADD3 R4, P0, PT, R9, UR8, RZ ;  /* 0x0000000809047c10 */ /* 0x010fc8000ff1e0ff */
[----:B------:R-:W-:Y:S01]  /*c1c0*/  IADD3.X R5, PT, PT, R8, UR9, RZ, P0, !PT ;  /* 0x0000000908057c10 */ /* 0x000fe200087fe4ff */
[----:B------:R-:W2:Y:S01]  /*c1d0*/  LDCU.64 UR8, c[0x0][0x4c8] ;  /* 0x00009900ff0877ac */ /* 0x000ea20008000a00 */
[----:B------:R-:W-:-:S04]  /*c1e0*/  IMAD.WIDE R12, R11, 0x2, R28 ;  /* 0x000000020b0c7825 */ /* 0x000fc800078e021c */
[----:B------:R-:W4:Y:S04]  /*c1f0*/  LDG.E.128 R4, desc[UR6][R4.64+0x40] ;  /* 0x0000400604047981 */ /* 0x000f28000c1e1d00 */
[----:B------:R-:W3:Y:S01]  /*c200*/  LDG.E.128 R12, desc[UR6][R12.64+0x40] ;  /* 0x000040060c0c7981 */ /* 0x000ee2000c1e1d00 */
        /* <DEDUP_REMOVED lines=11> */
[C---:B----4-:R-:W-:Y:S01]  /*c2c0*/  IMAD.U32 R34, R4.reuse, 0x10000, RZ ;  /* 0x0001000004227824 */ /* 0x050fe200078e00ff */
[----:B------:R-:W-:Y:S01]  /*c2d0*/  LOP3.LUT R19, R4, 0xffff0000, RZ, 0xc0, !PT ;  /* 0xffff000004137812 */ /* 0x000fe200078ec0ff */
[C---:B------:R-:W-:Y:S01]  /*c2e0*/  IMAD.U32 R4, R5.reuse, 0x10000, RZ ;  /* 0x0001000005047824 */ /* 0x040fe200078e00ff */
[----:B------:R-:W-:Y:S01]  /*c2f0*/  LOP3.LUT R37, R5, 0xffff0000, RZ, 0xc0, !PT ;  /* 0xffff000005257812 */ /* 0x000fe200078ec0ff */
[----:B------:R-:W-:Y:S01]  /*c300*/  IMAD.U32 R5, R7, 0x10000, RZ ;  /* 0x0001000007057824 */ /* 0x000fe200078e00ff */
[C---:B------:R-:W-:Y:S01]  /*c310*/  SHF.L.U32 R36, R6.reuse, 0x10, RZ ;  /* 0x0000001006247819 */ /* 0x040fe200000006ff */
[----:B---3--:R-:W-:Y:S01]  /*c320*/  IMAD.U32 R39, R13, 0x10000, RZ ;  /* 0x000100000d277824 */ /* 0x008fe200078e00ff */
[----:B------:R-:W-:Y:S01]  /*c330*/  LOP3.LUT R6, R6, 0xffff0000, RZ, 0xc0, !PT ;  /* 0xffff000006067812 */ /* 0x000fe200078ec0ff */
[----:B------:R-:W-:Y:S01]  /*c340*/  @!P1 FADD.FTZ R5, -R5, -RZ ;  /* 0x800000ff05059221 */ /* 0x000fe20000010100 */
[----:B------:R-:W-:Y:S01]  /*c350*/  LOP3.LUT R7, R7, 0xffff0000, RZ, 0xc0, !PT ;  /* 0xffff000007077812 */ /* 0x000fe200078ec0ff */
[----:B------:R-:W-:Y:S01]  /*c360*/  @!P1 FADD.FTZ R19, -R19, -RZ ;  /* 0x800000ff13139221 */ /* 0x000fe20000010100 */
[----:B------:R-:W-:Y:S01]  /*c370*/  LOP3.LUT R38, R13, 0xffff0000, RZ, 0xc0, !PT ;  /* 0xffff00000d267812 */ /* 0x000fe200078ec0ff */
[----:B------:R-:W-:Y:S01]  /*c380*/  @!P1 FADD.FTZ R4, -R4, -RZ ;  /* 0x800000ff04049221 */ /* 0x000fe20000010100 */
[----:B------:R-:W-:Y:S01]  /*c390*/  SHF.L.U32 R41, R12, 0x10, RZ ;  /* 0x000000100c297819 */ /* 0x000fe200000006ff */
[----:B------:R-:W-:Y:S01]  /*c3a0*/  @!P1 FADD.FTZ R37, -R37, -RZ ;  /* 0x800000ff25259221 */ /* 0x000fe20000010100 */
[----:B------:R-:W-:Y:S01]  /*c3b0*/  SHF.L.U32 R43, R14, 0x10, RZ ;  /* 0x000000100e2b7819 */ /* 0x000fe200000006ff */
[----:B------:R-:W-:Y:S01]  /*c3c0*/  @!P1 FADD.FTZ R6, -R6, -RZ ;  /* 0x800000ff06069221 */ /* 0x000fe20000010100 */
[----:B------:R-:W-:Y:S01]  /*c3d0*/  LOP3.LUT R13, R14, 0xffff0000, RZ, 0xc0, !PT ;  /* 0xffff00000e0d7812 */ /* 0x000fe200078ec0ff */
[----:B------:R-:W-:Y:S01]  /*c3e0*/  IMAD.U32 R14, R15, 0x10000, RZ ;  /* 0x000100000f0e7824 */ /* 0x000fe200078e00ff */
[----:B------:R-:W-:Y:S01]  /*c3f0*/  LOP3.LUT R12, R12, 0xffff0000, RZ, 0xc0, !PT ;  /* 0xffff00000c0c7812 */ /* 0x000fe200078ec0ff */
[----:B------:R-:W-:Y:S01]  /*c400*/  @!P1 FADD.FTZ R7, -R7, -RZ ;  /* 0x800000ff07079221 */ /* 0x000fe20000010100 */
[----:B------:R-:W-:Y:S01]  /*c410*/  LOP3.LUT R40, R15, 0xffff0000, RZ, 0xc0, !PT ;  /* 0xffff00000f287812 */ /* 0x000fe200078ec0ff */
[----:B------:R-:W-:Y:S01]  /*c420*/  FMUL.FTZ R14, R14, R5 ;  /* 0x000000050e0e7220 */ /* 0x000fe20000410000 */
[----:B--2---:R-:W-:Y:S01]  /*c430*/  LOP3.LUT R15, R9, 0xffff0000, RZ, 0xc0, !PT ;  /* 0xffff0000090f7812 */ /* 0x004fe200078ec0ff */
[----:B------:R-:W-:Y:S01]  /*c440*/  @!P1 FADD.FTZ R34, -R34, -RZ ;  /* 0x800000ff22229221 */ /* 0x000fe20000010100 */
[----:B------:R-:W-:Y:S01]  /*c450*/  FMUL.FTZ R19, R12, R19 ;  /* 0x000000130c137220 */ /* 0x000fe20000410000 */
[----:B------:R-:W-:Y:S01]  /*c460*/  FMUL.FTZ R4, R39, R4 ;  /* 0x0000000427047220 */ /* 0x000fe20000410000 */
[----:B------:R-:W-:Y:S01]  /*c470*/  FMUL.FTZ R37, R38, R37 ;  /* 0x0000002526257220 */ /* 0x000fe20000410000 */
[----:B------:R-:W-:Y:S01]  /*c480*/  @!P1 FADD.FTZ R36, -R36, -RZ ;  /* 0x800000ff24249221 */ /* 0x000fe20000010100 */
[----:B------:R-:W-:-:S02]  /*c490*/  IMAD.U32 R5, R9, 0x10000, RZ ;  /* 0x0001000009057824 */ /* 0x000fc400078e00ff */
[----:B------:R-:W-:Y:S01]  /*c4a0*/  FMUL.FTZ R13, R13, R6 ;  /* 0x000000060d0d7220 */ /* 0x000fe20000410000 */
[----:B------:R-:W-:Y:S01]  /*c4b0*/  FMUL.FTZ R40, R40, R7 ;  /* 0x0000000728287220 */ /* 0x000fe20000410000 */
[C---:B------:R-:W-:Y:S01]  /*c4c0*/  SHF.L.U32 R12, R10.reuse, 0x10, RZ ;  /* 0x000000100a0c7819 */ /* 0x040fe200000006ff */
[----:B------:R-:W-:Y:S01]  /*c4d0*/  FMUL.FTZ R41, R41, R34 ;  /* 0x0000002229297220 */ /* 0x000fe20000410000 */
[----:B------:R-:W-:Y:S01]  /*c4e0*/  LOP3.LUT R9, R10, 0xffff0000, RZ, 0xc0, !PT ;  /* 0xffff00000a097812 */ /* 0x000fe200078ec0ff */
[----:B------:R-:W-:Y:S01]  /*c4f0*/  FMUL.FTZ R43, R43, R36 ;  /* 0x000000242b2b7220 */ /* 0x000fe20000410000 */
[C---:B------:R-:W-:Y:S01]  /*c500*/  SHF.L.U32 R7, R8.reuse, 0x10, RZ ;  /* 0x0000001008077819 */ /* 0x040fe200000006ff */
[----:B------:R-:W-:Y:S01]  /*c510*/  FFMA.FTZ R4, R33, R5, R4 ;  /* 0x0000000521047223 */ /* 0x000fe20000010004 */
[----:B------:R-:W-:Y:S01]  /*c520*/  LOP3.LUT R6, R8, 0xffff0000, RZ, 0xc0, !PT ;  /* 0xffff000008067812 */ /* 0x000fe200078ec0ff */
[C---:B------:R-:W-:Y:S01]  /*c530*/  IMAD.U32 R8, R11.reuse, 0x10000, RZ ;  /* 0x000100000b087824 */ /* 0x040fe200078e00ff */
[----:B------:R-:W-:Y:S01]  /*c540*/  LOP3.LUT R10, R11, 0xffff0000, RZ, 0xc0, !PT ;  /* 0xffff00000b0a7812 */ /* 0x000fe200078ec0ff */
[----:B------:R-:W-:Y:S01]  /*c550*/  FFMA.FTZ R15, R16, R15, R37 ;  /* 0x0000000f100f7223 */ /* 0x000fe20000010025 */
        /* <DEDUP_REMOVED lines=8> */
[----:B------:R-:W-:Y:S02]  /*c5e0*/  F2FP.BF16.F32.PACK_AB R16, R6, R7 ;  /* 0x000000070610723e */ /* 0x000fe400000010ff */
[----:B------:R-:W-:Y:S02]  /*c5f0*/  F2FP.BF16.F32.PACK_AB R18, R9, R12 ;  /* 0x0000000c0912723e */ /* 0x000fe400000010ff */
[----:B------:R-:W-:Y:S02]  /*c600*/  MOV R17, R15 ;  /* 0x0000000f00117202 */ /* 0x000fe40000000f00 */
.L_x_677:
[----:B------:R-:W-:Y:S05]  /*c610*/  BSYNC.RECONVERGENT B0 ;  /* 0x0000000000007941 */ /* 0x000fea0003800200 */
.L_x_676:
[----:B-----5:R4:W-:Y:S02]  /*c620*/  STS.128 [R175+0x1000], R16 ;  /* 0x00100010af007388 */ /* 0x0209e40000000c00 */
.L_x_675:
[----:B------:R-:W-:Y:S05]  /*c630*/  BSYNC.RECONVERGENT B1 ;  /* 0x0000000000017941 */ /* 0x000fea0003800200 */
.L_x_674:
[----:B------:R-:W-:-:S13]  /*c640*/  ISETP.GE.AND P0, PT, R116, R31, PT ;  /* 0x0000001f7400720c */ /* 0x000fda0003f06270 */
[----:B------:R1:W-:Y:S01]  /*c650*/  @P0 STS.128 [R175+0x2000], RZ ;  /* 0x002000ffaf000388 */ /* 0x0003e20000000c00 */
[----:B------:R-:W-:Y:S05]  /*c660*/  @P0 BRA `(.L_x_670) ;  /* 0x0000000400500947 */ /* 0x000fea0003800000 */
[----:B----4-:R4:W5:Y:S01]  /*c670*/  LDG.E.128 R16, desc[UR6][R28.64+0x80] ;  /* 0x000080061c107981 */ /* 0x010962000c1e1d00 */
[----:B------:R-:W-:Y:S01]  /*c680*/  ISETP.GE.AND P0, PT, R116, R21, PT ;  /* 0x000000157400720c */ /* 0x000fe20003f06270 */
[----:B------:R-:W-:-:S12]  /*c690*/  BSSY.RECONVERGENT B0, `(.L_x_678) ;  /* 0x0000050000007945 */ /* 0x000fd80003800200 */
[----:B------:R-:W-:Y:S05]  /*c6a0*/  @P0 BRA `(.L_x_679) ;  /* 0x0000000400380947 */ /* 0x000fea0003800000 */
[----:B------:R-:W1:Y:S01]  /*c6b0*/  LDCU.64 UR8, c[0x0][0x4d0] ;  /* 0x00009a00ff0877ac */ /* 0x000e620008000a00 */
        /* <DEDUP_REMOVED lines=8> */
[----:B-1----:R-:W-:-:S04]  /*c740*/  IADD3 R4, P0, PT, R9, UR8, RZ ;  /* 0x0000000809047c10 */ /* 0x002fc8000ff1e0ff */
[----:B------:R-:W-:Y:S01]  /*c750*/  IADD3.X R5, PT, PT, R8, UR9, RZ, P0, !PT ;  /* 0x0000000908057c10 */ /* 0x000fe200087fe4ff */
[----:B------:R-:W1:Y:S01]  /*c760*/  LDCU.64 UR8, c[0x0][0x4c8] ;  /* 0x00009900ff0877ac */ /* 0x000e620008000a00 */
[----:B------:R-:W-:-:S04]  /*c770*/  IMAD.WIDE R12, R11, 0x2, R28 ;  /* 0x000000020b0c7825 */ /* 0x000fc800078e021c */
[----:B------:R-:W2:Y:S04]  /*c780*/  LDG.E.128 R4, desc[UR6][R4.64+0x80] ;  /* 0x0000800604047981 */ /* 0x000ea8000c1e1d00 */
[----:B------:R-:W3:Y:S01]  /*c790*/  LDG.E.128 R12, desc[UR6][R12.64+0x80] ;  /* 0x000080060c0c7981 */ /* 0x000ee2000c1e1d00 */
[----:B-1----:R-:W-:-:S04]  /*c7a0*/  IADD3 R10, P0, PT, R9, UR8, RZ ;  /* 0x00000008090a7c10 */ /* 0x002fc8000ff1e0ff */
[----:B------:R-:W-:-:S06]  /*c7b0*/  IADD3.X R11, PT, PT, R8, UR9, RZ, P0, !PT ;  /* 0x00000009080b7c10 */ /* 0x000fcc00087fe4ff */
[----:B------:R-:W4:Y:S01]  /*c7c0*/  LDG.E.128 R8, desc[UR6][R10.64+0x80] ;  /* 0x000080060a087981 */ /* 0x000f22000c1e1d00 */
        /* <DEDUP_REMOVED lines=8> */
[C---:B--2---:R-:W-:Y:S01]  /*c850*/  IMAD.U32 R33, R4.reuse, 0x10000, RZ ;  /* 0x0001000004217824 */ /* 0x044fe200078e00ff */
[----:B------:R-:W-:Y:S01]  /*c860*/  LOP3.LUT R19, R4, 0xffff0000, RZ, 0xc0, !PT ;  /* 0xffff000004137812 */ /* 0x000fe200078ec0ff */
[----:B------:R-:W-:Y:S01]  /*c870*/  IMAD.U32 R35, R6, 0x10000, RZ ;  /* 0x0001000006237824 */ /* 0x000fe200078e00ff */
[C---:B------:R-:W-:Y:S01]  /*c880*/  SHF.L.U32 R4, R5.reuse, 0x10, RZ ;  /* 0x0000001005047819 */ /* 0x040fe200000006ff */
[----:B---3--:R-:W-:Y:S01]  /*c890*/  IMAD.U32 R40, R14, 0x10000, RZ ;  /* 0x000100000e287824 */ /* 0x008fe200078e00ff */
        /* <DEDUP_REMOVED lines=14> */
[----:B------:R-:W-:Y:S01]  /*c980*/  SHF.L.U32 R14, R15, 0x10, RZ ;  /* 0x000000100f0e7819 */ /* 0x000fe200000006ff */
[----:B------:R-:W-:Y:S01]  /*c990*/  @!P1 FADD.FTZ R36, -R36, -RZ ;  /* 0x800000ff24249221 */ /* 0x000fe20000010100 */
[----:B------:R-:W-:Y:S01]  /*c9a0*/  LOP3.LUT R12, R12, 0xffff0000, RZ, 0xc0, !PT ;  /* 0xffff00000c0c7812 */ /* 0x000fe200078ec0ff */
[----:B------:R-:W-:Y:S01]  /*c9b0*/  FMUL.FTZ R37, R37, R4 ;  /* 0x0000000425257220 */ /* 0x000fe20000410000 */
[----:B------:R-:W-:Y:S01]  /*c9c0*/  LOP3.LUT R42, R15, 0xffff0000, RZ, 0xc0, !PT ;  /* 0xffff00000f2a7812 */ /* 0x000fe200078ec0ff */
[----:B------:R-:W-:Y:S01]  /*c9d0*/  @!P1 FADD.FTZ R35, -R35, -RZ ;  /* 0x800000ff23239221 */ /* 0x000fe20000010100 */
[----:B------:R-:W-:Y:S01]  /*c9e0*/  FMUL.FTZ R5, R14, R5 ;  /* 0x000000050e057220 */ /* 0x000fe20000410000 */
[----:B------:R-:W-:Y:S01]  /*c9f0*/  FMUL.FTZ R19, R12, R19 ;  /* 0x000000130c137220 */ /* 0x000fe20000410000 */
[----:B------:R-:W-:Y:S01]  /*ca00*/  FMUL.FTZ R13, R13, R6 ;  /* 0x000000060d0d7220 */ /* 0x000fe20000410000 */
[----:B------:R-:W-:Y:S01]  /*ca10*/  FMUL.FTZ R42, R42, R7 ;  /* 0x000000072a2a7220 */ /* 0x000fe20000410000 */
[C---:B----4-:R-:W-:Y:S01]  /*ca20*/  SHF.L.U32 R4, R9.reuse, 0x10, RZ ;  /* 0x0000001009047819 */ /* 0x050fe200000006ff */
[----:B------:R-:W-:Y:S01]  /*ca30*/  IMAD.U32 R7, R8, 0x10000, RZ ;  /* 0x0001000008077824 */ /* 0x000fe200078e00ff */
[----:B------:R-:W-:Y:S01]  /*ca40*/  LOP3.LUT R14, R9, 0xffff0000, RZ, 0xc0, !PT ;  /* 0xffff0000090e7812 */ /* 0x000fe200078ec0ff */
[----:B------:R-:W-:Y:S01]  /*ca50*/  IMAD.U32 R12, R10, 0x10000, RZ ;  /* 0x000100000a0c7824 */ /* 0x000fe200078e00ff */
[----:B------:R-:W-:Y:S01]  /*ca60*/  LOP3.LUT R6, R8, 0xffff0000, RZ, 0xc0, !PT ;  /* 0xffff000008067812 */ /* 0x000fe200078ec0ff */
[----:B------:R-:W-:Y:S01]  /*ca70*/  FMUL.FTZ R33, R38, R33 ;  /* 0x0000002126217220 */ /* 0x000fe20000410000 */
[----:B------:R-:W-:Y:S01]  /*ca80*/  LOP3.LUT R9, R10, 0xffff0000, RZ, 0xc0, !PT ;  /* 0xffff00000a097812 */ /* 0x000fe200078ec0ff */
[----:B------:R-:W-:Y:S01]  /*ca90*/  FMUL.FTZ R39, R39, R36 ;  /* 0x0000002427277220 */ /* 0x000fe20000410000 */
[C---:B------:R-:W-:Y:S01]  /*caa0*/  SHF.L.U32 R8, R11.reuse, 0x10, RZ ;  /* 0x000000100b087819 */ /* 0x040fe200000006ff */
[----:B------:R-:W-:Y:S01]  /*cab0*/  FMUL.FTZ R40, R40, R35 ;  /* 0x0000002328287220 */ /* 0x000fe20000410000 */
        /* <DEDUP_REMOVED lines=13> */
.L_x_679:
[----:B------:R-:W-:Y:S05]  /*cb90*/  BSYNC.RECONVERGENT B0 ;  /* 0x0000000000007941 */ /* 0x000fea0003800200 */
.L_x_678:
[----:B-----5:R1:W-:Y:S02]  /*cba0*/  STS.128 [R175+0x2000], R16 ;  /* 0x00200010af007388 */ /* 0x0203e40000000c00 */
.L_x_670:
[----:B------:R-:W-:Y:S05]  /*cbb0*/  BSYNC.RECONVERGENT B2 ;  /* 0x0000000000027941 */ /* 0x000fea0003800200 */
.L_x_669:
[----:B------:R-:W-:-:S04]  /*cbc0*/  IADD3 R26, PT, PT, R110, 0x20, RZ ;  /* 0x000000206e1a7810 */ /* 0x000fc80007ffe0ff */
[----:B------:R-:W-:-:S13]  /*cbd0*/  ISETP.GE.AND P0, PT, R26, R25, PT ;  /* 0x000000191a00720c */ /* 0x000fda0003f06270 */
[----:B------:R-:W-:Y:S05]  /*cbe0*/  @P0 BRA `(.L_x_644) ;  /* 0x0000001000400947 */ /* 0x000fea0003800000 */
[----:B------:R-:W2:Y:S01]  /*cbf0*/  LDC R25, c[0x0][0x440] ;  /* 0x00011000ff197b82 */ /* 0x000ea20000000800 */
[C---:B-1-34-:R-:W-:Y:S01]  /*cc00*/  LEA R28, P0, R2.reuse, R28, 0x1 ;  /* 0x0000001c021c7211 */ /* 0x05afe200078008ff */
[----:B------:R-:W-:Y:S03]  /*cc10*/  BSSY.RECONVERGENT B1, `(.L_x_680) ;  /* 0x000005a000017945 */ /* 0x000fe60003800200 */
[----:B------:R-:W-:Y:S02]  /*cc20*/  LEA.HI.X R29, R2, R29, R3, 0x1, P0 ;  /* 0x0000001d021d7211 */ /* 0x000fe400000f0c03 */
[----:B--2---:R-:W-:-:S13]  /*cc30*/  ISETP.GE.AND P1, PT, R118, R25, PT ;  /* 0x000000197600720c */ /* 0x004fda0003f26270 */
[----:B------:R1:W-:Y:S01]  /*cc40*/  @P1 STS.128 [R175+0x800], RZ ;  /* 0x000800ffaf001388 */ /* 0x0003e20000000c00 */
[----:B------:R-:W-:Y:S05]  /*cc50*/  @P1 BRA `(.L_x_681) ;  /* 0x0000000400541947 */ /* 0x000fea0003800000 */
[----:B------:R2:W5:Y:S01]  /*cc60*/  LDG.E.128 R16, desc[UR6][R28.64] ;  /* 0x000000061c107981 */ /* 0x000562000c1e1d00 */
[----:B------:R-:W-:Y:S01]  /*cc70*/  ISETP.GE.AND P0, PT, R118, R21, PT ;  /* 0x000000157600720c */ /* 0x000fe20003f06270 */
[----:B------:R-:W-:-:S12]  /*cc80*/  BSSY.RECONVERGENT B0, `(.L_x_682) ;  /* 0x0000051000007945 */ /* 0x000fd80003800200 */
[----:B------:R-:W-:Y:S05]  /*cc90*/  @P0 BRA `(.L_x_683) ;  /* 0x00000004003c0947 */ /* 0x000fea0003800000 */
[----:B------:R-:W3:Y:S01]  /*cca0*/  LDCU.64 UR8, c[0x0][0x4d0] ;  /* 0x00009a00ff0877ac */ /* 0x000ee20008000a00 */
[----:B------:R-:W-:Y:S02]  /*ccb0*/  ISETP.GE.U32.AND P0, PT, R118, R27, PT ;  /* 0x0000001b7600720c */ /* 0x000fe40003f06070 */
[--C-:B------:R-:W-:Y:S02]  /*ccc0*/  SHF.R.S32.HI R4, RZ, 0x1f, R23.reuse ;  /* 0x0000001fff047819 */ /* 0x100fe40000011417 */
[----:B------:R-:W-:Y:S02]  /*ccd0*/  SEL R2, R22, RZ, P0 ;  /* 0x000000ff16027207 */ /* 0x000fe40000000000 */
[----:B------:R-:W-:Y:S02]  /*cce0*/  SEL R3, R24, RZ, P0 ;  /* 0x000000ff18037207 */ /* 0x000fe40000000000 */
[----:B------:R-:W-:Y:S02]  /*ccf0*/  IADD3 R2, P2, P1, R2, R0, R23 ;  /* 0x0000000002027210 */ /* 0x000fe4000795e017 */
[----:B------:R-:W-:-:S02]  /*cd00*/  SEL R9, R27, R22, !P0 ;  /* 0x000000161b097207 */ /* 0x000fc40004000000 */
[----:B------:R-:W-:Y:S01]  /*cd10*/  IADD3.X R5, PT, PT, R3, R20, R4, P2, P1 ;  /* 0x0000001403057210 */ /* 0x000fe200017e2404 */
[----:B------:R-:W-:-:S03]  /*cd20*/  IMAD.SHL.U32 R3, R2, 0x2, RZ ;  /* 0x0000000202037824 */ /* 0x000fc600078e00ff */
[----:B------:R-:W-:Y:S02]  /*cd30*/  SHF.L.U64.HI R2, R2, 0x1, R5 ;  /* 0x0000000102027819 */ /* 0x000fe40000010205 */
[----:B---3--:R-:W-:-:S04]  /*cd40*/  IADD3 R4, P1, PT, R3, UR8, RZ ;  /* 0x0000000803047c10 */ /* 0x008fc8000ff3e0ff */
[----:B------:R-:W-:Y:S01]  /*cd50*/  IADD3.X R5, PT, PT, R2, UR9, RZ, P1, !PT ;  /* 0x0000000902057c10 */ /* 0x000fe20008ffe4ff */
[----:B------:R-:W3:Y:S01]  /*cd60*/  LDCU.64 UR8, c[0x0][0x4c8] ;  /* 0x00009900ff0877ac */ /* 0x000ee20008000a00 */
[----:B------:R-:W-:-:S04]  /*cd70*/  IMAD.WIDE R12, R9, 0x2, R28 ;  /* 0x00000002090c7825 */ /* 0x000fc800078e021c */
[----:B-----5:R-:W4:Y:S04]  /*cd80*/  LDG.E.128 R4, desc[UR6][R4.64] ;  /* 0x0000000604047981 */ /* 0x020f28000c1e1d00 */
[----:B------:R-:W2:Y:S01]  /*cd90*/  LDG.E.128 R12, desc[UR6][R12.64] ;  /* 0x000000060c0c7981 */ /* 0x000ea2000c1e1d00 */
[----:B---3--:R-:W-:-:S04]  /*cda0*/  IADD3 R8, P1, PT, R3, UR8, RZ ;  /* 0x0000000803087c10 */ /* 0x008fc8000ff3e0ff */
[----:B------:R-:W-:-:S06]  /*cdb0*/  IADD3.X R9, PT, PT, R2, UR9, RZ, P1, !PT ;  /* 0x0000000902097c10 */ /* 0x000fcc0008ffe4ff */
[----:B------:R-:W3:Y:S01]  /*cdc0*/  LDG.E.128 R8, desc[UR6][R8.64] ;  /* 0x0000000608087981 */ /* 0x000ee2000c1e1d00 */
[C---:B------:R-:W-:Y:S01]  /*cdd0*/  IMAD.U32 R30, R16.reuse, 0x10000, RZ ;  /* 0x00010000101e7824 */ /* 0x040fe200078e00ff */
[----:B------:R-:W-:Y:S01]  /*cde0*/  LOP3.LUT R3, R16, 0xffff0000, RZ, 0xc0, !PT ;  /* 0xffff000010037812 */ /* 0x000fe200078ec0ff */
[C---:B------:R-:W-:Y:S01]  /*cdf0*/  IMAD.U32 R31, R18.reuse, 0x10000, RZ ;  /* 0x00010000121f7824 */ /* 0x040fe200078e00ff */
[----:B------:R-:W-:Y:S01]  /*ce00*/  LOP3.LUT R2, R17, 0xffff0000, RZ, 0xc0, !PT ;  /* 0xffff000011027812 */ /* 0x000fe200078ec0ff */
[----:B------:R-:W-:Y:S01]  /*ce10*/  IMAD.U32 R33, R19, 0x10000, RZ ;  /* 0x0001000013217824 */ /* 0x000fe200078e00ff */
[----:B------:R-:W-:Y:S02]  /*ce20*/  SHF.L.U32 R32, R17, 0x10, RZ ;  /* 0x0000001011207819 */ /* 0x000fe400000006ff */
[----:B------:R-:W-:Y:S02]  /*ce30*/  LOP3.LUT R17, R18, 0xffff0000, RZ, 0xc0, !PT ;  /* 0xffff000012117812 */ /* 0x000fe400078ec0ff */
[----:B------:R-:W-:-:S02]  /*ce40*/  LOP3.LUT R16, R19, 0xffff0000, RZ, 0xc0, !PT ;  /* 0xffff000013107812 */ /* 0x000fc400078ec0ff */
[----:B----4-:R-:W-:Y:S01]  /*ce50*/  SHF.L.U32 R19, R4, 0x10, RZ ;  /* 0x0000001004137819 */ /* 0x010fe200000006ff */
[----:B------:R-:W-:Y:S01]  /*ce60*/  IMAD.U32 R34, R6, 0x10000, RZ ;  /* 0x0001000006227824 */ /* 0x000fe200078e00ff */
[----:B------:R-:W-:Y:S01]  /*ce70*/  LOP3.LUT R18, R4, 0xffff0000, RZ, 0xc0, !PT ;  /* 0xffff000004127812 */ /* 0x000fe200078ec0ff */
[C---:B------:R-:W-:Y:S01]  /*ce80*/  IMAD.U32 R4, R5.reuse, 0x10000, RZ ;  /* 0x0001000005047824 */ /* 0x040fe200078e00ff */
[----:B------:R-:W-:Y:S01]  /*ce90*/  LOP3.LUT R35, R5, 0xffff0000, RZ, 0xc0, !PT ;  /* 0xffff000005237812 */ /* 0x000fe200078ec0ff */
[----:B--2---:R-:W-:Y:S01]  /*cea0*/  IMAD.U32 R37, R13, 0x10000, RZ ;  /* 0x000100000d257824 */ /* 0x004fe200078e00ff */
[C---:B------:R-:W-:Y:S01]  /*ceb0*/  SHF.L.U32 R5, R7.reuse, 0x10, RZ ;  /* 0x0000001007057819 */ /* 0x040fe200000006ff */
[----:B------:R-:W-:Y:S01]  /*cec0*/  IMAD.U32 R36, R12, 0x10000, RZ ;  /* 0x000100000c247824 */ /* 0x000fe200078e00ff */
[----:B------:R-:W-:Y:S01]  /*ced0*/  LOP3.LUT R6, R6, 0xffff0000, RZ, 0xc0, !PT ;  /* 0xffff000006067812 */ /* 0x000fe200078ec0ff */
        /* <DEDUP_REMOVED lines=10> */
[C---:B------:R-:W-:Y:S01]  /*cf80*/  IMAD.U32 R12, R15.reuse, 0x10000, RZ ;  /* 0x000100000f0c7824 */ /* 0x040fe200078e00ff */
[----:B------:R-:W-:Y:S01]  /*cf90*/  LOP3.LUT R14, R15, 0xffff0000, RZ, 0xc0, !PT ;  /* 0xffff00000f0e7812 */ /* 0x000fe200078ec0ff */
[----:B------:R-:W-:Y:S01]  /*cfa0*/  @!P0 FADD.FTZ R18, -R18, -RZ ;  /* 0x800000ff12128221 */ /* 0x000fe20000010100 */
[----:B------:R-:W-:Y:S01]  /*cfb0*/  @!P0 FADD.FTZ R35, -R35, -RZ ;  /* 0x800000ff23238221 */ /* 0x000fe20000010100 */
[----:B------:R-:W-:Y:S01]  /*cfc0*/  FMUL.FTZ R37, R37, R4 ;  /* 0x0000000425257220 */ /* 0x000fe20000410000 */
[----:B------:R-:W-:Y:S01]  /*cfd0*/  @!P0 FADD.FTZ R34, -R34, -RZ ;  /* 0x800000ff22228221 */ /* 0x000fe20000010100 */
[----:B------:R-:W-:Y:S01]  /*cfe0*/  FMUL.FTZ R6, R13, R6 ;  /* 0x000000060d067220 */ /* 0x000fe20000410000 */
[----:B------:R-:W-:Y:S01]  /*cff0*/  FMUL.FTZ R12, R12, R5 ;  /* 0x000000050c0c7220 */ /* 0x000fe20000410000 */
[----:B------:R-:W-:Y:S01]  /*d000*/  FMUL.FTZ R7, R14, R7 ;  /* 0x000000070e077220 */ /* 0x000fe20000410000 */
[C---:B---3--:R-:W-:Y:S01]  /*d010*/  SHF.L.U32 R4, R9.reuse, 0x10, RZ ;  /* 0x0000001009047819 */ /* 0x048fe200000006ff */
        /* <DEDUP_REMOVED lines=23> */
.L_x_683:
[----:B------:R-:W-:Y:S05]  /*d190*/  BSYNC.RECONVERGENT B0 ;  /* 0x0000000000007941 */ /* 0x000fea0003800200 */
.L_x_682:
[----:B-----5:R3:W-:Y:S02]  /*d1a0*/  STS.128 [R175+0x800], R16 ;  /* 0x00080010af007388 */ /* 0x0207e40000000c00 */
.L_x_681:
[----:B------:R-:W-:Y:S05]  /*d1b0*/  BSYNC.RECONVERGENT B1 ;  /* 0x0000000000017941 */ /* 0x000fea0003800200 */
.L_x_680:
[----:B------:R-:W-:Y:S01]  /*d1c0*/  ISETP.GE.AND P0, PT, R117, R25, PT ;  /* 0x000000197500720c */ /* 0x000fe20003f06270 */
[----:B------:R-:W-:-:S12]  /*d1d0*/  BSSY.RECONVERGENT B1, `(.L_x_684) ;  /* 0x0000058000017945 */ /* 0x000fd80003800200 */
[----:B------:R4:W-:Y:S01]  /*d1e0*/  @P0 STS.128 [R175+0x1800], RZ ;  /* 0x001800ffaf000388 */ /* 0x0009e20000000c00 */
[----:B------:R-:W-:Y:S05]  /*d1f0*/  @P0 BRA `(.L_x_685) ;  /* 0x0000000400540947 */ /* 0x000fea0003800000 */
[----:B---3--:R3:W5:Y:S01]  /*d200*/  LDG.E.128 R16, desc[UR6][R28.64+0x40] ;  /* 0x000040061c107981 */ /* 0x008762000c1e1d00 */
[----:B------:R-:W-:Y:S01]  /*d210*/  ISETP.GE.AND P0, PT, R117, R21, PT ;  /* 0x000000157500720c */ /* 0x000fe20003f06270 */
[----:B------:R-:W-:-:S12]  /*d220*/  BSSY.RECONVERGENT B0, `(.L_x_686) ;  /* 0x0000051000007945 */ /* 0x000fd80003800200 */
[----:B------:R-:W-:Y:S05]  /*d230*/  @P0 BRA `(.L_x_687) ;  /* 0x00000004003c0947 */ /* 0x000fea0003800000 */
[----:B------:R-:W1:Y:S01]  /*d240*/  LDCU.64 UR8, c[0x0][0x4d0] ;  /* 0x00009a00ff0877ac */ /* 0x000e620008000a00 */
        /* <DEDUP_REMOVED lines=9> */
[----:B-1----:R-:W-:-:S04]  /*d2e0*/  IADD3 R4, P1, PT, R3, UR8, RZ ;  /* 0x0000000803047c10 */ /* 0x002fc8000ff3e0ff */
[----:B------:R-:W-:Y:S01]  /*d2f0*/  IADD3.X R5, PT, PT, R2, UR9, RZ, P1, !PT ;  /* 0x0000000902057c10 */ /* 0x000fe20008ffe4ff */
[----:B------:R-:W1:Y:S01]  /*d300*/  LDCU.64 UR8, c[0x0][0x4c8] ;  /* 0x00009900ff0877ac */ /* 0x000e620008000a00 */
[----:B------:R-:W-:-:S04]  /*d310*/  IMAD.WIDE R12, R9, 0x2, R28 ;  /* 0x00000002090c7825 */ /* 0x000fc800078e021c */
[----:B-----5:R-:W2:Y:S04]  /*d320*/  LDG.E.128 R4, desc[UR6][R4.64+0x40] ;  /* 0x0000400604047981 */ /* 0x020ea8000c1e1d00 */
[----:B------:R-:W4:Y:S01]  /*d330*/  LDG.E.128 R12, desc[UR6][R12.64+0x40] ;  /* 0x000040060c0c7981 */ /* 0x000f22000c1e1d00 */
[----:B-1----:R-:W-:-:S04]  /*d340*/  IADD3 R8, P1, PT, R3, UR8, RZ ;  /* 0x0000000803087c10 */ /* 0x002fc8000ff3e0ff */
        /* <DEDUP_REMOVED lines=10> */
[----:B--2---:R-:W-:Y:S01]  /*d3f0*/  SHF.L.U32 R19, R4, 0x10, RZ ;  /* 0x0000001004137819 */ /* 0x004fe200000006ff */
[----:B------:R-:W-:Y:S01]  /*d400*/  IMAD.U32 R34, R6, 0x10000, RZ ;  /* 0x0001000006227824 */ /* 0x000fe200078e00ff */
[----:B------:R-:W-:Y:S01]  /*d410*/  LOP3.LUT R18, R4, 0xffff0000, RZ, 0xc0, !PT ;  /* 0xffff000004127812 */ /* 0x000fe200078ec0ff */
[C---:B------:R-:W-:Y:S01]  /*d420*/  IMAD.U32 R4, R5.reuse, 0x10000, RZ ;  /* 0x0001000005047824 */ /* 0x040fe200078e00ff */
[----:B------:R-:W-:Y:S01]  /*d430*/  LOP3.LUT R35, R5, 0xffff0000, RZ, 0xc0, !PT ;  /* 0xffff000005237812 */ /* 0x000fe200078ec0ff */
[----:B----4-:R-:W-:Y:S01]  /*d440*/  IMAD.U32 R37, R13, 0x10000, RZ ;  /* 0x000100000d257824 */ /* 0x010fe200078e00ff */
        /* <DEDUP_REMOVED lines=46> */
.L_x_687:
[----:B------:R-:W-:Y:S05]  /*d730*/  BSYNC.RECONVERGENT B0 ;  /* 0x0000000000007941 */ /* 0x000fea0003800200 */
.L_x_686:
[----:B-----5:R1:W-:Y:S02]  /*d740*/  STS.128 [R175+0x1800], R16 ;  /* 0x00180010af007388 */ /* 0x0203e40000000c00 */
.L_x_685:
[----:B------:R-:W-:Y:S05]  /*d750*/  BSYNC.RECONVERGENT B1 ;  /* 0x0000000000017941 */ /* 0x000fea0003800200 */
.L_x_684:
[----:B------:R-:W-:-:S13]  /*d760*/  ISETP.GE.AND P0, PT, R116, R25, PT ;  /* 0x000000197400720c */ /* 0x000fda0003f06270 */
[----:B------:R1:W-:Y:S01]  /*d770*/  @P0 STS.128 [R175+0x2800], RZ ;  /* 0x002800ffaf000388 */ /* 0x0003e20000000c00 */
[----:B------:R-:W-:Y:S05]  /*d780*/  @P0 BRA `(.L_x_644) ;  /* 0x0000000400580947 */ /* 0x000fea0003800000 */
[----:B-----5:R1:W5:Y:S01]  /*d790*/  LDG.E.128 R4, desc[UR6][R28.64+0x80] ;  /* 0x000080061c047981 */ /* 0x020362000c1e1d00 */
[----:B------:R-:W-:Y:S01]  /*d7a0*/  ISETP.GE.AND P0, PT, R116, R21, PT ;  /* 0x000000157400720c */ /* 0x000fe20003f06270 */
[----:B------:R-:W-:-:S12]  /*d7b0*/  BSSY.RECONVERGENT B0, `(.L_x_688) ;  /* 0x0000052000007945 */ /* 0x000fd80003800200 */
[----:B------:R-:W-:Y:S05]  /*d7c0*/  @P0 BRA `(.L_x_689) ;  /* 0x0000000400400947 */ /* 0x000fea0003800000 */
[----:B------:R-:W-:Y:S01]  /*d7d0*/  ISETP.GE.U32.AND P0, PT, R116, R27, PT ;  /* 0x0000001b7400720c */ /* 0x000fe20003f06070 */
[----:B------:R-:W2:Y:S01]  /*d7e0*/  LDCU.64 UR8, c[0x0][0x4d0] ;  /* 0x00009a00ff0877ac */ /* 0x000ea20008000a00 */
[--C-:B------:R-:W-:Y:S02]  /*d7f0*/  SHF.R.S32.HI R3, RZ, 0x1f, R23.reuse ;  /* 0x0000001fff037819 */ /* 0x100fe40000011417 */
[----:B------:R-:W-:Y:S02]  /*d800*/  SEL R2, R22, RZ, P0 ;  /* 0x000000ff16027207 */ /* 0x000fe40000000000 */
[----:B------:R-:W-:Y:S02]  /*d810*/  SEL R24, R24, RZ, P0 ;  /* 0x000000ff18187207 */ /* 0x000fe40000000000 */
[----:B------:R-:W-:Y:S02]  /*d820*/  IADD3 R2, P2, P1, R2, R0, R23 ;  /* 0x0000000002027210 */ /* 0x000fe4000795e017 */
[----:B------:R-:W-:-:S02]  /*d830*/  SEL R27, R27, R22, !P0 ;  /* 0x000000161b1b7207 */ /* 0x000fc40004000000 */
[----:B------:R-:W-:Y:S01]  /*d840*/  IADD3.X R3, PT, PT, R24, R20, R3, P2, P1 ;  /* 0x0000001418037210 */ /* 0x000fe200017e2403 */
[C---:B------:R-:W-:Y:S02]  /*d850*/  IMAD.SHL.U32 R0, R2.reuse, 0x2, RZ ;  /* 0x0000000202007824 */ /* 0x040fe400078e00ff */
[----:B-1-3--:R-:W-:Y:S01]  /*d860*/  IMAD.WIDE R16, R27, 0x2, R28 ;  /* 0x000000021b107825 */ /* 0x00afe200078e021c */
[----:B------:R-:W-:Y:S02]  /*d870*/  SHF.L.U64.HI R2, R2, 0x1, R3 ;  /* 0x0000000102027819 */ /* 0x000fe40000010203 */
[----:B--2---:R-:W-:-:S03]  /*d880*/  IADD3 R8, P1, PT, R0, UR8, RZ ;  /* 0x0000000800087c10 */ /* 0x004fc6000ff3e0ff */
[----:B------:R-:W2:Y:S01]  /*d890*/  LDG.E.128 R16, desc[UR6][R16.64+0x80] ;  /* 0x0000800610107981 */ /* 0x000ea2000c1e1d00 */
[----:B------:R-:W-:Y:S01]  /*d8a0*/  IADD3.X R9, PT, PT, R2, UR9, RZ, P1, !PT ;  /* 0x0000000902097c10 */ /* 0x000fe20008ffe4ff */
[----:B------:R-:W1:Y:S05]  /*d8b0*/  LDCU.64 UR8, c[0x0][0x4c8] ;  /* 0x00009900ff0877ac */ /* 0x000e6a0008000a00 */
[----:B------:R-:W3:Y:S01]  /*d8c0*/  LDG.E.128 R8, desc[UR6][R8.64+0x80] ;  /* 0x0000800608087981 */ /* 0x000ee2000c1e1d00 */
[----:B-1----:R-:W-:-:S04]  /*d8d0*/  IADD3 R12, P1, PT, R0, UR8, RZ ;  /* 0x00000008000c7c10 */ /* 0x002fc8000ff3e0ff */
[----:B------:R-:W-:-:S06]  /*d8e0*/  IADD3.X R13, PT, PT, R2, UR9, RZ, P1, !PT ;  /* 0x00000009020d7c10 */ /* 0x000fcc0008ffe4ff */
[----:B------:R-:W4:Y:S01]  /*d8f0*/  LDG.E.128 R12, desc[UR6][R12.64+0x80] ;  /* 0x000080060c0c7981 */ /* 0x000f22000c1e1d00 */
[C---:B-----5:R-:W-:Y:S01]  /*d900*/  LOP3.LUT R0, R5.reuse, 0xffff0000, RZ, 0xc0, !PT ;  /* 0xffff000005007812 */ /* 0x060fe200078ec0ff */
[----:B------:R-:W-:Y:S01]  /*d910*/  IMAD.U32 R3, R4, 0x10000, RZ ;  /* 0x0001000004037824 */ /* 0x000fe200078e00ff */
[----:B------:R-:W-:Y:S01]  /*d920*/  SHF.L.U32 R21, R5, 0x10, RZ ;  /* 0x0000001005157819 */ /* 0x000fe200000006ff */
[----:B------:R-:W-:Y:S01]  /*d930*/  IMAD.U32 R20, R6, 0x10000, RZ ;  /* 0x0001000006147824 */ /* 0x000fe200078e00ff */
[----:B------:R-:W-:Y:S01]  /*d940*/  LOP3.LUT R2, R4, 0xffff0000, RZ, 0xc0, !PT ;  /* 0xffff000004027812 */ /* 0x000fe200078ec0ff */
[C---:B------:R-:W-:Y:S01]  /*d950*/  IMAD.U32 R23, R7.reuse, 0x10000, RZ ;  /* 0x0001000007177824 */ /* 0x040fe200078e00ff */
[----:B------:R-:W-:Y:S02]  /*d960*/  LOP3.LUT R5, R6, 0xffff0000, RZ, 0xc0, !PT ;  /* 0xffff000006057812 */ /* 0x000fe400078ec0ff */
[----:B------:R-:W-:Y:S01]  /*d970*/  LOP3.LUT R4, R7, 0xffff0000, RZ, 0xc0, !PT ;  /* 0xffff000007047812 */ /* 0x000fe200078ec0ff */
[C---:B--2---:R-:W-:Y:S01]  /*d980*/  IMAD.U32 R6, R17.reuse, 0x10000, RZ ;  /* 0x0001000011067824 */ /* 0x044fe200078e00ff */
[----:B------:R-:W-:Y:S01]  /*d990*/  LOP3.LUT R25, R17, 0xffff0000, RZ, 0xc0, !PT ;  /* 0xffff000011197812 */ /* 0x000fe200078ec0ff */
[----:B------:R-:W-:Y:S01]  /*d9a0*/  IMAD.U32 R24, R18, 0x10000, RZ ;  /* 0x0001000012187824 */ /* 0x000fe200078e00ff */
[----:B------:R-:W-:-:S02]  /*d9b0*/  SHF.L.U32 R22, R16, 0x10, RZ ;  /* 0x0000001010167819 */ /* 0x000fc400000006ff */
[----:B------:R-:W-:Y:S02]  /*d9c0*/  LOP3.LUT R7, R16, 0xffff0000, RZ, 0xc0, !PT ;  /* 0xffff000010077812 */ /* 0x000fe400078ec0ff */
[----:B------:R-:W-:Y:S01]  /*d9d0*/  LOP3.LUT R17, R18, 0xffff0000, RZ, 0xc0, !PT ;  /* 0xffff000012117812 */ /* 0x000fe200078ec0ff */
[C---:B---3--:R-:W-:Y:S01]  /*d9e0*/  IMAD.U32 R27, R8.reuse, 0x10000, RZ ;  /* 0x00010000081b7824 */ /* 0x048fe200078e00ff */
[C---:B------:R-:W-:Y:S02]  /*d9f0*/  SHF.L.U32 R16, R19.reuse, 0x10, RZ ;  /* 0x0000001013107819 */ /* 0x040fe400000006ff */
[----:B------:R-:W-:Y:S01]  /*da00*/  LOP3.LUT R18, R19, 0xffff0000, RZ, 0xc0, !PT ;  /* 0xffff000013127812 */ /* 0x000fe200078ec0ff */
[----:B------:R-:W-:Y:S01]  /*da10*/  IMAD.U32 R19, R9, 0x10000, RZ ;  /* 0x0001000009137824 */ /* 0x000fe200078e00ff */
[----:B------:R-:W-:Y:S01]  /*da20*/  LOP3.LUT R8, R8, 0xffff0000, RZ, 0xc0, !PT ;  /* 0xffff000008087812 */ /* 0x000fe200078ec0ff */
[----:B------:R-:W-:Y:S01]  /*da30*/  @!P0 FADD.FTZ R27, -R27, -RZ ;  /* 0x800000ff1b1b8221 */ /* 0x000fe20000010100 */
        /* <DEDUP_REMOVED lines=8> */
[----:B------:R-:W-:Y:S01]  /*dac0*/  FMUL.FTZ R6, R6, R19 ;  /* 0x0000001306067220 */ /* 0x000fe20000410000 */
[----:B------:R-:W-:Y:S01]  /*dad0*/  @!P0 FADD.FTZ R11, -R11, -RZ ;  /* 0x800000ff0b0b8221 */ /* 0x000fe20000010100 */
[----:B------:R-:W-:Y:S01]  /*dae0*/  @!P0 FADD.FTZ R9, -R9, -RZ ;  /* 0x800000ff09098221 */ /* 0x000fe20000010100 */
[----:B------:R-:W-:Y:S01]  /*daf0*/  @!P0 FADD.FTZ R10, -R10, -RZ ;  /* 0x800000ff0a0a8221 */ /* 0x000fe20000010100 */
[----:B------:R-:W-:Y:S01]  /*db00*/  FMUL.FTZ R7, R7, R8 ;  /* 0x0000000807077220 */ /* 0x000fe20000410000 */
[----:B------:R-:W-:Y:S01]  /*db10*/  @!P0 FADD.FTZ R29, -R29, -RZ ;  /* 0x800000ff1d1d8221 */ /* 0x000fe20000010100 */
[----:B------:R-:W-:Y:S01]  /*db20*/  FMUL.FTZ R25, R25, R28 ;  /* 0x0000001c19197220 */ /* 0x000fe20000410000 */
[----:B------:R-:W-:Y:S01]  /*db30*/  FMUL.FTZ R11, R18, R11 ;  /* 0x0000000b120b7220 */ /* 0x000fe20000410000 */
[C---:B----4-:R-:W-:Y:S01]  /*db40*/  LOP3.LUT R19, R13.reuse, 0xffff0000, RZ, 0xc0, !PT ;  /* 0xffff00000d137812 */ /* 0x050fe200078ec0ff */
[----:B------:R-:W-:-:S02]  /*db50*/  IMAD.U32 R8, R13, 0x10000, RZ ;  /* 0x000100000d087824 */ /* 0x000fc400078e00ff */
[----:B------:R-:W-:Y:S01]  /*db60*/  FMUL.FTZ R10, R17, R10 ;  /* 0x0000000a110a7220 */ /* 0x000fe20000410000 */
[----:B------:R-:W-:Y:S01]  /*db70*/  FMUL.FTZ R16, R16, R9 ;  /* 0x0000000910107220 */ /* 0x000fe20000410000 */
[----:B------:R-:W-:Y:S01]  /*db80*/  SHF.L.U32 R18, R14, 0x10, RZ ;  /* 0x000000100e127819 */ /* 0x000fe200000006ff */
        /* <DEDUP_REMOVED lines=20> */
.L_x_689:
[----:B------:R-:W-:Y:S05]  /*dcd0*/  BSYNC.RECONVERGENT B0 ;  /* 0x0000000000007941 */ /* 0x000fea0003800200 */
.L_x_688:
[----:B-----5:R1:W-:Y:S02]  /*dce0*/  STS.128 [R175+0x2800], R4 ;  /* 0x00280004af007388 */ /* 0x0203e40000000c00 */
.L_x_644:
[----:B------:R-:W-:Y:S05]  /*dcf0*/  BSYNC.RECONVERGENT B3 ;  /* 0x0000000000037941 */ /* 0x000fea0003800200 */
.L_x_639:
[----:B-12-4-:R-:W-:Y:S01]  /*dd00*/  IADD3 R5, PT, PT, -R58, R59, RZ ;  /* 0x0000003b3a057210 */ /* 0x016fe20007ffe1ff */
[----:B------:R-:W-:Y:S03]  /*dd10*/  BSSY.RECONVERGENT B0, `(.L_x_690) ;  /* 0x000001b000007945 */ /* 0x000fe60003800200 */
[----:B------:R-:W-:-:S13]  /*dd20*/  ISETP.GE.AND P3, PT, R110, R5, PT ;  /* 0x000000056e00720c */ /* 0x000fda0003f66270 */
[----:B------:R-:W-:Y:S05]  /*dd30*/  @P3 BRA `(.L_x_691) ;  /* 0x0000000000603947 */ /* 0x000fea0003800000 */
[----:B------:R-:W1:Y:S02]  /*dd40*/  LDCU UR5, c[0x0][0x440] ;  /* 0x00008800ff0577ac */ /* 0x000e640008000800 */
[----:B-1----:R-:W-:Y:S02]  /*dd50*/  ISETP.GE.AND P1, PT, R118, UR5, PT ;  /* 0x0000000576007c0c */ /* 0x002fe4000bf26270 */
[----:B------:R-:W-:-:S11]  /*dd60*/  ISETP.GE.AND P0, PT, R117, UR5, PT ;  /* 0x0000000575007c0c */ /* 0x000fd6000bf06270 */
[----:B------:R-:W-:Y:S02]  /*dd70*/  @!P1 IMAD.MOV.U32 R167, RZ, RZ, R165 ;  /* 0x000000ffffa79224 */ /* 0x000fe400078e00a5 */
        /* <DEDUP_REMOVED lines=19> */
.L_x_692:
[----:B------:R2:W-:Y:S02]  /*deb0*/  STS.128 [R175+0x7000], RZ ;  /* 0x007000ffaf007388 */ /* 0x0005e40000000c00 */
.L_x_691:
[----:B------:R-:W-:Y:S05]  /*dec0*/  BSYNC.RECONVERGENT B0 ;  /* 0x0000000000007941 */ /* 0x000fea0003800200 */
.L_x_690:
[----:B------:R-:W-:Y:S01]  /*ded0*/  ISETP.GE.AND P0, PT, R26, R5, PT ;  /* 0x000000051a00720c */ /* 0x000fe20003f06270 */
[----:B------:R-:W-:-:S12]  /*dee0*/  BSSY.RECONVERGENT B0, `(.L_x_693) ;  /* 0x0000019000007945 */ /* 0x000fd80003800200 */
        /* <DEDUP_REMOVED lines=23> */
.L_x_695:
[----:B------:R1:W-:Y:S02]  /*e060*/  STS.128 [R175+0x7800], RZ ;  /* 0x007800ffaf007388 */ /* 0x0003e40000000c00 */
.L_x_694:
[----:B------:R-:W-:Y:S05]  /*e070*/  BSYNC.RECONVERGENT B0 ;  /* 0x0000000000007941 */ /* 0x000fea0003800200 */
.L_x_693:
[----:B------:R-:W-:Y:S01]  /*e080*/  IADD3 R10, PT, PT, R110, 0x40, RZ ;  /* 0x000000406e0a7810 */ /* 0x000fe20007ffe0ff */
[----:B------:R-:W-:Y:S03]  /*e090*/  BSSY.RECONVERGENT B0, `(.L_x_696) ;  /* 0x000001b000007945 */ /* 0x000fe60003800200 */
[----:B------:R-:W-:-:S13]  /*e0a0*/  ISETP.GE.AND P0, PT, R10, R5, PT ;  /* 0x000000050a00720c */ /* 0x000fda0003f06270 */
[----:B------:R-:W-:Y:S05]  /*e0b0*/  @P0 BRA `(.L_x_697) ;  /* 0x0000000000600947 */ /* 0x000fea0003800000 */
[----:B-1----:R-:W3:Y:S01]  /*e0c0*/  LDC.64 R2, c[0x0][0x3b8] ;  /* 0x0000ee00ff027b82 */ /* 0x002ee20000000a00 */
[----:B------:R-:W1:Y:S02]  /*e0d0*/  LDCU UR5, c[0x0][0x440] ;  /* 0x00008800ff0577ac */ /* 0x000e640008000800 */
[----:B-1----:R-:W-:Y:S02]  /*e0e0*/  ISETP.GE.AND P1, PT, R118, UR5, PT ;  /* 0x0000000576007c0c */ /* 0x002fe4000bf26270 */
[----:B------:R-:W-:Y:S02]  /*e0f0*/  ISETP.GE.AND P0, PT, R117, UR5, PT ;  /* 0x0000000575007c0c */ /* 0x000fe4000bf06270 */
[----:B---3--:R-:W-:-:S04]  /*e100*/  LEA R6, P2, R2, R166, 0x7 ;  /* 0x000000a602067211 */ /* 0x008fc800078438ff */
[----:B-----5:R-:W-:-:S05]  /*e110*/  LEA.HI.X R7, R2, R165, R3, 0x7, P2 ;  /* 0x000000a502077211 */ /* 0x020fca00010f3c03 */
        /* <DEDUP_REMOVED lines=17> */
.L_x_698:
[----:B------:R3:W-:Y:S02]  /*e230*/  STS.128 [R175+0x8000], RZ ;  /* 0x008000ffaf007388 */ /* 0x0007e40000000c00 */
.L_x_697:
[----:B------:R-:W-:Y:S05]  /*e240*/  BSYNC.RECONVERGENT B0 ;  /* 0x0000000000007941 */ /* 0x000fea0003800200 */
.L_x_696:
[----:B------:R-:W-:Y:S01]  /*e250*/  VIADD R8, R110, 0x60 ;  /* 0x000000606e087836 */ /* 0x000fe20000000000 */
[----:B------:R-:W-:Y:S01]  /*e260*/  BSSY.RECONVERGENT B0, `(.L_x_699) ;  /* 0x0000021000007945 */ /* 0x000fe20003800200 */
[C---:B------:R-:W-:Y:S02]  /*e270*/  IMAD.SHL.U32 R4, R160.reuse, 0x20, RZ ;  /* 0x00000020a0047824 */ /* 0x040fe400078e00ff */
[----:B-1-3--:R-:W-:Y:S01]  /*e280*/  IMAD.SHL.U32 R6, R160, 0x10, RZ ;  /* 0x00000010a0067824 */ /* 0x00afe200078e00ff */
[----:B------:R-:W-:Y:S02]  /*e290*/  ISETP.GE.AND P0, PT, R8, R5, PT ;  /* 0x000000050800720c */ /* 0x000fe40003f06270 */
[----:B------:R-:W-:Y:S02]  /*e2a0*/  LOP3.LUT R44, R4, 0x120, RZ, 0xc0, !PT ;  /* 0x00000120042c7812 */ /* 0x000fe400078ec0ff */
[----:B----4-:R-:W-:-:S09]  /*e2b0*/  LOP3.LUT R164, R6, 0x3e00, RZ, 0xc0, !PT ;  /* 0x00003e0006a47812 */ /* 0x010fd200078ec0ff */
[----:B------:R-:W-:Y:S05]  /*e2c0*/  @P0 BRA `(.L_x_700) ;  /* 0x0000000000680947 */ /* 0x000fea0003800000 */
[----:B------:R-:W1:Y:S01]  /*e2d0*/  LDC.64 R2, c[0x0][0x3b8] ;  /* 0x0000ee00ff027b82 */ /* 0x000e620000000a00 */
[----:B------:R-:W3:Y:S01]  /*e2e0*/  LDCU UR5, c[0x0][0x440] ;  /* 0x00008800ff0577ac */ /* 0x000ee20008000800 */
[----:B------:R-:W-:Y:S01]  /*e2f0*/  IMAD.MOV.U32 R167, RZ, RZ, R165 ;  /* 0x000000ffffa77224 */ /* 0x000fe200078e00a5 */
[----:B---3--:R-:W-:Y:S02]  /*e300*/  ISETP.GE.AND P1, PT, R118, UR5, PT ;  /* 0x0000000576007c0c */ /* 0x008fe4000bf26270 */
[----:B------:R-:W-:Y:S01]  /*e310*/  ISETP.GE.AND P0, PT, R117, UR5, PT ;  /* 0x0000000575007c0c */ /* 0x000fe2000bf06270 */
[----:B-1----:R-:W-:-:S04]  /*e320*/  IMAD.WIDE.U32 R12, R2, 0xc0, R166 ;  /* 0x000000c0020c7825 */ /* 0x002fc800078e00a6 */
[----:B------:R-:W-:-:S05]  /*e330*/  IMAD R3, R3, 0xc0, RZ ;  /* 0x000000c003037824 */ /* 0x000fca00078e02ff */
[----:B------:R-:W-:-:S05]  /*e340*/  IADD3 R13, PT, PT, R3, R13, RZ ;  /* 0x0000000d030d7210 */ /* 0x000fca0007ffe0ff */
        /* <DEDUP_REMOVED lines=17> */
.L_x_701:
[----:B------:R4:W-:Y:S02]  /*e460*/  STS.128 [R175+0x8800], RZ ;  /* 0x008800ffaf007388 */ /* 0x0009e40000000c00 */
.L_x_700:
[----:B------:R-:W-:Y:S05]  /*e470*/  BSYNC.RECONVERGENT B0 ;  /* 0x0000000000007941 */ /* 0x000fea0003800200 */
.L_x_699:
[----:B------:R-:W0:Y:S01]  /*e480*/  LDGDEPBAR ;  /* 0x00000000000079af */ /* 0x000e220000000000 */
[----:B------:R-:W1:Y:S01]  /*e490*/  LDCU UR5, c[0x0][0x508] ;  /* 0x0000a100ff0577ac */ /* 0x000e620008000800 */
[----:B------:R-:W-:Y:S01]  /*e4a0*/  LOP3.LUT R72, R72, 0x1f0, RZ, 0xc0, !PT ;  /* 0x000001f048487812 */ /* 0x000fe200078ec0ff */
[----:B------:R-:W-:Y:S01]  /*e4b0*/  BSSY.RECONVERGENT B0, `(.L_x_702) ;  /* 0x0000023000007945 */ /* 0x000fe20003800200 */
[----:B------:R-:W-:Y:S02]  /*e4c0*/  LOP3.LUT R111, R110, 0x7, RZ, 0xc0, !PT ;  /* 0x000000076e6f7812 */ /* 0x000fe400078ec0ff */
[----:B------:R-:W-:-:S04]  /*e4d0*/  IADD3 R72, PT, PT, R72, 0x1, R173 ;  /* 0x0000000148487810 */ /* 0x000fc80007ffe0ad */
[----:B------:R-:W-:-:S04]  /*e4e0*/  IADD3 R0, PT, PT, -R174, R72, R111 ;  /* 0x00000048ae007210 */ /* 0x000fc80007ffe16f */
[----:B-1----:R-:W-:Y:S01]  /*e4f0*/  IADD3 R0, PT, PT, R0, UR5, R59 ;  /* 0x0000000500007c10 */ /* 0x002fe2000fffe03b */
[----:B------:R-:W-:-:S04]  /*e500*/  DEPBAR.LE SB0, 0x0 ;  /* 0x000080000000791a */ /* 0x000fc80000000000 */
[----:B------:R-:W-:Y:S06]  /*e510*/  BAR.SYNC.DEFER_BLOCKING 0x0 ;  /* 0x0000000000007b1d */ /* 0x000fec0000010000 */
[----:B------:R-:W-:Y:S05]  /*e520*/  @P3 BRA `(.L_x_703) ;  /* 0x0000000000603947 */ /* 0x000fea0003800000 */
[----:B------:R-:W1:Y:S02]  /*e530*/  LDCU UR5, c[0x0][0x440] ;  /* 0x00008800ff0577ac */ /* 0x000e640008000800 */
[----:B-1----:R-:W-:Y:S02]  /*e540*/  ISETP.GE.AND P1, PT, R118, UR5, PT ;  /* 0x0000000576007c0c */ /* 0x002fe4000bf26270 */
        /* <DEDUP_REMOVED lines=20> */
.L_x_704:
[----:B------:R1:W-:Y:S01]  /*e690*/  STS.128 [R175+0xd000], RZ ;  /* 0x00d000ffaf007388 */ /* 0x0003e20000000c00 */
[----:B------:R-:W-:Y:S05]  /*e6a0*/  BRA `(.L_x_705) ;  /* 0x00000000000c7947 */ /* 0x000fea0003800000 */
.L_x_703:
[----:B------:R1:W-:Y:S04]  /*e6b0*/  STS.128 [R175+0x9000], RZ ;  /* 0x009000ffaf007388 */ /* 0x0003e80000000c00 */
[----:B------:R1:W-:Y:S04]  /*e6c0*/  STS.128 [R175+0xb000], RZ ;  /* 0x00b000ffaf007388 */ /* 0x0003e80000000c00 */
[----:B------:R1:W-:Y:S02]  /*e6d0*/  STS.128 [R175+0xd000], RZ ;  /* 0x00d000ffaf007388 */ /* 0x0003e40000000c00 */
.L_x_705:
[----:B------:R-:W-:Y:S05]  /*e6e0*/  BSYNC.RECONVERGENT B0 ;  /* 0x0000000000007941 */ /* 0x000fea0003800200 */
.L_x_702:
[----:B------:R-:W-:Y:S01]  /*e6f0*/  ISETP.GE.AND P0, PT, R26, R5, PT ;  /* 0x000000051a00720c */ /* 0x000fe20003f06270 */
[----:B------:R-:W-:-:S12]  /*e700*/  BSSY.RECONVERGENT B0, `(.L_x_706) ;  /* 0x000001c000007945 */ /* 0x000fd80003800200 */
[----:B------:R1:W-:Y:S04]  /*e710*/  @P0 STS.128 [R175+0x9800], RZ ;  /* 0x009800ffaf000388 */ /* 0x0003e80000000c00 */
[----:B------:R1:W-:Y:S04]  /*e720*/  @P0 STS.128 [R175+0xb800], RZ ;  /* 0x00b800ffaf000388 */ /* 0x0003e80000000c00 */
[----:B------:R1:W-:Y:S01]  /*e730*/  @P0 STS.128 [R175+0xd800], RZ ;  /* 0x00d800ffaf000388 */ /* 0x0003e20000000c00 */
[----:B------:R-:W-:Y:S05]  /*e740*/  @P0 BRA `(.L_x_707) ;  /* 0x00000000005c0947 */ /* 0x000fea0003800000 */
[----:B------:R-:W2:Y:S01]  /*e750*/  LDCU UR5, c[0x0][0x440] ;  /* 0x00008800ff0577ac */ /* 0x000ea20008000800 */
[----:B-1----:R-:W-:-:S04]  /*e760*/  LEA R2, P2, R63, R168, 0x1 ;  /* 0x000000a83f027211 */ /* 0x002fc800078408ff */
[----:B------:R-:W-:Y:S02]  /*e770*/  LEA.HI.X R3, R63, R169, R64, 0x1, P2 ;  /* 0x000000a93f037211 */ /* 0x000fe400010f0c40 */
[----:B--2---:R-:W-:Y:S02]  /*e780*/  ISETP.GE.AND P1, PT, R118, UR5, PT ;  /* 0x0000000576007c0c */ /* 0x004fe4000bf26270 */
        /* <DEDUP_REMOVED lines=18> */
.L_x_708:
[----:B------:R2:W-:Y:S02]  /*e8b0*/  STS.128 [R175+0xd800], RZ ;  /* 0x00d800ffaf007388 */ /* 0x0005e40000000c00 */
.L_x_707:
[----:B------:R-:W-:Y:S05]  /*e8c0*/  BSYNC.RECONVERGENT B0 ;  /* 0x0000000000007941 */ /* 0x000fea0003800200 */
.L_x_706:
[----:B------:R-:W-:Y:S01]  /*e8d0*/  ISETP.GE.AND P0, PT, R10, R5, PT ;  /* 0x000000050a00720c */ /* 0x000fe20003f06270 */
[----:B------:R-:W-:-:S12]  /*e8e0*/  BSSY.RECONVERGENT B0, `(.L_x_709) ;  /* 0x000001d000007945 */ /* 0x000fd80003800200 */
[----:B------:R1:W-:Y:S04]  /*e8f0*/  @P0 STS.128 [R175+0xa000], RZ ;  /* 0x00a000ffaf000388 */ /* 0x0003e80000000c00 */
[----:B------:R1:W-:Y:S04]  /*e900*/  @P0 STS.128 [R175+0xc000], RZ ;  /* 0x00c000ffaf000388 */ /* 0x0003e80000000c00 */
[----:B------:R1:W-:Y:S01]  /*e910*/  @P0 STS.128 [R175+0xe000], RZ ;  /* 0x00e000ffaf000388 */ /* 0x0003e20000000c00 */
[----:B------:R-:W-:Y:S05]  /*e920*/  @P0 BRA `(.L_x_710) ;  /* 0x0000000000600947 */ /* 0x000fea0003800000 */
[----:B-12---:R-:W1:Y:S01]  /*e930*/  LDC.64 R2, c[0x0][0x3c0] ;  /* 0x0000f000ff027b82 */ /* 0x006e620000000a00 */
[----:B------:R-:W2:Y:S02]  /*e940*/  LDCU UR5, c[0x0][0x440] ;  /* 0x00008800ff0577ac */ /* 0x000ea40008000800 */
[----:B--2---:R-:W-:Y:S02]  /*e950*/  ISETP.GE.AND P1, PT, R118, UR5, PT ;  /* 0x0000000576007c0c */ /* 0x004fe4000bf26270 */
[----:B------:R-:W-:Y:S02]  /*e960*/  ISETP.GE.AND P0, PT, R117, UR5, PT ;  /* 0x0000000575007c0c */ /* 0x000fe4000bf06270 */
[----:B-1----:R-:W-:-:S04]  /*e970*/  LEA R10, P2, R2, R168, 0x7 ;  /* 0x000000a8020a7211 */ /* 0x002fc800078438ff */
[----:B------:R-:W-:-:S05]  /*e980*/  LEA.HI.X R11, R2, R169, R3, 0x7, P2 ;  /* 0x000000a9020b7211 */ /* 0x000fca00010f3c03 */
        /* <DEDUP_REMOVED lines=17> */
.L_x_711:
[----:B------:R2:W-:Y:S02]  /*eaa0*/  STS.128 [R175+0xe000], RZ ;  /* 0x00e000ffaf007388 */ /* 0x0005e40000000c00 */
.L_x_710:
[----:B------:R-:W-:Y:S05]  /*eab0*/  BSYNC.RECONVERGENT B0 ;  /* 0x0000000000007941 */ /* 0x000fea0003800200 */
.L_x_709:
[----:B------:R-:W-:Y:S01]  /*eac0*/  ISETP.GE.AND P0, PT, R8, R5, PT ;  /* 0x000000050800720c */ /* 0x000fe20003f06270 */
[----:B------:R-:W-:Y:S01]  /*ead0*/  BSSY.RECONVERGENT B0, `(.L_x_712) ;  /* 0x000001f000007945 */ /* 0x000fe20003800200 */
[----:B------:R-:W-:-:S11]  /*eae0*/  IADD3 R164, PT, PT, R57, R44, R164 ;  /* 0x0000002c39a47210 */ /* 0x000fd60007ffe0a4 */
[----:B------:R1:W-:Y:S04]  /*eaf0*/  @P0 STS.128 [R175+0xa800], RZ ;  /* 0x00a800ffaf000388 */ /* 0x0003e80000000c00 */
[----:B------:R1:W-:Y:S04]  /*eb00*/  @P0 STS.128 [R175+0xc800], RZ ;  /* 0x00c800ffaf000388 */ /* 0x0003e80000000c00 */
[----:B------:R1:W-:Y:S01]  /*eb10*/  @P0 STS.128 [R175+0xe800], RZ ;  /* 0x00e800ffaf000388 */ /* 0x0003e20000000c00 */
[----:B------:R-:W-:Y:S05]  /*eb20*/  @P0 BRA `(.L_x_713) ;  /* 0x0000000000640947 */ /* 0x000fea0003800000 */
[----:B-12---:R-:W1:Y:S01]  /*eb30*/  LDC.64 R2, c[0x0][0x3c0] ;  /* 0x0000f000ff027b82 */ /* 0x006e620000000a00 */
[----:B------:R-:W2:Y:S02]  /*eb40*/  LDCU UR5, c[0x0][0x440] ;  /* 0x00008800ff0577ac */ /* 0x000ea40008000800 */
[----:B--2---:R-:W-:Y:S02]  /*eb50*/  ISETP.GE.AND P1, PT, R118, UR5, PT ;  /* 0x0000000576007c0c */ /* 0x004fe4000bf26270 */
        /* <DEDUP_REMOVED lines=21> */
.L_x_714:
[----:B------:R2:W-:Y:S02]  /*ecb0*/  STS.128 [R175+0xe800], RZ ;  /* 0x00e800ffaf007388 */ /* 0x0005e40000000c00 */
.L_x_713:
[----:B------:R-:W-:Y:S05]  /*ecc0*/  BSYNC.RECONVERGENT B0 ;  /* 0x0000000000007941 */ /* 0x000fea0003800200 */
.L_x_712:
[----:B-12---:R-:W-:Y:S01]  /*ecd0*/  LOP3.LUT R3, R6, 0x100, RZ, 0xc0, !PT ;  /* 0x0000010006037812 */ /* 0x006fe200078ec0ff */
[----:B------:R-:W0:Y:S01]  /*ece0*/  LDGDEPBAR ;  /* 0x00000000000079af */ /* 0x000e220000000000 */
[----:B------:R-:W-:Y:S02]  /*ecf0*/  LOP3.LUT R163, R61, 0x8, R160, 0x78, !PT ;  /* 0x000000083da37812 */ /* 0x000fe400078e78a0 */
[----:B------:R-:W-:Y:S01]  /*ed00*/  LOP3.LUT R4, R3, 0x20, R4, 0xf8, !PT ;  /* 0x0000002003047812 */ /* 0x000fe200078ef804 */
[----:B------:R-:W-:Y:S01]  /*ed10*/  IMAD.MOV.U32 R3, RZ, RZ, 0x20 ;  /* 0x00000020ff037424 */ /* 0x000fe200078e00ff */
[----:B------:R-:W-:Y:S02]  /*ed20*/  LEA R164, R164, UR4, 0x1 ;  /* 0x00000004a4a47c11 */ /* 0x000fe4000f8e08ff */
[----:B------:R-:W-:Y:S01]  /*ed30*/  LOP3.LUT P0, RZ, R160, 0x4, RZ, 0xc0, !PT ;  /* 0x00000004a0ff7812 */ /* 0x000fe2000780c0ff */
[----:B------:R-:W-:Y:S01]  /*ed40*/  IMAD.IADD R163, R163, 0x1, R4 ;  /* 0x00000001a3a37824 */ /* 0x000fe200078e0204 */
[----:B------:R-:W-:Y:S01]  /*ed50*/  VIMNMX R144, PT, PT, R0, R59, PT ;  /* 0x0000003b00907248 */ /* 0x000fe20003fe0100 */
[----:B------:R-:W-:Y:S01]  /*ed60*/  LDSM.16.M88.4 R80, [R164] ;  /* 0x00000000a450783b */ /* 0x000fe20000000200 */
[----:B------:R-:W-:-:S02]  /*ed70*/  SEL R3, R3, 0xffffffe0, !P0 ;  /* 0xffffffe003037807 */ /* 0x000fc40004000000 */
[----:B------:R-:W-:Y:S01]  /*ed80*/  LEA R163, R163, UR4, 0x1 ;  /* 0x00000004a3a37c11 */ /* 0x000fe2000f8e08ff */
[----:B------:R-:W-:Y:S01]  /*ed90*/  LDSM.16.M88.4 R132, [R164+0x2000] ;  /* 0x00200000a484783b */ /* 0x000fe20000000200 */
[----:B------:R-:W-:Y:S01]  /*eda0*/  ISETP.NE.AND P0, PT, R56, 0x1, PT ;  /* 0x000000013800780c */ /* 0x000fe20003f05270 */
[----:B------:R-:W-:Y:S01]  /*edb0*/  IMAD.IADD R146, R164, 0x1, R3 ;  /* 0x00000001a4927824 */ /* 0x000fe200078e0203 */
[----:B------:R-:W-:Y:S01]  /*edc0*/  VIADDMNMX R59, R0, 0x8, R59, PT ;  /* 0x00000008003b7846 */ /* 0x000fe2000380013b */
[----:B------:R-:W1:Y:S01]  /*edd0*/  LDSM.16.M88.4 R28, [R163+0x3000] ;  /* 0x00300000a31c783b */ /* 0x000e620000000200 */
[----:B------:R-:W-:-:S03]  /*ede0*/  IMAD.IADD R145, R163, 0x1, R3 ;  /* 0x00000001a3917824 */ /* 0x000fc600078e0203 */
[----:B------:R-:W2:Y:S04]  /*edf0*/  LDSM.16.M88.4 R20, [R163+0x3400] ;  /* 0x00340000a314783b */ /* 0x000ea80000000200 */
[----:B---3--:R-:W3:Y:S04]  /*ee00*/  LDSM.16.M88.4 R12, [R163+0x3800] ;  /* 0x00380000a30c783b */ /* 0x008ee80000000200 */
[----:B-----5:R-:W4:Y:S04]  /*ee10*/  LDSM.16.M88.4 R4, [R163+0x3c00] ;  /* 0x003c0000a304783b */ /* 0x020f280000000200 */
[----:B------:R-:W4:Y:S04]  /*ee20*/  LDSM.16.M88.4 R104, [R163+0x4000] ;  /* 0x00400000a368783b */ /* 0x000f280000000200 */
[----:B------:R-:W4:Y:S04]  /*ee30*/  LDSM.16.M88.4 R96, [R163+0x4400] ;  /* 0x00440000a360783b */ /* 0x000f280000000200 */
[----:B------:R-:W4:Y:S04]  /*ee40*/  LDSM.16.M88.4 R88, [R163+0x4800] ;  /* 0x00480000a358783b */ /* 0x000f280000000200 */
[----:B------:R-:W4:Y:S04]  /*ee50*/  LDSM.16.M88.4 R36, [R163+0x4c00] ;  /* 0x004c0000a324783b */ /* 0x000f280000000200 */
[----:B------:R-:W-:Y:S04]  /*ee60*/  LDSM.16.M88.4 R60, [R146] ;  /* 0x00000000923c783b */ /* 0x000fe80000000200 */
[----:B------:R-:W4:Y:S04]  /*ee70*/  LDSM.16.M88.4 R112, [R145+0x3400] ;  /* 0x003400009170783b */ /* 0x000f280000000200 */
[----:B------:R-:W4:Y:S01]  /*ee80*/  LDSM.16.M88.4 R76, [R145+0x3800] ;  /* 0x00380000914c783b */ /* 0x000f220000000200 */
[C---:B-1----:R-:W-:Y:S03]  /*ee90*/  HMMA.16816.F32.BF16 R32, R80.reuse, R28, RZ ;  /* 0x0000001c5020723c */ /* 0x042fe600000418ff */
[----:B------:R-:W1:Y:S04]  /*eea0*/  LDSM.16.M88.4 R72, [R145+0x3c00] ;  /* 0x003c00009148783b */ /* 0x000e680000000200 */
[----:B------:R-:W1:Y:S01]  /*eeb0*/  LDSM.16.M88.4 R48, [R145+0x4000] ;  /* 0x004000009130783b */ /* 0x000e620000000200 */
        /* <DEDUP_REMOVED lines=9> */
[C---:B------:R-:W-:Y:S03]  /*ef50*/  HMMA.16816.F32.BF16 R108, R80.reuse, R104, RZ ;  /* 0x00000068506c723c */ /* 0x040fe600000418ff */
[----:B------:R-:W-:Y:S04]  /*ef60*/  LDSM.16.M88.4 R128, [R163+0x8000] ;  /* 0x00800000a380783b */ /* 0x000fe80000000200 */
[----:B------:R-:W-:Y:S01]  /*ef70*/  LDSM.16.M88.4 R124, [R163+0x8400] ;  /* 0x00840000a37c783b */ /* 0x000fe20000000200 */
        /* <DEDUP_REMOVED lines=18> */
[C---:B-1----:R-:W-:Y:S08]  /*f0a0*/  HMMA.16816.F32.BF16 R8, R60.reuse, R72, R8 ;  /* 0x000000483c08723c */ /* 0x042ff00000041808 */
        /* <DEDUP_REMOVED lines=23> */
[----:B------:R-:W1:Y:S07]  /*f220*/  LDSM.16.M88.4 R48, [R145+0x5400] ;  /* 0x005400009130783b */ /* 0x000e6e0000000200 */
        /* <DEDUP_REMOVED lines=22> */
[C---:B------:R-:W-:Y:S08]  /*f390*/  HMMA.16816.F32.BF16 R24, R52.reuse, R48, R24 ;  /* 0x000000303418723c */ /* 0x040ff00000041818 */
        /* <DEDUP_REMOVED lines=10> */
[----:B------:R-:W3:Y:S07]  /*f440*/  LDSM.16.M88.4 R72, [R145+0x7000] ;  /* 0x007000009148783b */ /* 0x000eee0000000200 */
[C---:B------:R-:W-:Y:S08]  /*f450*/  HMMA.16816.F32.BF16 R100, R52.reuse, R68, R100 ;  /* 0x000000443464723c */ /* 0x040ff00000041864 */
[C---:B------:R-:W-:Y:S01]  /*f460*/  HMMA.16816.F32.BF16 R96, R52.reuse, R70, R96 ;  /* 0x000000463460723c */ /* 0x040fe20000041860 */
[----:B------:R-:W3:Y:S07]  /*f470*/  LDSM.16.M88.4 R68, [R145+0x7400] ;  /* 0x007400009144783b */ /* 0x000eee0000000200 */
[C---:B----4-:R-:W-:Y:S08]  /*f480*/  HMMA.16816.F32.BF16 R92, R52.reuse, R64, R92 ;  /* 0x00000040345c723c */ /* 0x050ff0000004185c */
[C---:B------:R-:W-:Y:S01]  /*f490*/  HMMA.16816.F32.BF16 R88, R52.reuse, R66, R88 ;  /* 0x000000423458723c */ /* 0x040fe20000041858 */
[----:B------:R-:W4:Y:S07]  /*f4a0*/  LDSM.16.M88.4 R64, [R145+0x7800] ;  /* 0x007800009140783b */ /* 0x000f2e0000000200 */
[C---:B-1----:R-:W-:Y:S08]  /*f4b0*/  HMMA.16816.F32.BF16 R84, R52.reuse, R60, R84 ;  /* 0x0000003c3454723c */ /* 0x042ff00000041854 */
[----:B------:R-:W-:Y:S01]  /*f4c0*/  HMMA.16816.F32.BF16 R80, R52, R62, R80 ;  /* 0x0000003e3450723c */ /* 0x000fe20000041850 */
[----:B------:R-:W1:Y:S04]  /*f4d0*/  LDSM.16.M88.4 R60, [R145+0x7c00] ;  /* 0x007c0000913c783b */ /* 0x000e680000000200 */
[----:B------:R-:W1:Y:S03]  /*f4e0*/  LDSM.16.M88.4 R52, [R145+0x8000] ;  /* 0x008000009134783b */ /* 0x000e660000000200 */
[C---:B------:R-:W-:Y:S08]  /*f4f0*/  HMMA.16816.F32.BF16 R32, R132.reuse, R48, R32 ;  /* 0x000000308420723c */ /* 0x040ff00000041820 */
[C---:B------:R-:W-:Y:S01]  /*f500*/  HMMA.16816.F32.BF16 R28, R132.reuse, R50, R28 ;  /* 0x00000032841c723c */ /* 0x040fe2000004181c */
[----:B------:R-:W1:Y:S07]  /*f510*/  LDSM.16.M88.4 R48, [R145+0x8400] ;  /* 0x008400009130783b */ /* 0x000e6e0000000200 */
        /* <DEDUP_REMOVED lines=23> */
[C---:B-1----:R-:W-:Y:S08]  /*f690*/  HMMA.16816.F32.BF16 R8, R76.reuse, R60, R8 ;  /* 0x0000003c4c08723c */ /* 0x042ff00000041808 */
[C---:B------:R-:W-:Y:S08]  /*f6a0*/  HMMA.16816.F32.BF16 R4, R76.reuse, R62, R4 ;  /* 0x0000003e4c04723c */ /* 0x040ff00000041804 */
[C---:B------:R-:W-:Y:S08]  /*f6b0*/  HMMA.16816.F32.BF16 R108, R76.reuse, R52, R108 ;  /* 0x000000344c6c723c */ /* 0x040ff0000004186c */
[C---:B------:R-:W-:Y:S08]  /*f6c0*/  HMMA.16816.F32.BF16 R104, R76.reuse, R54, R104 ;  /* 0x000000364c68723c */ /* 0x040ff00000041868 */
[C---:B------:R-:W-:Y:S08]  /*f6d0*/  HMMA.16816.F32.BF16 R100, R76.reuse, R48, R100 ;  /* 0x000000304c64723c */ /* 0x040ff00000041864 */
        /* <DEDUP_REMOVED lines=10> */
[----:B------:R-:W1:Y:S01]  /*f780*/  LDCU UR10, c[0x0][0x3b8] ;  /* 0x00007700ff0a77ac */ /* 0x000e620008000800 */
[----:B------:R-:W-:Y:S02]  /*f790*/  UMOV UR8, URZ ;  /* 0x000000ff00087c82 */ /* 0x000fe40008000000 */
[----:B------:R-:W-:Y:S01]  /*f7a0*/  IADD3 R37, P1, PT, RZ, -UR8, RZ ;  /* 0x80000008ff257c10 */ /* 0x000fe2000ff3e0ff */
[----:B-1----:R-:W-:-:S06]  /*f7b0*/  USHF.L.U32 UR5, UR10, 0x7, URZ ;  /* 0x000000070a057899 */ /* 0x002fcc00080006ff */
[----:B------:R-:W-:-:S05]  /*f7c0*/  IMAD.X R0, RZ, RZ, ~UR5, P1 ;  /* 0x80000005ff007e24 */ /* 0x000fca00088e06ff */
[----:B------:R-:W-:-:S04]  /*f7d0*/  SHF.R.S64 R37, R37, 0x1f, R0 ;  /* 0x0000001f25257819 */ /* 0x000fc80000001000 */
[----:B------:R-:W-:-:S04]  /*f7e0*/  IADD3 R166, P1, PT, R37, R166, RZ ;  /* 0x000000a625a67210 */ /* 0x000fc80007f3e0ff */
[----:B------:R-:W-:Y:S01]  /*f7f0*/  LEA.HI.X.SX32 R165, R0, R165, 0x1, P1 ;  /* 0x000000a500a57211 */ /* 0x000fe200008f0eff */
[----:B------:R-:W-:Y:S08]  /*f800*/  BRA `(.L_x_717) ;  /* 0x0000000000f07947 */ /* 0x000ff00003800000 */
.L_x_716:
[----:B------:R-:W1:Y:S01]  /*f810*/  LDC R37, c[0x0][0x4f0] ;  /* 0x00013c00ff257b82 */ /* 0x000e620000000800 */
[----:B------:R-:W-:Y:S01]  /*f820*/  IADD3 R40, PT, PT, R45, -0x100, RZ ;  /* 0xffffff002d287810 */ /* 0x000fe20007ffe0ff */
[----:B------:R-:W2:Y:S01]  /*f830*/  LDCU.64 UR10, c[0x0][0x3b8] ;  /* 0x00007700ff0a77ac */ /* 0x000ea20008000a00 */
[----:B------:R-:W-:Y:S02]  /*f840*/  IABS R36, R58 ;  /* 0x0000003a00247213 */ /* 0x000fe40000000000 */
[----:B------:R-:W-:Y:S01]  /*f850*/  IABS R2, R40 ;  /* 0x0000002800027213 */ /* 0x000fe20000000000 */
[----:B------:R-:W3:Y:S01]  /*f860*/  LDCU.64 UR8, c[0x0][0x3a0] ;  /* 0x00007400ff0877ac */ /* 0x000ee20008000a00 */
        /* <DEDUP_REMOVED lines=36> */
[C---:B------:R-:W-:Y:S02]  /*fab0*/  IMAD.WIDE R42, R39.reuse, 0x4, R176 ;  /* 0x00000004272a7825 */ /* 0x040fe400078e02b0 */
[----:B------:R-:W4:Y:S04]  /*fac0*/  LDG.E R41, desc[UR6][R40.64] ;  /* 0x0000000628297981 */ /* 0x000f28000c1e1900 */
[----:B------:R-:W4:Y:S01]  /*fad0*/  LDG.E R0, desc[UR6][R42.64] ;  /* 0x000000062a007981 */ /* 0x000f22000c1e1900 */
[----:B------:R-:W-:-:S04]  /*fae0*/  IMAD.IADD R2, R39, 0x1, -R2 ;  /* 0x0000000127027824 */ /* 0x000fc800078e0a02 */
[----:B------:R-:W-:-:S04]  /*faf0*/  IMAD R37, R2, R37, -0x80 ;  /* 0xffffff8002257424 */ /* 0x000fc800078e0225 */
[----:B--2---:R-:W-:Y:S01]  /*fb00*/  IMAD.WIDE.U32 R38, R37, UR10, RZ ;  /* 0x0000000a25267c25 */ /* 0x004fe2000f8e00ff */
[----:B------:R-:W-:-:S05]  /*fb10*/  SHF.R.S32.HI R2, RZ, 0x1f, R37 ;  /* 0x0000001fff027819 */ /* 0x000fca0000011425 */
[----:B------:R-:W-:-:S04]  /*fb20*/  IMAD R2, R2, UR10, RZ ;  /* 0x0000000a02027c24 */ /* 0x000fc8000f8e02ff */
[----:B------:R-:W-:-:S04]  /*fb30*/  IMAD R2, R37, UR11, R2 ;  /* 0x0000000b25027c24 */ /* 0x000fc8000f8e0202 */
[----:B------:R-:W-:Y:S01]  /*fb40*/  IMAD.IADD R39, R39, 0x1, R2 ;  /* 0x0000000127277824 */ /* 0x000fe200078e0202 */
[----:B----4-:R-:W-:-:S04]  /*fb50*/  IADD3 R0, PT, PT, R41, -R0, RZ ;  /* 0x8000000029007210 */ /* 0x010fc80007ffe0ff */
[----:B------:R-:W-:Y:S01]  /*fb60*/  SHF.R.S32.HI R36, RZ, 0x1f, R0 ;  /* 0x0000001fff247819 */ /* 0x000fe20000011400 */
[----:B---3--:R-:W-:-:S04]  /*fb70*/  IMAD.WIDE.U32 R38, R0, UR8, R38 ;  /* 0x0000000800267c25 */ /* 0x008fc8000f8e0026 */
[----:B------:R-:W-:Y:S01]  /*fb80*/  IMAD R37, R36, UR8, RZ ;  /* 0x0000000824257c24 */ /* 0x000fe2000f8e02ff */
[----:B------:R-:W-:-:S03]  /*fb90*/  LEA R166, P1, R38, R166, 0x1 ;  /* 0x000000a626a67211 */ /* 0x000fc600078208ff */
[----:B------:R-:W-:-:S05]  /*fba0*/  IMAD R37, R0, UR9, R37 ;  /* 0x0000000900257c24 */ /* 0x000fca000f8e0225 */
[----:B------:R-:W-:-:S04]  /*fbb0*/  IADD3 R37, PT, PT, R39, R37, RZ ;  /* 0x0000002527257210 */ /* 0x000fc80007ffe0ff */
[----:B------:R-:W-:-:S07]  /*fbc0*/  LEA.HI.X R165, R38, R165, R37, 0x1, P1 ;  /* 0x000000a526a57211 */ /* 0x000fce00008f0c25 */
.L_x_717:
[----:B------:R-:W1:Y:S01]  /*fbd0*/  LDCU UR8, c[0x0][0x440] ;  /* 0x00008800ff0877ac */ /* 0x000e620008000800 */
[----:B------:R-:W-:Y:S01]  /*fbe0*/  BSSY.RECONVERGENT B0, `(.L_x_718) ;  /* 0x000004f000007945 */ /* 0x000fe20003800200 */
[----:B------:R-:W2:Y:S01]  /*fbf0*/  LDCU UR5, c[0x0][0x3bc] ;  /* 0x00007780ff0577ac */ /* 0x000ea20008000800 */
[----:B------:R-:W-:-:S06]  /*fc00*/  USHF.L.U32 UR9, UR10, 0x6, URZ ;  /* 0x000000060a097899 */ /* 0x000fcc00080006ff */
[----:B------:R-:W-:Y:S02]  /*fc10*/  IADD3 R42, P4, PT, R166, UR9, RZ ;  /* 0x00000009a62a7c10 */ /* 0x000fe4000ff9e0ff */
[----:B-1----:R-:W-:Y:S02]  /*fc20*/  ISETP.GE.AND P3, PT, R118, UR8, PT ;  /* 0x0000000876007c0c */ /* 0x002fe4000bf66270 */
[----:B------:R-:W-:Y:S02]  /*fc30*/  ISETP.GE.AND P2, PT, R117, UR8, PT ;  /* 0x0000000875007c0c */ /* 0x000fe4000bf46270 */
[----:B------:R-:W-:Y:S01]  /*fc40*/  ISETP.GE.AND P1, PT, R116, UR8, PT ;  /* 0x0000000874007c0c */ /* 0x000fe2000bf26270 */
[----:B--2---:R-:W-:-:S06]  /*fc50*/  USHF.L.U64.HI UR5, UR10, 0x6, UR5 ;  /* 0x000000060a057899 */ /* 0x004fcc0008010205 */
[----:B------:R-:W-:Y:S02]  /*fc60*/  IADD3.X R43, PT, PT, R165, UR5, RZ, P4, !PT ;  /* 0x00000005a52b7c10 */ /* 0x000fe4000a7fe4ff */
[--C-:B------:R-:W-:Y:S01]  /*fc70*/  @!P3 IMAD.MOV.U32 R167, RZ, RZ, R165.reuse ;  /* 0x000000ffffa7b224 */ /* 0x100fe200078e00a5 */
[----:B------:R-:W-:Y:S01]  /*fc80*/  IADD3 R40, P4, PT, R42, UR9, RZ ;  /* 0x000000092a287c10 */ /* 0x000fe2000ff9e0ff */
[----:B------:R-:W-:Y:S02]  /*fc90*/  @!P2 IMAD.MOV.U32 R36, RZ, RZ, R166 ;  /* 0x000000ffff24a224 */ /* 0x000fe400078e00a6 */
[--C-:B------:R-:W-:Y:S01]  /*fca0*/  @!P2 IMAD.MOV.U32 R37, RZ, RZ, R165.reuse ;  /* 0x000000ffff25a224 */ /* 0x100fe200078e00a5 */
[----:B------:R-:W-:Y:S01]  /*fcb0*/  @!PT LDS RZ, [RZ] ;  /* 0x00000000fffff984 */ /* 0x000fe20000000800 */
[----:B------:R-:W-:Y:S01]  /*fcc0*/  @!PT LDS RZ, [RZ] ;  /* 0x00000000fffff984 */ /* 0x000fe20000000800 */
[----:B------:R-:W-:Y:S01]  /*fcd0*/  @!PT LDS RZ, [RZ] ;  /* 0x00000000fffff984 */ /* 0x000fe20000000800 */
[----:B------:R1:W-:Y:S01]  /*fce0*/  @!P3 LDGSTS.E.BYPASS.LTC128B.128 [R175+0x3000], desc[UR6][R166.64] ;  /* 0x03000000a6afbfae */ /* 0x0003e2000b981a06 */
[----:B------:R-:W-:Y:S02]  /*fcf0*/  IADD3.X R41, PT, PT, R43, UR5, RZ, P4, !PT ;  /* 0x000000052b297c10 */ /* 0x000fe4000a7fe4ff */
[----:B------:R-:W-:Y:S01]  /*fd00*/  IADD3 R38, P4, PT, R40, UR9, RZ ;  /* 0x0000000928267c10 */ /* 0x000fe2000ff9e0ff */
[----:B------:R2:W-:Y:S03]  /*fd10*/  @P3 STS.128 [R175+0x3000], RZ ;  /* 0x003000ffaf003388 */ /* 0x0005e60000000c00 */
[----:B------:R-:W-:Y:S01]  /*fd20*/  IADD3.X R39, PT, PT, R41, UR5, RZ, P4, !PT ;  /* 0x0000000529277c10 */ /* 0x000fe2000a7fe4ff */
        /* <DEDUP_REMOVED lines=57> */
.L_x_719:
[----:B------:R3:W-:Y:S02]  /*100c0*/  STS.128 [R175+0x8800], RZ ;  /* 0x008800ffaf007388 */ /* 0x0007e40000000c00 */
.L_x_720:
[----:B------:R-:W-:Y:S05]  /*100d0*/  BSYNC.RECONVERGENT B0 ;  /* 0x0000000000007941 */ /* 0x000fea0003800200 */
.L_x_718:
[----:B------:R-:W0:Y:S02]  /*100e0*/  LDGDEPBAR ;  /* 0x00000000000079af */ /* 0x000e240000000000 */
.L_x_715:
[----:B--2---:R-:W-:Y:S01]  /*100f0*/  IMAD.SHL.U32 R37, R160, 0x2, RZ ;  /* 0x00000002a0257824 */ /* 0x004fe200078e00ff */
[----:B------:R-:W2:Y:S01]  /*10100*/  LDCU UR10, c[0x0][0x45c] ;  /* 0x00008b80ff0a77ac */ /* 0x000ea20008000800 */
[----:B------:R-:W-:Y:S02]  /*10110*/  IMAD.IADD R162, R57, 0x1, R44 ;  /* 0x0000000139a27824 */ /* 0x000fe400078e022c */
[----:B------:R-:W-:Y:S01]  /*10120*/  IMAD.MOV.U32 R179, RZ, RZ, -0x1 ;  /* 0xffffffffffb37424 */ /* 0x000fe200078e00ff */
[----:B------:R-:W-:Y:S02]  /*10130*/  LOP3.LUT R37, R37, 0x6, RZ, 0xc0, !PT ;  /* 0x0000000625257812 */ /* 0x000fe400078ec0ff */
[----:B------:R-:W-:-:S03]  /*10140*/  LEA R162, R162, UR4, 0x1 ;  /* 0x00000004a2a27c11 */ /* 0x000fc6000f8e08ff */
[----:B------:R-:W-:Y:S02]  /*10150*/  IMAD R2, R56, 0x80, R37 ;  /* 0x0000008038027824 */ /* 0x000fe400078e0225 */
[----:B------:R-:W-:Y:S02]  /*10160*/  IMAD.IADD R161, R3, 0x1, R162 ;  /* 0x0000000103a17824 */ /* 0x000fe400078e02a2 */
[C---:B------:R-:W-:Y:S02]  /*10170*/  VIADD R0, R2.reuse, 0xffffff80 ;  /* 0xffffff8002007836 */ /* 0x040fe40000000000 */
[----:B------:R-:W-:-:S03]  /*10180*/  VIADD R36, R2, 0xffffff81 ;  /* 0xffffff8102247836 */ /* 0x000fc60000000000 */
[CC--:B------:R-:W-:Y:S02]  /*10190*/  ISETP.GE.AND P5, PT, R0.reuse, R144.reuse, PT ;  /* 0x000000900000720c */ /* 0x0c0fe40003fa6270 */
[-C--:B------:R-:W-:Y:S01]  /*101a0*/  ISETP.GE.AND P3, PT, R0, R59.reuse, PT ;  /* 0x0000003b0000720c */ /* 0x080fe20003f66270 */
[----:B------:R-:W-:Y:S01]  /*101b0*/  VIADD R0, R2, 0xffffff88 ;  /* 0xffffff8802007836 */ /* 0x000fe20000000000 */
[C---:B------:R-:W-:Y:S02]  /*101c0*/  ISETP.GE.AND P2, PT, R36.reuse, R144, PT ;  /* 0x000000902400720c */ /* 0x040fe40003f46270 */
[-C--:B------:R-:W-:Y:S01]  /*101d0*/  ISETP.GE.AND P1, PT, R36, R59.reuse, PT ;  /* 0x0000003b2400720c */ /* 0x080fe20003f26270 */
[----:B------:R-:W-:Y:S01]  /*101e0*/  VIADD R36, R2, 0xffffff89 ;  /* 0xffffff8902247836 */ /* 0x000fe20000000000 */
[----:B------:R-:W-:Y:S01]  /*101f0*/  FSEL R68, R34, -INF , !P3 ;  /* 0xff80000022447808 */ /* 0x000fe20005800000 */
[----:B------:R-:W-:Y:S01]  /*10200*/  VIADD R34, R2, 0xffffff90 ;  /* 0xffffff9002227836 */ /* 0x000fe20000000000 */
[----:B------:R-:W-:-:S02]  /*10210*/  ISETP.GE.AND P4, PT, R0, R59, PT ;  /* 0x0000003b0000720c */ /* 0x000fc40003f86270 */
[----:B------:R-:W-:Y:S02]  /*10220*/  ISETP.GE.AND P6, PT, R0, R144, PT ;  /* 0x000000900000720c */ /* 0x000fe40003fc6270 */
[----:B------:R-:W-:Y:S01]  /*10230*/  FSEL R0, R32, -INF , !P5 ;  /* 0xff80000020007808 */ /* 0x000fe20006800000 */
[----:B------:R-:W-:Y:S01]  /*10240*/  VIADD R32, R2, 0xffffff91 ;  /* 0xffffff9102207836 */ /* 0x000fe20000000000 */
[----:B------:R-:W-:Y:S02]  /*10250*/  FSEL R74, R35, -INF , !P1 ;  /* 0xff800000234a7808 */ /* 0x000fe40004800000 */
[----:B------:R-:W-:Y:S01]  /*10260*/  FSEL R40, R30, -INF , !P4 ;  /* 0xff8000001e287808 */ /* 0x000fe20006000000 */
[----:B------:R-:W-:Y:S01]  /*10270*/  VIADD R30, R2, 0xffffff98 ;  /* 0xffffff98021e7836 */ /* 0x000fe20000000000 */
[-C--:B------:R-:W-:Y:S02]  /*10280*/  ISETP.GE.AND P3, PT, R36, R59.reuse, PT ;  /* 0x0000003b2400720c */ /* 0x080fe40003f66270 */
[----:B------:R-:W-:-:S02]  /*10290*/  ISETP.GE.AND P1, PT, R34, R59, PT ;  /* 0x0000003b2200720c */ /* 0x000fc40003f26270 */
[----:B------:R-:W-:Y:S02]  /*102a0*/  FSEL R70, R33, -INF , !P2 ;  /* 0xff80000021467808 */ /* 0x000fe40005000000 */
[----:B------:R-:W-:Y:S01]  /*102b0*/  FSEL R42, R28, -INF , !P6 ;  /* 0xff8000001c2a7808 */ /* 0x000fe20007000000 */
[----:B------:R-:W-:Y:S01]  /*102c0*/  VIADD R28, R2, 0xffffff99 ;  /* 0xffffff99021c7836 */ /* 0x000fe20000000000 */
[----:B------:R-:W-:Y:S02]  /*102d0*/  FSEL R72, R31, -INF , !P3 ;  /* 0xff8000001f487808 */ /* 0x000fe40005800000 */
[----:B-1----:R-:W-:Y:S01]  /*102e0*/  FSEL R38, R26, -INF , !P1 ;  /* 0xff8000001a267808 */ /* 0x002fe20004800000 */
[----:B------:R-:W-:Y:S01]  /*102f0*/  VIADD R26, R2, 0xffffffa0 ;  /* 0xffffffa0021a7836 */ /* 0x000fe20000000000 */
[-C--:B------:R-:W-:Y:S02]  /*10300*/  ISETP.GE.AND P5, PT, R36, R144.reuse, PT ;  /* 0x000000902400720c */ /* 0x080fe40003fa6270 */
[----:B------:R-:W-:-:S02]  /*10310*/  ISETP.GE.AND P2, PT, R34, R144, PT ;  /* 0x000000902200720c */ /* 0x000fc40003f46270 */
[-C--:B------:R-:W-:Y:S02]  /*10320*/  ISETP.GE.AND P4, PT, R32, R59.reuse, PT ;  /* 0x0000003b2000720c */ /* 0x080fe40003f86270 */
        /* <DEDUP_REMOVED lines=8> */
[-C--:B------:R-:W-:Y:S02]  /*103b0*/  ISETP.GE.AND P5, PT, R30, R144.reuse, PT ;  /* 0x000000901e00720c */ /* 0x080fe40003fa6270 */
[C---:B------:R-:W-:Y:S02]  /*103c0*/  ISETP.GE.AND P2, PT, R28.reuse, R144, PT ;  /* 0x000000901c00720c */ /* 0x040fe40003f46270 */
[-C--:B------:R-:W-:Y:S02]  /*103d0*/  ISETP.GE.AND P1, PT, R28, R59.reuse, PT ;  /* 0x0000003b1c00720c */ /* 0x080fe40003f26270 */
[----:B------:R-:W-:Y:S02]  /*103e0*/  ISETP.GE.AND P4, PT, R26, R59, PT ;  /* 0x0000003b1a00720c */ /* 0x000fe40003f86270 */
[----:B------:R-:W-:Y:S02]  /*103f0*/  FSEL R210, R25, -INF , !P6 ;  /* 0xff80000019d27808 */ /* 0x000fe40007000000 */
[----:B------:R-:W-:Y:S01]  /*10400*/  FSEL R208, R20, -INF , !P5 ;  /* 0xff80000014d07808 */ /* 0x000fe20006800000 */
[----:B------:R-:W-:Y:S01]  /*10410*/  VIADD R20, R2, 0xffffffa9 ;  /* 0xffffffa902147836 */ /* 0x000fe20000000000 */
[----:B------:R-:W-:-:S02]  /*10420*/  FSEL R32, R21, -INF , !P2 ;  /* 0xff80000015207808 */ /* 0x000fc40005000000 */
[----:B------:R-:W-:Y:S02]  /*10430*/  FSEL R30, R23, -INF , !P1 ;  /* 0xff800000171e7808 */ /* 0x000fe40004800000 */
[----:B------:R-:W-:Y:S01]  /*10440*/  FSEL R28, R18, -INF , !P4 ;  /* 0xff800000121c7808 */ /* 0x000fe20006000000 */
[----:B------:R-:W-:Y:S01]  /*10450*/  VIADD R18, R2, 0xffffffb0 ;  /* 0xffffffb002127836 */ /* 0x000fe20000000000 */
[-C--:B------:R-:W-:Y:S02]  /*10460*/  ISETP.GE.AND P6, PT, R26, R144.reuse, PT ;  /* 0x000000901a00720c */ /* 0x080fe40003fc6270 */
[-C--:B------:R-:W-:Y:S02]  /*10470*/  ISETP.GE.AND P5, PT, R24, R144.reuse, PT ;  /* 0x000000901800720c */ /* 0x080fe40003fa6270 */
[C---:B------:R-:W-:Y:S02]  /*10480*/  ISETP.GE.AND P2, PT, R22.reuse, R144, PT ;  /* 0x000000901600720c */ /* 0x040fe40003f46270 */
[----:B------:R-:W-:-:S02]  /*10490*/  ISETP.GE.AND P1, PT, R22, R59, PT ;  /* 0x0000003b1600720c */ /* 0x000fc40003f26270 */
[----:B------:R-:W-:Y:S02]  /*104a0*/  ISETP.GE.AND P3, PT, R24, R59, PT ;  /* 0x0000003b1800720c */ /* 0x000fe40003f66270 */
[----:B------:R-:W-:Y:S01]  /*104b0*/  FSEL R26, R16, -INF , !P6 ;  /* 0xff800000101a7808 */ /* 0x000fe20007000000 */
[----:B------:R-:W-:Y:S01]  /*104c0*/  VIADD R16, R2, 0xffffffb1 ;  /* 0xffffffb102107836 */ /* 0x000fe20000000000 */
[----:B------:R-:W-:Y:S02]  /*104d0*/  FSEL R200, R17, -INF , !P5 ;  /* 0xff80000011c87808 */ /* 0x000fe40006800000 */
[----:B------:R-:W-:Y:S01]  /*104e0*/  FSEL R202, R12, -INF , !P2 ;  /* 0xff8000000cca7808 */ /* 0x000fe20005000000 */
[----:B------:R-:W-:Y:S01]  /*104f0*/  VIADD R12, R2, 0xffffffb9 ;  /* 0xffffffb9020c7836 */ /* 0x000fe20000000000 */
[----:B------:R-:W-:Y:S01]  /*10500*/  FSEL R136, R14, -INF , !P1 ;  /* 0xff8000000e887808 */ /* 0x000fe20004800000 */
[----:B------:R-:W-:Y:S01]  /*10510*/  VIADD R14, R2, 0xffffffb8 ;  /* 0xffffffb8020e7836 */ /* 0x000fe20000000000 */
[----:B------:R-:W-:-:S02]  /*10520*/  ISETP.GE.AND P6, PT, R20, R144, PT ;  /* 0x000000901400720c */ /* 0x000fc40003fc6270 */
[-C--:B------:R-:W-:Y:S02]  /*10530*/  ISETP.GE.AND P4, PT, R20, R59.reuse, PT ;  /* 0x0000003b1400720c */ /* 0x080fe40003f86270 */
[----:B------:R-:W-:Y:S02]  /*10540*/  FSEL R24, R19, -INF , !P3 ;  /* 0xff80000013187808 */ /* 0x000fe40005800000 */
[C---:B------:R-:W-:Y:S02]  /*10550*/  ISETP.GE.AND P5, PT, R18.reuse, R144, PT ;  /* 0x000000901200720c */ /* 0x040fe40003fa6270 */
[----:B------:R-:W-:Y:S02]  /*10560*/  ISETP.GE.AND P3, PT, R18, R59, PT ;  /* 0x0000003b1200720c */ /* 0x000fe40003f66270 */
[----:B------:R-:W-:Y:S02]  /*10570*/  FSEL R204, R13, -INF , !P6 ;  /* 0xff8000000dcc7808 */ /* 0x000fe40007000000 */
[----:B------:R-:W-:-:S02]  /*10580*/  FSEL R198, R15, -INF , !P4 ;  /* 0xff8000000fc67808 */ /* 0x000fc40006000000 */
[----:B------:R-:W-:Y:S01]  /*10590*/  FSEL R134, R8, -INF , !P5 ;  /* 0xff80000008867808 */ /* 0x000fe20006800000 */
[----:B------:R-:W-:Y:S01]  /*105a0*/  VIADD R8, R2, 0xffffffc1 ;  /* 0xffffffc102087836 */ /* 0x000fe20000000000 */
[CC--:B------:R-:W-:Y:S02]  /*105b0*/  ISETP.GE.AND P6, PT, R14.reuse, R144.reuse, PT ;  /* 0x000000900e00720c */ /* 0x0c0fe40003fc6270 */
[----:B------:R-:W-:Y:S02]  /*105c0*/  ISETP.GE.AND P4, PT, R14, R59, PT ;  /* 0x0000003b0e00720c */ /* 0x000fe40003f86270 */
[-C--:B------:R-:W-:Y:S02]  /*105d0*/  ISETP.GE.AND P5, PT, R12, R144.reuse, PT ;  /* 0x000000900c00720c */ /* 0x080fe40003fa6270 */
[----:B------:R-:W-:Y:S01]  /*105e0*/  FSEL R140, R10, -INF , !P3 ;  /* 0xff8000000a8c7808 */ /* 0x000fe20005800000 */
[----:B------:R-:W-:Y:S01]  /*105f0*/  VIADD R10, R2, 0xffffffc0 ;  /* 0xffffffc0020a7836 */ /* 0x000fe20000000000 */
[----:B------:R-:W-:-:S02]  /*10600*/  ISETP.GE.AND P2, PT, R16, R144, PT ;  /* 0x000000901000720c */ /* 0x000fc40003f46270 */
[----:B------:R-:W-:Y:S02]  /*10610*/  ISETP.GE.AND P1, PT, R16, R59, PT ;  /* 0x0000003b1000720c */ /* 0x000fe40003f26270 */
[----:B------:R-:W-:Y:S01]  /*10620*/  FSEL R194, R4, -INF , !P6 ;  /* 0xff80000004c27808 */ /* 0x000fe20007000000 */
[----:B------:R-:W-:Y:S01]  /*10630*/  VIADD R4, R2, 0xffffffc9 ;  /* 0xffffffc902047836 */ /* 0x000fe20000000000 */
[----:B------:R-:W-:Y:S01]  /*10640*/  FSEL R156, R6, -INF , !P4 ;  /* 0xff800000069c7808 */ /* 0x000fe20006000000 */
[C---:B------:R-:W-:Y:S01]  /*10650*/  VIADD R6, R2.reuse, 0xffffffc8 ;  /* 0xffffffc802067836 */ /* 0x040fe20000000000 */
[----:B------:R-:W-:Y:S01]  /*10660*/  FSEL R196, R5, -INF , !P5 ;  /* 0xff80000005c47808 */ /* 0x000fe20006800000 */
[----:B------:R-:W-:Y:S01]  /*10670*/  VIADD R5, R2, 0xffffffd0 ;  /* 0xffffffd002057836 */ /* 0x000fe20000000000 */
[----:B------:R-:W-:Y:S02]  /*10680*/  FSEL R192, R9, -INF , !P2 ;  /* 0xff80000009c07808 */ /* 0x000fe40005000000 */
[----:B------:R-:W-:-:S02]  /*10690*/  FSEL R138, R11, -INF , !P1 ;  /* 0xff8000000b8a7808 */ /* 0x000fc40004800000 */
[CC--:B------:R-:W-:Y:S02]  /*106a0*/  ISETP.GE.AND P6, PT, R8.reuse, R144.reuse, PT ;  /* 0x000000900800720c */ /* 0x0c0fe40003fc6270 */
[-C--:B------:R-:W-:Y:S01]  /*106b0*/  ISETP.GE.AND P4, PT, R8, R59.reuse, PT ;  /* 0x0000003b0800720c */ /* 0x080fe20003f86270 */
[----:B------:R-:W-:Y:S01]  /*106c0*/  VIADD R8, R2, 0xffffffe8 ;  /* 0xffffffe802087836 */ /* 0x000fe20000000000 */
[C---:B------:R-:W-:Y:S02]  /*106d0*/  ISETP.GE.AND P2, PT, R10.reuse, R144, PT ;  /* 0x000000900a00720c */ /* 0x040fe40003f46270 */
[----:B------:R-:W-:Y:S02]  /*106e0*/  ISETP.GE.AND P1, PT, R10, R59, PT ;  /* 0x0000003b0a00720c */ /* 0x000fe40003f26270 */
[----:B------:R-:W-:Y:S02]  /*106f0*/  FSEL R184, R109, -INF , !P6 ;  /* 0xff8000006db87808 */ /* 0x000fe40007000000 */
[----:B------:R-:W-:-:S02]  /*10700*/  FSEL R158, R111, -INF , !P4 ;  /* 0xff8000006f9e7808 */ /* 0x000fc40006000000 */
[----:B------:R-:W-:Y:S02]  /*10710*/  FSEL R154, R108, -INF , !P2 ;  /* 0xff8000006c9a7808 */ /* 0x000fe40005000000 */
[----:B------:R-:W-:Y:S02]  /*10720*/  FSEL R178, R110, -INF , !P1 ;  /* 0xff8000006eb27808 */ /* 0x000fe40004800000 */
[CC--:B------:R-:W-:Y:S01]  /*10730*/  ISETP.GE.AND P4, PT, R5.reuse, R144.reuse, PT ;  /* 0x000000900500720c */ /* 0x0c0fe20003f86270 */
[----:B------:R-:W-:Y:S01]  /*10740*/  LDSM.16.MT88.4 R108, [R162+0xd000] ;  /* 0x00d00000a26c783b */ /* 0x000fe20000004200 */
[-C--:B------:R-:W-:Y:S01]  /*10750*/  ISETP.GE.AND P6, PT, R5, R59.reuse, PT ;  /* 0x0000003b0500720c */ /* 0x080fe20003fc6270 */
[----:B------:R-:W-:Y:S01]  /*10760*/  VIADD R5, R2, 0xffffffd8 ;  /* 0xffffffd802057836 */ /* 0x000fe20000000000 */
[C---:B------:R-:W-:Y:S02]  /*10770*/  ISETP.GE.AND P2, PT, R4.reuse, R144, PT ;  /* 0x000000900400720c */ /* 0x040fe40003f46270 */
[----:B------:R-:W-:Y:S01]  /*10780*/  ISETP.GE.AND P1, PT, R4, R59, PT ;  /* 0x0000003b0400720c */ /* 0x000fe20003f26270 */
[----:B------:R-:W-:Y:S01]  /*10790*/  VIADD R4, R2, 0xffffffd1 ;  /* 0xffffffd102047836 */ /* 0x000fe20000000000 */
[----:B------:R-:W-:-:S02]  /*107a0*/  FSEL R188, R105, -INF , !P2 ;  /* 0xff80000069bc7808 */ /* 0x000fc40005000000 */
[----:B------:R-:W-:Y:S02]  /*107b0*/  FSEL R182, R107, -INF , !P1 ;  /* 0xff8000006bb67808 */ /* 0x000fe40004800000 */
[C---:B------:R-:W-:Y:S02]  /*107c0*/  ISETP.GE.AND P2, PT, R5.reuse, R144, PT ;  /* 0x000000900500720c */ /* 0x040fe40003f46270 */
[-C--:B------:R-:W-:Y:S02]  /*107d0*/  ISETP.GE.AND P1, PT, R5, R59.reuse, PT ;  /* 0x0000003b0500720c */ /* 0x080fe40003f26270 */
[----:B------:R-:W-:Y:S02]  /*107e0*/  FMNMX3.FTZ R5, R0, R70, R42, !PT ;  /* 0x0000004600057276 */ /* 0x000fe4000781002a */
[----:B------:R-:W-:Y:S02]  /*107f0*/  ISETP.GE.AND P3, PT, R12, R59, PT ;  /* 0x0000003b0c00720c */ /* 0x000fe40003f66270 */
[----:B------:R-:W-:Y:S01]  /*10800*/  FMNMX3.FTZ R5, R5, R76, R36, !PT ;  /* 0x0000004c05057276 */ /* 0x000fe20007810024 */
[----:B------:R-:W-:Y:S01]  /*10810*/  LDSM.16.MT88.4 R12, [R162+0x9400] ;  /* 0x00940000a20c783b */ /* 0x000fe20000004200 */
[----:B------:R-:W-:-:S02]  /*10820*/  FMNMX3.FTZ R9, R68, R74, R40, !PT ;  /* 0x0000004a44097276 */ /* 0x000fc40007810028 */
[----:B------:R-:W-:Y:S02]  /*10830*/  FMNMX3.FTZ R5, R5, R210, R208, !PT ;  /* 0x000000d205057276 */ /* 0x000fe400078100d0 */
[----:B------:R-:W-:Y:S01]  /*10840*/  FSEL R190, R7, -INF , !P3 ;  /* 0xff80000007be7808 */ /* 0x000fe20005800000 */
[----:B------:R-:W-:Y:S01]  /*10850*/  VIADD R7, R2, 0xffffffe9 ;  /* 0xffffffe902077836 */ /* 0x000fe20000000000 */
[----:B------:R-:W-:Y:S02]  /*10860*/  FMNMX3.FTZ R5, R5, R32, R26, !PT ;  /* 0x0000002005057276 */ /* 0x000fe4000781001a */
[----:B------:R-:W-:Y:S02]  /*10870*/  ISETP.GE.AND P5, PT, R6, R144, PT ;  /* 0x000000900600720c */ /* 0x000fe40003fa6270 */
[----:B------:R-:W-:Y:S01]  /*10880*/  FMNMX3.FTZ R11, R5, R200, R202, !PT ;  /* 0x000000c8050b7276 */ /* 0x000fe200078100ca */
[----:B------:R-:W-:Y:S01]  /*10890*/  VIADD R5, R2, 0xfffffff1 ;  /* 0xfffffff102057836 */ /* 0x000fe20000000000 */
[----:B------:R-:W-:Y:S01]  /*108a0*/  ISETP.GE.AND P3, PT, R6, R59, PT ;  /* 0x0000003b0600720c */ /* 0x000fe20003f66270 */
[----:B------:R-:W-:Y:S01]  /*108b0*/  VIADD R6, R2, 0xffffffe0 ;  /* 0xffffffe002067836 */ /* 0x000fe20000000000 */
[----:B------:R-:W-:-:S02]  /*108c0*/  FMNMX3.FTZ R11, R11, R204, R134, !PT ;  /* 0x000000cc0b0b7276 */ /* 0x000fc40007810086 */
[----:B------:R-:W-:Y:S02]  /*108d0*/  FMNMX3.FTZ R9, R9, R72, R38, !PT ;  /* 0x0000004809097276 */ /* 0x000fe40007810026 */
[----:B------:R-:W-:Y:S02]  /*108e0*/  FSEL R186, R104, -INF , !P5 ;  /* 0xff80000068ba7808 */ /* 0x000fe40006800000 */
[----:B------:R-:W-:Y:S02]  /*108f0*/  FSEL R180, R106, -INF , !P3 ;  /* 0xff8000006ab47808 */ /* 0x000fe40005800000 */
[----:B------:R-:W-:Y:S02]  /*10900*/  FMNMX3.FTZ R11, R11, R192, R194, !PT ;  /* 0x000000c00b0b7276 */ /* 0x000fe400078100c2 */
[----:B------:R-:W-:Y:S02]  /*10910*/  FMNMX3.FTZ R9, R9, R206, R34, !PT ;  /* 0x000000ce09097276 */ /* 0x000fe40007810022 */
[----:B------:R-:W-:-:S02]  /*10920*/  ISETP.GE.AND P5, PT, R4, R144, PT ;  /* 0x000000900400720c */ /* 0x000fc40003fa6270 */
[----:B------:R-:W-:Y:S01]  /*10930*/  ISETP.GE.AND P3, PT, R4, R59, PT ;  /* 0x0000003b0400720c */ /* 0x000fe20003f66270 */
[----:B------:R-:W-:Y:S01]  /*10940*/  VIADD R4, R2, 0xffffffd9 ;  /* 0xffffffd902047836 */ /* 0x000fe20000000000 */
[----:B------:R-:W-:Y:S02]  /*10950*/  FMNMX3.FTZ R11, R11, R196, R154, !PT ;  /* 0x000000c40b0b7276 */ /* 0x000fe4000781009a */
[----:B------:R-:W-:Y:S02]  /*10960*/  FMNMX3.FTZ R9, R9, R30, R28, !PT ;  /* 0x0000001e09097276 */ /* 0x000fe4000781001c */
[----:B------:R-:W-:Y:S02]  /*10970*/  FSEL R142, R100, -INF , !P4 ;  /* 0xff800000648e7808 */ /* 0x000fe40006000000 */
[----:B------:R-:W-:Y:S02]  /*10980*/  FSEL R20, R102, -INF , !P6 ;  /* 0xff80000066147808 */ /* 0x000fe40007000000 */
[----:B------:R-:W-:-:S02]  /*10990*/  ISETP.GE.AND P4, PT, R4, R144, PT ;  /* 0x000000900400720c */ /* 0x000fc40003f86270 */
[----:B------:R-:W-:Y:S01]  /*109a0*/  ISETP.GE.AND P6, PT, R4, R59, PT ;  /* 0x0000003b0400720c */ /* 0x000fe20003fc6270 */
[----:B------:R-:W-:Y:S01]  /*109b0*/  VIADD R4, R2, 0xffffffe1 ;  /* 0xffffffe102047836 */ /* 0x000fe20000000000 */
[----:B------:R-:W-:Y:S02]  /*109c0*/  FSEL R18, R103, -INF , !P3 ;  /* 0xff80000067127808 */ /* 0x000fe40005800000 */
[----:B------:R-:W-:Y:S02]  /*109d0*/  FMNMX3.FTZ R11, R11, R184, R186, !PT ;  /* 0x000000b80b0b7276 */ /* 0x000fe400078100ba */
[----:B------:R-:W-:Y:S02]  /*109e0*/  FMNMX3.FTZ R9, R9, R24, R136, !PT ;  /* 0x0000001809097276 */ /* 0x000fe40007810088 */
[----:B------:R-:W-:Y:S02]  /*109f0*/  ISETP.GE.AND P3, PT, R6, R144, PT ;  /* 0x000000900600720c */ /* 0x000fe40003f66270 */
[----:B------:R-:W-:-:S02]  /*10a00*/  FSEL R148, R101, -INF , !P5 ;  /* 0xff80000065947808 */ /* 0x000fc40006800000 */
[----:B------:R-:W-:Y:S02]  /*10a10*/  FSEL R150, R96, -INF , !P2 ;  /* 0xff80000060967808 */ /* 0x000fe40005000000 */
[----:B------:R-:W-:Y:S02]  /*10a20*/  FMNMX3.FTZ R11, R11, R188, R142, !PT ;  /* 0x000000bc0b0b7276 */ /* 0x000fe4000781008e */
[----:B------:R-:W-:Y:S02]  /*10a30*/  FMNMX3.FTZ R9, R9, R198, R140, !PT ;  /* 0x000000c609097276 */ /* 0x000fe4000781008c */
[----:B------:R-:W-:Y:S01]  /*10a40*/  ISETP.GE.AND P5, PT, R6, R59, PT ;  /* 0x0000003b0600720c */ /* 0x000fe20003fa6270 */
[----:B------:R-:W-:Y:S01]  /*10a50*/  VIADD R6, R2, 0xfffffff0 ;  /* 0xfffffff002067836 */ /* 0x000fe20000000000 */
[----:B------:R-:W-:Y:S02]  /*10a60*/  ISETP.GE.AND P2, PT, R4, R144, PT ;  /* 0x000000900400720c */ /* 0x000fe40003f46270 */
[----:B------:R-:W-:-:S02]  /*10a70*/  FSEL R132, R92, -INF , !P3 ;  /* 0xff8000005c847808 */ /* 0x000fc40005800000 */
[----:B------:R-:W-:Y:S02]  /*10a80*/  ISETP.GE.AND P3, PT, R8, R144, PT ;  /* 0x000000900800720c */ /* 0x000fe40003f66270 */
[----:B------:R-:W-:Y:S02]  /*10a90*/  FSEL R152, R97, -INF , !P4 ;  /* 0xff80000061987808 */ /* 0x000fe40006000000 */
[----:B------:R-:W-:Y:S02]  /*10aa0*/  FMNMX3.FTZ R11, R11, R148, R150, !PT ;  /* 0x000000940b0b7276 */ /* 0x000fe40007810096 */
[----:B------:R-:W-:Y:S02]  /*10ab0*/  FMNMX3.FTZ R9, R9, R138, R156, !PT ;  /* 0x0000008a09097276 */ /* 0x000fe4000781009c */
[----:B------:R-:W-:Y:S02]  /*10ac0*/  FSEL R130, R93, -INF , !P2 ;  /* 0xff8000005d827808 */ /* 0x000fe40005000000 */
[----:B------:R-:W-:Y:S01]  /*10ad0*/  ISETP.GE.AND P4, PT, R4, R59, PT ;  /* 0x0000003b0400720c */ /* 0x000fe20003f86270 */
[C---:B------:R-:W-:Y:S01]  /*10ae0*/  VIADD R4, R2.reuse, 0xfffffff8 ;  /* 0xfffffff802047836 */ /* 0x040fe20000000000 */
[----:B------:R-:W-:Y:S01]  /*10af0*/  ISETP.GE.AND P2, PT, R7, R144, PT ;  /* 0x000000900700720c */ /* 0x000fe20003f46270 */
[----:B------:R-:W-:Y:S01]  /*10b00*/  VIADD R2, R2, 0xfffffff9 ;  /* 0xfffffff902027836 */ /* 0x000fe20000000000 */
[----:B------:R-:W-:-:S02]  /*10b10*/  FSEL R128, R88, -INF , !P3 ;  /* 0xff80000058807808 */ /* 0x000fc40005800000 */
[----:B------:R-:W-:Y:S02]  /*10b20*/  ISETP.GE.AND P3, PT, R6, R144, PT ;  /* 0x000000900600720c */ /* 0x000fe40003f66270 */
[----:B------:R-:W-:Y:S02]  /*10b30*/  FMNMX3.FTZ R11, R11, R152, R132, !PT ;  /* 0x000000980b0b7276 */ /* 0x000fe40007810084 */
[----:B------:R-:W-:Y:S02]  /*10b40*/  FMNMX3.FTZ R9, R9, R190, R178, !PT ;  /* 0x000000be09097276 */ /* 0x000fe400078100b2 */
[----:B------:R-:W-:Y:S02]  /*10b50*/  FSEL R126, R89, -INF , !P2 ;  /* 0xff800000597e7808 */ /* 0x000fe40005000000 */
[----:B------:R-:W-:Y:S02]  /*10b60*/  ISETP.GE.AND P2, PT, R5, R144, PT ;  /* 0x000000900500720c */ /* 0x000fe40003f46270 */
[----:B------:R-:W-:-:S02]  /*10b70*/  FSEL R120, R84, -INF , !P3 ;  /* 0xff80000054787808 */ /* 0x000fc40005800000 */
[----:B------:R-:W-:Y:S02]  /*10b80*/  ISETP.GE.AND P3, PT, R4, R144, PT ;  /* 0x000000900400720c */ /* 0x000fe40003f66270 */
[----:B------:R-:W-:Y:S02]  /*10b90*/  FMNMX3.FTZ R11, R11, R130, R128, !PT ;  /* 0x000000820b0b7276 */ /* 0x000fe40007810080 */
[----:B------:R-:W-:Y:S02]  /*10ba0*/  FMNMX3.FTZ R9, R9, R158, R180, !PT ;  /* 0x0000009e09097276 */ /* 0x000fe400078100b4 */
[----:B------:R-:W-:Y:S02]  /*10bb0*/  FSEL R66, R85, -INF , !P2 ;  /* 0xff80000055427808 */ /* 0x000fe40005000000 */
[----:B------:R-:W-:Y:S02]  /*10bc0*/  ISETP.GE.AND P2, PT, R2, R144, PT ;  /* 0x000000900200720c */ /* 0x000fe40003f46270 */
[----:B------:R-:W-:-:S02]  /*10bd0*/  FSEL R64, R80, -INF , !P3 ;  /* 0xff80000050407808 */ /* 0x000fc40005800000 */
[----:B------:R-:W-:Y:S02]  /*10be0*/  FMNMX3.FTZ R11, R11, R126, R120, !PT ;  /* 0x0000007e0b0b7276 */ /* 0x000fe40007810078 */
[----:B------:R-:W-:Y:S02]  /*10bf0*/  FSEL R22, R98, -INF , !P1 ;  /* 0xff80000062167808 */ /* 0x000fe40004800000 */
[----:B------:R-:W-:Y:S02]  /*10c00*/  FMNMX3.FTZ R9, R9, R182, R20, !PT ;  /* 0x000000b609097276 */ /* 0x000fe40007810014 */
[----:B------:R-:W-:Y:S02]  /*10c10*/  ISETP.GE.AND P3, PT, R8, R59, PT ;  /* 0x0000003b0800720c */ /* 0x000fe40003f66270 */
[----:B------:R-:W-:Y:S02]  /*10c20*/  FSEL R62, R81, -INF , !P2 ;  /* 0xff800000513e7808 */ /* 0x000fe40005000000 */
[----:B------:R-:W-:-:S02]  /*10c30*/  FMNMX3.FTZ R11, R11, R66, R64, !PT ;  /* 0x000000420b0b7276 */ /* 0x000fc40007810040 */
[----:B------:R-:W-:Y:S02]  /*10c40*/  FSEL R16, R99, -INF , !P6 ;  /* 0xff80000063107808 */ /* 0x000fe40007000000 */
[----:B------:R-:W-:Y:S02]  /*10c50*/  FSEL R124, R94, -INF , !P5 ;  /* 0xff8000005e7c7808 */ /* 0x000fe40006800000 */
[----:B------:R-:W-:Y:S02]  /*10c60*/  FMNMX3.FTZ R9, R9, R18, R22, !PT ;  /* 0x0000001209097276 */ /* 0x000fe40007810016 */
[----:B------:R-:W-:Y:S02]  /*10c70*/  ISETP.GE.AND P2, PT, R7, R59, PT ;  /* 0x0000003b0700720c */ /* 0x000fe40003f46270 */
[----:B------:R-:W-:Y:S02]  /*10c80*/  FMNMX.FTZ R7, R62, R11, !PT ;  /* 0x0000000b3e077209 */ /* 0x000fe40007810000 */
[----:B------:R-:W-:-:S02]  /*10c90*/  ISETP.GE.AND P1, PT, R6, R59, PT ;  /* 0x0000003b0600720c */ /* 0x000fc40003f26270 */
[----:B------:R-:W-:Y:S01]  /*10ca0*/  FSEL R122, R95, -INF , !P4 ;  /* 0xff8000005f7a7808 */ /* 0x000fe20006000000 */
[----:B------:R-:W1:Y:S01]  /*10cb0*/  SHFL.BFLY PT, R6, R7, 0x2, 0x1f ;  /* 0x0c401f0007067f89 */ /* 0x000e6200000e0000 */
[----:B------:R-:W-:Y:S02]  /*10cc0*/  FSEL R60, R90, -INF , !P3 ;  /* 0xff8000005a3c7808 */ /* 0x000fe40005800000 */
[----:B------:R-:W-:Y:S01]  /*10cd0*/  FMNMX3.FTZ R9, R9, R16, R124, !PT ;  /* 0x0000001009097276 */ /* 0x000fe2000781007c */
[----:B------:R-:W-:Y:S01]  /*10ce0*/  LDSM.16.MT88.4 R92, [R161+0xb000] ;  /* 0x00b00000a15c783b */ /* 0x000fe20000004200 */
[-C--:B------:R-:W-:Y:S02]  /*10cf0*/  ISETP.GE.AND P5, PT, R5, R59.reuse, PT ;  /* 0x0000003b0500720c */ /* 0x080fe40003fa6270 */
[----:B------:R-:W-:Y:S02]  /*10d00*/  ISETP.GE.AND P3, PT, R4, R59, PT ;  /* 0x0000003b0400720c */ /* 0x000fe40003f66270 */
[----:B------:R-:W-:-:S02]  /*10d10*/  FSEL R58, R91, -INF , !P2 ;  /* 0xff8000005b3a7808 */ /* 0x000fc40005000000 */
[----:B------:R-:W-:Y:S02]  /*10d20*/  FSEL R54, R86, -INF , !P1 ;  /* 0xff80000056367808 */ /* 0x000fe40004800000 */
[----:B------:R-:W-:Y:S02]  /*10d30*/  FMNMX3.FTZ R9, R9, R122, R60, !PT ;  /* 0x0000007a09097276 */ /* 0x000fe4000781003c */
[----:B------:R-:W-:Y:S02]  /*10d40*/  ISETP.GE.AND P1, PT, R2, R59, PT ;  /* 0x0000003b0200720c */ /* 0x000fe40003f26270 */
[----:B------:R-:W-:Y:S02]  /*10d50*/  FSEL R52, R87, -INF , !P5 ;  /* 0xff80000057347808 */ /* 0x000fe40006800000 */
[----:B------:R-:W-:Y:S01]  /*10d60*/  FSEL R50, R82, -INF , !P3 ;  /* 0xff80000052327808 */ /* 0x000fe20005800000 */
[----:B------:R-:W-:Y:S01]  /*10d70*/  LDSM.16.MT88.4 R84, [R162+0xb000] ;  /* 0x00b00000a254783b */ /* 0x000fe20000004200 */
[----:B------:R-:W-:-:S02]  /*10d80*/  FMNMX3.FTZ R9, R9, R58, R54, !PT ;  /* 0x0000003a09097276 */ /* 0x000fc40007810036 */
[----:B------:R-:W-:Y:S02]  /*10d90*/  FSEL R48, R83, -INF , !P1 ;  /* 0xff80000053307808 */ /* 0x000fe40004800000 */
[----:B------:R-:W-:Y:S02]  /*10da0*/  FMNMX3.FTZ R9, R9, R52, R50, !PT ;  /* 0x0000003409097276 */ /* 0x000fe40007810032 */
[----:B-1----:R-:W-:Y:S02]  /*10db0*/  FMNMX.FTZ R7, R7, R6, !PT ;  /* 0x0000000607077209 */ /* 0x002fe40007810000 */
[----:B------:R-:W-:-:S03]  /*10dc0*/  FMNMX.FTZ R8, R48, R9, !PT ;  /* 0x0000000930087209 */ /* 0x000fc60007810000 */
[----:B------:R-:W1:Y:S04]  /*10dd0*/  SHFL.BFLY PT, R2, R7, 0x1, 0x1f ;  /* 0x0c201f0007027f89 */ /* 0x000e6800000e0000 */
[----:B------:R-:W4:Y:S01]  /*10de0*/  SHFL.BFLY PT, R5, R8, 0x2, 0x1f ;  /* 0x0c401f0008057f89 */ /* 0x000f2200000e0000 */
[----:B-1----:R-:W-:Y:S02]  /*10df0*/  FMNMX.FTZ R2, R7, R2, !PT ;  /* 0x0000000207027209 */ /* 0x002fe40007810000 */
[----:B----4-:R-:W-:-:S03]  /*10e00*/  FMNMX.FTZ R5, R8, R5, !PT ;  /* 0x0000000508057209 */ /* 0x010fc60007810000 */
[C---:B--2---:R-:W-:Y:S01]  /*10e10*/  FMUL.FTZ R47, R2.reuse, UR10 ;  /* 0x0000000a022f7c20 */ /* 0x044fe20008410000 */
[----:B------:R-:W-:Y:S01]  /*10e20*/  FSETP.NEU.FTZ.AND P1, PT, R2, -INF , PT ;  /* 0xff8000000200780b */ /* 0x000fe20003f3d000 */
[----:B------:R-:W-:Y:S03]  /*10e30*/  LDSM.16.MT88.4 R8, [R161+0x9400] ;  /* 0x00940000a108783b */ /* 0x000fe60000004200 */
[----:B------:R-:W-:Y:S01]  /*10e40*/  FSEL R47, R47, RZ, P1 ;  /* 0x000000ff2f2f7208 */ /* 0x000fe20000800000 */
[----:B------:R-:W1:Y:S04]  /*10e50*/  SHFL.BFLY PT, R4, R5, 0x1, 0x1f ;  /* 0x0c201f0005047f89 */ /* 0x000e6800000e0000 */
        /* <DEDUP_REMOVED lines=14> */
[----:B------:R-:W4:Y:S01]  /*10f40*/  MUFU.EX2 R43, R43 ;  /* 0x0000002b002b7308 */ /* 0x000f220000000800 */
[--C-:B------:R-:W-:Y:S01]  /*10f50*/  FFMA.FTZ R65, R184, UR10, -R47.reuse ;  /* 0x0000000ab8417c23 */ /* 0x100fe2000801082f */
[--C-:B------:R-:W-:Y:S01]  /*10f60*/  FFMA.FTZ R63, R188, UR10, -R47.reuse ;  /* 0x0000000abc3f7c23 */ /* 0x100fe2000801082f */
[--C-:B------:R-:W-:Y:S01]  /*10f70*/  FFMA.FTZ R125, R142, UR10, -R47.reuse ;  /* 0x0000000a8e7d7c23 */ /* 0x100fe2000801082f */
[--C-:B------:R-:W-:Y:S01]  /*10f80*/  FFMA.FTZ R123, R150, UR10, -R47.reuse ;  /* 0x0000000a967b7c23 */ /* 0x100fe2000801082f */
[--C-:B------:R-:W-:Y:S01]  /*10f90*/  FFMA.FTZ R142, R152, UR10, -R47.reuse ;  /* 0x0000000a988e7c23 */ /* 0x100fe2000801082f */
[----:B-1----:R-:W-:Y:S01]  /*10fa0*/  FMNMX.FTZ R0, R5, R4, !PT ;  /* 0x0000000405007209 */ /* 0x002fe20007810000 */
[--C-:B------:R-:W-:Y:S01]  /*10fb0*/  FFMA.FTZ R148, R148, UR10, -R47.reuse ;  /* 0x0000000a94947c23 */ /* 0x100fe2000801082f */
[----:B------:R-:W-:Y:S01]  /*10fc0*/  LDSM.16.MT88.4 R4, [R161+0xd000] ;  /* 0x00d00000a104783b */ /* 0x000fe20000004200 */
[----:B------:R-:W-:Y:S01]  /*10fd0*/  MUFU.EX2 R42, R42 ;  /* 0x0000002a002a7308 */ /* 0x000fe20000000800 */
[C---:B------:R-:W-:Y:S01]  /*10fe0*/  FSETP.NEU.FTZ.AND P1, PT, R0.reuse, -INF , PT ;  /* 0xff8000000000780b */ /* 0x040fe20003f3d000 */
[----:B------:R-:W-:Y:S01]  /*10ff0*/  FMUL.FTZ R41, R0, UR10 ;  /* 0x0000000a00297c20 */ /* 0x000fe20008410000 */
[--C-:B------:R-:W-:Y:S01]  /*11000*/  FFMA.FTZ R132, R132, UR10, -R47.reuse ;  /* 0x0000000a84847c23 */ /* 0x100fe2000801082f */
[--C-:B------:R-:W-:Y:S01]  /*11010*/  FFMA.FTZ R133, R130, UR10, -R47.reuse ;  /* 0x0000000a82857c23 */ /* 0x100fe2000801082f */
[--C-:B------:R-:W-:Y:S01]  /*11020*/  FFMA.FTZ R128, R128, UR10, -R47.reuse ;  /* 0x0000000a80807c23 */ /* 0x100fe2000801082f */
[--C-:B------:R-:W-:Y:S01]  /*11030*/  FFMA.FTZ R131, R126, UR10, -R47.reuse ;  /* 0x0000000a7e837c23 */ /* 0x100fe2000801082f */
[----:B------:R-:W-:Y:S01]  /*11040*/  FSEL R41, R41, RZ, P1 ;  /* 0x000000ff29297208 */ /* 0x000fe20000800000 */
[----:B------:R-:W1:Y:S01]  /*11050*/  MUFU.EX2 R39, R39 ;  /* 0x0000002700277308 */ /* 0x000e620000000800 */
[----:B----4-:R-:W-:Y:S01]  /*11060*/  F2FP.BF16.F32.PACK_AB R104, R43, R46 ;  /* 0x0000002e2b68723e */ /* 0x010fe200000010ff */
[--C-:B------:R-:W-:Y:S01]  /*11070*/  FFMA.FTZ R181, R62, UR10, -R47.reuse ;  /* 0x0000000a3eb57c23 */ /* 0x100fe2000801082f */
[----:B------:R-:W-:Y:S01]  /*11080*/  FFMA.FTZ R120, R120, UR10, -R47 ;  /* 0x0000000a78787c23 */ /* 0x000fe2000801082f */
[--C-:B------:R-:W-:Y:S01]  /*11090*/  FFMA.FTZ R49, R40, UR10, -R41.reuse ;  /* 0x0000000a28317c23 */ /* 0x100fe20008010829 */
[--C-:B------:R-:W-:Y:S01]  /*110a0*/  FFMA.FTZ R44, R68, UR10, -R41.reuse ;  /* 0x0000000a442c7c23 */ /* 0x100fe20008010829 */
[--C-:B------:R-:W-:Y:S01]  /*110b0*/  FFMA.FTZ R51, R74, UR10, -R41.reuse ;  /* 0x0000000a4a337c23 */ /* 0x100fe20008010829 */
[--C-:B------:R-:W-:Y:S01]  /*110c0*/  FFMA.FTZ R40, R72, UR10, -R41.reuse ;  /* 0x0000000a48287c23 */ /* 0x100fe20008010829 */
[----:B------:R-:W4:Y:S01]  /*110d0*/  LDSM.16.MT88.4 R68, [R162+0x9000] ;  /* 0x00900000a244783b */ /* 0x000f220000004200 */
[--C-:B------:R-:W-:Y:S01]  /*110e0*/  FFMA.FTZ R38, R38, UR10, -R41.reuse ;  /* 0x0000000a26267c23 */ /* 0x100fe20008010829 */
[----:B------:R-:W-:Y:S01]  /*110f0*/  MUFU.EX2 R49, R49 ;  /* 0x0000003100317308 */ /* 0x000fe20000000800 */
[--C-:B------:R-:W-:Y:S01]  /*11100*/  FFMA.FTZ R33, R206, UR10, -R41.reuse ;  /* 0x0000000ace217c23 */ /* 0x100fe20008010829 */
[--C-:B------:R-:W-:Y:S01]  /*11110*/  FFMA.FTZ R34, R34, UR10, -R41.reuse ;  /* 0x0000000a22227c23 */ /* 0x100fe20008010829 */
[----:B------:R-:W-:Y:S01]  /*11120*/  FFMA.FTZ R31, R30, UR10, -R41 ;  /* 0x0000000a1e1f7c23 */ /* 0x000fe20008010829 */
[----:B------:R-:W-:Y:S01]  /*11130*/  FFMA.FTZ R30, R26, UR10, -R47 ;  /* 0x0000000a1a1e7c23 */ /* 0x000fe2000801082f */
[----:B------:R-:W-:Y:S01]  /*11140*/  FFMA.FTZ R27, R24, UR10, -R41 ;  /* 0x0000000a181b7c23 */ /* 0x000fe20008010829 */
[----:B------:R-:W-:Y:S01]  /*11150*/  FFMA.FTZ R26, R202, UR10, -R47 ;  /* 0x0000000aca1a7c23 */ /* 0x000fe2000801082f */
[----:B-1----:R-:W-:Y:S01]  /*11160*/  F2FP.BF16.F32.PACK_AB R106, R39, R42 ;  /* 0x0000002a276a723e */ /* 0x002fe200000010ff */
[----:B------:R-:W-:Y:S01]  /*11170*/  MUFU.EX2 R44, R44 ;  /* 0x0000002c002c7308 */ /* 0x000fe20000000800 */
[--C-:B------:R-:W-:Y:S01]  /*11180*/  FFMA.FTZ R28, R28, UR10, -R41.reuse ;  /* 0x0000000a1c1c7c23 */ /* 0x100fe20008010829 */
[--C-:B------:R-:W-:Y:S01]  /*11190*/  FFMA.FTZ R24, R136, UR10, -R41.reuse ;  /* 0x0000000a88187c23 */ /* 0x100fe20008010829 */
[--C-:B------:R-:W-:Y:S01]  /*111a0*/  FFMA.FTZ R3, R198, UR10, -R41.reuse ;  /* 0x0000000ac6037c23 */ /* 0x100fe20008010829 */
[----:B------:R-:W-:Y:S01]  /*111b0*/  FFMA.FTZ R57, R140, UR10, -R41 ;  /* 0x0000000a8c397c23 */ /* 0x000fe20008010829 */
[----:B------:R-:W-:Y:S01]  /*111c0*/  FFMA.FTZ R136, R134, UR10, -R47 ;  /* 0x0000000a86887c23 */ /* 0x000fe2000801082f */
[----:B------:R-:W-:Y:S01]  /*111d0*/  FFMA.FTZ R140, R138, UR10, -R41 ;  /* 0x0000000a8a8c7c23 */ /* 0x000fe20008010829 */
[----:B------:R-:W-:Y:S01]  /*111e0*/  FFMA.FTZ R134, R194, UR10, -R47 ;  /* 0x0000000ac2867c23 */ /* 0x000fe2000801082f */
[----:B------:R-:W1:Y:S01]  /*111f0*/  MUFU.EX2 R51, R51 ;  /* 0x0000003300337308 */ /* 0x000e620000000800 */
[--C-:B------:R-:W-:Y:S01]  /*11200*/  FFMA.FTZ R138, R156, UR10, -R41.reuse ;  /* 0x0000000a9c8a7c23 */ /* 0x100fe20008010829 */
[--C-:B------:R-:W-:Y:S01]  /*11210*/  FFMA.FTZ R61, R190, UR10, -R41.reuse ;  /* 0x0000000abe3d7c23 */ /* 0x100fe20008010829 */
[----:B------:R-:W-:Y:S01]  /*11220*/  FFMA.FTZ R67, R178, UR10, -R41 ;  /* 0x0000000ab2437c23 */ /* 0x000fe20008010829 */
[----:B------:R-:W-:Y:S01]  /*11230*/  FFMA.FTZ R156, R154, UR10, -R47 ;  /* 0x0000000a9a9c7c23 */ /* 0x000fe2000801082f */
[----:B------:R-:W-:Y:S01]  /*11240*/  FFMA.FTZ R178, R158, UR10, -R41 ;  /* 0x0000000a9eb27c23 */ /* 0x000fe20008010829 */
[----:B------:R-:W-:Y:S01]  /*11250*/  FFMA.FTZ R154, R186, UR10, -R47 ;  /* 0x0000000aba9a7c23 */ /* 0x000fe2000801082f */
[--C-:B------:R-:W-:Y:S01]  /*11260*/  FFMA.FTZ R158, R180, UR10, -R41.reuse ;  /* 0x0000000ab49e7c23 */ /* 0x100fe20008010829 */
[----:B------:R-:W5:Y:S01]  /*11270*/  MUFU.EX2 R40, R40 ;  /* 0x0000002800287308 */ /* 0x000f620000000800 */
[--C-:B------:R-:W-:Y:S01]  /*11280*/  FFMA.FTZ R121, R182, UR10, -R41.reuse ;  /* 0x0000000ab6797c23 */ /* 0x100fe20008010829 */
[--C-:B------:R-:W-:Y:S01]  /*11290*/  FFMA.FTZ R127, R20, UR10, -R41.reuse ;  /* 0x0000000a147f7c23 */ /* 0x100fe20008010829 */
[--C-:B------:R-:W-:Y:S01]  /*112a0*/  FFMA.FTZ R152, R18, UR10, -R41.reuse ;  /* 0x0000000a12987c23 */ /* 0x100fe20008010829 */
[--C-:B------:R-:W-:Y:S01]  /*112b0*/  FFMA.FTZ R129, R22, UR10, -R41.reuse ;  /* 0x0000000a16817c23 */ /* 0x100fe20008010829 */
[--C-:B------:R-:W-:Y:S01]  /*112c0*/  FFMA.FTZ R150, R16, UR10, -R41.reuse ;  /* 0x0000000a10967c23 */ /* 0x100fe20008010829 */
[----:B------:R-:W-:Y:S01]  /*112d0*/  LDSM.16.MT88.4 R20, [R161+0xa400] ;  /* 0x00a40000a114783b */ /* 0x000fe20000004200 */
[--C-:B------:R-:W-:Y:S01]  /*112e0*/  FFMA.FTZ R124, R124, UR10, -R41.reuse ;  /* 0x0000000a7c7c7c23 */ /* 0x100fe20008010829 */
[----:B------:R-:W-:Y:S01]  /*112f0*/  MUFU.EX2 R37, R37 ;  /* 0x0000002500257308 */ /* 0x000fe20000000800 */
[----:B-1----:R-:W-:Y:S01]  /*11300*/  F2FP.BF16.F32.PACK_AB R105, R51, R44 ;  /* 0x0000002c3369723e */ /* 0x002fe200000010ff */
[----:B------:R-:W-:Y:S01]  /*11310*/  LDSM.16.MT88.4 R16, [R162+0xc400] ;  /* 0x00c40000a210783b */ /* 0x000fe20000004200 */
[--C-:B------:R-:W-:Y:S01]  /*11320*/  FFMA.FTZ R137, R122, UR10, -R41.reuse ;  /* 0x0000000a7a897c23 */ /* 0x100fe20008010829 */
[--C-:B------:R-:W-:Y:S01]  /*11330*/  FFMA.FTZ R60, R60, UR10, -R41.reuse ;  /* 0x0000000a3c3c7c23 */ /* 0x100fe20008010829 */
[--C-:B------:R-:W-:Y:S01]  /*11340*/  FFMA.FTZ R135, R58, UR10, -R41.reuse ;  /* 0x0000000a3a877c23 */ /* 0x100fe20008010829 */
[----:B------:R-:W-:Y:S01]  /*11350*/  FFMA.FTZ R182, R48, UR10, -R41 ;  /* 0x0000000a30b67c23 */ /* 0x000fe20008010829 */
[----:B------:R-:W-:Y:S01]  /*11360*/  FADD.FTZ R44, R44, R51 ;  /* 0x000000332c2c7221 */ /* 0x000fe20000010000 */
[----:B------:R-:W1:Y:S01]  /*11370*/  MUFU.EX2 R36, R36 ;  /* 0x0000002400247308 */ /* 0x000e620000000800 */
[----:B-----5:R-:W-:Y:S01]  /*11380*/  F2FP.BF16.F32.PACK_AB R107, R40, R49 ;  /* 0x00000031286b723e */ /* 0x020fe200000010ff */
[--C-:B------:R-:W-:Y:S01]  /*11390*/  FFMA.FTZ R66, R66, UR10, -R47.reuse ;  /* 0x0000000a42427c23 */ /* 0x100fe2000801082f */
[----:B------:R-:W-:Y:S01]  /*113a0*/  FFMA.FTZ R64, R64, UR10, -R47 ;  /* 0x0000000a40407c23 */ /* 0x000fe2000801082f */
[----:B------:R-:W-:Y:S01]  /*113b0*/  FFMA.FTZ R50, R50, UR10, -R41 ;  /* 0x0000000a32327c23 */ /* 0x000fe20008010829 */
[----:B------:R-:W-:-:S03]  /*113c0*/  FADD.FTZ R49, R49, R44 ;  /* 0x0000002c31317221 */ /* 0x000fc60000010000 */
[----:B------:R-:W-:Y:S01]  /*113d0*/  MUFU.EX2 R35, R35 ;  /* 0x0000002300237308 */ /* 0x000fe20000000800 */
[----:B--2---:R-:W-:Y:S01]  /*113e0*/  HMMA.16816.F32.BF16 R72, R104, R76, RZ ;  /* 0x0000004c6848723c */ /* 0x004fe200000418ff */
[----:B------:R-:W-:-:S06]  /*113f0*/  FADD.FTZ R49, R40, R49 ;  /* 0x0000003128317221 */ /* 0x000fcc0000010000 */
[----:B------:R-:W-:Y:S01]  /*11400*/  MUFU.EX2 R32, R32 ;  /* 0x0000002000207308 */ /* 0x000fe20000000800 */
[C---:B------:R-:W-:Y:S07]  /*11410*/  HMMA.16816.F32.BF16 R76, R104.reuse, R78, RZ ;  /* 0x0000004e684c723c */ /* 0x040fee00000418ff */
[----:B------:R-:W-:Y:S01]  /*11420*/  MUFU.EX2 R38, R38 ;  /* 0x0000002600267308 */ /* 0x000fe20000000800 */
[C---:B----4-:R-:W-:Y:S07]  /*11430*/  HMMA.16816.F32.BF16 R112, R104.reuse, R68, RZ ;  /* 0x000000446870723c */ /* 0x050fee00000418ff */
[----:B------:R-:W2:Y:S01]  /*11440*/  MUFU.EX2 R33, R33 ;  /* 0x0000002100217308 */ /* 0x000ea20000000800 */
[C---:B------:R-:W-:Y:S07]  /*11450*/  HMMA.16816.F32.BF16 R80, R104.reuse, R84, RZ ;  /* 0x000000546850723c */ /* 0x040fee00000418ff */
[----:B------:R-:W-:Y:S01]  /*11460*/  MUFU.EX2 R34, R34 ;  /* 0x0000002200227308 */ /* 0x000fe20000000800 */
[C---:B------:R-:W-:Y:S07]  /*11470*/  HMMA.16816.F32.BF16 R88, R104.reuse, R92, RZ ;  /* 0x0000005c6858723c */ /* 0x040fee00000418ff */
[----:B------:R-:W4:Y:S01]  /*11480*/  MUFU.EX2 R31, R31 ;  /* 0x0000001f001f7308 */ /* 0x000f220000000800 */
[C---:B------:R-:W-:Y:S07]  /*11490*/  HMMA.16816.F32.BF16 R96, R104.reuse, R108, RZ ;  /* 0x0000006c6860723c */ /* 0x040fee00000418ff */
[----:B------:R-:W-:Y:S01]  /*114a0*/  MUFU.EX2 R30, R30 ;  /* 0x0000001e001e7308 */ /* 0x000fe20000000800 */
[C---:B------:R-:W-:Y:S07]  /*114b0*/  HMMA.16816.F32.BF16 R68, R104.reuse, R70, RZ ;  /* 0x000000466844723c */ /* 0x040fee00000418ff */
[----:B------:R-:W5:Y:S01]  /*114c0*/  MUFU.EX2 R29, R29 ;  /* 0x0000001d001d7308 */ /* 0x000f620000000800 */
[C---:B------:R-:W-:Y:S07]  /*114d0*/  HMMA.16816.F32.BF16 R84, R104.reuse, R86, RZ ;  /* 0x000000566854723c */ /* 0x040fee00000418ff */
[----:B------:R-:W-:Y:S01]  /*114e0*/  MUFU.EX2 R26, R26 ;  /* 0x0000001a001a7308 */ /* 0x000fe20000000800 */
[C---:B------:R-:W-:Y:S07]  /*114f0*/  HMMA.16816.F32.BF16 R92, R104.reuse, R94, RZ ;  /* 0x0000005e685c723c */ /* 0x040fee00000418ff */
[----:B------:R-:W3:Y:S01]  /*11500*/  MUFU.EX2 R25, R25 ;  /* 0x0000001900197308 */ /* 0x000ee20000000800 */
[C---:B------:R-:W-:Y:S07]  /*11510*/  HMMA.16816.F32.BF16 R108, R104.reuse, R110, RZ ;  /* 0x0000006e686c723c */ /* 0x040fee00000418ff */
[----:B------:R-:W-:Y:S01]  /*11520*/  MUFU.EX2 R28, R28 ;  /* 0x0000001c001c7308 */ /* 0x000fe20000000800 */
[----:B------:R-:W-:Y:S01]  /*11530*/  HMMA.16816.F32.BF16 R100, R104, R4, RZ ;  /* 0x000000046864723c */ /* 0x000fe200000418ff */
[----:B-1----:R-:W-:-:S02]  /*11540*/  F2FP.BF16.F32.PACK_AB R4, R36, R37 ;  /* 0x000000252404723e */ /* 0x002fc400000010ff */
[----:B--2---:R-:W-:Y:S01]  /*11550*/  F2FP.BF16.F32.PACK_AB R5, R33, R38 ;  /* 0x000000262105723e */ /* 0x004fe200000010ff */
[----:B------:R-:W-:-:S03]  /*11560*/  FADD.FTZ R38, R38, R49 ;  /* 0x0000003126267221 */ /* 0x000fc60000010000 */
[----:B------:R-:W1:Y:S01]  /*11570*/  MUFU.EX2 R27, R27 ;  /* 0x0000001b001b7308 */ /* 0x000e620000000800 */
[----:B------:R-:W-:Y:S01]  /*11580*/  HMMA.16816.F32.BF16 R104, R104, R6, RZ ;  /* 0x000000066868723c */ /* 0x000fe200000418ff */
[----:B------:R-:W-:Y:S01]  /*11590*/  F2FP.BF16.F32.PACK_AB R6, R32, R35 ;  /* 0x000000232006723e */ /* 0x000fe200000010ff */
[----:B------:R-:W-:Y:S01]  /*115a0*/  FADD.FTZ R33, R33, R38 ;  /* 0x0000002621217221 */ /* 0x000fe20000010000 */
[----:B----4-:R-:W-:-:S03]  /*115b0*/  F2FP.BF16.F32.PACK_AB R7, R31, R34 ;  /* 0x000000221f07723e */ /* 0x010fc600000010ff */
[----:B------:R-:W-:Y:S01]  /*115c0*/  FADD.FTZ R34, R34, R33 ;  /* 0x0000002122227221 */ /* 0x000fe20000010000 */
[----:B------:R-:W-:Y:S03]  /*115d0*/  MUFU.EX2 R24, R24 ;  /* 0x0000001800187308 */ /* 0x000fe60000000800 */
[----:B------:R-:W-:Y:S01]  /*115e0*/  HMMA.16816.F32.BF16 R72, R4, R8, R72 ;  /* 0x000000080448723c */ /* 0x000fe20000041848 */
[----:B------:R-:W-:-:S04]  /*115f0*/  FADD.FTZ R31, R31, R34 ;  /* 0x000000221f1f7221 */ /* 0x000fc80000010000 */
[----:B------:R-:W2:Y:S03]  /*11600*/  MUFU.EX2 R3, R3 ;  /* 0x0000000300037308 */ /* 0x000ea60000000800 */
[C---:B------:R-:W-:Y:S01]  /*11610*/  HMMA.16816.F32.BF16 R76, R4.reuse, R10, R76 ;  /* 0x0000000a044c723c */ /* 0x040fe2000004184c */
[----:B------:R-:W4:Y:S04]  /*11620*/  LDSM.16.MT88.4 R8, [R161+0xb400] ;  /* 0x00b40000a108783b */ /* 0x000f280000004200 */
[----:B------:R-:W-:Y:S03]  /*11630*/  MUFU.EX2 R136, R136 ;  /* 0x0000008800887308 */ /* 0x000fe60000000800 */
[C---:B------:R-:W-:Y:S05]  /*11640*/  HMMA.16816.F32.BF16 R112, R4.reuse, R12, R112 ;  /* 0x0000000c0470723c */ /* 0x040fea0000041870 */
[----:B------:R-:W2:Y:S03]  /*11650*/  MUFU.EX2 R55, R55 ;  /* 0x0000003700377308 */ /* 0x000ea60000000800 */
[C---:B------:R-:W-:Y:S01]  /*11660*/  HMMA.16816.F32.BF16 R68, R4.reuse, R14, R68 ;  /* 0x0000000e0444723c */ /* 0x040fe20000041844 */
[----:B------:R-:W5:Y:S04]  /*11670*/  LDSM.16.MT88.4 R12, [R162+0xb400] ;  /* 0x00b40000a20c783b */ /* 0x000f680000004200 */
[----:B------:R-:W-:Y:S08]  /*11680*/  MUFU.EX2 R134, R134 ;  /* 0x0000008600867308 */ /* 0x000ff00000000800 */
[----:B------:R-:W2:Y:S08]  /*11690*/  MUFU.EX2 R53, R53 ;  /* 0x0000003500357308 */ /* 0x000eb00000000800 */
[----:B------:R-:W-:Y:S01]  /*116a0*/  MUFU.EX2 R57, R57 ;  /* 0x0000003900397308 */ /* 0x000fe20000000800 */
[C---:B----4-:R-:W-:Y:S07]  /*116b0*/  HMMA.16816.F32.BF16 R88, R4.reuse, R8, R88 ;  /* 0x000000080458723c */ /* 0x050fee0000041858 */
[----:B------:R-:W4:Y:S01]  /*116c0*/  MUFU.EX2 R140, R140 ;  /* 0x0000008c008c7308 */ /* 0x000f220000000800 */
[C---:B------:R-:W-:Y:S01]  /*116d0*/  HMMA.16816.F32.BF16 R92, R4.reuse, R10, R92 ;  /* 0x0000000a045c723c */ /* 0x040fe2000004185c */
[----:B------:R-:W3:Y:S06]  /*116e0*/  LDSM.16.MT88.4 R8, [R161+0xd400] ;  /* 0x00d40000a108783b */ /* 0x000eec0000004200 */
[----:B------:R-:W-:Y:S01]  /*116f0*/  MUFU.EX2 R138, R138 ;  /* 0x0000008a008a7308 */ /* 0x000fe20000000800 */
[C---:B-----5:R-:W-:Y:S07]  /*11700*/  HMMA.16816.F32.BF16 R80, R4.reuse, R12, R80 ;  /* 0x0000000c0450723c */ /* 0x060fee0000041850 */
[----:B------:R-:W5:Y:S01]  /*11710*/  MUFU.EX2 R61, R61 ;  /* 0x0000003d003d7308 */ /* 0x000f620000000800 */
[C---:B------:R-:W-:Y:S01]  /*11720*/  HMMA.16816.F32.BF16 R84, R4.reuse, R14, R84 ;  /* 0x0000000e0454723c */ /* 0x040fe20000041854 */
[----:B------:R-:W1:Y:S06]  /*11730*/  LDSM.16.MT88.4 R12, [R162+0xd400] ;  /* 0x00d40000a20c783b */ /* 0x000e6c0000004200 */
[----:B------:R-:W-:Y:S08]  /*11740*/  MUFU.EX2 R156, R156 ;  /* 0x0000009c009c7308 */ /* 0x000ff00000000800 */
[----:B------:R-:W5:Y:S08]  /*11750*/  MUFU.EX2 R65, R65 ;  /* 0x0000004100417308 */ /* 0x000f700000000800 */
[----:B------:R-:W-:Y:S01]  /*11760*/  MUFU.EX2 R154, R154 ;  /* 0x0000009a009a7308 */ /* 0x000fe20000000800 */
[C---:B---3--:R-:W-:Y:S07]  /*11770*/  HMMA.16816.F32.BF16 R100, R4.reuse, R8, R100 ;  /* 0x000000080464723c */ /* 0x048fee0000041864 */
[----:B------:R-:W3:Y:S01]  /*11780*/  MUFU.EX2 R63, R63 ;  /* 0x0000003f003f7308 */ /* 0x000ee20000000800 */
[C---:B------:R-:W-:Y:S01]  /*11790*/  HMMA.16816.F32.BF16 R104, R4.reuse, R10, R104 ;  /* 0x0000000a0468723c */ /* 0x040fe20000041868 */
[----:B------:R-:W4:Y:S06]  /*117a0*/  LDSM.16.MT88.4 R8, [R161+0x9800] ;  /* 0x00980000a108783b */ /* 0x000f2c0000004200 */
[----:B------:R-:W-:Y:S01]  /*117b0*/  MUFU.EX2 R67, R67 ;  /* 0x0000004300437308 */ /* 0x000fe20000000800 */
[C---:B-1----:R-:W-:Y:S07]  /*117c0*/  HMMA.16816.F32.BF16 R96, R4.reuse, R12, R96 ;  /* 0x0000000c0460723c */ /* 0x042fee0000041860 */
[----:B------:R-:W1:Y:S01]  /*117d0*/  MUFU.EX2 R178, R178 ;  /* 0x000000b200b27308 */ /* 0x000e620000000800 */
[----:B------:R-:W-:Y:S01]  /*117e0*/  HMMA.16816.F32.BF16 R108, R4, R14, R108 ;  /* 0x0000000e046c723c */ /* 0x000fe2000004186c */
[----:B------:R-:W5:Y:S01]  /*117f0*/  LDSM.16.MT88.4 R12, [R162+0x9800] ;  /* 0x00980000a20c783b */ /* 0x000f620000004200 */
[----:B------:R-:W-:-:S05]  /*11800*/  F2FP.BF16.F32.PACK_AB R4, R29, R30 ;  /* 0x0000001e1d04723e */ /* 0x000fca00000010ff */
[----:B------:R-:W-:Y:S01]  /*11810*/  MUFU.EX2 R158, R158 ;  /* 0x0000009e009e7308 */ /* 0x000fe20000000800 */
[----:B------:R-:W-:Y:S02]  /*11820*/  F2FP.BF16.F32.PACK_AB R6, R25, R26 ;  /* 0x0000001a1906723e */ /* 0x000fe400000010ff */
[----:B------:R-:W-:Y:S01]  /*11830*/  F2FP.BF16.F32.PACK_AB R5, R27, R28 ;  /* 0x0000001c1b05723e */ /* 0x000fe200000010ff */
[----:B------:R-:W-:Y:S01]  /*11840*/  FADD.FTZ R28, R28, R31 ;  /* 0x0000001f1c1c7221 */ /* 0x000fe20000010000 */
[----:B--2---:R-:W-:-:S03]  /*11850*/  F2FP.BF16.F32.PACK_AB R7, R3, R24 ;  /* 0x000000180307723e */ /* 0x004fc600000010ff */
[----:B------:R-:W2:Y:S01]  /*11860*/  MUFU.EX2 R121, R121 ;  /* 0x0000007900797308 */ /* 0x000ea20000000800 */
[----:B------:R-:W-:-:S07]  /*11870*/  FADD.FTZ R27, R27, R28 ;  /* 0x0000001c1b1b7221 */ /* 0x000fce0000010000 */
        /* <DEDUP_REMOVED lines=16> */
[----:B------:R-:W2:Y:S06]  /*11980*/  LDSM.16.MT88.4 R8, [R161+0xd800] ;  /* 0x00d80000a108783b */ /* 0x000eac0000004200 */
[----:B------:R-:W-:Y:S01]  /*11990*/  MUFU.EX2 R132, R132 ;  /* 0x0000008400847308 */ /* 0x000fe20000000800 */
[C---:B-1----:R-:W-:Y:S07]  /*119a0*/  HMMA.16816.F32.BF16 R80, R4.reuse, R12, R80 ;  /* 0x0000000c0450723c */ /* 0x042fee0000041850 */
[----:B------:R-:W1:Y:S01]  /*119b0*/  MUFU.EX2 R133, R133 ;  /* 0x0000008500857308 */ /* 0x000e620000000800 */
[C---:B------:R-:W-:Y:S01]  /*119c0*/  HMMA.16816.F32.BF16 R84, R4.reuse, R14, R84 ;  /* 0x0000000e0454723c */ /* 0x040fe20000041854 */
[----:B------:R-:W4:Y:S06]  /*119d0*/  LDSM.16.MT88.4 R12, [R162+0xd800] ;  /* 0x00d80000a20c783b */ /* 0x000f2c0000004200 */
[----:B------:R-:W-:Y:S08]  /*119e0*/  MUFU.EX2 R128, R128 ;  /* 0x0000008000807308 */ /* 0x000ff00000000800 */
[----:B------:R-:W1:Y:S08]  /*119f0*/  MUFU.EX2 R131, R131 ;  /* 0x0000008300837308 */ /* 0x000e700000000800 */
[----:B------:R-:W-:Y:S01]  /*11a00*/  MUFU.EX2 R124, R124 ;  /* 0x0000007c007c7308 */ /* 0x000fe20000000800 */
[C---:B--2---:R-:W-:Y:S07]  /*11a10*/  HMMA.16816.F32.BF16 R100, R4.reuse, R8, R100 ;  /* 0x000000080464723c */ /* 0x044fee0000041864 */
[----:B------:R-:W2:Y:S01]  /*11a20*/  MUFU.EX2 R137, R137 ;  /* 0x0000008900897308 */ /* 0x000ea20000000800 */
[C---:B------:R-:W-:Y:S01]  /*11a30*/  HMMA.16816.F32.BF16 R104, R4.reuse, R10, R104 ;  /* 0x0000000a0468723c */ /* 0x040fe20000041868 */
[----:B------:R-:W5:Y:S06]  /*11a40*/  LDSM.16.MT88.4 R8, [R161+0x9c00] ;  /* 0x009c0000a108783b */ /* 0x000f6c0000004200 */
[----:B------:R-:W-:Y:S01]  /*11a50*/  MUFU.EX2 R60, R60 ;  /* 0x0000003c003c7308 */ /* 0x000fe20000000800 */
[C---:B----4-:R-:W-:Y:S07]  /*11a60*/  HMMA.16816.F32.BF16 R96, R4.reuse, R12, R96 ;  /* 0x0000000c0460723c */ /* 0x050fee0000041860 */
[----:B------:R-:W4:Y:S01]  /*11a70*/  MUFU.EX2 R135, R135 ;  /* 0x0000008700877308 */ /* 0x000f220000000800 */
[----:B------:R-:W-:Y:S01]  /*11a80*/  HMMA.16816.F32.BF16 R108, R4, R14, R108 ;  /* 0x0000000e046c723c */ /* 0x000fe2000004186c */
[----:B------:R-:W3:Y:S01]  /*11a90*/  LDSM.16.MT88.4 R12, [R162+0x9c00] ;  /* 0x009c0000a20c783b */ /* 0x000ee20000004200 */
[----:B------:R-:W-:-:S05]  /*11aa0*/  F2FP.BF16.F32.PACK_AB R4, R55, R136 ;  /* 0x000000883704723e */ /* 0x000fca00000010ff */
[----:B------:R-:W-:Y:S01]  /*11ab0*/  MUFU.EX2 R44, R64 ;  /* 0x00000040002c7308 */ /* 0x000fe20000000800 */
[----:B------:R-:W-:Y:S02]  /*11ac0*/  F2FP.BF16.F32.PACK_AB R6, R53, R134 ;  /* 0x000000863506723e */ /* 0x000fe400000010ff */
[----:B------:R-:W-:Y:S02]  /*11ad0*/  F2FP.BF16.F32.PACK_AB R5, R140, R57 ;  /* 0x000000398c05723e */ /* 0x000fe400000010ff */
[----:B------:R-:W-:-:S03]  /*11ae0*/  F2FP.BF16.F32.PACK_AB R7, R61, R138 ;  /* 0x0000008a3d07723e */ /* 0x000fc600000010ff */
[----:B------:R-:W-:Y:S08]  /*11af0*/  MUFU.EX2 R181, R181 ;  /* 0x000000b500b57308 */ /* 0x000ff00000000800 */
[----:B------:R-:W-:Y:S01]  /*11b00*/  MUFU.EX2 R182, R182 ;  /* 0x000000b600b67308 */ /* 0x000fe20000000800 */
[C---:B-----5:R-:W-:Y:S08]  /*11b10*/  HMMA.16816.F32.BF16 R72, R4.reuse, R8, R72 ;  /* 0x000000080448723c */ /* 0x060ff00000041848 */
[C---:B------:R-:W-:Y:S01]  /*11b20*/  HMMA.16816.F32.BF16 R76, R4.reuse, R10, R76 ;  /* 0x0000000a044c723c */ /* 0x040fe2000004184c */
[----:B------:R-:W5:Y:S07]  /*11b30*/  LDSM.16.MT88.4 R8, [R161+0xbc00] ;  /* 0x00bc0000a108783b */ /* 0x000f6e0000004200 */
[C---:B---3--:R-:W-:Y:S08]  /*11b40*/  HMMA.16816.F32.BF16 R112, R4.reuse, R12, R112 ;  /* 0x0000000c0470723c */ /* 0x048ff00000041870 */
[C---:B------:R-:W-:Y:S01]  /*11b50*/  HMMA.16816.F32.BF16 R68, R4.reuse, R14, R68 ;  /* 0x0000000e0444723c */ /* 0x040fe20000041844 */
[----:B------:R-:W3:Y:S07]  /*11b60*/  LDSM.16.MT88.4 R12, [R162+0xbc00] ;  /* 0x00bc0000a20c783b */ /* 0x000eee0000004200 */
        /* <DEDUP_REMOVED lines=10> */
[----:B------:R-:W-:Y:S01]  /*11c10*/  HMMA.16816.F32.BF16 R108, R4, R14, R108 ;  /* 0x0000000e046c723c */ /* 0x000fe2000004186c */
[----:B------:R-:W3:Y:S01]  /*11c20*/  LDSM.16.MT88.4 R12, [R161+0xa000] ;  /* 0x00a00000a10c783b */ /* 0x000ee20000004200 */
[----:B------:R-:W-:-:S02]  /*11c30*/  F2FP.BF16.F32.PACK_AB R4, R65, R156 ;  /* 0x0000009c4104723e */ /* 0x000fc400000010ff */
[----:B------:R-:W-:Y:S02]  /*11c40*/  F2FP.BF16.F32.PACK_AB R6, R63, R154 ;  /* 0x0000009a3f06723e */ /* 0x000fe400000010ff */
[----:B------:R-:W-:Y:S02]  /*11c50*/  F2FP.BF16.F32.PACK_AB R5, R178, R67 ;  /* 0x00000043b205723e */ /* 0x000fe400000010ff */
[----:B------:R-:W-:-:S07]  /*11c60*/  F2FP.BF16.F32.PACK_AB R7, R121, R158 ;  /* 0x0000009e7907723e */ /* 0x000fce00000010ff */
        /* <DEDUP_REMOVED lines=24> */
[----:B------:R-:W-:Y:S07]  /*11df0*/  LDSM.16.MT88.4 R20, [R161+0xa800] ;  /* 0x00a80000a114783b */ /* 0x000fee0000004200 */
[C---:B-----5:R-:W-:Y:S08]  /*11e00*/  HMMA.16816.F32.BF16 R112, R4.reuse, R8, R112 ;  /* 0x000000080470723c */ /* 0x060ff00000041870 */
[C---:B------:R-:W-:Y:S01]  /*11e10*/  HMMA.16816.F32.BF16 R68, R4.reuse, R10, R68 ;  /* 0x0000000a0444723c */ /* 0x040fe20000041844 */
[----:B------:R-:W5:Y:S07]  /*11e20*/  LDSM.16.MT88.4 R8, [R162+0xe400] ;  /* 0x00e40000a208783b */ /* 0x000f6e0000004200 */
[C---:B---3--:R-:W-:Y:S08]  /*11e30*/  HMMA.16816.F32.BF16 R88, R4.reuse, R12, R88 ;  /* 0x0000000c0458723c */ /* 0x048ff00000041858 */
[C---:B------:R-:W-:Y:S01]  /*11e40*/  HMMA.16816.F32.BF16 R92, R4.reuse, R14, R92 ;  /* 0x0000000e045c723c */ /* 0x040fe2000004185c */
[----:B------:R-:W3:Y:S07]  /*11e50*/  LDSM.16.MT88.4 R12, [R161+0xe400] ;  /* 0x00e40000a10c783b */ /* 0x000eee0000004200 */
[C---:B------:R-:W-:Y:S08]  /*11e60*/  HMMA.16816.F32.BF16 R80, R4.reuse, R16, R80 ;  /* 0x000000100450723c */ /* 0x040ff00000041850 */
[C---:B------:R-:W-:Y:S01]  /*11e70*/  HMMA.16816.F32.BF16 R84, R4.reuse, R18, R84 ;  /* 0x000000120454723c */ /* 0x040fe20000041854 */
[----:B------:R-:W-:Y:S07]  /*11e80*/  LDSM.16.MT88.4 R16, [R162+0xc800] ;  /* 0x00c80000a210783b */ /* 0x000fee0000004200 */
[C---:B-----5:R-:W-:Y:S08]  /*11e90*/  HMMA.16816.F32.BF16 R96, R4.reuse, R8, R96 ;  /* 0x000000080460723c */ /* 0x060ff00000041860 */
[C---:B------:R-:W-:Y:S01]  /*11ea0*/  HMMA.16816.F32.BF16 R108, R4.reuse, R10, R108 ;  /* 0x0000000a046c723c */ /* 0x040fe2000004186c */
[----:B------:R-:W5:Y:S07]  /*11eb0*/  LDSM.16.MT88.4 R8, [R162+0xa800] ;  /* 0x00a80000a208783b */ /* 0x000f6e0000004200 */
[----:B---3--:R-:W-:Y:S01]  /*11ec0*/  HMMA.16816.F32.BF16 R100, R4, R12, R100 ;  /* 0x0000000c0464723c */ /* 0x008fe20000041864 */
[----:B------:R-:W-:Y:S01]  /*11ed0*/  FADD.FTZ R13, R46, R43 ;  /* 0x0000002b2e0d7221 */ /* 0x000fe20000010000 */
[--C-:B------:R-:W-:Y:S01]  /*11ee0*/  FFMA.FTZ R46, R54, UR10, -R41.reuse ;  /* 0x0000000a362e7c23 */ /* 0x100fe20008010829 */
[----:B------:R-:W-:-:S02]  /*11ef0*/  FFMA.FTZ R43, R52, UR10, -R41 ;  /* 0x0000000a342b7c23 */ /* 0x000fc40008010829 */
[----:B------:R-:W-:Y:S01]  /*11f00*/  FADD.FTZ R48, R42, R13 ;  /* 0x0000000d2a307221 */ /* 0x000fe20000010000 */
[----:B------:R-:W-:Y:S02]  /*11f10*/  MUFU.EX2 R41, R66 ;  /* 0x0000004200297308 */ /* 0x000fe40000000800 */
[----:B------:R-:W-:Y:S01]  /*11f20*/  HMMA.16816.F32.BF16 R104, R4, R14, R104 ;  /* 0x0000000e0468723c */ /* 0x000fe20000041868 */
[----:B------:R-:W3:Y:S01]  /*11f30*/  LDSM.16.MT88.4 R12, [R161+0xc800] ;  /* 0x00c80000a10c783b */ /* 0x000ee20000004200 */
[----:B-1----:R-:W-:Y:S01]  /*11f40*/  F2FP.BF16.F32.PACK_AB R4, R133, R132 ;  /* 0x000000848504723e */ /* 0x002fe200000010ff */
[----:B------:R-:W-:Y:S01]  /*11f50*/  FADD.FTZ R48, R39, R48 ;  /* 0x0000003027307221 */ /* 0x000fe20000010000 */
[----:B------:R-:W-:Y:S02]  /*11f60*/  F2FP.BF16.F32.PACK_AB R6, R131, R128 ;  /* 0x000000808306723e */ /* 0x000fe400000010ff */
[----:B--2---:R-:W-:Y:S01]  /*11f70*/  F2FP.BF16.F32.PACK_AB R5, R137, R124 ;  /* 0x0000007c8905723e */ /* 0x004fe200000010ff */
[----:B------:R-:W1:Y:S01]  /*11f80*/  MUFU.EX2 R42, R120 ;  /* 0x00000078002a7308 */ /* 0x000e620000000800 */
[----:B----4-:R-:W-:Y:S01]  /*11f90*/  F2FP.BF16.F32.PACK_AB R7, R135, R60 ;  /* 0x0000003c8707723e */ /* 0x010fe200000010ff */
[----:B------:R-:W-:-:S04]  /*11fa0*/  FADD.FTZ R37, R37, R48 ;  /* 0x0000003025257221 */ /* 0x000fc80000010000 */
[----:B------:R-:W-:Y:S02]  /*11fb0*/  FADD.FTZ R36, R36, R37 ;  /* 0x0000002524247221 */ /* 0x000fe40000010000 */
[----:B------:R-:W-:Y:S01]  /*11fc0*/  HMMA.16816.F32.BF16 R72, R4, R20, R72 ;  /* 0x000000140448723c */ /* 0x000fe20000041848 */
[----:B------:R-:W-:Y:S01]  /*11fd0*/  MUFU.EX2 R46, R46 ;  /* 0x0000002e002e7308 */ /* 0x000fe20000000800 */
[----:B------:R-:W-:-:S04]  /*11fe0*/  FADD.FTZ R35, R35, R36 ;  /* 0x0000002423237221 */ /* 0x000fc80000010000 */
[----:B------:R-:W-:Y:S02]  /*11ff0*/  FADD.FTZ R35, R32, R35 ;  /* 0x0000002320237221 */ /* 0x000fe40000010000 */
[----:B------:R-:W-:Y:S01]  /*12000*/  HMMA.16816.F32.BF16 R76, R4, R22, R76 ;  /* 0x00000016044c723c */ /* 0x000fe2000004184c */
[----:B------:R-:W2:Y:S01]  /*12010*/  LDSM.16.MT88.4 R20, [R161+0xe800] ;  /* 0x00e80000a114783b */ /* 0x000ea20000004200 */
[----:B------:R-:W4:Y:S01]  /*12020*/  MUFU.EX2 R43, R43 ;  /* 0x0000002b002b7308 */ /* 0x000f220000000800 */
[----:B------:R-:W-:-:S04]  /*12030*/  FADD.FTZ R30, R30, R35 ;  /* 0x000000231e1e7221 */ /* 0x000fc80000010000 */
[----:B------:R-:W-:Y:S01]  /*12040*/  FADD.FTZ R29, R29, R30 ;  /* 0x0000001e1d1d7221 */ /* 0x000fe20000010000 */
[----:B-----5:R-:W-:Y:S02]  /*12050*/  HMMA.16816.F32.BF16 R112, R4, R8, R112 ;  /* 0x000000080470723c */ /* 0x020fe40000041870 */
[----:B------:R-:W5:Y:S01]  /*12060*/  MUFU.EX2 R39, R50 ;  /* 0x0000003200277308 */ /* 0x000f620000000800 */
[----:B------:R-:W-:-:S04]  /*12070*/  FADD.FTZ R26, R26, R29 ;  /* 0x0000001d1a1a7221 */ /* 0x000fc80000010000 */
[----:B------:R-:W-:Y:S01]  /*12080*/  FADD.FTZ R25, R25, R26 ;  /* 0x0000001a19197221 */ /* 0x000fe20000010000 */
[----:B------:R-:W-:Y:S01]  /*12090*/  HMMA.16816.F32.BF16 R68, R4, R10, R68 ;  /* 0x0000000a0444723c */ /* 0x000fe20000041844 */
[----:B------:R-:W1:Y:S02]  /*120a0*/  LDSM.16.MT88.4 R8, [R162+0xe800] ;  /* 0x00e80000a208783b */ /* 0x000e640000004200 */
[----:B------:R-:W-:-:S04]  /*120b0*/  FADD.FTZ R136, R136, R25 ;  /* 0x0000001988887221 */ /* 0x000fc80000010000 */
[----:B------:R-:W-:Y:S01]  /*120c0*/  FADD.FTZ R55, R55, R136 ;  /* 0x0000008837377221 */ /* 0x000fe20000010000 */
[----:B------:R-:W-:Y:S03]  /*120d0*/  HMMA.16816.F32.BF16 R80, R4, R16, R80 ;  /* 0x000000100450723c */ /* 0x000fe60000041850 */
[----:B------:R-:W-:-:S04]  /*120e0*/  FADD.FTZ R134, R134, R55 ;  /* 0x0000003786867221 */ /* 0x000fc80000010000 */
[----:B------:R-:W-:Y:S01]  /*120f0*/  FADD.FTZ R53, R53, R134 ;  /* 0x0000008635357221 */ /* 0x000fe20000010000 */
[----:B------:R-:W-:Y:S01]  /*12100*/  HMMA.16816.F32.BF16 R84, R4, R18, R84 ;  /* 0x000000120454723c */ /* 0x000fe20000041854 */
[----:B------:R-:W5:Y:S02]  /*12110*/  LDSM.16.MT88.4 R16, [R162+0xac00] ;  /* 0x00ac0000a210783b */ /* 0x000f640000004200 */
[----:B------:R-:W-:-:S04]  /*12120*/  FADD.FTZ R156, R156, R53 ;  /* 0x000000359c9c7221 */ /* 0x000fc80000010000 */
[----:B------:R-:W-:Y:S01]  /*12130*/  FADD.FTZ R65, R65, R156 ;  /* 0x0000009c41417221 */ /* 0x000fe20000010000 */
[C---:B---3--:R-:W-:Y:S08]  /*12140*/  HMMA.16816.F32.BF16 R88, R4.reuse, R12, R88 ;  /* 0x0000000c0458723c */ /* 0x048ff00000041858 */
[C---:B------:R-:W-:Y:S01]  /*12150*/  HMMA.16816.F32.BF16 R92, R4.reuse, R14, R92 ;  /* 0x0000000e045c723c */ /* 0x040fe2000004185c */
[----:B------:R-:W3:Y:S07]  /*12160*/  LDSM.16.MT88.4 R12, [R161+0xac00] ;  /* 0x00ac0000a10c783b */ /* 0x000eee0000004200 */
[----:B--2---:R-:W-:Y:S01]  /*12170*/  HMMA.16816.F32.BF16 R100, R4, R20, R100 ;  /* 0x000000140464723c */ /* 0x004fe20000041864 */
        /* <DEDUP_REMOVED lines=9> */
[----:B------:R-:W-:Y:S01]  /*12210*/  HMMA.16816.F32.BF16 R104, R4, R22, R104 ;  /* 0x000000160468723c */ /* 0x000fe20000041868 */
[----:B------:R-:W-:Y:S01]  /*12220*/  F2FP.BF16.F32.PACK_AB R4, R41, R42 ;  /* 0x0000002a2904723e */ /* 0x000fe200000010ff */
[----:B------:R-:W-:Y:S01]  /*12230*/  FADD.FTZ R3, R67, R20 ;  /* 0x0000001443037221 */ /* 0x000fe20000010000 */
[----:B------:R-:W-:Y:S02]  /*12240*/  F2FP.BF16.F32.PACK_AB R6, R181, R44 ;  /* 0x0000002cb506723e */ /* 0x000fe400000010ff */
[----:B----4-:R-:W-:Y:S01]  /*12250*/  F2FP.BF16.F32.PACK_AB R5, R43, R46 ;  /* 0x0000002e2b05723e */ /* 0x010fe200000010ff */
[----:B------:R-:W-:Y:S01]  /*12260*/  FADD.FTZ R3, R178, R3 ;  /* 0x00000003b2037221 */ /* 0x000fe20000010000 */
[----:B-----5:R-:W-:-:S03]  /*12270*/  F2FP.BF16.F32.PACK_AB R7, R182, R39 ;  /* 0x00000027b607723e */ /* 0x020fc600000010ff */
[----:B------:R-:W-:-:S04]  /*12280*/  FADD.FTZ R20, R158, R3 ;  /* 0x000000039e147221 */ /* 0x000fc80000010000 */
[----:B------:R-:W-:Y:S01]  /*12290*/  HMMA.16816.F32.BF16 R112, R4, R16, R112 ;  /* 0x000000100470723c */ /* 0x000fe20000041870 */
[----:B------:R-:W-:-:S04]  /*122a0*/  FADD.FTZ R20, R121, R20 ;  /* 0x0000001479147221 */ /* 0x000fc80000010000 */
[----:B------:R-:W-:-:S03]  /*122b0*/  FADD.FTZ R127, R127, R20 ;  /* 0x000000147f7f7221 */ /* 0x000fc60000010000 */
[----:B------:R-:W-:Y:S01]  /*122c0*/  HMMA.16816.F32.BF16 R68, R4, R18, R68 ;  /* 0x000000120444723c */ /* 0x000fe20000041844 */
[----:B------:R-:W2:Y:S01]  /*122d0*/  LDSM.16.MT88.4 R16, [R161+0xcc00] ;  /* 0x00cc0000a110783b */ /* 0x000ea20000004200 */
[----:B------:R-:W-:-:S06]  /*122e0*/  FADD.FTZ R152, R152, R127 ;  /* 0x0000007f98987221 */ /* 0x000fcc0000010000 */
[C---:B---3--:R-:W-:Y:S08]  /*122f0*/  HMMA.16816.F32.BF16 R72, R4.reuse, R12, R72 ;  /* 0x0000000c0448723c */ /* 0x048ff00000041848 */
[C---:B------:R-:W-:Y:S01]  /*12300*/  HMMA.16816.F32.BF16 R76, R4.reuse, R14, R76 ;  /* 0x0000000e044c723c */ /* 0x040fe2000004184c */
[----:B------:R-:W3:Y:S07]  /*12310*/  LDSM.16.MT88.4 R12, [R162+0xec00] ;  /* 0x00ec0000a20c783b */ /* 0x000eee0000004200 */
[C---:B-1----:R-:W-:Y:S08]  /*12320*/  HMMA.16816.F32.BF16 R80, R4.reuse, R8, R80 ;  /* 0x000000080450723c */ /* 0x042ff00000041850 */
[C---:B------:R-:W-:Y:S01]  /*12330*/  HMMA.16816.F32.BF16 R84, R4.reuse, R10, R84 ;  /* 0x0000000a0454723c */ /* 0x040fe20000041854 */
[----:B------:R-:W1:Y:S07]  /*12340*/  LDSM.16.MT88.4 R8, [R161+0xec00] ;  /* 0x00ec0000a108783b */ /* 0x000e6e0000004200 */
[----:B--2---:R-:W-:Y:S01]  /*12350*/  HMMA.16816.F32.BF16 R88, R4, R16, R88 ;  /* 0x000000100458723c */ /* 0x004fe20000041858 */
[----:B------:R-:W-:-:S04]  /*12360*/  FADD.FTZ R16, R154, R65 ;  /* 0x000000419a107221 */ /* 0x000fc80000010000 */
[----:B------:R-:W-:-:S03]  /*12370*/  FADD.FTZ R16, R63, R16 ;  /* 0x000000103f107221 */ /* 0x000fc60000010000 */
[----:B------:R-:W-:Y:S01]  /*12380*/  HMMA.16816.F32.BF16 R92, R4, R18, R92 ;  /* 0x00000012045c723c */ /* 0x000fe2000004185c */
[----:B------:R-:W-:-:S04]  /*12390*/  FADD.FTZ R125, R125, R16 ;  /* 0x000000107d7d7221 */ /* 0x000fc80000010000 */
[----:B------:R-:W-:-:S03]  /*123a0*/  FADD.FTZ R148, R148, R125 ;  /* 0x0000007d94947221 */ /* 0x000fc60000010000 */
[----:B---3--:R-:W-:Y:S01]  /*123b0*/  HMMA.16816.F32.BF16 R96, R4, R12, R96 ;  /* 0x0000000c0460723c */ /* 0x008fe20000041860 */
[----:B------:R-:W-:Y:S01]  /*123c0*/  FADD.FTZ R3, R123, R148 ;  /* 0x000000947b037221 */ /* 0x000fe20000010000 */
[----:B------:R-:W-:-:S03]  /*123d0*/  FADD.FTZ R13, R129, R152 ;  /* 0x00000098810d7221 */ /* 0x000fc60000010000 */
[----:B------:R-:W-:Y:S01]  /*123e0*/  FADD.FTZ R3, R142, R3 ;  /* 0x000000038e037221 */ /* 0x000fe20000010000 */
[----:B------:R-:W-:Y:S02]  /*123f0*/  FADD.FTZ R13, R150, R13 ;  /* 0x0000000d960d7221 */ /* 0x000fe40000010000 */
[----:B------:R-:W-:Y:S01]  /*12400*/  HMMA.16816.F32.BF16 R108, R4, R14, R108 ;  /* 0x0000000e046c723c */ /* 0x000fe2000004186c */
[----:B------:R-:W-:Y:S01]  /*12410*/  FADD.FTZ R132, R132, R3 ;  /* 0x0000000384847221 */ /* 0x000fe20000010000 */
[----:B------:R-:W-:-:S03]  /*12420*/  FADD.FTZ R124, R124, R13 ;  /* 0x0000000d7c7c7221 */ /* 0x000fc60000010000 */
[----:B------:R-:W-:Y:S01]  /*12430*/  FADD.FTZ R133, R133, R132 ;  /* 0x0000008485857221 */ /* 0x000fe20000010000 */
[----:B------:R-:W-:Y:S02]  /*12440*/  FADD.FTZ R137, R137, R124 ;  /* 0x0000007c89897221 */ /* 0x000fe40000010000 */
[----:B-1----:R-:W-:Y:S01]  /*12450*/  HMMA.16816.F32.BF16 R100, R4, R8, R100 ;  /* 0x000000080464723c */ /* 0x002fe20000041864 */
        /* <DEDUP_REMOVED lines=8> */
[----:B------:R-:W-:-:S03]  /*124e0*/  FADD.FTZ R46, R43, R46 ;  /* 0x0000002e2b2e7221 */ /* 0x000fc60000010000 */
[----:B------:R-:W-:Y:S01]  /*124f0*/  FADD.FTZ R44, R44, R41 ;  /* 0x000000292c2c7221 */ /* 0x000fe20000010000 */
[----:B------:R-:W-:-:S03]  /*12500*/  FADD.FTZ R39, R39, R46 ;  /* 0x0000002e27277221 */ /* 0x000fc60000010000 */
[----:B------:R-:W-:Y:S01]  /*12510*/  FADD.FTZ R181, R181, R44 ;  /* 0x0000002cb5b57221 */ /* 0x000fe20000010000 */
[----:B------:R-:W-:Y:S01]  /*12520*/  FADD.FTZ R182, R182, R39 ;  /* 0x00000027b6b67221 */ /* 0x000fe20000010000 */
[----:B------:R-:W-:Y:S06]  /*12530*/  @!P0 BRA `(.L_x_721) ;  /* 0x0000004400388947 */ /* 0x000fec0003800000 */
[----:B------:R-:W-:-:S04]  /*12540*/  DEPBAR.LE SB0, 0x0 ;  /* 0x000080000000791a */ /* 0x000fc80000000000 */
[----:B------:R-:W-:-:S04]  /*12550*/  UISETP.NE.U32.AND UP0, UPT, UR12, URZ, UPT ;  /* 0x000000ff0c00728c */ /* 0x000fc8000bf05070 */
[----:B------:R-:W-:Y:S01]  /*12560*/  UISETP.NE.AND.EX UP0, UPT, UR13, URZ, UPT, UP0 ;  /* 0x000000ff0d00728c */ /* 0x000fe2000bf05300 */
[----:B------:R-:W-:Y:S08]  /*12570*/  BAR.SYNC.DEFER_BLOCKING 0x0 ;  /* 0x0000000000007b1d */ /* 0x000ff00000010000 */
[----:B------:R-:W-:Y:S05]  /*12580*/  BRA.U !UP0, `(.L_x_722) ;  /* 0x0000000108f87547 */ /* 0x000fea000b800000 */
[----:B------:R-:W1:Y:S01]  /*12590*/  LDC R4, c[0x0][0x4f0] ;  /* 0x00013c00ff047b82 */ /* 0x000e620000000800 */
[C---:B------:R-:W-:Y:S01]  /*125a0*/  IADD3 R5, PT, PT, R45.reuse, -0x100, RZ ;  /* 0xffffff002d057810 */ /* 0x040fe20007ffe0ff */
[----:B------:R-:W-:Y:S01]  /*125b0*/  VIADD R45, R45, 0xffffff80 ;  /* 0xffffff802d2d7836 */ /* 0x000fe20000000000 */
[----:B------:R-:W2:Y:S02]  /*125c0*/  LDCU.64 UR8, c[0x0][0x3c0] ;  /* 0x00007800ff0877ac */ /* 0x000ea40008000a00 */
[----:B------:R-:W-:Y:S02]  /*125d0*/  IABS R7, R5 ;  /* 0x0000000500077213 */ /* 0x000fe40000000000 */
[----:B------:R-:W-:Y:S01]  /*125e0*/  IABS R9, R45 ;  /* 0x0000002d00097213 */ /* 0x000fe20000000000 */
[----:B------:R-:W3:Y:S01]  /*125f0*/  LDCU.64 UR4, c[0x0][0x3a8] ;  /* 0x00007500ff0477ac */ /* 0x000ee20008000a00 */
[-C--:B-1----:R-:W-:Y:S02]  /*12600*/  IABS R3, R4.reuse ;  /* 0x0000000400037213 */ /* 0x082fe40000000000 */
[----:B------:R-:W-:-:S02]  /*12610*/  LOP3.LUT R5, R5, R4, RZ, 0x3c, !PT ;  /* 0x0000000405057212 */ /* 0x000fc400078e3cff */
[----:B------:R-:W1:Y:S01]  /*12620*/  I2F.RP R8, R3 ;  /* 0x0000000300087306 */ /* 0x000e620000209400 */
[----:B------:R-:W-:Y:S02]  /*12630*/  LOP3.LUT R45, R45, R4, RZ, 0x3c, !PT ;  /* 0x000000042d2d7212 */ /* 0x000fe400078e3cff */
[----:B------:R-:W-:Y:S02]  /*12640*/  ISETP.GE.AND P0, PT, R5, RZ, PT ;  /* 0x000000ff0500720c */ /* 0x000fe40003f06270 */
[----:B------:R-:W-:-:S03]  /*12650*/  ISETP.GE.AND P2, PT, R45, RZ, PT ;  /* 0x000000ff2d00720c */ /* 0x000fc60003f46270 */
        /* <DEDUP_REMOVED lines=31> */
[----:B------:R-:W4:Y:S04]  /*12850*/  LDG.E R6, desc[UR6][R10.64] ;  /* 0x000000060a067981 */ /* 0x000f28000c1e1900 */
[----:B------:R-:W4:Y:S01]  /*12860*/  LDG.E R5, desc[UR6][R8.64] ;  /* 0x0000000608057981 */ /* 0x000f22000c1e1900 */
[----:B------:R-:W-:-:S04]  /*12870*/  IMAD.IADD R3, R3, 0x1, -R7 ;  /* 0x0000000103037824 */ /* 0x000fc800078e0a07 */
[----:B------:R-:W-:-:S05]  /*12880*/  IMAD R4, R3, R4, -0x80 ;  /* 0xffffff8003047424 */ /* 0x000fca00078e0204 */
[----:B------:R-:W-:-:S05]  /*12890*/  SHF.R.S32.HI R3, RZ, 0x1f, R4 ;  /* 0x0000001fff037819 */ /* 0x000fca0000011404 */
[----:B--2---:R-:W-:-:S04]  /*128a0*/  IMAD R3, R3, UR8, RZ ;  /* 0x0000000803037c24 */ /* 0x004fc8000f8e02ff */
[----:B------:R-:W-:Y:S01]  /*128b0*/  IMAD R3, R4, UR9, R3 ;  /* 0x0000000904037c24 */ /* 0x000fe2000f8e0203 */
[----:B----4-:R-:W-:Y:S01]  /*128c0*/  IADD3 R5, PT, PT, R6, -R5, RZ ;  /* 0x8000000506057210 */ /* 0x010fe20007ffe0ff */
[----:B------:R-:W-:-:S03]  /*128d0*/  IMAD.WIDE.U32 R6, R4, UR8, RZ ;  /* 0x0000000804067c25 */ /* 0x000fc6000f8e00ff */
[----:B------:R-:W-:Y:S01]  /*128e0*/  SHF.R.S32.HI R4, RZ, 0x1f, R5 ;  /* 0x0000001fff047819 */ /* 0x000fe20000011405 */
[----:B------:R-:W-:-:S04]  /*128f0*/  IMAD.IADD R7, R7, 0x1, R3 ;  /* 0x0000000107077824 */ /* 0x000fc800078e0203 */
[----:B---3--:R-:W-:Y:S02]  /*12900*/  IMAD R4, R4, UR4, RZ ;  /* 0x0000000404047c24 */ /* 0x008fe4000f8e02ff */
[----:B------:R-:W-:-:S04]  /*12910*/  IMAD.WIDE.U32 R6, R5, UR4, R6 ;  /* 0x0000000405067c25 */ /* 0x000fc8000f8e0006 */
[----:B------:R-:W-:Y:S01]  /*12920*/  IMAD R4, R5, UR5, R4 ;  /* 0x0000000505047c24 */ /* 0x000fe2000f8e0204 */
[----:B------:R-:W-:-:S04]  /*12930*/  LEA R168, P0, R6, R168, 0x1 ;  /* 0x000000a806a87211 */ /* 0x000fc800078008ff */
[----:B------:R-:W-:-:S04]  /*12940*/  IADD3 R4, PT, PT, R7, R4, RZ ;  /* 0x0000000407047210 */ /* 0x000fc80007ffe0ff */
[----:B------:R-:W-:Y:S01]  /*12950*/  LEA.HI.X R169, R6, R169, R4, 0x1, P0 ;  /* 0x000000a906a97211 */ /* 0x000fe200000f0c04 */
[----:B------:R-:W-:Y:S06]  /*12960*/  BRA `(.L_x_723) ;  /* 0x0000000000207947 */ /* 0x000fec0003800000 */
.L_x_722:
[----:B------:R-:W1:Y:S01]  /*12970*/  LDCU UR8, c[0x0][0x3c0] ;  /* 0x00007800ff0877ac */ /* 0x000e620008000800 */
[----:B------:R-:W-:Y:S02]  /*12980*/  UMOV UR5, URZ ;  /* 0x000000ff00057c82 */ /* 0x000fe40008000000 */
[----:B------:R-:W-:Y:S01]  /*12990*/  IADD3 R3, P0, PT, RZ, -UR5, RZ ;  /* 0x80000005ff037c10 */ /* 0x000fe2000ff1e0ff */
[----:B-1----:R-:W-:-:S06]  /*129a0*/  USHF.L.U32 UR4, UR8, 0x7, URZ ;  /* 0x0000000708047899 */ /* 0x002fcc00080006ff */
[----:B------:R-:W-:-:S05]  /*129b0*/  IMAD.X R4, RZ, RZ, ~UR4, P0 ;  /* 0x80000004ff047e24 */ /* 0x000fca00080e06ff */
[----:B------:R-:W-:-:S04]  /*129c0*/  SHF.R.S64 R3, R3, 0x1f, R4 ;  /* 0x0000001f03037819 */ /* 0x000fc80000001004 */
[----:B------:R-:W-:-:S04]  /*129d0*/  IADD3 R168, P0, PT, R3, R168, RZ ;  /* 0x000000a803a87210 */ /* 0x000fc80007f1e0ff */
[----:B------:R-:W-:-:S09]  /*129e0*/  LEA.HI.X.SX32 R169, R4, R169, 0x1, P0 ;  /* 0x000000a904a97211 */ /* 0x000fd200000f0eff */
.L_x_723:
[----:B------:R-:W1:Y:S01]  /*129f0*/  LDCU UR5, c[0x0][0x440] ;  /* 0x00008800ff0577ac */ /* 0x000e620008000800 */
[----:B------:R-:W-:Y:S02]  /*12a00*/  IMAD.MOV.U32 R3, RZ, RZ, 0x20 ;  /* 0x00000020ff037424 */ /* 0x000fe400078e00ff */
[----:B------:R-:W-:Y:S01]  /*12a10*/  IMAD.SHL.U32 R57, R160, 0x2, RZ ;  /* 0x00000002a0397824 */ /* 0x000fe200078e00ff */
[----:B------:R-:W2:Y:S01]  /*12a20*/  LDCU UR4, c[0x0][0x3c4] ;  /* 0x00007880ff0477ac */ /* 0x000ea20008000800 */
[----:B------:R-:W-:-:S03]  /*12a30*/  USHF.L.U32 UR9, UR8, 0x6, URZ ;  /* 0x0000000608097899 */ /* 0x000fc600080006ff */
[----:B------:R-:W-:-:S03]  /*12a40*/  LOP3.LUT R57, R57, 0x6, RZ, 0xc0, !PT ;  /* 0x0000000639397812 */ /* 0x000fc600078ec0ff */
[----:B------:R-:W-:Y:S02]  /*12a50*/  IADD3 R6, P0, PT, R168, UR9, RZ ;  /* 0x00000009a8067c10 */ /* 0x000fe4000ff1e0ff */
[----:B------:R-:W-:Y:S01]  /*12a60*/  IMAD R57, R56, 0x80, R57 ;  /* 0x0000008038397824 */ /* 0x000fe200078e0239 */
[----:B-1----:R-:W-:-:S03]  /*12a70*/  ISETP.GE.AND P3, PT, R117, UR5, PT ;  /* 0x0000000575007c0c */ /* 0x002fc6000bf66270 */
[----:B------:R-:W-:Y:S01]  /*12a80*/  VIADD R58, R57, 0xffffff00 ;  /* 0xffffff00393a7836 */ /* 0x000fe20000000000 */
[----:B------:R-:W-:Y:S02]  /*12a90*/  ISETP.GE.AND P4, PT, R118, UR5, PT ;  /* 0x0000000576007c0c */ /* 0x000fe4000bf86270 */
[----:B------:R-:W-:Y:S01]  /*12aa0*/  ISETP.GE.AND P2, PT, R116, UR5, PT ;  /* 0x0000000574007c0c */ /* 0x000fe2000bf46270 */
[----:B--2---:R-:W-:Y:S01]  /*12ab0*/  USHF.L.U64.HI UR4, UR8, 0x6, UR4 ;  /* 0x0000000608047899 */ /* 0x004fe20008010204 */
[----:B------:R-:W-:-:S05]  /*12ac0*/  ISETP.GE.AND P6, PT, R58, R59, PT ;  /* 0x0000003b3a00720c */ /* 0x000fca0003fc6270 */
[----:B------:R-:W-:Y:S01]  /*12ad0*/  IADD3.X R7, PT, PT, R169, UR4, RZ, P0, !PT ;  /* 0x00000004a9077c10 */ /* 0x000fe200087fe4ff */
[----:B------:R-:W-:Y:S01]  /*12ae0*/  @!P3 IMAD.MOV.U32 R4, RZ, RZ, R168 ;  /* 0x000000ffff04b224 */ /* 0x000fe200078e00a8 */
[----:B------:R-:W-:Y:S01]  /*12af0*/  IADD3 R10, P0, PT, R6, UR9, RZ ;  /* 0x00000009060a7c10 */ /* 0x000fe2000ff1e0ff */
[----:B------:R-:W-:Y:S01]  /*12b00*/  @!P3 IMAD.MOV.U32 R5, RZ, RZ, R169 ;  /* 0x000000ffff05b224 */ /* 0x000fe200078e00a9 */
[----:B------:R-:W-:Y:S01]  /*12b10*/  @!PT LDS RZ, [RZ] ;  /* 0x00000000fffff984 */ /* 0x000fe20000000800 */
[----:B------:R-:W-:Y:S01]  /*12b20*/  @!PT LDS RZ, [RZ] ;  /* 0x00000000fffff984 */ /* 0x000fe20000000800 */
[----:B------:R-:W-:Y:S01]  /*12b30*/  @!PT LDS RZ, [RZ] ;  /* 0x00000000fffff984 */ /* 0x000fe20000000800 */
[----:B------:R-:W-:Y:S02]  /*12b40*/  @!P4 LDGSTS.E.BYPASS.LTC128B.128 [R175+0x9000], desc[UR6][R168.64] ;  /* 0x09000000a8afcfae */ /* 0x000fe4000b981a06 */
[----:B------:R-:W-:Y:S02]  /*12b50*/  IADD3.X R11, PT, PT, R7, UR4, RZ, P0, !PT ;  /* 0x00000004070b7c10 */ /* 0x000fe400087fe4ff */
[----:B------:R-:W-:Y:S01]  /*12b60*/  @P4 STS.128 [R175+0x9000], RZ ;  /* 0x009000ffaf004388 */ /* 0x000fe20000000c00 */
[----:B------:R-:W-:-:S03]  /*12b70*/  IADD3 R8, P0, PT, R10, UR9, RZ ;  /* 0x000000090a087c10 */ /* 0x000fc6000ff1e0ff */
[----:B------:R-:W-:Y:S01]  /*12b80*/  @!PT LDS RZ, [RZ] ;  /* 0x00000000fffff984 */ /* 0x000fe20000000800 */
[----:B------:R-:W-:Y:S01]  /*12b90*/  @!PT LDS RZ, [RZ] ;  /* 0x00000000fffff984 */ /* 0x000fe20000000800 */
[----:B------:R-:W-:Y:S01]  /*12ba0*/  @!PT LDS RZ, [RZ] ;  /* 0x00000000fffff984 */ /* 0x000fe20000000800 */
[----:B------:R-:W-:Y:S01]  /*12bb0*/  @!P3 LDGSTS.E.BYPASS.LTC128B.128 [R175+0xb000], desc[UR6][R4.64+0x40] ;  /* 0x0b00004004afbfae */ /* 0x000fe2000b981a06 */
[----:B------:R-:W-:Y:S02]  /*12bc0*/  IADD3.X R9, PT, PT, R11, UR4, RZ, P0, !PT ;  /* 0x000000040b097c10 */ /* 0x000fe400087fe4ff */
[C---:B------:R-:W-:Y:S01]  /*12bd0*/  LOP3.LUT P0, RZ, R160.reuse, 0x4, RZ, 0xc0, !PT ;  /* 0x00000004a0ff7812 */ /* 0x040fe2000780c0ff */
[----:B------:R-:W-:Y:S03]  /*12be0*/  @P3 STS.128 [R175+0xb000], RZ ;  /* 0x00b000ffaf003388 */ /* 0x000fe60000000c00 */
[----:B------:R-:W-:Y:S01]  /*12bf0*/  SEL R3, R3, 0xffffffe0, !P0 ;  /* 0xffffffe003037807 */ /* 0x000fe20004000000 */
[----:B------:R-:W-:Y:S01]  /*12c00*/  @!PT LDS RZ, [RZ] ;  /* 0x00000000fffff984 */ /* 0x000fe20000000800 */
[----:B------:R-:W-:Y:S01]  /*12c10*/  @!PT LDS RZ, [RZ] ;  /* 0x00000000fffff984 */ /* 0x000fe20000000800 */
[----:B------:R-:W-:Y:S01]  /*12c20*/  @!PT LDS RZ, [RZ] ;  /* 0x00000000fffff984 */ /* 0x000fe20000000800 */
[----:B------:R-:W-:Y:S01]  /*12c30*/  @!P2 LDGSTS.E.BYPASS.LTC128B.128 [R175+0xd000], desc[UR6][R168.64+0x80] ;  /* 0x0d000080a8afafae */ /* 0x000fe2000b981a06 */
[----:B------:R-:W-:-:S03]  /*12c40*/  LOP3.LUT P0, RZ, R160, 0x4, RZ, 0xc0, !PT ;  /* 0x00000004a0ff7812 */ /* 0x000fc6000780c0ff */
        /* <DEDUP_REMOVED lines=49> */
[----:B------:R-:W5:Y:S04]  /*12f60*/  LDSM.16.M88.4 R44, [R163+0x3c00] ;  /* 0x003c0000a32c783b */ /* 0x000f680000000200 */
[----:B-1----:R-:W2:Y:S04]  /*12f70*/  LDSM.16.M88.4 R4, [R163+0x3000] ;  /* 0x00300000a304783b */ /* 0x002ea80000000200 */
[----:B------:R-:W1:Y:S04]  /*12f80*/  LDSM.16.M88.4 R36, [R163+0x4000] ;  /* 0x00400000a324783b */ /* 0x000e680000000200 */
[----:B------:R-:W1:Y:S04]  /*12f90*/  LDSM.16.M88.4 R28, [R163+0x4400] ;  /* 0x00440000a31c783b */ /* 0x000e680000000200 */
[----:B------:R-:W1:Y:S04]  /*12fa0*/  LDSM.16.M88.4 R20, [R163+0x4800] ;  /* 0x00480000a314783b */ /* 0x000e680000000200 */
[----:B------:R-:W1:Y:S04]  /*12fb0*/  LDSM.16.M88.4 R140, [R163+0x4c00] ;  /* 0x004c0000a38c783b */ /* 0x000e680000000200 */
[----:B------:R-:W-:Y:S04]  /*12fc0*/  LDSM.16.M88.4 R124, [R146] ;  /* 0x00000000927c783b */ /* 0x000fe80000000200 */
[----:B------:R-:W1:Y:S04]  /*12fd0*/  LDSM.16.M88.4 R136, [R145+0x3400] ;  /* 0x003400009188783b */ /* 0x000e680000000200 */
[----:B------:R-:W1:Y:S01]  /*12fe0*/  LDSM.16.M88.4 R132, [R145+0x3800] ;  /* 0x003800009184783b */ /* 0x000e620000000200 */
[C---:B---3--:R-:W-:Y:S03]  /*12ff0*/  HMMA.16816.F32.BF16 R120, R12.reuse, R64, RZ ;  /* 0x000000400c78723c */ /* 0x048fe600000418ff */
[----:B------:R-:W3:Y:S04]  /*13000*/  LDSM.16.M88.4 R128, [R145+0x3c00] ;  /* 0x003c00009180783b */ /* 0x000ee80000000200 */
[----:B------:R-:W3:Y:S01]  /*13010*/  LDSM.16.M88.4 R148, [R145+0x3000] ;  /* 0x003000009194783b */ /* 0x000ee20000000200 */
[C---:B----4-:R-:W-:Y:S03]  /*13020*/  HMMA.16816.F32.BF16 R60, R12.reuse, R52, RZ ;  /* 0x000000340c3c723c */ /* 0x050fe600000418ff */
[----:B------:R-:W0:Y:S05]  /*13030*/  LDGDEPBAR ;  /* 0x00000000000079af */ /* 0x000e2a0000000000 */
[C---:B-----5:R-:W-:Y:S08]  /*13040*/  HMMA.16816.F32.BF16 R48, R12.reuse, R44, RZ ;  /* 0x0000002c0c30723c */ /* 0x060ff000000418ff */
[C---:B------:R-:W-:Y:S08]  /*13050*/  HMMA.16816.F32.BF16 R64, R12.reuse, R66, RZ ;  /* 0x000000420c40723c */ /* 0x040ff000000418ff */
[C---:B------:R-:W-:Y:S08]  /*13060*/  HMMA.16816.F32.BF16 R52, R12.reuse, R54, RZ ;  /* 0x000000360c34723c */ /* 0x040ff000000418ff */
[C---:B------:R-:W-:Y:S08]  /*13070*/  HMMA.16816.F32.BF16 R44, R12.reuse, R46, RZ ;  /* 0x0000002e0c2c723c */ /* 0x040ff000000418ff */
[C---:B--2---:R-:W-:Y:S08]  /*13080*/  HMMA.16816.F32.BF16 R8, R12.reuse, R4, RZ ;  /* 0x000000040c08723c */ /* 0x044ff000000418ff */
[C---:B-1----:R-:W-:Y:S08]  /*13090*/  HMMA.16816.F32.BF16 R40, R12.reuse, R36, RZ ;  /* 0x000000240c28723c */ /* 0x042ff000000418ff */
        /* <DEDUP_REMOVED lines=9> */
[C---:B------:R-:W-:Y:S08]  /*13130*/  HMMA.16816.F32.BF16 R120, R124.reuse, R136, R120 ;  /* 0x000000887c78723c */ /* 0x040ff00000041878 */
        /* <DEDUP_REMOVED lines=16> */
[C---:B----4-:R-:W-:Y:S08]  /*13240*/  HMMA.16816.F32.BF16 R24, R124.reuse, R132, R24 ;  /* 0x000000847c18723c */ /* 0x050ff00000041818 */
        /* <DEDUP_REMOVED lines=9> */
[C---:B------:R-:W-:Y:S08]  /*132e0*/  HMMA.16816.F32.BF16 R8, R124.reuse, R140, R8 ;  /* 0x0000008c7c08723c */ /* 0x040ff00000041808 */
[C---:B------:R-:W-:Y:S01]  /*132f0*/  HMMA.16816.F32.BF16 R4, R124.reuse, R142, R4 ;  /* 0x0000008e7c04723c */ /* 0x040fe20000041804 */
[----:B------:R-:W3:Y:S07]  /*13300*/  LDSM.16.M88.4 R140, [R163+0x6000] ;  /* 0x00600000a38c783b */ /* 0x000eee0000000200 */
[C---:B------:R-:W-:Y:S08]  /*13310*/  HMMA.16816.F32.BF16 R60, R124.reuse, R132, R60 ;  /* 0x000000847c3c723c */ /* 0x040ff0000004183c */
[C---:B------:R-:W-:Y:S01]  /*13320*/  HMMA.16816.F32.BF16 R52, R124.reuse, R134, R52 ;  /* 0x000000867c34723c */ /* 0x040fe20000041834 */
[----:B------:R-:W4:Y:S07]  /*13330*/  LDSM.16.M88.4 R132, [R163+0x6800] ;  /* 0x00680000a384783b */ /* 0x000f2e0000000200 */
[C---:B--2---:R-:W-:Y:S08]  /*13340*/  HMMA.16816.F32.BF16 R48, R124.reuse, R128, R48 ;  /* 0x000000807c30723c */ /* 0x044ff00000041830 */
[C---:B------:R-:W-:Y:S01]  /*13350*/  HMMA.16816.F32.BF16 R44, R124.reuse, R130, R44 ;  /* 0x000000827c2c723c */ /* 0x040fe2000004182c */
[----:B------:R-:W2:Y:S07]  /*13360*/  LDSM.16.M88.4 R128, [R163+0x6c00] ;  /* 0x006c0000a380783b */ /* 0x000eae0000000200 */
[----:B-1----:R-:W-:Y:S01]  /*13370*/  HMMA.16816.F32.BF16 R32, R124, R136, R32 ;  /* 0x000000887c20723c */ /* 0x002fe20000041820 */
[----:B------:R-:W-:-:S02]  /*13380*/  IMAD.IADD R136, R164, 0x1, R3 ;  /* 0x00000001a4887824 */ /* 0x000fc400078e0203 */
[----:B------:R-:W-:-:S05]  /*13390*/  IMAD.IADD R3, R163, 0x1, R3 ;  /* 0x00000001a3037824 */ /* 0x000fca00078e0203 */
[C---:B---3--:R-:W-:Y:S08]  /*133a0*/  HMMA.16816.F32.BF16 R40, R124.reuse, R140, R40 ;  /* 0x0000008c7c28723c */ /* 0x048ff00000041828 */
[C---:B------:R-:W-:Y:S01]  /*133b0*/  HMMA.16816.F32.BF16 R36, R124.reuse, R142, R36 ;  /* 0x0000008e7c24723c */ /* 0x040fe20000041824 */
[----:B------:R-:W-:Y:S07]  /*133c0*/  LDSM.16.M88.4 R140, [R3+0x5c00] ;  /* 0x005c0000038c783b */ /* 0x000fee0000000200 */
[C---:B------:R-:W-:Y:S01]  /*133d0*/  HMMA.16816.F32.BF16 R28, R124.reuse, R138, R28 ;  /* 0x0000008a7c1c723c */ /* 0x040fe2000004181c */
[----:B------:R-:W1:Y:S07]  /*133e0*/  LDSM.16.M88.4 R136, [R136+0x1000] ;  /* 0x001000008888783b */ /* 0x000e6e0000000200 */
[C---:B----4-:R-:W-:Y:S08]  /*133f0*/  HMMA.16816.F32.BF16 R24, R124.reuse, R132, R24 ;  /* 0x000000847c18723c */ /* 0x050ff00000041818 */
[C---:B------:R-:W-:Y:S01]  /*13400*/  HMMA.16816.F32.BF16 R20, R124.reuse, R134, R20 ;  /* 0x000000867c14723c */ /* 0x040fe20000041814 */
[----:B------:R-:W3:Y:S07]  /*13410*/  LDSM.16.M88.4 R132, [R3+0x5000] ;  /* 0x005000000384783b */ /* 0x000eee0000000200 */
[C---:B--2---:R-:W-:Y:S08]  /*13420*/  HMMA.16816.F32.BF16 R16, R124.reuse, R128, R16 ;  /* 0x000000807c10723c */ /* 0x044ff00000041810 */
[----:B------:R-:W-:Y:S01]  /*13430*/  HMMA.16816.F32.BF16 R12, R124, R130, R12 ;  /* 0x000000827c0c723c */ /* 0x000fe2000004180c */
[----:B------:R-:W2:Y:S04]  /*13440*/  LDSM.16.M88.4 R128, [R3+0x5400] ;  /* 0x005400000380783b */ /* 0x000ea80000000200 */
[----:B------:R-:W4:Y:S03]  /*13450*/  LDSM.16.M88.4 R124, [R3+0x5800] ;  /* 0x00580000037c783b */ /* 0x000f260000000200 */
        /* <DEDUP_REMOVED lines=9> */
[C---:B----4-:R-:W-:Y:S08]  /*134f0*/  HMMA.16816.F32.BF16 R60, R136.reuse, R124, R60 ;  /* 0x0000007c883c723c */ /* 0x050ff0000004183c */
[C---:B------:R-:W-:Y:S01]  /*13500*/  HMMA.16816.F32.BF16 R52, R136.reuse, R126, R52 ;  /* 0x0000007e8834723c */ /* 0x040fe20000041834 */
[----:B------:R4:W5:Y:S07]  /*13510*/  LDSM.16.M88.4 R124, [R3+0x6800] ;  /* 0x00680000037c783b */ /* 0x00096e0000000200 */
[C---:B-1----:R-:W-:Y:S08]  /*13520*/  HMMA.16816.F32.BF16 R16, R136.reuse, R140, R16 ;  /* 0x0000008c8810723c */ /* 0x042ff00000041810 */
[C---:B---3--:R-:W-:Y:S08]  /*13530*/  HMMA.16816.F32.BF16 R40, R136.reuse, R132, R40 ;  /* 0x000000848828723c */ /* 0x048ff00000041828 */
[----:B------:R-:W-:Y:S01]  /*13540*/  HMMA.16816.F32.BF16 R36, R136, R134, R36 ;  /* 0x000000868824723c */ /* 0x000fe20000041824 */
[----:B------:R-:W-:Y:S01]  /*13550*/  LDSM.16.M88.4 R132, [R163+0x7000] ;  /* 0x00700000a384783b */ /* 0x000fe20000000200 */
[----:B----4-:R-:W-:-:S05]  /*13560*/  IMAD.MOV.U32 R3, RZ, RZ, 0x20 ;  /* 0x00000020ff037424 */ /* 0x010fca00078e00ff */
[----:B------:R-:W-:Y:S01]  /*13570*/  SEL R3, R3, 0xffffffe0, !P0 ;  /* 0xffffffe003037807 */ /* 0x000fe20004000000 */
[----:B--2---:R-:W-:Y:S01]  /*13580*/  HMMA.16816.F32.BF16 R32, R136, R128, R32 ;  /* 0x000000808820723c */ /* 0x004fe20000041820 */
[----:B------:R-:W-:Y:S01]  /*13590*/  ISETP.GE.AND P0, PT, R58, R144, PT ;  /* 0x000000903a00720c */ /* 0x000fe20003f06270 */
[----:B------:R-:W-:-:S06]  /*135a0*/  VIADD R58, R57, 0xffffff08 ;  /* 0xffffff08393a7836 */ /* 0x000fcc0000000000 */
[C---:B------:R-:W-:Y:S01]  /*135b0*/  HMMA.16816.F32.BF16 R28, R136.reuse, R130, R28 ;  /* 0x00000082881c723c */ /* 0x040fe2000004181c */
[----:B------:R-:W1:Y:S07]  /*135c0*/  LDSM.16.M88.4 R128, [R164+0x2000] ;  /* 0x00200000a480783b */ /* 0x000e6e0000000200 */
[C---:B-----5:R-:W-:Y:S08]  /*135d0*/  HMMA.16816.F32.BF16 R24, R136.reuse, R124, R24 ;  /* 0x0000007c8818723c */ /* 0x060ff00000041818 */
[C---:B------:R-:W-:Y:S01]  /*135e0*/  HMMA.16816.F32.BF16 R20, R136.reuse, R126, R20 ;  /* 0x0000007e8814723c */ /* 0x040fe20000041814 */
[----:B------:R-:W2:Y:S07]  /*135f0*/  LDSM.16.M88.4 R124, [R163+0x7400] ;  /* 0x00740000a37c783b */ /* 0x000eae0000000200 */
        /* <DEDUP_REMOVED lines=8> */
[----:B------:R-:W2:Y:S07]  /*13680*/  LDSM.16.M88.4 R124, [R163+0x8400] ;  /* 0x00840000a37c783b */ /* 0x000eae0000000200 */
[----:B---3--:R-:W-:Y:S01]  /*13690*/  HMMA.16816.F32.BF16 R60, R128, R140, R60 ;  /* 0x0000008c803c723c */ /* 0x008fe2000004183c */
[----:B------:R-:W-:-:S02]  /*136a0*/  IMAD.IADD R140, R164, 0x1, R3 ;  /* 0x00000001a48c7824 */ /* 0x000fc400078e0203 */
[----:B------:R-:W-:-:S05]  /*136b0*/  IMAD.IADD R3, R163, 0x1, R3 ;  /* 0x00000001a3037824 */ /* 0x000fca00078e0203 */
[C---:B------:R-:W-:Y:S01]  /*136c0*/  HMMA.16816.F32.BF16 R52, R128.reuse, R142, R52 ;  /* 0x0000008e8034723c */ /* 0x040fe20000041834 */
[----:B------:R-:W-:Y:S07]  /*136d0*/  LDSM.16.M88.4 R140, [R140+0x2000] ;  /* 0x002000008c8c783b */ /* 0x000fee0000000200 */
[C---:B----4-:R-:W-:Y:S08]  /*136e0*/  HMMA.16816.F32.BF16 R48, R128.reuse, R136, R48 ;  /* 0x000000888030723c */ /* 0x050ff00000041830 */
[C---:B------:R-:W-:Y:S01]  /*136f0*/  HMMA.16816.F32.BF16 R44, R128.reuse, R138, R44 ;  /* 0x0000008a802c723c */ /* 0x040fe2000004182c */
[----:B------:R-:W3:Y:S07]  /*13700*/  LDSM.16.M88.4 R136, [R163+0x8800] ;  /* 0x00880000a388783b */ /* 0x000eee0000000200 */
[C---:B-1----:R-:W-:Y:S08]  /*13710*/  HMMA.16816.F32.BF16 R40, R128.reuse, R132, R40 ;  /* 0x000000848028723c */ /* 0x042ff00000041828 */
[C---:B--2---:R-:W-:Y:S08]  /*13720*/  HMMA.16816.F32.BF16 R32, R128.reuse, R124, R32 ;  /* 0x0000007c8020723c */ /* 0x044ff00000041820 */
[C---:B------:R-:W-:Y:S01]  /*13730*/  HMMA.16816.F32.BF16 R28, R128.reuse, R126, R28 ;  /* 0x0000007e801c723c */ /* 0x040fe2000004181c */
[----:B------:R-:W1:Y:S07]  /*13740*/  LDSM.16.M88.4 R124, [R3+0x7000] ;  /* 0x00700000037c783b */ /* 0x000e6e0000000200 */
[C---:B------:R-:W-:Y:S01]  /*13750*/  HMMA.16816.F32.BF16 R36, R128.reuse, R134, R36 ;  /* 0x000000868024723c */ /* 0x040fe20000041824 */
[----:B------:R-:W2:Y:S07]  /*13760*/  LDSM.16.M88.4 R132, [R163+0x8c00] ;  /* 0x008c0000a384783b */ /* 0x000eae0000000200 */
[C---:B---3--:R-:W-:Y:S08]  /*13770*/  HMMA.16816.F32.BF16 R24, R128.reuse, R136, R24 ;  /* 0x000000888018723c */ /* 0x048ff00000041818 */
[----:B------:R-:W-:Y:S01]  /*13780*/  HMMA.16816.F32.BF16 R20, R128, R138, R20 ;  /* 0x0000008a8014723c */ /* 0x000fe20000041814 */
[----:B------:R-:W3:Y:S07]  /*13790*/  LDSM.16.M88.4 R136, [R3+0x7400] ;  /* 0x007400000388783b */ /* 0x000eee0000000200 */
[C---:B-1----:R-:W-:Y:S08]  /*137a0*/  HMMA.16816.F32.BF16 R8, R140.reuse, R124, R8 ;  /* 0x0000007c8c08723c */ /* 0x042ff00000041808 */
[----:B------:R-:W-:Y:S01]  /*137b0*/  HMMA.16816.F32.BF16 R4, R140, R126, R4 ;  /* 0x0000007e8c04723c */ /* 0x000fe20000041804 */
[----:B------:R-:W1:Y:S07]  /*137c0*/  LDSM.16.M88.4 R124, [R3+0x8000] ;  /* 0x00800000037c783b */ /* 0x000e6e0000000200 */
[----:B--2---:R-:W-:Y:S03]  /*137d0*/  HMMA.16816.F32.BF16 R16, R128, R132, R16 ;  /* 0x000000848010723c */ /* 0x004fe60000041810 */
[----:B------:R-:W-:-:S02]  /*137e0*/  FSEL R8, R8, -INF , !P0 ;  /* 0xff80000008087808 */ /* 0x000fc40004000000 */
[----:B------:R-:W-:Y:S02]  /*137f0*/  ISETP.GE.AND P0, PT, R58, R144, PT ;  /* 0x000000903a00720c */ /* 0x000fe40003f06270 */
[----:B------:R-:W-:Y:S01]  /*13800*/  FSEL R10, R10, -INF , !P6 ;  /* 0xff8000000a0a7808 */ /* 0x000fe20007000000 */
[----:B------:R-:W-:Y:S01]  /*13810*/  HMMA.16816.F32.BF16 R12, R128, R134, R12 ;  /* 0x00000086800c723c */ /* 0x000fe2000004180c */
[----:B------:R-:W2:Y:S01]  /*13820*/  LDSM.16.M88.4 R128, [R3+0x7c00] ;  /* 0x007c00000380783b */ /* 0x000ea20000000200 */
[----:B------:R-:W-:Y:S02]  /*13830*/  ISETP.GE.AND P6, PT, R58, R59, PT ;  /* 0x0000003b3a00720c */ /* 0x000fe40003fc6270 */
[----:B------:R-:W-:Y:S01]  /*13840*/  FSEL R246, R4, -INF , !P0 ;  /* 0xff80000004f67808 */ /* 0x000fe20004000000 */
[----:B------:R-:W4:Y:S01]  /*13850*/  LDSM.16.M88.4 R132, [R3+0x7800] ;  /* 0x007800000384783b */ /* 0x000f220000000200 */
[C---:B------:R-:W-:Y:S01]  /*13860*/  VIADD R4, R57.reuse, 0xffffff11 ;  /* 0xffffff1139047836 */ /* 0x040fe20000000000 */
[----:B------:R-:W-:Y:S01]  /*13870*/  FSEL R240, R6, -INF , !P6 ;  /* 0xff80000006f07808 */ /* 0x000fe20007000000 */
[C---:B---3--:R-:W-:Y:S08]  /*13880*/  HMMA.16816.F32.BF16 R120, R140.reuse, R136, R120 ;  /* 0x000000888c78723c */ /* 0x048ff00000041878 */
[C---:B------:R-:W-:Y:S08]  /*13890*/  HMMA.16816.F32.BF16 R64, R140.reuse, R138, R64 ;  /* 0x0000008a8c40723c */ /* 0x040ff00000041840 */
[----:B-1----:R-:W-:Y:S01]  /*138a0*/  HMMA.16816.F32.BF16 R40, R140, R124, R40 ;  /* 0x0000007c8c28723c */ /* 0x002fe20000041828 */
[----:B------:R-:W-:-:S05]  /*138b0*/  VIADD R124, R57, 0xffffff01 ;  /* 0xffffff01397c7836 */ /* 0x000fca0000000000 */
[CC--:B------:R-:W-:Y:S02]  /*138c0*/  ISETP.GE.AND P5, PT, R124.reuse, R144.reuse, PT ;  /* 0x000000907c00720c */ /* 0x0c0fe40003fa6270 */
[-C--:B------:R-:W-:Y:S01]  /*138d0*/  ISETP.GE.AND P1, PT, R124, R59.reuse, PT ;  /* 0x0000003b7c00720c */ /* 0x080fe20003f26270 */
[C---:B------:R-:W-:Y:S01]  /*138e0*/  HMMA.16816.F32.BF16 R36, R140.reuse, R126, R36 ;  /* 0x0000007e8c24723c */ /* 0x040fe20000041824 */
[----:B------:R-:W-:Y:S01]  /*138f0*/  FSEL R58, R9, -INF , !P5 ;  /* 0xff800000093a7808 */ /* 0x000fe20006800000 */
[----:B------:R-:W-:Y:S01]  /*13900*/  VIADD R9, R57, 0xffffff10 ;  /* 0xffffff1039097836 */ /* 0x000fe20000000000 */
[----:B------:R-:W1:Y:S04]  /*13910*/  LDSM.16.M88.4 R124, [R3+0x8400] ;  /* 0x00840000037c783b */ /* 0x000e680000000200 */
[----:B------:R-:W-:Y:S01]  /*13920*/  ISETP.GE.AND P0, PT, R9, R144, PT ;  /* 0x000000900900720c */ /* 0x000fe20003f06270 */
[----:B--2---:R-:W-:Y:S01]  /*13930*/  HMMA.16816.F32.BF16 R48, R140, R128, R48 ;  /* 0x000000808c30723c */ /* 0x004fe20000041830 */
[----:B------:R-:W-:Y:S01]  /*13940*/  VIADD R128, R57, 0xffffff09 ;  /* 0xffffff0939807836 */ /* 0x000fe20000000000 */
[----:B------:R-:W-:Y:S01]  /*13950*/  ISETP.GE.AND P6, PT, R9, R59, PT ;  /* 0x0000003b0900720c */ /* 0x000fe20003fc6270 */
[----:B------:R-:W-:Y:S01]  /*13960*/  VIADD R9, R57, 0xffffff29 ;  /* 0xffffff2939097836 */ /* 0x000fe20000000000 */
[----:B------:R-:W-:-:S02]  /*13970*/  FSEL R236, R120, -INF , !P0 ;  /* 0xff80000078ec7808 */ /* 0x000fc40004000000 */
[CC--:B------:R-:W-:Y:S02]  /*13980*/  ISETP.GE.AND P5, PT, R128.reuse, R144.reuse, PT ;  /* 0x000000908000720c */ /* 0x0c0fe40003fa6270 */
[C---:B----4-:R-:W-:Y:S01]  /*13990*/  HMMA.16816.F32.BF16 R60, R140.reuse, R132, R60 ;  /* 0x000000848c3c723c */ /* 0x050fe2000004183c */
[----:B------:R-:W-:Y:S01]  /*139a0*/  FSEL R132, R11, -INF , !P1 ;  /* 0xff8000000b847808 */ /* 0x000fe20004800000 */
[----:B------:R-:W-:Y:S01]  /*139b0*/  VIADD R11, R57, 0xffffff50 ;  /* 0xffffff50390b7836 */ /* 0x000fe20000000000 */
[----:B------:R-:W-:Y:S02]  /*139c0*/  ISETP.GE.AND P1, PT, R128, R59, PT ;  /* 0x0000003b8000720c */ /* 0x000fe40003f26270 */
[----:B------:R-:W-:Y:S01]  /*139d0*/  FSEL R244, R5, -INF , !P5 ;  /* 0xff80000005f47808 */ /* 0x000fe20006800000 */
[----:B------:R-:W-:Y:S01]  /*139e0*/  VIADD R5, R57, 0xffffff21 ;  /* 0xffffff2139057836 */ /* 0x000fe20000000000 */
[----:B------:R-:W-:Y:S01]  /*139f0*/  FSEL R242, R7, -INF , !P1 ;  /* 0xff80000007f27808 */ /* 0x000fe20004800000 */
[----:B------:R-:W-:Y:S01]  /*13a00*/  HMMA.16816.F32.BF16 R52, R140, R134, R52 ;  /* 0x000000868c34723c */ /* 0x000fe20000041834 */
[----:B------:R-:W-:-:S02]  /*13a10*/  ISETP.GE.AND P5, PT, R4, R144, PT ;  /* 0x000000900400720c */ /* 0x000fc40003fa6270 */
[-C--:B------:R-:W-:Y:S01]  /*13a20*/  ISETP.GE.AND P1, PT, R4, R59.reuse, PT ;  /* 0x0000003b0400720c */ /* 0x080fe20003f26270 */
[----:B------:R-:W-:Y:S01]  /*13a30*/  VIADD R4, R57, 0xffffff18 ;  /* 0xffffff1839047836 */ /* 0x000fe20000000000 */
[----:B------:R-:W-:Y:S02]  /*13a40*/  FSEL R122, R122, -INF , !P6 ;  /* 0xff8000007a7a7808 */ /* 0x000fe40007000000 */
[----:B------:R-:W-:Y:S01]  /*13a50*/  FSEL R238, R121, -INF , !P5 ;  /* 0xff80000079ee7808 */ /* 0x000fe20006800000 */
[----:B------:R-:W-:Y:S01]  /*13a60*/  HMMA.16816.F32.BF16 R44, R140, R130, R44 ;  /* 0x000000828c2c723c */ /* 0x000fe2000004182c */
[C---:B------:R-:W-:Y:S02]  /*13a70*/  ISETP.GE.AND P0, PT, R4.reuse, R144, PT ;  /* 0x000000900400720c */ /* 0x040fe40003f06270 */
[----:B------:R-:W-:Y:S01]  /*13a80*/  ISETP.GE.AND P6, PT, R4, R59, PT ;  /* 0x0000003b0400720c */ /* 0x000fe20003fc6270 */
[----:B------:R-:W-:Y:S01]  /*13a90*/  VIADD R4, R57, 0xffffff19 ;  /* 0xffffff1939047836 */ /* 0x000fe20000000000 */
[----:B------:R-:W-:-:S02]  /*13aa0*/  FSEL R234, R123, -INF , !P1 ;  /* 0xff8000007bea7808 */ /* 0x000fc40004800000 */
[----:B------:R-:W-:Y:S02]  /*13ab0*/  FSEL R64, R64, -INF , !P0 ;  /* 0xff80000040407808 */ /* 0x000fe40004000000 */
[CC--:B------:R-:W-:Y:S02]  /*13ac0*/  ISETP.GE.AND P5, PT, R4.reuse, R144.reuse, PT ;  /* 0x000000900400720c */ /* 0x0c0fe40003fa6270 */
[----:B------:R-:W-:Y:S01]  /*13ad0*/  ISETP.GE.AND P1, PT, R4, R59, PT ;  /* 0x0000003b0400720c */ /* 0x000fe20003f26270 */
[----:B------:R-:W-:Y:S01]  /*13ae0*/  VIADD R4, R57, 0xffffff20 ;  /* 0xffffff2039047836 */ /* 0x000fe20000000000 */
[----:B------:R-:W-:Y:S01]  /*13af0*/  FSEL R120, R66, -INF , !P6 ;  /* 0xff80000042787808 */ /* 0x000fe20007000000 */
[----:B-1----:R-:W-:Y:S01]  /*13b00*/  HMMA.16816.F32.BF16 R32, R140, R124, R32 ;  /* 0x0000007c8c20723c */ /* 0x002fe20000041820 */
[----:B------:R-:W-:Y:S02]  /*13b10*/  FSEL R66, R65, -INF , !P5 ;  /* 0xff80000041427808 */ /* 0x000fe40006800000 */
[----:B------:R-:W-:-:S02]  /*13b20*/  ISETP.GE.AND P0, PT, R4, R144, PT ;  /* 0x000000900400720c */ /* 0x000fc40003f06270 */
[-C--:B------:R-:W-:Y:S01]  /*13b30*/  ISETP.GE.AND P6, PT, R4, R59.reuse, PT ;  /* 0x0000003b0400720c */ /* 0x080fe20003fc6270 */
[----:B------:R-:W-:Y:S01]  /*13b40*/  VIADD R4, R57, 0xffffff28 ;  /* 0xffffff2839047836 */ /* 0x000fe20000000000 */
[----:B------:R-:W-:Y:S01]  /*13b50*/  FSEL R232, R67, -INF , !P1 ;  /* 0xff80000043e87808 */ /* 0x000fe20004800000 */
[----:B------:R-:W-:Y:S01]  /*13b60*/  HMMA.16816.F32.BF16 R28, R140, R126, R28 ;  /* 0x0000007e8c1c723c */ /* 0x000fe2000004181c */
[----:B------:R-:W-:Y:S02]  /*13b70*/  FSEL R128, R60, -INF , !P0 ;  /* 0xff8000003c807808 */ /* 0x000fe40004000000 */
[----:B------:R-:W-:Y:S02]  /*13b80*/  FSEL R224, R62, -INF , !P6 ;  /* 0xff8000003ee07808 */ /* 0x000fe40007000000 */
[C---:B------:R-:W-:Y:S02]  /*13b90*/  ISETP.GE.AND P5, PT, R5.reuse, R144, PT ;  /* 0x000000900500720c */ /* 0x040fe40003fa6270 */
[----:B------:R-:W-:-:S02]  /*13ba0*/  ISETP.GE.AND P1, PT, R5, R59, PT ;  /* 0x0000003b0500720c */ /* 0x000fc40003f26270 */
[CC--:B------:R-:W-:Y:S02]  /*13bb0*/  ISETP.GE.AND P0, PT, R4.reuse, R144.reuse, PT ;  /* 0x000000900400720c */ /* 0x0c0fe40003f06270 */
[-C--:B------:R-:W-:Y:S02]  /*13bc0*/  ISETP.GE.AND P6, PT, R4, R59.reuse, PT ;  /* 0x0000003b0400720c */ /* 0x080fe40003fc6270 */
[----:B------:R-:W1:Y:S01]  /*13bd0*/  LDSM.16.M88.4 R4, [R3+0x8800] ;  /* 0x008800000304783b */ /* 0x000e620000000200 */
[----:B------:R-:W-:Y:S02]  /*13be0*/  FSEL R138, R61, -INF , !P5 ;  /* 0xff8000003d8a7808 */ /* 0x000fe40006800000 */
[----:B------:R-:W-:Y:S02]  /*13bf0*/  FSEL R206, R63, -INF , !P1 ;  /* 0xff8000003fce7808 */ /* 0x000fe40004800000 */
        /* <DEDUP_REMOVED lines=21> */
[-C--:B------:R-:W-:Y:S01]  /*13d50*/  ISETP.GE.AND P1, PT, R9, R59.reuse, PT ;  /* 0x0000003b0900720c */ /* 0x080fe20003f26270 */
[C---:B------:R-:W-:Y:S01]  /*13d60*/  VIADD R9, R57.reuse, 0xffffff40 ;  /* 0xffffff4039097836 */ /* 0x040fe20000000000 */
[----:B------:R-:W-:Y:S01]  /*13d70*/  FSEL R218, R44, -INF , !P0 ;  /* 0xff8000002cda7808 */ /* 0x000fe20004000000 */
[C---:B-1----:R-:W-:Y:S01]  /*13d80*/  HMMA.16816.F32.BF16 R24, R140.reuse, R4, R24 ;  /* 0x000000048c18723c */ /* 0x042fe20000041818 */
[----:B------:R-:W-:Y:S01]  /*13d90*/  FSEL R208, R46, -INF , !P6 ;  /* 0xff8000002ed07808 */ /* 0x000fe20007000000 */
[----:B------:R-:W-:Y:S01]  /*13da0*/  VIADD R5, R57, 0xffffff41 ;  /* 0xffffff4139057836 */ /* 0x000fe20000000000 */
[----:B------:R-:W-:Y:S01]  /*13db0*/  ISETP.GE.AND P0, PT, R9, R144, PT ;  /* 0x000000900900720c */ /* 0x000fe20003f06270 */
[----:B------:R-:W-:Y:S01]  /*13dc0*/  VIADD R4, R57, 0xffffff48 ;  /* 0xffffff4839047836 */ /* 0x000fe20000000000 */
[----:B------:R-:W-:Y:S01]  /*13dd0*/  ISETP.GE.AND P6, PT, R9, R59, PT ;  /* 0x0000003b0900720c */ /* 0x000fe20003fc6270 */
[----:B------:R-:W-:Y:S01]  /*13de0*/  VIADD R9, R57, 0xffffff49 ;  /* 0xffffff4939097836 */ /* 0x000fe20000000000 */
[----:B------:R-:W-:Y:S01]  /*13df0*/  FSEL R220, R45, -INF , !P5 ;  /* 0xff8000002ddc7808 */ /* 0x000fe20006800000 */
[----:B------:R-:W-:Y:S01]  /*13e00*/  HMMA.16816.F32.BF16 R20, R140, R6, R20 ;  /* 0x000000068c14723c */ /* 0x000fe20000041814 */
[----:B------:R-:W-:-:S02]  /*13e10*/  FSEL R214, R47, -INF , !P1 ;  /* 0xff8000002fd67808 */ /* 0x000fc40004800000 */
[----:B------:R-:W-:Y:S02]  /*13e20*/  FSEL R153, R40, -INF , !P0 ;  /* 0xff80000028997808 */ /* 0x000fe40004000000 */
[----:B------:R-:W-:Y:S02]  /*13e30*/  FSEL R186, R42, -INF , !P6 ;  /* 0xff8000002aba7808 */ /* 0x000fe40007000000 */
[CC--:B------:R-:W-:Y:S02]  /*13e40*/  ISETP.GE.AND P5, PT, R5.reuse, R144.reuse, PT ;  /* 0x000000900500720c */ /* 0x0c0fe40003fa6270 */
[-C--:B------:R-:W-:Y:S02]  /*13e50*/  ISETP.GE.AND P1, PT, R5, R59.reuse, PT ;  /* 0x0000003b0500720c */ /* 0x080fe40003f26270 */
[C---:B------:R-:W-:Y:S02]  /*13e60*/  ISETP.GE.AND P0, PT, R4.reuse, R144, PT ;  /* 0x000000900400720c */ /* 0x040fe40003f06270 */
[----:B------:R-:W-:-:S02]  /*13e70*/  ISETP.GE.AND P6, PT, R4, R59, PT ;  /* 0x0000003b0400720c */ /* 0x000fc40003fc6270 */
[----:B------:R1:W2:Y:S01]  /*13e80*/  LDSM.16.M88.4 R4, [R3+0x8c00] ;  /* 0x008c00000304783b */ /* 0x0002a20000000200 */
[----:B------:R-:W-:Y:S01]  /*13e90*/  FSEL R159, R36, -INF , !P0 ;  /* 0xff800000249f7808 */ /* 0x000fe20004000000 */
[----:B------:R-:W-:-:S04]  /*13ea0*/  DEPBAR.LE SB0, 0x0 ;  /* 0x000080000000791a */ /* 0x000fc80000000000 */
[----:B------:R-:W-:Y:S02]  /*13eb0*/  FSEL R180, R38, -INF , !P6 ;  /* 0xff80000026b47808 */ /* 0x000fe40007000000 */
[----:B------:R-:W-:Y:S02]  /*13ec0*/  FSEL R192, R41, -INF , !P5 ;  /* 0xff80000029c07808 */ /* 0x000fe40006800000 */
[----:B------:R-:W-:Y:S01]  /*13ed0*/  FSEL R178, R43, -INF , !P1 ;  /* 0xff8000002bb27808 */ /* 0x000fe20004800000 */
[----:B------:R-:W-:Y:S01]  /*13ee0*/  BAR.SYNC.DEFER_BLOCKING 0x0 ;  /* 0x0000000000007b1d */ /* 0x000fe20000010000 */
[CC--:B------:R-:W-:Y:S02]  /*13ef0*/  ISETP.GE.AND P0, PT, R11.reuse, R144.reuse, PT ;  /* 0x000000900b00720c */ /* 0x0c0fe40003f06270 */
[----:B------:R-:W-:Y:S02]  /*13f00*/  ISETP.GE.AND P6, PT, R11, R59, PT ;  /* 0x0000003b0b00720c */ /* 0x000fe40003fc6270 */
[----:B------:R-:W-:-:S02]  /*13f10*/  ISETP.GE.AND P5, PT, R9, R144, PT ;  /* 0x000000900900720c */ /* 0x000fc40003fa6270 */
[----:B------:R-:W-:Y:S01]  /*13f20*/  ISETP.GE.AND P1, PT, R9, R59, PT ;  /* 0x0000003b0900720c */ /* 0x000fe20003f26270 */
[C---:B------:R-:W-:Y:S01]  /*13f30*/  VIADD R9, R57.reuse, 0xffffff51 ;  /* 0xffffff5139097836 */ /* 0x040fe20000000000 */
[----:B------:R-:W-:Y:S02]  /*13f40*/  FSEL R151, R32, -INF , !P0 ;  /* 0xff80000020977808 */ /* 0x000fe40004000000 */
[----:B------:R-:W-:Y:S01]  /*13f50*/  FSEL R156, R34, -INF , !P6 ;  /* 0xff800000229c7808 */ /* 0x000fe20007000000 */
[----:B-1----:R-:W-:Y:S01]  /*13f60*/  VIADD R3, R57, 0xffffff58 ;  /* 0xffffff5839037836 */ /* 0x002fe20000000000 */
[----:B------:R-:W-:Y:S02]  /*13f70*/  FSEL R194, R37, -INF , !P5 ;  /* 0xff80000025c27808 */ /* 0x000fe40006800000 */
[----:B------:R-:W-:Y:S02]  /*13f80*/  FSEL R184, R39, -INF , !P1 ;  /* 0xff80000027b87808 */ /* 0x000fe40004800000 */
[----:B------:R-:W-:-:S02]  /*13f90*/  ISETP.GE.AND P0, PT, R3, R144, PT ;  /* 0x000000900300720c */ /* 0x000fc40003f06270 */
[-C--:B------:R-:W-:Y:S01]  /*13fa0*/  ISETP.GE.AND P6, PT, R3, R59.reuse, PT ;  /* 0x0000003b0300720c */ /* 0x080fe20003fc6270 */
[----:B------:R-:W-:Y:S01]  /*13fb0*/  VIADD R3, R57, 0xffffff60 ;  /* 0xffffff6039037836 */ /* 0x000fe20000000000 */
[CC--:B------:R-:W-:Y:S02]  /*13fc0*/  ISETP.GE.AND P5, PT, R9.reuse, R144.reuse, PT ;  /* 0x000000900900720c */ /* 0x0c0fe40003fa6270 */
[-C--:B------:R-:W-:Y:S01]  /*13fd0*/  ISETP.GE.AND P1, PT, R9, R59.reuse, PT ;  /* 0x0000003b0900720c */ /* 0x080fe20003f26270 */
[----:B------:R-:W-:Y:S01]  /*13fe0*/  VIADD R9, R57, 0xffffff59 ;  /* 0xffffff5939097836 */ /* 0x000fe20000000000 */
[----:B------:R-:W-:Y:S02]  /*13ff0*/  FSEL R155, R28, -INF , !P0 ;  /* 0xff8000001c9b7808 */ /* 0x000fe40004000000 */
[----:B------:R-:W-:Y:S02]  /*14000*/  FSEL R152, R30, -INF , !P6 ;  /* 0xff8000001e987808 */ /* 0x000fe40007000000 */
[C---:B------:R-:W-:Y:S01]  /*14010*/  ISETP.GE.AND P0, PT, R3.reuse, R144, PT ;  /* 0x000000900300720c */ /* 0x040fe20003f06270 */
[----:B--2---:R-:W-:Y:S01]  /*14020*/  HMMA.16816.F32.BF16 R16, R140, R4, R16 ;  /* 0x000000048c10723c */ /* 0x004fe20000041810 */
[----:B------:R-:W-:Y:S01]  /*14030*/  ISETP.GE.AND P6, PT, R3, R59, PT ;  /* 0x0000003b0300720c */ /* 0x000fe20003fc6270 */
[----:B------:R-:W-:Y:S01]  /*14040*/  VIADD R3, R57, 0xffffff68 ;  /* 0xffffff6839037836 */ /* 0x000fe20000000000 */
[----:B------:R-:W-:Y:S01]  /*14050*/  FSEL R188, R33, -INF , !P5 ;  /* 0xff80000021bc7808 */ /* 0x000fe20006800000 */
[----:B------:R-:W-:Y:S01]  /*14060*/  VIADD R4, R57, 0xffffff69 ;  /* 0xffffff6939047836 */ /* 0x000fe20000000000 */
[----:B------:R-:W-:-:S02]  /*14070*/  FSEL R150, R35, -INF , !P1 ;  /* 0xff80000023967808 */ /* 0x000fc40004800000 */
[CC--:B------:R-:W-:Y:S01]  /*14080*/  ISETP.GE.AND P5, PT, R9.reuse, R144.reuse, PT ;  /* 0x000000900900720c */ /* 0x0c0fe20003fa6270 */
[----:B------:R-:W-:Y:S01]  /*14090*/  HMMA.16816.F32.BF16 R12, R140, R6, R12 ;  /* 0x000000068c0c723c */ /* 0x000fe2000004180c */
        /* <DEDUP_REMOVED lines=9> */
[C---:B------:R-:W-:Y:S02]  /*14130*/  ISETP.GE.AND P5, PT, R9.reuse, R144, PT ;  /* 0x000000900900720c */ /* 0x040fe40003fa6270 */
[----:B------:R-:W-:Y:S02]  /*14140*/  ISETP.GE.AND P1, PT, R9, R59, PT ;  /* 0x0000003b0900720c */ /* 0x000fe40003f26270 */
        /* <DEDUP_REMOVED lines=8> */
[----:B------:R-:W-:Y:S02]  /*141d0*/  ISETP.GE.AND P1, PT, R4, R59, PT ;  /* 0x0000003b0400720c */ /* 0x000fe40003f26270 */
[----:B------:R-:W-:-:S02]  /*141e0*/  FSEL R198, R21, -INF , !P5 ;  /* 0xff80000015c67808 */ /* 0x000fc40006800000 */
[----:B------:R-:W-:Y:S02]  /*141f0*/  FSEL R140, R23, -INF , !P1 ;  /* 0xff800000178c7808 */ /* 0x000fe40004800000 */
[CC--:B------:R-:W-:Y:S02]  /*14200*/  ISETP.GE.AND P5, PT, R3.reuse, R144.reuse, PT ;  /* 0x000000900300720c */ /* 0x0c0fe40003fa6270 */
[----:B------:R-:W-:Y:S01]  /*14210*/  ISETP.GE.AND P1, PT, R3, R59, PT ;  /* 0x0000003b0300720c */ /* 0x000fe20003f26270 */
[C---:B------:R-:W-:Y:S01]  /*14220*/  VIADD R3, R57.reuse, 0xffffff78 ;  /* 0xffffff7839037836 */ /* 0x040fe20000000000 */
[----:B------:R-:W-:Y:S01]  /*14230*/  FSEL R179, R16, -INF , !P0 ;  /* 0xff80000010b37808 */ /* 0x000fe20004000000 */
[----:B------:R-:W-:Y:S01]  /*14240*/  VIADD R57, R57, 0xffffff79 ;  /* 0xffffff7939397836 */ /* 0x000fe20000000000 */
[----:B------:R-:W-:Y:S02]  /*14250*/  FSEL R126, R18, -INF , !P6 ;  /* 0xff800000127e7808 */ /* 0x000fe40007000000 */
[----:B------:R-:W-:-:S02]  /*14260*/  ISETP.GE.AND P0, PT, R3, R144, PT ;  /* 0x000000900300720c */ /* 0x000fc40003f06270 */
[----:B------:R-:W-:Y:S02]  /*14270*/  FSEL R200, R17, -INF , !P5 ;  /* 0xff80000011c87808 */ /* 0x000fe40006800000 */
[----:B------:R-:W-:Y:S02]  /*14280*/  FSEL R202, R12, -INF , !P0 ;  /* 0xff8000000cca7808 */ /* 0x000fe40004000000 */
[----:B------:R-:W-:Y:S02]  /*14290*/  ISETP.GE.AND P0, PT, R56, 0x3, PT ;  /* 0x000000033800780c */ /* 0x000fe40003f06270 */
[----:B------:R-:W-:Y:S02]  /*142a0*/  FSEL R129, R19, -INF , !P1 ;  /* 0xff80000013817808 */ /* 0x000fe40004800000 */
[----:B------:R-:W-:Y:S02]  /*142b0*/  ISETP.GE.AND P6, PT, R57, R144, PT ;  /* 0x000000903900720c */ /* 0x000fe40003fc6270 */
[----:B------:R-:W-:-:S02]  /*142c0*/  ISETP.GE.AND P5, PT, R3, R59, PT ;  /* 0x0000003b0300720c */ /* 0x000fc40003fa6270 */
[----:B------:R-:W-:Y:S02]  /*142d0*/  ISETP.GE.AND P1, PT, R57, R59, PT ;  /* 0x0000003b3900720c */ /* 0x000fe40003f26270 */
[----:B------:R-:W-:Y:S02]  /*142e0*/  FSEL R183, R13, -INF , !P6 ;  /* 0xff8000000db77808 */ /* 0x000fe40007000000 */
[----:B------:R-:W-:Y:S02]  /*142f0*/  FSEL R131, R14, -INF , !P5 ;  /* 0xff8000000e837808 */ /* 0x000fe40006800000 */
[----:B------:R-:W-:Y:S01]  /*14300*/  FSEL R130, R15, -INF , !P1 ;  /* 0xff8000000f827808 */ /* 0x000fe20004800000 */
[----:B------:R-:W-:Y:S06]  /*14310*/  @!P0 BRA `(.L_x_724) ;  /* 0x0000000800548947 */ /* 0x000fec0003800000 */
[----:B------:R-:W-:Y:S05]  /*14320*/  BRA.U !UP0, `(.L_x_725) ;  /* 0x0000000508007547 */ /* 0x000fea000b800000 */
[----:B------:R-:W1:Y:S01]  /*14330*/  LDC R7, c[0x0][0x4f0] ;  /* 0x00013c00ff077b82 */ /* 0x000e620000000800 */
[----:B------:R-:W-:Y:S01]  /*14340*/  SHF.L.U32 R12, R56, 0x7, RZ ;  /* 0x00000007380c7819 */ /* 0x000fe200000006ff */
[----:B------:R-:W2:Y:S04]  /*14350*/  LDCU.64 UR4, c[0x0][0x3b8] ;  /* 0x00007700ff0477ac */ /* 0x000ea80008000a00 */
[C---:B------:R-:W-:Y:S01]  /*14360*/  VIADD R16, R12.reuse, 0xfffffe80 ;  /* 0xfffffe800c107836 */ /* 0x040fe20000000000 */
[----:B------:R-:W-:Y:S01]  /*14370*/  IADD3 R12, PT, PT, R12, -0x100, RZ ;  /* 0xffffff000c0c7810 */ /* 0x000fe20007ffe0ff */
[----:B------:R-:W3:Y:S03]  /*14380*/  LDCU.64 UR8, c[0x0][0x3a0] ;  /* 0x00007400ff0877ac */ /* 0x000ee60008000a00 */
[----:B------:R-:W-:-:S02]  /*14390*/  IABS R9, R16 ;  /* 0x0000001000097213 */ /* 0x000fc40000000000 */
        /* <DEDUP_REMOVED lines=13> */
[----:B------:R-:W-:Y:S01]  /*14470*/  IMAD.HI.U32 R4, R4, R6, RZ ;  /* 0x0000000604047227 */ /* 0x000fe200078e00ff */
[----:B------:R-:W-:-:S03]  /*14480*/  IADD3 R14, PT, PT, -R11, RZ, RZ ;  /* 0x000000ff0b0e7210 */ /* 0x000fc60007ffe1ff */
[----:B------:R-:W-:Y:S02]  /*14490*/  IMAD.MOV R3, RZ, RZ, -R4 ;  /* 0x000000ffff037224 */ /* 0x000fe400078e0a04 */
[C---:B------:R-:W-:Y:S02]  /*144a0*/  IMAD R14, R5.reuse, R14, R9 ;  /* 0x0000000e050e7224 */ /* 0x040fe400078e0209 */
[----:B------:R-:W-:-:S03]  /*144b0*/  IMAD R6, R5, R3, R6 ;  /* 0x0000000305067224 */ /* 0x000fc600078e0206 */
[C---:B------:R-:W-:Y:S02]  /*144c0*/  ISETP.GT.U32.AND P0, PT, R5.reuse, R14, PT ;  /* 0x0000000e0500720c */ /* 0x040fe40003f04070 */
[----:B------:R-:W-:-:S11]  /*144d0*/  ISETP.GT.U32.AND P5, PT, R5, R6, PT ;  /* 0x000000060500720c */ /* 0x000fd60003fa4070 */
[-C--:B------:R-:W-:Y:S01]  /*144e0*/  @!P0 IADD3 R14, PT, PT, R14, -R5.reuse, RZ ;  /* 0x800000050e0e8210 */ /* 0x080fe20007ffe0ff */
[----:B------:R-:W-:Y:S01]  /*144f0*/  @!P0 VIADD R11, R11, 0x1 ;  /* 0x000000010b0b8836 */ /* 0x000fe20000000000 */
[----:B------:R-:W-:Y:S01]  /*14500*/  @!P5 IADD3 R4, PT, PT, R4, 0x1, RZ ;  /* 0x000000010404d810 */ /* 0x000fe20007ffe0ff */
[----:B------:R-:W-:Y:S01]  /*14510*/  @!P5 IMAD.IADD R6, R6, 0x1, -R5 ;  /* 0x000000010606d824 */ /* 0x000fe200078e0a05 */
[-C--:B------:R-:W-:Y:S02]  /*14520*/  ISETP.GE.U32.AND P6, PT, R14, R5.reuse, PT ;  /* 0x000000050e00720c */ /* 0x080fe40003fc6070 */
[----:B------:R-:W-:Y:S02]  /*14530*/  ISETP.GE.AND P5, PT, R16, RZ, PT ;  /* 0x000000ff1000720c */ /* 0x000fe40003fa6270 */
[----:B------:R-:W-:Y:S02]  /*14540*/  ISETP.GE.U32.AND P1, PT, R6, R5, PT ;  /* 0x000000050600720c */ /* 0x000fe40003f26070 */
[----:B------:R-:W-:-:S02]  /*14550*/  ISETP.GE.AND P0, PT, R12, RZ, PT ;  /* 0x000000ff0c00720c */ /* 0x000fc40003f06270 */
[----:B------:R-:W-:-:S05]  /*14560*/  LOP3.LUT R5, RZ, R7, RZ, 0x33, !PT ;  /* 0x00000007ff057212 */ /* 0x000fca00078e33ff */
[----:B------:R-:W-:-:S04]  /*14570*/  @P6 IADD3 R11, PT, PT, R11, 0x1, RZ ;  /* 0x000000010b0b6810 */ /* 0x000fc80007ffe0ff */
[----:B------:R-:W-:Y:S01]  /*14580*/  @P1 VIADD R4, R4, 0x1 ;  /* 0x0000000104041836 */ /* 0x000fe20000000000 */
[----:B------:R-:W-:Y:S02]  /*14590*/  ISETP.NE.AND P1, PT, R7, RZ, PT ;  /* 0x000000ff0700720c */ /* 0x000fe40003f25270 */
[----:B------:R-:W-:Y:S01]  /*145a0*/  @!P5 IADD3 R11, PT, PT, -R11, RZ, RZ ;  /* 0x000000ff0b0bd210 */ /* 0x000fe20007ffe1ff */
[----:B------:R-:W-:-:S03]  /*145b0*/  @!P0 IMAD.MOV R4, RZ, RZ, -R4 ;  /* 0x000000ffff048224 */ /* 0x000fc600078e0a04 */
[C---:B------:R-:W-:Y:S02]  /*145c0*/  SEL R6, R5.reuse, R11, !P1 ;  /* 0x0000000b05067207 */ /* 0x040fe40004800000 */
[----:B------:R-:W-:-:S03]  /*145d0*/  SEL R5, R5, R4, !P1 ;  /* 0x0000000405057207 */ /* 0x000fc60004800000 */
[----:B------:R-:W-:-:S04]  /*145e0*/  IMAD.WIDE R12, R6, 0x4, R176 ;  /* 0x00000004060c7825 */ /* 0x000fc800078e02b0 */
[C---:B------:R-:W-:Y:S01]  /*145f0*/  IMAD.WIDE R14, R5.reuse, 0x4, R176 ;  /* 0x00000004050e7825 */ /* 0x040fe200078e02b0 */
[----:B------:R1:W4:Y:S04]  /*14600*/  LDG.E R4, desc[UR6][R12.64] ;  /* 0x000000060c047981 */ /* 0x000328000c1e1900 */
[----:B------:R-:W4:Y:S01]  /*14610*/  LDG.E R3, desc[UR6][R14.64] ;  /* 0x000000060e037981 */ /* 0x000f22000c1e1900 */
[----:B------:R-:W-:Y:S01]  /*14620*/  IADD3 R6, PT, PT, R5, -R6, RZ ;  /* 0x8000000605067210 */ /* 0x000fe20007ffe0ff */
[----:B--2---:R-:W-:-:S04]  /*14630*/  IMAD.U32 R5, RZ, RZ, UR4 ;  /* 0x00000004ff057e24 */ /* 0x004fc8000f8e00ff */
[----:B------:R-:W-:-:S05]  /*14640*/  IMAD R7, R6, R7, -0x80 ;  /* 0xffffff8006077424 */ /* 0x000fca00078e0207 */
[----:B------:R-:W-:-:S05]  /*14650*/  SHF.R.S32.HI R6, RZ, 0x1f, R7 ;  /* 0x0000001fff067819 */ /* 0x000fca0000011407 */
[----:B------:R-:W-:-:S04]  /*14660*/  IMAD R6, R6, R5, RZ ;  /* 0x0000000506067224 */ /* 0x000fc800078e02ff */
[C---:B------:R-:W-:Y:S02]  /*14670*/  IMAD R6, R7.reuse, UR5, R6 ;  /* 0x0000000507067c24 */ /* 0x040fe4000f8e0206 */
[----:B-1----:R-:W-:-:S04]  /*14680*/  IMAD.WIDE.U32 R12, R7, R5, RZ ;  /* 0x00000005070c7225 */ /* 0x002fc800078e00ff */
        /* <DEDUP_REMOVED lines=8> */
[----:B------:R-:W-:Y:S01]  /*14710*/  LEA.HI.X R165, R6, R165, R4, 0x1, P0 ;  /* 0x000000a506a57211 */ /* 0x000fe200000f0c04 */
[----:B------:R-:W-:Y:S06]  /*14720*/  BRA `(.L_x_726) ;  /* 0x0000000000207947 */ /* 0x000fec0003800000 */
.L_x_725:
[----:B------:R-:W1:Y:S01]  /*14730*/  LDC R5, c[0x0][0x3b8] ;  /* 0x0000ee00ff057b82 */ /* 0x000e620000000800 */
[----:B------:R-:W-:Y:S02]  /*14740*/  UMOV UR4, URZ ;  /* 0x000000ff00047c82 */ /* 0x000fe40008000000 */
[----:B------:R-:W-:Y:S01]  /*14750*/  IADD3 R4, P0, PT, RZ, -UR4, RZ ;  /* 0x80000004ff047c10 */ /* 0x000fe2000ff1e0ff */
[----:B-1----:R-:W-:-:S04]  /*14760*/  IMAD.SHL.U32 R3, R5, 0x80, RZ ;  /* 0x0000008005037824 */ /* 0x002fc800078e00ff */
[----:B------:R-:W-:-:S05]  /*14770*/  IMAD.X R3, RZ, RZ, ~R3, P0 ;  /* 0x000000ffff037224 */ /* 0x000fca00000e0e03 */
[----:B------:R-:W-:-:S04]  /*14780*/  SHF.R.S64 R7, R4, 0x1f, R3 ;  /* 0x0000001f04077819 */ /* 0x000fc80000001003 */
[----:B------:R-:W-:-:S04]  /*14790*/  IADD3 R166, P0, PT, R7, R166, RZ ;  /* 0x000000a607a67210 */ /* 0x000fc80007f1e0ff */
[----:B------:R-:W-:-:S09]  /*147a0*/  LEA.HI.X.SX32 R165, R3, R165, 0x1, P0 ;  /* 0x000000a503a57211 */ /* 0x000fd200000f0eff */
.L_x_726:
[----:B------:R-:W1:Y:S01]  /*147b0*/  LDC R6, c[0x0][0x3bc] ;  /* 0x0000ef00ff067b82 */ /* 0x000e620000000800 */
[C---:B------:R-:W-:Y:S01]  /*147c0*/  LEA R12, P0, R5.reuse, R166, 0x6 ;  /* 0x000000a6050c7211 */ /* 0x040fe200078030ff */
[----:B------:R-:W-:Y:S02]  /*147d0*/  @!P4 IMAD.MOV.U32 R7, RZ, RZ, R165 ;  /* 0x000000ffff07c224 */ /* 0x000fe400078e00a5 */
[----:B------:R-:W-:-:S05]  /*147e0*/  IMAD.SHL.U32 R3, R5, 0x40, RZ ;  /* 0x0000004005037824 */ /* 0x000fca00078e00ff */
[----:B------:R-:W-:Y:S02]  /*147f0*/  IADD3 R14, P1, PT, R3, R12, RZ ;  /* 0x0000000c030e7210 */ /* 0x000fe40007f3e0ff */
[C-C-:B-1----:R-:W-:Y:S02]  /*14800*/  SHF.L.U64.HI R4, R5.reuse, 0x6, R6.reuse ;  /* 0x0000000605047819 */ /* 0x142fe40000010206 */
[----:B------:R-:W-:Y:S01]  /*14810*/  LEA.HI.X R13, R5, R165, R6, 0x6, P0 ;  /* 0x000000a5050d7211 */ /* 0x000fe200000f3406 */
[----:B------:R-:W-:Y:S01]  /*14820*/  @!P4 IMAD.MOV.U32 R6, RZ, RZ, R166 ;  /* 0x000000ffff06c224 */ /* 0x000fe200078e00a6 */
[----:B------:R-:W-:-:S03]  /*14830*/  IADD3 R16, P0, PT, R3, R14, RZ ;  /* 0x0000000e03107210 */ /* 0x000fc60007f1e0ff */
[C---:B------:R-:W-:Y:S01]  /*14840*/  IMAD.X R15, R4.reuse, 0x1, R13, P1 ;  /* 0x00000001040f7824 */ /* 0x040fe200008e060d */
[----:B------:R-:W-:Y:S01]  /*14850*/  @!PT LDS RZ, [RZ] ;  /* 0x00000000fffff984 */ /* 0x000fe20000000800 */
[----:B------:R-:W-:Y:S01]  /*14860*/  @!PT LDS RZ, [RZ] ;  /* 0x00000000fffff984 */ /* 0x000fe20000000800 */
[----:B------:R-:W-:Y:S01]  /*14870*/  @!PT LDS RZ, [RZ] ;  /* 0x00000000fffff984 */ /* 0x000fe20000000800 */
[----:B------:R1:W-:Y:S04]  /*14880*/  @!P4 LDGSTS.E.BYPASS.LTC128B.128 [R175+0x3000], desc[UR6][R6.64] ;  /* 0x0300000006afcfae */ /* 0x0003e8000b981a06 */
[----:B------:R2:W-:Y:S01]  /*14890*/  @P4 STS.128 [R175+0x3000], RZ ;  /* 0x003000ffaf004388 */ /* 0x0005e20000000c00 */
        /* <DEDUP_REMOVED lines=61> */
.L_x_724:
[----:B--2---:R-:W-:Y:S01]  /*14c70*/  FMNMX3.FTZ R7, R2, R8, R58, !PT ;  /* 0x0000000802077276 */ /* 0x004fe2000781003a */
        /* <DEDUP_REMOVED lines=38> */
[----:B------:R-:W-:Y:S01]  /*14ee0*/  VIMNMX R56, PT, PT, R56, 0x2, !PT ;  /* 0x0000000238387848 */ /* 0x000fe20007fe0100 */
[----:B------:R-:W1:Y:S04]  /*14ef0*/  SHFL.BFLY PT, R6, R7, 0x2, 0x1f ;  /* 0x0c401f0007067f89 */ /* 0x000e6800000e0000 */
[----:B------:R-:W2:Y:S01]  /*14f00*/  SHFL.BFLY PT, R4, R5, 0x2, 0x1f ;  /* 0x0c401f0005047f89 */ /* 0x000ea200000e0000 */
[----:B-1----:R-:W-:-:S02]  /*14f10*/  FMNMX.FTZ R6, R7, R6, !PT ;  /* 0x0000000607067209 */ /* 0x002fc40007810000 */
[----:B--2---:R-:W-:-:S03]  /*14f20*/  FMNMX.FTZ R4, R5, R4, !PT ;  /* 0x0000000405047209 */ /* 0x004fc60007810000 */
[----:B------:R-:W1:Y:S04]  /*14f30*/  SHFL.BFLY PT, R57, R6, 0x1, 0x1f ;  /* 0x0c201f0006397f89 */ /* 0x000e6800000e0000 */
[----:B------:R-:W2:Y:S01]  /*14f40*/  SHFL.BFLY PT, R3, R4, 0x1, 0x1f ;  /* 0x0c201f0004037f89 */ /* 0x000ea200000e0000 */
[----:B-1----:R-:W-:Y:S02]  /*14f50*/  FMNMX.FTZ R57, R6, R57, !PT ;  /* 0x0000003906397209 */ /* 0x002fe40007810000 */
[----:B--2---:R-:W-:-:S03]  /*14f60*/  FMNMX.FTZ R3, R4, R3, !PT ;  /* 0x0000000304037209 */ /* 0x004fc60007810000 */
[C---:B------:R-:W-:Y:S01]  /*14f70*/  FMUL.FTZ R185, R57.reuse, UR10 ;  /* 0x0000000a39b97c20 */ /* 0x040fe20008410000 */
[----:B------:R-:W-:Y:S02]  /*14f80*/  FSETP.NEU.FTZ.AND P1, PT, R57, -INF , PT ;  /* 0xff8000003900780b */ /* 0x000fe40003f3d000 */
[C---:B------:R-:W-:Y:S01]  /*14f90*/  FSETP.NEU.FTZ.AND P0, PT, R3.reuse, -INF , PT ;  /* 0xff8000000300780b */ /* 0x040fe20003f1d000 */
[----:B------:R-:W-:Y:S01]  /*14fa0*/  FMUL.FTZ R133, R3, UR10 ;  /* 0x0000000a03857c20 */ /* 0x000fe20008410000 */
[----:B------:R-:W-:Y:S02]  /*14fb0*/  FSEL R149, R57, RZ, P1 ;  /* 0x000000ff39957208 */ /* 0x000fe40000800000 */
[----:B------:R-:W-:Y:S02]  /*14fc0*/  FSEL R5, R3, RZ, P0 ;  /* 0x000000ff03057208 */ /* 0x000fe40000000000 */
[----:B------:R-:W-:Y:S01]  /*14fd0*/  FSEL R185, R185, RZ, P1 ;  /* 0x000000ffb9b97208 */ /* 0x000fe20000800000 */
[----:B------:R-:W-:Y:S01]  /*14fe0*/  FADD.FTZ R149, R2, -R149 ;  /* 0x8000009502957221 */ /* 0x000fe20000010000 */
[----:B------:R-:W-:Y:S01]  /*14ff0*/  FSEL R133, R133, RZ, P0 ;  /* 0x000000ff85857208 */ /* 0x000fe20000000000 */
[----:B------:R-:W-:-:S02]  /*15000*/  FADD.FTZ R0, R0, -R5 ;  /* 0x8000000500007221 */ /* 0x000fc40000010000 */
[--C-:B------:R-:W-:Y:S01]  /*15010*/  FFMA.FTZ R134, R58, UR10, -R185.reuse ;  /* 0x0000000a3a867c23 */ /* 0x100fe200080108b9 */
[--C-:B------:R-:W-:Y:S01]  /*15020*/  FFMA.FTZ R158, R8, UR10, -R185.reuse ;  /* 0x0000000a089e7c23 */ /* 0x100fe200080108b9 */
[--C-:B------:R-:W-:Y:S01]  /*15030*/  FFMA.FTZ R135, R246, UR10, -R185.reuse ;  /* 0x0000000af6877c23 */ /* 0x100fe200080108b9 */
[----:B------:R-:W-:Y:S01]  /*15040*/  FFMA.FTZ R58, R244, UR10, -R185 ;  /* 0x0000000af43a7c23 */ /* 0x000fe200080108b9 */
[--C-:B------:R-:W-:Y:S01]  /*15050*/  FFMA.FTZ R145, R10, UR10, -R133.reuse ;  /* 0x0000000a0a917c23 */ /* 0x100fe20008010885 */
[--C-:B------:R-:W-:Y:S01]  /*15060*/  FFMA.FTZ R132, R132, UR10, -R133.reuse ;  /* 0x0000000a84847c23 */ /* 0x100fe20008010885 */
[--C-:B------:R-:W-:Y:S01]  /*15070*/  FFMA.FTZ R59, R240, UR10, -R133.reuse ;  /* 0x0000000af03b7c23 */ /* 0x100fe20008010885 */
[----:B------:R-:W-:Y:S01]  /*15080*/  FMUL.FTZ R149, R149, UR10 ;  /* 0x0000000a95957c20 */ /* 0x000fe20008410000 */
[--C-:B------:R-:W-:Y:S01]  /*15090*/  FFMA.FTZ R242, R242, UR10, -R133.reuse ;  /* 0x0000000af2f27c23 */ /* 0x100fe20008010885 */
[----:B------:R-:W-:Y:S01]  /*150a0*/  FMUL.FTZ R0, R0, UR10 ;  /* 0x0000000a00007c20 */ /* 0x000fe20008410000 */
[----:B------:R-:W-:Y:S01]  /*150b0*/  MUFU.EX2 R158, R158 ;  /* 0x0000009e009e7308 */ /* 0x000fe20000000800 */
[----:B------:R-:W-:Y:S01]  /*150c0*/  FFMA.FTZ R121, R120, UR10, -R133 ;  /* 0x0000000a78797c23 */ /* 0x000fe20008010885 */
[--C-:B------:R-:W-:Y:S01]  /*150d0*/  FFMA.FTZ R127, R236, UR10, -R185.reuse ;  /* 0x0000000aec7f7c23 */ /* 0x100fe200080108b9 */
[--C-:B------:R-:W-:Y:S01]  /*150e0*/  FFMA.FTZ R124, R238, UR10, -R185.reuse ;  /* 0x0000000aee7c7c23 */ /* 0x100fe200080108b9 */
[----:B------:R-:W-:Y:S01]  /*150f0*/  FFMA.FTZ R123, R64, UR10, -R185 ;  /* 0x0000000a407b7c23 */ /* 0x000fe200080108b9 */
[--C-:B------:R-:W-:Y:S01]  /*15100*/  FFMA.FTZ R122, R122, UR10, -R133.reuse ;  /* 0x0000000a7a7a7c23 */ /* 0x100fe20008010885 */
[--C-:B------:R-:W-:Y:S01]  /*15110*/  FFMA.FTZ R125, R234, UR10, -R133.reuse ;  /* 0x0000000aea7d7c23 */ /* 0x100fe20008010885 */
[----:B------:R-:W-:Y:S01]  /*15120*/  FFMA.FTZ R120, R232, UR10, -R133 ;  /* 0x0000000ae8787c23 */ /* 0x000fe20008010885 */
[----:B------:R-:W1:Y:S01]  /*15130*/  MUFU.EX2 R134, R134 ;  /* 0x0000008600867308 */ /* 0x000e620000000800 */
[--C-:B------:R-:W-:Y:S01]  /*15140*/  FFMA.FTZ R139, R128, UR10, -R185.reuse ;  /* 0x0000000a808b7c23 */ /* 0x100fe200080108b9 */
[--C-:B------:R-:W-:Y:S01]  /*15150*/  FFMA.FTZ R138, R138, UR10, -R185.reuse ;  /* 0x0000000a8a8a7c23 */ /* 0x100fe200080108b9 */
[--C-:B------:R-:W-:Y:S01]  /*15160*/  FFMA.FTZ R137, R228, UR10, -R185.reuse ;  /* 0x0000000ae4897c23 */ /* 0x100fe200080108b9 */
[----:B------:R-:W-:Y:S01]  /*15170*/  FFMA.FTZ R128, R230, UR10, -R185 ;  /* 0x0000000ae6807c23 */ /* 0x000fe200080108b9 */
[--C-:B------:R-:W-:Y:S01]  /*15180*/  FFMA.FTZ R142, R224, UR10, -R133.reuse ;  /* 0x0000000ae08e7c23 */ /* 0x100fe20008010885 */
[--C-:B------:R-:W-:Y:S01]  /*15190*/  FFMA.FTZ R143, R206, UR10, -R133.reuse ;  /* 0x0000000ace8f7c23 */ /* 0x100fe20008010885 */
[--C-:B------:R-:W-:Y:S01]  /*151a0*/  FFMA.FTZ R144, R222, UR10, -R133.reuse ;  /* 0x0000000ade907c23 */ /* 0x100fe20008010885 */
[----:B------:R-:W-:Y:S01]  /*151b0*/  MUFU.EX2 R135, R135 ;  /* 0x0000008700877308 */ /* 0x000fe20000000800 */
[----:B------:R-:W-:Y:S01]  /*151c0*/  FFMA.FTZ R141, R226, UR10, -R133 ;  /* 0x0000000ae28d7c23 */ /* 0x000fe20008010885 */
[--C-:B------:R-:W-:Y:S01]  /*151d0*/  FFMA.FTZ R206, R204, UR10, -R185.reuse ;  /* 0x0000000accce7c23 */ /* 0x100fe200080108b9 */
[--C-:B------:R-:W-:Y:S01]  /*151e0*/  FFMA.FTZ R189, R216, UR10, -R185.reuse ;  /* 0x0000000ad8bd7c23 */ /* 0x100fe200080108b9 */
[--C-:B------:R-:W-:Y:S01]  /*151f0*/  FFMA.FTZ R204, R218, UR10, -R185.reuse ;  /* 0x0000000adacc7c23 */ /* 0x100fe200080108b9 */
[----:B------:R-:W-:Y:S01]  /*15200*/  FFMA.FTZ R187, R220, UR10, -R185 ;  /* 0x0000000adcbb7c23 */ /* 0x000fe200080108b9 */
[--C-:B------:R-:W-:Y:S01]  /*15210*/  FFMA.FTZ R210, R210, UR10, -R133.reuse ;  /* 0x0000000ad2d27c23 */ /* 0x100fe20008010885 */
[--C-:B------:R-:W-:Y:S01]  /*15220*/  FFMA.FTZ R193, R212, UR10, -R133.reuse ;  /* 0x0000000ad4c17c23 */ /* 0x100fe20008010885 */
[----:B------:R-:W2:Y:S01]  /*15230*/  MUFU.EX2 R58, R58 ;  /* 0x0000003a003a7308 */ /* 0x000ea20000000800 */
[----:B-1----:R-:W-:Y:S01]  /*15240*/  F2FP.BF16.F32.PACK_AB R4, R134, R158 ;  /* 0x0000009e8604723e */ /* 0x002fe200000010ff */
[--C-:B------:R-:W-:Y:S01]  /*15250*/  FFMA.FTZ R208, R208, UR10, -R133.reuse ;  /* 0x0000000ad0d07c23 */ /* 0x100fe20008010885 */
[----:B------:R-:W-:Y:S01]  /*15260*/  FFMA.FTZ R191, R214, UR10, -R133 ;  /* 0x0000000ad6bf7c23 */ /* 0x000fe20008010885 */
[----:B------:R-:W-:Y:S01]  /*15270*/  FFMA.FTZ R212, R159, UR10, -R185 ;  /* 0x0000000a9fd47c23 */ /* 0x000fe200080108b9 */
[----:B------:R-:W-:Y:S01]  /*15280*/  FFMA.FTZ R159, R186, UR10, -R133 ;  /* 0x0000000aba9f7c23 */ /* 0x000fe20008010885 */
[----:B------:R-:W-:Y:S01]  /*15290*/  FFMA.FTZ R195, R153, UR10, -R185 ;  /* 0x0000000a99c37c23 */ /* 0x000fe200080108b9 */
[----:B------:R-:W-:Y:S01]  /*152a0*/  FFMA.FTZ R186, R178, UR10, -R133 ;  /* 0x0000000ab2ba7c23 */ /* 0x000fe20008010885 */
[----:B------:R-:W-:Y:S01]  /*152b0*/  MUFU.EX2 R145, R145 ;  /* 0x0000009100917308 */ /* 0x000fe20000000800 */
[--C-:B------:R-:W-:Y:S01]  /*152c0*/  FFMA.FTZ R192, R192, UR10, -R185.reuse ;  /* 0x0000000ac0c07c23 */ /* 0x100fe200080108b9 */
[----:B------:R-:W-:Y:S01]  /*152d0*/  FFMA.FTZ R153, R194, UR10, -R185 ;  /* 0x0000000ac2997c23 */ /* 0x000fe200080108b9 */
[--C-:B------:R-:W-:Y:S01]  /*152e0*/  FFMA.FTZ R197, R180, UR10, -R133.reuse ;  /* 0x0000000ab4c57c23 */ /* 0x100fe20008010885 */
[----:B------:R-:W-:Y:S01]  /*152f0*/  FFMA.FTZ R178, R184, UR10, -R133 ;  /* 0x0000000ab8b27c23 */ /* 0x000fe20008010885 */
[--C-:B------:R-:W-:Y:S01]  /*15300*/  FFMA.FTZ R184, R151, UR10, -R185.reuse ;  /* 0x0000000a97b87c23 */ /* 0x100fe200080108b9 */
[--C-:B------:R-:W-:Y:S01]  /*15310*/  FFMA.FTZ R151, R155, UR10, -R185.reuse ;  /* 0x0000000a9b977c23 */ /* 0x100fe200080108b9 */
[----:B------:R-:W-:Y:S01]  /*15320*/  FFMA.FTZ R180, R190, UR10, -R185 ;  /* 0x0000000abeb47c23 */ /* 0x000fe200080108b9 */
[----:B------:R-:W1:Y:S01]  /*15330*/  MUFU.EX2 R132, R132 ;  /* 0x0000008400847308 */ /* 0x000e620000000800 */
[----:B--2---:R-:W-:Y:S01]  /*15340*/  F2FP.BF16.F32.PACK_AB R6, R58, R135 ;  /* 0x000000873a06723e */ /* 0x004fe200000010ff */
[----:B------:R-:W-:Y:S01]  /*15350*/  FFMA.FTZ R156, R156, UR10, -R133 ;  /* 0x0000000a9c9c7c23 */ /* 0x000fe20008010885 */
[--C-:B------:R-:W-:Y:S01]  /*15360*/  FFMA.FTZ R188, R188, UR10, -R185.reuse ;  /* 0x0000000abcbc7c23 */ /* 0x100fe200080108b9 */
[--C-:B------:R-:W-:Y:S01]  /*15370*/  FFMA.FTZ R196, R196, UR10, -R185.reuse ;  /* 0x0000000ac4c47c23 */ /* 0x100fe200080108b9 */
[----:B------:R-:W-:Y:S01]  /*15380*/  FFMA.FTZ R198, R198, UR10, -R185 ;  /* 0x0000000ac6c67c23 */ /* 0x000fe200080108b9 */
[----:B------:R-:W-:Y:S01]  /*15390*/  FFMA.FTZ R148, R148, UR10, -R133 ;  /* 0x0000000a94947c23 */ /* 0x000fe20008010885 */
        /* <DEDUP_REMOVED lines=8> */
[----:B------:R-:W-:Y:S01]  /*15420*/  FFMA.FTZ R130, R130, UR10, -R133 ;  /* 0x0000000a82827c23 */ /* 0x000fe20008010885 */
[----:B------:R-:W2:Y:S01]  /*15430*/  MUFU.EX2 R2, R242 ;  /* 0x000000f200027308 */ /* 0x000ea20000000800 */
[----:B-1----:R-:W-:-:S07]  /*15440*/  F2FP.BF16.F32.PACK_AB R5, R132, R145 ;  /* 0x000000918405723e */ /* 0x002fce00000010ff */
[----:B------:R-:W1:Y:S08]  /*15450*/  MUFU.EX2 R149, R149 ;  /* 0x0000009500957308 */ /* 0x000e700000000800 */
[----:B------:R3:W4:Y:S01]  /*15460*/  MUFU.EX2 R147, R0 ;  /* 0x0000000000937308 */ /* 0x0007220000000800 */
[----:B--2---:R-:W-:-:S07]  /*15470*/  F2FP.BF16.F32.PACK_AB R7, R2, R59 ;  /* 0x0000003b0207723e */ /* 0x004fce00000010ff */
[----:B------:R-:W-:Y:S01]  /*15480*/  MUFU.EX2 R127, R127 ;  /* 0x0000007f007f7308 */ /* 0x000fe20000000800 */
[-C--:B-1----:R-:W-:Y:S01]  /*15490*/  FMUL.FTZ R16, R72, R149.reuse ;  /* 0x0000009548107220 */ /* 0x082fe20000410000 */
[-C--:B------:R-:W-:Y:S01]  /*154a0*/  FMUL.FTZ R17, R73, R149.reuse ;  /* 0x0000009549117220 */ /* 0x080fe20000410000 */
[-C--:B------:R-:W-:Y:S01]  /*154b0*/  FMUL.FTZ R76, R76, R149.reuse ;  /* 0x000000954c4c7220 */ /* 0x080fe20000410000 */
[-C--:B------:R-:W-:Y:S01]  /*154c0*/  FMUL.FTZ R77, R77, R149.reuse ;  /* 0x000000954d4d7220 */ /* 0x080fe20000410000 */
[-C--:B------:R-:W-:Y:S01]  /*154d0*/  FMUL.FTZ R8, R112, R149.reuse ;  /* 0x0000009570087220 */ /* 0x080fe20000410000 */
[-C--:B------:R-:W-:Y:S01]  /*154e0*/  FMUL.FTZ R9, R113, R149.reuse ;  /* 0x0000009571097220 */ /* 0x080fe20000410000 */
[----:B------:R-:W-:Y:S01]  /*154f0*/  FMUL.FTZ R24, R80, R149 ;  /* 0x0000009550187220 */ /* 0x000fe20000410000 */
[----:B------:R-:W-:Y:S01]  /*15500*/  MUFU.EX2 R124, R124 ;  /* 0x0000007c007c7308 */ /* 0x000fe20000000800 */
[--C-:B---3--:R-:W-:Y:S01]  /*15510*/  FFMA.FTZ R0, R66, UR10, -R185.reuse ;  /* 0x0000000a42007c23 */ /* 0x108fe200080108b9 */
[-C--:B----4-:R-:W-:Y:S01]  /*15520*/  FMUL.FTZ R18, R74, R147.reuse ;  /* 0x000000934a127220 */ /* 0x090fe20000410000 */
[-C--:B------:R-:W-:Y:S01]  /*15530*/  FMUL.FTZ R19, R75, R147.reuse ;  /* 0x000000934b137220 */ /* 0x080fe20000410000 */
[-C--:B------:R-:W-:Y:S01]  /*15540*/  FMUL.FTZ R78, R78, R147.reuse ;  /* 0x000000934e4e7220 */ /* 0x080fe20000410000 */
[-C--:B------:R-:W-:Y:S01]  /*15550*/  FMUL.FTZ R79, R79, R147.reuse ;  /* 0x000000934f4f7220 */ /* 0x080fe20000410000 */
[-C--:B------:R-:W-:Y:S01]  /*15560*/  FMUL.FTZ R10, R114, R147.reuse ;  /* 0x00000093720a7220 */ /* 0x080fe20000410000 */
[----:B------:R-:W-:Y:S01]  /*15570*/  FMUL.FTZ R11, R115, R147 ;  /* 0x00000093730b7220 */ /* 0x000fe20000410000 */
[----:B------:R-:W-:Y:S01]  /*15580*/  MUFU.EX2 R123, R123 ;  /* 0x0000007b007b7308 */ /* 0x000fe20000000800 */
[----:B------:R-:W-:Y:S01]  /*15590*/  FMUL.FTZ R25, R81, R149 ;  /* 0x0000009551197220 */ /* 0x000fe20000410000 */
[C---:B------:R-:W-:Y:S01]  /*155a0*/  HMMA.16816.F32.BF16 R16, R4.reuse, R20, R16 ;  /* 0x000000140410723c */ /* 0x040fe20000041810 */
[-C--:B------:R-:W-:Y:S01]  /*155b0*/  FMUL.FTZ R26, R82, R147.reuse ;  /* 0x00000093521a7220 */ /* 0x080fe20000410000 */
[----:B------:R-:W-:Y:S01]  /*155c0*/  FMUL.FTZ R27, R83, R147 ;  /* 0x00000093531b7220 */ /* 0x000fe20000410000 */
[-C--:B------:R-:W-:Y:S01]  /*155d0*/  FMUL.FTZ R32, R88, R149.reuse ;  /* 0x0000009558207220 */ /* 0x080fe20000410000 */
[----:B------:R-:W-:Y:S01]  /*155e0*/  FMUL.FTZ R33, R89, R149 ;  /* 0x0000009559217220 */ /* 0x000fe20000410000 */
[-C--:B------:R-:W-:Y:S01]  /*155f0*/  FMUL.FTZ R34, R90, R147.reuse ;  /* 0x000000935a227220 */ /* 0x080fe20000410000 */
        /* <DEDUP_REMOVED lines=8> */
[----:B------:R-:W1:Y:S01]  /*15680*/  MUFU.EX2 R122, R122 ;  /* 0x0000007a007a7308 */ /* 0x000e620000000800 */
[----:B------:R-:W-:Y:S01]  /*15690*/  FMUL.FTZ R69, R69, R149 ;  /* 0x0000009545457220 */ /* 0x000fe20000410000 */
        /* <DEDUP_REMOVED lines=22> */
[----:B------:R-:W3:Y:S01]  /*15800*/  MUFU.EX2 R120, R120 ;  /* 0x0000007800787308 */ /* 0x000ee20000000800 */
[-C--:B------:R-:W-:Y:S01]  /*15810*/  FMUL.FTZ R106, R106, R147.reuse ;  /* 0x000000936a6a7220 */ /* 0x080fe20000410000 */
[-C--:B------:R-:W-:Y:S01]  /*15820*/  FMUL.FTZ R107, R107, R147.reuse ;  /* 0x000000936b6b7220 */ /* 0x080fe20000410000 */
[C---:B------:R-:W-:Y:S01]  /*15830*/  HMMA.16816.F32.BF16 R8, R4.reuse, R12, R8 ;  /* 0x0000000c0408723c */ /* 0x040fe20000041808 */
[----:B------:R-:W4:Y:S01]  /*15840*/  LDSM.16.MT88.4 R64, [R162+0x9400] ;  /* 0x00940000a240783b */ /* 0x000f220000004200 */
[--C-:B------:R-:W-:Y:S01]  /*15850*/  FFMA.FTZ R77, R157, UR10, -R185.reuse ;  /* 0x0000000a9d4d7c23 */ /* 0x100fe200080108b9 */
[----:B------:R-:W-:Y:S01]  /*15860*/  FFMA.FTZ R76, R167, UR10, -R185 ;  /* 0x0000000aa74c7c23 */ /* 0x000fe200080108b9 */
[--C-:B------:R-:W-:Y:S01]  /*15870*/  FFMA.FTZ R157, R150, UR10, -R133.reuse ;  /* 0x0000000a969d7c23 */ /* 0x100fe20008010885 */
[----:B------:R-:W-:Y:S01]  /*15880*/  MUFU.EX2 R139, R139 ;  /* 0x0000008b008b7308 */ /* 0x000fe20000000800 */
[----:B------:R-:W-:Y:S01]  /*15890*/  LDSM.16.MT88.4 R72, [R161+0x9800] ;  /* 0x00980000a148783b */ /* 0x000fe20000004200 */
[--C-:B------:R-:W-:Y:S01]  /*158a0*/  FFMA.FTZ R167, R152, UR10, -R133.reuse ;  /* 0x0000000a98a77c23 */ /* 0x100fe20008010885 */
[----:B------:R-:W-:Y:S01]  /*158b0*/  HMMA.16816.F32.BF16 R24, R4, R28, R24 ;  /* 0x0000001c0418723c */ /* 0x000fe20000041818 */
[----:B------:R-:W-:Y:S01]  /*158c0*/  FFMA.FTZ R150, R154, UR10, -R133 ;  /* 0x0000000a9a967c23 */ /* 0x000fe20008010885 */
[----:B------:R-:W-:Y:S01]  /*158d0*/  FFMA.FTZ R147, R182, R147, R145 ;  /* 0x00000093b6937223 */ /* 0x000fe20000010091 */
[----:B------:R-:W-:-:S02]  /*158e0*/  FFMA.FTZ R149, R181, R149, R158 ;  /* 0x00000095b5957223 */ /* 0x000fc4000001009e */
[----:B------:R-:W5:Y:S01]  /*158f0*/  MUFU.EX2 R138, R138 ;  /* 0x0000008a008a7308 */ /* 0x000f620000000800 */
[----:B------:R-:W-:Y:S01]  /*15900*/  FADD.FTZ R132, R132, R147 ;  /* 0x0000009384847221 */ /* 0x000fe20000010000 */
[----:B------:R-:W-:Y:S01]  /*15910*/  FADD.FTZ R134, R134, R149 ;  /* 0x0000009586867221 */ /* 0x000fe20000010000 */
[C---:B------:R-:W-:Y:S02]  /*15920*/  HMMA.16816.F32.BF16 R32, R4.reuse, R36, R32 ;  /* 0x000000240420723c */ /* 0x040fe40000041820 */
[----:B------:R-:W-:Y:S01]  /*15930*/  FADD.FTZ R59, R59, R132 ;  /* 0x000000843b3b7221 */ /* 0x000fe20000010000 */
[----:B------:R-:W-:Y:S02]  /*15940*/  FADD.FTZ R135, R135, R134 ;  /* 0x0000008687877221 */ /* 0x000fe40000010000 */
[----:B------:R-:W-:Y:S01]  /*15950*/  MUFU.EX2 R137, R137 ;  /* 0x0000008900897308 */ /* 0x000fe20000000800 */
[----:B------:R-:W-:Y:S01]  /*15960*/  FADD.FTZ R59, R2, R59 ;  /* 0x0000003b023b7221 */ /* 0x000fe20000010000 */
[----:B------:R-:W-:Y:S01]  /*15970*/  FADD.FTZ R58, R58, R135 ;  /* 0x000000873a3a7221 */ /* 0x000fe20000010000 */
[----:B------:R-:W-:Y:S02]  /*15980*/  HMMA.16816.F32.BF16 R40, R4, R44, R40 ;  /* 0x0000002c0428723c */ /* 0x000fe40000041828 */
[----:B-1----:R-:W-:-:S03]  /*15990*/  FADD.FTZ R2, R122, R59 ;  /* 0x0000003b7a027221 */ /* 0x002fc60000010000 */
[----:B------:R-:W-:Y:S01]  /*159a0*/  MUFU.EX2 R128, R128 ;  /* 0x0000008000807308 */ /* 0x000fe20000000800 */
[----:B--2---:R-:W-:Y:S02]  /*159b0*/  FADD.FTZ R2, R125, R2 ;  /* 0x000000027d027221 */ /* 0x004fe40000010000 */
[C---:B------:R-:W-:Y:S01]  /*159c0*/  HMMA.16816.F32.BF16 R12, R4.reuse, R14, R68 ;  /* 0x0000000e040c723c */ /* 0x040fe20000041844 */
[----:B------:R-:W1:Y:S04]  /*159d0*/  LDSM.16.MT88.4 R68, [R162+0xb400] ;  /* 0x00b40000a244783b */ /* 0x000e680000004200 */
[----:B------:R-:W-:Y:S03]  /*159e0*/  MUFU.EX2 R142, R142 ;  /* 0x0000008e008e7308 */ /* 0x000fe60000000800 */
[C---:B------:R-:W-:Y:S01]  /*159f0*/  HMMA.16816.F32.BF16 R28, R4.reuse, R30, R84 ;  /* 0x0000001e041c723c */ /* 0x040fe20000041854 */
[----:B------:R-:W-:Y:S04]  /*15a00*/  LDSM.16.MT88.4 R84, [R162+0xc800] ;  /* 0x00c80000a254783b */ /* 0x000fe80000004200 */
[----:B------:R-:W2:Y:S03]  /*15a10*/  MUFU.EX2 R143, R143 ;  /* 0x0000008f008f7308 */ /* 0x000ea60000000800 */
[C---:B------:R-:W-:Y:S01]  /*15a20*/  HMMA.16816.F32.BF16 R36, R4.reuse, R38, R92 ;  /* 0x000000260424723c */ /* 0x040fe2000004185c */
[----:B------:R-:W-:Y:S04]  /*15a30*/  LDSM.16.MT88.4 R92, [R161+0xc800] ;  /* 0x00c80000a15c783b */ /* 0x000fe80000004200 */
[----:B------:R-:W-:Y:S03]  /*15a40*/  MUFU.EX2 R144, R144 ;  /* 0x0000009000907308 */ /* 0x000fe60000000800 */
[C---:B------:R-:W-:Y:S01]  /*15a50*/  HMMA.16816.F32.BF16 R44, R4.reuse, R46, R108 ;  /* 0x0000002e042c723c */ /* 0x040fe2000004186c */
[----:B------:R-:W-:Y:S04]  /*15a60*/  LDSM.16.MT88.4 R108, [R162+0xe800] ;  /* 0x00e80000a26c783b */ /* 0x000fe80000004200 */
[----:B------:R-:W2:Y:S03]  /*15a70*/  MUFU.EX2 R141, R141 ;  /* 0x0000008d008d7308 */ /* 0x000ea60000000800 */
[----:B------:R-:W-:Y:S01]  /*15a80*/  HMMA.16816.F32.BF16 R48, R4, R52, R48 ;  /* 0x000000340430723c */ /* 0x000fe20000041830 */
[----:B------:R-:W-:Y:S01]  /*15a90*/  F2FP.BF16.F32.PACK_AB R52, R124, R127 ;  /* 0x0000007f7c34723e */ /* 0x000fe200000010ff */
[----:B------:R-:W-:Y:S01]  /*15aa0*/  FADD.FTZ R127, R127, R58 ;  /* 0x0000003a7f7f7221 */ /* 0x000fe20000010000 */
[----:B------:R-:W-:-:S02]  /*15ab0*/  F2FP.BF16.F32.PACK_AB R53, R125, R122 ;  /* 0x0000007a7d35723e */ /* 0x000fc400000010ff */
[----:B------:R-:W-:Y:S01]  /*15ac0*/  MUFU.EX2 R206, R206 ;  /* 0x000000ce00ce7308 */ /* 0x000fe20000000800 */
[----:B------:R-:W-:Y:S02]  /*15ad0*/  FADD.FTZ R124, R124, R127 ;  /* 0x0000007f7c7c7221 */ /* 0x000fe40000010000 */
[----:B------:R-:W-:Y:S01]  /*15ae0*/  HMMA.16816.F32.BF16 R4, R4, R54, R104 ;  /* 0x000000360404723c */ /* 0x000fe20000041868 */
[----:B------:R-:W-:Y:S01]  /*15af0*/  F2FP.BF16.F32.PACK_AB R54, R0, R123 ;  /* 0x0000007b0036723e */ /* 0x000fe200000010ff */
[----:B------:R-:W-:Y:S01]  /*15b00*/  FADD.FTZ R123, R123, R124 ;  /* 0x0000007c7b7b7221 */ /* 0x000fe20000010000 */
[----:B---3--:R-:W-:Y:S01]  /*15b10*/  F2FP.BF16.F32.PACK_AB R55, R120, R121 ;  /* 0x000000797837723e */ /* 0x008fe200000010ff */
[----:B------:R-:W-:Y:S01]  /*15b20*/  FADD.FTZ R121, R121, R2 ;  /* 0x0000000279797221 */ /* 0x000fe20000010000 */
[----:B------:R-:W-:Y:S01]  /*15b30*/  MUFU.EX2 R189, R189 ;  /* 0x000000bd00bd7308 */ /* 0x000fe20000000800 */
[----:B------:R-:W-:Y:S01]  /*15b40*/  FADD.FTZ R0, R0, R123 ;  /* 0x0000007b00007221 */ /* 0x000fe20000010000 */
[----:B------:R-:W-:Y:S01]  /*15b50*/  MOV R2, R57 ;  /* 0x0000003900027202 */ /* 0x000fe20000000f00 */
[----:B------:R-:W-:-:S02]  /*15b60*/  FADD.FTZ R121, R120, R121 ;  /* 0x0000007978797221 */ /* 0x000fc40000010000 */
[C---:B------:R-:W-:Y:S03]  /*15b70*/  HMMA.16816.F32.BF16 R16, R52.reuse, R60, R16 ;  /* 0x0000003c3410723c */ /* 0x040fe60000041810 */
[----:B------:R-:W-:Y:S05]  /*15b80*/  MUFU.EX2 R204, R204 ;  /* 0x000000cc00cc7308 */ /* 0x000fea0000000800 */
[C---:B------:R-:W-:Y:S01]  /*15b90*/  HMMA.16816.F32.BF16 R20, R52.reuse, R62, R20 ;  /* 0x0000003e3414723c */ /* 0x040fe20000041814 */
[----:B------:R-:W3:Y:S02]  /*15ba0*/  LDSM.16.MT88.4 R60, [R161+0xb400] ;  /* 0x00b40000a13c783b */ /* 0x000ee40000004200 */
[----:B------:R-:W-:Y:S05]  /*15bb0*/  MUFU.EX2 R187, R187 ;  /* 0x000000bb00bb7308 */ /* 0x000fea0000000800 */
[C---:B----4-:R-:W-:Y:S03]  /*15bc0*/  HMMA.16816.F32.BF16 R8, R52.reuse, R64, R8 ;  /* 0x000000403408723c */ /* 0x050fe60000041808 */
[----:B------:R-:W-:Y:S05]  /*15bd0*/  MUFU.EX2 R210, R210 ;  /* 0x000000d200d27308 */ /* 0x000fea0000000800 */
[C---:B------:R-:W-:Y:S01]  /*15be0*/  HMMA.16816.F32.BF16 R12, R52.reuse, R66, R12 ;  /* 0x00000042340c723c */ /* 0x040fe2000004180c */
[----:B------:R-:W4:Y:S02]  /*15bf0*/  LDSM.16.MT88.4 R64, [R162+0xd400] ;  /* 0x00d40000a240783b */ /* 0x000f240000004200 */
[----:B------:R-:W-:Y:S05]  /*15c00*/  MUFU.EX2 R193, R193 ;  /* 0x000000c100c17308 */ /* 0x000fea0000000800 */
[C---:B-1----:R-:W-:Y:S03]  /*15c10*/  HMMA.16816.F32.BF16 R24, R52.reuse, R68, R24 ;  /* 0x000000443418723c */ /* 0x042fe60000041818 */
[----:B------:R-:W-:Y:S05]  /*15c20*/  MUFU.EX2 R208, R208 ;  /* 0x000000d000d07308 */ /* 0x000fea0000000800 */
[C---:B------:R-:W-:Y:S01]  /*15c30*/  HMMA.16816.F32.BF16 R28, R52.reuse, R70, R28 ;  /* 0x00000046341c723c */ /* 0x040fe2000004181c */
[----:B------:R-:W-:Y:S02]  /*15c40*/  LDSM.16.MT88.4 R68, [R162+0xb800] ;  /* 0x00b80000a244783b */ /* 0x000fe40000004200 */
[----:B------:R-:W-:Y:S05]  /*15c50*/  MUFU.EX2 R191, R191 ;  /* 0x000000bf00bf7308 */ /* 0x000fea0000000800 */
[C---:B---3--:R-:W-:Y:S03]  /*15c60*/  HMMA.16816.F32.BF16 R32, R52.reuse, R60, R32 ;  /* 0x0000003c3420723c */ /* 0x048fe60000041820 */
[----:B------:R-:W-:Y:S05]  /*15c70*/  MUFU.EX2 R195, R195 ;  /* 0x000000c300c37308 */ /* 0x000fea0000000800 */
[C---:B------:R-:W-:Y:S01]  /*15c80*/  HMMA.16816.F32.BF16 R36, R52.reuse, R62, R36 ;  /* 0x0000003e3424723c */ /* 0x040fe20000041824 */
[----:B------:R-:W1:Y:S02]  /*15c90*/  LDSM.16.MT88.4 R60, [R161+0xd400] ;  /* 0x00d40000a13c783b */ /* 0x000e640000004200 */
[----:B------:R-:W-:Y:S05]  /*15ca0*/  MUFU.EX2 R192, R192 ;  /* 0x000000c000c07308 */ /* 0x000fea0000000800 */
[C---:B----4-:R-:W-:Y:S03]  /*15cb0*/  HMMA.16816.F32.BF16 R40, R52.reuse, R64, R40 ;  /* 0x000000403428723c */ /* 0x050fe60000041828 */
[----:B------:R-:W-:Y:S05]  /*15cc0*/  MUFU.EX2 R212, R212 ;  /* 0x000000d400d47308 */ /* 0x000fea0000000800 */
[C---:B------:R-:W-:Y:S01]  /*15cd0*/  HMMA.16816.F32.BF16 R44, R52.reuse, R66, R44 ;  /* 0x00000042342c723c */ /* 0x040fe2000004182c */
[----:B------:R-:W3:Y:S02]  /*15ce0*/  LDSM.16.MT88.4 R64, [R161+0xb800] ;  /* 0x00b80000a140783b */ /* 0x000ee40000004200 */
[----:B------:R-:W-:Y:S08]  /*15cf0*/  MUFU.EX2 R153, R153 ;  /* 0x0000009900997308 */ /* 0x000ff00000000800 */
[----:B------:R-:W-:Y:S08]  /*15d00*/  MUFU.EX2 R159, R159 ;  /* 0x0000009f009f7308 */ /* 0x000ff00000000800 */
[----:B------:R-:W-:Y:S01]  /*15d10*/  MUFU.EX2 R186, R186 ;  /* 0x000000ba00ba7308 */ /* 0x000fe20000000800 */
[C---:B-1----:R-:W-:Y:S07]  /*15d20*/  HMMA.16816.F32.BF16 R48, R52.reuse, R60, R48 ;  /* 0x0000003c3430723c */ /* 0x042fee0000041830 */
[----:B------:R-:W-:Y:S01]  /*15d30*/  MUFU.EX2 R197, R197 ;  /* 0x000000c500c57308 */ /* 0x000fe20000000800 */
[----:B------:R-:W-:Y:S01]  /*15d40*/  HMMA.16816.F32.BF16 R4, R52, R62, R4 ;  /* 0x0000003e3404723c */ /* 0x000fe20000041804 */
[----:B------:R-:W1:Y:S01]  /*15d50*/  LDSM.16.MT88.4 R60, [R162+0x9800] ;  /* 0x00980000a23c783b */ /* 0x000e620000004200 */
[----:B-----5:R-:W-:-:S05]  /*15d60*/  F2FP.BF16.F32.PACK_AB R52, R138, R139 ;  /* 0x0000008b8a34723e */ /* 0x020fca00000010ff */
[----:B------:R-:W-:Y:S01]  /*15d70*/  MUFU.EX2 R178, R178 ;  /* 0x000000b200b27308 */ /* 0x000fe20000000800 */
[----:B--2---:R-:W-:Y:S01]  /*15d80*/  F2FP.BF16.F32.PACK_AB R53, R143, R142 ;  /* 0x0000008e8f35723e */ /* 0x004fe200000010ff */
[----:B------:R-:W-:Y:S01]  /*15d90*/  FADD.FTZ R139, R139, R0 ;  /* 0x000000008b8b7221 */ /* 0x000fe20000010000 */
[----:B------:R-:W-:Y:S01]  /*15da0*/  F2FP.BF16.F32.PACK_AB R54, R128, R137 ;  /* 0x000000898036723e */ /* 0x000fe200000010ff */
[----:B------:R-:W-:Y:S01]  /*15db0*/  FADD.FTZ R142, R142, R121 ;  /* 0x000000798e8e7221 */ /* 0x000fe20000010000 */
[----:B------:R-:W-:Y:S01]  /*15dc0*/  F2FP.BF16.F32.PACK_AB R55, R141, R144 ;  /* 0x000000908d37723e */ /* 0x000fe200000010ff */
[----:B------:R-:W-:Y:S01]  /*15dd0*/  FADD.FTZ R138, R138, R139 ;  /* 0x0000008b8a8a7221 */ /* 0x000fe20000010000 */
[----:B------:R-:W-:Y:S01]  /*15de0*/  MOV R0, R3 ;  /* 0x0000000300007202 */ /* 0x000fe20000000f00 */
[----:B------:R-:W-:Y:S01]  /*15df0*/  MUFU.EX2 R184, R184 ;  /* 0x000000b800b87308 */ /* 0x000fe20000000800 */
[----:B------:R-:W-:Y:S01]  /*15e00*/  FADD.FTZ R143, R143, R142 ;  /* 0x0000008e8f8f7221 */ /* 0x000fe20000010000 */
[----:B------:R-:W-:-:S02]  /*15e10*/  FADD.FTZ R137, R137, R138 ;  /* 0x0000008a89897221 */ /* 0x000fc40000010000 */
[----:B------:R-:W-:Y:S01]  /*15e20*/  HMMA.16816.F32.BF16 R24, R52, R68, R24 ;  /* 0x000000443418723c */ /* 0x000fe20000041818 */
[----:B------:R-:W-:Y:S01]  /*15e30*/  FADD.FTZ R144, R144, R143 ;  /* 0x0000008f90907221 */ /* 0x000fe20000010000 */
[----:B------:R-:W-:Y:S02]  /*15e40*/  FADD.FTZ R137, R128, R137 ;  /* 0x0000008980897221 */ /* 0x000fe40000010000 */
[----:B------:R-:W2:Y:S01]  /*15e50*/  MUFU.EX2 R155, R188 ;  /* 0x000000bc009b7308 */ /* 0x000ea20000000800 */
[----:B------:R-:W-:-:S03]  /*15e60*/  FADD.FTZ R141, R141, R144 ;  /* 0x000000908d8d7221 */ /* 0x000fc60000010000 */
[C---:B------:R-:W-:Y:S01]  /*15e70*/  HMMA.16816.F32.BF16 R28, R52.reuse, R70, R28 ;  /* 0x00000046341c723c */ /* 0x040fe2000004181c */
[----:B------:R-:W4:Y:S03]  /*15e80*/  LDSM.16.MT88.4 R68, [R161+0xd800] ;  /* 0x00d80000a144783b */ /* 0x000f260000004200 */
[----:B------:R-:W-:Y:S04]  /*15e90*/  MUFU.EX2 R151, R151 ;  /* 0x0000009700977308 */ /* 0x000fe80000000800 */
[----:B---3--:R-:W-:Y:S04]  /*15ea0*/  HMMA.16816.F32.BF16 R32, R52, R64, R32 ;  /* 0x000000403420723c */ /* 0x008fe80000041820 */
[----:B------:R-:W3:Y:S01]  /*15eb0*/  MUFU.EX2 R180, R180 ;  /* 0x000000b400b47308 */ /* 0x000ee20000000800 */
[----:B--2---:R-:W-:-:S03]  /*15ec0*/  F2FP.BF16.F32.PACK_AB R104, R155, R184 ;  /* 0x000000b89b68723e */ /* 0x004fc600000010ff */
[C---:B------:R-:W-:Y:S01]  /*15ed0*/  HMMA.16816.F32.BF16 R36, R52.reuse, R66, R36 ;  /* 0x000000423424723c */ /* 0x040fe20000041824 */
[----:B------:R-:W-:Y:S03]  /*15ee0*/  LDSM.16.MT88.4 R64, [R162+0x9c00] ;  /* 0x009c0000a240783b */ /* 0x000fe60000004200 */
[----:B------:R-:W-:Y:S04]  /*15ef0*/  MUFU.EX2 R156, R156 ;  /* 0x0000009c009c7308 */ /* 0x000fe80000000800 */
[----:B-1----:R-:W-:Y:S04]  /*15f00*/  HMMA.16816.F32.BF16 R8, R52, R60, R8 ;  /* 0x0000003c3408723c */ /* 0x002fe80000041808 */
[----:B------:R-:W1:Y:S01]  /*15f10*/  MUFU.EX2 R157, R157 ;  /* 0x0000009d009d7308 */ /* 0x000e620000000800 */
[----:B---3--:R-:W-:-:S03]  /*15f20*/  F2FP.BF16.F32.PACK_AB R106, R180, R151 ;  /* 0x00000097b46a723e */ /* 0x008fc600000010ff */
[C---:B------:R-:W-:Y:S01]  /*15f30*/  HMMA.16816.F32.BF16 R12, R52.reuse, R62, R12 ;  /* 0x0000003e340c723c */ /* 0x040fe2000004180c */
[----:B------:R-:W2:Y:S03]  /*15f40*/  LDSM.16.MT88.4 R60, [R162+0xd800] ;  /* 0x00d80000a23c783b */ /* 0x000ea60000004200 */
[----:B------:R-:W-:Y:S04]  /*15f50*/  MUFU.EX2 R167, R167 ;  /* 0x000000a700a77308 */ /* 0x000fe80000000800 */
[----:B------:R-:W-:Y:S04]  /*15f60*/  HMMA.16816.F32.BF16 R16, R52, R72, R16 ;  /* 0x000000483410723c */ /* 0x000fe80000041810 */
[----:B------:R-:W3:Y:S01]  /*15f70*/  MUFU.EX2 R150, R150 ;  /* 0x0000009600967308 */ /* 0x000ee20000000800 */
[----:B-1----:R-:W-:-:S03]  /*15f80*/  F2FP.BF16.F32.PACK_AB R105, R157, R156 ;  /* 0x0000009c9d69723e */ /* 0x002fc600000010ff */
[C---:B------:R-:W-:Y:S01]  /*15f90*/  HMMA.16816.F32.BF16 R20, R52.reuse, R74, R20 ;  /* 0x0000004a3414723c */ /* 0x040fe20000041814 */
[----:B------:R-:W-:Y:S03]  /*15fa0*/  LDSM.16.MT88.4 R72, [R162+0xc000] ;  /* 0x00c00000a248783b */ /* 0x000fe60000004200 */
[----:B------:R-:W-:Y:S04]  /*15fb0*/  MUFU.EX2 R152, R77 ;  /* 0x0000004d00987308 */ /* 0x000fe80000000800 */
[----:B----4-:R-:W-:Y:S04]  /*15fc0*/  HMMA.16816.F32.BF16 R48, R52, R68, R48 ;  /* 0x000000443430723c */ /* 0x010fe80000041830 */
[----:B------:R-:W1:Y:S01]  /*15fd0*/  MUFU.EX2 R145, R196 ;  /* 0x000000c400917308 */ /* 0x000e620000000800 */
[----:B---3--:R-:W-:-:S03]  /*15fe0*/  F2FP.BF16.F32.PACK_AB R107, R150, R167 ;  /* 0x000000a7966b723e */ /* 0x008fc600000010ff */
[C---:B------:R-:W-:Y:S01]  /*15ff0*/  HMMA.16816.F32.BF16 R4, R52.reuse, R70, R4 ;  /* 0x000000463404723c */ /* 0x040fe20000041804 */
[----:B------:R-:W3:Y:S03]  /*16000*/  LDSM.16.MT88.4 R68, [R162+0xbc00] ;  /* 0x00bc0000a244783b */ /* 0x000ee60000004200 */
[----:B------:R-:W-:Y:S04]  /*16010*/  MUFU.EX2 R179, R179 ;  /* 0x000000b300b37308 */ /* 0x000fe80000000800 */
[C---:B--2---:R-:W-:Y:S04]  /*16020*/  HMMA.16816.F32.BF16 R40, R52.reuse, R60, R40 ;  /* 0x0000003c3428723c */ /* 0x044fe80000041828 */
[----:B------:R-:W-:Y:S04]  /*16030*/  MUFU.EX2 R200, R200 ;  /* 0x000000c800c87308 */ /* 0x000fe80000000800 */
[----:B------:R-:W-:Y:S01]  /*16040*/  HMMA.16816.F32.BF16 R44, R52, R62, R44 ;  /* 0x0000003e342c723c */ /* 0x000fe2000004182c */
[----:B------:R-:W2:Y:S01]  /*16050*/  LDSM.16.MT88.4 R60, [R161+0x9c00] ;  /* 0x009c0000a13c783b */ /* 0x000ea20000004200 */
[----:B------:R-:W-:-:S02]  /*16060*/  F2FP.BF16.F32.PACK_AB R52, R189, R206 ;  /* 0x000000cebd34723e */ /* 0x000fc400000010ff */
[----:B------:R-:W-:Y:S01]  /*16070*/  MUFU.EX2 R202, R202 ;  /* 0x000000ca00ca7308 */ /* 0x000fe20000000800 */
[----:B------:R-:W-:Y:S01]  /*16080*/  F2FP.BF16.F32.PACK_AB R53, R193, R210 ;  /* 0x000000d2c135723e */ /* 0x000fe200000010ff */
[----:B------:R-:W-:Y:S01]  /*16090*/  FADD.FTZ R206, R206, R137 ;  /* 0x00000089cece7221 */ /* 0x000fe20000010000 */
[----:B------:R-:W-:Y:S01]  /*160a0*/  F2FP.BF16.F32.PACK_AB R54, R187, R204 ;  /* 0x000000ccbb36723e */ /* 0x000fe200000010ff */
[----:B------:R-:W-:Y:S01]  /*160b0*/  FADD.FTZ R210, R210, R141 ;  /* 0x0000008dd2d27221 */ /* 0x000fe20000010000 */
[----:B------:R-:W-:Y:S01]  /*160c0*/  F2FP.BF16.F32.PACK_AB R55, R191, R208 ;  /* 0x000000d0bf37723e */ /* 0x000fe200000010ff */
[----:B------:R-:W-:Y:S02]  /*160d0*/  FADD.FTZ R189, R189, R206 ;  /* 0x000000cebdbd7221 */ /* 0x000fe40000010000 */
[----:B------:R-:W-:Y:S01]  /*160e0*/  MUFU.EX2 R183, R183 ;  /* 0x000000b700b77308 */ /* 0x000fe20000000800 */
[----:B------:R-:W-:Y:S01]  /*160f0*/  FADD.FTZ R193, R193, R210 ;  /* 0x000000d2c1c17221 */ /* 0x000fe20000010000 */
[----:B------:R-:W-:-:S02]  /*16100*/  FADD.FTZ R204, R204, R189 ;  /* 0x000000bdcccc7221 */ /* 0x000fc40000010000 */
[----:B------:R-:W-:Y:S01]  /*16110*/  HMMA.16816.F32.BF16 R8, R52, R64, R8 ;  /* 0x000000403408723c */ /* 0x000fe20000041808 */
[----:B------:R-:W-:Y:S01]  /*16120*/  FADD.FTZ R208, R208, R193 ;  /* 0x000000c1d0d07221 */ /* 0x000fe20000010000 */
[----:B------:R-:W-:-:S03]  /*16130*/  FADD.FTZ R204, R187, R204 ;  /* 0x000000ccbbcc7221 */ /* 0x000fc60000010000 */
[----:B------:R-:W-:-:S03]  /*16140*/  FADD.FTZ R208, R191, R208 ;  /* 0x000000d0bfd07221 */ /* 0x000fc60000010000 */
[C---:B------:R-:W-:Y:S01]  /*16150*/  HMMA.16816.F32.BF16 R12, R52.reuse, R66, R12 ;  /* 0x00000042340c723c */ /* 0x040fe2000004180c */
[----:B------:R-:W4:Y:S07]  /*16160*/  LDSM.16.MT88.4 R64, [R161+0xbc00] ;  /* 0x00bc0000a140783b */ /* 0x000f2e0000004200 */
[C---:B---3--:R-:W-:Y:S08]  /*16170*/  HMMA.16816.F32.BF16 R24, R52.reuse, R68, R24 ;  /* 0x000000443418723c */ /* 0x048ff00000041818 */
[C---:B------:R-:W-:Y:S01]  /*16180*/  HMMA.16816.F32.BF16 R28, R52.reuse, R70, R28 ;  /* 0x00000046341c723c */ /* 0x040fe2000004181c */
[----:B------:R-:W-:Y:S07]  /*16190*/  LDSM.16.MT88.4 R68, [R161+0xc000] ;  /* 0x00c00000a144783b */ /* 0x000fee0000004200 */
[C---:B--2---:R-:W-:Y:S08]  /*161a0*/  HMMA.16816.F32.BF16 R16, R52.reuse, R60, R16 ;  /* 0x0000003c3410723c */ /* 0x044ff00000041810 */
[C---:B------:R-:W-:Y:S01]  /*161b0*/  HMMA.16816.F32.BF16 R20, R52.reuse, R62, R20 ;  /* 0x0000003e3414723c */ /* 0x040fe20000041814 */
[----:B------:R-:W2:Y:S07]  /*161c0*/  LDSM.16.MT88.4 R60, [R162+0xdc00] ;  /* 0x00dc0000a23c783b */ /* 0x000eae0000004200 */
[C---:B----4-:R-:W-:Y:S08]  /*161d0*/  HMMA.16816.F32.BF16 R32, R52.reuse, R64, R32 ;  /* 0x000000403420723c */ /* 0x050ff00000041820 */
[C---:B------:R-:W-:Y:S01]  /*161e0*/  HMMA.16816.F32.BF16 R36, R52.reuse, R66, R36 ;  /* 0x000000423424723c */ /* 0x040fe20000041824 */
[----:B------:R-:W3:Y:S07]  /*161f0*/  LDSM.16.MT88.4 R64, [R161+0xdc00] ;  /* 0x00dc0000a140783b */ /* 0x000eee0000004200 */
[C---:B--2---:R-:W-:Y:S08]  /*16200*/  HMMA.16816.F32.BF16 R40, R52.reuse, R60, R40 ;  /* 0x0000003c3428723c */ /* 0x044ff00000041828 */
[C---:B------:R-:W-:Y:S01]  /*16210*/  HMMA.16816.F32.BF16 R44, R52.reuse, R62, R44 ;  /* 0x0000003e342c723c */ /* 0x040fe2000004182c */
[----:B------:R-:W2:Y:S07]  /*16220*/  LDSM.16.MT88.4 R60, [R161+0xa000] ;  /* 0x00a00000a13c783b */ /* 0x000eae0000004200 */
[C---:B---3--:R-:W-:Y:S08]  /*16230*/  HMMA.16816.F32.BF16 R48, R52.reuse, R64, R48 ;  /* 0x000000403430723c */ /* 0x048ff00000041830 */
[----:B------:R-:W-:Y:S01]  /*16240*/  HMMA.16816.F32.BF16 R4, R52, R66, R4 ;  /* 0x000000423404723c */ /* 0x000fe20000041804 */
[----:B------:R-:W3:Y:S01]  /*16250*/  LDSM.16.MT88.4 R64, [R162+0xa000] ;  /* 0x00a00000a240783b */ /* 0x000ee20000004200 */
        /* <DEDUP_REMOVED lines=8> */
[----:B------:R-:W-:Y:S02]  /*162e0*/  FADD.FTZ R212, R212, R195 ;  /* 0x000000c3d4d47221 */ /* 0x000fe40000010000 */
[----:B------:R-:W-:Y:S02]  /*162f0*/  FADD.FTZ R197, R197, R186 ;  /* 0x000000bac5c57221 */ /* 0x000fe40000010000 */
[----:B------:R-:W-:Y:S01]  /*16300*/  HMMA.16816.F32.BF16 R24, R52, R72, R24 ;  /* 0x000000483418723c */ /* 0x000fe20000041818 */
        /* <DEDUP_REMOVED lines=9> */
[----:B--2---:R-:W-:Y:S01]  /*163a0*/  HMMA.16816.F32.BF16 R16, R52, R60, R16 ;  /* 0x0000003c3410723c */ /* 0x004fe20000041810 */
[----:B------:R-:W-:Y:S01]  /*163b0*/  FADD.FTZ R151, R180, R151 ;  /* 0x00000097b4977221 */ /* 0x000fe20000010000 */
[----:B------:R-:W-:-:S06]  /*163c0*/  FADD.FTZ R150, R150, R167 ;  /* 0x000000a796967221 */ /* 0x000fcc0000010000 */
[C---:B------:R-:W-:Y:S01]  /*163d0*/  HMMA.16816.F32.BF16 R20, R52.reuse, R62, R20 ;  /* 0x0000003e3414723c */ /* 0x040fe20000041814 */
[----:B------:R-:W2:Y:S07]  /*163e0*/  LDSM.16.MT88.4 R60, [R161+0xe000] ;  /* 0x00e00000a13c783b */ /* 0x000eae0000004200 */
[C---:B---3--:R-:W-:Y:S08]  /*163f0*/  HMMA.16816.F32.BF16 R8, R52.reuse, R64, R8 ;  /* 0x000000403408723c */ /* 0x048ff00000041808 */
[C---:B------:R-:W-:Y:S01]  /*16400*/  HMMA.16816.F32.BF16 R12, R52.reuse, R66, R12 ;  /* 0x00000042340c723c */ /* 0x040fe2000004180c */
[----:B------:R-:W3:Y:S07]  /*16410*/  LDSM.16.MT88.4 R64, [R162+0xe000] ;  /* 0x00e00000a240783b */ /* 0x000eee0000004200 */
[C---:B------:R-:W-:Y:S08]  /*16420*/  HMMA.16816.F32.BF16 R32, R52.reuse, R68, R32 ;  /* 0x000000443420723c */ /* 0x040ff00000041820 */
[C---:B------:R-:W-:Y:S01]  /*16430*/  HMMA.16816.F32.BF16 R36, R52.reuse, R70, R36 ;  /* 0x000000463424723c */ /* 0x040fe20000041824 */
[----:B------:R-:W4:Y:S07]  /*16440*/  LDSM.16.MT88.4 R68, [R162+0xa400] ;  /* 0x00a40000a244783b */ /* 0x000f2e0000004200 */
[C---:B--2---:R-:W-:Y:S08]  /*16450*/  HMMA.16816.F32.BF16 R48, R52.reuse, R60, R48 ;  /* 0x0000003c3430723c */ /* 0x044ff00000041830 */
[C---:B------:R-:W-:Y:S01]  /*16460*/  HMMA.16816.F32.BF16 R4, R52.reuse, R62, R4 ;  /* 0x0000003e3404723c */ /* 0x040fe20000041804 */
[----:B------:R-:W2:Y:S07]  /*16470*/  LDSM.16.MT88.4 R60, [R161+0xa400] ;  /* 0x00a40000a13c783b */ /* 0x000eae0000004200 */
[C---:B---3--:R-:W-:Y:S08]  /*16480*/  HMMA.16816.F32.BF16 R40, R52.reuse, R64, R40 ;  /* 0x000000403428723c */ /* 0x048ff00000041828 */
[----:B------:R-:W-:Y:S01]  /*16490*/  HMMA.16816.F32.BF16 R44, R52, R66, R44 ;  /* 0x00000042342c723c */ /* 0x000fe2000004182c */
[----:B------:R-:W3:Y:S04]  /*164a0*/  LDSM.16.MT88.4 R52, [R162+0xc400] ;  /* 0x00c40000a234783b */ /* 0x000ee80000004200 */
[----:B------:R-:W5:Y:S03]  /*164b0*/  LDSM.16.MT88.4 R64, [R161+0xc400] ;  /* 0x00c40000a140783b */ /* 0x000f660000004200 */
[C---:B----4-:R-:W-:Y:S08]  /*164c0*/  HMMA.16816.F32.BF16 R8, R104.reuse, R68, R8 ;  /* 0x000000446808723c */ /* 0x050ff00000041808 */
[C---:B------:R-:W-:Y:S01]  /*164d0*/  HMMA.16816.F32.BF16 R12, R104.reuse, R70, R12 ;  /* 0x00000046680c723c */ /* 0x040fe2000004180c */
[----:B------:R-:W-:Y:S07]  /*164e0*/  LDSM.16.MT88.4 R68, [R162+0xa800] ;  /* 0x00a80000a244783b */ /* 0x000fee0000004200 */
[C---:B--2---:R-:W-:Y:S08]  /*164f0*/  HMMA.16816.F32.BF16 R16, R104.reuse, R60, R16 ;  /* 0x0000003c6810723c */ /* 0x044ff00000041810 */
[C---:B------:R-:W-:Y:S01]  /*16500*/  HMMA.16816.F32.BF16 R20, R104.reuse, R62, R20 ;  /* 0x0000003e6814723c */ /* 0x040fe20000041814 */
[----:B------:R-:W2:Y:S07]  /*16510*/  LDSM.16.MT88.4 R60, [R162+0xe400] ;  /* 0x00e40000a23c783b */ /* 0x000eae0000004200 */
[C---:B---3--:R-:W-:Y:S08]  /*16520*/  HMMA.16816.F32.BF16 R24, R104.reuse, R52, R24 ;  /* 0x000000346818723c */ /* 0x048ff00000041818 */
[C---:B------:R-:W-:Y:S01]  /*16530*/  HMMA.16816.F32.BF16 R28, R104.reuse, R54, R28 ;  /* 0x00000036681c723c */ /* 0x040fe2000004181c */
[----:B------:R-:W3:Y:S07]  /*16540*/  LDSM.16.MT88.4 R52, [R161+0xe400] ;  /* 0x00e40000a134783b */ /* 0x000eee0000004200 */
[C---:B-----5:R-:W-:Y:S01]  /*16550*/  HMMA.16816.F32.BF16 R36, R104.reuse, R66, R36 ;  /* 0x000000426824723c */ /* 0x060fe20000041824 */
[--C-:B------:R-:W-:Y:S01]  /*16560*/  FFMA.FTZ R66, R146, UR10, -R133.reuse ;  /* 0x0000000a92427c23 */ /* 0x100fe20008010885 */
[----:B------:R-:W-:Y:S06]  /*16570*/  MUFU.EX2 R67, R148 ;  /* 0x0000009400437308 */ /* 0x000fec0000000800 */
[C---:B------:R-:W-:Y:S02]  /*16580*/  HMMA.16816.F32.BF16 R32, R104.reuse, R64, R32 ;  /* 0x000000406820723c */ /* 0x040fe40000041820 */
[----:B------:R4:W-:Y:S06]  /*16590*/  MUFU.EX2 R65, R76 ;  /* 0x0000004c00417308 */ /* 0x0009ec0000000800 */
[C---:B--2---:R-:W-:Y:S01]  /*165a0*/  HMMA.16816.F32.BF16 R40, R104.reuse, R60, R40 ;  /* 0x0000003c6828723c */ /* 0x044fe20000041828 */
[--C-:B------:R-:W-:Y:S01]  /*165b0*/  FFMA.FTZ R60, R136, UR10, -R133.reuse ;  /* 0x0000000a883c7c23 */ /* 0x100fe20008010885 */
[----:B------:R-:W-:Y:S01]  /*165c0*/  FFMA.FTZ R61, R140, UR10, -R133 ;  /* 0x0000000a8c3d7c23 */ /* 0x000fe20008010885 */
[----:B------:R-:W-:Y:S05]  /*165d0*/  MUFU.EX2 R64, R198 ;  /* 0x000000c600407308 */ /* 0x000fea0000000800 */
[C---:B------:R-:W-:Y:S01]  /*165e0*/  HMMA.16816.F32.BF16 R44, R104.reuse, R62, R44 ;  /* 0x0000003e682c723c */ /* 0x040fe2000004182c */
[----:B----4-:R-:W2:Y:S02]  /*165f0*/  LDSM.16.MT88.4 R76, [R161+0xa800] ;  /* 0x00a80000a14c783b */ /* 0x010ea40000004200 */
[----:B------:R-:W4:Y:S05]  /*16600*/  MUFU.EX2 R66, R66 ;  /* 0x0000004200427308 */ /* 0x000f2a0000000800 */
[C---:B---3--:R-:W-:Y:S03]  /*16610*/  HMMA.16816.F32.BF16 R48, R104.reuse, R52, R48 ;  /* 0x000000346830723c */ /* 0x048fe60000041830 */
[----:B------:R-:W-:Y:S05]  /*16620*/  MUFU.EX2 R60, R60 ;  /* 0x0000003c003c7308 */ /* 0x000fea0000000800 */
[----:B------:R-:W-:Y:S01]  /*16630*/  HMMA.16816.F32.BF16 R104, R104, R54, R4 ;  /* 0x000000366868723c */ /* 0x000fe20000041804 */
[----:B-1----:R-:W-:Y:S01]  /*16640*/  F2FP.BF16.F32.PACK_AB R4, R145, R152 ;  /* 0x000000989104723e */ /* 0x002fe200000010ff */
[----:B------:R-:W-:Y:S01]  /*16650*/  FADD.FTZ R152, R152, R151 ;  /* 0x0000009798987221 */ /* 0x000fe20000010000 */
[----:B------:R-:W1:Y:S01]  /*16660*/  MUFU.EX2 R61, R61 ;  /* 0x0000003d003d7308 */ /* 0x000e620000000800 */
[----:B----4-:R-:W-:Y:S01]  /*16670*/  F2FP.BF16.F32.PACK_AB R5, R66, R67 ;  /* 0x000000434205723e */ /* 0x010fe200000010ff */
[----:B------:R-:W-:Y:S01]  /*16680*/  FADD.FTZ R67, R67, R150 ;  /* 0x0000009643437221 */ /* 0x000fe20000010000 */
[----:B------:R-:W-:Y:S01]  /*16690*/  F2FP.BF16.F32.PACK_AB R6, R64, R65 ;  /* 0x000000414006723e */ /* 0x000fe200000010ff */
[----:B------:R-:W-:-:S02]  /*166a0*/  FADD.FTZ R152, R145, R152 ;  /* 0x0000009891987221 */ /* 0x000fc40000010000 */
[----:B------:R-:W-:Y:S02]  /*166b0*/  FADD.FTZ R67, R66, R67 ;  /* 0x0000004342437221 */ /* 0x000fe40000010000 */
[----:B------:R-:W-:-:S04]  /*166c0*/  FADD.FTZ R65, R65, R152 ;  /* 0x0000009841417221 */ /* 0x000fc80000010000 */
[----:B------:R-:W-:Y:S01]  /*166d0*/  FADD.FTZ R64, R64, R65 ;  /* 0x0000004140407221 */ /* 0x000fe20000010000 */
[----:B-1----:R-:W-:Y:S01]  /*166e0*/  F2FP.BF16.F32.PACK_AB R7, R61, R60 ;  /* 0x0000003c3d07723e */ /* 0x002fe200000010ff */
[----:B------:R-:W-:-:S04]  /*166f0*/  FADD.FTZ R60, R60, R67 ;  /* 0x000000433c3c7221 */ /* 0x000fc80000010000 */
[----:B------:R-:W-:Y:S02]  /*16700*/  FADD.FTZ R60, R61, R60 ;  /* 0x0000003c3d3c7221 */ /* 0x000fe40000010000 */
[C---:B------:R-:W-:Y:S01]  /*16710*/  HMMA.16816.F32.BF16 R112, R4.reuse, R68, R8 ;  /* 0x000000440470723c */ /* 0x040fe20000041808 */
[----:B------:R-:W-:Y:S07]  /*16720*/  LDSM.16.MT88.4 R8, [R162+0xac00] ;  /* 0x00ac0000a208783b */ /* 0x000fee0000004200 */
[C---:B------:R-:W-:Y:S01]  /*16730*/  HMMA.16816.F32.BF16 R68, R4.reuse, R70, R12 ;  /* 0x000000460444723c */ /* 0x040fe2000004180c */
[----:B------:R-:W1:Y:S07]  /*16740*/  LDSM.16.MT88.4 R12, [R161+0xe800] ;  /* 0x00e80000a10c783b */ /* 0x000e6e0000004200 */
[C---:B--2---:R-:W-:Y:S01]  /*16750*/  HMMA.16816.F32.BF16 R72, R4.reuse, R76, R16 ;  /* 0x0000004c0448723c */ /* 0x044fe20000041810 */
[----:B------:R-:W2:Y:S07]  /*16760*/  LDSM.16.MT88.4 R16, [R161+0xac00] ;  /* 0x00ac0000a110783b */ /* 0x000eae0000004200 */
[C---:B------:R-:W-:Y:S01]  /*16770*/  HMMA.16816.F32.BF16 R76, R4.reuse, R78, R20 ;  /* 0x0000004e044c723c */ /* 0x040fe20000041814 */
[----:B------:R-:W-:Y:S07]  /*16780*/  MUFU.EX2 R21, R126 ;  /* 0x0000007e00157308 */ /* 0x000fee0000000800 */
[C---:B------:R-:W-:Y:S01]  /*16790*/  HMMA.16816.F32.BF16 R80, R4.reuse, R84, R24 ;  /* 0x000000540450723c */ /* 0x040fe20000041818 */
[----:B------:R-:W3:Y:S07]  /*167a0*/  MUFU.EX2 R20, R129 ;  /* 0x0000008100147308 */ /* 0x000eee0000000800 */
[C---:B------:R-:W-:Y:S01]  /*167b0*/  HMMA.16816.F32.BF16 R84, R4.reuse, R86, R28 ;  /* 0x000000560454723c */ /* 0x040fe2000004181c */
[----:B------:R-:W-:Y:S07]  /*167c0*/  MUFU.EX2 R22, R131 ;  /* 0x0000008300167308 */ /* 0x000fee0000000800 */
[C---:B------:R-:W-:Y:S01]  /*167d0*/  HMMA.16816.F32.BF16 R88, R4.reuse, R92, R32 ;  /* 0x0000005c0458723c */ /* 0x040fe20000041820 */
[----:B------:R-:W4:Y:S07]  /*167e0*/  MUFU.EX2 R23, R130 ;  /* 0x0000008200177308 */ /* 0x000f2e0000000800 */
[C---:B-1----:R-:W-:Y:S08]  /*167f0*/  HMMA.16816.F32.BF16 R100, R4.reuse, R12, R48 ;  /* 0x0000000c0464723c */ /* 0x042ff00000041830 */
[C---:B------:R-:W-:Y:S01]  /*16800*/  HMMA.16816.F32.BF16 R104, R4.reuse, R14, R104 ;  /* 0x0000000e0468723c */ /* 0x040fe20000041868 */
[----:B------:R-:W1:Y:S07]  /*16810*/  LDSM.16.MT88.4 R12, [R162+0xcc00] ;  /* 0x00cc0000a20c783b */ /* 0x000e6e0000004200 */
[C---:B------:R-:W-:Y:S08]  /*16820*/  HMMA.16816.F32.BF16 R96, R4.reuse, R108, R40 ;  /* 0x0000006c0460723c */ /* 0x040ff00000041828 */
[C---:B------:R-:W-:Y:S08]  /*16830*/  HMMA.16816.F32.BF16 R92, R4.reuse, R94, R36 ;  /* 0x0000005e045c723c */ /* 0x040ff00000041824 */
[----:B------:R-:W-:Y:S01]  /*16840*/  HMMA.16816.F32.BF16 R108, R4, R110, R44 ;  /* 0x0000006e046c723c */ /* 0x000fe2000004182c */
[----:B------:R-:W-:Y:S01]  /*16850*/  F2FP.BF16.F32.PACK_AB R4, R200, R179 ;  /* 0x000000b3c804723e */ /* 0x000fe200000010ff */
[----:B------:R-:W-:Y:S01]  /*16860*/  FADD.FTZ R179, R179, R64 ;  /* 0x00000040b3b37221 */ /* 0x000fe20000010000 */
[----:B---3--:R-:W-:Y:S01]  /*16870*/  F2FP.BF16.F32.PACK_AB R5, R20, R21 ;  /* 0x000000151405723e */ /* 0x008fe200000010ff */
[----:B------:R-:W-:Y:S01]  /*16880*/  FADD.FTZ R21, R21, R60 ;  /* 0x0000003c15157221 */ /* 0x000fe20000010000 */
[----:B------:R-:W-:Y:S01]  /*16890*/  F2FP.BF16.F32.PACK_AB R6, R183, R202 ;  /* 0x000000cab706723e */ /* 0x000fe200000010ff */
[----:B------:R-:W-:Y:S01]  /*168a0*/  FADD.FTZ R179, R200, R179 ;  /* 0x000000b3c8b37221 */ /* 0x000fe20000010000 */
[----:B----4-:R-:W-:Y:S01]  /*168b0*/  F2FP.BF16.F32.PACK_AB R7, R23, R22 ;  /* 0x000000161707723e */ /* 0x010fe200000010ff */
[----:B------:R-:W-:-:S02]  /*168c0*/  FADD.FTZ R21, R20, R21 ;  /* 0x0000001514157221 */ /* 0x000fc40000010000 */
[----:B------:R-:W-:Y:S01]  /*168d0*/  FADD.FTZ R202, R202, R179 ;  /* 0x000000b3caca7221 */ /* 0x000fe20000010000 */
[----:B------:R-:W-:Y:S01]  /*168e0*/  IADD3 R179, PT, PT, R56, -0x3, RZ ;  /* 0xfffffffd38b37810 */ /* 0x000fe20007ffe0ff */
[----:B------:R-:W-:Y:S02]  /*168f0*/  FADD.FTZ R22, R22, R21 ;  /* 0x0000001516167221 */ /* 0x000fe40000010000 */
[----:B------:R-:W-:Y:S01]  /*16900*/  HMMA.16816.F32.BF16 R112, R4, R8, R112 ;  /* 0x000000080470723c */ /* 0x000fe20000041870 */
[----:B------:R-:W-:Y:S01]  /*16910*/  FADD.FTZ R181, R183, R202 ;  /* 0x000000cab7b57221 */ /* 0x000fe20000010000 */
[----:B------:R-:W-:-:S06]  /*16920*/  FADD.FTZ R182, R23, R22 ;  /* 0x0000001617b67221 */ /* 0x000fcc0000010000 */
[C---:B------:R-:W-:Y:S01]  /*16930*/  HMMA.16816.F32.BF16 R68, R4.reuse, R10, R68 ;  /* 0x0000000a0444723c */ /* 0x040fe20000041844 */
[----:B------:R-:W3:Y:S07]  /*16940*/  LDSM.16.MT88.4 R8, [R161+0xcc00] ;  /* 0x00cc0000a108783b */ /* 0x000eee0000004200 */
[C---:B--2---:R-:W-:Y:S08]  /*16950*/  HMMA.16816.F32.BF16 R72, R4.reuse, R16, R72 ;  /* 0x000000100448723c */ /* 0x044ff00000041848 */
        /* <DEDUP_REMOVED lines=8> */
[C---:B------:R-:W-:Y:S08]  /*169e0*/  HMMA.16816.F32.BF16 R108, R4.reuse, R18, R108 ;  /* 0x00000012046c723c */ /* 0x040ff0000004186c */
[C---:B-1----:R-:W-:Y:S08]  /*169f0*/  HMMA.16816.F32.BF16 R100, R4.reuse, R12, R100 ;  /* 0x0000000c0464723c */ /* 0x042ff00000041864 */
[----:B------:R-:W-:-:S15]  /*16a00*/  HMMA.16816.F32.BF16 R104, R4, R14, R104 ;  /* 0x0000000e0468723c */ /* 0x000fde0000041868 */
[----:B------:R-:W-:-:S05]  /*16a10*/  NOP ;  /* 0x0000000000007918 */ /* 0x000fca0000000000 */
.L_x_721:
        /* <DEDUP_REMOVED lines=14> */
.L_x_731:
        /* <DEDUP_REMOVED lines=18> */
[----:B------:R-:W-:Y:S02]  /*16c20*/  IABS R8, R6 ;  /* 0x0000000600087213 */ /* 0x000fe40000000000 */
        /* <DEDUP_REMOVED lines=35> */
[-C--:B------:R-:W-:Y:S01]  /*16e60*/  LEA R10, P1, R15, R176.reuse, 0x2 ;  /* 0x000000b00f0a7211 */ /* 0x080fe200078210ff */
[----:B------:R-:W5:Y:S01]  /*16e70*/  LDC.64 R4, c[0x0][0x3c0] ;  /* 0x0000f000ff047b82 */ /* 0x000f620000000a00 */
[C---:B------:R-:W-:Y:S01]  /*16e80*/  LEA R16, P0, R13.reuse, R176, 0x2 ;  /* 0x000000b00d107211 */ /* 0x040fe200078010ff */
[----:B------:R-:W-:Y:S01]  /*16e90*/  IMAD.IADD R8, R13, 0x1, -R15 ;  /* 0x000000010d087824 */ /* 0x000fe200078e0a0f */
[-C--:B------:R-:W-:Y:S02]  /*16ea0*/  LEA.HI.X.SX32 R11, R15, R177.reuse, 0x2, P1 ;  /* 0x000000b10f0b7211 */ /* 0x080fe400008f16ff */
[----:B------:R-:W-:Y:S01]  /*16eb0*/  LEA.HI.X.SX32 R17, R13, R177, 0x2, P0 ;  /* 0x000000b10d117211 */ /* 0x000fe200000f16ff */
[----:B------:R-:W-:Y:S03]  /*16ec0*/  IMAD R9, R8, R9, -0x80 ;  /* 0xffffff8008097424 */ /* 0x000fe600078e0209 */
[----:B------:R-:W2:Y:S02]  /*16ed0*/  LDG.E R11, desc[UR6][R10.64] ;  /* 0x000000060a0b7981 */ /* 0x000ea4000c1e1900 */
[----:B------:R-:W-:Y:S02]  /*16ee0*/  SHF.R.S32.HI R13, RZ, 0x1f, R9 ;  /* 0x0000001fff0d7819 */ /* 0x000fe40000011409 */
[----:B------:R-:W2:Y:S03]  /*16ef0*/  LDG.E R6, desc[UR6][R16.64] ;  /* 0x0000000610067981 */ /* 0x000ea6000c1e1900 */
[-C--:B-----5:R-:W-:Y:S02]  /*16f00*/  IMAD R8, R13, R4.reuse, RZ ;  /* 0x000000040d087224 */ /* 0x0a0fe400078e02ff */
[C---:B------:R-:W-:Y:S04]  /*16f10*/  IMAD.WIDE.U32 R12, R9.reuse, R4, RZ ;  /* 0x00000004090c7225 */ /* 0x040fe800078e00ff */
[----:B------:R-:W-:Y:S05]  /*16f20*/  IMAD R8, R9, R5, R8 ;  /* 0x0000000509087224 */ /* 0x000fea00078e0208 */
[----:B------:R-:W-:Y:S01]  /*16f30*/  IADD3 R13, PT, PT, R13, R8, RZ ;  /* 0x000000080d0d7210 */ /* 0x000fe20007ffe0ff */
[----:B--2---:R-:W-:Y:S04]  /*16f40*/  IMAD.IADD R6, R11, 0x1, -R6 ;  /* 0x000000010b067824 */ /* 0x004fe800078e0a06 */
[----:B----4-:R-:W-:Y:S01]  /*16f50*/  IMAD.WIDE.U32 R12, R6, UR10, R12 ;  /* 0x0000000a060c7c25 */ /* 0x010fe2000f8e000c */
[----:B------:R-:W-:Y:S02]  /*16f60*/  SHF.R.S32.HI R5, RZ, 0x1f, R6 ;  /* 0x0000001fff057819 */ /* 0x000fe40000011406 */
[----:B------:R-:W-:Y:S03]  /*16f70*/  LEA R168, P0, R12, R2, 0x1 ;  /* 0x000000020ca87211 */ /* 0x000fe600078008ff */
[----:B------:R-:W-:Y:S04]  /*16f80*/  IMAD R5, R5, UR10, RZ ;  /* 0x0000000a05057c24 */ /* 0x000fe8000f8e02ff */
[----:B------:R-:W-:Y:S04]  /*16f90*/  IMAD R5, R6, UR11, R5 ;  /* 0x0000000b06057c24 */ /* 0x000fe8000f8e0205 */
[----:B------:R-:W-:Y:S05]  /*16fa0*/  IMAD.IADD R5, R13, 0x1, R5 ;  /* 0x000000010d057824 */ /* 0x000fea00078e0205 */
[----:B------:R-:W-:Y:S07]  /*16fb0*/  LEA.HI.X R169, R12, R0, R5, 0x1, P0 ;  /* 0x000000000ca97211 */ /* 0x000fee00000f0c05 */
.L_x_728:
[----:B------:R-:W-:Y:S01]  /*16fc0*/  @!PT LDS RZ, [RZ] ;  /* 0x00000000fffff984 */ /* 0x000fe20000000800 */
[----:B------:R-:W-:Y:S01]  /*16fd0*/  @!PT LDS RZ, [RZ] ;  /* 0x00000000fffff984 */ /* 0x000fe20000000800 */
[----:B------:R-:W-:Y:S01]  /*16fe0*/  @!PT LDS RZ, [RZ] ;  /* 0x00000000fffff984 */ /* 0x000fe20000000800 */
[----:B------:R-:W-:Y:S01]  /*16ff0*/  @!P3 LDGSTS.E.BYPASS.LTC128B.128 [R175+0x9000], desc[UR6][R168.64] ;  /* 0x09000000a8afbfae */ /* 0x000fe2000b981a06 */
[----:B------:R-:W-:Y:S01]  /*17000*/  ISETP.GE.AND P1, PT, R116, UR5, PT ;  /* 0x0000000574007c0c */ /* 0x000fe2000bf26270 */
[C---:B------:R-:W-:Y:S01]  /*17010*/  IMAD.SHL.U32 R5, R4.reuse, 0x40, RZ ;  /* 0x0000004004057824 */ /* 0x040fe200078e00ff */
[----:B-1----:R-:W-:Y:S01]  /*17020*/  SHF.L.U64.HI R4, R4, 0x6, R7 ;  /* 0x0000000604047819 */ /* 0x002fe20000010207 */
[----:B------:R-:W-:Y:S01]  /*17030*/  @P3 STS.128 [R175+0x9000], RZ ;  /* 0x009000ffaf003388 */ /* 0x000fe20000000c00 */
[----:B------:R-:W-:Y:S02]  /*17040*/  IMAD.MOV.U32 R120, RZ, RZ, 0x20 ;  /* 0x00000020ff787424 */ /* 0x000fe400078e00ff */
[C---:B------:R-:W-:Y:S01]  /*17050*/  IADD3 R6, P0, PT, R5.reuse, R168, RZ ;  /* 0x000000a805067210 */ /* 0x040fe20007f1e0ff */
[----:B------:R-:W-:Y:S01]  /*17060*/  @!PT LDS RZ, [RZ] ;  /* 0x00000000fffff984 */ /* 0x000fe20000000800 */
[----:B------:R-:W-:Y:S01]  /*17070*/  @!PT LDS RZ, [RZ] ;  /* 0x00000000fffff984 */ /* 0x000fe20000000800 */
[----:B------:R-:W-:Y:S01]  /*17080*/  @!PT LDS RZ, [RZ] ;  /* 0x00000000fffff984 */ /* 0x000fe20000000800 */
[----:B------:R-:W-:Y:S03]  /*17090*/  @!P2 LDGSTS.E.BYPASS.LTC128B.128 [R175+0xb000], desc[UR6][R168.64+0x40] ;  /* 0x0b000040a8afafae */ /* 0x000fe6000b981a06 */
[C---:B------:R-:W-:Y:S01]  /*170a0*/  IADD3 R8, P5, PT, R5.reuse, R6, RZ ;  /* 0x0000000605087210 */ /* 0x040fe20007fbe0ff */
[----:B------:R-:W-:Y:S01]  /*170b0*/  @P2 STS.128 [R175+0xb000], RZ ;  /* 0x00b000ffaf002388 */ /* 0x000fe20000000c00 */
[C---:B------:R-:W-:Y:S02]  /*170c0*/  IMAD.X R7, R4.reuse, 0x1, R169, P0 ;  /* 0x0000000104077824 */ /* 0x040fe400000e06a9 */
[----:B------:R-:W-:Y:S01]  /*170d0*/  IADD3 R10, P0, PT, R5, R8, RZ ;  /* 0x00000008050a7210 */ /* 0x000fe20007f1e0ff */
[----:B------:R-:W-:Y:S01]  /*170e0*/  @!PT LDS RZ, [RZ] ;  /* 0x00000000fffff984 */ /* 0x000fe20000000800 */
[----:B------:R-:W-:Y:S01]  /*170f0*/  @!PT LDS RZ, [RZ] ;  /* 0x00000000fffff984 */ /* 0x000fe20000000800 */
[----:B------:R-:W-:Y:S01]  /*17100*/  @!PT LDS RZ, [RZ] ;  /* 0x00000000fffff984 */ /* 0x000fe20000000800 */
[----:B------:R-:W-:Y:S01]  /*17110*/  @!P1 LDGSTS.E.BYPASS.LTC128B.128 [R175+0xd000], desc[UR6][R168.64+0x80] ;  /* 0x0d000080a8af9fae */ /* 0x000fe2000b981a06 */
[C---:B------:R-:W-:Y:S03]  /*17120*/  IMAD.X R9, R4.reuse, 0x1, R7, P5 ;  /* 0x0000000104097824 */ /* 0x040fe600028e0607 */
[----:B------:R-:W-:Y:S01]  /*17130*/  @P1 STS.128 [R175+0xd000], RZ ;  /* 0x00d000ffaf001388 */ /* 0x000fe20000000c00 */
[----:B------:R-:W-:Y:S01]  /*17140*/  IMAD.X R11, R4, 0x1, R9, P0 ;  /* 0x00000001040b7824 */ /* 0x000fe200000e0609 */
[----:B------:R-:W-:Y:S02]  /*17150*/  LOP3.LUT P0, RZ, R160, 0x4, RZ, 0xc0, !PT ;  /* 0x00000004a0ff7812 */ /* 0x000fe4000780c0ff */
[----:B------:R-:W-:Y:S01]  /*17160*/  @!PT LDS RZ, [RZ] ;  /* 0x00000000fffff984 */ /* 0x000fe20000000800 */
[----:B------:R-:W-:Y:S01]  /*17170*/  @!PT LDS RZ, [RZ] ;  /* 0x00000000fffff984 */ /* 0x000fe20000000800 */
[----:B------:R-:W-:Y:S01]  /*17180*/  @!PT LDS RZ, [RZ] ;  /* 0x00000000fffff984 */ /* 0x000fe20000000800 */
[----:B------:R-:W-:Y:S02]  /*17190*/  @!P3 LDGSTS.E.BYPASS.LTC128B.128 [R175+0x9800], desc[UR6][R6.64] ;  /* 0x0980000006afbfae */ /* 0x000fe4000b981a06 */
[----:B------:R-:W-:Y:S02]  /*171a0*/  SEL R120, R120, 0xffffffe0, !P0 ;  /* 0xffffffe078787807 */ /* 0x000fe40004000000 */
[----:B------:R-:W-:Y:S01]  /*171b0*/  @P3 STS.128 [R175+0x9800], RZ ;  /* 0x009800ffaf003388 */ /* 0x000fe20000000c00 */
[----:B------:R-:W-:Y:S02]  /*171c0*/  ISETP.NE.AND P0, PT, R179, 0x1, PT ;  /* 0x00000001b300780c */ /* 0x000fe40003f05270 */
[--C-:B------:R-:W-:Y:S01]  /*171d0*/  IMAD.IADD R2, R164, 0x1, R120.reuse ;  /* 0x00000001a4027824 */ /* 0x100fe200078e0278 */
[----:B------:R-:W-:Y:S01]  /*171e0*/  @!PT LDS RZ, [RZ] ;  /* 0x00000000fffff984 */ /* 0x000fe20000000800 */
[----:B------:R-:W-:Y:S01]  /*171f0*/  @!PT LDS RZ, [RZ] ;  /* 0x00000000fffff984 */ /* 0x000fe20000000800 */
[----:B------:R-:W-:Y:S01]  /*17200*/  @!PT LDS RZ, [RZ] ;  /* 0x00000000fffff984 */ /* 0x000fe20000000800 */
[----:B------:R-:W-:Y:S01]  /*17210*/  @!P2 LDGSTS.E.BYPASS.LTC128B.128 [R175+0xb800], desc[UR6][R6.64+0x40] ;  /* 0x0b80004006afafae */ /* 0x000fe2000b981a06 */
[----:B------:R-:W-:Y:S03]  /*17220*/  IMAD.IADD R0, R163, 0x1, R120 ;  /* 0x00000001a3007824 */ /* 0x000fe600078e0278 */
        /* <DEDUP_REMOVED lines=37> */
[----:B------:R-:W1:Y:S04]  /*17480*/  LDSM.16.M88.4 R128, [R163+0x3000] ;  /* 0x00300000a380783b */ /* 0x000e680000000200 */
[----:B------:R-:W2:Y:S04]  /*17490*/  LDSM.16.M88.4 R132, [R163+0x3400] ;  /* 0x00340000a384783b */ /* 0x000ea80000000200 */
[----:B------:R-:W3:Y:S04]  /*174a0*/  LDSM.16.M88.4 R136, [R163+0x3800] ;  /* 0x00380000a388783b */ /* 0x000ee80000000200 */
[----:B------:R-:W0:Y:S04]  /*174b0*/  LDGDEPBAR ;  /* 0x00000000000079af */ /* 0x000e280000000000 */
[----:B------:R-:W4:Y:S04]  /*174c0*/  LDSM.16.M88.4 R140, [R163+0x3c00] ;  /* 0x003c0000a38c783b */ /* 0x000f280000000200 */
[----:B------:R-:W4:Y:S04]  /*174d0*/  LDSM.16.M88.4 R144, [R163+0x4000] ;  /* 0x00400000a390783b */ /* 0x000f280000000200 */
[----:B------:R-:W4:Y:S04]  /*174e0*/  LDSM.16.M88.4 R48, [R163+0x4400] ;  /* 0x00440000a330783b */ /* 0x000f280000000200 */
[----:B------:R-:W4:Y:S04]  /*174f0*/  LDSM.16.M88.4 R56, [R163+0x4800] ;  /* 0x00480000a338783b */ /* 0x000f280000000200 */
[----:B------:R-:W4:Y:S04]  /*17500*/  LDSM.16.M88.4 R64, [R163+0x4c00] ;  /* 0x004c0000a340783b */ /* 0x000f280000000200 */
[----:B------:R-:W-:Y:S01]  /*17510*/  LDSM.16.M88.4 R148, [R2] ;  /* 0x000000000294783b */ /* 0x000fe20000000200 */
[C---:B-1----:R-:W-:Y:S03]  /*17520*/  HMMA.16816.F32.BF16 R4, R124.reuse, R128, RZ ;  /* 0x000000807c04723c */ /* 0x042fe600000418ff */
[----:B------:R-:W1:Y:S04]  /*17530*/  LDSM.16.M88.4 R152, [R0+0x3000] ;  /* 0x003000000098783b */ /* 0x000e680000000200 */
[----:B------:R-:W1:Y:S01]  /*17540*/  LDSM.16.M88.4 R156, [R0+0x3400] ;  /* 0x00340000009c783b */ /* 0x000e620000000200 */
[C---:B-----5:R-:W-:Y:S03]  /*17550*/  HMMA.16816.F32.BF16 R8, R124.reuse, R130, RZ ;  /* 0x000000827c08723c */ /* 0x060fe600000418ff */
[----:B------:R-:W-:Y:S05]  /*17560*/  LDSM.16.M88.4 R128, [R0+0x3c00] ;  /* 0x003c00000080783b */ /* 0x000fea0000000200 */
[C---:B--2---:R-:W-:Y:S08]  /*17570*/  HMMA.16816.F32.BF16 R12, R124.reuse, R132, RZ ;  /* 0x000000847c0c723c */ /* 0x044ff000000418ff */
[C---:B------:R-:W-:Y:S01]  /*17580*/  HMMA.16816.F32.BF16 R16, R124.reuse, R134, RZ ;  /* 0x000000867c10723c */ /* 0x040fe200000418ff */
[----:B------:R-:W-:Y:S07]  /*17590*/  LDSM.16.M88.4 R132, [R0+0x4000] ;  /* 0x004000000084783b */ /* 0x000fee0000000200 */
[C---:B---3--:R-:W-:Y:S08]  /*175a0*/  HMMA.16816.F32.BF16 R20, R124.reuse, R136, RZ ;  /* 0x000000887c14723c */ /* 0x048ff000000418ff */
[C---:B------:R-:W-:Y:S01]  /*175b0*/  HMMA.16816.F32.BF16 R24, R124.reuse, R138, RZ ;  /* 0x0000008a7c18723c */ /* 0x040fe200000418ff */
[----:B------:R-:W-:Y:S07]  /*175c0*/  LDSM.16.M88.4 R136, [R0+0x4800] ;  /* 0x004800000088783b */ /* 0x000fee0000000200 */
[C---:B----4-:R-:W-:Y:S08]  /*175d0*/  HMMA.16816.F32.BF16 R28, R124.reuse, R140, RZ ;  /* 0x0000008c7c1c723c */ /* 0x050ff000000418ff */
[C---:B------:R-:W-:Y:S01]  /*175e0*/  HMMA.16816.F32.BF16 R32, R124.reuse, R142, RZ ;  /* 0x0000008e7c20723c */ /* 0x040fe200000418ff */
[----:B------:R-:W-:Y:S07]  /*175f0*/  LDSM.16.M88.4 R140, [R163+0x5c00] ;  /* 0x005c0000a38c783b */ /* 0x000fee0000000200 */
        /* <DEDUP_REMOVED lines=8> */
[----:B------:R-:W2:Y:S07]  /*17680*/  LDSM.16.M88.4 R124, [R0+0x3800] ;  /* 0x00380000007c783b */ /* 0x000eae0000000200 */
[C---:B-1----:R-:W-:Y:S08]  /*17690*/  HMMA.16816.F32.BF16 R4, R148.reuse, R152, R4 ;  /* 0x000000989404723c */ /* 0x042ff00000041804 */
[C---:B------:R-:W-:Y:S08]  /*176a0*/  HMMA.16816.F32.BF16 R8, R148.reuse, R154, R8 ;  /* 0x0000009a9408723c */ /* 0x040ff00000041808 */
[C---:B------:R-:W-:Y:S08]  /*176b0*/  HMMA.16816.F32.BF16 R12, R148.reuse, R156, R12 ;  /* 0x0000009c940c723c */ /* 0x040ff0000004180c */
[C---:B------:R-:W-:Y:S08]  /*176c0*/  HMMA.16816.F32.BF16 R16, R148.reuse, R158, R16 ;  /* 0x0000009e9410723c */ /* 0x040ff00000041810 */
[C---:B--2---:R-:W-:Y:S08]  /*176d0*/  HMMA.16816.F32.BF16 R20, R148.reuse, R124, R20 ;  /* 0x0000007c9414723c */ /* 0x044ff00000041814 */
        /* <DEDUP_REMOVED lines=79> */
[C---:B------:R-:W-:Y:S08]  /*17bd0*/  HMMA.16816.F32.BF16 R36, R124.reuse, R140, R36 ;  /* 0x0000008c7c24723c */ /* 0x040ff00000041824 */
[C---:B------:R-:W-:Y:S01]  /*17be0*/  HMMA.16816.F32.BF16 R40, R124.reuse, R142, R40 ;  /* 0x0000008e7c28723c */ /* 0x040fe20000041828 */
[----:B------:R-:W-:Y:S07]  /*17bf0*/  LDSM.16.M88.4 R140, [R0+0x7400] ;  /* 0x00740000008c783b */ /* 0x000fee0000000200 */
[C---:B--2---:R-:W-:Y:S08]  /*17c00*/  HMMA.16816.F32.BF16 R44, R124.reuse, R128, R44 ;  /* 0x000000807c2c723c */ /* 0x044ff0000004182c */
[C---:B------:R-:W-:Y:S01]  /*17c10*/  HMMA.16816.F32.BF16 R48, R124.reuse, R130, R48 ;  /* 0x000000827c30723c */ /* 0x040fe20000041830 */
[----:B------:R-:W-:Y:S07]  /*17c20*/  LDSM.16.M88.4 R128, [R2+0x2000] ;  /* 0x002000000280783b */ /* 0x000fee0000000200 */
[C---:B-1----:R-:W-:Y:S08]  /*17c30*/  HMMA.16816.F32.BF16 R52, R124.reuse, R132, R52 ;  /* 0x000000847c34723c */ /* 0x042ff00000041834 */
[C---:B------:R-:W-:Y:S01]  /*17c40*/  HMMA.16816.F32.BF16 R56, R124.reuse, R134, R56 ;  /* 0x000000867c38723c */ /* 0x040fe20000041838 */
[----:B------:R-:W1:Y:S07]  /*17c50*/  LDSM.16.M88.4 R132, [R0+0x7000] ;  /* 0x007000000084783b */ /* 0x000e6e0000000200 */
[C---:B------:R-:W-:Y:S08]  /*17c60*/  HMMA.16816.F32.BF16 R60, R124.reuse, R136, R60 ;  /* 0x000000887c3c723c */ /* 0x040ff0000004183c */
[----:B------:R-:W-:Y:S01]  /*17c70*/  HMMA.16816.F32.BF16 R64, R124, R138, R64 ;  /* 0x0000008a7c40723c */ /* 0x000fe20000041840 */
[----:B------:R-:W2:Y:S04]  /*17c80*/  LDSM.16.M88.4 R124, [R0+0x7800] ;  /* 0x00780000007c783b */ /* 0x000ea80000000200 */
[----:B------:R-:W3:Y:S03]  /*17c90*/  LDSM.16.M88.4 R136, [R0+0x7c00] ;  /* 0x007c00000088783b */ /* 0x000ee60000000200 */
[C---:B-1----:R-:W-:Y:S08]  /*17ca0*/  HMMA.16816.F32.BF16 R4, R128.reuse, R132, R4 ;  /* 0x000000848004723c */ /* 0x042ff00000041804 */
[C---:B------:R-:W-:Y:S01]  /*17cb0*/  HMMA.16816.F32.BF16 R8, R128.reuse, R134, R8 ;  /* 0x000000868008723c */ /* 0x040fe20000041808 */
[----:B------:R-:W-:Y:S07]  /*17cc0*/  LDSM.16.M88.4 R132, [R0+0x8400] ;  /* 0x008400000084783b */ /* 0x000fee0000000200 */
[C---:B------:R-:W-:Y:S08]  /*17cd0*/  HMMA.16816.F32.BF16 R12, R128.reuse, R140, R12 ;  /* 0x0000008c800c723c */ /* 0x040ff0000004180c */
[C---:B------:R-:W-:Y:S01]  /*17ce0*/  HMMA.16816.F32.BF16 R16, R128.reuse, R142, R16 ;  /* 0x0000008e8010723c */ /* 0x040fe20000041810 */
[----:B------:R-:W-:Y:S07]  /*17cf0*/  LDSM.16.M88.4 R140, [R0+0x8800] ;  /* 0x00880000008c783b */ /* 0x000fee0000000200 */
[C---:B--2---:R-:W-:Y:S08]  /*17d00*/  HMMA.16816.F32.BF16 R20, R128.reuse, R124, R20 ;  /* 0x0000007c8014723c */ /* 0x044ff00000041814 */
[C---:B------:R-:W-:Y:S01]  /*17d10*/  HMMA.16816.F32.BF16 R24, R128.reuse, R126, R24 ;  /* 0x0000007e8018723c */ /* 0x040fe20000041818 */
[----:B------:R-:W1:Y:S07]  /*17d20*/  LDSM.16.M88.4 R124, [R0+0x8000] ;  /* 0x00800000007c783b */ /* 0x000e6e0000000200 */
[C---:B---3--:R-:W-:Y:S08]  /*17d30*/  HMMA.16816.F32.BF16 R28, R128.reuse, R136, R28 ;  /* 0x00000088801c723c */ /* 0x048ff0000004181c */
[C---:B------:R-:W-:Y:S01]  /*17d40*/  HMMA.16816.F32.BF16 R32, R128.reuse, R138, R32 ;  /* 0x0000008a8020723c */ /* 0x040fe20000041820 */
[----:B------:R-:W2:Y:S01]  /*17d50*/  LDSM.16.M88.4 R136, [R0+0x8c00] ;  /* 0x008c00000088783b */ /* 0x000ea20000000200 */
[----:B------:R-:W-:Y:S04]  /*17d60*/  DEPBAR.LE SB0, 0x0 ;  /* 0x000080000000791a */ /* 0x000fe80000000000 */
[----:B------:R-:W-:Y:S02]  /*17d70*/  BAR.SYNC.DEFER_BLOCKING 0x0 ;  /* 0x0000000000007b1d */ /* 0x000fe40000010000 */
[C---:B-1----:R-:W-:Y:S08]  /*17d80*/  HMMA.16816.F32.BF16 R36, R128.reuse, R124, R36 ;  /* 0x0000007c8024723c */ /* 0x042ff00000041824 */
[C---:B------:R-:W-:Y:S08]  /*17d90*/  HMMA.16816.F32.BF16 R40, R128.reuse, R126, R40 ;  /* 0x0000007e8028723c */ /* 0x040ff00000041828 */
[C---:B------:R-:W-:Y:S08]  /*17da0*/  HMMA.16816.F32.BF16 R44, R128.reuse, R132, R44 ;  /* 0x00000084802c723c */ /* 0x040ff0000004182c */
[C---:B------:R-:W-:Y:S08]  /*17db0*/  HMMA.16816.F32.BF16 R48, R128.reuse, R134, R48 ;  /* 0x000000868030723c */ /* 0x040ff00000041830 */
[C---:B------:R-:W-:Y:S08]  /*17dc0*/  HMMA.16816.F32.BF16 R52, R128.reuse, R140, R52 ;  /* 0x0000008c8034723c */ /* 0x040ff00000041834 */
[C---:B------:R-:W-:Y:S08]  /*17dd0*/  HMMA.16816.F32.BF16 R56, R128.reuse, R142, R56 ;  /* 0x0000008e8038723c */ /* 0x040ff00000041838 */
[C---:B--2---:R-:W-:Y:S08]  /*17de0*/  HMMA.16816.F32.BF16 R60, R128.reuse, R136, R60 ;  /* 0x00000088803c723c */ /* 0x044ff0000004183c */
        /* <DEDUP_REMOVED lines=79> */
.L_x_730:
        /* <DEDUP_REMOVED lines=72> */
.L_x_729:
        /* <DEDUP_REMOVED lines=47> */
[----:B------:R-:W-:Y:S01]  /*18a50*/  FMUL.FTZ R141, R0, UR4 ;  /* 0x00000004008d7c20 */ /* 0x000fe20008410000 */
[----:B------:R-:W-:Y:S01]  /*18a60*/  FSEL R146, R146, RZ, P0 ;  /* 0x000000ff92927208 */ /* 0x000fe20000000000 */
[C---:B------:R-:W-:Y:S01]  /*18a70*/  FADD.FTZ R3, -R0.reuse, R3 ;  /* 0x0000000300037221 */ /* 0x040fe20000010100 */
[----:B------:R-:W-:Y:S01]  /*18a80*/  FSETP.NEU.FTZ.AND P0, PT, R0, -INF , PT ;  /* 0xff8000000000780b */ /* 0x000fe20003f1d000 */
[----:B------:R-:W-:Y:S02]  /*18a90*/  FMUL.FTZ R121, R120, UR4 ;  /* 0x0000000478797c20 */ /* 0x000fe40008410000 */
[----:B------:R-:W-:Y:S01]  /*18aa0*/  FMUL.FTZ R122, R3, UR4 ;  /* 0x00000004037a7c20 */ /* 0x000fe20008410000 */
[----:B------:R-:W-:Y:S01]  /*18ab0*/  FSEL R141, R141, RZ, P0 ;  /* 0x000000ff8d8d7208 */ /* 0x000fe20000000000 */
[--C-:B------:R-:W-:Y:S01]  /*18ac0*/  FFMA.FTZ R145, R4, UR4, -R146.reuse ;  /* 0x0000000404917c23 */ /* 0x100fe20008010892 */
[--C-:B------:R-:W-:Y:S01]  /*18ad0*/  FFMA.FTZ R142, R5, UR4, -R146.reuse ;  /* 0x00000004058e7c23 */ /* 0x100fe20008010892 */
[--C-:B------:R-:W-:Y:S01]  /*18ae0*/  FFMA.FTZ R136, R8, UR4, -R146.reuse ;  /* 0x0000000408887c23 */ /* 0x100fe20008010892 */
        /* <DEDUP_REMOVED lines=12> */
[--C-:B------:R-:W-:Y:S01]  /*18bb0*/  FFMA.FTZ R152, R33, UR4, -R146.reuse ;  /* 0x0000000421987c23 */ /* 0x100fe20008010892 */
[--C-:B------:R-:W-:Y:S01]  /*18bc0*/  FFMA.FTZ R151, R34, UR4, -R141.reuse ;  /* 0x0000000422977c23 */ /* 0x100fe2000801088d */
[--C-:B------:R-:W-:Y:S01]  /*18bd0*/  FFMA.FTZ R154, R35, UR4, -R141.reuse ;  /* 0x00000004239a7c23 */ /* 0x100fe2000801088d */
[--C-:B------:R-:W-:Y:S03]  /*18be0*/  FFMA.FTZ R153, R36, UR4, -R146.reuse ;  /* 0x0000000424997c23 */ /* 0x100fe60008010892 */
[----:B------:R4:W-:Y:S01]  /*18bf0*/  MUFU.EX2 R122, R132 ;  /* 0x00000084007a7308 */ /* 0x0009e20000000800 */
        /* <DEDUP_REMOVED lines=8> */
[C---:B---3--:R-:W-:Y:S01]  /*18c80*/  FMUL.FTZ R10, R3.reuse, R114 ;  /* 0x00000072030a7220 */ /* 0x048fe20000410000 */
[C---:B------:R-:W-:Y:S01]  /*18c90*/  FMUL.FTZ R11, R3.reuse, R115 ;  /* 0x00000073030b7220 */ /* 0x040fe20000410000 */
[C---:B------:R-:W-:Y:S01]  /*18ca0*/  FMUL.FTZ R70, R3.reuse, R70 ;  /* 0x0000004603467220 */ /* 0x040fe20000410000 */
[C---:B------:R-:W-:Y:S01]  /*18cb0*/  FMUL.FTZ R71, R3.reuse, R71 ;  /* 0x0000004703477220 */ /* 0x040fe20000410000 */
[C---:B------:R-:W-:Y:S01]  /*18cc0*/  FMUL.FTZ R74, R3.reuse, R74 ;  /* 0x0000004a034a7220 */ /* 0x040fe20000410000 */
[C---:B------:R-:W-:Y:S01]  /*18cd0*/  FMUL.FTZ R75, R3.reuse, R75 ;  /* 0x0000004b034b7220 */ /* 0x040fe20000410000 */
[C---:B------:R-:W-:Y:S03]  /*18ce0*/  FMUL.FTZ R77, R120.reuse, R77 ;  /* 0x0000004d784d7220 */ /* 0x040fe60000410000 */
[----:B------:R-:W2:Y:S01]  /*18cf0*/  MUFU.EX2 R142, R142 ;  /* 0x0000008e008e7308 */ /* 0x000ea20000000800 */
[----:B----4-:R-:W3:Y:S01]  /*18d00*/  LDSM.16.MT88.4 R132, [R162+0xb000] ;  /* 0x00b00000a284783b */ /* 0x010ee20000004200 */
[C---:B------:R-:W-:Y:S01]  /*18d10*/  FMUL.FTZ R78, R3.reuse, R78 ;  /* 0x0000004e034e7220 */ /* 0x040fe20000410000 */
[C---:B------:R-:W-:Y:S01]  /*18d20*/  FMUL.FTZ R79, R3.reuse, R79 ;  /* 0x0000004f034f7220 */ /* 0x040fe20000410000 */
[C---:B------:R-:W-:Y:S01]  /*18d30*/  FMUL.FTZ R80, R120.reuse, R80 ;  /* 0x0000005078507220 */ /* 0x040fe20000410000 */
[C---:B------:R-:W-:Y:S01]  /*18d40*/  FMUL.FTZ R81, R120.reuse, R81 ;  /* 0x0000005178517220 */ /* 0x040fe20000410000 */
[C---:B------:R-:W-:Y:S01]  /*18d50*/  FMUL.FTZ R82, R3.reuse, R82 ;  /* 0x0000005203527220 */ /* 0x040fe20000410000 */
[C---:B------:R-:W-:Y:S03]  /*18d60*/  FMUL.FTZ R83, R3.reuse, R83 ;  /* 0x0000005303537220 */ /* 0x040fe60000410000 */
[----:B------:R-:W4:Y:S01]  /*18d70*/  MUFU.EX2 R144, R144 ;  /* 0x0000009000907308 */ /* 0x000f220000000800 */
[C---:B------:R-:W-:Y:S01]  /*18d80*/  FMUL.FTZ R84, R120.reuse, R84 ;  /* 0x0000005478547220 */ /* 0x040fe20000410000 */
[C---:B------:R-:W-:Y:S01]  /*18d90*/  FMUL.FTZ R85, R120.reuse, R85 ;  /* 0x0000005578557220 */ /* 0x040fe20000410000 */
[C---:B------:R-:W-:Y:S01]  /*18da0*/  FMUL.FTZ R86, R3.reuse, R86 ;  /* 0x0000005603567220 */ /* 0x040fe20000410000 */
[C---:B------:R-:W-:Y:S01]  /*18db0*/  FMUL.FTZ R87, R3.reuse, R87 ;  /* 0x0000005703577220 */ /* 0x040fe20000410000 */
[C---:B------:R-:W-:Y:S01]  /*18dc0*/  FMUL.FTZ R88, R120.reuse, R88 ;  /* 0x0000005878587220 */ /* 0x040fe20000410000 */
[----:B------:R-:W-:Y:S01]  /*18dd0*/  FMUL.FTZ R89, R120, R89 ;  /* 0x0000005978597220 */ /* 0x000fe20000410000 */
[C---:B------:R-:W-:Y:S03]  /*18de0*/  FMUL.FTZ R90, R3.reuse, R90 ;  /* 0x0000005a035a7220 */ /* 0x040fe60000410000 */
[----:B------:R-:W-:Y:S01]  /*18df0*/  MUFU.EX2 R136, R136 ;  /* 0x0000008800887308 */ /* 0x000fe20000000800 */
[----:B--2---:R-:W-:Y:S01]  /*18e00*/  F2FP.BF16.F32.PACK_AB R112, R142, R145 ;  /* 0x000000918e70723e */ /* 0x004fe200000010ff */
[C---:B------:R-:W-:Y:S01]  /*18e10*/  FMUL.FTZ R91, R3.reuse, R91 ;  /* 0x0000005b035b7220 */ /* 0x040fe20000410000 */
[C---:B------:R-:W-:Y:S01]  /*18e20*/  FMUL.FTZ R92, R120.reuse, R92 ;  /* 0x0000005c785c7220 */ /* 0x040fe20000410000 */
[----:B------:R-:W-:Y:S01]  /*18e30*/  FMUL.FTZ R93, R120, R93 ;  /* 0x0000005d785d7220 */ /* 0x000fe20000410000 */
[C---:B------:R-:W-:Y:S01]  /*18e40*/  FMUL.FTZ R94, R3.reuse, R94 ;  /* 0x0000005e035e7220 */ /* 0x040fe20000410000 */
[----:B------:R-:W-:Y:S01]  /*18e50*/  FMUL.FTZ R95, R3, R95 ;  /* 0x0000005f035f7220 */ /* 0x000fe20000410000 */
[----:B------:R-:W-:Y:S03]  /*18e60*/  LDSM.16.MT88.4 R32, [R162+0xbc00] ;  /* 0x00bc0000a220783b */ /* 0x000fe60000004200 */
[----:B------:R-:W2:Y:S01]  /*18e70*/  MUFU.EX2 R7, R7 ;  /* 0x0000000700077308 */ /* 0x000ea20000000800 */
[----:B----4-:R-:W-:Y:S01]  /*18e80*/  F2FP.BF16.F32.PACK_AB R113, R122, R144 ;  /* 0x000000907a71723e */ /* 0x010fe200000010ff */
[--C-:B------:R-:W-:Y:S01]  /*18e90*/  FFMA.FTZ R156, R37, UR4, -R146.reuse ;  /* 0x00000004259c7c23 */ /* 0x100fe20008010892 */
[--C-:B------:R-:W-:Y:S01]  /*18ea0*/  FFMA.FTZ R158, R38, UR4, -R141.reuse ;  /* 0x00000004269e7c23 */ /* 0x100fe2000801088d */
[--C-:B------:R-:W-:Y:S01]  /*18eb0*/  FFMA.FTZ R155, R39, UR4, -R141.reuse ;  /* 0x00000004279b7c23 */ /* 0x100fe2000801088d */
[C---:B------:R-:W-:Y:S01]  /*18ec0*/  FMUL.FTZ R96, R120.reuse, R96 ;  /* 0x0000006078607220 */ /* 0x040fe20000410000 */
[----:B------:R-:W-:Y:S01]  /*18ed0*/  FMUL.FTZ R97, R120, R97 ;  /* 0x0000006178617220 */ /* 0x000fe20000410000 */
[----:B------:R-:W-:Y:S03]  /*18ee0*/  LDSM.16.MT88.4 R36, [R162+0xc000] ;  /* 0x00c00000a224783b */ /* 0x000fe60000004200 */
[----:B------:R-:W-:Y:S01]  /*18ef0*/  MUFU.EX2 R123, R123 ;  /* 0x0000007b007b7308 */ /* 0x000fe20000000800 */
[C---:B------:R-:W-:Y:S01]  /*18f00*/  FMUL.FTZ R98, R3.reuse, R98 ;  /* 0x0000006203627220 */ /* 0x040fe20000410000 */
[----:B------:R-:W-:Y:S01]  /*18f10*/  FMUL.FTZ R99, R3, R99 ;  /* 0x0000006303637220 */ /* 0x000fe20000410000 */
[--C-:B------:R-:W-:Y:S01]  /*18f20*/  FFMA.FTZ R137, R12, UR4, -R146.reuse ;  /* 0x000000040c897c23 */ /* 0x100fe20008010892 */
[C---:B------:R-:W-:Y:S01]  /*18f30*/  FMUL.FTZ R12, R120.reuse, R108 ;  /* 0x0000006c780c7220 */ /* 0x040fe20000410000 */
[--C-:B------:R-:W-:Y:S01]  /*18f40*/  FFMA.FTZ R138, R13, UR4, -R146.reuse ;  /* 0x000000040d8a7c23 */ /* 0x100fe20008010892 */
[----:B------:R-:W-:Y:S01]  /*18f50*/  FMUL.FTZ R13, R120, R109 ;  /* 0x0000006d780d7220 */ /* 0x000fe20000410000 */
[--C-:B------:R-:W-:Y:S03]  /*18f60*/  FFMA.FTZ R139, R14, UR4, -R141.reuse ;  /* 0x000000040e8b7c23 */ /* 0x100fe6000801088d */
[----:B------:R-:W4:Y:S01]  /*18f70*/  MUFU.EX2 R6, R6 ;  /* 0x0000000600067308 */ /* 0x000f220000000800 */
[----:B--2---:R-:W-:Y:S01]  /*18f80*/  F2FP.BF16.F32.PACK_AB R114, R7, R136 ;  /* 0x000000880772723e */ /* 0x004fe200000010ff */
[C---:B------:R-:W-:Y:S01]  /*18f90*/  FMUL.FTZ R14, R3.reuse, R110 ;  /* 0x0000006e030e7220 */ /* 0x040fe20000410000 */
[C---:B------:R-:W-:Y:S01]  /*18fa0*/  FMUL.FTZ R100, R120.reuse, R100 ;  /* 0x0000006478647220 */ /* 0x040fe20000410000 */
[----:B------:R-:W-:Y:S01]  /*18fb0*/  FMUL.FTZ R101, R120, R101 ;  /* 0x0000006578657220 */ /* 0x000fe20000410000 */
[C---:B------:R-:W-:Y:S01]  /*18fc0*/  FMUL.FTZ R102, R3.reuse, R102 ;  /* 0x0000006603667220 */ /* 0x040fe20000410000 */
[----:B------:R-:W-:Y:S01]  /*18fd0*/  FMUL.FTZ R103, R3, R103 ;  /* 0x0000006703677220 */ /* 0x000fe20000410000 */
[--C-:B------:R-:W-:Y:S01]  /*18fe0*/  FFMA.FTZ R157, R40, UR4, -R146.reuse ;  /* 0x00000004289d7c23 */ /* 0x100fe20008010892 */
[--C-:B------:R-:W-:Y:S02]  /*18ff0*/  FFMA.FTZ R40, R49, UR4, -R146.reuse ;  /* 0x0000000431287c23 */ /* 0x100fe40008010892 */
        /* <DEDUP_REMOVED lines=8> */
[----:B----4-:R-:W-:Y:S02]  /*19080*/  F2FP.BF16.F32.PACK_AB R115, R6, R123 ;  /* 0x0000007b0673723e */ /* 0x010fe400000010ff */
[----:B------:R-:W2:Y:S01]  /*19090*/  MUFU.EX2 R138, R138 ;  /* 0x0000008a008a7308 */ /* 0x000ea20000000800 */
[----:B------:R-:W-:Y:S01]  /*190a0*/  FFMA.FTZ R140, R17, UR4, -R146 ;  /* 0x00000004118c7c23 */ /* 0x000fe20008010892 */
[----:B------:R-:W-:Y:S01]  /*190b0*/  FMUL.FTZ R17, R120, R105 ;  /* 0x0000006978117220 */ /* 0x000fe20000410000 */
[----:B------:R-:W-:Y:S01]  /*190c0*/  FFMA.FTZ R144, R3, R182, R144 ;  /* 0x000000b603907223 */ /* 0x000fe20000010090 */
[--C-:B------:R-:W-:Y:S01]  /*190d0*/  FFMA.FTZ R50, R50, UR4, -R141.reuse ;  /* 0x0000000432327c23 */ /* 0x100fe2000801088d */
[----:B------:R-:W-:Y:S01]  /*190e0*/  FFMA.FTZ R51, R51, UR4, -R141 ;  /* 0x0000000433337c23 */ /* 0x000fe2000801088d */
[C---:B-1----:R-:W-:Y:S04]  /*190f0*/  HMMA.16816.F32.BF16 R8, R112.reuse, R124, R8 ;  /* 0x0000007c7008723c */ /* 0x042fe80000041808 */
[----:B------:R-:W-:Y:S01]  /*19100*/  MUFU.EX2 R139, R139 ;  /* 0x0000008b008b7308 */ /* 0x000fe20000000800 */
[--C-:B------:R-:W-:Y:S01]  /*19110*/  FFMA.FTZ R61, R61, UR4, -R146.reuse ;  /* 0x000000043d3d7c23 */ /* 0x100fe20008010892 */
[----:B------:R-:W-:Y:S01]  /*19120*/  FFMA.FTZ R64, R64, UR4, -R146 ;  /* 0x0000000440407c23 */ /* 0x000fe20008010892 */
[----:B------:R-:W-:Y:S01]  /*19130*/  FFMA.FTZ R145, R120, R181, R145 ;  /* 0x000000b578917223 */ /* 0x000fe20000010091 */
[C---:B------:R-:W-:Y:S01]  /*19140*/  HMMA.16816.F32.BF16 R68, R112.reuse, R126, R68 ;  /* 0x0000007e7044723c */ /* 0x040fe20000041844 */
[----:B------:R-:W1:Y:S05]  /*19150*/  LDSM.16.MT88.4 R124, [R161+0xb000] ;  /* 0x00b00000a17c783b */ /* 0x000e6a0000004200 */
[----:B------:R-:W-:Y:S01]  /*19160*/  MUFU.EX2 R140, R140 ;  /* 0x0000008c008c7308 */ /* 0x000fe20000000800 */
[----:B------:R-:W-:Y:S01]  /*19170*/  FADD.FTZ R145, R142, R145 ;  /* 0x000000918e917221 */ /* 0x000fe20000010000 */
[----:B------:R-:W-:Y:S01]  /*19180*/  FADD.FTZ R144, R122, R144 ;  /* 0x000000907a907221 */ /* 0x000fe20000010000 */
[----:B------:R-:W-:Y:S02]  /*19190*/  ISETP.NE.AND P0, PT, R179, RZ, PT ;  /* 0x000000ffb300720c */ /* 0x000fe40003f05270 */
[----:B------:R-:W-:Y:S01]  /*191a0*/  MOV R121, R2 ;  /* 0x0000000200797202 */ /* 0x000fe20000000f00 */
[C---:B------:R-:W-:Y:S04]  /*191b0*/  HMMA.16816.F32.BF16 R72, R112.reuse, R128, R72 ;  /* 0x000000807048723c */ /* 0x040fe80000041848 */
[----:B------:R-:W-:Y:S01]  /*191c0*/  MUFU.EX2 R143, R143 ;  /* 0x0000008f008f7308 */ /* 0x000fe20000000800 */
[----:B------:R-:W-:Y:S04]  /*191d0*/  FADD.FTZ R123, R123, R144 ;  /* 0x000000907b7b7221 */ /* 0x000fe80000010000 */
[----:B------:R-:W-:Y:S01]  /*191e0*/  FADD.FTZ R6, R6, R123 ;  /* 0x0000007b06067221 */ /* 0x000fe20000010000 */
[C---:B------:R-:W-:Y:S01]  /*191f0*/  HMMA.16816.F32.BF16 R76, R112.reuse, R130, R76 ;  /* 0x00000082704c723c */ /* 0x040fe2000004184c */
[----:B------:R-:W4:Y:S03]  /*19200*/  LDSM.16.MT88.4 R128, [R162+0xd000] ;  /* 0x00d00000a280783b */ /* 0x000f260000004200 */
[----:B------:R-:W-:Y:S04]  /*19210*/  MUFU.EX2 R148, R148 ;  /* 0x0000009400947308 */ /* 0x000fe80000000800 */
[C---:B---3--:R-:W-:Y:S06]  /*19220*/  HMMA.16816.F32.BF16 R80, R112.reuse, R132, R80 ;  /* 0x000000847050723c */ /* 0x048fec0000041850 */
[----:B------:R-:W-:Y:S02]  /*19230*/  MUFU.EX2 R150, R150 ;  /* 0x0000009600967308 */ /* 0x000fe40000000800 */
[C---:B------:R-:W-:Y:S01]  /*19240*/  HMMA.16816.F32.BF16 R84, R112.reuse, R134, R84 ;  /* 0x000000867054723c */ /* 0x040fe20000041854 */
[----:B------:R-:W3:Y:S07]  /*19250*/  LDSM.16.MT88.4 R132, [R161+0xd000] ;  /* 0x00d00000a184783b */ /* 0x000eee0000004200 */
[----:B------:R-:W-:Y:S01]  /*19260*/  MUFU.EX2 R147, R147 ;  /* 0x0000009300937308 */ /* 0x000fe20000000800 */
[C---:B-1----:R-:W-:Y:S09]  /*19270*/  HMMA.16816.F32.BF16 R88, R112.reuse, R124, R88 ;  /* 0x0000007c7058723c */ /* 0x042ff20000041858 */
[----:B------:R-:W-:Y:S01]  /*19280*/  MUFU.EX2 R149, R149 ;  /* 0x0000009500957308 */ /* 0x000fe20000000800 */
[--C-:B------:R-:W-:Y:S01]  /*19290*/  FFMA.FTZ R124, R15, UR4, -R141.reuse ;  /* 0x000000040f7c7c23 */ /* 0x100fe2000801088d */
[----:B------:R-:W-:Y:S02]  /*192a0*/  FMUL.FTZ R15, R3, R111 ;  /* 0x0000006f030f7220 */ /* 0x000fe40000410000 */
[----:B------:R-:W1:Y:S01]  /*192b0*/  LDSM.16.MT88.4 R108, [R162+0x9400] ;  /* 0x00940000a26c783b */ /* 0x000e620000004200 */
[C---:B------:R-:W-:Y:S05]  /*192c0*/  HMMA.16816.F32.BF16 R92, R112.reuse, R126, R92 ;  /* 0x0000007e705c723c */ /* 0x040fea000004185c */
[----:B------:R-:W-:Y:S03]  /*192d0*/  MUFU.EX2 R152, R152 ;  /* 0x0000009800987308 */ /* 0x000fe60000000800 */
[C---:B----4-:R-:W-:Y:S07]  /*192e0*/  HMMA.16816.F32.BF16 R96, R112.reuse, R128, R96 ;  /* 0x000000807060723c */ /* 0x050fee0000041860 */
[----:B------:R4:W5:Y:S01]  /*192f0*/  MUFU.EX2 R128, R124 ;  /* 0x0000007c00807308 */ /* 0x0009620000000800 */
[--C-:B------:R-:W-:Y:S01]  /*19300*/  FFMA.FTZ R129, R16, UR4, -R146.reuse ;  /* 0x0000000410817c23 */ /* 0x100fe20008010892 */
[----:B------:R-:W-:Y:S01]  /*19310*/  FMUL.FTZ R16, R120, R104 ;  /* 0x0000006878107220 */ /* 0x000fe20000410000 */
[----:B--2---:R-:W-:Y:S01]  /*19320*/  F2FP.BF16.F32.PACK_AB R104, R138, R137 ;  /* 0x000000898a68723e */ /* 0x004fe200000010ff */
[C---:B------:R-:W-:Y:S06]  /*19330*/  HMMA.16816.F32.BF16 R12, R112.reuse, R130, R12 ;  /* 0x00000082700c723c */ /* 0x040fec000004180c */
[----:B------:R-:W2:Y:S01]  /*19340*/  MUFU.EX2 R129, R129 ;  /* 0x0000008100817308 */ /* 0x000ea20000000800 */
[--C-:B------:R-:W-:Y:S01]  /*19350*/  FFMA.FTZ R131, R18, UR4, -R141.reuse ;  /* 0x0000000412837c23 */ /* 0x100fe2000801088d */
[--C-:B------:R-:W-:Y:S01]  /*19360*/  FFMA.FTZ R130, R19, UR4, -R141.reuse ;  /* 0x0000000413827c23 */ /* 0x100fe2000801088d */
[C---:B------:R-:W-:Y:S01]  /*19370*/  FMUL.FTZ R18, R3.reuse, R106 ;  /* 0x0000006a03127220 */ /* 0x040fe20000410000 */
[----:B------:R-:W-:Y:S01]  /*19380*/  FMUL.FTZ R19, R3, R107 ;  /* 0x0000006b03137220 */ /* 0x000fe20000410000 */
[C---:B---3--:R-:W-:Y:S05]  /*19390*/  HMMA.16816.F32.BF16 R100, R112.reuse, R132, R100 ;  /* 0x000000847064723c */ /* 0x048fea0000041864 */
[----:B------:R-:W-:Y:S01]  /*193a0*/  MUFU.EX2 R131, R131 ;  /* 0x0000008300837308 */ /* 0x000fe20000000800 */
[----:B----4-:R-:W3:Y:S01]  /*193b0*/  LDSM.16.MT88.4 R124, [R161+0x9400] ;  /* 0x00940000a17c783b */ /* 0x010ee20000004200 */
[----:B-----5:R-:W-:Y:S01]  /*193c0*/  F2FP.BF16.F32.PACK_AB R105, R128, R139 ;  /* 0x0000008b8069723e */ /* 0x020fe200000010ff */
[----:B------:R-:W-:Y:S01]  /*193d0*/  FFMA.FTZ R132, R20, UR4, -R146 ;  /* 0x0000000414847c23 */ /* 0x000fe20008010892 */
[--C-:B------:R-:W-:Y:S01]  /*193e0*/  FFMA.FTZ R133, R23, UR4, -R141.reuse ;  /* 0x0000000417857c23 */ /* 0x100fe2000801088d */
[----:B------:R-:W-:Y:S01]  /*193f0*/  FADD.FTZ R139, R139, R6 ;  /* 0x000000068b8b7221 */ /* 0x000fe20000010000 */
[----:B------:R-:W-:Y:S04]  /*19400*/  HMMA.16816.F32.BF16 R16, R112, R134, R16 ;  /* 0x000000867010723c */ /* 0x000fe80000041810 */
[----:B------:R-:W4:Y:S01]  /*19410*/  MUFU.EX2 R130, R130 ;  /* 0x0000008200827308 */ /* 0x000f220000000800 */
[----:B------:R-:W5:Y:S01]  /*19420*/  LDSM.16.MT88.4 R112, [R162+0xb400] ;  /* 0x00b40000a270783b */ /* 0x000f620000004200 */
[----:B--2---:R-:W-:Y:S01]  /*19430*/  F2FP.BF16.F32.PACK_AB R106, R140, R129 ;  /* 0x000000818c6a723e */ /* 0x004fe200000010ff */
[----:B------:R-:W-:Y:S01]  /*19440*/  FFMA.FTZ R135, R21, UR4, -R146 ;  /* 0x0000000415877c23 */ /* 0x000fe20008010892 */
[----:B------:R-:W-:Y:S01]  /*19450*/  FFMA.FTZ R134, R22, UR4, -R141 ;  /* 0x0000000416867c23 */ /* 0x000fe2000801088d */
[----:B------:R-:W-:Y:S05]  /*19460*/  FADD.FTZ R128, R128, R139 ;  /* 0x0000008b80807221 */ /* 0x000fea0000010000 */
[----:B------:R-:W-:Y:S10]  /*19470*/  MUFU.EX2 R132, R132 ;  /* 0x0000008400847308 */ /* 0x000ff40000000800 */
[----:B------:R-:W2:Y:S01]  /*19480*/  MUFU.EX2 R135, R135 ;  /* 0x0000008700877308 */ /* 0x000ea20000000800 */
[C---:B----4-:R-:W-:Y:S01]  /*19490*/  F2FP.BF16.F32.PACK_AB R107, R130.reuse, R131 ;  /* 0x00000083826b723e */ /* 0x050fe200000010ff */
[----:B------:R-:W-:Y:S04]  /*194a0*/  FADD.FTZ R131, R131, R128 ;  /* 0x0000008083837221 */ /* 0x000fe80000010000 */
[----:B------:R-:W-:Y:S02]  /*194b0*/  FADD.FTZ R131, R130, R131 ;  /* 0x0000008382837221 */ /* 0x000fe40000010000 */
[C---:B-1----:R-:W-:Y:S02]  /*194c0*/  HMMA.16816.F32.BF16 R8, R104.reuse, R108, R8 ;  /* 0x0000006c6808723c */ /* 0x042fe40000041808 */
[----:B------:R-:W-:Y:S06]  /*194d0*/  MUFU.EX2 R134, R134 ;  /* 0x0000008600867308 */ /* 0x000fec0000000800 */
[C---:B------:R-:W-:Y:S01]  /*194e0*/  HMMA.16816.F32.BF16 R68, R104.reuse, R110, R68 ;  /* 0x0000006e6844723c */ /* 0x040fe20000041844 */
[----:B------:R-:W1:Y:S03]  /*194f0*/  LDSM.16.MT88.4 R108, [R161+0xb400] ;  /* 0x00b40000a16c783b */ /* 0x000e660000004200 */
[----:B------:R-:W4:Y:S01]  /*19500*/  MUFU.EX2 R133, R133 ;  /* 0x0000008500857308 */ /* 0x000f220000000800 */
[----:B--2---:R-:W-:Y:S03]  /*19510*/  F2FP.BF16.F32.PACK_AB R20, R135, R132 ;  /* 0x000000848714723e */ /* 0x004fe600000010ff */
[C---:B---3--:R-:W-:Y:S06]  /*19520*/  HMMA.16816.F32.BF16 R72, R104.reuse, R124, R72 ;  /* 0x0000007c6848723c */ /* 0x048fec0000041848 */
[----:B------:R-:W-:Y:S02]  /*19530*/  MUFU.EX2 R151, R151 ;  /* 0x0000009700977308 */ /* 0x000fe40000000800 */
[C---:B------:R-:W-:Y:S01]  /*19540*/  HMMA.16816.F32.BF16 R76, R104.reuse, R126, R76 ;  /* 0x0000007e684c723c */ /* 0x040fe2000004184c */
[----:B------:R-:W2:Y:S07]  /*19550*/  LDSM.16.MT88.4 R124, [R162+0xd400] ;  /* 0x00d40000a27c783b */ /* 0x000eae0000004200 */
[----:B------:R-:W-:Y:S01]  /*19560*/  MUFU.EX2 R154, R154 ;  /* 0x0000009a009a7308 */ /* 0x000fe20000000800 */
[C---:B----4-:R-:W-:Y:S01]  /*19570*/  F2FP.BF16.F32.PACK_AB R21, R133.reuse, R134 ;  /* 0x000000868515723e */ /* 0x050fe200000010ff */
[----:B------:R-:W-:Y:S01]  /*19580*/  FADD.FTZ R134, R134, R131 ;  /* 0x0000008386867221 */ /* 0x000fe20000010000 */
[C---:B-----5:R-:W-:Y:S07]  /*19590*/  HMMA.16816.F32.BF16 R80, R104.reuse, R112, R80 ;  /* 0x000000706850723c */ /* 0x060fee0000041850 */
[----:B------:R-:W-:Y:S01]  /*195a0*/  MUFU.EX2 R153, R153 ;  /* 0x0000009900997308 */ /* 0x000fe20000000800 */
[----:B------:R-:W-:Y:S01]  /*195b0*/  FADD.FTZ R134, R133, R134 ;  /* 0x0000008685867221 */ /* 0x000fe20000010000 */
[C---:B------:R-:W-:Y:S01]  /*195c0*/  HMMA.16816.F32.BF16 R84, R104.reuse, R114, R84 ;  /* 0x000000726854723c */ /* 0x040fe20000041854 */
[----:B------:R-:W3:Y:S07]  /*195d0*/  LDSM.16.MT88.4 R112, [R161+0xd400] ;  /* 0x00d40000a170783b */ /* 0x000eee0000004200 */
[----:B------:R-:W-:Y:S01]  /*195e0*/  MUFU.EX2 R156, R156 ;  /* 0x0000009c009c7308 */ /* 0x000fe20000000800 */
[C---:B-1----:R-:W-:Y:S09]  /*195f0*/  HMMA.16816.F32.BF16 R88, R104.reuse, R108, R88 ;  /* 0x0000006c6858723c */ /* 0x042ff20000041858 */
[----:B------:R-:W-:Y:S01]  /*19600*/  MUFU.EX2 R158, R158 ;  /* 0x0000009e009e7308 */ /* 0x000fe20000000800 */
[C---:B------:R-:W-:Y:S01]  /*19610*/  HMMA.16816.F32.BF16 R92, R104.reuse, R110, R92 ;  /* 0x0000006e685c723c */ /* 0x040fe2000004185c */
[----:B------:R-:W1:Y:S08]  /*19620*/  LDSM.16.MT88.4 R108, [R162+0x9800] ;  /* 0x00980000a26c783b */ /* 0x000e700000004200 */
[----:B------:R-:W-:Y:S01]  /*19630*/  MUFU.EX2 R155, R155 ;  /* 0x0000009b009b7308 */ /* 0x000fe20000000800 */
[C---:B--2---:R-:W-:Y:S09]  /*19640*/  HMMA.16816.F32.BF16 R96, R104.reuse, R124, R96 ;  /* 0x0000007c6860723c */ /* 0x044ff20000041860 */
[----:B------:R-:W-:Y:S01]  /*19650*/  MUFU.EX2 R157, R157 ;  /* 0x0000009d009d7308 */ /* 0x000fe20000000800 */
[--C-:B------:R-:W-:Y:S01]  /*19660*/  FFMA.FTZ R124, R25, UR4, -R146.reuse ;  /* 0x00000004197c7c23 */ /* 0x100fe20008010892 */
[--C-:B------:R-:W-:Y:S01]  /*19670*/  FFMA.FTZ R125, R26, UR4, -R141.reuse ;  /* 0x000000041a7d7c23 */ /* 0x100fe2000801088d */
[C---:B------:R-:W-:Y:S07]  /*19680*/  HMMA.16816.F32.BF16 R12, R104.reuse, R126, R12 ;  /* 0x0000007e680c723c */ /* 0x040fee000004180c */
[----:B------:R-:W2:Y:S01]  /*19690*/  MUFU.EX2 R124, R124 ;  /* 0x0000007c007c7308 */ /* 0x000ea20000000800 */
[----:B------:R-:W-:Y:S01]  /*196a0*/  FFMA.FTZ R126, R27, UR4, -R141 ;  /* 0x000000041b7e7c23 */ /* 0x000fe2000801088d */
[----:B------:R-:W-:Y:S01]  /*196b0*/  FFMA.FTZ R127, R28, UR4, -R146 ;  /* 0x000000041c7f7c23 */ /* 0x000fe20008010892 */
[----:B------:R-:W4:Y:S01]  /*196c0*/  LDSM.16.MT88.4 R24, [R161+0x9800] ;  /* 0x00980000a118783b */ /* 0x000f220000004200 */
[C---:B---3--:R-:W-:Y:S06]  /*196d0*/  HMMA.16816.F32.BF16 R100, R104.reuse, R112, R100 ;  /* 0x000000706864723c */ /* 0x048fec0000041864 */
[----:B------:R-:W-:Y:S01]  /*196e0*/  MUFU.EX2 R125, R125 ;  /* 0x0000007d007d7308 */ /* 0x000fe20000000800 */
[----:B------:R-:W-:Y:S01]  /*196f0*/  LDSM.16.MT88.4 R28, [R162+0x9c00] ;  /* 0x009c0000a21c783b */ /* 0x000fe20000004200 */
[----:B------:R-:W-:Y:S08]  /*19700*/  HMMA.16816.F32.BF16 R16, R104, R114, R16 ;  /* 0x000000726810723c */ /* 0x000ff00000041810 */
[----:B------:R-:W3:Y:S01]  /*19710*/  MUFU.EX2 R126, R126 ;  /* 0x0000007e007e7308 */ /* 0x000ee20000000800 */
[----:B--2---:R-:W-:Y:S01]  /*19720*/  F2FP.BF16.F32.PACK_AB R22, R124, R143 ;  /* 0x0000008f7c16723e */ /* 0x004fe200000010ff */
[----:B------:R-:W2:Y:S08]  /*19730*/  LDSM.16.MT88.4 R104, [R162+0xb800] ;  /* 0x00b80000a268783b */ /* 0x000eb00000004200 */
[----:B------:R-:W5:Y:S10]  /*19740*/  MUFU.EX2 R127, R127 ;  /* 0x0000007f007f7308 */ /* 0x000f740000000800 */
[----:B------:R-:W5:Y:S01]  /*19750*/  MUFU.EX2 R184, R184 ;  /* 0x000000b800b87308 */ /* 0x000f620000000800 */
[C---:B---3--:R-:W-:Y:S01]  /*19760*/  F2FP.BF16.F32.PACK_AB R23, R126.reuse, R125 ;  /* 0x0000007d7e17723e */ /* 0x048fe200000010ff */
[----:B------:R-:W-:Y:S04]  /*19770*/  FADD.FTZ R125, R125, R134 ;  /* 0x000000867d7d7221 */ /* 0x000fe80000010000 */
[----:B------:R-:W-:Y:S02]  /*19780*/  FADD.FTZ R125, R126, R125 ;  /* 0x0000007d7e7d7221 */ /* 0x000fe40000010000 */
[C---:B-1----:R-:W-:Y:S02]  /*19790*/  HMMA.16816.F32.BF16 R8, R20.reuse, R108, R8 ;  /* 0x0000006c1408723c */ /* 0x042fe40000041808 */
[----:B------:R-:W-:Y:S06]  /*197a0*/  MUFU.EX2 R159, R159 ;  /* 0x0000009f009f7308 */ /* 0x000fec0000000800 */
[C---:B------:R-:W-:Y:S01]  /*197b0*/  HMMA.16816.F32.BF16 R68, R20.reuse, R110, R68 ;  /* 0x0000006e1444723c */ /* 0x040fe20000041844 */
[----:B------:R-:W1:Y:S03]  /*197c0*/  LDSM.16.MT88.4 R108, [R161+0xb800] ;  /* 0x00b80000a16c783b */ /* 0x000e660000004200 */
[----:B------:R-:W-:Y:S04]  /*197d0*/  MUFU.EX2 R53, R53 ;  /* 0x0000003500357308 */ /* 0x000fe80000000800 */
[C---:B----4-:R-:W-:Y:S06]  /*197e0*/  HMMA.16816.F32.BF16 R72, R20.reuse, R24, R72 ;  /* 0x000000181448723c */ /* 0x050fec0000041848 */
[----:B------:R-:W-:Y:S02]  /*197f0*/  MUFU.EX2 R50, R50 ;  /* 0x0000003200327308 */ /* 0x000fe40000000800 */
[C---:B------:R-:W-:Y:S01]  /*19800*/  HMMA.16816.F32.BF16 R76, R20.reuse, R26, R76 ;  /* 0x0000001a144c723c */ /* 0x040fe2000004184c */
[----:B------:R-:W3:Y:S07]  /*19810*/  LDSM.16.MT88.4 R24, [R162+0xd800] ;  /* 0x00d80000a218783b */ /* 0x000eee0000004200 */
[----:B------:R-:W-:Y:S01]  /*19820*/  MUFU.EX2 R51, R51 ;  /* 0x0000003300337308 */ /* 0x000fe20000000800 */
[C---:B--2---:R-:W-:Y:S09]  /*19830*/  HMMA.16816.F32.BF16 R80, R20.reuse, R104, R80 ;  /* 0x000000681450723c */ /* 0x044ff20000041850 */
[----:B------:R-:W-:Y:S01]  /*19840*/  MUFU.EX2 R64, R64 ;  /* 0x0000004000407308 */ /* 0x000fe20000000800 */
[C---:B------:R-:W-:Y:S01]  /*19850*/  HMMA.16816.F32.BF16 R84, R20.reuse, R106, R84 ;  /* 0x0000006a1454723c */ /* 0x040fe20000041854 */
[----:B------:R-:W2:Y:S07]  /*19860*/  LDSM.16.MT88.4 R104, [R161+0xd800] ;  /* 0x00d80000a168783b */ /* 0x000eae0000004200 */
[C---:B-1----:R-:W-:Y:S03]  /*19870*/  HMMA.16816.F32.BF16 R88, R20.reuse, R108, R88 ;  /* 0x0000006c1458723c */ /* 0x042fe60000041858 */
[--C-:B------:R-:W-:Y:S01]  /*19880*/  FFMA.FTZ R109, R59, UR4, -R141.reuse ;  /* 0x000000043b6d7c23 */ /* 0x100fe2000801088d */
[--C-:B------:R-:W-:Y:S04]  /*19890*/  FFMA.FTZ R108, R62, UR4, -R141.reuse ;  /* 0x000000043e6c7c23 */ /* 0x100fe8000801088d */
[C---:B------:R-:W-:Y:S03]  /*198a0*/  HMMA.16816.F32.BF16 R92, R20.reuse, R110, R92 ;  /* 0x0000006e145c723c */ /* 0x040fe6000004185c */
[--C-:B------:R-:W-:Y:S02]  /*198b0*/  FFMA.FTZ R110, R58, UR4, -R141.reuse ;  /* 0x000000043a6e7c23 */ /* 0x100fe4000801088d */
[----:B------:R-:W-:Y:S03]  /*198c0*/  MUFU.EX2 R58, R46 ;  /* 0x0000002e003a7308 */ /* 0x000fe60000000800 */
[C---:B---3--:R-:W-:Y:S08]  /*198d0*/  HMMA.16816.F32.BF16 R96, R20.reuse, R24, R96 ;  /* 0x000000181460723c */ /* 0x048ff00000041860 */
[C---:B------:R-:W-:Y:S01]  /*198e0*/  HMMA.16816.F32.BF16 R12, R20.reuse, R26, R12 ;  /* 0x0000001a140c723c */ /* 0x040fe2000004180c */
[----:B------:R-:W1:Y:S07]  /*198f0*/  LDSM.16.MT88.4 R24, [R161+0x9c00] ;  /* 0x009c0000a118783b */ /* 0x000e6e0000004200 */
[C---:B--2---:R-:W-:Y:S03]  /*19900*/  HMMA.16816.F32.BF16 R100, R20.reuse, R104, R100 ;  /* 0x000000681464723c */ /* 0x044fe60000041864 */
[--C-:B------:R-:W-:Y:S01]  /*19910*/  FFMA.FTZ R105, R57, UR4, -R146.reuse ;  /* 0x0000000439697c23 */ /* 0x100fe20008010892 */
[--C-:B------:R-:W-:Y:S01]  /*19920*/  FFMA.FTZ R104, R60, UR4, -R146.reuse ;  /* 0x000000043c687c23 */ /* 0x100fe20008010892 */
[----:B------:R-:W-:Y:S03]  /*19930*/  MUFU.EX2 R57, R41 ;  /* 0x0000002900397308 */ /* 0x000fe60000000800 */
[----:B------:R-:W-:Y:S03]  /*19940*/  HMMA.16816.F32.BF16 R16, R20, R106, R16 ;  /* 0x0000006a1410723c */ /* 0x000fe60000041810 */
[----:B-----5:R-:W-:Y:S01]  /*19950*/  F2FP.BF16.F32.PACK_AB R20, R148, R127 ;  /* 0x0000007f9414723e */ /* 0x020fe200000010ff */
[--C-:B------:R-:W-:Y:S01]  /*19960*/  FFMA.FTZ R107, R43, UR4, -R141.reuse ;  /* 0x000000042b6b7c23 */ /* 0x100fe2000801088d */
[----:B------:R-:W-:Y:S01]  /*19970*/  F2FP.BF16.F32.PACK_AB R21, R147, R150 ;  /* 0x000000969315723e */ /* 0x000fe200000010ff */
[--C-:B------:R-:W-:Y:S01]  /*19980*/  FFMA.FTZ R43, R44, UR4, -R146.reuse ;  /* 0x000000042c2b7c23 */ /* 0x100fe20008010892 */
[----:B------:R-:W-:Y:S01]  /*19990*/  F2FP.BF16.F32.PACK_AB R22, R152, R149 ;  /* 0x000000959816723e */ /* 0x000fe200000010ff */
[--C-:B------:R-:W-:Y:S01]  /*199a0*/  FFMA.FTZ R44, R56, UR4, -R146.reuse ;  /* 0x00000004382c7c23 */ /* 0x100fe20008010892 */
[----:B------:R-:W-:Y:S01]  /*199b0*/  F2FP.BF16.F32.PACK_AB R23, R154, R151 ;  /* 0x000000979a17723e */ /* 0x000fe200000010ff */
[----:B------:R-:W-:Y:S01]  /*199c0*/  MUFU.EX2 R49, R43 ;  /* 0x0000002b00317308 */ /* 0x000fe20000000800 */
[--C-:B------:R-:W-:Y:S01]  /*199d0*/  FFMA.FTZ R56, R47, UR4, -R141.reuse ;  /* 0x000000042f387c23 */ /* 0x100fe2000801088d */
[--C-:B------:R-:W-:Y:S01]  /*199e0*/  FFMA.FTZ R47, R54, UR4, -R141.reuse ;  /* 0x00000004362f7c23 */ /* 0x100fe2000801088d */
[--C-:B------:R-:W-:Y:S01]  /*199f0*/  FFMA.FTZ R106, R52, UR4, -R146.reuse ;  /* 0x00000004346a7c23 */ /* 0x100fe20008010892 */
[----:B------:R-:W-:Y:S01]  /*19a00*/  FFMA.FTZ R146, R65, UR4, -R146 ;  /* 0x0000000441927c23 */ /* 0x000fe20008010892 */
[----:B------:R-:W-:Y:S01]  /*19a10*/  FFMA.FTZ R65, R66, UR4, -R141 ;  /* 0x0000000442417c23 */ /* 0x000fe2000801088d */
[C---:B------:R-:W-:Y:S04]  /*19a20*/  HMMA.16816.F32.BF16 R8, R20.reuse, R28, R8 ;  /* 0x0000001c1408723c */ /* 0x040fe80000041808 */
[----:B------:R-:W-:Y:S01]  /*19a30*/  MUFU.EX2 R52, R42 ;  /* 0x0000002a00347308 */ /* 0x000fe20000000800 */
[----:B------:R-:W-:Y:S04]  /*19a40*/  FADD.FTZ R150, R150, R125 ;  /* 0x0000007d96967221 */ /* 0x000fe80000010000 */
[----:B------:R-:W-:Y:S01]  /*19a50*/  FADD.FTZ R150, R147, R150 ;  /* 0x0000009693967221 */ /* 0x000fe20000010000 */
[C---:B------:R-:W-:Y:S01]  /*19a60*/  HMMA.16816.F32.BF16 R68, R20.reuse, R30, R68 ;  /* 0x0000001e1444723c */ /* 0x040fe20000041844 */
[----:B------:R-:W2:Y:S03]  /*19a70*/  LDSM.16.MT88.4 R28, [R161+0xbc00] ;  /* 0x00bc0000a11c783b */ /* 0x000ea60000004200 */
[----:B------:R3:W-:Y:S01]  /*19a80*/  MUFU.EX2 R60, R40 ;  /* 0x00000028003c7308 */ /* 0x0007e20000000800 */
[----:B------:R-:W-:Y:S04]  /*19a90*/  FADD.FTZ R151, R151, R150 ;  /* 0x0000009697977221 */ /* 0x000fe80000010000 */
[----:B------:R-:W-:Y:S01]  /*19aa0*/  FADD.FTZ R151, R154, R151 ;  /* 0x000000979a977221 */ /* 0x000fe20000010000 */
[C---:B-1----:R-:W-:Y:S04]  /*19ab0*/  HMMA.16816.F32.BF16 R72, R20.reuse, R24, R72 ;  /* 0x000000181448723c */ /* 0x042fe80000041848 */
[----:B------:R-:W-:Y:S04]  /*19ac0*/  MUFU.EX2 R54, R45 ;  /* 0x0000002d00367308 */ /* 0x000fe80000000800 */
[C---:B------:R-:W-:Y:S01]  /*19ad0*/  HMMA.16816.F32.BF16 R76, R20.reuse, R26, R76 ;  /* 0x0000001a144c723c */ /* 0x040fe2000004184c */
[----:B------:R-:W1:Y:S05]  /*19ae0*/  LDSM.16.MT88.4 R24, [R162+0xdc00] ;  /* 0x00dc0000a218783b */ /* 0x000e6a0000004200 */
[----:B------:R-:W-:Y:S02]  /*19af0*/  MUFU.EX2 R55, R47 ;  /* 0x0000002f00377308 */ /* 0x000fe40000000800 */
[C---:B------:R-:W-:Y:S01]  /*19b00*/  HMMA.16816.F32.BF16 R80, R20.reuse, R32, R80 ;  /* 0x000000201450723c */ /* 0x040fe20000041850 */
[----:B---3--:R-:W-:Y:S07]  /*19b10*/  LDSM.16.MT88.4 R40, [R162+0xe400] ;  /* 0x00e40000a228783b */ /* 0x008fee0000004200 */
[----:B------:R3:W-:Y:S01]  /*19b20*/  MUFU.EX2 R59, R44 ;  /* 0x0000002c003b7308 */ /* 0x0007e20000000800 */
[C---:B------:R-:W-:Y:S01]  /*19b30*/  HMMA.16816.F32.BF16 R84, R20.reuse, R34, R84 ;  /* 0x000000221454723c */ /* 0x040fe20000041854 */
[----:B------:R-:W4:Y:S08]  /*19b40*/  LDSM.16.MT88.4 R32, [R161+0xdc00] ;  /* 0x00dc0000a120783b */ /* 0x000f300000004200 */
[----:B------:R-:W-:Y:S01]  /*19b50*/  MUFU.EX2 R66, R110 ;  /* 0x0000006e00427308 */ /* 0x000fe20000000800 */
[C---:B--2---:R-:W-:Y:S09]  /*19b60*/  HMMA.16816.F32.BF16 R88, R20.reuse, R28, R88 ;  /* 0x0000001c1458723c */ /* 0x044ff20000041858 */
[----:B------:R2:W-:Y:S01]  /*19b70*/  MUFU.EX2 R3, R106 ;  /* 0x0000006a00037308 */ /* 0x0005e20000000800 */
[----:B---3--:R-:W-:Y:S01]  /*19b80*/  LDSM.16.MT88.4 R44, [R162+0xe800] ;  /* 0x00e80000a22c783b */ /* 0x008fe20000004200 */
[C---:B------:R-:W-:Y:S08]  /*19b90*/  HMMA.16816.F32.BF16 R92, R20.reuse, R30, R92 ;  /* 0x0000001e145c723c */ /* 0x040ff0000004185c */
[----:B------:R-:W-:Y:S01]  /*19ba0*/  MUFU.EX2 R62, R105 ;  /* 0x00000069003e7308 */ /* 0x000fe20000000800 */
[----:B------:R-:W3:Y:S01]  /*19bb0*/  LDSM.16.MT88.4 R28, [R162+0xa000] ;  /* 0x00a00000a21c783b */ /* 0x000ee20000004200 */
[C---:B-1----:R-:W-:Y:S08]  /*19bc0*/  HMMA.16816.F32.BF16 R96, R20.reuse, R24, R96 ;  /* 0x000000181460723c */ /* 0x042ff00000041860 */
[----:B------:R1:W5:Y:S01]  /*19bd0*/  MUFU.EX2 R48, R107 ;  /* 0x0000006b00307308 */ /* 0x0003620000000800 */
[----:B--2---:R-:W-:Y:S04]  /*19be0*/  FADD.FTZ R106, R136, R145 ;  /* 0x00000091886a7221 */ /* 0x004fe80000010000 */
[----:B------:R-:W-:Y:S01]  /*19bf0*/  FADD.FTZ R106, R7, R106 ;  /* 0x0000006a076a7221 */ /* 0x000fe20000010000 */
[C---:B------:R-:W-:Y:S01]  /*19c00*/  HMMA.16816.F32.BF16 R12, R20.reuse, R26, R12 ;  /* 0x0000001a140c723c */ /* 0x040fe2000004180c */
[----:B------:R-:W2:Y:S03]  /*19c10*/  LDSM.16.MT88.4 R24, [R161+0xa000] ;  /* 0x00a00000a118783b */ /* 0x000ea60000004200 */
[----:B------:R-:W-:Y:S01]  /*19c20*/  MUFU.EX2 R56, R56 ;  /* 0x0000003800387308 */ /* 0x000fe20000000800 */
[----:B------:R-:W-:Y:S04]  /*19c30*/  FADD.FTZ R137, R137, R106 ;  /* 0x0000006a89897221 */ /* 0x000fe80000010000 */
[----:B------:R-:W-:Y:S01]  /*19c40*/  FADD.FTZ R138, R138, R137 ;  /* 0x000000898a8a7221 */ /* 0x000fe20000010000 */
[C---:B----4-:R-:W-:Y:S04]  /*19c50*/  HMMA.16816.F32.BF16 R100, R20.reuse, R32, R100 ;  /* 0x000000201464723c */ /* 0x050fe80000041864 */
[----:B------:R-:W-:Y:S01]  /*19c60*/  MUFU.EX2 R7, R104 ;  /* 0x0000006800077308 */ /* 0x000fe20000000800 */
[--C-:B-1----:R-:W-:Y:S01]  /*19c70*/  FFMA.FTZ R107, R63, UR4, -R141.reuse ;  /* 0x000000043f6b7c23 */ /* 0x102fe2000801088d */
[----:B------:R-:W-:Y:S02]  /*19c80*/  FFMA.FTZ R141, R67, UR4, -R141 ;  /* 0x00000004438d7c23 */ /* 0x000fe4000801088d */
[----:B------:R-:W-:Y:S01]  /*19c90*/  HMMA.16816.F32.BF16 R16, R20, R34, R16 ;  /* 0x000000221410723c */ /* 0x000fe20000041810 */
[----:B------:R-:W1:Y:S05]  /*19ca0*/  LDSM.16.MT88.4 R32, [R161+0xc000] ;  /* 0x00c00000a120783b */ /* 0x000e6a0000004200 */
[----:B------:R-:W-:Y:S01]  /*19cb0*/  MUFU.EX2 R63, R109 ;  /* 0x0000006d003f7308 */ /* 0x000fe20000000800 */
[----:B------:R-:W-:Y:S02]  /*19cc0*/  F2FP.BF16.F32.PACK_AB R20, R156, R153 ;  /* 0x000000999c14723e */ /* 0x000fe400000010ff */
[C---:B------:R-:W-:Y:S01]  /*19cd0*/  F2FP.BF16.F32.PACK_AB R21, R155.reuse, R158 ;  /* 0x0000009e9b15723e */ /* 0x040fe200000010ff */
[----:B------:R-:W-:Y:S01]  /*19ce0*/  FADD.FTZ R158, R158, R151 ;  /* 0x000000979e9e7221 */ /* 0x000fe20000010000 */
[----:B------:R-:W-:Y:S02]  /*19cf0*/  F2FP.BF16.F32.PACK_AB R22, R184, R157 ;  /* 0x0000009db816723e */ /* 0x000fe400000010ff */
[C---:B-----5:R-:W-:Y:S03]  /*19d00*/  F2FP.BF16.F32.PACK_AB R23, R48.reuse, R159 ;  /* 0x0000009f3017723e */ /* 0x060fe600000010ff */
[----:B------:R-:W4:Y:S01]  /*19d10*/  MUFU.EX2 R181, R146 ;  /* 0x0000009200b57308 */ /* 0x000f220000000800 */
[----:B------:R-:W-:Y:S04]  /*19d20*/  FADD.FTZ R158, R155, R158 ;  /* 0x0000009e9b9e7221 */ /* 0x000fe80000010000 */
[----:B------:R-:W-:Y:S01]  /*19d30*/  FADD.FTZ R159, R159, R158 ;  /* 0x0000009e9f9f7221 */ /* 0x000fe20000010000 */
[C---:B---3--:R-:W-:Y:S04]  /*19d40*/  HMMA.16816.F32.BF16 R8, R20.reuse, R28, R8 ;  /* 0x0000001c1408723c */ /* 0x048fe80000041808 */
[----:B------:R-:W-:Y:S01]  /*19d50*/  MUFU.EX2 R65, R65 ;  /* 0x0000004100417308 */ /* 0x000fe20000000800 */
[----:B------:R-:W-:Y:S03]  /*19d60*/  FADD.FTZ R48, R48, R159 ;  /* 0x0000009f30307221 */ /* 0x000fe60000010000 */
[C---:B------:R-:W-:Y:S01]  /*19d70*/  HMMA.16816.F32.BF16 R68, R20.reuse, R30, R68 ;  /* 0x0000001e1444723c */ /* 0x040fe20000041844 */
[----:B------:R-:W3:Y:S05]  /*19d80*/  LDSM.16.MT88.4 R28, [R162+0xe000] ;  /* 0x00e00000a21c783b */ /* 0x000eea0000004200 */
[----:B------:R-:W-:Y:S01]  /*19d90*/  MUFU.EX2 R182, R141 ;  /* 0x0000008d00b67308 */ /* 0x000fe20000000800 */
[----:B----4-:R-:W-:Y:S01]  /*19da0*/  F2FP.BF16.F32.PACK_AB R106, R181, R64 ;  /* 0x00000040b56a723e */ /* 0x010fe200000010ff */
[C---:B--2---:R-:W-:Y:S08]  /*19db0*/  HMMA.16816.F32.BF16 R72, R20.reuse, R24, R72 ;  /* 0x000000181448723c */ /* 0x044ff00000041848 */
[C---:B------:R-:W-:Y:S01]  /*19dc0*/  HMMA.16816.F32.BF16 R76, R20.reuse, R26, R76 ;  /* 0x0000001a144c723c */ /* 0x040fe2000004184c */
[----:B------:R-:W2:Y:S07]  /*19dd0*/  LDSM.16.MT88.4 R24, [R161+0xe000] ;  /* 0x00e00000a118783b */ /* 0x000eae0000004200 */
[C---:B------:R-:W-:Y:S08]  /*19de0*/  HMMA.16816.F32.BF16 R80, R20.reuse, R36, R80 ;  /* 0x000000241450723c */ /* 0x040ff00000041850 */
[C---:B------:R-:W-:Y:S01]  /*19df0*/  HMMA.16816.F32.BF16 R84, R20.reuse, R38, R84 ;  /* 0x000000261454723c */ /* 0x040fe20000041854 */
[----:B------:R-:W-:Y:S07]  /*19e00*/  LDSM.16.MT88.4 R36, [R162+0xc400] ;  /* 0x00c40000a224783b */ /* 0x000fee0000004200 */
[C---:B-1----:R-:W-:Y:S08]  /*19e10*/  HMMA.16816.F32.BF16 R88, R20.reuse, R32, R88 ;  /* 0x000000201458723c */ /* 0x042ff00000041858 */
[C---:B------:R-:W-:Y:S01]  /*19e20*/  HMMA.16816.F32.BF16 R92, R20.reuse, R34, R92 ;  /* 0x00000022145c723c */ /* 0x040fe2000004185c */
[----:B------:R-:W-:Y:S07]  /*19e30*/  LDSM.16.MT88.4 R32, [R161+0xa400] ;  /* 0x00a40000a120783b */ /* 0x000fee0000004200 */
[C---:B---3--:R-:W-:Y:S08]  /*19e40*/  HMMA.16816.F32.BF16 R96, R20.reuse, R28, R96 ;  /* 0x0000001c1460723c */ /* 0x048ff00000041860 */
        /* <DEDUP_REMOVED lines=11> */
[----:B------:R-:W-:Y:S04]  /*19f00*/  FADD.FTZ R50, R50, R53 ;  /* 0x0000003532327221 */ /* 0x000fe80000010000 */
[----:B------:R-:W-:Y:S01]  /*19f10*/  FADD.FTZ R50, R51, R50 ;  /* 0x0000003233327221 */ /* 0x000fe20000010000 */
[C---:B-1----:R-:W-:Y:S08]  /*19f20*/  HMMA.16816.F32.BF16 R8, R20.reuse, R28, R8 ;  /* 0x0000001c1408723c */ /* 0x042ff00000041808 */
[C---:B------:R-:W-:Y:S01]  /*19f30*/  HMMA.16816.F32.BF16 R68, R20.reuse, R30, R68 ;  /* 0x0000001e1444723c */ /* 0x040fe20000041844 */
[----:B------:R-:W1:Y:S07]  /*19f40*/  LDSM.16.MT88.4 R28, [R161+0xe400] ;  /* 0x00e40000a11c783b */ /* 0x000e6e0000004200 */
[C---:B------:R-:W-:Y:S08]  /*19f50*/  HMMA.16816.F32.BF16 R72, R20.reuse, R32, R72 ;  /* 0x000000201448723c */ /* 0x040ff00000041848 */
[C---:B------:R-:W-:Y:S01]  /*19f60*/  HMMA.16816.F32.BF16 R76, R20.reuse, R34, R76 ;  /* 0x00000022144c723c */ /* 0x040fe2000004184c */
[----:B------:R-:W-:Y:S07]  /*19f70*/  LDSM.16.MT88.4 R32, [R161+0xa800] ;  /* 0x00a80000a120783b */ /* 0x000fee0000004200 */
        /* <DEDUP_REMOVED lines=8> */
[----:B------:R-:W3:Y:S07]  /*1a000*/  LDSM.16.MT88.4 R40, [R161+0xc800] ;  /* 0x00c80000a128783b */ /* 0x000eee0000004200 */
[C---:B-1----:R-:W-:Y:S08]  /*1a010*/  HMMA.16816.F32.BF16 R100, R20.reuse, R28, R100 ;  /* 0x0000001c1464723c */ /* 0x042ff00000041864 */
[----:B------:R-:W-:Y:S01]  /*1a020*/  HMMA.16816.F32.BF16 R16, R20, R30, R16 ;  /* 0x0000001e1410723c */ /* 0x000fe20000041810 */
[----:B------:R-:W1:Y:S02]  /*1a030*/  LDSM.16.MT88.4 R28, [R161+0xe800] ;  /* 0x00e80000a11c783b */ /* 0x000e640000004200 */
[----:B------:R-:W-:Y:S02]  /*1a040*/  F2FP.BF16.F32.PACK_AB R20, R54, R3 ;  /* 0x000000033614723e */ /* 0x000fe400000010ff */
[----:B------:R-:W-:Y:S01]  /*1a050*/  F2FP.BF16.F32.PACK_AB R21, R58, R55 ;  /* 0x000000373a15723e */ /* 0x000fe200000010ff */
[----:B------:R-:W-:Y:S01]  /*1a060*/  FADD.FTZ R55, R55, R50 ;  /* 0x0000003237377221 */ /* 0x000fe20000010000 */
[----:B------:R-:W-:Y:S02]  /*1a070*/  F2FP.BF16.F32.PACK_AB R22, R62, R59 ;  /* 0x0000003b3e16723e */ /* 0x000fe400000010ff */
[C---:B------:R-:W-:Y:S01]  /*1a080*/  F2FP.BF16.F32.PACK_AB R23, R63.reuse, R66 ;  /* 0x000000423f17723e */ /* 0x040fe200000010ff */
[----:B------:R-:W-:Y:S04]  /*1a090*/  FADD.FTZ R55, R58, R55 ;  /* 0x000000373a377221 */ /* 0x000fe80000010000 */
[----:B------:R-:W-:Y:S02]  /*1a0a0*/  FADD.FTZ R66, R66, R55 ;  /* 0x0000003742427221 */ /* 0x000fe40000010000 */
[C---:B--2---:R-:W-:Y:S03]  /*1a0b0*/  HMMA.16816.F32.BF16 R8, R20.reuse, R24, R8 ;  /* 0x000000181408723c */ /* 0x044fe60000041808 */
[----:B------:R-:W-:Y:S05]  /*1a0c0*/  FADD.FTZ R66, R63, R66 ;  /* 0x000000423f427221 */ /* 0x000fea0000010000 */
[C---:B------:R-:W-:Y:S01]  /*1a0d0*/  HMMA.16816.F32.BF16 R68, R20.reuse, R26, R68 ;  /* 0x0000001a1444723c */ /* 0x040fe20000041844 */
[----:B------:R-:W2:Y:S07]  /*1a0e0*/  LDSM.16.MT88.4 R24, [R162+0xac00] ;  /* 0x00ac0000a218783b */ /* 0x000eae0000004200 */
[C---:B------:R-:W-:Y:S08]  /*1a0f0*/  HMMA.16816.F32.BF16 R72, R20.reuse, R32, R72 ;  /* 0x000000201448723c */ /* 0x040ff00000041848 */
[C---:B------:R-:W-:Y:S01]  /*1a100*/  HMMA.16816.F32.BF16 R76, R20.reuse, R34, R76 ;  /* 0x00000022144c723c */ /* 0x040fe2000004184c */
[----:B------:R-:W4:Y:S07]  /*1a110*/  LDSM.16.MT88.4 R32, [R161+0xac00] ;  /* 0x00ac0000a120783b */ /* 0x000f2e0000004200 */
[C---:B------:R-:W-:Y:S01]  /*1a120*/  HMMA.16816.F32.BF16 R80, R20.reuse, R36, R80 ;  /* 0x000000241450723c */ /* 0x040fe20000041850 */
[----:B------:R5:W-:Y:S07]  /*1a130*/  MUFU.EX2 R37, R108 ;  /* 0x0000006c00257308 */ /* 0x000bee0000000800 */
[C---:B------:R-:W-:Y:S03]  /*1a140*/  HMMA.16816.F32.BF16 R84, R20.reuse, R38, R84 ;  /* 0x000000261454723c */ /* 0x040fe60000041854 */
[----:B------:R-:W1:Y:S05]  /*1a150*/  MUFU.EX2 R36, R61 ;  /* 0x0000003d00247308 */ /* 0x000e6a0000000800 */
[C---:B---3--:R-:W-:Y:S05]  /*1a160*/  HMMA.16816.F32.BF16 R88, R20.reuse, R40, R88 ;  /* 0x000000281458723c */ /* 0x048fea0000041858 */
[----:B------:R-:W3:Y:S01]  /*1a170*/  MUFU.EX2 R38, R107 ;  /* 0x0000006b00267308 */ /* 0x000ee20000000800 */
[----:B-----5:R-:W-:Y:S02]  /*1a180*/  LDSM.16.MT88.4 R108, [R162+0xec00] ;  /* 0x00ec0000a26c783b */ /* 0x020fe40000004200 */
[C---:B------:R-:W-:Y:S03]  /*1a190*/  HMMA.16816.F32.BF16 R92, R20.reuse, R42, R92 ;  /* 0x0000002a145c723c */ /* 0x040fe6000004185c */
[----:B-1----:R-:W-:Y:S05]  /*1a1a0*/  F2FP.BF16.F32.PACK_AB R104, R36, R7 ;  /* 0x000000072468723e */ /* 0x002fea00000010ff */
[C---:B------:R-:W-:Y:S03]  /*1a1b0*/  HMMA.16816.F32.BF16 R96, R20.reuse, R44, R96 ;  /* 0x0000002c1460723c */ /* 0x040fe60000041860 */
[----:B---3--:R-:W-:Y:S01]  /*1a1c0*/  F2FP.BF16.F32.PACK_AB R105, R38, R37 ;  /* 0x000000252669723e */ /* 0x008fe200000010ff */
[----:B------:R-:W-:Y:S01]  /*1a1d0*/  FADD.FTZ R37, R37, R66 ;  /* 0x0000004225257221 */ /* 0x000fe20000010000 */
[----:B------:R-:W-:Y:S03]  /*1a1e0*/  F2FP.BF16.F32.PACK_AB R107, R182, R65 ;  /* 0x00000041b66b723e */ /* 0x000fe600000010ff */
[C---:B------:R-:W-:Y:S03]  /*1a1f0*/  HMMA.16816.F32.BF16 R12, R20.reuse, R46, R12 ;  /* 0x0000002e140c723c */ /* 0x040fe6000004180c */
[----:B------:R-:W-:Y:S04]  /*1a200*/  FADD.FTZ R38, R38, R37 ;  /* 0x0000002526267221 */ /* 0x000fe80000010000 */
[----:B------:R-:W-:Y:S01]  /*1a210*/  FADD.FTZ R65, R65, R38 ;  /* 0x0000002641417221 */ /* 0x000fe20000010000 */
[C---:B------:R-:W-:Y:S03]  /*1a220*/  HMMA.16816.F32.BF16 R100, R20.reuse, R28, R100 ;  /* 0x0000001c1464723c */ /* 0x040fe60000041864 */
[----:B------:R-:W-:Y:S01]  /*1a230*/  FADD.FTZ R29, R129, R138 ;  /* 0x0000008a811d7221 */ /* 0x000fe20000010000 */
[----:B------:R-:W-:Y:S03]  /*1a240*/  FADD.FTZ R182, R182, R65 ;  /* 0x00000041b6b67221 */ /* 0x000fe60000010000 */
[----:B------:R-:W-:Y:S01]  /*1a250*/  FADD.FTZ R29, R140, R29 ;  /* 0x0000001d8c1d7221 */ /* 0x000fe20000010000 */
[----:B------:R-:W-:Y:S01]  /*1a260*/  HMMA.16816.F32.BF16 R16, R20, R30, R16 ;  /* 0x0000001e1410723c */ /* 0x000fe20000041810 */
[----:B------:R-:W1:Y:S02]  /*1a270*/  LDSM.16.MT88.4 R20, [R162+0xcc00] ;  /* 0x00cc0000a214783b */ /* 0x000e640000004200 */
[----:B------:R-:W-:Y:S04]  /*1a280*/  FADD.FTZ R6, R132, R29 ;  /* 0x0000001d84067221 */ /* 0x000fe80000010000 */
[----:B------:R-:W-:Y:S01]  /*1a290*/  FADD.FTZ R6, R135, R6 ;  /* 0x0000000687067221 */ /* 0x000fe20000010000 */
[C---:B--2---:R-:W-:Y:S01]  /*1a2a0*/  HMMA.16816.F32.BF16 R112, R104.reuse, R24, R8 ;  /* 0x000000186870723c */ /* 0x044fe20000041808 */
[----:B------:R-:W2:Y:S04]  /*1a2b0*/  LDSM.16.MT88.4 R8, [R161+0xcc00] ;  /* 0x00cc0000a108783b */ /* 0x000ea80000004200 */
[----:B------:R-:W-:Y:S03]  /*1a2c0*/  FADD.FTZ R143, R143, R6 ;  /* 0x000000068f8f7221 */ /* 0x000fe60000010000 */
[C---:B------:R-:W-:Y:S03]  /*1a2d0*/  HMMA.16816.F32.BF16 R68, R104.reuse, R26, R68 ;  /* 0x0000001a6844723c */ /* 0x040fe60000041844 */
[----:B------:R-:W-:Y:S04]  /*1a2e0*/  FADD.FTZ R124, R124, R143 ;  /* 0x0000008f7c7c7221 */ /* 0x000fe80000010000 */
[----:B------:R-:W-:Y:S01]  /*1a2f0*/  FADD.FTZ R127, R127, R124 ;  /* 0x0000007c7f7f7221 */ /* 0x000fe20000010000 */
[C---:B----4-:R-:W-:Y:S03]  /*1a300*/  HMMA.16816.F32.BF16 R72, R104.reuse, R32, R72 ;  /* 0x000000206848723c */ /* 0x050fe60000041848 */
        /* <DEDUP_REMOVED lines=8> */
[C---:B------:R-:W-:Y:S01]  /*1a390*/  HMMA.16816.F32.BF16 R84, R104.reuse, R22, R84 ;  /* 0x000000166854723c */ /* 0x040fe20000041854 */
[----:B------:R-:W1:Y:S02]  /*1a3a0*/  LDSM.16.MT88.4 R20, [R161+0xec00] ;  /* 0x00ec0000a114783b */ /* 0x000e640000004200 */
[----:B------:R-:W-:Y:S04]  /*1a3b0*/  FADD.FTZ R184, R184, R157 ;  /* 0x0000009db8b87221 */ /* 0x000fe80000010000 */
[----:B------:R-:W-:Y:S01]  /*1a3c0*/  FADD.FTZ R49, R49, R184 ;  /* 0x000000b831317221 */ /* 0x000fe20000010000 */
[C---:B--2---:R-:W-:Y:S03]  /*1a3d0*/  HMMA.16816.F32.BF16 R88, R104.reuse, R8, R88 ;  /* 0x000000086858723c */ /* 0x044fe60000041858 */
[----:B------:R-:W-:Y:S04]  /*1a3e0*/  FADD.FTZ R52, R52, R49 ;  /* 0x0000003134347221 */ /* 0x000fe80000010000 */
[----:B------:R-:W-:Y:S01]  /*1a3f0*/  FADD.FTZ R57, R57, R52 ;  /* 0x0000003439397221 */ /* 0x000fe20000010000 */
[C---:B------:R-:W-:Y:S03]  /*1a400*/  HMMA.16816.F32.BF16 R92, R104.reuse, R10, R92 ;  /* 0x0000000a685c723c */ /* 0x040fe6000004185c */
        /* <DEDUP_REMOVED lines=11> */
[----:B------:R-:W-:Y:S03]  /*1a4c0*/  HMMA.16816.F32.BF16 R104, R104, R22, R16 ;  /* 0x000000166868723c */ /* 0x000fe60000041810 */
[----:B------:R-:W-:Y:S01]  /*1a4d0*/  MOV R3, R0 ;  /* 0x0000000000037202 */ /* 0x000fe20000000f00 */
[----:B------:R-:W-:Y:S04]  /*1a4e0*/  FADD.FTZ R181, R181, R64 ;  /* 0x00000040b5b57221 */ /* 0x000fe80000010000 */
[----:B------:R-:W-:Y:S01]  /*1a4f0*/  @!UPT UIADD3 URZ, UPT, UPT, URZ, URZ, URZ ;  /* 0x000000fffffff290 */ /* 0x000fe2000fffe0ff */
[----:B------:R-:W-:Y:S11]  /*1a500*/  @P0 BRA `(.L_x_731) ;  /* 0xffffffc4007c0947 */ /* 0x000ff6000383ffff */
.L_x_727:
[----:B------:R-:W1:Y:S01]  /*1a510*/  SHFL.BFLY PT, R10, R181, 0x2, 0x1f ;  /* 0x0c401f00b50a7f89 */ /* 0x000e6200000e0000 */
[----:B------:R-:W2:Y:S01]  /*1a520*/  S2UR UR4, SR_CgaCtaId ;  /* 0x00000000000479c3 */ /* 0x000ea20000008800 */
[C---:B------:R-:W-:Y:S01]  /*1a530*/  SHF.L.U32 R4, R160.reuse, 0x1, RZ ;  /* 0x00000001a0047819 */ /* 0x040fe200000006ff */
[----:B------:R-:W-:Y:S01]  /*1a540*/  UMOV UR5, 0x400 ;  /* 0x0000040000057882 */ /* 0x000fe20000000000 */
[----:B------:R-:W3:Y:S01]  /*1a550*/  SHFL.BFLY PT, R11, R182, 0x2, 0x1f ;  /* 0x0c401f00b60b7f89 */ /* 0x000ee200000e0000 */
[----:B------:R-:W-:Y:S01]  /*1a560*/  SHF.L.U32 R3, R160, 0x4, RZ ;  /* 0x00000004a0037819 */ /* 0x000fe200000006ff */
[----:B------:R-:W4:Y:S01]  /*1a570*/  LDCU.64 UR8, c[0x0][0x408] ;  /* 0x00008100ff0877ac */ /* 0x000f220008000a00 */
[----:B------:R-:W-:Y:S01]  /*1a580*/  LOP3.LUT R4, R4, 0x6, RZ, 0xc0, !PT ;  /* 0x0000000604047812 */ /* 0x000fe200078ec0ff */
[----:B------:R-:W-:Y:S01]  /*1a590*/  BSSY.RECONVERGENT B0, `(.L_x_732) ;  /* 0x00000ab000007945 */ /* 0x000fe20003800200 */
[----:B------:R-:W-:Y:S01]  /*1a5a0*/  SHF.L.U32 R5, R160, 0x3, RZ ;  /* 0x00000003a0057819 */ /* 0x000fe200000006ff */
[----:B------:R-:W5:Y:S01]  /*1a5b0*/  LDC R21, c[0x0][0x434] ;  /* 0x00010d00ff157b82 */ /* 0x000f620000000800 */
[----:B------:R-:W-:-:S02]  /*1a5c0*/  LOP3.LUT R4, R4, 0x3e00, R3, 0xf8, !PT ;  /* 0x00003e0004047812 */ /* 0x000fc400078ef803 */
[----:B------:R-:W-:Y:S02]  /*1a5d0*/  LOP3.LUT R3, R5, 0xc0, RZ, 0xc0, !PT ;  /* 0x000000c005037812 */ /* 0x000fe400078ec0ff */
[----:B------:R-:W-:Y:S02]  /*1a5e0*/  LOP3.LUT R4, R4, 0x20, R5, 0xf8, !PT ;  /* 0x0000002004047812 */ /* 0x000fe400078ef805 */
[----:B------:R-:W-:Y:S02]  /*1a5f0*/  LOP3.LUT R3, R3, 0x18, R160, 0xf8, !PT ;  /* 0x0000001803037812 */ /* 0x000fe400078ef8a0 */
[----:B------:R-:W-:Y:S02]  /*1a600*/  ISETP.NE.AND P1, PT, R170, -0x1, PT ;  /* 0xffffffffaa00780c */ /* 0x000fe40003f25270 */
[----:B------:R-:W-:Y:S02]  /*1a610*/  LOP3.LUT R3, R4, R3, RZ, 0xfc, !PT ;  /* 0x0000000304037212 */ /* 0x000fe400078efcff */
[----:B------:R-:W-:Y:S01]  /*1a620*/  SHF.L.U32 R4, R160, 0x2, RZ ;  /* 0x00000002a0047819 */ /* 0x000fe200000006ff */
[----:B-1----:R-:W-:Y:S01]  /*1a630*/  FADD.FTZ R10, R10, R181 ;  /* 0x000000b50a0a7221 */ /* 0x002fe20000010000 */
[----:B--2---:R-:W-:Y:S01]  /*1a640*/  ULEA UR4, UR4, UR5, 0x18 ;  /* 0x0000000504047291 */ /* 0x004fe2000f8ec0ff */
[----:B------:R-:W-:Y:S01]  /*1a650*/  LOP3.LUT P5, RZ, R160, 0x3, RZ, 0xc0, !PT ;  /* 0x00000003a0ff7812 */ /* 0x000fe200078ac0ff */
[----:B---3--:R-:W-:-:S02]  /*1a660*/  FADD.FTZ R11, R11, R182 ;  /* 0x000000b60b0b7221 */ /* 0x008fc40000010000 */
[----:B------:R-:W1:Y:S02]  /*1a670*/  SHFL.BFLY PT, R7, R10, 0x1, 0x1f ;  /* 0x0c201f000a077f89 */ /* 0x000e6400000e0000 */
[----:B------:R-:W-:Y:S02]  /*1a680*/  LEA R3, R3, UR4, 0x1 ;  /* 0x0000000403037c11 */ /* 0x000fe4000f8e08ff */
[----:B------:R-:W2:Y:S01]  /*1a690*/  SHFL.BFLY PT, R6, R11, 0x1, 0x1f ;  /* 0x0c201f000b067f89 */ /* 0x000ea200000e0000 */
[----:B-1----:R-:W-:Y:S01]  /*1a6a0*/  FADD.FTZ R7, R10, R7 ;  /* 0x000000070a077221 */ /* 0x002fe20000010000 */
[C---:B------:R-:W-:Y:S02]  /*1a6b0*/  LOP3.LUT R10, R4.reuse, 0x20, RZ, 0xc0, !PT ;  /* 0x00000020040a7812 */ /* 0x040fe400078ec0ff */
[----:B------:R-:W-:Y:S01]  /*1a6c0*/  LOP3.LUT R4, R4, 0x40, RZ, 0xc0, !PT ;  /* 0x0000004004047812 */ /* 0x000fe200078ec0ff */
[----:B--2---:R-:W-:Y:S01]  /*1a6d0*/  FADD.FTZ R6, R11, R6 ;  /* 0x000000060b067221 */ /* 0x004fe20000010000 */
[----:B------:R-:W1:Y:S01]  /*1a6e0*/  MUFU.RCP R9, R7 ;  /* 0x0000000700097308 */ /* 0x000e620000001000 */
[----:B------:R-:W-:-:S02]  /*1a6f0*/  FSETP.NE.FTZ.AND P4, PT, R7, RZ, PT ;  /* 0x000000ff0700720b */ /* 0x000fc40003f95000 */
[C---:B------:R-:W-:Y:S02]  /*1a700*/  IADD3 R11, PT, PT, R3.reuse, -R10, RZ ;  /* 0x8000000a030b7210 */ /* 0x040fe40007ffe0ff */
[----:B------:R-:W-:Y:S02]  /*1a710*/  FSETP.NE.FTZ.AND P3, PT, R6, RZ, PT ;  /* 0x000000ff0600720b */ /* 0x000fe40003f75000 */
[-C--:B------:R-:W-:Y:S01]  /*1a720*/  IADD3 R15, PT, PT, R3, -R4.reuse, RZ ;  /* 0x80000004030f7210 */ /* 0x080fe20007ffe0ff */
[----:B------:R-:W2:Y:S01]  /*1a730*/  MUFU.RCP R8, R6 ;  /* 0x0000000600087308 */ /* 0x000ea20000001000 */
[----:B------:R-:W-:Y:S02]  /*1a740*/  IADD3 R13, PT, PT, R11, -R4, RZ ;  /* 0x800000040b0d7210 */ /* 0x000fe40007ffe0ff */
[----:B------:R-:W3:Y:S05]  /*1a750*/  @!P1 LDC.64 R4, c[0x0][0x400] ;  /* 0x00010000ff049b82 */ /* 0x000eea0000000a00 */
[----:B------:R-:W4:Y:S01]  /*1a760*/  @P4 MUFU.LG2 R7, R7 ;  /* 0x0000000700074308 */ /* 0x000f220000000c00 */
[----:B-1----:R-:W-:-:S02]  /*1a770*/  FSEL R9, R9, 1, P4 ;  /* 0x3f80000009097808 */ /* 0x002fc40002000000 */
[----:B------:R-:W1:Y:S03]  /*1a780*/  @P4 LDC R23, c[0x0][0x458] ;  /* 0x00011600ff174b82 */ /* 0x000e660000000800 */
[C---:B------:R-:W-:Y:S01]  /*1a790*/  FMUL.FTZ R112, R9.reuse, R112 ;  /* 0x0000007009707220 */ /* 0x040fe20000410000 */
[C---:B------:R-:W-:Y:S01]  /*1a7a0*/  FMUL.FTZ R113, R9.reuse, R113 ;  /* 0x0000007109717220 */ /* 0x040fe20000410000 */
[C---:B------:R-:W-:Y:S01]  /*1a7b0*/  FMUL.FTZ R68, R9.reuse, R68 ;  /* 0x0000004409447220 */ /* 0x040fe20000410000 */
[----:B--2---:R-:W-:Y:S01]  /*1a7c0*/  FSEL R8, R8, 1, P3 ;  /* 0x3f80000008087808 */ /* 0x004fe20001800000 */
        /* <DEDUP_REMOVED lines=21> */
[----:B------:R-:W-:Y:S01]  /*1a920*/  F2FP.BF16.F32.PACK_AB R112, R113, R112 ;  /* 0x000000707170723e */ /* 0x000fe200000010ff */
[----:B------:R-:W-:Y:S01]  /*1a930*/  FMUL.FTZ R88, R9, R88 ;  /* 0x0000005809587220 */ /* 0x000fe20000410000 */
[----:B------:R-:W-:Y:S01]  /*1a940*/  F2FP.BF16.F32.PACK_AB R114, R115, R114 ;  /* 0x000000727372723e */ /* 0x000fe200000010ff */
        /* <DEDUP_REMOVED lines=24> */
[C---:B------:R-:W-:Y:S01]  /*1aad0*/  FMUL.FTZ R101, R9.reuse, R101 ;  /* 0x0000006509657220 */ /* 0x040fe20000410000 */
[----:B------:R-:W-:Y:S01]  /*1aae0*/  FMUL.FTZ R104, R9, R104 ;  /* 0x0000006809687220 */ /* 0x000fe20000410000 */
[C---:B------:R-:W-:Y:S01]  /*1aaf0*/  FMUL.FTZ R102, R8.reuse, R102 ;  /* 0x0000006608667220 */ /* 0x040fe20000410000 */
[C---:B------:R-:W-:Y:S01]  /*1ab00*/  FMUL.FTZ R103, R8.reuse, R103 ;  /* 0x0000006708677220 */ /* 0x040fe20000410000 */
[----:B------:R-:W-:Y:S01]  /*1ab10*/  F2FP.BF16.F32.PACK_AB R84, R85, R84 ;  /* 0x000000545554723e */ /* 0x000fe200000010ff */
[----:B------:R-:W-:Y:S01]  /*1ab20*/  STS [R3], R112 ;  /* 0x0000007003007388 */ /* 0x000fe20000000800 */
[----:B------:R-:W-:Y:S01]  /*1ab30*/  F2FP.BF16.F32.PACK_AB R86, R87, R86 ;  /* 0x000000565756723e */ /* 0x000fe200000010ff */
[----:B------:R-:W-:Y:S01]  /*1ab40*/  FMUL.FTZ R9, R9, R105 ;  /* 0x0000006909097220 */ /* 0x000fe20000410000 */
[C---:B------:R-:W-:Y:S01]  /*1ab50*/  FMUL.FTZ R106, R8.reuse, R106 ;  /* 0x0000006a086a7220 */ /* 0x040fe20000410000 */
[----:B------:R-:W-:Y:S01]  /*1ab60*/  STS [R3+0x200], R114 ;  /* 0x0002007203007388 */ /* 0x000fe20000000800 */
[----:B------:R-:W-:Y:S01]  /*1ab70*/  FMUL.FTZ R107, R8, R107 ;  /* 0x0000006b086b7220 */ /* 0x000fe20000410000 */
[----:B------:R-:W-:Y:S01]  /*1ab80*/  F2FP.BF16.F32.PACK_AB R88, R89, R88 ;  /* 0x000000585958723e */ /* 0x000fe200000010ff */
[----:B------:R-:W2:Y:S01]  /*1ab90*/  LDC.U8 R8, c[0x0][0x548] ;  /* 0x00015200ff087b82 */ /* 0x000ea20000000000 */
[----:B------:R-:W-:Y:S01]  /*1aba0*/  F2FP.BF16.F32.PACK_AB R90, R91, R90 ;  /* 0x0000005a5b5a723e */ /* 0x000fe200000010ff */
[----:B------:R-:W-:Y:S01]  /*1abb0*/  STS [R11+0x10], R68 ;  /* 0x000010440b007388 */ /* 0x000fe20000000800 */
[----:B------:R-:W-:Y:S01]  /*1abc0*/  F2FP.BF16.F32.PACK_AB R92, R93, R92 ;  /* 0x0000005c5d5c723e */ /* 0x000fe200000010ff */
[----:B------:R-:W3:Y:S01]  /*1abd0*/  @P3 MUFU.LG2 R6, R6 ;  /* 0x0000000600063308 */ /* 0x000ee20000000c00 */
[----:B------:R-:W-:Y:S01]  /*1abe0*/  F2FP.BF16.F32.PACK_AB R94, R95, R94 ;  /* 0x0000005e5f5e723e */ /* 0x000fe200000010ff */
[----:B------:R-:W-:Y:S01]  /*1abf0*/  STS [R11+0x210], R70 ;  /* 0x000210460b007388 */ /* 0x000fe20000000800 */
[----:B------:R-:W-:Y:S01]  /*1ac00*/  F2FP.BF16.F32.PACK_AB R96, R97, R96 ;  /* 0x000000606160723e */ /* 0x000fe200000010ff */
[----:B----4-:R-:W-:Y:S01]  /*1ac10*/  @P4 FMUL.FTZ R7, R7, 0.69314718246459960938 ;  /* 0x3f31721807074820 */ /* 0x010fe20000410000 */
        /* <DEDUP_REMOVED lines=11> */
[----:B--2---:R-:W-:-:S03]  /*1acd0*/  ISETP.NE.AND P2, PT, R8, RZ, PT ;  /* 0x000000ff0800720c */ /* 0x004fc60003f45270 */
[----:B------:R-:W-:Y:S01]  /*1ace0*/  STS [R3+0x1000], R80 ;  /* 0x0010005003007388 */ /* 0x000fe20000000800 */
[----:B------:R-:W2:Y:S01]  /*1acf0*/  @P1 LDC.64 R8, c[0x0][0x408] ;  /* 0x00010200ff081b82 */ /* 0x000ea20000000a00 */
[C---:B------:R-:W-:Y:S02]  /*1ad00*/  ISETP.NE.OR P0, PT, R170.reuse, -0x1, !P2 ;  /* 0xffffffffaa00780c */ /* 0x040fe40005705670 */
[----:B------:R-:W-:Y:S04]  /*1ad10*/  STS [R3+0x1200], R82 ;  /* 0x0012005203007388 */ /* 0x000fe80000000800 */
[----:B------:R-:W-:Y:S02]  /*1ad20*/  STS [R11+0x1010], R84 ;  /* 0x001010540b007388 */ /* 0x000fe40000000800 */
[----:B------:R-:W4:Y:S02]  /*1ad30*/  @!P2 LDC R10, c[0x0][0x3e0] ;  /* 0x0000f800ff0aab82 */ /* 0x000f240000000800 */
[----:B------:R-:W-:Y:S04]  /*1ad40*/  STS [R11+0x1210], R86 ;  /* 0x001210560b007388 */ /* 0x000fe80000000800 */
[----:B------:R-:W-:Y:S04]  /*1ad50*/  STS [R15+0x1020], R88 ;  /* 0x001020580f007388 */ /* 0x000fe80000000800 */
[----:B------:R-:W-:Y:S04]  /*1ad60*/  STS [R15+0x1220], R90 ;  /* 0x0012205a0f007388 */ /* 0x000fe80000000800 */
[----:B------:R-:W-:Y:S01]  /*1ad70*/  STS [R13+0x1030], R92 ;  /* 0x0010305c0d007388 */ /* 0x000fe20000000800 */
[----:B--2---:R-:W-:Y:S01]  /*1ad80*/  @P1 IMAD.WIDE.U32 R24, R170, R8, RZ ;  /* 0x00000008aa181225 */ /* 0x004fe200078e00ff */
[----:B------:R-:W-:-:S03]  /*1ad90*/  MOV R8, 0x7f800000 ;  /* 0x7f80000000087802 */ /* 0x000fc60000000f00 */
[----:B-1----:R-:W-:Y:S01]  /*1ada0*/  @P4 FFMA.FTZ R8, R2, R23, R7 ;  /* 0x0000001702084223 */ /* 0x002fe20000010007 */
[----:B------:R-:W-:Y:S04]  /*1adb0*/  STS [R13+0x1230], R94 ;  /* 0x0012305e0d007388 */ /* 0x000fe80000000800 */
[----:B------:R-:W-:Y:S01]  /*1adc0*/  STS [R3+0x2000], R96 ;  /* 0x0020006003007388 */ /* 0x000fe20000000800 */
[----:B----4-:R-:W-:-:S03]  /*1add0*/  @!P2 IMAD R10, R172, R10, R171 ;  /* 0x0000000aac0aa224 */ /* 0x010fc600078e02ab */
[----:B------:R-:W-:Y:S01]  /*1ade0*/  STS [R3+0x2200], R98 ;  /* 0x0022006203007388 */ /* 0x000fe20000000800 */
[----:B-----5:R-:W-:-:S03]  /*1adf0*/  @!P2 IMAD R10, R10, R21, RZ ;  /* 0x000000150a0aa224 */ /* 0x020fc600078e02ff */
[----:B------:R-:W-:Y:S04]  /*1ae00*/  STS [R11+0x2010], R108 ;  /* 0x0020106c0b007388 */ /* 0x000fe80000000800 */
[----:B------:R1:W-:Y:S04]  /*1ae10*/  STS [R11+0x2210], R110 ;  /* 0x0022106e0b007388 */ /* 0x0003e80000000800 */
[----:B------:R-:W-:Y:S04]  /*1ae20*/  STS [R15+0x2020], R100 ;  /* 0x002020640f007388 */ /* 0x000fe80000000800 */
[----:B------:R3:W-:Y:S04]  /*1ae30*/  STS [R15+0x2220], R102 ;  /* 0x002220660f007388 */ /* 0x0007e80000000800 */
[----:B------:R-:W-:Y:S04]  /*1ae40*/  STS [R13+0x2030], R104 ;  /* 0x002030680d007388 */ /* 0x000fe80000000800 */
[----:B------:R2:W-:Y:S01]  /*1ae50*/  STS [R13+0x2230], R106 ;  /* 0x0022306a0d007388 */ /* 0x0005e20000000800 */
[----:B------:R-:W-:Y:S08]  /*1ae60*/  BAR.SYNC.DEFER_BLOCKING 0x0 ;  /* 0x0000000000007b1d */ /* 0x000ff00000010000 */
[----:B-1----:R-:W1:Y:S01]  /*1ae70*/  @P3 LDC R11, c[0x0][0x458] ;  /* 0x00011600ff0b3b82 */ /* 0x002e620000000800 */
[----:B------:R-:W4:Y:S01]  /*1ae80*/  S2R R3, SR_TID.X ;  /* 0x0000000000037919 */ /* 0x000f220000002100 */
[----:B---3--:R-:W-:-:S06]  /*1ae90*/  @!P1 IMAD.WIDE.U32 R14, R172, R4, RZ ;  /* 0x00000004ac0e9225 */ /* 0x008fcc00078e00ff */
[----:B------:R-:W3:Y:S01]  /*1aea0*/  @P2 LDC R4, c[0x0][0x454] ;  /* 0x00011500ff042b82 */ /* 0x000ee20000000800 */
[----:B------:R-:W-:Y:S02]  /*1aeb0*/  @!P1 IMAD R5, R172, R5, R15 ;  /* 0x00000005ac059224 */ /* 0x000fe400078e020f */
[----:B------:R-:W-:Y:S01]  /*1aec0*/  @P1 IMAD R5, R170, R9, R25 ;  /* 0x00000009aa051224 */ /* 0x000fe200078e0219 */
[----:B------:R-:W-:Y:S01]  /*1aed0*/  MOV R9, 0x7f800000 ;  /* 0x7f80000000097802 */ /* 0x000fe20000000f00 */
[----:B--2---:R-:W-:Y:S01]  /*1aee0*/  @P3 FMUL.FTZ R13, R6, 0.69314718246459960938 ;  /* 0x3f317218060d3820 */ /* 0x004fe20000410000 */
[----:B------:R-:W-:Y:S01]  /*1aef0*/  @!P0 IMAD R170, R172, R21, RZ ;  /* 0x00000015acaa8224 */ /* 0x000fe200078e02ff */
[----:B------:R2:W2:Y:S02]  /*1af00*/  LDS.128 R16, [R175+0x800] ;  /* 0x00080000af107984 */ /* 0x0004a40000000c00 */
[----:B-1----:R-:W-:Y:S01]  /*1af10*/  @P3 FFMA.FTZ R9, R0, R11, R13 ;  /* 0x0000000b00093223 */ /* 0x002fe2000001000d */
[----:B---3--:R-:W-:Y:S01]  /*1af20*/  @P2 IMAD R10, R171, R4, R170 ;  /* 0x00000004ab0a2224 */ /* 0x008fe200078e02aa */
[----:B----4-:R-:W-:Y:S01]  /*1af30*/  SHF.R.U32.HI R3, RZ, 0x2, R3 ;  /* 0x00000002ff037819 */ /* 0x010fe20000011603 */
[----:B--2---:R-:W-:Y:S06]  /*1af40*/  @P5 BRA `(.L_x_733) ;  /* 0x00000000003c5947 */ /* 0x004fec0003800000 */
[----:B------:R-:W-:Y:S01]  /*1af50*/  SHF.R.U32.HI R160, RZ, 0x1, R160 ;  /* 0x00000001ffa07819 */ /* 0x000fe200000116a0 */
[----:B------:R-:W1:Y:S01]  /*1af60*/  LDCU.64 UR4, c[0x0][0x420] ;  /* 0x00008400ff0477ac */ /* 0x000e620008000a00 */
[----:B------:R-:W-:Y:S02]  /*1af70*/  IMAD.IADD R11, R173, 0x1, R10 ;  /* 0x00000001ad0b7824 */ /* 0x000fe400078e020a */
[----:B------:R-:W-:Y:S01]  /*1af80*/  LOP3.LUT R0, R160, 0x30, RZ, 0xc0, !PT ;  /* 0x00000030a0007812 */ /* 0x000fe200078ec0ff */
[----:B------:R-:W-:-:S03]  /*1af90*/  IMAD.IADD R7, R174, 0x1, -R173 ;  /* 0x00000001ae077824 */ /* 0x000fc600078e0aad */
[----:B------:R-:W-:-:S04]  /*1afa0*/  LOP3.LUT R0, R0, 0x7, R3, 0xf8, !PT ;  /* 0x0000000700007812 */ /* 0x000fc800078ef803 */
[C---:B------:R-:W-:Y:S01]  /*1afb0*/  IADD3 R2, P0, PT, R0.reuse, R11, RZ ;  /* 0x0000000b00027210 */ /* 0x040fe20007f1e0ff */
[C---:B------:R-:W-:Y:S01]  /*1afc0*/  VIADD R4, R0.reuse, 0x8 ;  /* 0x0000000800047836 */ /* 0x040fe20000000000 */
[-C--:B------:R-:W-:Y:S02]  /*1afd0*/  ISETP.GE.AND P3, PT, R0, R7.reuse, PT ;  /* 0x000000070000720c */ /* 0x080fe40003f66270 */
[----:B------:R-:W-:Y:S02]  /*1afe0*/  LEA.HI.X.SX32 R11, R11, RZ, 0x1, P0 ;  /* 0x000000ff0b0b7211 */ /* 0x000fe400000f0eff */
[----:B------:R-:W-:Y:S02]  /*1aff0*/  ISETP.GE.AND P2, PT, R4, R7, PT ;  /* 0x000000070400720c */ /* 0x000fe40003f46270 */
[----:B-1----:R-:W-:-:S04]  /*1b000*/  LEA R6, P0, R2, UR4, 0x2 ;  /* 0x0000000402067c11 */ /* 0x002fc8000f8010ff */
[----:B------:R-:W-:-:S05]  /*1b010*/  LEA.HI.X R7, R2, UR5, R11, 0x2, P0 ;  /* 0x0000000502077c11 */ /* 0x000fca00080f140b */
[----:B------:R1:W-:Y:S04]  /*1b020*/  @!P3 STG.E desc[UR6][R6.64], R8 ;  /* 0x000000080600b986 */ /* 0x0003e8000c101906 */
[----:B------:R1:W-:Y:S02]  /*1b030*/  @!P2 STG.E desc[UR6][R6.64+0x20], R9 ;  /* 0x000020090600a986 */ /* 0x0003e4000c101906 */
.L_x_733:
[----:B------:R-:W-:Y:S05]  /*1b040*/  BSYNC.RECONVERGENT B0 ;  /* 0x0000000000007941 */ /* 0x000fea0003800200 */
.L_x_732:
[----:B-1----:R-:W-:Y:S01]  /*1b050*/  MOV R6, R118 ;  /* 0x0000007600067202 */ /* 0x002fe20000000f00 */
[----:B------:R-:W-:Y:S01]  /*1b060*/  IMAD.IADD R174, R174, 0x1, -R173 ;  /* 0x00000001aeae7824 */ /* 0x000fe200078e0aad */
[----:B------:R-:W-:Y:S01]  /*1b070*/  MOV R7, RZ ;  /* 0x000000ff00077202 */ /* 0x000fe20000000f00 */
[----:B------:R1:W2:Y:S01]  /*1b080*/  LDS.128 R8, [R175+0x1000] ;  /* 0x00100000af087984 */ /* 0x0002a20000000c00 */
[----:B------:R-:W-:Y:S01]  /*1b090*/  @P1 MOV R14, R24 ;  /* 0x00000018000e1202 */ /* 0x000fe20000000f00 */
[----:B------:R-:W3:Y:S01]  /*1b0a0*/  LDCU.64 UR4, c[0x0][0x410] ;  /* 0x00008200ff0477ac */ /* 0x000ee20008000a00 */
[----:B------:R-:W-:Y:S01]  /*1b0b0*/  BSSY.RECONVERGENT B0, `(.L_x_734) ;  /* 0x000001a000007945 */ /* 0x000fe20003800200 */
[----:B------:R-:W-:-:S04]  /*1b0c0*/  IMAD.WIDE.U32 R6, R173, UR8, R6 ;  /* 0x00000008ad067c25 */ /* 0x000fc8000f8e0006 */
[----:B------:R-:W-:Y:S01]  /*1b0d0*/  IMAD R0, R173, UR9, R7 ;  /* 0x00000009ad007c24 */ /* 0x000fe2000f8e0207 */
[----:B------:R-:W-:Y:S02]  /*1b0e0*/  IADD3 R20, P0, PT, R14, R6, RZ ;  /* 0x000000060e147210 */ /* 0x000fe40007f1e0ff */
[----:B------:R1:W4:Y:S02]  /*1b0f0*/  LDS.128 R12, [R175] ;  /* 0x00000000af0c7984 */ /* 0x0003240000000c00 */
[----:B------:R-:W-:Y:S01]  /*1b100*/  IADD3.X R21, PT, PT, R5, R0, RZ, P0, !PT ;  /* 0x0000000005157210 */ /* 0x000fe200007fe4ff */
[C---:B------:R-:W-:Y:S01]  /*1b110*/  VIADD R5, R3.reuse, 0x20 ;  /* 0x0000002003057836 */ /* 0x040fe20000000000 */
[----:B------:R-:W-:-:S04]  /*1b120*/  ISETP.GE.AND P0, PT, R3, R174, PT ;  /* 0x000000ae0300720c */ /* 0x000fc80003f06270 */
[----:B------:R-:W-:Y:S01]  /*1b130*/  ISETP.GE.AND P4, PT, R5, R174, PT ;  /* 0x000000ae0500720c */ /* 0x000fe20003f86270 */
[C---:B---3--:R-:W-:Y:S01]  /*1b140*/  IMAD.WIDE.U32 R20, R171.reuse, UR4, R20 ;  /* 0x00000004ab147c25 */ /* 0x048fe2000f8e0014 */
[----:B------:R1:W3:Y:S03]  /*1b150*/  LDS.128 R4, [R175+0x2000] ;  /* 0x00200000af047984 */ /* 0x0002e60000000c00 */
[----:B------:R-:W-:-:S04]  /*1b160*/  IMAD R23, R171, UR5, R21 ;  /* 0x00000005ab177c24 */ /* 0x000fc8000f8e0215 */
[----:B------:R-:W-:Y:S05]  /*1b170*/  @P0 BRA `(.L_x_735) ;  /* 0x0000000000340947 */ /* 0x000fea0003800000 */
        /* <DEDUP_REMOVED lines=10> */
[----:B----4-:R2:W-:Y:S04]  /*1b220*/  @!P2 STG.E.128 desc[UR6][R24.64], R12 ;  /* 0x0000000c1800a986 */ /* 0x0105e8000c101d06 */
[----:B------:R2:W-:Y:S04]  /*1b230*/  @!P1 STG.E.128 desc[UR6][R24.64+0x40], R8 ;  /* 0x0000400818009986 */ /* 0x0005e8000c101d06 */
[----:B---3--:R2:W-:Y:S02]  /*1b240*/  @!P0 STG.E.128 desc[UR6][R24.64+0x80], R4 ;  /* 0x0000800418008986 */ /* 0x0085e4000c101d06 */
.L_x_735:
[----:B------:R-:W-:Y:S05]  /*1b250*/  BSYNC.RECONVERGENT B0 ;  /* 0x0000000000007941 */ /* 0x000fea0003800200 */
.L_x_734:
[----:B--23--:R2:W3:Y:S01]  /*1b260*/  LDS.128 R4, [R175+0x1800] ;  /* 0x00180000af047984 */ /* 0x00c4e20000000c00 */
[----:B------:R-:W-:Y:S05]  /*1b270*/  @P4 EXIT ;  /* 0x000000000000494d */ /* 0x000fea0003800000 */
[----:B------:R-:W5:Y:S01]  /*1b280*/  LDCU.64 UR4, c[0x0][0x3f0] ;  /* 0x00007e00ff0477ac */ /* 0x000f620008000a00 */
[----:B------:R-:W-:Y:S01]  /*1b290*/  IADD3 R3, P0, PT, R3, 0x20, RZ ;  /* 0x0000002003037810 */ /* 0x000fe20007f1e0ff */
[----:B------:R1:W1:Y:S01]  /*1b2a0*/  LDS.128 R8, [R175+0x2800] ;  /* 0x00280000af087984 */ /* 0x0002620000000c00 */
[----:B----4-:R-:W-:Y:S01]  /*1b2b0*/  MOV R13, R23 ;  /* 0x00000017000d7202 */ /* 0x010fe20000000f00 */
        /* <DEDUP_REMOVED lines=17> */
.L_x_736:
        /* <DEDUP_REMOVED lines=11> */
.L_x_5478:


//--------------------- .text._ZN5flash24flash_fwd_splitkv_kernelI23Flash_fwd_kernel_traitsILi96ELi64ELi128ELi4ELb0ELb0EN7cutlass10bfloat16_tE19Flash_kernel_traitsILi96ELi64ELi128ELi4ES3_EELb1ELb0ELb0ELb0ELb0ELb1ELb0ELb1EEEvNS_16Flash_fwd_paramsE --------------------------
	.section	.text._ZN5flash24flash_fwd_splitkv_kernelI23Flash_fwd_kernel_traitsILi96ELi64ELi128ELi4ELb0ELb0EN7cutlass10bfloat16_tE19Flash_kernel_traitsILi96ELi64ELi128ELi4ES3_EELb1ELb0ELb0ELb0ELb0ELb1ELb0ELb1EEEvNS_16Flash_fwd_paramsE,"ax",@progbits
	.align	128
        .global         _ZN5flash24flash_fwd_splitkv_kernelI23Flash_fwd_kernel_traitsILi96ELi64ELi128ELi4ELb0ELb0EN7cutlass10bfloat16_tE19Flash_kernel_traitsILi96ELi64ELi128ELi4ES3_EELb1ELb0ELb0ELb0ELb0ELb1ELb0ELb1EEEvNS_16Flash_fwd_paramsE
        .type           _ZN5flash24flash_fwd_splitkv_kernelI23Flash_fwd_kernel_traitsILi96ELi64ELi128ELi4ELb0ELb0EN7cutlass10bfloat16_tE19Flash_kernel_traitsILi96ELi64ELi128ELi4ES3_EELb1ELb0ELb0ELb0ELb0ELb1ELb0ELb1EEEvNS_16Flash_fwd_paramsE,@function
        .size           _ZN5flash24flash_fwd_splitkv_kernelI23Flash_fwd_kernel_traitsILi96ELi64ELi128ELi4ELb0ELb0EN7cutlass10bfloat16_tE19Flash_kernel_traitsILi96ELi64ELi128ELi4ES3_EELb1ELb0ELb0ELb0ELb0ELb1ELb0ELb1EEEvNS_16Flash_fwd_paramsE,(.L_x_5479 - _ZN5flash24flash_fwd_splitkv_kernelI23Flash_fwd_kernel_traitsILi96ELi64ELi128ELi4ELb0ELb0EN7cutlass10bfloat16_tE19Flash_kernel_traitsILi96ELi64ELi128ELi4ES3_EELb1ELb0ELb0ELb0ELb0ELb1ELb0ELb1EEEvNS_16Flash_fwd_paramsE)
        .other          _ZN5flash24flash_fwd_splitkv_kernelI23Flash_fwd_kernel_traitsILi96ELi64ELi128ELi4ELb0ELb0EN7cutlass10bfloat16_tE19Flash_kernel_traitsILi96ELi64ELi128ELi4ES3_EELb1ELb0ELb0ELb0ELb0ELb1ELb0ELb1EEEvNS_16Flash_fwd_paramsE,@"STO_CUDA_ENTRY STV_DEFAULT"
_ZN5flash24flash_fwd_splitkv_kernelI23Flash_fwd_kernel_traitsILi96ELi64ELi128ELi4ELb0ELb0EN7cutlass10bfloat16_tE19Flash_kernel_traitsILi96ELi64ELi128ELi4ES3_EELb1ELb0ELb0ELb0ELb0ELb1ELb0ELb1EEEvNS_16Flash_fwd_paramsE:
.text._ZN5flash24flash_fwd_splitkv_kernelI23Flash_fwd_kernel_traitsILi96ELi64ELi128ELi4ELb0ELb0EN7cutlass10bfloat16_tE19Flash_kernel_traitsILi96ELi64ELi128ELi4ES3_EELb1ELb0ELb0ELb0ELb0ELb1ELb0ELb1EEEvNS_16Flash_fwd_paramsE:
        /* <DEDUP_REMOVED lines=52> */
.L_x_737:
        /* <DEDUP_REMOVED lines=69> */
.L_x_740:
[----:B------:R-:W-:Y:S05]  /*0790*/  BSYNC.RECONVERGENT B0 ;  /* 0x0000000000007941 */ /* 0x000fea0003800200 */
.L_x_739:
        /* <DEDUP_REMOVED lines=19> */
.L_x_742:
[----:B------:R-:W-:Y:S05]  /*08d0*/  BSYNC.RECONVERGENT B0 ;  /* 0x0000000000007941 */ /* 0x000fea0003800200 */
.L_x_741:
        /* <DEDUP_REMOVED lines=16> */
.L_x_738:
        /* <DEDUP_REMOVED lines=11> */
.L_x_743:
        /* <DEDUP_REMOVED lines=105> */
.L_x_744:
        /* <DEDUP_REMOVED lines=15> */
.L_x_746:
[----:B------:R-:W3:Y:S01]  /*1210*/  LDC.64 R4, c[0x0][0x3b8] ;  /* 0x0000ee00ff047b82 */ /* 0x000ee20000000a00 */
[----:B--2---:R-:W-:-:S05]  /*1220*/  IADD3 R2, PT, PT, R0, R7, RZ ;  /* 0x0000000700027210 */ /* 0x004fca0007ffe0ff */
[C---:B---3--:R-:W-:Y:S02]  /*1230*/  IMAD R15, R2.reuse, R5, RZ ;  /* 0x00000005020f7224 */ /* 0x048fe400078e02ff */
[----:B------:R-:W-:-:S05]  /*1240*/  IMAD.WIDE.U32 R2, R2, R4, RZ ;  /* 0x0000000402027225 */ /* 0x000fca00078e00ff */
[----:B------:R-:W-:Y:S02]  /*1250*/  IADD3 R15, PT, PT, R3, R15, RZ ;  /* 0x0000000f030f7210 */ /* 0x000fe40007ffe0ff */
[----:B------:R-:W-:Y:S02]  /*1260*/  MOV R14, R2 ;  /* 0x00000002000e7202 */ /* 0x000fe40000000f00 */
.L_x_747:
        /* <DEDUP_REMOVED lines=14> */
.L_x_748:
[----:B------:R-:W2:Y:S01]  /*1350*/  LDC.64 R2, c[0x0][0x3c0] ;  /* 0x0000f000ff027b82 */ /* 0x000ea20000000a00 */
[----:B------:R-:W-:-:S05]  /*1360*/  IADD3 R0, PT, PT, R0, R7, RZ ;  /* 0x0000000700007210 */ /* 0x000fca0007ffe0ff */
[C---:B--2---:R-:W-:Y:S02]  /*1370*/  IMAD R17, R0.reuse, R3, RZ ;  /* 0x0000000300117224 */ /* 0x044fe400078e02ff */
[----:B-----5:R-:W-:-:S05]  /*1380*/  IMAD.WIDE.U32 R6, R0, R2, RZ ;  /* 0x0000000200067225 */ /* 0x020fca00078e00ff */
[----:B------:R-:W-:Y:S02]  /*1390*/  IADD3 R17, PT, PT, R7, R17, RZ ;  /* 0x0000001107117210 */ /* 0x000fe40007ffe0ff */
[----:B------:R-:W-:-:S07]  /*13a0*/  MOV R16, R6 ;  /* 0x0000000600107202 */ /* 0x000fce0000000f00 */
.L_x_749:
        /* <DEDUP_REMOVED lines=45> */
.L_x_745:
        /* <DEDUP_REMOVED lines=173> */
.L_x_818:
        /* <DEDUP_REMOVED lines=18> */
.L_x_752:
[----:B-1--4-:R-:W-:Y:S05]  /*2270*/  BSYNC.RECONVERGENT B0 ;  /* 0x0000000000007941 */ /* 0x012fea0003800200 */
.L_x_751:
        /* <DEDUP_REMOVED lines=16> */
.L_x_754:
[----:B------:R-:W-:Y:S05]  /*2380*/  BSYNC.RECONVERGENT B0 ;  /* 0x0000000000007941 */ /* 0x000fea0003800200 */
.L_x_753:
        /* <DEDUP_REMOVED lines=20> */
.L_x_756:
[----:B------:R-:W-:Y:S05]  /*24d0*/  BSYNC.RECONVERGENT B0 ;  /* 0x0000000000007941 */ /* 0x000fea0003800200 */
.L_x_755:
        /* <DEDUP_REMOVED lines=21> */
.L_x_758:
[----:B------:R-:W-:Y:S05]  /*2630*/  BSYNC.RECONVERGENT B0 ;  /* 0x0000000000007941 */ /* 0x000fea0003800200 */
.L_x_757:
        /* <DEDUP_REMOVED lines=16> */
.L_x_762:
[----:B------:R-:W-:Y:S05]  /*2740*/  BSYNC.RECONVERGENT B0 ;  /* 0x0000000000007941 */ /* 0x000fea0003800200 */
.L_x_761:
        /* <DEDUP_REMOVED lines=15> */
.L_x_764:
[----:B------:R-:W-:Y:S05]  /*2840*/  BSYNC.RECONVERGENT B0 ;  /* 0x0000000000007941 */ /* 0x000fea0003800200 */
.L_x_763:
        /* <DEDUP_REMOVED lines=17> */
.L_x_766:
[----:B------:R-:W-:Y:S05]  /*2960*/  BSYNC.RECONVERGENT B0 ;  /* 0x0000000000007941 */ /* 0x000fea0003800200 */
.L_x_765:
        /* <DEDUP_REMOVED lines=22> */
.L_x_760:
        /* <DEDUP_REMOVED lines=55> */
.L_x_772:
[----:B------:R-:W-:Y:S05]  /*2e40*/  BSYNC.RECONVERGENT B0 ;  /* 0x0000000000007941 */ /* 0x000fea0003800200 */
.L_x_771:
        /* <DEDUP_REMOVED lines=48> */
.L_x_774:
[----:B------:R-:W-:Y:S05]  /*3150*/  BSYNC.RECONVERGENT B0 ;  /* 0x0000000000007941 */ /* 0x000fea0003800200 */
.L_x_773:
        /* <DEDUP_REMOVED lines=47> */
.L_x_770:
[----:B------:R-:W-:Y:S05]  /*3450*/  BSYNC.RECONVERGENT B1 ;  /* 0x0000000000017941 */ /* 0x000fea0003800200 */
.L_x_769:
        /* <DEDUP_REMOVED lines=64> */
.L_x_778:
[----:B------:R-:W-:Y:S05]  /*3860*/  BSYNC.RECONVERGENT B0 ;  /* 0x0000000000007941 */ /* 0x000fea0003800200 */
.L_x_777:
        /* <DEDUP_REMOVED lines=48> */
.L_x_780:
[----:B------:R-:W-:Y:S05]  /*3b70*/  BSYNC.RECONVERGENT B0 ;  /* 0x0000000000007941 */ /* 0x000fea0003800200 */
.L_x_779:
        /* <DEDUP_REMOVED lines=47> */
.L_x_776:
[----:B------:R-:W-:Y:S05]  /*3e70*/  BSYNC.RECONVERGENT B1 ;  /* 0x0000000000017941 */ /* 0x000fea0003800200 */
.L_x_775:
        /* <DEDUP_REMOVED lines=64> */
.L_x_784:
[----:B------:R-:W-:Y:S05]  /*4280*/  BSYNC.RECONVERGENT B0 ;  /* 0x0000000000007941 */ /* 0x000fea0003800200 */
.L_x_783:
        /* <DEDUP_REMOVED lines=48> */
.L_x_786:
[----:B------:R-:W-:Y:S05]  /*4590*/  BSYNC.RECONVERGENT B0 ;  /* 0x0000000000007941 */ /* 0x000fea0003800200 */
.L_x_785:
        /* <DEDUP_REMOVED lines=47> */
.L_x_782:
[----:B------:R-:W-:Y:S05]  /*4890*/  BSYNC.RECONVERGENT B1 ;  /* 0x0000000000017941 */ /* 0x000fea0003800200 */
.L_x_781:
        /* <DEDUP_REMOVED lines=66> */
.L_x_790:
[----:B------:R-:W-:Y:S05]  /*4cc0*/  BSYNC.RECONVERGENT B0 ;  /* 0x0000000000007941 */ /* 0x000fea0003800200 */
.L_x_789:
        /* <DEDUP_REMOVED lines=48> */
.L_x_792:
[----:B------:R-:W-:Y:S05]  /*4fd0*/  BSYNC.RECONVERGENT B0 ;  /* 0x0000000000007941 */ /* 0x000fea0003800200 */
.L_x_791:
        /* <DEDUP_REMOVED lines=47> */
.L_x_788:
[----:B------:R-:W-:Y:S05]  /*52d0*/  BSYNC.RECONVERGENT B1 ;  /* 0x0000000000017941 */ /* 0x000fea0003800200 */
.L_x_787:
        /* <DEDUP_REMOVED lines=8> */
.L_x_768:
        /* <DEDUP_REMOVED lines=95> */
.L_x_796:
[----:B------:R-:W-:Y:S05]  /*5950*/  BSYNC.RECONVERGENT B0 ;  /* 0x0000000000007941 */ /* 0x000fea0003800200 */
.L_x_795:
        /* <DEDUP_REMOVED lines=89> */
.L_x_798:
[----:B------:R-:W-:Y:S05]  /*5ef0*/  BSYNC.RECONVERGENT B0 ;  /* 0x0000000000007941 */ /* 0x000fea0003800200 */
.L_x_797:
        /* <DEDUP_REMOVED lines=88> */
.L_x_794:
[----:B------:R-:W-:Y:S05]  /*6480*/  BSYNC.RECONVERGENT B1 ;  /* 0x0000000000017941 */ /* 0x000fea0003800200 */
.L_x_793:
        /* <DEDUP_REMOVED lines=96> */
.L_x_802:
[----:B------:R-:W-:Y:S05]  /*6a90*/  BSYNC.RECONVERGENT B0 ;  /* 0x0000000000007941 */ /* 0x000fea0003800200 */
.L_x_801:
        /* <DEDUP_REMOVED lines=89> */
.L_x_804:
[----:B------:R-:W-:Y:S05]  /*7030*/  BSYNC.RECONVERGENT B0 ;  /* 0x0000000000007941 */ /* 0x000fea0003800200 */
.L_x_803:
        /* <DEDUP_REMOVED lines=88> */
.L_x_800:
[----:B------:R-:W-:Y:S05]  /*75c0*/  BSYNC.RECONVERGENT B1 ;  /* 0x0000000000017941 */ /* 0x000fea0003800200 */
.L_x_799:
        /* <DEDUP_REMOVED lines=98> */
.L_x_808:
[----:B------:R-:W-:Y:S05]  /*7bf0*/  BSYNC.RECONVERGENT B0 ;  /* 0x0000000000007941 */ /* 0x000fea0003800200 */
.L_x_807:
        /* <DEDUP_REMOVED lines=88> */
.L_x_810:
[----:B------:R-:W-:Y:S05]  /*8180*/  BSYNC.RECONVERGENT B0 ;  /* 0x0000000000007941 */ /* 0x000fea0003800200 */
.L_x_809:
        /* <DEDUP_REMOVED lines=86> */
.L_x_806:
[----:B------:R-:W-:Y:S05]  /*86f0*/  BSYNC.RECONVERGENT B1 ;  /* 0x0000000000017941 */ /* 0x000fea0003800200 */
.L_x_805:
        /* <DEDUP_REMOVED lines=101> */
.L_x_814:
[----:B------:R-:W-:Y:S05]  /*8d50*/  BSYNC.RECONVERGENT B0 ;  /* 0x0000000000007941 */ /* 0x000fea0003800200 */
.L_x_813:
        /* <DEDUP_REMOVED lines=87> */
.L_x_816:
[----:B------:R-:W-:Y:S05]  /*92d0*/  BSYNC.RECONVERGENT B0 ;  /* 0x0000000000007941 */ /* 0x000fea0003800200 */
.L_x_815:
        /* <DEDUP_REMOVED lines=86> */
.L_x_812:
[----:B------:R-:W-:Y:S05]  /*9840*/  BSYNC.RECONVERGENT B1 ;  /* 0x0000000000017941 */ /* 0x000fea0003800200 */
.L_x_811:
[----:B------:R-:W5:Y:S08]  /*9850*/  LDC R3, c[0x0][0x450] ;  /* 0x00011400ff037b82 */ /* 0x000f700000000800 */
[----:B------:R-:W1:Y:S01]  /*9860*/  LDC R9, c[0x0][0x450] ;  /* 0x00011400ff097b82 */ /* 0x000e620000000800 */
[----:B-----5:R-:W-:Y:S05]  /*9870*/  IMAD.U32 R3, R3, -0x40, RZ ;  /* 0xffffffc003037824 */ /* 0x020fea00078e00ff */
[C---:B------:R-:W-:Y:S02]  /*9880*/  LEA R84, P1, R3.reuse, R84, 0x1 ;  /* 0x0000005403547211 */ /* 0x040fe400078208ff */
[C---:B------:R-:W-:Y:S02]  /*9890*/  LEA R82, P0, R3.reuse, R82, 0x1 ;  /* 0x0000005203527211 */ /* 0x040fe400078008ff */
[C---:B------:R-:W-:Y:S02]  /*98a0*/  LEA.HI.X.SX32 R85, R3.reuse, R85, 0x1, P1 ;  /* 0x0000005503557211 */ /* 0x040fe400008f0eff */
[----:B-1----:R-:W-:Y:S09]  /*98b0*/  LEA.HI.X.SX32 R83, R3, R83, 0x1, P0 ;  /* 0x0000005303537211 */ /* 0x002ff200000f0eff */
.L_x_767:
[----:B------:R-:W-:Y:S05]  /*98c0*/  BSYNC.RECONVERGENT B2 ;  /* 0x0000000000027941 */ /* 0x000fea0003800200 */
.L_x_759:
        /* <DEDUP_REMOVED lines=91> */
.L_x_817:
[----:B------:R-:W-:Y:S02]  /*9e80*/  IADD3 R80, P1, PT, R80, R87, RZ ;  /* 0x0000005750507210 */ /* 0x000fe40007f3e0ff */
[----:B------:R-:W-:Y:S03]  /*9e90*/  IADD3 R10, P0, PT, R10, R91, RZ ;  /* 0x0000005b0a0a7210 */ /* 0x000fe60007f1e0ff */
[----:B------:R-:W-:Y:S02]  /*9ea0*/  IMAD.X R81, R81, 0x1, R86, P1 ;  /* 0x0000000151517824 */ /* 0x000fe400008e0656 */
[----:B------:R-:W-:Y:S01]  /*9eb0*/  IMAD.X R11, R11, 0x1, R89, P0 ;  /* 0x000000010b0b7824 */ /* 0x000fe200000e0659 */
[----:B------:R-:W-:Y:S07]  /*9ec0*/  @P2 BRA `(.L_x_818) ;  /* 0xffffff8000a02947 */ /* 0x000fee000383ffff */
.L_x_750:
        /* <DEDUP_REMOVED lines=43> */
.L_x_823:
[----:B------:R2:W-:Y:S02]  /*a180*/  STS.128 [R163+0x2000], RZ ;  /* 0x002000ffa3007388 */ /* 0x0005e40000000c00 */
.L_x_822:
[----:B------:R-:W-:Y:S05]  /*a190*/  BSYNC.RECONVERGENT B0 ;  /* 0x0000000000007941 */ /* 0x000fea0003800200 */
.L_x_821:
        /* <DEDUP_REMOVED lines=25> */
.L_x_825:
[----:B------:R1:W-:Y:S01]  /*a330*/  STS.128 [R163+0x2800], RZ ;  /* 0x002800ffa3007388 */ /* 0x0003e20000000c00 */
[----:B------:R-:W-:Y:S05]  /*a340*/  BRA `(.L_x_824) ;  /* 0x0000003800687947 */ /* 0x000fea0003800000 */
.L_x_820:
        /* <DEDUP_REMOVED lines=79> */
.L_x_832:
[----:B------:R-:W-:Y:S05]  /*a840*/  BSYNC.RECONVERGENT B0 ;  /* 0x0000000000007941 */ /* 0x000fea0003800200 */
.L_x_831:
[----:B-----5:R-:W-:Y:S01]  /*a850*/  IMAD.MOV.U32 R6, RZ, RZ, R10 ;  /* 0x000000ffff067224 */ /* 0x020fe200078e000a */
[----:B------:R-:W-:Y:S01]  /*a860*/  MOV R4, R8 ;  /* 0x0000000800047202 */ /* 0x000fe20000000f00 */
[----:B------:R-:W-:Y:S01]  /*a870*/  IMAD.MOV.U32 R7, RZ, RZ, R11 ;  /* 0x000000ffff077224 */ /* 0x000fe200078e000b */
[----:B------:R-:W-:Y:S02]  /*a880*/  MOV R5, R9 ;  /* 0x0000000900057202 */ /* 0x000fe40000000f00 */
.L_x_830:
[----:B------:R-:W-:Y:S05]  /*a890*/  BSYNC.RECONVERGENT B1 ;  /* 0x0000000000017941 */ /* 0x000fea0003800200 */
.L_x_829:
        /* <DEDUP_REMOVED lines=47> */
.L_x_836:
[----:B------:R-:W-:Y:S05]  /*ab90*/  BSYNC.RECONVERGENT B0 ;  /* 0x0000000000007941 */ /* 0x000fea0003800200 */
.L_x_835:
[----:B-----5:R4:W-:Y:S02]  /*aba0*/  STS.128 [R163+0x1000], R8 ;  /* 0x00100008a3007388 */ /* 0x0209e40000000c00 */
.L_x_834:
[----:B------:R-:W-:Y:S05]  /*abb0*/  BSYNC.RECONVERGENT B1 ;  /* 0x0000000000017941 */ /* 0x000fea0003800200 */
.L_x_833:
        /* <DEDUP_REMOVED lines=46> */
.L_x_838:
[----:B------:R-:W-:Y:S05]  /*aea0*/  BSYNC.RECONVERGENT B0 ;  /* 0x0000000000007941 */ /* 0x000fea0003800200 */
.L_x_837:
[----:B-----5:R1:W-:Y:S02]  /*aeb0*/  STS.128 [R163+0x2000], R8 ;  /* 0x00200008a3007388 */ /* 0x0203e40000000c00 */
.L_x_828:
[----:B------:R-:W-:Y:S05]  /*aec0*/  BSYNC.RECONVERGENT B2 ;  /* 0x0000000000027941 */ /* 0x000fea0003800200 */
.L_x_827:
        /* <DEDUP_REMOVED lines=62> */
.L_x_842:
[----:B------:R-:W-:Y:S05]  /*b2b0*/  BSYNC.RECONVERGENT B0 ;  /* 0x0000000000007941 */ /* 0x000fea0003800200 */
.L_x_841:
[----:B-----5:R4:W-:Y:S02]  /*b2c0*/  STS.128 [R163+0x800], R8 ;  /* 0x00080008a3007388 */ /* 0x0209e40000000c00 */
.L_x_840:
[----:B------:R-:W-:Y:S05]  /*b2d0*/  BSYNC.RECONVERGENT B1 ;  /* 0x0000000000017941 */ /* 0x000fea0003800200 */
.L_x_839:
        /* <DEDUP_REMOVED lines=56> */
.L_x_846:
[----:B------:R-:W-:Y:S05]  /*b660*/  BSYNC.RECONVERGENT B0 ;  /* 0x0000000000007941 */ /* 0x000fea0003800200 */
.L_x_845:
[----:B-----5:R4:W-:Y:S02]  /*b670*/  STS.128 [R163+0x1800], R8 ;  /* 0x00180008a3007388 */ /* 0x0209e40000000c00 */
.L_x_844:
[----:B------:R-:W-:Y:S05]  /*b680*/  BSYNC.RECONVERGENT B1 ;  /* 0x0000000000017941 */ /* 0x000fea0003800200 */
.L_x_843:
        /* <DEDUP_REMOVED lines=56> */
.L_x_848:
[----:B------:R-:W-:Y:S05]  /*ba10*/  BSYNC.RECONVERGENT B0 ;  /* 0x0000000000007941 */ /* 0x000fea0003800200 */
.L_x_847:
[----:B-----5:R4:W-:Y:S01]  /*ba20*/  STS.128 [R163+0x2800], R8 ;  /* 0x00280008a3007388 */ /* 0x0209e20000000c00 */
[----:B------:R-:W-:Y:S05]  /*ba30*/  BRA `(.L_x_824) ;  /* 0x0000002000ac7947 */ /* 0x000fea0003800000 */
.L_x_826:
        /* <DEDUP_REMOVED lines=99> */
.L_x_853:
[----:B------:R-:W-:Y:S05]  /*c070*/  BSYNC.RECONVERGENT B0 ;  /* 0x0000000000007941 */ /* 0x000fea0003800200 */
.L_x_852:
[----:B------:R-:W-:Y:S05]  /*c080*/  BSYNC.RECONVERGENT B1 ;  /* 0x0000000000017941 */ /* 0x000fea0003800200 */
.L_x_851:
        /* <DEDUP_REMOVED lines=88> */
.L_x_857:
[----:B------:R-:W-:Y:S05]  /*c610*/  BSYNC.RECONVERGENT B0 ;  /* 0x0000000000007941 */ /* 0x000fea0003800200 */
.L_x_856:
[----:B-----5:R4:W-:Y:S02]  /*c620*/  STS.128 [R163+0x1000], R16 ;  /* 0x00100010a3007388 */ /* 0x0209e40000000c00 */
.L_x_855:
[----:B------:R-:W-:Y:S05]  /*c630*/  BSYNC.RECONVERGENT B1 ;  /* 0x0000000000017941 */ /* 0x000fea0003800200 */
.L_x_854:
        /* <DEDUP_REMOVED lines=85> */
.L_x_859:
[----:B------:R-:W-:Y:S05]  /*cb90*/  BSYNC.RECONVERGENT B0 ;  /* 0x0000000000007941 */ /* 0x000fea0003800200 */
.L_x_858:
[----:B-----5:R1:W-:Y:S02]  /*cba0*/  STS.128 [R163+0x2000], R16 ;  /* 0x00200010a3007388 */ /* 0x0203e40000000c00 */
.L_x_850:
[----:B------:R-:W-:Y:S05]  /*cbb0*/  BSYNC.RECONVERGENT B2 ;  /* 0x0000000000027941 */ /* 0x000fea0003800200 */
.L_x_849:
        /* <DEDUP_REMOVED lines=93> */
.L_x_863:
[----:B------:R-:W-:Y:S05]  /*d190*/  BSYNC.RECONVERGENT B0 ;  /* 0x0000000000007941 */ /* 0x000fea0003800200 */
.L_x_862:
[----:B-----5:R3:W-:Y:S02]  /*d1a0*/  STS.128 [R163+0x800], R16 ;  /* 0x00080010a3007388 */ /* 0x0207e40000000c00 */
.L_x_861:
[----:B------:R-:W-:Y:S05]  /*d1b0*/  BSYNC.RECONVERGENT B1 ;  /* 0x0000000000017941 */ /* 0x000fea0003800200 */
.L_x_860:
        /* <DEDUP_REMOVED lines=87> */
.L_x_867:
[----:B------:R-:W-:Y:S05]  /*d730*/  BSYNC.RECONVERGENT B0 ;  /* 0x0000000000007941 */ /* 0x000fea0003800200 */
.L_x_866:
[----:B-----5:R1:W-:Y:S02]  /*d740*/  STS.128 [R163+0x1800], R16 ;  /* 0x00180010a3007388 */ /* 0x0203e40000000c00 */
.L_x_865:
[----:B------:R-:W-:Y:S05]  /*d750*/  BSYNC.RECONVERGENT B1 ;  /* 0x0000000000017941 */ /* 0x000fea0003800200 */
.L_x_864:
        /* <DEDUP_REMOVED lines=87> */
.L_x_869:
[----:B------:R-:W-:Y:S05]  /*dcd0*/  BSYNC.RECONVERGENT B0 ;  /* 0x0000000000007941 */ /* 0x000fea0003800200 */
.L_x_868:
[----:B-----5:R1:W-:Y:S02]  /*dce0*/  STS.128 [R163+0x2800], R4 ;  /* 0x00280004a3007388 */ /* 0x0203e40000000c00 */
.L_x_824:
[----:B------:R-:W-:Y:S05]  /*dcf0*/  BSYNC.RECONVERGENT B3 ;  /* 0x0000000000037941 */ /* 0x000fea0003800200 */
.L_x_819:
        /* <DEDUP_REMOVED lines=27> */
.L_x_872:
[----:B------:R2:W-:Y:S02]  /*deb0*/  STS.128 [R163+0x7000], RZ ;  /* 0x007000ffa3007388 */ /* 0x0005e40000000c00 */
.L_x_871:
[----:B------:R-:W-:Y:S05]  /*dec0*/  BSYNC.RECONVERGENT B0 ;  /* 0x0000000000007941 */ /* 0x000fea0003800200 */
.L_x_870:
        /* <DEDUP_REMOVED lines=25> */
.L_x_875:
[----:B------:R1:W-:Y:S02]  /*e060*/  STS.128 [R163+0x7800], RZ ;  /* 0x007800ffa3007388 */ /* 0x0003e40000000c00 */
.L_x_874:
[----:B------:R-:W-:Y:S05]  /*e070*/  BSYNC.RECONVERGENT B0 ;  /* 0x0000000000007941 */ /* 0x000fea0003800200 */
.L_x_873:
        /* <DEDUP_REMOVED lines=27> */
.L_x_878:
[----:B------:R3:W-:Y:S02]  /*e230*/  STS.128 [R163+0x8000], RZ ;  /* 0x008000ffa3007388 */ /* 0x0007e40000000c00 */
.L_x_877:
[----:B------:R-:W-:Y:S05]  /*e240*/  BSYNC.RECONVERGENT B0 ;  /* 0x0000000000007941 */ /* 0x000fea0003800200 */
.L_x_876:
        /* <DEDUP_REMOVED lines=33> */
.L_x_881:
[----:B------:R4:W-:Y:S02]  /*e460*/  STS.128 [R163+0x8800], RZ ;  /* 0x008800ffa3007388 */ /* 0x0009e40000000c00 */
.L_x_880:
[----:B------:R-:W-:Y:S05]  /*e470*/  BSYNC.RECONVERGENT B0 ;  /* 0x0000000000007941 */ /* 0x000fea0003800200 */
.L_x_879:
        /* <DEDUP_REMOVED lines=33> */
.L_x_884:
[----:B------:R1:W-:Y:S01]  /*e690*/  STS.128 [R163+0xd000], RZ ;  /* 0x00d000ffa3007388 */ /* 0x0003e20000000c00 */
[----:B------:R-:W-:Y:S05]  /*e6a0*/  BRA `(.L_x_885) ;  /* 0x00000000000c7947 */ /* 0x000fea0003800000 */
.L_x_883:
[----:B------:R1:W-:Y:S04]  /*e6b0*/  STS.128 [R163+0x9000], RZ ;  /* 0x009000ffa3007388 */ /* 0x0003e80000000c00 */
[----:B------:R1:W-:Y:S04]  /*e6c0*/  STS.128 [R163+0xb000], RZ ;  /* 0x00b000ffa3007388 */ /* 0x0003e80000000c00 */
[----:B------:R1:W-:Y:S02]  /*e6d0*/  STS.128 [R163+0xd000], RZ ;  /* 0x00d000ffa3007388 */ /* 0x0003e40000000c00 */
.L_x_885:
[----:B------:R-:W-:Y:S05]  /*e6e0*/  BSYNC.RECONVERGENT B0 ;  /* 0x0000000000007941 */ /* 0x000fea0003800200 */
.L_x_882:
        /* <DEDUP_REMOVED lines=28> */
.L_x_888:
[----:B------:R2:W-:Y:S02]  /*e8b0*/  STS.128 [R163+0xd800], RZ ;  /* 0x00d800ffa3007388 */ /* 0x0005e40000000c00 */
.L_x_887:
[----:B------:R-:W-:Y:S05]  /*e8c0*/  BSYNC.RECONVERGENT B0 ;  /* 0x0000000000007941 */ /* 0x000fea0003800200 */
.L_x_886:
        /* <DEDUP_REMOVED lines=29> */
.L_x_891:
[----:B------:R2:W-:Y:S02]  /*eaa0*/  STS.128 [R163+0xe000], RZ ;  /* 0x00e000ffa3007388 */ /* 0x0005e40000000c00 */
.L_x_890:
[----:B------:R-:W-:Y:S05]  /*eab0*/  BSYNC.RECONVERGENT B0 ;  /* 0x0000000000007941 */ /* 0x000fea0003800200 */
.L_x_889:
        /* <DEDUP_REMOVED lines=31> */
.L_x_894:
[----:B------:R2:W-:Y:S02]  /*ecb0*/  STS.128 [R163+0xe800], RZ ;  /* 0x00e800ffa3007388 */ /* 0x0005e40000000c00 */
.L_x_893:
[----:B------:R-:W-:Y:S05]  /*ecc0*/  BSYNC.RECONVERGENT B0 ;  /* 0x0000000000007941 */ /* 0x000fea0003800200 */
.L_x_892:
[----:B-12---:R-:W-:Y:S01]  /*ecd0*/  LOP3.LUT R3, R6, 0x100, RZ, 0xc0, !PT ;  /* 0x0000010006037812 */ /* 0x006fe200078ec0ff */
[----:B------:R-:W1:Y:S01]  /*ece0*/  LDCU UR14, c[0x0][0x50c] ;  /* 0x0000a180ff0e77ac */ /* 0x000e620008000800 */
        /* <DEDUP_REMOVED lines=12> */
[----:B------:R-:W3:Y:S03]  /*edb0*/  LDSM.16.M88.4 R28, [R123+0x3000] ;  /* 0x003000007b1c783b */ /* 0x000ee60000000200 */
[-C--:B------:R-:W-:Y:S01]  /*edc0*/  IADD3 R3, PT, PT, R152, R125.reuse, RZ ;  /* 0x0000007d98037210 */ /* 0x080fe20007ffe0ff */
[----:B------:R-:W2:Y:S01]  /*edd0*/  LDSM.16.M88.4 R96, [R123+0x3400] ;  /* 0x003400007b60783b */ /* 0x000ea20000000200 */
[----:B------:R-:W-:-:S03]  /*ede0*/  IADD3 R2, PT, PT, R123, R125, RZ ;  /* 0x0000007d7b027210 */ /* 0x000fc60007ffe0ff */
[----:B------:R-:W4:Y:S04]  /*edf0*/  LDSM.16.M88.4 R88, [R123+0x3800] ;  /* 0x003800007b58783b */ /* 0x000f280000000200 */
[----:B------:R-:W1:Y:S04]  /*ee00*/  LDSM.16.M88.4 R80, [R123+0x3c00] ;  /* 0x003c00007b50783b */ /* 0x000e680000000200 */
[----:B------:R-:W1:Y:S04]  /*ee10*/  LDSM.16.M88.4 R72, [R123+0x4000] ;  /* 0x004000007b48783b */ /* 0x000e680000000200 */
[----:B------:R-:W1:Y:S04]  /*ee20*/  LDSM.16.M88.4 R64, [R123+0x4400] ;  /* 0x004400007b40783b */ /* 0x000e680000000200 */
[----:B------:R-:W1:Y:S04]  /*ee30*/  LDSM.16.M88.4 R52, [R123+0x4800] ;  /* 0x004800007b34783b */ /* 0x000e680000000200 */
[----:B------:R-:W1:Y:S04]  /*ee40*/  LDSM.16.M88.4 R20, [R123+0x4c00] ;  /* 0x004c00007b14783b */ /* 0x000e680000000200 */
[----:B-----5:R-:W-:Y:S04]  /*ee50*/  LDSM.16.M88.4 R4, [R3] ;  /* 0x000000000304783b */ /* 0x020fe80000000200 */
[----:B------:R-:W1:Y:S04]  /*ee60*/  LDSM.16.M88.4 R16, [R2+0x3000] ;  /* 0x003000000210783b */ /* 0x000e680000000200 */
[----:B------:R-:W1:Y:S01]  /*ee70*/  LDSM.16.M88.4 R32, [R2+0x3400] ;  /* 0x003400000220783b */ /* 0x000e620000000200 */
[C---:B---3--:R-:W-:Y:S03]  /*ee80*/  HMMA.16816.F32.BF16 R12, R40.reuse, R28, RZ ;  /* 0x0000001c280c723c */ /* 0x048fe600000418ff */
[----:B------:R-:W3:Y:S04]  /*ee90*/  LDSM.16.M88.4 R8, [R2+0x3c00] ;  /* 0x003c00000208783b */ /* 0x000ee80000000200 */
[----:B------:R-:W3:Y:S01]  /*eea0*/  LDSM.16.M88.4 R36, [R2+0x3800] ;  /* 0x003800000224783b */ /* 0x000ee20000000200 */
[C---:B------:R-:W-:Y:S03]  /*eeb0*/  HMMA.16816.F32.BF16 R28, R40.reuse, R30, RZ ;  /* 0x0000001e281c723c */ /* 0x040fe600000418ff */
[----:B------:R-:W-:Y:S04]  /*eec0*/  LDSM.16.M88.4 R100, [R2+0x4800] ;  /* 0x004800000264783b */ /* 0x000fe80000000200 */
[----:B------:R-:W-:Y:S01]  /*eed0*/  LDSM.16.M88.4 R112, [R2+0x5000] ;  /* 0x005000000270783b */ /* 0x000fe20000000200 */
[C---:B--2---:R-:W-:Y:S03]  /*eee0*/  HMMA.16816.F32.BF16 R24, R40.reuse, R96, RZ ;  /* 0x000000602818723c */ /* 0x044fe600000418ff */
[----:B------:R-:W-:Y:S05]  /*eef0*/  LDSM.16.M88.4 R108, [R123+0x5400] ;  /* 0x005400007b6c783b */ /* 0x000fea0000000200 */
[C---:B------:R-:W-:Y:S08]  /*ef00*/  HMMA.16816.F32.BF16 R96, R40.reuse, R98, RZ ;  /* 0x000000622860723c */ /* 0x040ff000000418ff */
[C---:B----4-:R-:W-:Y:S08]  /*ef10*/  HMMA.16816.F32.BF16 R92, R40.reuse, R88, RZ ;  /* 0x00000058285c723c */ /* 0x050ff000000418ff */
        /* <DEDUP_REMOVED lines=22> */
[C---:B------:R-:W-:Y:S01]  /*f080*/  HMMA.16816.F32.BF16 R88, R4.reuse, R38, R88 ;  /* 0x000000260458723c */ /* 0x040fe20000041858 */
[----:B------:R-:W3:Y:S07]  /*f090*/  LDSM.16.M88.4 R36, [R3+0x1000] ;  /* 0x001000000324783b */ /* 0x000eee0000000200 */
[C---:B-1----:R-:W-:Y:S08]  /*f0a0*/  HMMA.16816.F32.BF16 R76, R4.reuse, R20, R76 ;  /* 0x00000014044c723c */ /* 0x042ff0000004184c */
[C---:B------:R-:W-:Y:S01]  /*f0b0*/  HMMA.16816.F32.BF16 R72, R4.reuse, R22, R72 ;  /* 0x000000160448723c */ /* 0x040fe20000041848 */
[----:B------:R-:W-:Y:S07]  /*f0c0*/  LDSM.16.M88.4 R20, [R152+0x2000] ;  /* 0x002000009814783b */ /* 0x000fee0000000200 */
[C---:B--2---:R-:W-:Y:S08]  /*f0d0*/  HMMA.16816.F32.BF16 R68, R4.reuse, R16, R68 ;  /* 0x000000100444723c */ /* 0x044ff00000041844 */
        /* <DEDUP_REMOVED lines=8> */
[C---:B---3--:R-:W-:Y:S08]  /*f160*/  HMMA.16816.F32.BF16 R48, R4.reuse, R8, R48 ;  /* 0x000000080430723c */ /* 0x048ff00000041830 */
[----:B------:R-:W-:Y:S01]  /*f170*/  HMMA.16816.F32.BF16 R40, R4, R10, R40 ;  /* 0x0000000a0428723c */ /* 0x000fe20000041828 */
[----:B------:R2:W-:Y:S04]  /*f180*/  LDSM.16.M88.4 R8, [R3+0x2000] ;  /* 0x002000000308783b */ /* 0x0005e80000000200 */
[----:B------:R-:W3:Y:S03]  /*f190*/  LDSM.16.M88.4 R4, [R2+0x7000] ;  /* 0x007000000204783b */ /* 0x000ee60000000200 */
[C---:B------:R-:W-:Y:S08]  /*f1a0*/  HMMA.16816.F32.BF16 R12, R36.reuse, R112, R12 ;  /* 0x00000070240c723c */ /* 0x040ff0000004180c */
[----:B------:R-:W-:Y:S08]  /*f1b0*/  HMMA.16816.F32.BF16 R28, R36, R114, R28 ;  /* 0x00000072241c723c */ /* 0x000ff0000004181c */
[----:B------:R-:W-:Y:S01]  /*f1c0*/  HMMA.16816.F32.BF16 R24, R104, R108, R24 ;  /* 0x0000006c6818723c */ /* 0x000fe20000041818 */
[----:B--2---:R-:W-:-:S02]  /*f1d0*/  VIMNMX R3, PT, PT, R0, R59, PT ;  /* 0x0000003b00037248 */ /* 0x004fc40003fe0100 */
[----:B------:R-:W-:-:S05]  /*f1e0*/  VIADDMNMX R59, R0, 0x8, R59, PT ;  /* 0x00000008003b7846 */ /* 0x000fca000380013b */
[C---:B-1----:R-:W-:Y:S08]  /*f1f0*/  HMMA.16816.F32.BF16 R12, R20.reuse, R16, R12 ;  /* 0x00000010140c723c */ /* 0x042ff0000004180c */
[----:B------:R-:W-:Y:S01]  /*f200*/  HMMA.16816.F32.BF16 R28, R20, R18, R28 ;  /* 0x00000012141c723c */ /* 0x000fe2000004181c */
[----:B------:R-:W1:Y:S07]  /*f210*/  LDSM.16.M88.4 R16, [R123+0x5c00] ;  /* 0x005c00007b10783b */ /* 0x000e6e0000000200 */
[----:B------:R-:W-:Y:S08]  /*f220*/  HMMA.16816.F32.BF16 R96, R104, R110, R96 ;  /* 0x0000006e6860723c */ /* 0x000ff00000041860 */
[C---:B---3--:R-:W-:Y:S08]  /*f230*/  HMMA.16816.F32.BF16 R12, R8.reuse, R4, R12 ;  /* 0x00000004080c723c */ /* 0x048ff0000004180c */
[----:B------:R-:W-:Y:S01]  /*f240*/  HMMA.16816.F32.BF16 R28, R8, R6, R28 ;  /* 0x00000006081c723c */ /* 0x000fe2000004181c */
[----:B------:R-:W2:Y:S07]  /*f250*/  LDSM.16.M88.4 R4, [R2+0x5800] ;  /* 0x005800000204783b */ /* 0x000eae0000000200 */
[C---:B------:R-:W-:Y:S01]  /*f260*/  HMMA.16816.F32.BF16 R108, R104.reuse, R100, R92 ;  /* 0x00000064686c723c */ /* 0x040fe2000004185c */
[----:B------:R-:W-:Y:S02]  /*f270*/  LDSM.16.M88.4 R92, [R123+0x7400] ;  /* 0x007400007b5c783b */ /* 0x000fe40000000200 */
[----:B------:R-:W-:Y:S01]  /*f280*/  FMUL.FTZ R12, R12, UR14 ;  /* 0x0000000e0c0c7c20 */ /* 0x000fe20008410000 */
[----:B------:R-:W-:Y:S01]  /*f290*/  FMUL.FTZ R46, R13, UR14 ;  /* 0x0000000e0d2e7c20 */ /* 0x000fe20008410000 */
[----:B------:R-:W-:Y:S01]  /*f2a0*/  FMUL.FTZ R47, R14, UR14 ;  /* 0x0000000e0e2f7c20 */ /* 0x000fe20008410000 */
[----:B------:R-:W-:Y:S01]  /*f2b0*/  FMUL.FTZ R100, R15, UR14 ;  /* 0x0000000e0f647c20 */ /* 0x000fe20008410000 */
[----:B------:R3:W4:Y:S01]  /*f2c0*/  MUFU.TANH R44, R12 ;  /* 0x0000000c002c7308 */ /* 0x0007220000002400 */
[C---:B------:R-:W-:Y:S03]  /*f2d0*/  HMMA.16816.F32.BF16 R88, R104.reuse, R102, R88 ;  /* 0x000000666858723c */ /* 0x040fe60000041858 */
        /* <DEDUP_REMOVED lines=9> */
[----:B------:R-:W4:Y:S03]  /*f370*/  LDSM.16.M88.4 R16, [R2+0x5c00] ;  /* 0x005c00000210783b */ /* 0x000f260000000200 */
[----:B------:R-:W1:Y:S02]  /*f380*/  MUFU.TANH R103, R30 ;  /* 0x0000001e00677308 */ /* 0x000e640000002400 */
[C---:B--2---:R-:W-:Y:S06]  /*f390*/  HMMA.16816.F32.BF16 R108, R36.reuse, R4, R108 ;  /* 0x00000004246c723c */ /* 0x044fec000004186c */
[----:B------:R2:W1:Y:S02]  /*f3a0*/  MUFU.TANH R121, R31 ;  /* 0x0000001f00797308 */ /* 0x0004640000002400 */
[C---:B------:R-:W-:Y:S01]  /*f3b0*/  HMMA.16816.F32.BF16 R88, R36.reuse, R6, R88 ;  /* 0x000000062458723c */ /* 0x040fe20000041858 */
[----:B------:R-:W1:Y:S05]  /*f3c0*/  LDSM.16.M88.4 R4, [R123+0x7c00] ;  /* 0x007c00007b04783b */ /* 0x000e6a0000000200 */
        /* <DEDUP_REMOVED lines=11> */
[C---:B----4-:R-:W-:Y:S08]  /*f480*/  HMMA.16816.F32.BF16 R84, R36.reuse, R16, R84 ;  /* 0x000000102454723c */ /* 0x050ff00000041854 */
[----:B------:R-:W-:Y:S01]  /*f490*/  HMMA.16816.F32.BF16 R80, R36, R18, R80 ;  /* 0x000000122450723c */ /* 0x000fe20000041850 */
[----:B------:R-:W-:Y:S07]  /*f4a0*/  LDSM.16.M88.4 R16, [R123+0x8000] ;  /* 0x008000007b10783b */ /* 0x000fee0000000200 */
[C---:B------:R-:W-:Y:S08]  /*f4b0*/  HMMA.16816.F32.BF16 R112, R20.reuse, R92, R112 ;  /* 0x0000005c1470723c */ /* 0x040ff00000041870 */
[C---:B------:R-:W-:Y:S01]  /*f4c0*/  HMMA.16816.F32.BF16 R96, R20.reuse, R94, R96 ;  /* 0x0000005e1460723c */ /* 0x040fe20000041860 */
[----:B------:R-:W-:Y:S07]  /*f4d0*/  LDSM.16.M88.4 R92, [R2+0x7800] ;  /* 0x00780000025c783b */ /* 0x000fee0000000200 */
[C---:B-1----:R-:W-:Y:S08]  /*f4e0*/  HMMA.16816.F32.BF16 R84, R20.reuse, R4, R84 ;  /* 0x000000041454723c */ /* 0x042ff00000041854 */
[----:B------:R-:W-:Y:S01]  /*f4f0*/  HMMA.16816.F32.BF16 R80, R20, R6, R80 ;  /* 0x000000061450723c */ /* 0x000fe20000041850 */
[----:B------:R-:W1:Y:S07]  /*f500*/  LDSM.16.M88.4 R4, [R123+0x6800] ;  /* 0x006800007b04783b */ /* 0x000e6e0000000200 */
        /* <DEDUP_REMOVED lines=13> */
[----:B------:R-:W4:Y:S01]  /*f5e0*/  MUFU.TANH R112, R112 ;  /* 0x0000007000707308 */ /* 0x000f220000002400 */
[----:B------:R-:W-:-:S05]  /*f5f0*/  FMUL.FTZ R96, R96, UR14 ;  /* 0x0000000e60607c20 */ /* 0x000fca0008410000 */
[C---:B------:R-:W-:Y:S02]  /*f600*/  HMMA.16816.F32.BF16 R76, R36.reuse, R28, R76 ;  /* 0x0000001c244c723c */ /* 0x040fe4000004184c */
[----:B------:R-:W2:Y:S06]  /*f610*/  MUFU.TANH R113, R113 ;  /* 0x0000007100717308 */ /* 0x000eac0000002400 */
[----:B------:R-:W-:Y:S01]  /*f620*/  HMMA.16816.F32.BF16 R72, R36, R30, R72 ;  /* 0x0000001e2448723c */ /* 0x000fe20000041848 */
[----:B------:R-:W-:Y:S01]  /*f630*/  LDSM.16.M88.4 R28, [R2+0x8400] ;  /* 0x00840000021c783b */ /* 0x000fe20000000200 */
[----:B------:R-:W2:Y:S06]  /*f640*/  MUFU.TANH R114, R114 ;  /* 0x0000007200727308 */ /* 0x000eac0000002400 */
[C---:B-1----:R-:W-:Y:S02]  /*f650*/  HMMA.16816.F32.BF16 R60, R104.reuse, R4, R60 ;  /* 0x00000004683c723c */ /* 0x042fe4000004183c */
[----:B------:R-:W1:Y:S06]  /*f660*/  MUFU.TANH R115, R115 ;  /* 0x0000007300737308 */ /* 0x000e6c0000002400 */
[----:B------:R-:W-:Y:S01]  /*f670*/  HMMA.16816.F32.BF16 R52, R104, R6, R52 ;  /* 0x000000066834723c */ /* 0x000fe20000041834 */
[----:B------:R-:W4:Y:S01]  /*f680*/  LDSM.16.M88.4 R4, [R2+0x6800] ;  /* 0x006800000204783b */ /* 0x000f220000000200 */
[----:B------:R-:W1:Y:S06]  /*f690*/  MUFU.TANH R96, R96 ;  /* 0x0000006000607308 */ /* 0x000e6c0000002400 */
[C---:B------:R-:W-:Y:S08]  /*f6a0*/  HMMA.16816.F32.BF16 R76, R20.reuse, R16, R76 ;  /* 0x00000010144c723c */ /* 0x040ff0000004184c */
[----:B------:R-:W-:Y:S01]  /*f6b0*/  HMMA.16816.F32.BF16 R72, R20, R18, R72 ;  /* 0x000000121448723c */ /* 0x000fe20000041848 */
[----:B------:R-:W1:Y:S07]  /*f6c0*/  LDSM.16.M88.4 R16, [R123+0x6c00] ;  /* 0x006c00007b10783b */ /* 0x000e6e0000000200 */
        /* <DEDUP_REMOVED lines=18> */
[----:B------:R-:W3:Y:S01]  /*f7f0*/  LDSM.16.M88.4 R32, [R2+0x6c00] ;  /* 0x006c00000220783b */ /* 0x000ee20000000200 */
[----:B------:R-:W1:Y:S06]  /*f800*/  MUFU.TANH R86, R86 ;  /* 0x0000005600567308 */ /* 0x000e6c0000002400 */
[----:B----4-:R-:W-:Y:S02]  /*f810*/  HMMA.16816.F32.BF16 R60, R36, R4, R60 ;  /* 0x00000004243c723c */ /* 0x010fe4000004183c */
[----:B------:R-:W4:Y:S01]  /*f820*/  MUFU.TANH R87, R87 ;  /* 0x0000005700577308 */ /* 0x000f220000002400 */
[----:B------:R-:W-:Y:S01]  /*f830*/  FMUL.FTZ R76, R76, UR14 ;  /* 0x0000000e4c4c7c20 */ /* 0x000fe20008410000 */
[----:B------:R-:W-:Y:S01]  /*f840*/  FMUL.FTZ R77, R77, UR14 ;  /* 0x0000000e4d4d7c20 */ /* 0x000fe20008410000 */
[----:B------:R-:W-:Y:S01]  /*f850*/  FMUL.FTZ R78, R78, UR14 ;  /* 0x0000000e4e4e7c20 */ /* 0x000fe20008410000 */
[----:B------:R-:W-:-:S02]  /*f860*/  FMUL.FTZ R79, R79, UR14 ;  /* 0x0000000e4f4f7c20 */ /* 0x000fc40008410000 */
[----:B------:R-:W-:Y:S01]  /*f870*/  HMMA.16816.F32.BF16 R52, R36, R6, R52 ;  /* 0x000000062434723c */ /* 0x000fe20000041834 */
[----:B------:R-:W4:Y:S01]  /*f880*/  LDSM.16.M88.4 R4, [R123+0x8c00] ;  /* 0x008c00007b04783b */ /* 0x000f220000000200 */
[----:B------:R-:W2:Y:S01]  /*f890*/  MUFU.TANH R80, R80 ;  /* 0x0000005000507308 */ /* 0x000ea20000002400 */
[----:B------:R-:W-:Y:S01]  /*f8a0*/  FMUL.FTZ R72, R72, UR14 ;  /* 0x0000000e48487c20 */ /* 0x000fe20008410000 */
[----:B------:R-:W-:Y:S01]  /*f8b0*/  FMUL.FTZ R73, R73, UR14 ;  /* 0x0000000e49497c20 */ /* 0x000fe20008410000 */
[----:B------:R-:W-:Y:S01]  /*f8c0*/  FMUL.FTZ R74, R74, UR14 ;  /* 0x0000000e4a4a7c20 */ /* 0x000fe20008410000 */
[----:B------:R-:W-:Y:S02]  /*f8d0*/  FMUL.FTZ R75, R75, UR14 ;  /* 0x0000000e4b4b7c20 */ /* 0x000fe40008410000 */
[C---:B-1----:R-:W-:Y:S02]  /*f8e0*/  HMMA.16816.F32.BF16 R48, R104.reuse, R16, R48 ;  /* 0x000000106830723c */ /* 0x042fe40000041830 */
[----:B------:R-:W1:Y:S06]  /*f8f0*/  MUFU.TANH R128, R81 ;  /* 0x0000005100807308 */ /* 0x000e6c0000002400 */
[----:B------:R-:W-:Y:S02]  /*f900*/  HMMA.16816.F32.BF16 R40, R104, R18, R40 ;  /* 0x000000126828723c */ /* 0x000fe40000041828 */
[----:B------:R-:W1:Y:S06]  /*f910*/  MUFU.TANH R141, R82 ;  /* 0x00000052008d7308 */ /* 0x000e6c0000002400 */
[C---:B--2---:R-:W-:Y:S02]  /*f920*/  HMMA.16816.F32.BF16 R68, R20.reuse, R24, R68 ;  /* 0x000000181444723c */ /* 0x044fe40000041844 */
[----:B------:R-:W2:Y:S06]  /*f930*/  MUFU.TANH R129, R83 ;  /* 0x0000005300817308 */ /* 0x000eac0000002400 */
[C---:B------:R-:W-:Y:S01]  /*f940*/  HMMA.16816.F32.BF16 R64, R20.reuse, R26, R64 ;  /* 0x0000001a1440723c */ /* 0x040fe20000041840 */
[----:B------:R-:W1:Y:S01]  /*f950*/  LDSM.16.M88.4 R24, [R2+0x8800] ;  /* 0x008800000218783b */ /* 0x000e620000000200 */
[----:B------:R-:W1:Y:S06]  /*f960*/  MUFU.TANH R148, R76 ;  /* 0x0000004c00947308 */ /* 0x000e6c0000002400 */
[C---:B---3--:R-:W-:Y:S02]  /*f970*/  HMMA.16816.F32.BF16 R60, R20.reuse, R12, R60 ;  /* 0x0000000c143c723c */ /* 0x048fe4000004183c */
[----:B------:R-:W3:Y:S06]  /*f980*/  MUFU.TANH R134, R77 ;  /* 0x0000004d00867308 */ /* 0x000eec0000002400 */
[----:B------:R-:W-:Y:S01]  /*f990*/  HMMA.16816.F32.BF16 R52, R20, R14, R52 ;  /* 0x0000000e1434723c */ /* 0x000fe20000041834 */
[----:B------:R2:W3:Y:S01]  /*f9a0*/  LDSM.16.M88.4 R12, [R2+0x8c00] ;  /* 0x008c0000020c783b */ /* 0x0004e20000000200 */
[----:B------:R-:W1:Y:S01]  /*f9b0*/  MUFU.TANH R151, R78 ;  /* 0x0000004e00977308 */ /* 0x000e620000002400 */
[----:B------:R-:W-:-:S05]  /*f9c0*/  DEPBAR.LE SB0, 0x0 ;  /* 0x000080000000791a */ /* 0x000fca0000000000 */
[C---:B------:R-:W-:Y:S02]  /*f9d0*/  HMMA.16816.F32.BF16 R48, R36.reuse, R32, R48 ;  /* 0x000000202430723c */ /* 0x040fe40000041830 */
[----:B------:R-:W1:Y:S06]  /*f9e0*/  MUFU.TANH R147, R79 ;  /* 0x0000004f00937308 */ /* 0x000e6c0000002400 */
[----:B------:R-:W-:Y:S02]  /*f9f0*/  HMMA.16816.F32.BF16 R40, R36, R34, R40 ;  /* 0x000000222428723c */ /* 0x000fe40000041828 */
[----:B------:R-:W1:Y:S06]  /*fa00*/  MUFU.TANH R144, R72 ;  /* 0x0000004800907308 */ /* 0x000e6c0000002400 */
[----:B------:R-:W-:Y:S02]  /*fa10*/  HMMA.16816.F32.BF16 R64, R8, R30, R64 ;  /* 0x0000001e0840723c */ /* 0x000fe40000041840 */
[----:B------:R-:W1:Y:S06]  /*fa20*/  MUFU.TANH R146, R73 ;  /* 0x0000004900927308 */ /* 0x000e6c0000002400 */
[C---:B----4-:R-:W-:Y:S02]  /*fa30*/  HMMA.16816.F32.BF16 R48, R20.reuse, R4, R48 ;  /* 0x000000041430723c */ /* 0x050fe40000041830 */
[----:B------:R-:W4:Y:S06]  /*fa40*/  MUFU.TANH R149, R74 ;  /* 0x0000004a00957308 */ /* 0x000f2c0000002400 */
[----:B------:R-:W-:Y:S02]  /*fa50*/  HMMA.16816.F32.BF16 R40, R20, R6, R40 ;  /* 0x000000061428723c */ /* 0x000fe40000041828 */
[----:B------:R-:W2:Y:S01]  /*fa60*/  MUFU.TANH R145, R75 ;  /* 0x0000004b00917308 */ /* 0x000ea20000002400 */
[----:B------:R-:W-:Y:S01]  /*fa70*/  FMUL.FTZ R65, R65, UR14 ;  /* 0x0000000e41417c20 */ /* 0x000fe20008410000 */
[----:B------:R-:W-:Y:S01]  /*fa80*/  FMUL.FTZ R133, R67, UR14 ;  /* 0x0000000e43857c20 */ /* 0x000fe20008410000 */
[----:B------:R-:W-:Y:S01]  /*fa90*/  FMUL.FTZ R135, R66, UR14 ;  /* 0x0000000e42877c20 */ /* 0x000fe20008410000 */
[----:B------:R-:W-:-:S02]  /*faa0*/  FMUL.FTZ R64, R64, UR14 ;  /* 0x0000000e40407c20 */ /* 0x000fc40008410000 */
[C---:B-1----:R-:W-:Y:S02]  /*fab0*/  HMMA.16816.F32.BF16 R60, R8.reuse, R24, R60 ;  /* 0x00000018083c723c */ /* 0x042fe4000004183c */
[----:B------:R1:W1:Y:S06]  /*fac0*/  MUFU.TANH R136, R65 ;  /* 0x0000004100887308 */ /* 0x00026c0000002400 */
[C---:B------:R-:W-:Y:S02]  /*fad0*/  HMMA.16816.F32.BF16 R52, R8.reuse, R26, R52 ;  /* 0x0000001a0834723c */ /* 0x040fe40000041834 */
[----:B------:R-:W1:Y:S06]  /*fae0*/  MUFU.TANH R138, R64 ;  /* 0x00000040008a7308 */ /* 0x000e6c0000002400 */
[C---:B------:R-:W-:Y:S01]  /*faf0*/  HMMA.16816.F32.BF16 R108, R8.reuse, R92, R108 ;  /* 0x0000005c086c723c */ /* 0x040fe2000004186c */
[----:B------:R-:W-:Y:S01]  /*fb00*/  FMUL.FTZ R92, R97, UR14 ;  /* 0x0000000e615c7c20 */ /* 0x000fe20008410000 */
[----:B------:R-:W-:Y:S01]  /*fb10*/  FMUL.FTZ R93, R98, UR14 ;  /* 0x0000000e625d7c20 */ /* 0x000fe20008410000 */
[----:B------:R-:W-:Y:S01]  /*fb20*/  FMUL.FTZ R61, R61, UR14 ;  /* 0x0000000e3d3d7c20 */ /* 0x000fe20008410000 */
[----:B------:R-:W-:Y:S01]  /*fb30*/  FMUL.FTZ R67, R63, UR14 ;  /* 0x0000000e3f437c20 */ /* 0x000fe20008410000 */
[----:B------:R-:W-:Y:S01]  /*fb40*/  FMUL.FTZ R97, R99, UR14 ;  /* 0x0000000e63617c20 */ /* 0x000fe20008410000 */
[----:B------:R-:W-:Y:S01]  /*fb50*/  FMUL.FTZ R60, R60, UR14 ;  /* 0x0000000e3c3c7c20 */ /* 0x000fe20008410000 */
[----:B------:R4:W4:Y:S01]  /*fb60*/  MUFU.TANH R66, R61 ;  /* 0x0000003d00427308 */ /* 0x0009220000002400 */
[----:B------:R-:W-:Y:S01]  /*fb70*/  HMMA.16816.F32.BF16 R88, R8, R94, R88 ;  /* 0x0000005e0858723c */ /* 0x000fe20000041858 */
[----:B--2---:R-:W-:-:S02]  /*fb80*/  FMUL.FTZ R2, R62, UR14 ;  /* 0x0000000e3e027c20 */ /* 0x004fc40008410000 */
[----:B------:R-:W-:Y:S01]  /*fb90*/  FMUL.FTZ R63, R55, UR14 ;  /* 0x0000000e373f7c20 */ /* 0x000fe20008410000 */
[----:B------:R-:W-:Y:S01]  /*fba0*/  FMUL.FTZ R52, R52, UR14 ;  /* 0x0000000e34347c20 */ /* 0x000fe20008410000 */
[----:B------:R-:W-:Y:S01]  /*fbb0*/  FMUL.FTZ R53, R53, UR14 ;  /* 0x0000000e35357c20 */ /* 0x000fe20008410000 */
[----:B-1----:R-:W-:Y:S01]  /*fbc0*/  FMUL.FTZ R65, R54, UR14 ;  /* 0x0000000e36417c20 */ /* 0x002fe20008410000 */
[----:B------:R1:W2:Y:S01]  /*fbd0*/  MUFU.TANH R124, R60 ;  /* 0x0000003c007c7308 */ /* 0x0002a20000002400 */
[C---:B---3--:R-:W-:Y:S03]  /*fbe0*/  HMMA.16816.F32.BF16 R48, R8.reuse, R12, R48 ;  /* 0x0000000c0830723c */ /* 0x048fe60000041830 */
[----:B------:R-:W-:Y:S01]  /*fbf0*/  FMUL.FTZ R98, R108, UR14 ;  /* 0x0000000e6c627c20 */ /* 0x000fe20008410000 */
[----:B------:R-:W-:Y:S01]  /*fc00*/  FMUL.FTZ R94, R109, UR14 ;  /* 0x0000000e6d5e7c20 */ /* 0x000fe20008410000 */
[----:B------:R-:W-:Y:S01]  /*fc10*/  FMUL.FTZ R95, R110, UR14 ;  /* 0x0000000e6e5f7c20 */ /* 0x000fe20008410000 */
[----:B------:R-:W-:Y:S01]  /*fc20*/  FMUL.FTZ R99, R111, UR14 ;  /* 0x0000000e6f637c20 */ /* 0x000fe20008410000 */
[----:B------:R1:W3:Y:S01]  /*fc30*/  MUFU.TANH R64, R52 ;  /* 0x0000003400407308 */ /* 0x0002e20000002400 */
[C---:B------:R-:W-:Y:S03]  /*fc40*/  HMMA.16816.F32.BF16 R68, R8.reuse, R28, R68 ;  /* 0x0000001c0844723c */ /* 0x040fe60000041844 */
[----:B------:R-:W-:Y:S01]  /*fc50*/  FMUL.FTZ R88, R88, UR14 ;  /* 0x0000000e58587c20 */ /* 0x000fe20008410000 */
[----:B------:R-:W-:Y:S01]  /*fc60*/  FMUL.FTZ R89, R89, UR14 ;  /* 0x0000000e59597c20 */ /* 0x000fe20008410000 */
[----:B------:R-:W-:Y:S01]  /*fc70*/  FMUL.FTZ R90, R90, UR14 ;  /* 0x0000000e5a5a7c20 */ /* 0x000fe20008410000 */
[----:B------:R-:W-:Y:S01]  /*fc80*/  FMUL.FTZ R91, R91, UR14 ;  /* 0x0000000e5b5b7c20 */ /* 0x000fe20008410000 */
[----:B------:R1:W1:Y:S01]  /*fc90*/  MUFU.TANH R62, R53 ;  /* 0x00000035003e7308 */ /* 0x0002620000002400 */
[----:B------:R-:W-:Y:S03]  /*fca0*/  HMMA.16816.F32.BF16 R40, R8, R14, R40 ;  /* 0x0000000e0828723c */ /* 0x000fe60000041828 */
[----:B----4-:R-:W-:Y:S01]  /*fcb0*/  FMUL.FTZ R61, R50, UR14 ;  /* 0x0000000e323d7c20 */ /* 0x010fe20008410000 */
[----:B------:R-:W-:Y:S01]  /*fcc0*/  FMUL.FTZ R55, R51, UR14 ;  /* 0x0000000e33377c20 */ /* 0x000fe20008410000 */
[----:B------:R-:W-:Y:S01]  /*fcd0*/  FMUL.FTZ R48, R48, UR14 ;  /* 0x0000000e30307c20 */ /* 0x000fe20008410000 */
[----:B------:R-:W-:Y:S01]  /*fce0*/  FMUL.FTZ R49, R49, UR14 ;  /* 0x0000000e31317c20 */ /* 0x000fe20008410000 */
[----:B------:R-:W4:Y:S04]  /*fcf0*/  MUFU.TANH R92, R92 ;  /* 0x0000005c005c7308 */ /* 0x000f280000002400 */
[----:B------:R-:W-:Y:S01]  /*fd00*/  FMUL.FTZ R68, R68, UR14 ;  /* 0x0000000e44447c20 */ /* 0x000fe20008410000 */
[----:B------:R-:W-:Y:S01]  /*fd10*/  FMUL.FTZ R69, R69, UR14 ;  /* 0x0000000e45457c20 */ /* 0x000fe20008410000 */
[----:B------:R-:W-:Y:S01]  /*fd20*/  FMUL.FTZ R70, R70, UR14 ;  /* 0x0000000e46467c20 */ /* 0x000fe20008410000 */
[----:B------:R-:W-:Y:S01]  /*fd30*/  FMUL.FTZ R71, R71, UR14 ;  /* 0x0000000e47477c20 */ /* 0x000fe20008410000 */
[----:B------:R-:W1:Y:S04]  /*fd40*/  MUFU.TANH R93, R93 ;  /* 0x0000005d005d7308 */ /* 0x000e680000002400 */
[----:B------:R-:W-:Y:S01]  /*fd50*/  FMUL.FTZ R40, R40, UR14 ;  /* 0x0000000e28287c20 */ /* 0x000fe20008410000 */
[----:B------:R-:W-:Y:S01]  /*fd60*/  FMUL.FTZ R41, R41, UR14 ;  /* 0x0000000e29297c20 */ /* 0x000fe20008410000 */
[----:B------:R-:W-:Y:S01]  /*fd70*/  FMUL.FTZ R42, R42, UR14 ;  /* 0x0000000e2a2a7c20 */ /* 0x000fe20008410000 */
[----:B------:R-:W-:Y:S01]  /*fd80*/  FMUL.FTZ R43, R43, UR14 ;  /* 0x0000000e2b2b7c20 */ /* 0x000fe20008410000 */
        /* <DEDUP_REMOVED lines=21> */
[----:B------:R-:W1:Y:S08]  /*fee0*/  MUFU.TANH R61, R61 ;  /* 0x0000003d003d7308 */ /* 0x000e700000002400 */
[----:B------:R-:W1:Y:S08]  /*fef0*/  MUFU.TANH R55, R55 ;  /* 0x0000003700377308 */ /* 0x000e700000002400 */
[----:B------:R1:W1:Y:S08]  /*ff00*/  MUFU.TANH R52, R40 ;  /* 0x0000002800347308 */ /* 0x0002700000002400 */
[----:B------:R1:W1:Y:S08]  /*ff10*/  MUFU.TANH R50, R41 ;  /* 0x0000002900327308 */ /* 0x0002700000002400 */
[----:B------:R1:W1:Y:S08]  /*ff20*/  MUFU.TANH R53, R42 ;  /* 0x0000002a00357308 */ /* 0x0002700000002400 */
[----:B------:R1:W1:Y:S01]  /*ff30*/  MUFU.TANH R51, R43 ;  /* 0x0000002b00337308 */ /* 0x0002620000002400 */
[----:B------:R-:W-:Y:S06]  /*ff40*/  BAR.SYNC.DEFER_BLOCKING 0x0 ;  /* 0x0000000000007b1d */ /* 0x000fec0000010000 */
[----:B--234-:R-:W-:Y:S05]  /*ff50*/  @!P0 BRA `(.L_x_895) ;  /* 0x0000000800688947 */ /* 0x01cfea0003800000 */
[----:B------:R-:W-:-:S04]  /*ff60*/  UISETP.NE.U32.AND UP0, UPT, UR12, URZ, UPT ;  /* 0x000000ff0c00728c */ /* 0x000fc8000bf05070 */
[----:B------:R-:W-:-:S09]  /*ff70*/  UISETP.NE.AND.EX UP0, UPT, UR13, URZ, UPT, UP0 ;  /* 0x000000ff0d00728c */ /* 0x000fd2000bf05300 */
[----:B------:R-:W-:Y:S05]  /*ff80*/  BRA.U UP0, `(.L_x_896) ;  /* 0x0000000100247547 */ /* 0x000fea000b800000 */
[----:B------:R-:W2:Y:S01]  /*ff90*/  LDCU UR10, c[0x0][0x3b8] ;  /* 0x00007700ff0a77ac */ /* 0x000ea20008000800 */
[----:B------:R-:W-:Y:S02]  /*ffa0*/  UMOV UR8, URZ ;  /* 0x000000ff00087c82 */ /* 0x000fe40008000000 */
[----:B------:R-:W-:Y:S01]  /*ffb0*/  IADD3 R5, P1, PT, RZ, -UR8, RZ ;  /* 0x80000008ff057c10 */ /* 0x000fe2000ff3e0ff */
[----:B--2---:R-:W-:-:S06]  /*ffc0*/  USHF.L.U32 UR5, UR10, 0x7, URZ ;  /* 0x000000070a057899 */ /* 0x004fcc00080006ff */
[----:B------:R-:W-:-:S05]  /*ffd0*/  IMAD.X R0, RZ, RZ, ~UR5, P1 ;  /* 0x80000005ff007e24 */ /* 0x000fca00088e06ff */
[----:B------:R-:W-:-:S04]  /*ffe0*/  SHF.R.S64 R5, R5, 0x1f, R0 ;  /* 0x0000001f05057819 */ /* 0x000fc80000001000 */
[----:B------:R-:W-:-:S04]  /*fff0*/  IADD3 R154, P1, PT, R5, R154, RZ ;  /* 0x0000009a059a7210 */ /* 0x000fc80007f3e0ff */
[----:B------:R-:W-:Y:S01]  /*10000*/  LEA.HI.X.SX32 R153, R0, R153, 0x1, P1 ;  /* 0x0000009900997211 */ /* 0x000fe200008f0eff */
[----:B------:R-:W-:Y:S08]  /*10010*/  BRA `(.L_x_897) ;  /* 0x0000000000f07947 */ /* 0x000ff00003800000 */
.L_x_896:
[----:B------:R-:W2:Y:S01]  /*10020*/  LDC R5, c[0x0][0x4f0] ;  /* 0x00013c00ff057b82 */ /* 0x000ea20000000800 */
[----:B------:R-:W-:Y:S01]  /*10030*/  IADD3 R10, PT, PT, R45, -0x100, RZ ;  /* 0xffffff002d0a7810 */ /* 0x000fe20007ffe0ff */
[----:B------:R-:W3:Y:S01]  /*10040*/  LDCU.64 UR10, c[0x0][0x3b8] ;  /* 0x00007700ff0a77ac */ /* 0x000ee20008000a00 */
[----:B------:R-:W-:Y:S02]  /*10050*/  IABS R6, R58 ;  /* 0x0000003a00067213 */ /* 0x000fe40000000000 */
[----:B------:R-:W-:Y:S01]  /*10060*/  IABS R4, R10 ;  /* 0x0000000a00047213 */ /* 0x000fe20000000000 */
[----:B------:R-:W4:Y:S01]  /*10070*/  LDCU.64 UR8, c[0x0][0x3a0] ;  /* 0x00007400ff0877ac */ /* 0x000f220008000a00 */
[-C--:B--2---:R-:W-:Y:S02]  /*10080*/  IABS R0, R5.reuse ;  /* 0x0000000500007213 */ /* 0x084fe40000000000 */
[-C--:B------:R-:W-:Y:S02]  /*10090*/  LOP3.LUT R10, R10, R5.reuse, RZ, 0x3c, !PT ;  /* 0x000000050a0a7212 */ /* 0x080fe400078e3cff */
[----:B------:R-:W2:Y:S01]  /*100a0*/  I2F.RP R7, R0 ;  /* 0x0000000000077306 */ /* 0x000ea20000209400 */
[----:B------:R-:W-:-:S04]  /*100b0*/  LOP3.LUT R58, R58, R5, RZ, 0x3c, !PT ;  /* 0x000000053a3a7212 */ /* 0x000fc800078e3cff */
[----:B------:R-:W-:-:S03]  /*100c0*/  ISETP.GE.AND P3, PT, R58, RZ, PT ;  /* 0x000000ff3a00720c */ /* 0x000fc60003f66270 */
        /* <DEDUP_REMOVED lines=22> */
[----:B------:R-:W-:-:S02]  /*10230*/  ISETP.NE.AND P2, PT, R5, RZ, PT ;  /* 0x000000ff0500720c */ /* 0x000fc40003f45270 */
[----:B------:R-:W-:-:S05]  /*10240*/  LOP3.LUT R7, RZ, R5, RZ, 0x33, !PT ;  /* 0x00000005ff077212 */ /* 0x000fca00078e33ff */
        /* <DEDUP_REMOVED lines=8> */
[----:B------:R-:W2:Y:S04]  /*102d0*/  LDG.E R9, desc[UR6][R8.64] ;  /* 0x0000000608097981 */ /* 0x000ea8000c1e1900 */
[----:B------:R-:W2:Y:S01]  /*102e0*/  LDG.E R0, desc[UR6][R10.64] ;  /* 0x000000060a007981 */ /* 0x000ea2000c1e1900 */
[----:B------:R-:W-:-:S04]  /*102f0*/  IMAD.IADD R4, R7, 0x1, -R4 ;  /* 0x0000000107047824 */ /* 0x000fc800078e0a04 */
[----:B------:R-:W-:-:S04]  /*10300*/  IMAD R5, R4, R5, -0x80 ;  /* 0xffffff8004057424 */ /* 0x000fc800078e0205 */
[----:B---3--:R-:W-:Y:S01]  /*10310*/  IMAD.WIDE.U32 R6, R5, UR10, RZ ;  /* 0x0000000a05067c25 */ /* 0x008fe2000f8e00ff */
[----:B------:R-:W-:-:S05]  /*10320*/  SHF.R.S32.HI R4, RZ, 0x1f, R5 ;  /* 0x0000001fff047819 */ /* 0x000fca0000011405 */
[----:B------:R-:W-:-:S04]  /*10330*/  IMAD R4, R4, UR10, RZ ;  /* 0x0000000a04047c24 */ /* 0x000fc8000f8e02ff */
[----:B------:R-:W-:-:S04]  /*10340*/  IMAD R4, R5, UR11, R4 ;  /* 0x0000000b05047c24 */ /* 0x000fc8000f8e0204 */
[----:B------:R-:W-:Y:S01]  /*10350*/  IMAD.IADD R7, R7, 0x1, R4 ;  /* 0x0000000107077824 */ /* 0x000fe200078e0204 */
[----:B--2---:R-:W-:-:S04]  /*10360*/  IADD3 R0, PT, PT, R9, -R0, RZ ;  /* 0x8000000009007210 */ /* 0x004fc80007ffe0ff */
[----:B------:R-:W-:Y:S01]  /*10370*/  SHF.R.S32.HI R5, RZ, 0x1f, R0 ;  /* 0x0000001fff057819 */ /* 0x000fe20000011400 */
[----:B----4-:R-:W-:-:S04]  /*10380*/  IMAD.WIDE.U32 R6, R0, UR8, R6 ;  /* 0x0000000800067c25 */ /* 0x010fc8000f8e0006 */
[----:B------:R-:W-:Y:S01]  /*10390*/  IMAD R5, R5, UR8, RZ ;  /* 0x0000000805057c24 */ /* 0x000fe2000f8e02ff */
[----:B------:R-:W-:-:S03]  /*103a0*/  LEA R154, P1, R6, R154, 0x1 ;  /* 0x0000009a069a7211 */ /* 0x000fc600078208ff */
[----:B------:R-:W-:-:S05]  /*103b0*/  IMAD R5, R0, UR9, R5 ;  /* 0x0000000900057c24 */ /* 0x000fca000f8e0205 */
[----:B------:R-:W-:-:S04]  /*103c0*/  IADD3 R5, PT, PT, R7, R5, RZ ;  /* 0x0000000507057210 */ /* 0x000fc80007ffe0ff */
[----:B------:R-:W-:-:S07]  /*103d0*/  LEA.HI.X R153, R6, R153, R5, 0x1, P1 ;  /* 0x0000009906997211 */ /* 0x000fce00008f0c05 */
.L_x_897:
[----:B------:R-:W2:Y:S01]  /*103e0*/  LDCU UR8, c[0x0][0x440] ;  /* 0x00008800ff0877ac */ /* 0x000ea20008000800 */
[----:B------:R-:W-:Y:S01]  /*103f0*/  BSSY.RECONVERGENT B0, `(.L_x_898) ;  /* 0x000004f000007945 */ /* 0x000fe20003800200 */
[----:B------:R-:W3:Y:S01]  /*10400*/  LDCU UR5, c[0x0][0x3bc] ;  /* 0x00007780ff0577ac */ /* 0x000ee20008000800 */
[----:B------:R-:W-:-:S06]  /*10410*/  USHF.L.U32 UR9, UR10, 0x6, URZ ;  /* 0x000000060a097899 */ /* 0x000fcc00080006ff */
[----:B------:R-:W-:Y:S02]  /*10420*/  IADD3 R10, P4, PT, R154, UR9, RZ ;  /* 0x000000099a0a7c10 */ /* 0x000fe4000ff9e0ff */
[----:B--2---:R-:W-:Y:S02]  /*10430*/  ISETP.GE.AND P3, PT, R118, UR8, PT ;  /* 0x0000000876007c0c */ /* 0x004fe4000bf66270 */
[----:B------:R-:W-:Y:S02]  /*10440*/  ISETP.GE.AND P2, PT, R117, UR8, PT ;  /* 0x0000000875007c0c */ /* 0x000fe4000bf46270 */
[----:B------:R-:W-:Y:S01]  /*10450*/  ISETP.GE.AND P1, PT, R116, UR8, PT ;  /* 0x0000000874007c0c */ /* 0x000fe2000bf26270 */
[----:B---3--:R-:W-:-:S06]  /*10460*/  USHF.L.U64.HI UR5, UR10, 0x6, UR5 ;  /* 0x000000060a057899 */ /* 0x008fcc0008010205 */
        /* <DEDUP_REMOVED lines=70> */
.L_x_899:
[----:B------:R4:W-:Y:S02]  /*108d0*/  STS.128 [R163+0x8800], RZ ;  /* 0x008800ffa3007388 */ /* 0x0009e40000000c00 */
.L_x_900:
[----:B------:R-:W-:Y:S05]  /*108e0*/  BSYNC.RECONVERGENT B0 ;  /* 0x0000000000007941 */ /* 0x000fea0003800200 */
.L_x_898:
[----:B------:R-:W0:Y:S02]  /*108f0*/  LDGDEPBAR ;  /* 0x00000000000079af */ /* 0x000e240000000000 */
.L_x_895:
[----:B---3--:R-:W-:Y:S01]  /*10900*/  IMAD.SHL.U32 R5, R120, 0x2, RZ ;  /* 0x0000000278057824 */ /* 0x008fe200078e00ff */
[----:B------:R-:W3:Y:S01]  /*10910*/  LDCU UR10, c[0x0][0x45c] ;  /* 0x00008b80ff0a77ac */ /* 0x000ee20008000800 */
[----:B------:R-:W-:Y:S02]  /*10920*/  IMAD.IADD R122, R57, 0x1, R122 ;  /* 0x00000001397a7824 */ /* 0x000fe400078e027a */
[----:B------:R-:W-:Y:S01]  /*10930*/  IMAD.MOV.U32 R168, RZ, RZ, -0x1 ;  /* 0xffffffffffa87424 */ /* 0x000fe200078e00ff */
[----:B------:R-:W-:Y:S02]  /*10940*/  LOP3.LUT R5, R5, 0x6, RZ, 0xc0, !PT ;  /* 0x0000000605057812 */ /* 0x000fe400078ec0ff */
[----:B------:R-:W-:-:S03]  /*10950*/  LEA R122, R122, UR4, 0x1 ;  /* 0x000000047a7a7c11 */ /* 0x000fc6000f8e08ff */
[----:B------:R-:W-:Y:S02]  /*10960*/  IMAD R0, R56, 0x80, R5 ;  /* 0x0000008038007824 */ /* 0x000fe400078e0205 */
[----:B------:R-:W-:Y:S01]  /*10970*/  LDSM.16.MT88.4 R108, [R122+0x9000] ;  /* 0x009000007a6c783b */ /* 0x000fe20000004200 */
[----:B------:R-:W-:Y:S02]  /*10980*/  VIADD R170, R122, 0x9000 ;  /* 0x000090007aaa7836 */ /* 0x000fe40000000000 */
[C---:B------:R-:W-:Y:S01]  /*10990*/  VIADD R4, R0.reuse, 0xffffff80 ;  /* 0xffffff8000047836 */ /* 0x040fe20000000000 */
[----:B------:R-:W-:Y:S01]  /*109a0*/  LDSM.16.MT88.4 R76, [R122+0xd000] ;  /* 0x00d000007a4c783b */ /* 0x000fe20000004200 */
[C---:B--2---:R-:W-:Y:S02]  /*109b0*/  VIADD R6, R0.reuse, 0xffffff81 ;  /* 0xffffff8100067836 */ /* 0x044fe40000000000 */
[----:B------:R-:W-:Y:S01]  /*109c0*/  VIADD R12, R0, 0xffffff99 ;  /* 0xffffff99000c7836 */ /* 0x000fe20000000000 */
[----:B------:R-:W-:Y:S01]  /*109d0*/  ISETP.GE.AND P3, PT, R4, R3, PT ;  /* 0x000000030400720c */ /* 0x000fe20003f66270 */
[----:B------:R-:W-:Y:S01]  /*109e0*/  VIADD R14, R0, 0xffffffa1 ;  /* 0xffffffa1000e7836 */ /* 0x000fe20000000000 */
[----:B------:R-:W-:Y:S01]  /*109f0*/  ISETP.GE.AND P5, PT, R4, R59, PT ;  /* 0x0000003b0400720c */ /* 0x000fe20003fa6270 */
[----:B------:R-:W-:Y:S01]  /*10a00*/  VIADD R4, R0, 0xffffff88 ;  /* 0xffffff8800047836 */ /* 0x000fe20000000000 */
[----:B------:R-:W-:Y:S01]  /*10a10*/  FSEL R44, R44, -INF , !P3 ;  /* 0xff8000002c2c7808 */ /* 0x000fe20005800000 */
[----:B------:R-:W-:Y:S01]  /*10a20*/  VIADD R30, R0, 0xffffffe1 ;  /* 0xffffffe1001e7836 */ /* 0x000fe20000000000 */
[----:B------:R-:W-:Y:S01]  /*10a30*/  ISETP.GE.AND P2, PT, R6, R3, PT ;  /* 0x000000030600720c */ /* 0x000fe20003f46270 */
[----:B------:R-:W-:Y:S01]  /*10a40*/  VIADD R24, R0, 0xffffffe8 ;  /* 0xffffffe800187836 */ /* 0x000fe20000000000 */
[----:B------:R-:W-:Y:S01]  /*10a50*/  ISETP.GE.AND P4, PT, R6, R59, PT ;  /* 0x0000003b0600720c */ /* 0x000fe20003f86270 */
[----:B------:R-:W-:Y:S01]  /*10a60*/  VIADD R6, R0, 0xffffff89 ;  /* 0xffffff8900067836 */ /* 0x000fe20000000000 */
[----:B------:R-:W-:Y:S01]  /*10a70*/  ISETP.GE.AND P1, PT, R4, R3, PT ;  /* 0x000000030400720c */ /* 0x000fe20003f26270 */
[----:B------:R-:W-:Y:S01]  /*10a80*/  VIADD R18, R0, 0xffffffe9 ;  /* 0xffffffe900127836 */ /* 0x000fe20000000000 */
[----:B------:R-:W-:Y:S01]  /*10a90*/  ISETP.GE.AND P3, PT, R4, R59, PT ;  /* 0x0000003b0400720c */ /* 0x000fe20003f66270 */
[C---:B------:R-:W-:Y:S01]  /*10aa0*/  VIADD R4, R0.reuse, 0xffffff90 ;  /* 0xffffff9000047836 */ /* 0x040fe20000000000 */
[----:B------:R-:W-:Y:S01]  /*10ab0*/  FSEL R15, R47, -INF , !P5 ;  /* 0xff8000002f0f7808 */ /* 0x000fe20006800000 */
[----:B------:R-:W-:Y:S01]  /*10ac0*/  VIADD R16, R0, 0xfffffff0 ;  /* 0xfffffff000107836 */ /* 0x000fe20000000000 */
[----:B------:R-:W-:-:S02]  /*10ad0*/  FSEL R46, R46, -INF , !P2 ;  /* 0xff8000002e2e7808 */ /* 0x000fc40005000000 */
[----:B------:R-:W-:Y:S02]  /*10ae0*/  FSEL R7, R100, -INF , !P4 ;  /* 0xff80000064077808 */ /* 0x000fe40006000000 */
[----:B------:R-:W-:Y:S02]  /*10af0*/  FSEL R10, R101, -INF , !P1 ;  /* 0xff800000650a7808 */ /* 0x000fe40004800000 */
[C---:B------:R-:W-:Y:S02]  /*10b00*/  ISETP.GE.AND P5, PT, R6.reuse, R3, PT ;  /* 0x000000030600720c */ /* 0x040fe40003fa6270 */
[----:B------:R-:W-:Y:S01]  /*10b10*/  ISETP.GE.AND P2, PT, R6, R59, PT ;  /* 0x0000003b0600720c */ /* 0x000fe20003f46270 */
[----:B------:R-:W-:Y:S01]  /*10b20*/  VIADD R6, R0, 0xffffff91 ;  /* 0xffffff9100067836 */ /* 0x000fe20000000000 */
[C---:B------:R-:W-:Y:S02]  /*10b30*/  ISETP.GE.AND P4, PT, R4.reuse, R3, PT ;  /* 0x000000030400720c */ /* 0x040fe40003f86270 */
[----:B------:R-:W-:Y:S01]  /*10b40*/  ISETP.GE.AND P1, PT, R4, R59, PT ;  /* 0x0000003b0400720c */ /* 0x000fe20003f26270 */
[----:B------:R-:W-:Y:S01]  /*10b50*/  VIADD R4, R0, 0xffffff98 ;  /* 0xffffff9800047836 */ /* 0x000fe20000000000 */
[----:B------:R-:W-:-:S02]  /*10b60*/  FSEL R103, R103, -INF , !P3 ;  /* 0xff80000067677808 */ /* 0x000fc40005800000 */
[----:B------:R-:W-:Y:S02]  /*10b70*/  FSEL R5, R121, -INF , !P2 ;  /* 0xff80000079057808 */ /* 0x000fe40005000000 */
[----:B------:R-:W-:Y:S02]  /*10b80*/  FSEL R8, R112, -INF , !P4 ;  /* 0xff80000070087808 */ /* 0x000fe40006000000 */
[-C--:B------:R-:W-:Y:S02]  /*10b90*/  ISETP.GE.AND P3, PT, R6, R3.reuse, PT ;  /* 0x000000030600720c */ /* 0x080fe40003f66270 */
[----:B------:R-:W-:Y:S02]  /*10ba0*/  FSEL R102, R102, -INF , !P5 ;  /* 0xff80000066667808 */ /* 0x000fe40006800000 */
[C---:B------:R-:W-:Y:S02]  /*10bb0*/  ISETP.GE.AND P2, PT, R4.reuse, R3, PT ;  /* 0x000000030400720c */ /* 0x040fe40003f46270 */
[-C--:B------:R-:W-:Y:S01]  /*10bc0*/  ISETP.GE.AND P4, PT, R4, R59.reuse, PT ;  /* 0x0000003b0400720c */ /* 0x080fe20003f86270 */
[----:B------:R-:W-:Y:S01]  /*10bd0*/  VIADD R4, R0, 0xffffffa0 ;  /* 0xffffffa000047836 */ /* 0x000fe20000000000 */
[----:B------:R-:W-:-:S02]  /*10be0*/  ISETP.GE.AND P5, PT, R6, R59, PT ;  /* 0x0000003b0600720c */ /* 0x000fc40003fa6270 */
[----:B------:R-:W-:Y:S02]  /*10bf0*/  FSEL R13, R114, -INF , !P1 ;  /* 0xff800000720d7808 */ /* 0x000fe40004800000 */
[----:B------:R-:W-:Y:S02]  /*10c00*/  FSEL R6, R113, -INF , !P3 ;  /* 0xff80000071067808 */ /* 0x000fe40005800000 */
[C---:B------:R-:W-:Y:S02]  /*10c10*/  ISETP.GE.AND P1, PT, R12.reuse, R3, PT ;  /* 0x000000030c00720c */ /* 0x040fe40003f26270 */
[----:B------:R-:W-:Y:S01]  /*10c20*/  ISETP.GE.AND P3, PT, R12, R59, PT ;  /* 0x0000003b0c00720c */ /* 0x000fe20003f66270 */
[----:B------:R-:W-:Y:S01]  /*10c30*/  VIADD R12, R0, 0xffffffa8 ;  /* 0xffffffa8000c7836 */ /* 0x000fe20000000000 */
[----:B------:R-:W-:Y:S02]  /*10c40*/  FSEL R17, R115, -INF , !P5 ;  /* 0xff80000073117808 */ /* 0x000fe40006800000 */
[----:B------:R-:W-:-:S02]  /*10c50*/  ISETP.GE.AND P5, PT, R4, R3, PT ;  /* 0x000000030400720c */ /* 0x000fc40003fa6270 */
[----:B------:R-:W-:Y:S02]  /*10c60*/  FSEL R96, R96, -INF , !P2 ;  /* 0xff80000060607808 */ /* 0x000fe40005000000 */
[----:B------:R-:W-:Y:S02]  /*10c70*/  ISETP.GE.AND P2, PT, R4, R59, PT ;  /* 0x0000003b0400720c */ /* 0x000fe40003f46270 */
[----:B-1----:R-:W-:Y:S02]  /*10c80*/  FSEL R11, R93, -INF , !P4 ;  /* 0xff8000005d0b7808 */ /* 0x002fe40006000000 */
[----:B------:R-:W-:Y:S02]  /*10c90*/  FSEL R4, R92, -INF , !P1 ;  /* 0xff8000005c047808 */ /* 0x000fe40004800000 */
[C---:B------:R-:W-:Y:S02]  /*10ca0*/  ISETP.GE.AND P4, PT, R14.reuse, R3, PT ;  /* 0x000000030e00720c */ /* 0x040fe40003f86270 */
[----:B------:R-:W-:Y:S01]  /*10cb0*/  ISETP.GE.AND P1, PT, R14, R59, PT ;  /* 0x0000003b0e00720c */ /* 0x000fe20003f26270 */
[----:B------:R-:W-:Y:S01]  /*10cc0*/  VIADD R14, R0, 0xffffffa9 ;  /* 0xffffffa9000e7836 */ /* 0x000fe20000000000 */
[----:B------:R-:W-:-:S02]  /*10cd0*/  FSEL R9, R97, -INF , !P3 ;  /* 0xff80000061097808 */ /* 0x000fc40005800000 */
[----:B------:R-:W-:Y:S02]  /*10ce0*/  FSEL R22, R98, -INF , !P5 ;  /* 0xff80000062167808 */ /* 0x000fe40006800000 */
[C---:B------:R-:W-:Y:S02]  /*10cf0*/  ISETP.GE.AND P3, PT, R12.reuse, R3, PT ;  /* 0x000000030c00720c */ /* 0x040fe40003f66270 */
[----:B------:R-:W-:Y:S01]  /*10d00*/  ISETP.GE.AND P5, PT, R12, R59, PT ;  /* 0x0000003b0c00720c */ /* 0x000fe20003fa6270 */
[----:B------:R-:W-:Y:S01]  /*10d10*/  VIADD R12, R0, 0xffffffb0 ;  /* 0xffffffb0000c7836 */ /* 0x000fe20000000000 */
[----:B------:R-:W-:Y:S02]  /*10d20*/  FSEL R25, R95, -INF , !P2 ;  /* 0xff8000005f197808 */ /* 0x000fe40005000000 */
[----:B------:R-:W-:Y:S02]  /*10d30*/  FSEL R26, R94, -INF , !P4 ;  /* 0xff8000005e1a7808 */ /* 0x000fe40006000000 */
[C---:B------:R-:W-:Y:S01]  /*10d40*/  ISETP.GE.AND P2, PT, R14.reuse, R3, PT ;  /* 0x000000030e00720c */ /* 0x040fe20003f46270 */
[----:B------:R-:W-:Y:S01]  /*10d50*/  LDSM.16.MT88.4 R92, [R122+0xb000] ;  /* 0x00b000007a5c783b */ /* 0x000fe20000004200 */
[----:B------:R-:W-:Y:S01]  /*10d60*/  ISETP.GE.AND P4, PT, R14, R59, PT ;  /* 0x0000003b0e00720c */ /* 0x000fe20003f86270 */
[----:B------:R-:W-:Y:S01]  /*10d70*/  VIADD R14, R0, 0xffffffb1 ;  /* 0xffffffb1000e7836 */ /* 0x000fe20000000000 */
[----:B------:R-:W-:-:S02]  /*10d80*/  FSEL R27, R99, -INF , !P1 ;  /* 0xff800000631b7808 */ /* 0x000fc40004800000 */
[----:B------:R-:W-:Y:S02]  /*10d90*/  FSEL R28, R88, -INF , !P3 ;  /* 0xff800000581c7808 */ /* 0x000fe40005800000 */
[C---:B------:R-:W-:Y:S02]  /*10da0*/  ISETP.GE.AND P1, PT, R12.reuse, R3, PT ;  /* 0x000000030c00720c */ /* 0x040fe40003f26270 */
[----:B------:R-:W-:Y:S01]  /*10db0*/  ISETP.GE.AND P3, PT, R12, R59, PT ;  /* 0x0000003b0c00720c */ /* 0x000fe20003f66270 */
[----:B------:R-:W-:Y:S01]  /*10dc0*/  VIADD R12, R0, 0xffffffb8 ;  /* 0xffffffb8000c7836 */ /* 0x000fe20000000000 */
[----:B------:R-:W-:Y:S02]  /*10dd0*/  FMNMX3.FTZ R19, R44, R46, R10, !PT ;  /* 0x0000002e2c137276 */ /* 0x000fe4000781000a */
[----:B------:R-:W-:Y:S02]  /*10de0*/  FSEL R21, R90, -INF , !P5 ;  /* 0xff8000005a157808 */ /* 0x000fe40006800000 */
[----:B------:R-:W-:-:S02]  /*10df0*/  FSEL R20, R89, -INF , !P2 ;  /* 0xff80000059147808 */ /* 0x000fc40005000000 */
[----:B------:R-:W-:Y:S02]  /*10e00*/  FMNMX3.FTZ R19, R19, R102, R8, !PT ;  /* 0x0000006613137276 */ /* 0x000fe40007810008 */
[C---:B------:R-:W-:Y:S02]  /*10e10*/  ISETP.GE.AND P5, PT, R14.reuse, R3, PT ;  /* 0x000000030e00720c */ /* 0x040fe40003fa6270 */
[----:B------:R-:W-:Y:S01]  /*10e20*/  ISETP.GE.AND P2, PT, R14, R59, PT ;  /* 0x0000003b0e00720c */ /* 0x000fe20003f46270 */
[----:B------:R-:W-:Y:S01]  /*10e30*/  VIADD R14, R0, 0xffffffb9 ;  /* 0xffffffb9000e7836 */ /* 0x000fe20000000000 */
[----:B------:R-:W-:Y:S02]  /*10e40*/  FSEL R23, R91, -INF , !P4 ;  /* 0xff8000005b177808 */ /* 0x000fe40006000000 */
[----:B------:R-:W-:Y:S02]  /*10e50*/  FSEL R132, R84, -INF , !P1 ;  /* 0xff80000054847808 */ /* 0x000fe40004800000 */
[----:B------:R-:W-:-:S02]  /*10e60*/  ISETP.GE.AND P4, PT, R12, R3, PT ;  /* 0x000000030c00720c */ /* 0x000fc40003f86270 */
[----:B------:R-:W-:Y:S01]  /*10e70*/  ISETP.GE.AND P1, PT, R12, R59, PT ;  /* 0x0000003b0c00720c */ /* 0x000fe20003f26270 */
[----:B------:R-:W-:Y:S01]  /*10e80*/  VIADD R12, R0, 0xffffffc0 ;  /* 0xffffffc0000c7836 */ /* 0x000fe20000000000 */
[----:B------:R-:W-:Y:S02]  /*10e90*/  FMNMX3.FTZ R19, R19, R6, R96, !PT ;  /* 0x0000000613137276 */ /* 0x000fe40007810060 */
        /* <DEDUP_REMOVED lines=34> */
[----:B------:R-:W-:Y:S02]  /*110c0*/  FMNMX3.FTZ R32, R15, R7, R103, !PT ;  /* 0x000000070f207276 */ /* 0x000fe40007810067 */
[----:B------:R-:W-:-:S02]  /*110d0*/  FSEL R149, R149, -INF , !P2 ;  /* 0xff80000095957808 */ /* 0x000fc40005000000 */
[----:B------:R-:W-:Y:S02]  /*110e0*/  FSEL R146, R146, -INF , !P4 ;  /* 0xff80000092927808 */ /* 0x000fe40006000000 */
[----:B------:R-:W-:Y:S02]  /*110f0*/  FMNMX3.FTZ R19, R19, R128, R148, !PT ;  /* 0x0000008013137276 */ /* 0x000fe40007810094 */
[C---:B------:R-:W-:Y:S02]  /*11100*/  ISETP.GE.AND P2, PT, R14.reuse, R3, PT ;  /* 0x000000030e00720c */ /* 0x040fe40003f46270 */
[----:B------:R-:W-:Y:S01]  /*11110*/  ISETP.GE.AND P4, PT, R14, R59, PT ;  /* 0x0000003b0e00720c */ /* 0x000fe20003f86270 */
[----:B------:R-:W-:Y:S01]  /*11120*/  VIADD R14, R0, 0xffffffd9 ;  /* 0xffffffd9000e7836 */ /* 0x000fe20000000000 */
[----:B------:R-:W-:Y:S02]  /*11130*/  FSEL R145, R145, -INF , !P1 ;  /* 0xff80000091917808 */ /* 0x000fe40004800000 */
[----:B------:R-:W-:-:S02]  /*11140*/  FSEL R142, R142, -INF , !P3 ;  /* 0xff8000008e8e7808 */ /* 0x000fc40005800000 */
[----:B------:R-:W-:Y:S02]  /*11150*/  FMNMX3.FTZ R32, R32, R5, R13, !PT ;  /* 0x0000000520207276 */ /* 0x000fe4000781000d */
[C---:B------:R-:W-:Y:S02]  /*11160*/  ISETP.GE.AND P1, PT, R12.reuse, R3, PT ;  /* 0x000000030c00720c */ /* 0x040fe40003f26270 */
[----:B------:R-:W-:Y:S01]  /*11170*/  ISETP.GE.AND P3, PT, R12, R59, PT ;  /* 0x0000003b0c00720c */ /* 0x000fe20003f66270 */
[----:B------:R-:W-:Y:S01]  /*11180*/  VIADD R12, R0, 0xffffffe0 ;  /* 0xffffffe0000c7836 */ /* 0x000fe20000000000 */
[----:B------:R-:W-:Y:S02]  /*11190*/  FMNMX3.FTZ R19, R19, R134, R144, !PT ;  /* 0x0000008613137276 */ /* 0x000fe40007810090 */
[----:B------:R-:W-:Y:S02]  /*111a0*/  FMNMX3.FTZ R32, R32, R17, R11, !PT ;  /* 0x0000001120207276 */ /* 0x000fe4000781000b */
[----:B------:R-:W-:-:S02]  /*111b0*/  FSEL R139, R139, -INF , !P5 ;  /* 0xff8000008b8b7808 */ /* 0x000fc40006800000 */
[-C--:B------:R-:W-:Y:S02]  /*111c0*/  ISETP.GE.AND P5, PT, R14, R3.reuse, PT ;  /* 0x000000030e00720c */ /* 0x080fe40003fa6270 */
[----:B------:R-:W-:Y:S02]  /*111d0*/  FSEL R137, R137, -INF , !P4 ;  /* 0xff80000089897808 */ /* 0x000fe40006000000 */
[----:B------:R-:W-:Y:S02]  /*111e0*/  FSEL R140, R140, -INF , !P2 ;  /* 0xff8000008c8c7808 */ /* 0x000fe40005000000 */
[----:B------:R-:W-:Y:S02]  /*111f0*/  ISETP.GE.AND P4, PT, R12, R3, PT ;  /* 0x000000030c00720c */ /* 0x000fe40003f86270 */
[----:B------:R-:W-:Y:S02]  /*11200*/  FSEL R138, R138, -INF , !P1 ;  /* 0xff8000008a8a7808 */ /* 0x000fe40004800000 */
[----:B------:R-:W-:-:S02]  /*11210*/  FMNMX3.FTZ R19, R19, R146, R142, !PT ;  /* 0x0000009213137276 */ /* 0x000fc4000781008e */
[----:B------:R-:W-:Y:S02]  /*11220*/  FMNMX3.FTZ R32, R32, R9, R25, !PT ;  /* 0x0000000920207276 */ /* 0x000fe40007810019 */
[----:B------:R-:W-:Y:S02]  /*11230*/  FSEL R135, R135, -INF , !P3 ;  /* 0xff80000087877808 */ /* 0x000fe40005800000 */
[-C--:B------:R-:W-:Y:S02]  /*11240*/  ISETP.GE.AND P3, PT, R30, R3.reuse, PT ;  /* 0x000000031e00720c */ /* 0x080fe40003f66270 */
[----:B------:R-:W-:Y:S02]  /*11250*/  FSEL R136, R136, -INF , !P5 ;  /* 0xff80000088887808 */ /* 0x000fe40006800000 */
[----:B------:R-:W-:Y:S02]  /*11260*/  ISETP.GE.AND P5, PT, R24, R3, PT ;  /* 0x000000031800720c */ /* 0x000fe40003fa6270 */
[----:B------:R-:W-:-:S02]  /*11270*/  FSEL R124, R124, -INF , !P4 ;  /* 0xff8000007c7c7808 */ /* 0x000fc40006000000 */
[----:B------:R-:W-:Y:S02]  /*11280*/  FMNMX3.FTZ R19, R19, R140, R138, !PT ;  /* 0x0000008c13137276 */ /* 0x000fe4000781008a */
[----:B------:R-:W-:Y:S02]  /*11290*/  FMNMX3.FTZ R32, R32, R27, R21, !PT ;  /* 0x0000001b20207276 */ /* 0x000fe40007810015 */
[-C--:B------:R-:W-:Y:S01]  /*112a0*/  ISETP.GE.AND P2, PT, R14, R59.reuse, PT ;  /* 0x0000003b0e00720c */ /* 0x080fe20003f46270 */
[----:B------:R-:W-:Y:S01]  /*112b0*/  VIADD R14, R0, 0xfffffff1 ;  /* 0xfffffff1000e7836 */ /* 0x000fe20000000000 */
[----:B------:R-:W-:Y:S01]  /*112c0*/  ISETP.GE.AND P1, PT, R12, R59, PT ;  /* 0x0000003b0c00720c */ /* 0x000fe20003f26270 */
[----:B------:R-:W-:Y:S01]  /*112d0*/  VIADD R12, R0, 0xfffffff8 ;  /* 0xfffffff8000c7836 */ /* 0x000fe20000000000 */
[----:B------:R-:W-:Y:S01]  /*112e0*/  ISETP.GE.AND P4, PT, R18, R3, PT ;  /* 0x000000031200720c */ /* 0x000fe20003f86270 */
[----:B------:R-:W-:Y:S01]  /*112f0*/  VIADD R0, R0, 0xfffffff9 ;  /* 0xfffffff900007836 */ /* 0x000fe20000000000 */
[----:B------:R-:W-:-:S02]  /*11300*/  FSEL R66, R66, -INF , !P3 ;  /* 0xff80000042427808 */ /* 0x000fc40005800000 */
[----:B------:R-:W-:Y:S02]  /*11310*/  ISETP.GE.AND P3, PT, R16, R3, PT ;  /* 0x000000031000720c */ /* 0x000fe40003f66270 */
[----:B------:R-:W-:Y:S02]  /*11320*/  FSEL R64, R64, -INF , !P5 ;  /* 0xff80000040407808 */ /* 0x000fe40006800000 */
[----:B------:R-:W-:Y:S02]  /*11330*/  FMNMX3.FTZ R19, R19, R136, R124, !PT ;  /* 0x0000008813137276 */ /* 0x000fe4000781007c */
[----:B------:R-:W-:Y:S02]  /*11340*/  FMNMX3.FTZ R32, R32, R23, R143, !PT ;  /* 0x0000001720207276 */ /* 0x000fe4000781008f */
[----:B------:R-:W-:Y:S02]  /*11350*/  FSEL R62, R62, -INF , !P4 ;  /* 0xff8000003e3e7808 */ /* 0x000fe40006000000 */
[----:B------:R-:W-:-:S02]  /*11360*/  ISETP.GE.AND P5, PT, R14, R3, PT ;  /* 0x000000030e00720c */ /* 0x000fc40003fa6270 */
[----:B------:R-:W-:Y:S02]  /*11370*/  ISETP.GE.AND P4, PT, R12, R3, PT ;  /* 0x000000030c00720c */ /* 0x000fe40003f86270 */
        /* <DEDUP_REMOVED lines=8> */
[----:B------:R-:W-:Y:S02]  /*11400*/  FSEL R50, R50, -INF , !P3 ;  /* 0xff80000032327808 */ /* 0x000fe40005800000 */
[----:B------:R-:W-:Y:S02]  /*11410*/  FMNMX3.FTZ R19, R19, R54, R52, !PT ;  /* 0x0000003613137276 */ /* 0x000fe40007810034 */
[----:B------:R-:W-:-:S02]  /*11420*/  FMNMX3.FTZ R32, R32, R147, R149, !PT ;  /* 0x0000009320207276 */ /* 0x000fc40007810095 */
[-C--:B------:R-:W-:Y:S02]  /*11430*/  ISETP.GE.AND P3, PT, R18, R59.reuse, PT ;  /* 0x0000003b1200720c */ /* 0x080fe40003f66270 */
[----:B------:R-:W-:Y:S02]  /*11440*/  ISETP.GE.AND P4, PT, R24, R59, PT ;  /* 0x0000003b1800720c */ /* 0x000fe40003f86270 */
[----:B------:R-:W-:Y:S02]  /*11450*/  FMNMX.FTZ R18, R50, R19, !PT ;  /* 0x0000001332127209 */ /* 0x000fe40007810000 */
[----:B------:R-:W-:Y:S02]  /*11460*/  FMNMX3.FTZ R24, R32, R145, R139, !PT ;  /* 0x0000009120187276 */ /* 0x000fe4000781008b */
[----:B------:R-:W-:Y:S01]  /*11470*/  ISETP.GE.AND P5, PT, R30, R59, PT ;  /* 0x0000003b1e00720c */ /* 0x000fe20003fa6270 */
[----:B------:R-:W1:Y:S01]  /*11480*/  SHFL.BFLY PT, R19, R18, 0x2, 0x1f ;  /* 0x0c401f0012137f89 */ /* 0x000e6200000e0000 */
[----:B------:R-:W-:-:S02]  /*11490*/  FSEL R133, R133, -INF , !P2 ;  /* 0xff80000085857808 */ /* 0x000fc40005000000 */
[----:B------:R-:W-:Y:S02]  /*114a0*/  FSEL R121, R2, -INF , !P1 ;  /* 0xff80000002797808 */ /* 0x000fe40004800000 */
[----:B------:R-:W-:Y:S02]  /*114b0*/  FMNMX3.FTZ R24, R24, R137, R135, !PT ;  /* 0x0000008918187276 */ /* 0x000fe40007810087 */
        /* <DEDUP_REMOVED lines=14> */
[----:B------:R-:W-:Y:S01]  /*115a0*/  FMNMX3.FTZ R12, R24, R55, R53, !PT ;  /* 0x00000037180c7276 */ /* 0x000fe20007810035 */
[----:B------:R-:W-:Y:S01]  /*115b0*/  IMAD.IADD R24, R125, 0x1, R122 ;  /* 0x000000017d187824 */ /* 0x000fe200078e027a */
[----:B-1----:R-:W-:-:S02]  /*115c0*/  FMNMX.FTZ R29, R18, R19, !PT ;  /* 0x00000013121d7209 */ /* 0x002fc40007810000 */
[----:B------:R-:W-:Y:S02]  /*115d0*/  FMNMX.FTZ R12, R51, R12, !PT ;  /* 0x0000000c330c7209 */ /* 0x000fe40007810000 */
[----:B------:R-:W-:Y:S04]  /*115e0*/  LDSM.16.MT88.4 R84, [R24+0xb000] ;  /* 0x00b000001854783b */ /* 0x000fe80000004200 */
[----:B------:R-:W1:Y:S04]  /*115f0*/  SHFL.BFLY PT, R19, R12, 0x2, 0x1f ;  /* 0x0c401f000c137f89 */ /* 0x000e6800000e0000 */
[----:B------:R-:W2:Y:S01]  /*11600*/  SHFL.BFLY PT, R2, R29, 0x1, 0x1f ;  /* 0x0c201f001d027f89 */ /* 0x000ea200000e0000 */
[----:B-1----:R-:W-:-:S02]  /*11610*/  FMNMX.FTZ R19, R12, R19, !PT ;  /* 0x000000130c137209 */ /* 0x002fc40007810000 */
[----:B--2---:R-:W-:-:S03]  /*11620*/  FMNMX.FTZ R2, R29, R2, !PT ;  /* 0x000000021d027209 */ /* 0x004fc60007810000 */
[----:B------:R-:W1:Y:S01]  /*11630*/  SHFL.BFLY PT, R0, R19, 0x1, 0x1f ;  /* 0x0c201f0013007f89 */ /* 0x000e6200000e0000 */
[C---:B------:R-:W-:Y:S01]  /*11640*/  FSETP.NEU.FTZ.AND P1, PT, R2.reuse, -INF , PT ;  /* 0xff8000000200780b */ /* 0x040fe20003f3d000 */
[----:B---3--:R-:W-:-:S05]  /*11650*/  FMUL.FTZ R49, R2, UR10 ;  /* 0x0000000a02317c20 */ /* 0x008fca0008410000 */
[----:B------:R-:W-:-:S05]  /*11660*/  FSEL R49, R49, RZ, P1 ;  /* 0x000000ff31317208 */ /* 0x000fca0000800000 */
        /* <DEDUP_REMOVED lines=10> */
[----:B-1----:R-:W-:Y:S01]  /*11710*/  FMNMX.FTZ R0, R19, R0, !PT ;  /* 0x0000000013007209 */ /* 0x002fe20007810000 */
[--C-:B------:R-:W-:Y:S01]  /*11720*/  FFMA.FTZ R29, R28, UR10, -R49.reuse ;  /* 0x0000000a1c1d7c23 */ /* 0x100fe20008010831 */
[--C-:B------:R-:W-:Y:S01]  /*11730*/  FFMA.FTZ R33, R22, UR10, -R49.reuse ;  /* 0x0000000a16217c23 */ /* 0x100fe20008010831 */
[--C-:B------:R-:W-:Y:S01]  /*11740*/  FFMA.FTZ R26, R20, UR10, -R49.reuse ;  /* 0x0000000a141a7c23 */ /* 0x100fe20008010831 */
[C---:B------:R-:W-:Y:S01]  /*11750*/  FSETP.NEU.FTZ.AND P1, PT, R0.reuse, -INF , PT ;  /* 0xff8000000000780b */ /* 0x040fe20003f3d000 */
[----:B------:R-:W-:Y:S01]  /*11760*/  FMUL.FTZ R46, R0, UR10 ;  /* 0x0000000a002e7c20 */ /* 0x000fe20008410000 */
[----:B------:R-:W1:Y:S01]  /*11770*/  MUFU.EX2 R48, R48 ;  /* 0x0000003000307308 */ /* 0x000e620000000800 */
[--C-:B------:R-:W-:Y:S01]  /*11780*/  FFMA.FTZ R127, R132, UR10, -R49.reuse ;  /* 0x0000000a847f7c23 */ /* 0x100fe20008010831 */
[--C-:B------:R-:W-:Y:S01]  /*11790*/  FFMA.FTZ R125, R130, UR10, -R49.reuse ;  /* 0x0000000a827d7c23 */ /* 0x100fe20008010831 */
[--C-:B------:R-:W-:Y:S01]  /*117a0*/  FFMA.FTZ R126, R126, UR10, -R49.reuse ;  /* 0x0000000a7e7e7c23 */ /* 0x100fe20008010831 */
[----:B------:R-:W-:Y:S01]  /*117b0*/  FSEL R46, R46, RZ, P1 ;  /* 0x000000ff2e2e7208 */ /* 0x000fe20000800000 */
[--C-:B------:R-:W-:Y:S01]  /*117c0*/  FFMA.FTZ R128, R128, UR10, -R49.reuse ;  /* 0x0000000a80807c23 */ /* 0x100fe20008010831 */
[--C-:B------:R-:W-:Y:S01]  /*117d0*/  FFMA.FTZ R134, R134, UR10, -R49.reuse ;  /* 0x0000000a86867c23 */ /* 0x100fe20008010831 */
[--C-:B------:R-:W-:Y:S01]  /*117e0*/  FFMA.FTZ R144, R144, UR10, -R49.reuse ;  /* 0x0000000a90907c23 */ /* 0x100fe20008010831 */
[----:B------:R-:W-:Y:S01]  /*117f0*/  MUFU.EX2 R44, R44 ;  /* 0x0000002c002c7308 */ /* 0x000fe20000000800 */
[--C-:B------:R-:W-:Y:S01]  /*11800*/  FFMA.FTZ R43, R103, UR10, -R46.reuse ;  /* 0x0000000a672b7c23 */ /* 0x100fe2000801082e */
[--C-:B------:R-:W-:Y:S01]  /*11810*/  FFMA.FTZ R58, R15, UR10, -R46.reuse ;  /* 0x0000000a0f3a7c23 */ /* 0x100fe2000801082e */
[----:B------:R-:W2:Y:S01]  /*11820*/  LDSM.16.MT88.4 R100, [R24+0x9000] ;  /* 0x009000001864783b */ /* 0x000ea20000004200 */
[--C-:B------:R-:W-:Y:S01]  /*11830*/  FFMA.FTZ R57, R7, UR10, -R46.reuse ;  /* 0x0000000a07397c23 */ /* 0x100fe2000801082e */
[--C-:B------:R-:W-:Y:S01]  /*11840*/  FFMA.FTZ R42, R5, UR10, -R46.reuse ;  /* 0x0000000a052a7c23 */ /* 0x100fe2000801082e */
[--C-:B------:R-:W-:Y:S01]  /*11850*/  FFMA.FTZ R38, R13, UR10, -R46.reuse ;  /* 0x0000000a0d267c23 */ /* 0x100fe2000801082e */
[----:B------:R-:W3:Y:S01]  /*11860*/  LDSM.16.MT88.4 R4, [R24+0xd000] ;  /* 0x00d000001804783b */ /* 0x000ee20000004200 */
[----:B------:R-:W5:Y:S01]  /*11870*/  MUFU.EX2 R41, R41 ;  /* 0x0000002900297308 */ /* 0x000f620000000800 */
[--C-:B------:R-:W-:Y:S01]  /*11880*/  FFMA.FTZ R36, R11, UR10, -R46.reuse ;  /* 0x0000000a0b247c23 */ /* 0x100fe2000801082e */
[--C-:B------:R-:W-:Y:S01]  /*11890*/  FFMA.FTZ R31, R9, UR10, -R46.reuse ;  /* 0x0000000a091f7c23 */ /* 0x100fe2000801082e */
[----:B------:R-:W4:Y:S01]  /*118a0*/  LDSM.16.MT88.4 R12, [R122+0x9400] ;  /* 0x009400007a0c783b */ /* 0x000f220000004200 */
[--C-:B------:R-:W-:Y:S01]  /*118b0*/  FFMA.FTZ R37, R17, UR10, -R46.reuse ;  /* 0x0000000a11257c23 */ /* 0x100fe2000801082e */
[----:B-1----:R-:W-:Y:S01]  /*118c0*/  F2FP.BF16.F32.PACK_AB R68, R47, R48 ;  /* 0x000000302f44723e */ /* 0x002fe200000010ff */
[--C-:B------:R-:W-:Y:S01]  /*118d0*/  FFMA.FTZ R32, R25, UR10, -R46.reuse ;  /* 0x0000000a19207c23 */ /* 0x100fe2000801082e */
[----:B------:R-:W1:Y:S01]  /*118e0*/  LDSM.16.MT88.4 R8, [R24+0x9400] ;  /* 0x009400001808783b */ /* 0x000e620000004200 */
[----:B------:R-:W-:Y:S01]  /*118f0*/  MUFU.EX2 R58, R58 ;  /* 0x0000003a003a7308 */ /* 0x000fe20000000800 */
[--C-:B------:R-:W-:Y:S01]  /*11900*/  FFMA.FTZ R27, R27, UR10, -R46.reuse ;  /* 0x0000000a1b1b7c23 */ /* 0x100fe2000801082e */
[--C-:B------:R-:W-:Y:S01]  /*11910*/  FFMA.FTZ R28, R21, UR10, -R46.reuse ;  /* 0x0000000a151c7c23 */ /* 0x100fe2000801082e */
[----:B------:R-:W1:Y:S01]  /*11920*/  LDSM.16.MT88.4 R16, [R122+0xb400] ;  /* 0x00b400007a10783b */ /* 0x000e620000004200 */
[--C-:B------:R-:W-:Y:S01]  /*11930*/  FFMA.FTZ R25, R23, UR10, -R46.reuse ;  /* 0x0000000a17197c23 */ /* 0x100fe2000801082e */
[--C-:B------:R-:W-:Y:S01]  /*11940*/  FFMA.FTZ R130, R143, UR10, -R46.reuse ;  /* 0x0000000a8f827c23 */ /* 0x100fe2000801082e */
[--C-:B------:R-:W-:Y:S01]  /*11950*/  FFMA.FTZ R131, R131, UR10, -R46.reuse ;  /* 0x0000000a83837c23 */ /* 0x100fe2000801082e */
[----:B------:R-:W-:Y:S01]  /*11960*/  LDSM.16.MT88.4 R20, [R24+0x9800] ;  /* 0x009800001814783b */ /* 0x000fe20000004200 */
[----:B------:R-:W2:Y:S01]  /*11970*/  MUFU.EX2 R57, R57 ;  /* 0x0000003900397308 */ /* 0x000ea20000000800 */
[----:B-----5:R-:W-:Y:S01]  /*11980*/  F2FP.BF16.F32.PACK_AB R70, R41, R44 ;  /* 0x0000002c2946723e */ /* 0x020fe200000010ff */
        /* <DEDUP_REMOVED lines=14> */
[----:B------:R-:W5:Y:S01]  /*11a70*/  MUFU.EX2 R42, R42 ;  /* 0x0000002a002a7308 */ /* 0x000f620000000800 */
[----:B--2---:R-:W-:Y:S01]  /*11a80*/  F2FP.BF16.F32.PACK_AB R69, R57, R58 ;  /* 0x0000003a3945723e */ /* 0x004fe200000010ff */
[--C-:B------:R-:W-:Y:S01]  /*11a90*/  FFMA.FTZ R65, R65, UR10, -R46.reuse ;  /* 0x0000000a41417c23 */ /* 0x100fe2000801082e */
[--C-:B------:R-:W-:Y:S01]  /*11aa0*/  FFMA.FTZ R54, R54, UR10, -R49.reuse ;  /* 0x0000000a36367c23 */ /* 0x100fe20008010831 */
[--C-:B------:R-:W-:Y:S01]  /*11ab0*/  FFMA.FTZ R52, R52, UR10, -R49.reuse ;  /* 0x0000000a34347c23 */ /* 0x100fe20008010831 */
[----:B------:R-:W-:Y:S01]  /*11ac0*/  FFMA.FTZ R171, R50, UR10, -R49 ;  /* 0x0000000a32ab7c23 */ /* 0x000fe20008010831 */
[----:B------:R-:W-:Y:S01]  /*11ad0*/  FADD.FTZ R58, R58, R57 ;  /* 0x000000393a3a7221 */ /* 0x000fe20000010000 */
[--C-:B------:R-:W-:Y:S01]  /*11ae0*/  FFMA.FTZ R50, R55, UR10, -R46.reuse ;  /* 0x0000000a37327c23 */ /* 0x100fe2000801082e */
[----:B------:R-:W-:Y:S01]  /*11af0*/  MUFU.EX2 R40, R40 ;  /* 0x0000002800287308 */ /* 0x000fe20000000800 */
[--C-:B------:R-:W-:Y:S01]  /*11b00*/  FFMA.FTZ R172, R51, UR10, -R46.reuse ;  /* 0x0000000a33ac7c23 */ /* 0x100fe2000801082e */
[----:B------:R-:W-:-:S06]  /*11b10*/  FFMA.FTZ R61, R61, UR10, -R46 ;  /* 0x0000000a3d3d7c23 */ /* 0x000fcc000801082e */
[----:B------:R-:W2:Y:S01]  /*11b20*/  MUFU.EX2 R39, R39 ;  /* 0x0000002700277308 */ /* 0x000ea20000000800 */
[----:B-----5:R-:W-:Y:S01]  /*11b30*/  F2FP.BF16.F32.PACK_AB R71, R42, R43 ;  /* 0x0000002b2a47723e */ /* 0x020fe200000010ff */
[----:B------:R-:W-:-:S04]  /*11b40*/  FADD.FTZ R43, R43, R58 ;  /* 0x0000003a2b2b7221 */ /* 0x000fc80000010000 */
[----:B------:R-:W-:Y:S02]  /*11b50*/  FADD.FTZ R43, R42, R43 ;  /* 0x0000002b2a2b7221 */ /* 0x000fe40000010000 */
[----:B------:R-:W-:Y:S01]  /*11b60*/  MUFU.EX2 R35, R35 ;  /* 0x0000002300237308 */ /* 0x000fe20000000800 */
[C---:B------:R-:W-:Y:S07]  /*11b70*/  HMMA.16816.F32.BF16 R112, R68.reuse, R108, RZ ;  /* 0x0000006c4470723c */ /* 0x040fee00000418ff */
[----:B------:R-:W-:Y:S01]  /*11b80*/  MUFU.EX2 R34, R34 ;  /* 0x0000002200227308 */ /* 0x000fe20000000800 */
[C---:B------:R-:W-:Y:S07]  /*11b90*/  HMMA.16816.F32.BF16 R108, R68.reuse, R110, RZ ;  /* 0x0000006e446c723c */ /* 0x040fee00000418ff */
[----:B------:R-:W-:Y:S01]  /*11ba0*/  MUFU.EX2 R38, R38 ;  /* 0x0000002600267308 */ /* 0x000fe20000000800 */
[C---:B------:R-:W-:Y:S07]  /*11bb0*/  HMMA.16816.F32.BF16 R104, R68.reuse, R100, RZ ;  /* 0x000000644468723c */ /* 0x040fee00000418ff */
[----:B------:R-:W5:Y:S01]  /*11bc0*/  MUFU.EX2 R37, R37 ;  /* 0x0000002500257308 */ /* 0x000f620000000800 */
[C---:B------:R-:W-:Y:S07]  /*11bd0*/  HMMA.16816.F32.BF16 R100, R68.reuse, R102, RZ ;  /* 0x000000664464723c */ /* 0x040fee00000418ff */
[----:B------:R-:W-:Y:S01]  /*11be0*/  MUFU.EX2 R36, R36 ;  /* 0x0000002400247308 */ /* 0x000fe20000000800 */
[C---:B------:R-:W-:Y:S07]  /*11bf0*/  HMMA.16816.F32.BF16 R96, R68.reuse, R92, RZ ;  /* 0x0000005c4460723c */ /* 0x040fee00000418ff */
[----:B------:R-:W4:Y:S01]  /*11c00*/  MUFU.EX2 R31, R31 ;  /* 0x0000001f001f7308 */ /* 0x000f220000000800 */
[C---:B------:R-:W-:Y:S07]  /*11c10*/  HMMA.16816.F32.BF16 R88, R68.reuse, R84, RZ ;  /* 0x000000544458723c */ /* 0x040fee00000418ff */
[----:B------:R-:W-:Y:S01]  /*11c20*/  MUFU.EX2 R33, R33 ;  /* 0x0000002100217308 */ /* 0x000fe20000000800 */
[C---:B------:R-:W-:Y:S07]  /*11c30*/  HMMA.16816.F32.BF16 R80, R68.reuse, R76, RZ ;  /* 0x0000004c4450723c */ /* 0x040fee00000418ff */
[----:B------:R-:W1:Y:S01]  /*11c40*/  MUFU.EX2 R30, R30 ;  /* 0x0000001e001e7308 */ /* 0x000e620000000800 */
[C---:B------:R-:W-:Y:S07]  /*11c50*/  HMMA.16816.F32.BF16 R92, R68.reuse, R94, RZ ;  /* 0x0000005e445c723c */ /* 0x040fee00000418ff */
[----:B------:R-:W-:Y:S01]  /*11c60*/  MUFU.EX2 R29, R29 ;  /* 0x0000001d001d7308 */ /* 0x000fe20000000800 */
[C---:B------:R-:W-:Y:S07]  /*11c70*/  HMMA.16816.F32.BF16 R84, R68.reuse, R86, RZ ;  /* 0x000000564454723c */ /* 0x040fee00000418ff */
[----:B------:R-:W-:Y:S01]  /*11c80*/  MUFU.EX2 R26, R26 ;  /* 0x0000001a001a7308 */ /* 0x000fe20000000800 */
[C---:B------:R-:W-:Y:S07]  /*11c90*/  HMMA.16816.F32.BF16 R76, R68.reuse, R78, RZ ;  /* 0x0000004e444c723c */ /* 0x040fee00000418ff */
[----:B------:R-:W-:Y:S01]  /*11ca0*/  MUFU.EX2 R32, R32 ;  /* 0x0000002000207308 */ /* 0x000fe20000000800 */
[----:B---3--:R-:W-:Y:S01]  /*11cb0*/  HMMA.16816.F32.BF16 R72, R68, R4, RZ ;  /* 0x000000044448723c */ /* 0x008fe200000418ff */
[----:B--2---:R-:W-:-:S02]  /*11cc0*/  F2FP.BF16.F32.PACK_AB R4, R39, R40 ;  /* 0x000000282704723e */ /* 0x004fc400000010ff */
[----:B-----5:R-:W-:-:S04]  /*11cd0*/  F2FP.BF16.F32.PACK_AB R5, R37, R38 ;  /* 0x000000262505723e */ /* 0x020fc800000010ff */
[----:B------:R-:W2:Y:S01]  /*11ce0*/  MUFU.EX2 R27, R27 ;  /* 0x0000001b001b7308 */ /* 0x000ea20000000800 */
[----:B------:R-:W-:Y:S01]  /*11cf0*/  HMMA.16816.F32.BF16 R68, R68, R6, RZ ;  /* 0x000000064444723c */ /* 0x000fe200000418ff */
[----:B------:R-:W-:Y:S02]  /*11d00*/  F2FP.BF16.F32.PACK_AB R6, R34, R35 ;  /* 0x000000232206723e */ /* 0x000fe400000010ff */
[----:B----4-:R-:W-:-:S04]  /*11d10*/  F2FP.BF16.F32.PACK_AB R7, R31, R36 ;  /* 0x000000241f07723e */ /* 0x010fc800000010ff */
[----:B------:R-:W-:Y:S03]  /*11d20*/  MUFU.EX2 R28, R28 ;  /* 0x0000001c001c7308 */ /* 0x000fe60000000800 */
[C---:B------:R-:W-:Y:S05]  /*11d30*/  HMMA.16816.F32.BF16 R112, R4.reuse, R12, R112 ;  /* 0x0000000c0470723c */ /* 0x040fea0000041870 */
[----:B------:R-:W3:Y:S03]  /*11d40*/  MUFU.EX2 R25, R25 ;  /* 0x0000001900197308 */ /* 0x000ee60000000800 */
[C---:B------:R-:W-:Y:S01]  /*11d50*/  HMMA.16816.F32.BF16 R108, R4.reuse, R14, R108 ;  /* 0x0000000e046c723c */ /* 0x040fe2000004186c */
[----:B------:R-:W4:Y:S04]  /*11d60*/  LDSM.16.MT88.4 R12, [R24+0xb400] ;  /* 0x00b40000180c783b */ /* 0x000f280000004200 */
[----:B------:R-:W-:Y:S03]  /*11d70*/  MUFU.EX2 R127, R127 ;  /* 0x0000007f007f7308 */ /* 0x000fe60000000800 */
[C---:B-1----:R-:W-:Y:S05]  /*11d80*/  HMMA.16816.F32.BF16 R104, R4.reuse, R8, R104 ;  /* 0x000000080468723c */ /* 0x042fea0000041868 */
[----:B------:R-:W1:Y:S03]  /*11d90*/  MUFU.EX2 R126, R126 ;  /* 0x0000007e007e7308 */ /* 0x000e660000000800 */
[C---:B------:R-:W-:Y:S01]  /*11da0*/  HMMA.16816.F32.BF16 R100, R4.reuse, R10, R100 ;  /* 0x0000000a0464723c */ /* 0x040fe20000041864 */
[----:B------:R-:W5:Y:S04]  /*11db0*/  LDSM.16.MT88.4 R8, [R122+0xd400] ;  /* 0x00d400007a08783b */ /* 0x000f680000004200 */
[----:B------:R-:W-:Y:S03]  /*11dc0*/  MUFU.EX2 R125, R125 ;  /* 0x0000007d007d7308 */ /* 0x000fe60000000800 */
[C---:B------:R-:W-:Y:S05]  /*11dd0*/  HMMA.16816.F32.BF16 R96, R4.reuse, R16, R96 ;  /* 0x000000100460723c */ /* 0x040fea0000041860 */
[----:B------:R-:W-:Y:S03]  /*11de0*/  MUFU.EX2 R128, R128 ;  /* 0x0000008000807308 */ /* 0x000fe60000000800 */
[C---:B------:R-:W-:Y:S01]  /*11df0*/  HMMA.16816.F32.BF16 R92, R4.reuse, R18, R92 ;  /* 0x00000012045c723c */ /* 0x040fe2000004185c */
[----:B------:R-:W-:Y:S04]  /*11e00*/  LDSM.16.MT88.4 R16, [R122+0xb800] ;  /* 0x00b800007a10783b */ /* 0x000fe80000004200 */
[----:B------:R-:W-:Y:S03]  /*11e10*/  MUFU.EX2 R130, R130 ;  /* 0x0000008200827308 */ /* 0x000fe60000000800 */
[C---:B----4-:R-:W-:Y:S05]  /*11e20*/  HMMA.16816.F32.BF16 R88, R4.reuse, R12, R88 ;  /* 0x0000000c0458723c */ /* 0x050fea0000041858 */
[----:B------:R-:W4:Y:S03]  /*11e30*/  MUFU.EX2 R131, R131 ;  /* 0x0000008300837308 */ /* 0x000f260000000800 */
[C---:B------:R-:W-:Y:S01]  /*11e40*/  HMMA.16816.F32.BF16 R84, R4.reuse, R14, R84 ;  /* 0x0000000e0454723c */ /* 0x040fe20000041854 */
[----:B------:R-:W2:Y:S04]  /*11e50*/  LDSM.16.MT88.4 R12, [R24+0xd400] ;  /* 0x00d40000180c783b */ /* 0x000ea80000004200 */
[----:B------:R-:W-:Y:S03]  /*11e60*/  MUFU.EX2 R132, R132 ;  /* 0x0000008400847308 */ /* 0x000fe60000000800 */
[C---:B-----5:R-:W-:Y:S05]  /*11e70*/  HMMA.16816.F32.BF16 R80, R4.reuse, R8, R80 ;  /* 0x000000080450723c */ /* 0x060fea0000041850 */
[----:B------:R-:W5:Y:S03]  /*11e80*/  MUFU.EX2 R129, R129 ;  /* 0x0000008100817308 */ /* 0x000f660000000800 */
[C---:B------:R-:W-:Y:S01]  /*11e90*/  HMMA.16816.F32.BF16 R76, R4.reuse, R10, R76 ;  /* 0x0000000a044c723c */ /* 0x040fe2000004184c */
[----:B------:R-:W1:Y:S04]  /*11ea0*/  LDSM.16.MT88.4 R8, [R122+0x9800] ;  /* 0x009800007a08783b */ /* 0x000e680000004200 */
[----:B------:R-:W-:Y:S08]  /*11eb0*/  MUFU.EX2 R143, R143 ;  /* 0x0000008f008f7308 */ /* 0x000ff00000000800 */
[----:B------:R-:W5:Y:S08]  /*11ec0*/  MUFU.EX2 R134, R134 ;  /* 0x0000008600867308 */ /* 0x000f700000000800 */
[----:B------:R-:W-:Y:S01]  /*11ed0*/  MUFU.EX2 R144, R144 ;  /* 0x0000009000907308 */ /* 0x000fe20000000800 */
[C---:B--2---:R-:W-:Y:S07]  /*11ee0*/  HMMA.16816.F32.BF16 R72, R4.reuse, R12, R72 ;  /* 0x0000000c0448723c */ /* 0x044fee0000041848 */
[----:B------:R-:W-:Y:S01]  /*11ef0*/  MUFU.EX2 R141, R141 ;  /* 0x0000008d008d7308 */ /* 0x000fe20000000800 */
[----:B------:R-:W-:Y:S01]  /*11f00*/  HMMA.16816.F32.BF16 R68, R4, R14, R68 ;  /* 0x0000000e0444723c */ /* 0x000fe20000041844 */
[----:B------:R-:W-:Y:S01]  /*11f10*/  F2FP.BF16.F32.PACK_AB R4, R30, R33 ;  /* 0x000000211e04723e */ /* 0x000fe200000010ff */
[----:B------:R-:W2:Y:S01]  /*11f20*/  LDSM.16.MT88.4 R12, [R24+0xb800] ;  /* 0x00b80000180c783b */ /* 0x000ea20000004200 */
[----:B------:R-:W-:-:S04]  /*11f30*/  F2FP.BF16.F32.PACK_AB R5, R27, R32 ;  /* 0x000000201b05723e */ /* 0x000fc800000010ff */
[----:B------:R-:W-:Y:S01]  /*11f40*/  MUFU.EX2 R148, R148 ;  /* 0x0000009400947308 */ /* 0x000fe20000000800 */
[----:B------:R-:W-:Y:S02]  /*11f50*/  F2FP.BF16.F32.PACK_AB R6, R26, R29 ;  /* 0x0000001d1a06723e */ /* 0x000fe400000010ff */
[----:B---3--:R-:W-:-:S05]  /*11f60*/  F2FP.BF16.F32.PACK_AB R7, R25, R28 ;  /* 0x0000001c1907723e */ /* 0x008fca00000010ff */
[----:B------:R-:W3:Y:S02]  /*11f70*/  MUFU.EX2 R147, R147 ;  /* 0x0000009300937308 */ /* 0x000ee40000000800 */
[C---:B-1----:R-:W-:Y:S06]  /*11f80*/  HMMA.16816.F32.BF16 R112, R4.reuse, R8, R112 ;  /* 0x000000080470723c */ /* 0x042fec0000041870 */
[----:B------:R-:W-:Y:S02]  /*11f90*/  MUFU.EX2 R146, R146 ;  /* 0x0000009200927308 */ /* 0x000fe40000000800 */
[C---:B------:R-:W-:Y:S01]  /*11fa0*/  HMMA.16816.F32.BF16 R108, R4.reuse, R10, R108 ;  /* 0x0000000a046c723c */ /* 0x040fe2000004186c */
[----:B------:R-:W1:Y:S05]  /*11fb0*/  LDSM.16.MT88.4 R8, [R122+0xd800] ;  /* 0x00d800007a08783b */ /* 0x000e6a0000004200 */
[----:B------:R-:W3:Y:S02]  /*11fc0*/  MUFU.EX2 R145, R145 ;  /* 0x0000009100917308 */ /* 0x000ee40000000800 */
[C---:B------:R-:W-:Y:S06]  /*11fd0*/  HMMA.16816.F32.BF16 R104, R4.reuse, R20, R104 ;  /* 0x000000140468723c */ /* 0x040fec0000041868 */
[----:B------:R-:W-:Y:S02]  /*11fe0*/  MUFU.EX2 R137, R137 ;  /* 0x0000008900897308 */ /* 0x000fe40000000800 */
[C---:B------:R-:W-:Y:S01]  /*11ff0*/  HMMA.16816.F32.BF16 R100, R4.reuse, R22, R100 ;  /* 0x000000160464723c */ /* 0x040fe20000041864 */
[----:B------:R-:W-:Y:S05]  /*12000*/  LDSM.16.MT88.4 R20, [R24+0xa000] ;  /* 0x00a000001814783b */ /* 0x000fea0000004200 */
[----:B------:R-:W-:Y:S02]  /*12010*/  MUFU.EX2 R133, R133 ;  /* 0x0000008500857308 */ /* 0x000fe40000000800 */
[C---:B--2---:R-:W-:Y:S06]  /*12020*/  HMMA.16816.F32.BF16 R88, R4.reuse, R12, R88 ;  /* 0x0000000c0458723c */ /* 0x044fec0000041858 */
[----:B------:R-:W-:Y:S02]  /*12030*/  MUFU.EX2 R66, R66 ;  /* 0x0000004200427308 */ /* 0x000fe40000000800 */
[C---:B------:R-:W-:Y:S01]  /*12040*/  HMMA.16816.F32.BF16 R84, R4.reuse, R14, R84 ;  /* 0x0000000e0454723c */ /* 0x040fe20000041854 */
[----:B------:R-:W2:Y:S05]  /*12050*/  LDSM.16.MT88.4 R12, [R24+0xd800] ;  /* 0x00d80000180c783b */ /* 0x000eaa0000004200 */
[----:B------:R-:W-:Y:S02]  /*12060*/  MUFU.EX2 R62, R62 ;  /* 0x0000003e003e7308 */ /* 0x000fe40000000800 */
[C---:B------:R-:W-:Y:S06]  /*12070*/  HMMA.16816.F32.BF16 R96, R4.reuse, R16, R96 ;  /* 0x000000100460723c */ /* 0x040fec0000041860 */
[----:B------:R-:W-:Y:S02]  /*12080*/  MUFU.EX2 R67, R67 ;  /* 0x0000004300437308 */ /* 0x000fe40000000800 */
[C---:B-1----:R-:W-:Y:S06]  /*12090*/  HMMA.16816.F32.BF16 R80, R4.reuse, R8, R80 ;  /* 0x000000080450723c */ /* 0x042fec0000041850 */
[----:B------:R-:W-:Y:S02]  /*120a0*/  MUFU.EX2 R65, R65 ;  /* 0x0000004100417308 */ /* 0x000fe40000000800 */
[C---:B------:R-:W-:Y:S01]  /*120b0*/  HMMA.16816.F32.BF16 R76, R4.reuse, R10, R76 ;  /* 0x0000000a044c723c */ /* 0x040fe2000004184c */
[----:B------:R-:W1:Y:S05]  /*120c0*/  LDSM.16.MT88.4 R8, [R122+0x9c00] ;  /* 0x009c00007a08783b */ /* 0x000e6a0000004200 */
[----:B------:R-:W-:Y:S02]  /*120d0*/  MUFU.EX2 R171, R171 ;  /* 0x000000ab00ab7308 */ /* 0x000fe40000000800 */
[C---:B------:R-:W-:Y:S01]  /*120e0*/  HMMA.16816.F32.BF16 R92, R4.reuse, R18, R92 ;  /* 0x00000012045c723c */ /* 0x040fe2000004185c */
[----:B------:R-:W3:Y:S05]  /*120f0*/  LDSM.16.MT88.4 R16, [R122+0xbc00] ;  /* 0x00bc00007a10783b */ /* 0x000eea0000004200 */
[----:B------:R-:W-:Y:S02]  /*12100*/  MUFU.EX2 R51, R61 ;  /* 0x0000003d00337308 */ /* 0x000fe40000000800 */
[C---:B--2---:R-:W-:Y:S06]  /*12110*/  HMMA.16816.F32.BF16 R72, R4.reuse, R12, R72 ;  /* 0x0000000c0448723c */ /* 0x044fec0000041848 */
[----:B------:R-:W-:Y:S02]  /*12120*/  MUFU.EX2 R50, R50 ;  /* 0x0000003200327308 */ /* 0x000fe40000000800 */
[----:B------:R-:W-:Y:S01]  /*12130*/  HMMA.16816.F32.BF16 R68, R4, R14, R68 ;  /* 0x0000000e0444723c */ /* 0x000fe20000041844 */
[----:B------:R-:W-:Y:S01]  /*12140*/  F2FP.BF16.F32.PACK_AB R4, R126, R127 ;  /* 0x0000007f7e04723e */ /* 0x000fe200000010ff */
[----:B------:R-:W2:Y:S01]  /*12150*/  LDSM.16.MT88.4 R12, [R24+0x9c00] ;  /* 0x009c0000180c783b */ /* 0x000ea20000004200 */
[----:B----4-:R-:W-:-:S02]  /*12160*/  F2FP.BF16.F32.PACK_AB R5, R131, R130 ;  /* 0x000000828305723e */ /* 0x010fc400000010ff */
[----:B------:R-:W-:Y:S01]  /*12170*/  F2FP.BF16.F32.PACK_AB R6, R128, R125 ;  /* 0x0000007d8006723e */ /* 0x000fe200000010ff */
[----:B------:R-:W-:Y:S01]  /*12180*/  MUFU.EX2 R172, R172 ;  /* 0x000000ac00ac7308 */ /* 0x000fe20000000800 */
[----:B-----5:R-:W-:-:S07]  /*12190*/  F2FP.BF16.F32.PACK_AB R7, R129, R132 ;  /* 0x000000848107723e */ /* 0x020fce00000010ff */
[C---:B-1----:R-:W-:Y:S08]  /*121a0*/  HMMA.16816.F32.BF16 R112, R4.reuse, R8, R112 ;  /* 0x000000080470723c */ /* 0x042ff00000041870 */
[C---:B------:R-:W-:Y:S01]  /*121b0*/  HMMA.16816.F32.BF16 R108, R4.reuse, R10, R108 ;  /* 0x0000000a046c723c */ /* 0x040fe2000004186c */
[----:B------:R-:W1:Y:S07]  /*121c0*/  LDSM.16.MT88.4 R8, [R24+0xbc00] ;  /* 0x00bc00001808783b */ /* 0x000e6e0000004200 */
[C---:B---3--:R-:W-:Y:S08]  /*121d0*/  HMMA.16816.F32.BF16 R96, R4.reuse, R16, R96 ;  /* 0x000000100460723c */ /* 0x048ff00000041860 */
[C---:B------:R-:W-:Y:S01]  /*121e0*/  HMMA.16816.F32.BF16 R92, R4.reuse, R18, R92 ;  /* 0x00000012045c723c */ /* 0x040fe2000004185c */
[----:B------:R-:W-:Y:S07]  /*121f0*/  LDSM.16.MT88.4 R16, [R122+0xc000] ;  /* 0x00c000007a10783b */ /* 0x000fee0000004200 */
[C---:B--2---:R-:W-:Y:S08]  /*12200*/  HMMA.16816.F32.BF16 R104, R4.reuse, R12, R104 ;  /* 0x0000000c0468723c */ /* 0x044ff00000041868 */
[C---:B------:R-:W-:Y:S01]  /*12210*/  HMMA.16816.F32.BF16 R100, R4.reuse, R14, R100 ;  /* 0x0000000e0464723c */ /* 0x040fe20000041864 */
[----:B------:R-:W2:Y:S07]  /*12220*/  LDSM.16.MT88.4 R12, [R122+0xdc00] ;  /* 0x00dc00007a0c783b */ /* 0x000eae0000004200 */
[C---:B-1----:R-:W-:Y:S08]  /*12230*/  HMMA.16816.F32.BF16 R88, R4.reuse, R8, R88 ;  /* 0x000000080458723c */ /* 0x042ff00000041858 */
[C---:B------:R-:W-:Y:S01]  /*12240*/  HMMA.16816.F32.BF16 R84, R4.reuse, R10, R84 ;  /* 0x0000000a0454723c */ /* 0x040fe20000041854 */
[----:B------:R-:W1:Y:S07]  /*12250*/  LDSM.16.MT88.4 R8, [R24+0xdc00] ;  /* 0x00dc00001808783b */ /* 0x000e6e0000004200 */
[C---:B--2---:R-:W-:Y:S08]  /*12260*/  HMMA.16816.F32.BF16 R80, R4.reuse, R12, R80 ;  /* 0x0000000c0450723c */ /* 0x044ff00000041850 */
[C---:B------:R-:W-:Y:S01]  /*12270*/  HMMA.16816.F32.BF16 R76, R4.reuse, R14, R76 ;  /* 0x0000000e044c723c */ /* 0x040fe2000004184c */
[----:B------:R-:W2:Y:S07]  /*12280*/  LDSM.16.MT88.4 R12, [R122+0xa000] ;  /* 0x00a000007a0c783b */ /* 0x000eae0000004200 */
[C---:B-1----:R-:W-:Y:S08]  /*12290*/  HMMA.16816.F32.BF16 R72, R4.reuse, R8, R72 ;  /* 0x000000080448723c */ /* 0x042ff00000041848 */
[----:B------:R-:W-:Y:S01]  /*122a0*/  HMMA.16816.F32.BF16 R68, R4, R10, R68 ;  /* 0x0000000a0444723c */ /* 0x000fe20000041844 */
[----:B------:R-:W1:Y:S01]  /*122b0*/  LDSM.16.MT88.4 R8, [R24+0xc000] ;  /* 0x00c000001808783b */ /* 0x000e620000004200 */
[----:B------:R-:W-:-:S02]  /*122c0*/  F2FP.BF16.F32.PACK_AB R4, R134, R143 ;  /* 0x0000008f8604723e */ /* 0x000fc400000010ff */
[----:B------:R-:W-:Y:S02]  /*122d0*/  F2FP.BF16.F32.PACK_AB R5, R147, R148 ;  /* 0x000000949305723e */ /* 0x000fe400000010ff */
[----:B------:R-:W-:Y:S02]  /*122e0*/  F2FP.BF16.F32.PACK_AB R6, R141, R144 ;  /* 0x000000908d06723e */ /* 0x000fe400000010ff */
[----:B------:R-:W-:-:S07]  /*122f0*/  F2FP.BF16.F32.PACK_AB R7, R145, R146 ;  /* 0x000000929107723e */ /* 0x000fce00000010ff */
[----:B------:R-:W-:Y:S01]  /*12300*/  HMMA.16816.F32.BF16 R104, R4, R20, R104 ;  /* 0x000000140468723c */ /* 0x000fe20000041868 */
[--C-:B------:R-:W-:Y:S01]  /*12310*/  FFMA.FTZ R21, R138, UR10, -R49.reuse ;  /* 0x0000000a8a157c23 */ /* 0x100fe20008010831 */
[--C-:B------:R-:W-:Y:S01]  /*12320*/  FFMA.FTZ R20, R140, UR10, -R49.reuse ;  /* 0x0000000a8c147c23 */ /* 0x100fe20008010831 */
[----:B------:R-:W-:Y:S01]  /*12330*/  FFMA.FTZ R138, R135, UR10, -R46 ;  /* 0x0000000a878a7c23 */ /* 0x000fe2000801082e */
[----:B------:R-:W-:-:S03]  /*12340*/  FFMA.FTZ R135, R124, UR10, -R49 ;  /* 0x0000000a7c877c23 */ /* 0x000fc60008010831 */
[----:B------:R-:W-:Y:S01]  /*12350*/  MUFU.EX2 R21, R21 ;  /* 0x0000001500157308 */ /* 0x000fe20000000800 */
[C---:B------:R-:W-:Y:S01]  /*12360*/  HMMA.16816.F32.BF16 R100, R4.reuse, R22, R100 ;  /* 0x000000160464723c */ /* 0x040fe20000041864 */
[--C-:B------:R-:W-:Y:S01]  /*12370*/  FFMA.FTZ R22, R136, UR10, -R49.reuse ;  /* 0x0000000a88167c23 */ /* 0x100fe20008010831 */
[--C-:B------:R-:W-:Y:S01]  /*12380*/  FFMA.FTZ R23, R142, UR10, -R49.reuse ;  /* 0x0000000a8e177c23 */ /* 0x100fe20008010831 */
[--C-:B------:R-:W-:Y:S01]  /*12390*/  FFMA.FTZ R136, R139, UR10, -R46.reuse ;  /* 0x0000000a8b887c23 */ /* 0x100fe2000801082e */
[----:B------:R-:W-:Y:S01]  /*123a0*/  FFMA.FTZ R139, R64, UR10, -R49 ;  /* 0x0000000a408b7c23 */ /* 0x000fe20008010831 */
[----:B------:R-:W-:Y:S02]  /*123b0*/  FFMA.FTZ R64, R121, UR10, -R46 ;  /* 0x0000000a79407c23 */ /* 0x000fe4000801082e */
[----:B------:R-:W-:Y:S01]  /*123c0*/  MUFU.EX2 R20, R20 ;  /* 0x0000001400147308 */ /* 0x000fe20000000800 */
[C---:B--2---:R-:W-:Y:S07]  /*123d0*/  HMMA.16816.F32.BF16 R112, R4.reuse, R12, R112 ;  /* 0x0000000c0470723c */ /* 0x044fee0000041870 */
[----:B------:R-:W2:Y:S01]  /*123e0*/  MUFU.EX2 R23, R23 ;  /* 0x0000001700177308 */ /* 0x000ea20000000800 */
[C---:B------:R-:W-:Y:S01]  /*123f0*/  HMMA.16816.F32.BF16 R108, R4.reuse, R14, R108 ;  /* 0x0000000e046c723c */ /* 0x040fe2000004186c */
[----:B------:R-:W3:Y:S06]  /*12400*/  LDSM.16.MT88.4 R12, [R122+0xe000] ;  /* 0x00e000007a0c783b */ /* 0x000eec0000004200 */
[----:B------:R-:W-:Y:S01]  /*12410*/  MUFU.EX2 R22, R22 ;  /* 0x0000001600167308 */ /* 0x000fe20000000800 */
[C---:B-1----:R-:W-:Y:S07]  /*12420*/  HMMA.16816.F32.BF16 R88, R4.reuse, R8, R88 ;  /* 0x000000080458723c */ /* 0x042fee0000041858 */
[----:B------:R-:W1:Y:S01]  /*12430*/  MUFU.EX2 R136, R136 ;  /* 0x0000008800887308 */ /* 0x000e620000000800 */
[C---:B------:R-:W-:Y:S01]  /*12440*/  HMMA.16816.F32.BF16 R84, R4.reuse, R10, R84 ;  /* 0x0000000a0454723c */ /* 0x040fe20000041854 */
[----:B------:R-:W4:Y:S06]  /*12450*/  LDSM.16.MT88.4 R8, [R24+0xe000] ;  /* 0x00e000001808783b */ /* 0x000f2c0000004200 */
[----:B------:R-:W5:Y:S01]  /*12460*/  MUFU.EX2 R138, R138 ;  /* 0x0000008a008a7308 */ /* 0x000f620000000800 */
[C---:B------:R-:W-:Y:S07]  /*12470*/  HMMA.16816.F32.BF16 R96, R4.reuse, R16, R96 ;  /* 0x000000100460723c */ /* 0x040fee0000041860 */
[----:B------:R-:W-:Y:S01]  /*12480*/  MUFU.EX2 R135, R135 ;  /* 0x0000008700877308 */ /* 0x000fe20000000800 */
[C---:B------:R-:W-:Y:S01]  /*12490*/  HMMA.16816.F32.BF16 R92, R4.reuse, R18, R92 ;  /* 0x00000012045c723c */ /* 0x040fe2000004185c */
[----:B------:R-:W5:Y:S06]  /*124a0*/  LDSM.16.MT88.4 R16, [R122+0xa400] ;  /* 0x00a400007a10783b */ /* 0x000f6c0000004200 */
[----:B------:R-:W-:Y:S01]  /*124b0*/  MUFU.EX2 R139, R139 ;  /* 0x0000008b008b7308 */ /* 0x000fe20000000800 */
[C---:B---3--:R-:W-:Y:S07]  /*124c0*/  HMMA.16816.F32.BF16 R80, R4.reuse, R12, R80 ;  /* 0x0000000c0450723c */ /* 0x048fee0000041850 */
[----:B------:R-:W3:Y:S01]  /*124d0*/  MUFU.EX2 R64, R64 ;  /* 0x0000004000407308 */ /* 0x000ee20000000800 */
[C---:B------:R-:W-:Y:S01]  /*124e0*/  HMMA.16816.F32.BF16 R76, R4.reuse, R14, R76 ;  /* 0x0000000e044c723c */ /* 0x040fe2000004184c */
[----:B------:R-:W3:Y:S07]  /*124f0*/  LDSM.16.MT88.4 R12, [R24+0xa400] ;  /* 0x00a40000180c783b */ /* 0x000eee0000004200 */
[C---:B----4-:R-:W-:Y:S08]  /*12500*/  HMMA.16816.F32.BF16 R72, R4.reuse, R8, R72 ;  /* 0x000000080448723c */ /* 0x050ff00000041848 */
[----:B------:R-:W-:Y:S01]  /*12510*/  HMMA.16816.F32.BF16 R68, R4, R10, R68 ;  /* 0x0000000a0444723c */ /* 0x000fe20000041844 */
[----:B------:R-:W4:Y:S01]  /*12520*/  LDSM.16.MT88.4 R8, [R122+0xc400] ;  /* 0x00c400007a08783b */ /* 0x000f220000004200 */
[----:B--2---:R-:W-:-:S02]  /*12530*/  F2FP.BF16.F32.PACK_AB R4, R20, R23 ;  /* 0x000000171404723e */ /* 0x004fc400000010ff */
[----:B-1----:R-:W-:Y:S02]  /*12540*/  F2FP.BF16.F32.PACK_AB R5, R137, R136 ;  /* 0x000000888905723e */ /* 0x002fe400000010ff */
[----:B------:R-:W-:Y:S02]  /*12550*/  F2FP.BF16.F32.PACK_AB R6, R22, R21 ;  /* 0x000000151606723e */ /* 0x000fe400000010ff */
[----:B-----5:R-:W-:-:S07]  /*12560*/  F2FP.BF16.F32.PACK_AB R7, R133, R138 ;  /* 0x0000008a8507723e */ /* 0x020fce00000010ff */
[C---:B------:R-:W-:Y:S08]  /*12570*/  HMMA.16816.F32.BF16 R112, R4.reuse, R16, R112 ;  /* 0x000000100470723c */ /* 0x040ff00000041870 */
[C---:B------:R-:W-:Y:S01]  /*12580*/  HMMA.16816.F32.BF16 R108, R4.reuse, R18, R108 ;  /* 0x00000012046c723c */ /* 0x040fe2000004186c */
[----:B------:R-:W1:Y:S07]  /*12590*/  LDSM.16.MT88.4 R16, [R24+0xc400] ;  /* 0x00c400001810783b */ /* 0x000e6e0000004200 */
[C---:B---3--:R-:W-:Y:S08]  /*125a0*/  HMMA.16816.F32.BF16 R104, R4.reuse, R12, R104 ;  /* 0x0000000c0468723c */ /* 0x048ff00000041868 */
[C---:B------:R-:W-:Y:S01]  /*125b0*/  HMMA.16816.F32.BF16 R100, R4.reuse, R14, R100 ;  /* 0x0000000e0464723c */ /* 0x040fe20000041864 */
[----:B------:R-:W2:Y:S07]  /*125c0*/  LDSM.16.MT88.4 R12, [R122+0xe400] ;  /* 0x00e400007a0c783b */ /* 0x000eae0000004200 */
[C---:B----4-:R-:W-:Y:S08]  /*125d0*/  HMMA.16816.F32.BF16 R96, R4.reuse, R8, R96 ;  /* 0x000000080460723c */ /* 0x050ff00000041860 */
[C---:B------:R-:W-:Y:S01]  /*125e0*/  HMMA.16816.F32.BF16 R92, R4.reuse, R10, R92 ;  /* 0x0000000a045c723c */ /* 0x040fe2000004185c */
[----:B------:R-:W3:Y:S07]  /*125f0*/  LDSM.16.MT88.4 R8, [R24+0xe400] ;  /* 0x00e400001808783b */ /* 0x000eee0000004200 */
[C---:B-1----:R-:W-:Y:S08]  /*12600*/  HMMA.16816.F32.BF16 R88, R4.reuse, R16, R88 ;  /* 0x000000100458723c */ /* 0x042ff00000041858 */
[C---:B------:R-:W-:Y:S01]  /*12610*/  HMMA.16816.F32.BF16 R84, R4.reuse, R18, R84 ;  /* 0x000000120454723c */ /* 0x040fe20000041854 */
[----:B------:R-:W1:Y:S07]  /*12620*/  LDSM.16.MT88.4 R16, [R122+0xa800] ;  /* 0x00a800007a10783b */ /* 0x000e6e0000004200 */
[C---:B--2---:R-:W-:Y:S08]  /*12630*/  HMMA.16816.F32.BF16 R80, R4.reuse, R12, R80 ;  /* 0x0000000c0450723c */ /* 0x044ff00000041850 */
[C---:B------:R-:W-:Y:S01]  /*12640*/  HMMA.16816.F32.BF16 R76, R4.reuse, R14, R76 ;  /* 0x0000000e044c723c */ /* 0x040fe2000004184c */
[----:B------:R-:W-:Y:S07]  /*12650*/  LDSM.16.MT88.4 R12, [R24+0xa800] ;  /* 0x00a80000180c783b */ /* 0x000fee0000004200 */
[C---:B---3--:R-:W-:Y:S08]  /*12660*/  HMMA.16816.F32.BF16 R72, R4.reuse, R8, R72 ;  /* 0x000000080448723c */ /* 0x048ff00000041848 */
[----:B------:R-:W-:Y:S01]  /*12670*/  HMMA.16816.F32.BF16 R68, R4, R10, R68 ;  /* 0x0000000a0444723c */ /* 0x000fe20000041844 */
[----:B------:R-:W2:Y:S01]  /*12680*/  LDSM.16.MT88.4 R8, [R122+0xc800] ;  /* 0x00c800007a08783b */ /* 0x000ea20000004200 */
[--C-:B------:R-:W-:Y:S01]  /*12690*/  FFMA.FTZ R4, R63, UR10, -R46.reuse ;  /* 0x0000000a3f047c23 */ /* 0x100fe2000801082e */
[----:B------:R-:W-:Y:S01]  /*126a0*/  FFMA.FTZ R63, R60, UR10, -R49 ;  /* 0x0000000a3c3f7c23 */ /* 0x000fe20008010831 */
[----:B------:R-:W-:Y:S01]  /*126b0*/  F2FP.BF16.F32.PACK_AB R5, R67, R64 ;  /* 0x000000404305723e */ /* 0x000fe200000010ff */
[----:B------:R-:W-:Y:S01]  /*126c0*/  FFMA.FTZ R49, R53, UR10, -R46 ;  /* 0x0000000a35317c23 */ /* 0x000fe2000801082e */
[----:B------:R3:W4:Y:S01]  /*126d0*/  MUFU.EX2 R60, R4 ;  /* 0x00000004003c7308 */ /* 0x0007220000000800 */
[----:B------:R-:W-:Y:S01]  /*126e0*/  F2FP.BF16.F32.PACK_AB R6, R62, R139 ;  /* 0x0000008b3e06723e */ /* 0x000fe200000010ff */
[----:B------:R-:W-:-:S04]  /*126f0*/  FADD.FTZ R53, R48, R47 ;  /* 0x0000002f30357221 */ /* 0x000fc80000010000 */
[----:B------:R-:W-:Y:S02]  /*12700*/  FADD.FTZ R44, R44, R53 ;  /* 0x000000352c2c7221 */ /* 0x000fe40000010000 */
[----:B------:R-:W-:Y:S02]  /*12710*/  MUFU.EX2 R48, R63 ;  /* 0x0000003f00307308 */ /* 0x000fe40000000800 */
[----:B------:R-:W-:-:S04]  /*12720*/  FADD.FTZ R41, R41, R44 ;  /* 0x0000002c29297221 */ /* 0x000fc80000010000 */
[----:B------:R-:W-:Y:S02]  /*12730*/  FADD.FTZ R40, R40, R41 ;  /* 0x0000002928287221 */ /* 0x000fe40000010000 */
[----:B------:R-:W5:Y:S01]  /*12740*/  MUFU.EX2 R47, R54 ;  /* 0x00000036002f7308 */ /* 0x000f620000000800 */
[----:B---3--:R-:W-:Y:S02]  /*12750*/  F2FP.BF16.F32.PACK_AB R4, R66, R135 ;  /* 0x000000874204723e */ /* 0x008fe400000010ff */
[----:B----4-:R-:W-:-:S05]  /*12760*/  F2FP.BF16.F32.PACK_AB R7, R60, R65 ;  /* 0x000000413c07723e */ /* 0x010fca00000010ff */
[----:B------:R-:W3:Y:S02]  /*12770*/  MUFU.EX2 R46, R52 ;  /* 0x00000034002e7308 */ /* 0x000ee40000000800 */
[C---:B-1----:R-:W-:Y:S06]  /*12780*/  HMMA.16816.F32.BF16 R112, R4.reuse, R16, R112 ;  /* 0x000000100470723c */ /* 0x042fec0000041870 */
[----:B------:R-:W1:Y:S02]  /*12790*/  MUFU.EX2 R49, R49 ;  /* 0x0000003100317308 */ /* 0x000e640000000800 */
[C---:B------:R-:W-:Y:S01]  /*127a0*/  HMMA.16816.F32.BF16 R108, R4.reuse, R18, R108 ;  /* 0x00000012046c723c */ /* 0x040fe2000004186c */
[----:B------:R-:W4:Y:S07]  /*127b0*/  LDSM.16.MT88.4 R16, [R24+0xc800] ;  /* 0x00c800001810783b */ /* 0x000f2e0000004200 */
[C---:B--2---:R-:W-:Y:S08]  /*127c0*/  HMMA.16816.F32.BF16 R96, R4.reuse, R8, R96 ;  /* 0x000000080460723c */ /* 0x044ff00000041860 */
[C---:B------:R-:W-:Y:S01]  /*127d0*/  HMMA.16816.F32.BF16 R92, R4.reuse, R10, R92 ;  /* 0x0000000a045c723c */ /* 0x040fe2000004185c */
[----:B------:R-:W2:Y:S07]  /*127e0*/  LDSM.16.MT88.4 R8, [R24+0xe800] ;  /* 0x00e800001808783b */ /* 0x000eae0000004200 */
[C---:B------:R-:W-:Y:S08]  /*127f0*/  HMMA.16816.F32.BF16 R104, R4.reuse, R12, R104 ;  /* 0x0000000c0468723c */ /* 0x040ff00000041868 */
[C---:B------:R-:W-:Y:S01]  /*12800*/  HMMA.16816.F32.BF16 R100, R4.reuse, R14, R100 ;  /* 0x0000000e0464723c */ /* 0x040fe20000041864 */
[----:B------:R-:W5:Y:S07]  /*12810*/  LDSM.16.MT88.4 R12, [R122+0xe800] ;  /* 0x00e800007a0c783b */ /* 0x000f6e0000004200 */
[C---:B----4-:R-:W-:Y:S08]  /*12820*/  HMMA.16816.F32.BF16 R88, R4.reuse, R16, R88 ;  /* 0x000000100458723c */ /* 0x050ff00000041858 */
[C---:B------:R-:W-:Y:S01]  /*12830*/  HMMA.16816.F32.BF16 R84, R4.reuse, R18, R84 ;  /* 0x000000120454723c */ /* 0x040fe20000041854 */
[----:B------:R-:W4:Y:S07]  /*12840*/  LDSM.16.MT88.4 R16, [R122+0xac00] ;  /* 0x00ac00007a10783b */ /* 0x000f2e0000004200 */
[----:B--2---:R-:W-:Y:S01]  /*12850*/  HMMA.16816.F32.BF16 R72, R4, R8, R72 ;  /* 0x000000080448723c */ /* 0x004fe20000041848 */
[----:B------:R-:W-:Y:S01]  /*12860*/  FADD.FTZ R8, R38, R43 ;  /* 0x0000002b26087221 */ /* 0x000fe20000010000 */
[----:B------:R-:W-:-:S03]  /*12870*/  FADD.FTZ R38, R39, R40 ;  /* 0x0000002827267221 */ /* 0x000fc60000010000 */
[----:B------:R-:W-:Y:S01]  /*12880*/  FADD.FTZ R37, R37, R8 ;  /* 0x0000000825257221 */ /* 0x000fe20000010000 */
[----:B------:R-:W-:Y:S02]  /*12890*/  FADD.FTZ R35, R35, R38 ;  /* 0x0000002623237221 */ /* 0x000fe40000010000 */
[C---:B------:R-:W-:Y:S01]  /*128a0*/  HMMA.16816.F32.BF16 R68, R4.reuse, R10, R68 ;  /* 0x0000000a0444723c */ /* 0x040fe20000041844 */
[----:B------:R-:W-:Y:S01]  /*128b0*/  FADD.FTZ R36, R36, R37 ;  /* 0x0000002524247221 */ /* 0x000fe20000010000 */
[----:B------:R-:W-:Y:S01]  /*128c0*/  FADD.FTZ R34, R34, R35 ;  /* 0x0000002322227221 */ /* 0x000fe20000010000 */
[----:B------:R-:W2:Y:S02]  /*128d0*/  LDSM.16.MT88.4 R8, [R122+0xcc00] ;  /* 0x00cc00007a08783b */ /* 0x000ea40000004200 */
[----:B------:R-:W-:Y:S01]  /*128e0*/  FADD.FTZ R31, R31, R36 ;  /* 0x000000241f1f7221 */ /* 0x000fe20000010000 */
[----:B------:R-:W-:Y:S02]  /*128f0*/  FADD.FTZ R33, R33, R34 ;  /* 0x0000002221217221 */ /* 0x000fe40000010000 */
[----:B-----5:R-:W-:Y:S01]  /*12900*/  HMMA.16816.F32.BF16 R80, R4, R12, R80 ;  /* 0x0000000c0450723c */ /* 0x020fe20000041850 */
[----:B------:R-:W-:Y:S01]  /*12910*/  FADD.FTZ R32, R32, R31 ;  /* 0x0000001f20207221 */ /* 0x000fe20000010000 */
[----:B------:R-:W-:-:S03]  /*12920*/  FADD.FTZ R30, R30, R33 ;  /* 0x000000211e1e7221 */ /* 0x000fc60000010000 */
[----:B------:R-:W-:Y:S01]  /*12930*/  FADD.FTZ R27, R27, R32 ;  /* 0x000000201b1b7221 */ /* 0x000fe20000010000 */
[----:B------:R-:W-:Y:S02]  /*12940*/  FADD.FTZ R29, R29, R30 ;  /* 0x0000001e1d1d7221 */ /* 0x000fe40000010000 */
[----:B------:R-:W-:Y:S01]  /*12950*/  HMMA.16816.F32.BF16 R76, R4, R14, R76 ;  /* 0x0000000e044c723c */ /* 0x000fe2000004184c */
[----:B------:R-:W5:Y:S01]  /*12960*/  LDSM.16.MT88.4 R12, [R24+0xac00] ;  /* 0x00ac0000180c783b */ /* 0x000f620000004200 */
[----:B------:R-:W-:Y:S01]  /*12970*/  FADD.FTZ R28, R28, R27 ;  /* 0x0000001b1c1c7221 */ /* 0x000fe20000010000 */
[----:B------:R-:W-:Y:S01]  /*12980*/  FADD.FTZ R26, R26, R29 ;  /* 0x0000001d1a1a7221 */ /* 0x000fe20000010000 */
[----:B------:R-:W-:Y:S02]  /*12990*/  F2FP.BF16.F32.PACK_AB R4, R47, R48 ;  /* 0x000000302f04723e */ /* 0x000fe400000010ff */
[----:B------:R-:W-:Y:S01]  /*129a0*/  FADD.FTZ R25, R25, R28 ;  /* 0x0000001c19197221 */ /* 0x000fe20000010000 */
[----:B------:R-:W-:Y:S01]  /*129b0*/  FADD.FTZ R127, R127, R26 ;  /* 0x0000001a7f7f7221 */ /* 0x000fe20000010000 */
[----:B------:R-:W-:-:S02]  /*129c0*/  F2FP.BF16.F32.PACK_AB R5, R50, R51 ;  /* 0x000000333205723e */ /* 0x000fc400000010ff */
[----:B------:R-:W-:Y:S01]  /*129d0*/  FADD.FTZ R130, R130, R25 ;  /* 0x0000001982827221 */ /* 0x000fe20000010000 */
[----:B------:R-:W-:Y:S01]  /*129e0*/  FADD.FTZ R126, R126, R127 ;  /* 0x0000007f7e7e7221 */ /* 0x000fe20000010000 */
[----:B---3--:R-:W-:Y:S02]  /*129f0*/  F2FP.BF16.F32.PACK_AB R6, R171, R46 ;  /* 0x0000002eab06723e */ /* 0x008fe400000010ff */
[----:B------:R-:W-:Y:S01]  /*12a00*/  FADD.FTZ R131, R131, R130 ;  /* 0x0000008283837221 */ /* 0x000fe20000010000 */
[----:B------:R-:W-:Y:S01]  /*12a10*/  FADD.FTZ R125, R125, R126 ;  /* 0x0000007e7d7d7221 */ /* 0x000fe20000010000 */
[----:B-1----:R-:W-:Y:S02]  /*12a20*/  F2FP.BF16.F32.PACK_AB R7, R172, R49 ;  /* 0x00000031ac07723e */ /* 0x002fe400000010ff */
[----:B------:R-:W-:Y:S01]  /*12a30*/  FADD.FTZ R132, R132, R131 ;  /* 0x0000008384847221 */ /* 0x000fe20000010000 */
[----:B------:R-:W-:-:S03]  /*12a40*/  FADD.FTZ R128, R128, R125 ;  /* 0x0000007d80807221 */ /* 0x000fc60000010000 */
[----:B------:R-:W-:Y:S01]  /*12a50*/  FADD.FTZ R129, R129, R132 ;  /* 0x0000008481817221 */ /* 0x000fe20000010000 */
[----:B------:R-:W-:Y:S01]  /*12a60*/  FADD.FTZ R143, R143, R128 ;  /* 0x000000808f8f7221 */ /* 0x000fe20000010000 */
[----:B----4-:R-:W-:Y:S02]  /*12a70*/  HMMA.16816.F32.BF16 R112, R4, R16, R112 ;  /* 0x000000100470723c */ /* 0x010fe40000041870 */
[----:B------:R-:W-:Y:S01]  /*12a80*/  FADD.FTZ R148, R148, R129 ;  /* 0x0000008194947221 */ /* 0x000fe20000010000 */
[----:B------:R-:W-:-:S03]  /*12a90*/  FADD.FTZ R143, R134, R143 ;  /* 0x0000008f868f7221 */ /* 0x000fc60000010000 */
[----:B------:R-:W-:Y:S01]  /*12aa0*/  FADD.FTZ R147, R147, R148 ;  /* 0x0000009493937221 */ /* 0x000fe20000010000 */
[----:B------:R-:W-:Y:S01]  /*12ab0*/  FADD.FTZ R144, R144, R143 ;  /* 0x0000008f90907221 */ /* 0x000fe20000010000 */
[C---:B------:R-:W-:Y:S01]  /*12ac0*/  HMMA.16816.F32.BF16 R108, R4.reuse, R18, R108 ;  /* 0x00000012046c723c */ /* 0x040fe2000004186c */
[----:B------:R-:W1:Y:S01]  /*12ad0*/  LDSM.16.MT88.4 R16, [R24+0xcc00] ;  /* 0x00cc00001810783b */ /* 0x000e620000004200 */
[----:B------:R-:W-:Y:S01]  /*12ae0*/  FADD.FTZ R146, R146, R147 ;  /* 0x0000009392927221 */ /* 0x000fe20000010000 */
[----:B------:R-:W-:Y:S02]  /*12af0*/  FADD.FTZ R144, R141, R144 ;  /* 0x000000908d907221 */ /* 0x000fe40000010000 */
[----:B------:R-:W3:Y:S01]  /*12b00*/  LDSM.16.MT88.4 R24, [R24+0xec00] ;  /* 0x00ec00001818783b */ /* 0x000ee20000004200 */
[----:B------:R-:W-:Y:S01]  /*12b10*/  FADD.FTZ R145, R145, R146 ;  /* 0x0000009291917221 */ /* 0x000fe20000010000 */
[----:B------:R-:W-:Y:S01]  /*12b20*/  FADD.FTZ R23, R23, R144 ;  /* 0x0000009017177221 */ /* 0x000fe20000010000 */
[----:B--2---:R-:W-:Y:S02]  /*12b30*/  HMMA.16816.F32.BF16 R96, R4, R8, R96 ;  /* 0x000000080460723c */ /* 0x004fe40000041860 */
[----:B------:R-:W-:Y:S01]  /*12b40*/  FADD.FTZ R136, R136, R145 ;  /* 0x0000009188887221 */ /* 0x000fe20000010000 */
[----:B------:R-:W-:-:S03]  /*12b50*/  FADD.FTZ R20, R20, R23 ;  /* 0x0000001714147221 */ /* 0x000fc60000010000 */
[----:B------:R-:W-:Y:S01]  /*12b60*/  FADD.FTZ R137, R137, R136 ;  /* 0x0000008889897221 */ /* 0x000fe20000010000 */
[----:B------:R-:W-:Y:S01]  /*12b70*/  FADD.FTZ R21, R21, R20 ;  /* 0x0000001415157221 */ /* 0x000fe20000010000 */
[----:B-----5:R-:W-:Y:S02]  /*12b80*/  HMMA.16816.F32.BF16 R104, R4, R12, R104 ;  /* 0x0000000c0468723c */ /* 0x020fe40000041868 */
[----:B------:R-:W-:Y:S01]  /*12b90*/  FADD.FTZ R138, R138, R137 ;  /* 0x000000898a8a7221 */ /* 0x000fe20000010000 */
[----:B------:R-:W-:-:S03]  /*12ba0*/  FADD.FTZ R22, R22, R21 ;  /* 0x0000001516167221 */ /* 0x000fc60000010000 */
[----:B------:R-:W-:Y:S01]  /*12bb0*/  FADD.FTZ R133, R133, R138 ;  /* 0x0000008a85857221 */ /* 0x000fe20000010000 */
[----:B------:R-:W-:Y:S01]  /*12bc0*/  FADD.FTZ R135, R135, R22 ;  /* 0x0000001687877221 */ /* 0x000fe20000010000 */
[----:B------:R-:W-:Y:S01]  /*12bd0*/  HMMA.16816.F32.BF16 R100, R4, R14, R100 ;  /* 0x0000000e0464723c */ /* 0x000fe20000041864 */
[----:B------:R-:W2:Y:S01]  /*12be0*/  LDSM.16.MT88.4 R12, [R122+0xec00] ;  /* 0x00ec00007a0c783b */ /* 0x000ea20000004200 */
[----:B------:R-:W-:Y:S01]  /*12bf0*/  FADD.FTZ R64, R64, R133 ;  /* 0x0000008540407221 */ /* 0x000fe20000010000 */
[----:B------:R-:W-:-:S03]  /*12c00*/  FADD.FTZ R66, R66, R135 ;  /* 0x0000008742427221 */ /* 0x000fc60000010000 */
[----:B------:R-:W-:Y:S01]  /*12c10*/  FADD.FTZ R64, R67, R64 ;  /* 0x0000004043407221 */ /* 0x000fe20000010000 */
[----:B------:R-:W-:Y:S01]  /*12c20*/  FADD.FTZ R139, R139, R66 ;  /* 0x000000428b8b7221 */ /* 0x000fe20000010000 */
[----:B------:R-:W-:Y:S02]  /*12c30*/  HMMA.16816.F32.BF16 R92, R4, R10, R92 ;  /* 0x0000000a045c723c */ /* 0x000fe4000004185c */
[----:B------:R-:W-:Y:S01]  /*12c40*/  FADD.FTZ R65, R65, R64 ;  /* 0x0000004041417221 */ /* 0x000fe20000010000 */
[----:B------:R-:W-:-:S03]  /*12c50*/  FADD.FTZ R139, R62, R139 ;  /* 0x0000008b3e8b7221 */ /* 0x000fc60000010000 */
[----:B------:R-:W-:Y:S01]  /*12c60*/  FADD.FTZ R60, R60, R65 ;  /* 0x000000413c3c7221 */ /* 0x000fe20000010000 */
[----:B------:R-:W-:Y:S01]  /*12c70*/  FADD.FTZ R48, R48, R139 ;  /* 0x0000008b30307221 */ /* 0x000fe20000010000 */
[----:B-1----:R-:W-:Y:S02]  /*12c80*/  HMMA.16816.F32.BF16 R88, R4, R16, R88 ;  /* 0x000000100458723c */ /* 0x002fe40000041858 */
[----:B------:R-:W-:Y:S01]  /*12c90*/  FADD.FTZ R51, R51, R60 ;  /* 0x0000003c33337221 */ /* 0x000fe20000010000 */
[----:B------:R-:W-:-:S03]  /*12ca0*/  FADD.FTZ R47, R47, R48 ;  /* 0x000000302f2f7221 */ /* 0x000fc60000010000 */
[----:B------:R-:W-:Y:S01]  /*12cb0*/  FADD.FTZ R50, R50, R51 ;  /* 0x0000003332327221 */ /* 0x000fe20000010000 */
[----:B------:R-:W-:Y:S01]  /*12cc0*/  FADD.FTZ R46, R46, R47 ;  /* 0x0000002f2e2e7221 */ /* 0x000fe20000010000 */
[----:B------:R-:W-:Y:S02]  /*12cd0*/  HMMA.16816.F32.BF16 R84, R4, R18, R84 ;  /* 0x000000120454723c */ /* 0x000fe40000041854 */
[----:B------:R-:W-:Y:S01]  /*12ce0*/  FADD.FTZ R49, R49, R50 ;  /* 0x0000003231317221 */ /* 0x000fe20000010000 */
[----:B------:R-:W-:-:S03]  /*12cf0*/  FADD.FTZ R171, R171, R46 ;  /* 0x0000002eabab7221 */ /* 0x000fc60000010000 */
[----:B------:R-:W-:Y:S02]  /*12d00*/  FADD.FTZ R172, R172, R49 ;  /* 0x00000031acac7221 */ /* 0x000fe40000010000 */
[C---:B---3--:R-:W-:Y:S08]  /*12d10*/  HMMA.16816.F32.BF16 R72, R4.reuse, R24, R72 ;  /* 0x000000180448723c */ /* 0x048ff00000041848 */
[C---:B--2---:R-:W-:Y:S08]  /*12d20*/  HMMA.16816.F32.BF16 R80, R4.reuse, R12, R80 ;  /* 0x0000000c0450723c */ /* 0x044ff00000041850 */
[C---:B------:R-:W-:Y:S08]  /*12d30*/  HMMA.16816.F32.BF16 R76, R4.reuse, R14, R76 ;  /* 0x0000000e044c723c */ /* 0x040ff0000004184c */
[----:B------:R-:W-:Y:S01]  /*12d40*/  HMMA.16816.F32.BF16 R68, R4, R26, R68 ;  /* 0x0000001a0444723c */ /* 0x000fe20000041844 */
[----:B------:R-:W-:-:S04]  /*12d50*/  NOP ;  /* 0x0000000000007918 */ /* 0x000fc80000000000 */
[----:B------:R-:W-:-:S15]  /*12d60*/  @!P0 BRA `(.L_x_901) ;  /* 0x0000004c002c8947 */ /* 0x000fde0003800000 */
        /* <DEDUP_REMOVED lines=55> */
[C---:B------:R-:W-:Y:S01]  /*130e0*/  IMAD R5, R6.reuse, UR9, R5 ;  /* 0x0000000906057c24 */ /* 0x040fe2000f8e0205 */
        /* <DEDUP_REMOVED lines=11> */
.L_x_902:
        /* <DEDUP_REMOVED lines=8> */
.L_x_903:
[----:B------:R-:W1:Y:S01]  /*13220*/  LDCU UR5, c[0x0][0x440] ;  /* 0x00008800ff0577ac */ /* 0x000e620008000800 */
[----:B------:R-:W-:Y:S01]  /*13230*/  IMAD.MOV.U32 R57, RZ, RZ, 0x20 ;  /* 0x00000020ff397424 */ /* 0x000fe200078e00ff */
[----:B------:R-:W2:Y:S04]  /*13240*/  LDCU UR4, c[0x0][0x3c4] ;  /* 0x00007880ff0477ac */ /* 0x000ea80008000800 */
[----:B------:R-:W-:Y:S01]  /*13250*/  SEL R57, R57, 0xffffffe0, !P6 ;  /* 0xffffffe039397807 */ /* 0x000fe20007000000 */
[----:B------:R-:W-:-:S04]  /*13260*/  USHF.L.U32 UR9, UR8, 0x6, URZ ;  /* 0x0000000608097899 */ /* 0x000fc800080006ff */
[--C-:B------:R-:W-:Y:S02]  /*13270*/  IMAD.IADD R58, R152, 0x1, R57.reuse ;  /* 0x00000001983a7824 */ /* 0x100fe400078e0239 */
[----:B------:R-:W-:Y:S01]  /*13280*/  IMAD.IADD R57, R123, 0x1, R57 ;  /* 0x000000017b397824 */ /* 0x000fe200078e0239 */
[----:B------:R-:W-:Y:S02]  /*13290*/  IADD3 R10, P0, PT, R156, UR9, RZ ;  /* 0x000000099c0a7c10 */ /* 0x000fe4000ff1e0ff */
[----:B-1----:R-:W-:Y:S02]  /*132a0*/  ISETP.GE.AND P3, PT, R117, UR5, PT ;  /* 0x0000000575007c0c */ /* 0x002fe4000bf66270 */
[----:B------:R-:W-:Y:S02]  /*132b0*/  ISETP.GE.AND P4, PT, R118, UR5, PT ;  /* 0x0000000576007c0c */ /* 0x000fe4000bf86270 */
[----:B------:R-:W-:Y:S01]  /*132c0*/  ISETP.GE.AND P2, PT, R116, UR5, PT ;  /* 0x0000000574007c0c */ /* 0x000fe2000bf46270 */
[----:B--2---:R-:W-:-:S06]  /*132d0*/  USHF.L.U64.HI UR4, UR8, 0x6, UR4 ;  /* 0x0000000608047899 */ /* 0x004fcc0008010204 */
[----:B------:R-:W-:Y:S02]  /*132e0*/  IADD3.X R11, PT, PT, R157, UR4, RZ, P0, !PT ;  /* 0x000000049d0b7c10 */ /* 0x000fe400087fe4ff */
        /* <DEDUP_REMOVED lines=14> */
[----:B------:R-:W-:-:S03]  /*133d0*/  IADD3.X R7, PT, PT, R9, UR4, RZ, P0, !PT ;  /* 0x0000000409077c10 */ /* 0x000fc600087fe4ff */
        /* <DEDUP_REMOVED lines=55> */
[----:B------:R-:W-:Y:S04]  /*13750*/  LDSM.16.M88.4 R60, [R58] ;  /* 0x000000003a3c783b */ /* 0x000fe80000000200 */
[----:B------:R-:W5:Y:S04]  /*13760*/  LDSM.16.M88.4 R136, [R57+0x3800] ;  /* 0x003800003988783b */ /* 0x000f680000000200 */
[----:B------:R-:W5:Y:S04]  /*13770*/  LDSM.16.M88.4 R52, [R57+0x3c00] ;  /* 0x003c00003934783b */ /* 0x000f680000000200 */
[----:B------:R-:W5:Y:S04]  /*13780*/  LDSM.16.M88.4 R44, [R123+0x3000] ;  /* 0x003000007b2c783b */ /* 0x000f680000000200 */
[----:B-1----:R-:W1:Y:S04]  /*13790*/  LDSM.16.M88.4 R8, [R57+0x3400] ;  /* 0x003400003908783b */ /* 0x002e680000000200 */
[----:B--2---:R-:W2:Y:S04]  /*137a0*/  LDSM.16.M88.4 R4, [R123+0x4400] ;  /* 0x004400007b04783b */ /* 0x004ea80000000200 */
[----:B------:R-:W2:Y:S01]  /*137b0*/  LDSM.16.M88.4 R128, [R123+0x4800] ;  /* 0x004800007b80783b */ /* 0x000ea20000000200 */
[C---:B---3--:R-:W-:Y:S03]  /*137c0*/  HMMA.16816.F32.BF16 R32, R64.reuse, R28, RZ ;  /* 0x0000001c4020723c */ /* 0x048fe600000418ff */
[----:B------:R-:W3:Y:S04]  /*137d0*/  LDSM.16.M88.4 R16, [R57+0x3000] ;  /* 0x003000003910783b */ /* 0x000ee80000000200 */
[----:B------:R-:W3:Y:S01]  /*137e0*/  LDSM.16.M88.4 R12, [R123+0x4000] ;  /* 0x004000007b0c783b */ /* 0x000ee20000000200 */
[C---:B----4-:R-:W-:Y:S03]  /*137f0*/  HMMA.16816.F32.BF16 R24, R64.reuse, R20, RZ ;  /* 0x000000144018723c */ /* 0x050fe600000418ff */
[----:B------:R-:W4:Y:S04]  /*13800*/  LDSM.16.M88.4 R140, [R123+0x4c00] ;  /* 0x004c00007b8c783b */ /* 0x000f280000000200 */
[----:B------:R-:W-:Y:S01]  /*13810*/  LDSM.16.M88.4 R144, [R57+0x4000] ;  /* 0x004000003990783b */ /* 0x000fe20000000200 */
[C---:B------:R-:W-:Y:S03]  /*13820*/  HMMA.16816.F32.BF16 R28, R64.reuse, R30, RZ ;  /* 0x0000001e401c723c */ /* 0x040fe600000418ff */
[----:B------:R-:W0:Y:S05]  /*13830*/  LDGDEPBAR ;  /* 0x00000000000079af */ /* 0x000e2a0000000000 */
[C---:B------:R-:W-:Y:S08]  /*13840*/  HMMA.16816.F32.BF16 R20, R64.reuse, R22, RZ ;  /* 0x000000164014723c */ /* 0x040ff000000418ff */
[C---:B-----5:R-:W-:Y:S08]  /*13850*/  HMMA.16816.F32.BF16 R40, R64.reuse, R36, RZ ;  /* 0x000000244028723c */ /* 0x060ff000000418ff */
[----:B------:R-:W-:Y:S08]  /*13860*/  HMMA.16816.F32.BF16 R36, R64, R38, RZ ;  /* 0x000000264024723c */ /* 0x000ff000000418ff */
[C---:B------:R-:W-:Y:S08]  /*13870*/  HMMA.16816.F32.BF16 R32, R60.reuse, R136, R32 ;  /* 0x000000883c20723c */ /* 0x040ff00000041820 */
[C---:B------:R-:W-:Y:S01]  /*13880*/  HMMA.16816.F32.BF16 R28, R60.reuse, R138, R28 ;  /* 0x0000008a3c1c723c */ /* 0x040fe2000004181c */
[----:B------:R-:W5:Y:S07]  /*13890*/  LDSM.16.M88.4 R136, [R57+0x4400] ;  /* 0x004400003988783b */ /* 0x000f6e0000000200 */
[C---:B------:R-:W-:Y:S08]  /*138a0*/  HMMA.16816.F32.BF16 R24, R60.reuse, R52, R24 ;  /* 0x000000343c18723c */ /* 0x040ff00000041818 */
[----:B------:R-:W-:Y:S01]  /*138b0*/  HMMA.16816.F32.BF16 R20, R60, R54, R20 ;  /* 0x000000363c14723c */ /* 0x000fe20000041814 */
[----:B------:R-:W5:Y:S07]  /*138c0*/  LDSM.16.M88.4 R52, [R57+0x4800] ;  /* 0x004800003934783b */ /* 0x000f6e0000000200 */
[C---:B------:R-:W-:Y:S08]  /*138d0*/  HMMA.16816.F32.BF16 R48, R64.reuse, R44, RZ ;  /* 0x0000002c4030723c */ /* 0x040ff000000418ff */
[----:B------:R-:W-:Y:S08]  /*138e0*/  HMMA.16816.F32.BF16 R44, R64, R46, RZ ;  /* 0x0000002e402c723c */ /* 0x000ff000000418ff */
[C---:B-1----:R-:W-:Y:S08]  /*138f0*/  HMMA.16816.F32.BF16 R40, R60.reuse, R8, R40 ;  /* 0x000000083c28723c */ /* 0x042ff00000041828 */
[----:B------:R-:W-:Y:S08]  /*13900*/  HMMA.16816.F32.BF16 R36, R60, R10, R36 ;  /* 0x0000000a3c24723c */ /* 0x000ff00000041824 */
[C---:B--2---:R-:W-:Y:S08]  /*13910*/  HMMA.16816.F32.BF16 R8, R64.reuse, R4, RZ ;  /* 0x000000044008723c */ /* 0x044ff000000418ff */
[C---:B------:R-:W-:Y:S08]  /*13920*/  HMMA.16816.F32.BF16 R132, R64.reuse, R128, RZ ;  /* 0x000000804084723c */ /* 0x040ff000000418ff */
[C---:B------:R-:W-:Y:S08]  /*13930*/  HMMA.16816.F32.BF16 R4, R64.reuse, R6, RZ ;  /* 0x000000064004723c */ /* 0x040ff000000418ff */
[----:B------:R-:W-:Y:S08]  /*13940*/  HMMA.16816.F32.BF16 R128, R64, R130, RZ ;  /* 0x000000824080723c */ /* 0x000ff000000418ff */
[C---:B---3--:R-:W-:Y:S08]  /*13950*/  HMMA.16816.F32.BF16 R48, R60.reuse, R16, R48 ;  /* 0x000000103c30723c */ /* 0x048ff00000041830 */
[----:B------:R-:W-:Y:S08]  /*13960*/  HMMA.16816.F32.BF16 R44, R60, R18, R44 ;  /* 0x000000123c2c723c */ /* 0x000ff0000004182c */
[C---:B------:R-:W-:Y:S08]  /*13970*/  HMMA.16816.F32.BF16 R16, R64.reuse, R12, RZ ;  /* 0x0000000c4010723c */ /* 0x040ff000000418ff */
[C---:B------:R-:W-:Y:S08]  /*13980*/  HMMA.16816.F32.BF16 R12, R64.reuse, R14, RZ ;  /* 0x0000000e400c723c */ /* 0x040ff000000418ff */
[C---:B----4-:R-:W-:Y:S08]  /*13990*/  HMMA.16816.F32.BF16 R124, R64.reuse, R140, RZ ;  /* 0x0000008c407c723c */ /* 0x050ff000000418ff */
[----:B------:R-:W-:Y:S01]  /*139a0*/  HMMA.16816.F32.BF16 R64, R64, R142, RZ ;  /* 0x0000008e4040723c */ /* 0x000fe200000418ff */
[----:B------:R-:W1:Y:S07]  /*139b0*/  LDSM.16.M88.4 R140, [R57+0x4c00] ;  /* 0x004c0000398c783b */ /* 0x000e6e0000000200 */
[C---:B-----5:R-:W-:Y:S08]  /*139c0*/  HMMA.16816.F32.BF16 R8, R60.reuse, R136, R8 ;  /* 0x000000883c08723c */ /* 0x060ff00000041808 */
[C---:B------:R-:W-:Y:S01]  /*139d0*/  HMMA.16816.F32.BF16 R4, R60.reuse, R138, R4 ;  /* 0x0000008a3c04723c */ /* 0x040fe20000041804 */
[----:B------:R-:W-:Y:S07]  /*139e0*/  LDSM.16.M88.4 R136, [R152+0x1000] ;  /* 0x001000009888783b */ /* 0x000fee0000000200 */
[C---:B------:R-:W-:Y:S08]  /*139f0*/  HMMA.16816.F32.BF16 R132, R60.reuse, R52, R132 ;  /* 0x000000343c84723c */ /* 0x040ff00000041884 */
[C---:B------:R-:W-:Y:S01]  /*13a00*/  HMMA.16816.F32.BF16 R128, R60.reuse, R54, R128 ;  /* 0x000000363c80723c */ /* 0x040fe20000041880 */
[----:B------:R-:W2:Y:S07]  /*13a10*/  LDSM.16.M88.4 R52, [R123+0x5000] ;  /* 0x005000007b34783b */ /* 0x000eae0000000200 */
[C---:B------:R-:W-:Y:S08]  /*13a20*/  HMMA.16816.F32.BF16 R16, R60.reuse, R144, R16 ;  /* 0x000000903c10723c */ /* 0x040ff00000041810 */
[C---:B------:R-:W-:Y:S01]  /*13a30*/  HMMA.16816.F32.BF16 R12, R60.reuse, R146, R12 ;  /* 0x000000923c0c723c */ /* 0x040fe2000004180c */
[----:B------:R-:W3:Y:S07]  /*13a40*/  LDSM.16.M88.4 R144, [R123+0x5400] ;  /* 0x005400007b90783b */ /* 0x000eee0000000200 */
[C---:B-1----:R-:W-:Y:S08]  /*13a50*/  HMMA.16816.F32.BF16 R124, R60.reuse, R140, R124 ;  /* 0x0000008c3c7c723c */ /* 0x042ff0000004187c */
[----:B------:R-:W-:Y:S01]  /*13a60*/  HMMA.16816.F32.BF16 R64, R60, R142, R64 ;  /* 0x0000008e3c40723c */ /* 0x000fe20000041840 */
[----:B------:R-:W1:Y:S04]  /*13a70*/  LDSM.16.M88.4 R60, [R123+0x5800] ;  /* 0x005800007b3c783b */ /* 0x000e680000000200 */
[----:B------:R-:W4:Y:S03]  /*13a80*/  LDSM.16.M88.4 R140, [R123+0x6000] ;  /* 0x006000007b8c783b */ /* 0x000f260000000200 */
[C---:B--2---:R-:W-:Y:S08]  /*13a90*/  HMMA.16816.F32.BF16 R48, R136.reuse, R52, R48 ;  /* 0x000000348830723c */ /* 0x044ff00000041830 */
[C---:B------:R-:W-:Y:S01]  /*13aa0*/  HMMA.16816.F32.BF16 R44, R136.reuse, R54, R44 ;  /* 0x00000036882c723c */ /* 0x040fe2000004182c */
[----:B------:R-:W2:Y:S07]  /*13ab0*/  LDSM.16.M88.4 R52, [R123+0x5c00] ;  /* 0x005c00007b34783b */ /* 0x000eae0000000200 */
[C---:B---3--:R-:W-:Y:S08]  /*13ac0*/  HMMA.16816.F32.BF16 R40, R136.reuse, R144, R40 ;  /* 0x000000908828723c */ /* 0x048ff00000041828 */
[C---:B------:R-:W-:Y:S01]  /*13ad0*/  HMMA.16816.F32.BF16 R36, R136.reuse, R146, R36 ;  /* 0x000000928824723c */ /* 0x040fe20000041824 */
[----:B------:R-:W3:Y:S07]  /*13ae0*/  LDSM.16.M88.4 R144, [R123+0x6c00] ;  /* 0x006c00007b90783b */ /* 0x000eee0000000200 */
[C---:B-1----:R-:W-:Y:S08]  /*13af0*/  HMMA.16816.F32.BF16 R32, R136.reuse, R60, R32 ;  /* 0x0000003c8820723c */ /* 0x042ff00000041820 */
[C---:B------:R-:W-:Y:S01]  /*13b00*/  HMMA.16816.F32.BF16 R28, R136.reuse, R62, R28 ;  /* 0x0000003e881c723c */ /* 0x040fe2000004181c */
[----:B------:R-:W1:Y:S07]  /*13b10*/  LDSM.16.M88.4 R60, [R123+0x6400] ;  /* 0x006400007b3c783b */ /* 0x000e6e0000000200 */
[C---:B----4-:R-:W-:Y:S08]  /*13b20*/  HMMA.16816.F32.BF16 R16, R136.reuse, R140, R16 ;  /* 0x0000008c8810723c */ /* 0x050ff00000041810 */
[C---:B--2---:R-:W-:Y:S08]  /*13b30*/  HMMA.16816.F32.BF16 R24, R136.reuse, R52, R24 ;  /* 0x000000348818723c */ /* 0x044ff00000041818 */
[C---:B------:R-:W-:Y:S01]  /*13b40*/  HMMA.16816.F32.BF16 R20, R136.reuse, R54, R20 ;  /* 0x000000368814723c */ /* 0x040fe20000041814 */
[----:B------:R-:W2:Y:S07]  /*13b50*/  LDSM.16.M88.4 R52, [R123+0x6800] ;  /* 0x006800007b34783b */ /* 0x000eae0000000200 */
[C---:B------:R-:W-:Y:S01]  /*13b60*/  HMMA.16816.F32.BF16 R12, R136.reuse, R142, R12 ;  /* 0x0000008e880c723c */ /* 0x040fe2000004180c */
[----:B------:R-:W-:Y:S07]  /*13b70*/  LDSM.16.M88.4 R140, [R57+0x5400] ;  /* 0x00540000398c783b */ /* 0x000fee0000000200 */
[C---:B---3--:R-:W-:Y:S08]  /*13b80*/  HMMA.16816.F32.BF16 R124, R136.reuse, R144, R124 ;  /* 0x00000090887c723c */ /* 0x048ff0000004187c */
[C---:B-1----:R-:W-:Y:S08]  /*13b90*/  HMMA.16816.F32.BF16 R8, R136.reuse, R60, R8 ;  /* 0x0000003c8808723c */ /* 0x042ff00000041808 */
[C---:B------:R-:W-:Y:S01]  /*13ba0*/  HMMA.16816.F32.BF16 R4, R136.reuse, R62, R4 ;  /* 0x0000003e8804723c */ /* 0x040fe20000041804 */
[----:B------:R-:W-:Y:S07]  /*13bb0*/  LDSM.16.M88.4 R60, [R57+0x5000] ;  /* 0x00500000393c783b */ /* 0x000fee0000000200 */
        /* <DEDUP_REMOVED lines=12> */
[C---:B--2---:R-:W-:Y:S08]  /*13c80*/  HMMA.16816.F32.BF16 R32, R52.reuse, R136, R32 ;  /* 0x000000883420723c */ /* 0x044ff00000041820 */
[C---:B------:R-:W-:Y:S01]  /*13c90*/  HMMA.16816.F32.BF16 R28, R52.reuse, R138, R28 ;  /* 0x0000008a341c723c */ /* 0x040fe2000004181c */
[----:B------:R-:W2:Y:S07]  /*13ca0*/  LDSM.16.M88.4 R136, [R57+0x6800] ;  /* 0x006800003988783b */ /* 0x000eae0000000200 */
[C---:B------:R-:W-:Y:S08]  /*13cb0*/  HMMA.16816.F32.BF16 R16, R52.reuse, R144, R16 ;  /* 0x000000903410723c */ /* 0x040ff00000041810 */
[C---:B-1----:R-:W-:Y:S08]  /*13cc0*/  HMMA.16816.F32.BF16 R24, R52.reuse, R60, R24 ;  /* 0x0000003c3418723c */ /* 0x042ff00000041818 */
[C---:B------:R-:W-:Y:S01]  /*13cd0*/  HMMA.16816.F32.BF16 R20, R52.reuse, R62, R20 ;  /* 0x0000003e3414723c */ /* 0x040fe20000041814 */
[----:B------:R-:W1:Y:S07]  /*13ce0*/  LDSM.16.M88.4 R60, [R57+0x6c00] ;  /* 0x006c0000393c783b */ /* 0x000e6e0000000200 */
[C---:B------:R-:W-:Y:S01]  /*13cf0*/  HMMA.16816.F32.BF16 R12, R52.reuse, R146, R12 ;  /* 0x00000092340c723c */ /* 0x040fe2000004180c */
[----:B------:R-:W-:Y:S07]  /*13d00*/  LDSM.16.M88.4 R144, [R152+0x2000] ;  /* 0x002000009890783b */ /* 0x000fee0000000200 */
[C---:B---3--:R-:W-:Y:S08]  /*13d10*/  HMMA.16816.F32.BF16 R8, R52.reuse, R140, R8 ;  /* 0x0000008c3408723c */ /* 0x048ff00000041808 */
[C---:B------:R-:W-:Y:S01]  /*13d20*/  HMMA.16816.F32.BF16 R4, R52.reuse, R142, R4 ;  /* 0x0000008e3404723c */ /* 0x040fe20000041804 */
[----:B------:R-:W3:Y:S07]  /*13d30*/  LDSM.16.M88.4 R140, [R123+0x7800] ;  /* 0x007800007b8c783b */ /* 0x000eee0000000200 */
[C---:B--2---:R-:W-:Y:S08]  /*13d40*/  HMMA.16816.F32.BF16 R132, R52.reuse, R136, R132 ;  /* 0x000000883484723c */ /* 0x044ff00000041884 */
[C---:B------:R-:W-:Y:S01]  /*13d50*/  HMMA.16816.F32.BF16 R128, R52.reuse, R138, R128 ;  /* 0x0000008a3480723c */ /* 0x040fe20000041880 */
[----:B------:R-:W2:Y:S07]  /*13d60*/  LDSM.16.M88.4 R136, [R123+0x7c00] ;  /* 0x007c00007b88783b */ /* 0x000eae0000000200 */
[C---:B-1----:R-:W-:Y:S08]  /*13d70*/  HMMA.16816.F32.BF16 R124, R52.reuse, R60, R124 ;  /* 0x0000003c347c723c */ /* 0x042ff0000004187c */
[----:B------:R-:W-:Y:S01]  /*13d80*/  HMMA.16816.F32.BF16 R64, R52, R62, R64 ;  /* 0x0000003e3440723c */ /* 0x000fe20000041840 */
[----:B------:R-:W1:Y:S04]  /*13d90*/  LDSM.16.M88.4 R60, [R123+0x7000] ;  /* 0x007000007b3c783b */ /* 0x000e680000000200 */
[----:B------:R-:W4:Y:S03]  /*13da0*/  LDSM.16.M88.4 R52, [R123+0x7400] ;  /* 0x007400007b34783b */ /* 0x000f260000000200 */
        /* <DEDUP_REMOVED lines=9> */
[C---:B----4-:R-:W-:Y:S08]  /*13e40*/  HMMA.16816.F32.BF16 R40, R144.reuse, R52, R40 ;  /* 0x000000349028723c */ /* 0x050ff00000041828 */
[C---:B------:R-:W-:Y:S01]  /*13e50*/  HMMA.16816.F32.BF16 R36, R144.reuse, R54, R36 ;  /* 0x000000369024723c */ /* 0x040fe20000041824 */
[----:B------:R-:W4:Y:S07]  /*13e60*/  LDSM.16.M88.4 R52, [R123+0x8400] ;  /* 0x008400007b34783b */ /* 0x000f2e0000000200 */
[C---:B---3--:R-:W-:Y:S08]  /*13e70*/  HMMA.16816.F32.BF16 R132, R144.reuse, R140, R132 ;  /* 0x0000008c9084723c */ /* 0x048ff00000041884 */
[C---:B--2---:R-:W-:Y:S08]  /*13e80*/  HMMA.16816.F32.BF16 R124, R144.reuse, R136, R124 ;  /* 0x00000088907c723c */ /* 0x044ff0000004187c */
[C---:B------:R-:W-:Y:S01]  /*13e90*/  HMMA.16816.F32.BF16 R64, R144.reuse, R138, R64 ;  /* 0x0000008a9040723c */ /* 0x040fe20000041840 */
[----:B------:R-:W-:Y:S07]  /*13ea0*/  LDSM.16.M88.4 R136, [R57+0x7400] ;  /* 0x007400003988783b */ /* 0x000fee0000000200 */
[C---:B-1----:R-:W-:Y:S08]  /*13eb0*/  HMMA.16816.F32.BF16 R16, R144.reuse, R60, R16 ;  /* 0x0000003c9010723c */ /* 0x042ff00000041810 */
[C---:B------:R-:W-:Y:S01]  /*13ec0*/  HMMA.16816.F32.BF16 R12, R144.reuse, R62, R12 ;  /* 0x0000003e900c723c */ /* 0x040fe2000004180c */
[----:B------:R-:W1:Y:S07]  /*13ed0*/  LDSM.16.M88.4 R60, [R58+0x2000] ;  /* 0x002000003a3c783b */ /* 0x000e6e0000000200 */
[C---:B----4-:R-:W-:Y:S08]  /*13ee0*/  HMMA.16816.F32.BF16 R8, R144.reuse, R52, R8 ;  /* 0x000000349008723c */ /* 0x050ff00000041808 */
[C---:B------:R-:W-:Y:S01]  /*13ef0*/  HMMA.16816.F32.BF16 R4, R144.reuse, R54, R4 ;  /* 0x000000369004723c */ /* 0x040fe20000041804 */
[----:B------:R-:W2:Y:S07]  /*13f00*/  LDSM.16.M88.4 R52, [R57+0x7000] ;  /* 0x007000003934783b */ /* 0x000eae0000000200 */
[----:B------:R-:W-:Y:S08]  /*13f10*/  HMMA.16816.F32.BF16 R128, R144, R142, R128 ;  /* 0x0000008e9080723c */ /* 0x000ff00000041880 */
[C---:B-1----:R-:W-:Y:S08]  /*13f20*/  HMMA.16816.F32.BF16 R40, R60.reuse, R136, R40 ;  /* 0x000000883c28723c */ /* 0x042ff00000041828 */
[C---:B------:R-:W-:Y:S08]  /*13f30*/  HMMA.16816.F32.BF16 R36, R60.reuse, R138, R36 ;  /* 0x0000008a3c24723c */ /* 0x040ff00000041824 */
[----:B--2---:R-:W-:Y:S03]  /*13f40*/  HMMA.16816.F32.BF16 R48, R60, R52, R48 ;  /* 0x000000343c30723c */ /* 0x004fe60000041830 */
[----:B------:R-:W-:Y:S01]  /*13f50*/  FMUL.FTZ R248, R40, UR14 ;  /* 0x0000000e28f87c20 */ /* 0x000fe20008410000 */
[----:B------:R-:W-:Y:S01]  /*13f60*/  FMUL.FTZ R244, R42, UR14 ;  /* 0x0000000e2af47c20 */ /* 0x000fe20008410000 */
[----:B------:R-:W-:-:S03]  /*13f70*/  FMUL.FTZ R242, R43, UR14 ;  /* 0x0000000e2bf27c20 */ /* 0x000fc60008410000 */
[----:B------:R-:W-:Y:S01]  /*13f80*/  HMMA.16816.F32.BF16 R44, R60, R54, R44 ;  /* 0x000000363c2c723c */ /* 0x000fe2000004182c */
[----:B------:R-:W-:Y:S02]  /*13f90*/  MUFU.TANH R248, R248 ;  /* 0x000000f800f87308 */ /* 0x000fe40000002400 */
        /* <DEDUP_REMOVED lines=8> */
[----:B------:R-:W-:-:S03]  /*14020*/  FMUL.FTZ R52, R51, UR14 ;  /* 0x0000000e33347c20 */ /* 0x000fc60008410000 */
[----:B------:R1:W2:Y:S02]  /*14030*/  MUFU.TANH R54, R48 ;  /* 0x0000003000367308 */ /* 0x0002a40000002400 */
[----:B------:R-:W-:Y:S01]  /*14040*/  FMUL.FTZ R121, R46, UR14 ;  /* 0x0000000e2e797c20 */ /* 0x000fe20008410000 */
[----:B------:R-:W-:Y:S01]  /*14050*/  FMUL.FTZ R46, R41, UR14 ;  /* 0x0000000e292e7c20 */ /* 0x000fe20008410000 */
[----:B------:R-:W-:Y:S01]  /*14060*/  FMUL.FTZ R44, R44, UR14 ;  /* 0x0000000e2c2c7c20 */ /* 0x000fe20008410000 */
[----:B------:R-:W3:Y:S01]  /*14070*/  LDSM.16.M88.4 R40, [R57+0x7c00] ;  /* 0x007c00003928783b */ /* 0x000ee20000000200 */
[----:B------:R-:W-:Y:S01]  /*14080*/  FMUL.FTZ R55, R45, UR14 ;  /* 0x0000000e2d377c20 */ /* 0x000fe20008410000 */
[----:B------:R-:W-:Y:S01]  /*14090*/  FMUL.FTZ R45, R47, UR14 ;  /* 0x0000000e2f2d7c20 */ /* 0x000fe20008410000 */
[----:B------:R-:W4:Y:S08]  /*140a0*/  MUFU.TANH R58, R58 ;  /* 0x0000003a003a7308 */ /* 0x000f300000002400 */
[----:B------:R-:W5:Y:S01]  /*140b0*/  MUFU.TANH R53, R53 ;  /* 0x0000003500357308 */ /* 0x000f620000002400 */
[----:B-1----:R-:W1:Y:S07]  /*140c0*/  LDSM.16.M88.4 R48, [R57+0x7800] ;  /* 0x007800003930783b */ /* 0x002e6e0000000200 */
[----:B------:R-:W5:Y:S08]  /*140d0*/  MUFU.TANH R52, R52 ;  /* 0x0000003400347308 */ /* 0x000f700000002400 */
[----:B------:R-:W5:Y:S08]  /*140e0*/  MUFU.TANH R44, R44 ;  /* 0x0000002c002c7308 */ /* 0x000f700000002400 */
[----:B------:R-:W5:Y:S01]  /*140f0*/  MUFU.TANH R55, R55 ;  /* 0x0000003700377308 */ /* 0x000f620000002400 */
[C---:B---3--:R-:W-:Y:S07]  /*14100*/  HMMA.16816.F32.BF16 R20, R60.reuse, R42, R20 ;  /* 0x0000002a3c14723c */ /* 0x048fee0000041814 */
[----:B------:R-:W3:Y:S01]  /*14110*/  MUFU.TANH R45, R45 ;  /* 0x0000002d002d7308 */ /* 0x000ee20000002400 */
[C---:B------:R-:W-:Y:S07]  /*14120*/  HMMA.16816.F32.BF16 R24, R60.reuse, R40, R24 ;  /* 0x000000283c18723c */ /* 0x040fee0000041818 */
[----:B------:R-:W3:Y:S01]  /*14130*/  MUFU.TANH R121, R121 ;  /* 0x0000007900797308 */ /* 0x000ee20000002400 */
[C---:B-1----:R-:W-:Y:S03]  /*14140*/  HMMA.16816.F32.BF16 R32, R60.reuse, R48, R32 ;  /* 0x000000303c20723c */ /* 0x042fe60000041820 */
[----:B------:R-:W-:Y:S01]  /*14150*/  FMUL.FTZ R226, R20, UR14 ;  /* 0x0000000e14e27c20 */ /* 0x000fe20008410000 */
[----:B------:R-:W-:Y:S01]  /*14160*/  FMUL.FTZ R224, R21, UR14 ;  /* 0x0000000e15e07c20 */ /* 0x000fe20008410000 */
[----:B------:R-:W-:Y:S01]  /*14170*/  FMUL.FTZ R208, R22, UR14 ;  /* 0x0000000e16d07c20 */ /* 0x000fe20008410000 */
[----:B------:R-:W-:Y:S01]  /*14180*/  FMUL.FTZ R220, R23, UR14 ;  /* 0x0000000e17dc7c20 */ /* 0x000fe20008410000 */
[----:B------:R-:W1:Y:S01]  /*14190*/  MUFU.TANH R46, R46 ;  /* 0x0000002e002e7308 */ /* 0x000e620000002400 */
[----:B------:R-:W2:Y:S01]  /*141a0*/  LDSM.16.M88.4 R20, [R57+0x8400] ;  /* 0x008400003914783b */ /* 0x000ea20000000200 */
[----:B------:R-:W-:Y:S02]  /*141b0*/  HMMA.16816.F32.BF16 R28, R60, R50, R28 ;  /* 0x000000323c1c723c */ /* 0x000fe4000004181c */
[----:B------:R-:W-:Y:S01]  /*141c0*/  FMUL.FTZ R24, R24, UR14 ;  /* 0x0000000e18187c20 */ /* 0x000fe20008410000 */
[----:B------:R-:W-:Y:S01]  /*141d0*/  FMUL.FTZ R26, R26, UR14 ;  /* 0x0000000e1a1a7c20 */ /* 0x000fe20008410000 */
[----:B------:R-:W-:Y:S01]  /*141e0*/  FMUL.FTZ R25, R25, UR14 ;  /* 0x0000000e19197c20 */ /* 0x000fe20008410000 */
[----:B------:R-:W-:Y:S01]  /*141f0*/  FMUL.FTZ R27, R27, UR14 ;  /* 0x0000000e1b1b7c20 */ /* 0x000fe20008410000 */
[----:B------:R4:W-:Y:S04]  /*14200*/  MUFU.TANH R194, R24 ;  /* 0x0000001800c27308 */ /* 0x0009e80000002400 */
[----:B------:R-:W-:Y:S01]  /*14210*/  FMUL.FTZ R138, R32, UR14 ;  /* 0x0000000e208a7c20 */ /* 0x000fe20008410000 */
[----:B------:R-:W-:Y:S01]  /*14220*/  FMUL.FTZ R236, R33, UR14 ;  /* 0x0000000e21ec7c20 */ /* 0x000fe20008410000 */
[----:B------:R-:W-:Y:S01]  /*14230*/  FMUL.FTZ R230, R34, UR14 ;  /* 0x0000000e22e67c20 */ /* 0x000fe20008410000 */
[----:B------:R-:W-:Y:S01]  /*14240*/  FMUL.FTZ R148, R35, UR14 ;  /* 0x0000000e23947c20 */ /* 0x000fe20008410000 */
[----:B------:R-:W-:Y:S01]  /*14250*/  MUFU.TANH R242, R242 ;  /* 0x000000f200f27308 */ /* 0x000fe20000002400 */
[----:B------:R-:W5:Y:S04]  /*14260*/  LDSM.16.M88.4 R32, [R57+0x8000] ;  /* 0x008000003920783b */ /* 0x000f680000000200 */
[----:B------:R-:W-:Y:S01]  /*14270*/  FMUL.FTZ R28, R28, UR14 ;  /* 0x0000000e1c1c7c20 */ /* 0x000fe20008410000 */
[----:B------:R-:W-:Y:S01]  /*14280*/  FMUL.FTZ R30, R30, UR14 ;  /* 0x0000000e1e1e7c20 */ /* 0x000fe20008410000 */
[----:B------:R-:W-:Y:S01]  /*14290*/  FMUL.FTZ R29, R29, UR14 ;  /* 0x0000000e1d1d7c20 */ /* 0x000fe20008410000 */
[----:B------:R-:W1:Y:S01]  /*142a0*/  MUFU.TANH R36, R36 ;  /* 0x0000002400247308 */ /* 0x000e620000002400 */
[----:B----4-:R-:W-:-:S02]  /*142b0*/  IMAD.SHL.U32 R24, R120, 0x2, RZ ;  /* 0x0000000278187824 */ /* 0x010fc400078e00ff */
[----:B------:R-:W-:-:S05]  /*142c0*/  FMUL.FTZ R31, R31, UR14 ;  /* 0x0000000e1f1f7c20 */ /* 0x000fca0008410000 */
[----:B------:R-:W-:Y:S08]  /*142d0*/  MUFU.TANH R234, R28 ;  /* 0x0000001c00ea7308 */ /* 0x000ff00000002400 */
[----:B------:R-:W-:Y:S01]  /*142e0*/  MUFU.TANH R206, R30 ;  /* 0x0000001e00ce7308 */ /* 0x000fe20000002400 */
[C---:B--2---:R-:W-:Y:S07]  /*142f0*/  HMMA.16816.F32.BF16 R8, R60.reuse, R20, R8 ;  /* 0x000000143c08723c */ /* 0x044fee0000041808 */
[----:B------:R-:W-:Y:S01]  /*14300*/  MUFU.TANH R246, R37 ;  /* 0x0000002500f67308 */ /* 0x000fe20000002400 */
[C---:B------:R-:W-:Y:S07]  /*14310*/  HMMA.16816.F32.BF16 R4, R60.reuse, R22, R4 ;  /* 0x000000163c04723c */ /* 0x040fee0000041804 */
[----:B------:R-:W2:Y:S01]  /*14320*/  MUFU.TANH R240, R38 ;  /* 0x0000002600f07308 */ /* 0x000ea20000002400 */
[C---:B-----5:R-:W-:Y:S03]  /*14330*/  HMMA.16816.F32.BF16 R16, R60.reuse, R32, R16 ;  /* 0x000000203c10723c */ /* 0x060fe60000041810 */
[----:B------:R-:W-:Y:S01]  /*14340*/  FMUL.FTZ R190, R8, UR14 ;  /* 0x0000000e08be7c20 */ /* 0x000fe20008410000 */
[----:B------:R-:W-:Y:S01]  /*14350*/  FMUL.FTZ R10, R10, UR14 ;  /* 0x0000000e0a0a7c20 */ /* 0x000fe20008410000 */
[----:B------:R-:W-:Y:S01]  /*14360*/  FMUL.FTZ R11, R11, UR14 ;  /* 0x0000000e0b0b7c20 */ /* 0x000fe20008410000 */
[----:B------:R-:W-:Y:S01]  /*14370*/  FMUL.FTZ R9, R9, UR14 ;  /* 0x0000000e09097c20 */ /* 0x000fe20008410000 */
[----:B------:R-:W-:Y:S01]  /*14380*/  MUFU.TANH R222, R26 ;  /* 0x0000001a00de7308 */ /* 0x000fe20000002400 */
[----:B------:R-:W-:Y:S03]  /*14390*/  HMMA.16816.F32.BF16 R12, R60, R34, R12 ;  /* 0x000000223c0c723c */ /* 0x000fe6000004180c */
[----:B------:R-:W-:Y:S01]  /*143a0*/  FMUL.FTZ R174, R6, UR14 ;  /* 0x0000000e06ae7c20 */ /* 0x000fe20008410000 */
[----:B------:R-:W-:Y:S01]  /*143b0*/  FMUL.FTZ R4, R4, UR14 ;  /* 0x0000000e04047c20 */ /* 0x000fe20008410000 */
[----:B------:R-:W-:Y:S01]  /*143c0*/  FMUL.FTZ R5, R5, UR14 ;  /* 0x0000000e05057c20 */ /* 0x000fe20008410000 */
[----:B------:R-:W-:Y:S01]  /*143d0*/  FMUL.FTZ R168, R7, UR14 ;  /* 0x0000000e07a87c20 */ /* 0x000fe20008410000 */
[----:B------:R-:W4:Y:S04]  /*143e0*/  MUFU.TANH R238, R39 ;  /* 0x0000002700ee7308 */ /* 0x000f280000002400 */
[----:B------:R-:W-:Y:S01]  /*143f0*/  FMUL.FTZ R216, R17, UR14 ;  /* 0x0000000e11d87c20 */ /* 0x000fe20008410000 */
[----:B------:R-:W-:Y:S01]  /*14400*/  LOP3.LUT R17, R24, 0x6, RZ, 0xc0, !PT ;  /* 0x0000000618117812 */ /* 0x000fe200078ec0ff */
[----:B------:R-:W-:Y:S01]  /*14410*/  FMUL.FTZ R198, R18, UR14 ;  /* 0x0000000e12c67c20 */ /* 0x000fe20008410000 */
[----:B------:R-:W-:Y:S01]  /*14420*/  FMUL.FTZ R16, R16, UR14 ;  /* 0x0000000e10107c20 */ /* 0x000fe20008410000 */
[----:B------:R-:W5:Y:S01]  /*14430*/  MUFU.TANH R138, R138 ;  /* 0x0000008a008a7308 */ /* 0x000f620000002400 */
[----:B------:R-:W-:Y:S01]  /*14440*/  FMUL.FTZ R19, R19, UR14 ;  /* 0x0000000e13137c20 */ /* 0x000fe20008410000 */
[----:B------:R-:W-:-:S02]  /*14450*/  IMAD R17, R56, 0x80, R17 ;  /* 0x0000008038117824 */ /* 0x000fc400078e0211 */
[----:B------:R-:W-:Y:S01]  /*14460*/  FMUL.FTZ R214, R12, UR14 ;  /* 0x0000000e0cd67c20 */ /* 0x000fe20008410000 */
[----:B------:R-:W-:Y:S01]  /*14470*/  FMUL.FTZ R13, R13, UR14 ;  /* 0x0000000e0d0d7c20 */ /* 0x000fe20008410000 */
[C---:B------:R-:W-:Y:S02]  /*14480*/  VIADD R18, R17.reuse, 0xffffff00 ;  /* 0xffffff0011127836 */ /* 0x040fe40000000000 */
[----:B------:R-:W-:Y:S01]  /*14490*/  FMUL.FTZ R202, R14, UR14 ;  /* 0x0000000e0eca7c20 */ /* 0x000fe20008410000 */
[----:B------:R3:W-:Y:S01]  /*144a0*/  MUFU.TANH R218, R16 ;  /* 0x0000001000da7308 */ /* 0x0007e20000002400 */
[----:B------:R-:W-:Y:S02]  /*144b0*/  VIADD R12, R17, 0xffffff08 ;  /* 0xffffff08110c7836 */ /* 0x000fe40000000000 */
[----:B------:R-:W-:Y:S01]  /*144c0*/  FMUL.FTZ R196, R15, UR14 ;  /* 0x0000000e0fc47c20 */ /* 0x000fe20008410000 */
[C---:B------:R-:W-:Y:S01]  /*144d0*/  ISETP.GE.AND P1, PT, R18.reuse, R3, PT ;  /* 0x000000031200720c */ /* 0x040fe20003f26270 */
[C---:B------:R-:W-:Y:S01]  /*144e0*/  VIADD R20, R17.reuse, 0xffffff09 ;  /* 0xffffff0911147836 */ /* 0x040fe20000000000 */
[----:B------:R-:W-:Y:S01]  /*144f0*/  ISETP.GE.AND P0, PT, R18, R59, PT ;  /* 0x0000003b1200720c */ /* 0x000fe20003f06270 */
[C---:B------:R-:W-:Y:S01]  /*14500*/  VIADD R34, R17.reuse, 0xffffff11 ;  /* 0xffffff1111227836 */ /* 0x040fe20000000000 */
[----:B------:R-:W-:Y:S01]  /*14510*/  FSEL R24, R54, -INF , !P1 ;  /* 0xff80000036187808 */ /* 0x000fe20004800000 */
[C---:B------:R-:W-:Y:S01]  /*14520*/  VIADD R8, R17.reuse, 0xffffff18 ;  /* 0xffffff1811087836 */ /* 0x040fe20000000000 */
[----:B------:R-:W-:Y:S01]  /*14530*/  MUFU.TANH R236, R236 ;  /* 0x000000ec00ec7308 */ /* 0x000fe20000002400 */
[----:B------:R-:W-:-:S02]  /*14540*/  VIADD R6, R17, 0xffffff30 ;  /* 0xffffff3011067836 */ /* 0x000fc40000000000 */
[----:B---3--:R-:W-:-:S05]  /*14550*/  VIADD R16, R17, 0xffffff01 ;  /* 0xffffff0111107836 */ /* 0x008fca0000000000 */
[----:B------:R-:W3:Y:S01]  /*14560*/  MUFU.TANH R230, R230 ;  /* 0x000000e600e67308 */ /* 0x000ee20000002400 */
[C---:B------:R-:W-:Y:S02]  /*14570*/  ISETP.GE.AND P5, PT, R16.reuse, R3, PT ;  /* 0x000000031000720c */ /* 0x040fe40003fa6270 */
[----:B------:R-:W-:Y:S02]  /*14580*/  ISETP.GE.AND P1, PT, R16, R59, PT ;  /* 0x0000003b1000720c */ /* 0x000fe40003f26270 */
[----:B------:R-:W-:-:S03]  /*14590*/  FSEL R16, R58, -INF , !P0 ;  /* 0xff8000003a107808 */ /* 0x000fc60004000000 */
[----:B------:R-:W3:Y:S01]  /*145a0*/  MUFU.TANH R148, R148 ;  /* 0x0000009400947308 */ /* 0x000ee20000002400 */
[C---:B------:R-:W-:Y:S02]  /*145b0*/  ISETP.GE.AND P0, PT, R12.reuse, R3, PT ;  /* 0x000000030c00720c */ /* 0x040fe40003f06270 */
[----:B------:R-:W-:Y:S02]  /*145c0*/  FSEL R18, R53, -INF , !P5 ;  /* 0xff80000035127808 */ /* 0x000fe40006800000 */
[----:B------:R-:W-:Y:S01]  /*145d0*/  ISETP.GE.AND P5, PT, R12, R59, PT ;  /* 0x0000003b0c00720c */ /* 0x000fe20003fa6270 */
[----:B------:R-:W-:Y:S01]  /*145e0*/  VIADD R12, R17, 0xffffff10 ;  /* 0xffffff10110c7836 */ /* 0x000fe20000000000 */
[----:B------:R-:W-:Y:S01]  /*145f0*/  FSEL R28, R52, -INF , !P1 ;  /* 0xff800000341c7808 */ /* 0x000fe20004800000 */
[----:B------:R-:W3:Y:S01]  /*14600*/  MUFU.TANH R232, R29 ;  /* 0x0000001d00e87308 */ /* 0x000ee20000002400 */
[----:B------:R-:W-:Y:S02]  /*14610*/  FSEL R32, R44, -INF , !P0 ;  /* 0xff8000002c207808 */ /* 0x000fe40004000000 */
[----:B------:R-:W-:-:S02]  /*14620*/  ISETP.GE.AND P1, PT, R20, R3, PT ;  /* 0x000000031400720c */ /* 0x000fc40003f26270 */
[-C--:B------:R-:W-:Y:S02]  /*14630*/  ISETP.GE.AND P0, PT, R20, R59.reuse, PT ;  /* 0x0000003b1400720c */ /* 0x080fe40003f06270 */
[----:B------:R-:W-:Y:S01]  /*14640*/  FSEL R30, R55, -INF , !P1 ;  /* 0xff800000371e7808 */ /* 0x000fe20004800000 */
[----:B------:R-:W3:Y:S01]  /*14650*/  MUFU.TANH R144, R31 ;  /* 0x0000001f00907308 */ /* 0x000ee20000002400 */
[----:B------:R-:W-:Y:S02]  /*14660*/  FSEL R20, R45, -INF , !P0 ;  /* 0xff8000002d147808 */ /* 0x000fe40004000000 */
[----:B------:R-:W-:Y:S02]  /*14670*/  FSEL R26, R121, -INF , !P5 ;  /* 0xff800000791a7808 */ /* 0x000fe40006800000 */
[----:B------:R-:W-:Y:S02]  /*14680*/  ISETP.GE.AND P1, PT, R12, R59, PT ;  /* 0x0000003b0c00720c */ /* 0x000fe40003f26270 */
[-C--:B------:R-:W-:Y:S01]  /*14690*/  ISETP.GE.AND P0, PT, R34, R3.reuse, PT ;  /* 0x000000032200720c */ /* 0x080fe20003f06270 */
[----:B------:R2:W-:Y:S01]  /*146a0*/  MUFU.TANH R176, R10 ;  /* 0x0000000a00b07308 */ /* 0x0005e20000002400 */
[----:B------:R-:W-:-:S02]  /*146b0*/  ISETP.GE.AND P5, PT, R12, R3, PT ;  /* 0x000000030c00720c */ /* 0x000fc40003fa6270 */
[----:B------:R-:W-:Y:S02]  /*146c0*/  FSEL R244, R244, -INF , !P1 ;  /* 0xff800000f4f47808 */ /* 0x000fe40004800000 */
[----:B-1----:R-:W-:Y:S02]  /*146d0*/  FSEL R50, R46, -INF , !P0 ;  /* 0xff8000002e327808 */ /* 0x002fe40004000000 */
[----:B------:R-:W-:Y:S01]  /*146e0*/  FSEL R248, R248, -INF , !P5 ;  /* 0xff800000f8f87808 */ /* 0x000fe20006800000 */
[----:B------:R1:W-:Y:S01]  /*146f0*/  MUFU.TANH R212, R13 ;  /* 0x0000000d00d47308 */ /* 0x0003e20000002400 */
[C---:B------:R-:W-:Y:S02]  /*14700*/  ISETP.GE.AND P1, PT, R8.reuse, R3, PT ;  /* 0x000000030800720c */ /* 0x040fe40003f26270 */
[-C--:B------:R-:W-:Y:S01]  /*14710*/  ISETP.GE.AND P0, PT, R8, R59.reuse, PT ;  /* 0x0000003b0800720c */ /* 0x080fe20003f06270 */
[----:B------:R-:W-:Y:S01]  /*14720*/  VIADD R8, R17, 0xffffff19 ;  /* 0xffffff1911087836 */ /* 0x000fe20000000000 */
[----:B------:R-:W-:-:S02]  /*14730*/  ISETP.GE.AND P5, PT, R34, R59, PT ;  /* 0x0000003b2200720c */ /* 0x000fc40003fa6270 */
[----:B------:R-:W-:Y:S01]  /*14740*/  FSEL R48, R36, -INF , !P1 ;  /* 0xff80000024307808 */ /* 0x000fe20004800000 */
[----:B------:R-:W3:Y:S01]  /*14750*/  MUFU.TANH R228, R25 ;  /* 0x0000001900e47308 */ /* 0x000ee20000002400 */
[----:B------:R-:W-:Y:S01]  /*14760*/  FSEL R242, R242, -INF , !P5 ;  /* 0xff800000f2f27808 */ /* 0x000fe20006800000 */
[C---:B--2---:R-:W-:Y:S01]  /*14770*/  VIADD R10, R17.reuse, 0xffffff28 ;  /* 0xffffff28110a7836 */ /* 0x044fe20000000000 */
[C---:B------:R-:W-:Y:S02]  /*14780*/  ISETP.GE.AND P5, PT, R8.reuse, R3, PT ;  /* 0x000000030800720c */ /* 0x040fe40003fa6270 */
[----:B------:R-:W-:Y:S01]  /*14790*/  ISETP.GE.AND P1, PT, R8, R59, PT ;  /* 0x0000003b0800720c */ /* 0x000fe20003f26270 */
[----:B------:R-:W-:Y:S01]  /*147a0*/  VIADD R8, R17, 0xffffff20 ;  /* 0xffffff2011087836 */ /* 0x000fe20000000000 */
[----:B------:R-:W-:Y:S01]  /*147b0*/  FSEL R240, R240, -INF , !P0 ;  /* 0xff800000f0f07808 */ /* 0x000fe20004000000 */
[----:B------:R2:W-:Y:S01]  /*147c0*/  MUFU.TANH R186, R4 ;  /* 0x0000000400ba7308 */ /* 0x0005e20000002400 */
[----:B------:R-:W-:Y:S01]  /*147d0*/  FSEL R246, R246, -INF , !P5 ;  /* 0xff800000f6f67808 */ /* 0x000fe20006800000 */
[----:B-1----:R-:W1:Y:S01]  /*147e0*/  LDSM.16.M88.4 R12, [R57+0x8800] ;  /* 0x00880000390c783b */ /* 0x002e620000000200 */
[----:B------:R-:W-:-:S02]  /*147f0*/  ISETP.GE.AND P0, PT, R8, R3, PT ;  /* 0x000000030800720c */ /* 0x000fc40003f06270 */
[----:B------:R-:W-:Y:S01]  /*14800*/  ISETP.GE.AND P5, PT, R8, R59, PT ;  /* 0x0000003b0800720c */ /* 0x000fe20003fa6270 */
[C---:B------:R-:W-:Y:S01]  /*14810*/  VIADD R8, R17.reuse, 0xffffff21 ;  /* 0xffffff2111087836 */ /* 0x040fe20000000000 */
[----:B----4-:R-:W-:Y:S01]  /*14820*/  FSEL R238, R238, -INF , !P1 ;  /* 0xff800000eeee7808 */ /* 0x010fe20004800000 */
[----:B------:R-:W4:Y:S01]  /*14830*/  MUFU.TANH R210, R27 ;  /* 0x0000001b00d27308 */ /* 0x000f220000002400 */
[----:B-----5:R-:W-:Y:S02]  /*14840*/  FSEL R138, R138, -INF , !P0 ;  /* 0xff8000008a8a7808 */ /* 0x020fe40004000000 */
[C---:B------:R-:W-:Y:S02]  /*14850*/  ISETP.GE.AND P1, PT, R8.reuse, R3, PT ;  /* 0x000000030800720c */ /* 0x040fe40003f26270 */
[----:B------:R-:W-:Y:S01]  /*14860*/  ISETP.GE.AND P0, PT, R8, R59, PT ;  /* 0x0000003b0800720c */ /* 0x000fe20003f06270 */
[C---:B------:R-:W-:Y:S01]  /*14870*/  VIADD R8, R17.reuse, 0xffffff29 ;  /* 0xffffff2911087836 */ /* 0x040fe20000000000 */
[----:B---3--:R-:W-:Y:S01]  /*14880*/  FSEL R230, R230, -INF , !P5 ;  /* 0xff800000e6e67808 */ /* 0x008fe20006800000 */
[----:B------:R-:W3:Y:S01]  /*14890*/  MUFU.TANH R226, R226 ;  /* 0x000000e200e27308 */ /* 0x000ee20000002400 */
[----:B------:R-:W-:Y:S01]  /*148a0*/  FSEL R236, R236, -INF , !P1 ;  /* 0xff800000ecec7808 */ /* 0x000fe20004800000 */
[----:B--2---:R-:W-:Y:S01]  /*148b0*/  VIADD R4, R17, 0xffffff31 ;  /* 0xffffff3111047836 */ /* 0x004fe20000000000 */
[----:B------:R-:W-:-:S02]  /*148c0*/  ISETP.GE.AND P5, PT, R10, R3, PT ;  /* 0x000000030a00720c */ /* 0x000fc40003fa6270 */
[----:B------:R-:W-:Y:S02]  /*148d0*/  ISETP.GE.AND P1, PT, R10, R59, PT ;  /* 0x0000003b0a00720c */ /* 0x000fe40003f26270 */
[----:B------:R-:W-:Y:S01]  /*148e0*/  FSEL R148, R148, -INF , !P0 ;  /* 0xff80000094947808 */ /* 0x000fe20004000000 */
[----:B------:R2:W-:Y:S01]  /*148f0*/  MUFU.TANH R192, R5 ;  /* 0x0000000500c07308 */ /* 0x0005e20000002400 */
[----:B------:R-:W-:Y:S02]  /*14900*/  FSEL R234, R234, -INF , !P5 ;  /* 0xff800000eaea7808 */ /* 0x000fe40006800000 */
[----:B------:R-:W-:Y:S02]  /*14910*/  FSEL R206, R206, -INF , !P1 ;  /* 0xff800000cece7808 */ /* 0x000fe40004800000 */
[C---:B------:R-:W-:Y:S02]  /*14920*/  ISETP.GE.AND P0, PT, R8.reuse, R3, PT ;  /* 0x000000030800720c */ /* 0x040fe40003f06270 */
[----:B------:R-:W-:Y:S01]  /*14930*/  ISETP.GE.AND P5, PT, R8, R59, PT ;  /* 0x0000003b0800720c */ /* 0x000fe20003fa6270 */
[----:B------:R-:W-:Y:S01]  /*14940*/  MUFU.TANH R224, R224 ;  /* 0x000000e000e07308 */ /* 0x000fe20000002400 */
[----:B------:R-:W-:Y:S01]  /*14950*/  ISETP.GE.AND P1, PT, R6, R3, PT ;  /* 0x000000030600720c */ /* 0x000fe20003f26270 */
[----:B------:R-:W-:Y:S01]  /*14960*/  VIADD R8, R17, 0xffffff38 ;  /* 0xffffff3811087836 */ /* 0x000fe20000000000 */
[----:B------:R-:W-:-:S02]  /*14970*/  FSEL R232, R232, -INF , !P0 ;  /* 0xff800000e8e87808 */ /* 0x000fc40004000000 */
[----:B------:R-:W-:Y:S02]  /*14980*/  FSEL R144, R144, -INF , !P5 ;  /* 0xff80000090907808 */ /* 0x000fe40006800000 */
[----:B------:R-:W-:Y:S01]  /*14990*/  FSEL R194, R194, -INF , !P1 ;  /* 0xff800000c2c27808 */ /* 0x000fe20004800000 */
[----:B------:R-:W5:Y:S01]  /*149a0*/  MUFU.TANH R208, R208 ;  /* 0x000000d000d07308 */ /* 0x000f620000002400 */
[----:B------:R-:W-:Y:S01]  /*149b0*/  ISETP.GE.AND P0, PT, R6, R59, PT ;  /* 0x0000003b0600720c */ /* 0x000fe20003f06270 */
[C---:B-1----:R-:W-:Y:S01]  /*149c0*/  HMMA.16816.F32.BF16 R132, R60.reuse, R12, R132 ;  /* 0x0000000c3c84723c */ /* 0x042fe20000041884 */
[C---:B------:R-:W-:Y:S02]  /*149d0*/  ISETP.GE.AND P5, PT, R4.reuse, R3, PT ;  /* 0x000000030400720c */ /* 0x040fe40003fa6270 */
[----:B------:R-:W-:Y:S02]  /*149e0*/  ISETP.GE.AND P1, PT, R4, R59, PT ;  /* 0x0000003b0400720c */ /* 0x000fe40003f26270 */
[----:B--2---:R-:W1:Y:S01]  /*149f0*/  LDSM.16.M88.4 R4, [R57+0x8c00] ;  /* 0x008c00003904783b */ /* 0x004e620000000200 */
[----:B------:R-:W-:Y:S01]  /*14a00*/  FSEL R222, R222, -INF , !P0 ;  /* 0xff800000dede7808 */ /* 0x000fe20004000000 */
[----:B------:R-:W2:Y:S01]  /*14a10*/  MUFU.TANH R220, R220 ;  /* 0x000000dc00dc7308 */ /* 0x000ea20000002400 */
[----:B------:R-:W-:Y:S01]  /*14a20*/  FSEL R228, R228, -INF , !P5 ;  /* 0xff800000e4e47808 */ /* 0x000fe20006800000 */
[----:B------:R-:W-:Y:S01]  /*14a30*/  HMMA.16816.F32.BF16 R128, R60, R14, R128 ;  /* 0x0000000e3c80723c */ /* 0x000fe20000041880 */
[----:B------:R-:W-:Y:S01]  /*14a40*/  ISETP.GE.AND P0, PT, R8, R3, PT ;  /* 0x000000030800720c */ /* 0x000fe20003f06270 */
[----:B------:R-:W-:-:S04]  /*14a50*/  DEPBAR.LE SB0, 0x0 ;  /* 0x000080000000791a */ /* 0x000fc80000000000 */
[----:B------:R-:W-:Y:S01]  /*14a60*/  ISETP.GE.AND P5, PT, R8, R59, PT ;  /* 0x0000003b0800720c */ /* 0x000fe20003fa6270 */
[----:B------:R-:W-:Y:S01]  /*14a70*/  VIADD R8, R17, 0xffffff39 ;  /* 0xffffff3911087836 */ /* 0x000fe20000000000 */
[----:B----4-:R-:W-:Y:S01]  /*14a80*/  FSEL R210, R210, -INF , !P1 ;  /* 0xff800000d2d27808 */ /* 0x010fe20004800000 */
[----:B------:R-:W4:Y:S01]  /*14a90*/  MUFU.TANH R216, R216 ;  /* 0x000000d800d87308 */ /* 0x000f220000002400 */
[----:B---3--:R-:W-:Y:S01]  /*14aa0*/  FSEL R226, R226, -INF , !P0 ;  /* 0xff800000e2e27808 */ /* 0x008fe20004000000 */
[----:B------:R-:W-:Y:S01]  /*14ab0*/  FMUL.FTZ R133, R133, UR14 ;  /* 0x0000000e85857c20 */ /* 0x000fe20008410000 */
[----:B------:R-:W-:Y:S01]  /*14ac0*/  ISETP.GE.AND P1, PT, R8, R3, PT ;  /* 0x000000030800720c */ /* 0x000fe20003f26270 */
[----:B------:R-:W-:Y:S01]  /*14ad0*/  FMUL.FTZ R134, R134, UR14 ;  /* 0x0000000e86867c20 */ /* 0x000fe20008410000 */
[----:B------:R-:W-:Y:S01]  /*14ae0*/  ISETP.GE.AND P0, PT, R8, R59, PT ;  /* 0x0000003b0800720c */ /* 0x000fe20003f06270 */
[----:B------:R-:W-:Y:S01]  /*14af0*/  VIADD R8, R17, 0xffffff40 ;  /* 0xffffff4011087836 */ /* 0x000fe20000000000 */
[----:B-----5:R-:W-:Y:S01]  /*14b00*/  FSEL R208, R208, -INF , !P5 ;  /* 0xff800000d0d07808 */ /* 0x020fe20006800000 */
[----:B------:R-:W3:Y:S01]  /*14b10*/  MUFU.TANH R198, R198 ;  /* 0x000000c600c67308 */ /* 0x000ee20000002400 */
[----:B------:R-:W-:Y:S01]  /*14b20*/  FSEL R224, R224, -INF , !P1 ;  /* 0xff800000e0e07808 */ /* 0x000fe20004800000 */
[----:B------:R-:W-:Y:S01]  /*14b30*/  FMUL.FTZ R132, R132, UR14 ;  /* 0x0000000e84847c20 */ /* 0x000fe20008410000 */
[C---:B------:R-:W-:Y:S01]  /*14b40*/  ISETP.GE.AND P5, PT, R8.reuse, R3, PT ;  /* 0x000000030800720c */ /* 0x040fe20003fa6270 */
[----:B------:R-:W-:Y:S01]  /*14b50*/  FMUL.FTZ R135, R135, UR14 ;  /* 0x0000000e87877c20 */ /* 0x000fe20008410000 */
[----:B------:R-:W-:Y:S01]  /*14b60*/  ISETP.GE.AND P1, PT, R8, R59, PT ;  /* 0x0000003b0800720c */ /* 0x000fe20003f26270 */
[C---:B------:R-:W-:Y:S01]  /*14b70*/  VIADD R8, R17.reuse, 0xffffff41 ;  /* 0xffffff4111087836 */ /* 0x040fe20000000000 */
[----:B--2---:R-:W-:Y:S01]  /*14b80*/  FSEL R220, R220, -INF , !P0 ;  /* 0xff800000dcdc7808 */ /* 0x004fe20004000000 */
[----:B------:R-:W2:Y:S01]  /*14b90*/  MUFU.TANH R204, R19 ;  /* 0x0000001300cc7308 */ /* 0x000ea20000002400 */
[----:B------:R-:W-:Y:S01]  /*14ba0*/  FSEL R218, R218, -INF , !P5 ;  /* 0xff800000dada7808 */ /* 0x000fe20006800000 */
[----:B------:R-:W-:Y:S01]  /*14bb0*/  FMUL.FTZ R128, R128, UR14 ;  /* 0x0000000e80807c20 */ /* 0x000fe20008410000 */
[----:B------:R-:W-:Y:S01]  /*14bc0*/  ISETP.GE.AND P0, PT, R8, R3, PT ;  /* 0x000000030800720c */ /* 0x000fe20003f06270 */
[----:B------:R-:W-:Y:S01]  /*14bd0*/  FMUL.FTZ R130, R130, UR14 ;  /* 0x0000000e82827c20 */ /* 0x000fe20008410000 */
[----:B------:R-:W-:Y:S01]  /*14be0*/  ISETP.GE.AND P5, PT, R8, R59, PT ;  /* 0x0000003b0800720c */ /* 0x000fe20003fa6270 */
[----:B------:R-:W-:Y:S01]  /*14bf0*/  VIADD R8, R17, 0xffffff48 ;  /* 0xffffff4811087836 */ /* 0x000fe20000000000 */
[----:B----4-:R-:W-:Y:S01]  /*14c00*/  FSEL R216, R216, -INF , !P0 ;  /* 0xff800000d8d87808 */ /* 0x010fe20004000000 */
[----:B------:R-:W4:Y:S01]  /*14c10*/  MUFU.TANH R214, R214 ;  /* 0x000000d600d67308 */ /* 0x000f220000002400 */
[----:B---3--:R-:W-:Y:S01]  /*14c20*/  FSEL R198, R198, -INF , !P1 ;  /* 0xff800000c6c67808 */ /* 0x008fe20004800000 */
[----:B------:R-:W-:Y:S01]  /*14c30*/  FMUL.FTZ R131, R131, UR14 ;  /* 0x0000000e83837c20 */ /* 0x000fe20008410000 */
[C---:B------:R-:W-:Y:S01]  /*14c40*/  ISETP.GE.AND P1, PT, R8.reuse, R3, PT ;  /* 0x000000030800720c */ /* 0x040fe20003f26270 */
[----:B-1----:R-:W-:Y:S01]  /*14c50*/  HMMA.16816.F32.BF16 R124, R60, R4, R124 ;  /* 0x000000043c7c723c */ /* 0x002fe2000004187c */
[----:B------:R-:W-:Y:S01]  /*14c60*/  ISETP.GE.AND P0, PT, R8, R59, PT ;  /* 0x0000003b0800720c */ /* 0x000fe20003f06270 */
[----:B------:R-:W-:-:S02]  /*14c70*/  VIADD R8, R17, 0xffffff49 ;  /* 0xffffff4911087836 */ /* 0x000fc40000000000 */
[----:B------:R-:W-:Y:S01]  /*14c80*/  FMUL.FTZ R129, R129, UR14 ;  /* 0x0000000e81817c20 */ /* 0x000fe20008410000 */
[----:B------:R-:W1:Y:S01]  /*14c90*/  MUFU.TANH R202, R202 ;  /* 0x000000ca00ca7308 */ /* 0x000e620000002400 */
[----:B--2---:R-:W-:Y:S01]  /*14ca0*/  FSEL R204, R204, -INF , !P5 ;  /* 0xff800000cccc7808 */ /* 0x004fe20006800000 */
[C---:B------:R-:W-:Y:S01]  /*14cb0*/  VIADD R4, R17.reuse, 0xffffff51 ;  /* 0xffffff5111047836 */ /* 0x040fe20000000000 */
[----:B------:R-:W-:Y:S01]  /*14cc0*/  ISETP.GE.AND P5, PT, R8, R3, PT ;  /* 0x000000030800720c */ /* 0x000fe20003fa6270 */
[----:B------:R-:W-:Y:S01]  /*14cd0*/  HMMA.16816.F32.BF16 R64, R60, R6, R64 ;  /* 0x000000063c40723c */ /* 0x000fe20000041840 */
[----:B------:R-:W-:Y:S02]  /*14ce0*/  VIADD R6, R17, 0xffffff61 ;  /* 0xffffff6111067836 */ /* 0x000fe40000000000 */
[----:B------:R-:W-:Y:S01]  /*14cf0*/  FSEL R212, R212, -INF , !P5 ;  /* 0xff800000d4d47808 */ /* 0x000fe20006800000 */
[----:B------:R-:W2:Y:S01]  /*14d00*/  MUFU.TANH R196, R196 ;  /* 0x000000c400c47308 */ /* 0x000ea20000002400 */
[----:B----4-:R-:W-:-:S02]  /*14d10*/  FSEL R214, R214, -INF , !P1 ;  /* 0xff800000d6d67808 */ /* 0x010fc40004800000 */
[----:B------:R-:W-:Y:S01]  /*14d20*/  ISETP.GE.AND P1, PT, R8, R59, PT ;  /* 0x0000003b0800720c */ /* 0x000fe20003f26270 */
[----:B------:R-:W-:Y:S02]  /*14d30*/  VIADD R8, R17, 0xffffff50 ;  /* 0xffffff5011087836 */ /* 0x000fe40000000000 */
[----:B------:R-:W-:Y:S02]  /*14d40*/  FMUL.FTZ R124, R124, UR14 ;  /* 0x0000000e7c7c7c20 */ /* 0x000fe40008410000 */
[----:B------:R-:W3:Y:S01]  /*14d50*/  MUFU.TANH R190, R190 ;  /* 0x000000be00be7308 */ /* 0x000ee20000002400 */
[----:B-1----:R-:W-:Y:S01]  /*14d60*/  FSEL R202, R202, -INF , !P0 ;  /* 0xff800000caca7808 */ /* 0x002fe20004000000 */
[----:B------:R-:W-:Y:S01]  /*14d70*/  FMUL.FTZ R125, R125, UR14 ;  /* 0x0000000e7d7d7c20 */ /* 0x000fe20008410000 */
[----:B------:R-:W-:Y:S01]  /*14d80*/  ISETP.GE.AND P0, PT, R8, R3, PT ;  /* 0x000000030800720c */ /* 0x000fe20003f06270 */
[----:B------:R-:W-:Y:S01]  /*14d90*/  FMUL.FTZ R126, R126, UR14 ;  /* 0x0000000e7e7e7c20 */ /* 0x000fe20008410000 */
[----:B------:R-:W-:Y:S01]  /*14da0*/  ISETP.GE.AND P5, PT, R8, R59, PT ;  /* 0x0000003b0800720c */ /* 0x000fe20003fa6270 */
[----:B------:R-:W-:-:S02]  /*14db0*/  VIADD R8, R17, 0xffffff58 ;  /* 0xffffff5811087836 */ /* 0x000fc40000000000 */
[----:B------:R-:W-:Y:S01]  /*14dc0*/  FMUL.FTZ R65, R65, UR14 ;  /* 0x0000000e41417c20 */ /* 0x000fe20008410000 */
[----:B------:R-:W1:Y:S01]  /*14dd0*/  MUFU.TANH R166, R11 ;  /* 0x0000000b00a67308 */ /* 0x000e620000002400 */
[----:B--2---:R-:W-:Y:S01]  /*14de0*/  FSEL R196, R196, -INF , !P1 ;  /* 0xff800000c4c47808 */ /* 0x004fe20004800000 */
[----:B------:R-:W-:Y:S01]  /*14df0*/  FMUL.FTZ R127, R127, UR14 ;  /* 0x0000000e7f7f7c20 */ /* 0x000fe20008410000 */
[-C--:B------:R-:W-:Y:S01]  /*14e00*/  ISETP.GE.AND P1, PT, R4, R3.reuse, PT ;  /* 0x000000030400720c */ /* 0x080fe20003f26270 */
[----:B------:R-:W-:Y:S01]  /*14e10*/  FMUL.FTZ R64, R64, UR14 ;  /* 0x0000000e40407c20 */ /* 0x000fe20008410000 */
[----:B------:R-:W-:Y:S01]  /*14e20*/  FSEL R176, R176, -INF , !P5 ;  /* 0xff800000b0b07808 */ /* 0x000fe20006800000 */
[----:B------:R-:W-:Y:S01]  /*14e30*/  FMUL.FTZ R66, R66, UR14 ;  /* 0x0000000e42427c20 */ /* 0x000fe20008410000 */
[----:B------:R-:W-:Y:S01]  /*14e40*/  ISETP.GE.AND P5, PT, R8, R3, PT ;  /* 0x000000030800720c */ /* 0x000fe20003fa6270 */
[----:B------:R-:W2:Y:S01]  /*14e50*/  MUFU.TANH R188, R9 ;  /* 0x0000000900bc7308 */ /* 0x000ea20000002400 */
[----:B---3--:R-:W-:Y:S01]  /*14e60*/  FSEL R190, R190, -INF , !P0 ;  /* 0xff800000bebe7808 */ /* 0x008fe20004000000 */
[----:B------:R-:W-:Y:S01]  /*14e70*/  FMUL.FTZ R67, R67, UR14 ;  /* 0x0000000e43437c20 */ /* 0x000fe20008410000 */
[----:B------:R-:W-:Y:S01]  /*14e80*/  ISETP.GE.AND P0, PT, R4, R59, PT ;  /* 0x0000003b0400720c */ /* 0x000fe20003f06270 */
[----:B------:R-:W-:Y:S01]  /*14e90*/  VIADD R4, R17, 0xffffff59 ;  /* 0xffffff5911047836 */ /* 0x000fe20000000000 */
[----:B------:R-:W-:-:S03]  /*14ea0*/  FSEL R186, R186, -INF , !P5 ;  /* 0xff800000baba7808 */ /* 0x000fc60006800000 */
[----:B------:R-:W3:Y:S01]  /*14eb0*/  MUFU.TANH R174, R174 ;  /* 0x000000ae00ae7308 */ /* 0x000ee20000002400 */
[----:B-1----:R-:W-:Y:S02]  /*14ec0*/  FSEL R166, R166, -INF , !P0 ;  /* 0xff800000a6a67808 */ /* 0x002fe40004000000 */
[C---:B------:R-:W-:Y:S02]  /*14ed0*/  ISETP.GE.AND P0, PT, R4.reuse, R3, PT ;  /* 0x000000030400720c */ /* 0x040fe40003f06270 */
[-C--:B------:R-:W-:Y:S01]  /*14ee0*/  ISETP.GE.AND P5, PT, R4, R59.reuse, PT ;  /* 0x0000003b0400720c */ /* 0x080fe20003fa6270 */
[----:B------:R-:W-:Y:S01]  /*14ef0*/  VIADD R4, R17, 0xffffff60 ;  /* 0xffffff6011047836 */ /* 0x000fe20000000000 */
[----:B------:R-:W-:Y:S01]  /*14f00*/  FSEL R192, R192, -INF , !P0 ;  /* 0xff800000c0c07808 */ /* 0x000fe20004000000 */
[----:B------:R-:W1:Y:S01]  /*14f10*/  MUFU.TANH R168, R168 ;  /* 0x000000a800a87308 */ /* 0x000e620000002400 */
[----:B--2---:R-:W-:Y:S02]  /*14f20*/  FSEL R188, R188, -INF , !P1 ;  /* 0xff800000bcbc7808 */ /* 0x004fe40004800000 */
[----:B------:R-:W-:-:S02]  /*14f30*/  ISETP.GE.AND P1, PT, R8, R59, PT ;  /* 0x0000003b0800720c */ /* 0x000fc40003f26270 */
[----:B------:R-:W-:-:S03]  /*14f40*/  ISETP.GE.AND P0, PT, R4, R59, PT ;  /* 0x0000003b0400720c */ /* 0x000fc60003f06270 */
        /* <DEDUP_REMOVED lines=12> */
[----:B------:R-:W-:Y:S01]  /*15010*/  ISETP.GE.AND P0, PT, R4, R3, PT ;  /* 0x000000030400720c */ /* 0x000fe20003f06270 */
[----:B------:R-:W-:-:S04]  /*15020*/  VIADD R4, R17, 0xffffff69 ;  /* 0xffffff6911047836 */ /* 0x000fc80000000000 */
        /* <DEDUP_REMOVED lines=22> */
[----:B-1----:R-:W-:Y:S01]  /*15190*/  FSEL R149, R149, -INF , !P0 ;  /* 0xff80000095957808 */ /* 0x002fe20004000000 */
[----:B------:R-:W-:Y:S01]  /*151a0*/  BAR.SYNC.DEFER_BLOCKING 0x0 ;  /* 0x0000000000007b1d */ /* 0x000fe20000010000 */
[----:B------:R-:W-:-:S05]  /*151b0*/  ISETP.GE.AND P0, PT, R4, R3, PT ;  /* 0x000000030400720c */ /* 0x000fca0003f06270 */
[----:B------:R-:W1:Y:S01]  /*151c0*/  MUFU.TANH R129, R126 ;  /* 0x0000007e00817308 */ /* 0x000e620000002400 */
[----:B--2---:R-:W-:Y:S02]  /*151d0*/  FSEL R151, R151, -INF , !P1 ;  /* 0xff80000097977808 */ /* 0x004fe40004800000 */
[----:B------:R-:W-:Y:S01]  /*151e0*/  ISETP.GE.AND P1, PT, R6, R59, PT ;  /* 0x0000003b0600720c */ /* 0x000fe20003f26270 */
[----:B------:R-:W-:-:S04]  /*151f0*/  VIADD R6, R17, 0xffffff78 ;  /* 0xffffff7811067836 */ /* 0x000fc80000000000 */
[----:B------:R-:W2:Y:S01]  /*15200*/  MUFU.TANH R132, R127 ;  /* 0x0000007f00847308 */ /* 0x000ea20000002400 */
[----:B---3--:R-:W-:Y:S02]  /*15210*/  FSEL R184, R184, -INF , !P0 ;  /* 0xff800000b8b87808 */ /* 0x008fe40004000000 */
[----:B------:R-:W-:-:S05]  /*15220*/  ISETP.GE.AND P0, PT, R56, 0x3, PT ;  /* 0x000000033800780c */ /* 0x000fca0003f06270 */
        /* <DEDUP_REMOVED lines=8> */
[----:B------:R-:W-:Y:S02]  /*152b0*/  ISETP.GE.AND P1, PT, R4, R59, PT ;  /* 0x0000003b0400720c */ /* 0x000fe40003f26270 */
[----:B-1----:R-:W-:Y:S02]  /*152c0*/  FSEL R134, R134, -INF , !P5 ;  /* 0xff80000086867808 */ /* 0x002fe40006800000 */
[----:B--2---:R-:W-:Y:S01]  /*152d0*/  FSEL R131, R131, -INF , !P1 ;  /* 0xff80000083837808 */ /* 0x004fe20004800000 */
[----:B------:R-:W-:Y:S08]  /*152e0*/  @!P0 BRA `(.L_x_904) ;  /* 0x0000000800588947 */ /* 0x000ff00003800000 */
[----:B------:R-:W-:Y:S05]  /*152f0*/  BRA.U !UP0, `(.L_x_905) ;  /* 0x0000000508047547 */ /* 0x000fea000b800000 */
[----:B------:R-:W1:Y:S01]  /*15300*/  LDC R8, c[0x0][0x4f0] ;  /* 0x00013c00ff087b82 */ /* 0x000e620000000800 */
[----:B------:R-:W-:Y:S01]  /*15310*/  SHF.L.U32 R11, R56, 0x7, RZ ;  /* 0x00000007380b7819 */ /* 0x000fe200000006ff */
[----:B------:R-:W2:Y:S04]  /*15320*/  LDCU.64 UR4, c[0x0][0x3b8] ;  /* 0x00007700ff0477ac */ /* 0x000ea80008000a00 */
[C---:B------:R-:W-:Y:S01]  /*15330*/  VIADD R9, R11.reuse, 0xffffff00 ;  /* 0xffffff000b097836 */ /* 0x040fe20000000000 */
[----:B------:R-:W3:Y:S01]  /*15340*/  LDCU.64 UR8, c[0x0][0x3a0] ;  /* 0x00007400ff0877ac */ /* 0x000ee20008000a00 */
        /* <DEDUP_REMOVED lines=15> */
[----:B------:R-:W-:Y:S02]  /*15440*/  IMAD.MOV R3, RZ, RZ, -R4 ;  /* 0x000000ffff037224 */ /* 0x000fe400078e0a04 */
[----:B------:R-:W-:-:S04]  /*15450*/  IMAD.HI.U32 R5, R5, R10, RZ ;  /* 0x0000000a05057227 */ /* 0x000fc800078e00ff */
[----:B------:R-:W-:Y:S01]  /*15460*/  IMAD R6, R7, R3, R6 ;  /* 0x0000000307067224 */ /* 0x000fe200078e0206 */
[----:B------:R-:W-:-:S04]  /*15470*/  IADD3 R3, PT, PT, -R5, RZ, RZ ;  /* 0x000000ff05037210 */ /* 0x000fc80007ffe1ff */
[C---:B------:R-:W-:Y:S01]  /*15480*/  ISETP.GT.U32.AND P0, PT, R7.reuse, R6, PT ;  /* 0x000000060700720c */ /* 0x040fe20003f04070 */
[----:B------:R-:W-:-:S05]  /*15490*/  IMAD R10, R7, R3, R10 ;  /* 0x00000003070a7224 */ /* 0x000fca00078e020a */
[----:B------:R-:W-:-:S07]  /*154a0*/  ISETP.GT.U32.AND P1, PT, R7, R10, PT ;  /* 0x0000000a0700720c */ /* 0x000fce0003f24070 */
[----:B------:R-:W-:Y:S02]  /*154b0*/  @!P0 IMAD.IADD R6, R6, 0x1, -R7 ;  /* 0x0000000106068824 */ /* 0x000fe400078e0a07 */
[----:B------:R-:W-:-:S03]  /*154c0*/  @!P0 VIADD R4, R4, 0x1 ;  /* 0x0000000104048836 */ /* 0x000fc60000000000 */
[-C--:B------:R-:W-:Y:S01]  /*154d0*/  ISETP.GE.U32.AND P5, PT, R6, R7.reuse, PT ;  /* 0x000000070600720c */ /* 0x080fe20003fa6070 */
[----:B------:R-:W-:Y:S01]  /*154e0*/  @!P1 VIADD R5, R5, 0x1 ;  /* 0x0000000105059836 */ /* 0x000fe20000000000 */
[-C--:B------:R-:W-:Y:S02]  /*154f0*/  @!P1 IADD3 R10, PT, PT, R10, -R7.reuse, RZ ;  /* 0x800000070a0a9210 */ /* 0x080fe40007ffe0ff */
[----:B------:R-:W-:Y:S02]  /*15500*/  ISETP.GE.AND P1, PT, R9, RZ, PT ;  /* 0x000000ff0900720c */ /* 0x000fe40003f26270 */
[----:B------:R-:W-:-:S07]  /*15510*/  ISETP.GE.U32.AND P0, PT, R10, R7, PT ;  /* 0x000000070a00720c */ /* 0x000fce0003f06070 */
[----:B------:R-:W-:Y:S02]  /*15520*/  @P5 IADD3 R4, PT, PT, R4, 0x1, RZ ;  /* 0x0000000104045810 */ /* 0x000fe40007ffe0ff */
[----:B------:R-:W-:-:S03]  /*15530*/  ISETP.GE.AND P5, PT, R11, RZ, PT ;  /* 0x000000ff0b00720c */ /* 0x000fc60003fa6270 */
[----:B------:R-:W-:Y:S01]  /*15540*/  @!P1 IMAD.MOV R4, RZ, RZ, -R4 ;  /* 0x000000ffff049224 */ /* 0x000fe200078e0a04 */
[----:B------:R-:W-:Y:S02]  /*15550*/  @P0 IADD3 R5, PT, PT, R5, 0x1, RZ ;  /* 0x0000000105050810 */ /* 0x000fe40007ffe0ff */
[----:B------:R-:W-:-:S03]  /*15560*/  ISETP.NE.AND P0, PT, R8, RZ, PT ;  /* 0x000000ff0800720c */ /* 0x000fc60003f05270 */
[----:B------:R-:W-:Y:S01]  /*15570*/  IMAD.MOV.U32 R6, RZ, RZ, R5 ;  /* 0x000000ffff067224 */ /* 0x000fe200078e0005 */
[----:B------:R-:W-:-:S04]  /*15580*/  LOP3.LUT R5, RZ, R8, RZ, 0x33, !PT ;  /* 0x00000008ff057212 */ /* 0x000fc800078e33ff */
[----:B------:R-:W-:-:S04]  /*15590*/  @!P5 IADD3 R6, PT, PT, -R6, RZ, RZ ;  /* 0x000000ff0606d210 */ /* 0x000fc80007ffe1ff */
[C---:B------:R-:W-:Y:S02]  /*155a0*/  SEL R6, R5.reuse, R6, !P0 ;  /* 0x0000000605067207 */ /* 0x040fe40004000000 */
[----:B------:R-:W-:-:S03]  /*155b0*/  SEL R5, R5, R4, !P0 ;  /* 0x0000000405057207 */ /* 0x000fc60004000000 */
[----:B------:R-:W-:-:S04]  /*155c0*/  IMAD.WIDE R12, R6, 0x4, R164 ;  /* 0x00000004060c7825 */ /* 0x000fc800078e02a4 */
[C---:B------:R-:W-:Y:S01]  /*155d0*/  IMAD.WIDE R10, R5.reuse, 0x4, R164 ;  /* 0x00000004050a7825 */ /* 0x040fe200078e02a4 */
[----:B------:R-:W4:Y:S04]  /*155e0*/  LDG.E R4, desc[UR6][R12.64] ;  /* 0x000000060c047981 */ /* 0x000f28000c1e1900 */
[----:B------:R-:W4:Y:S01]  /*155f0*/  LDG.E R3, desc[UR6][R10.64] ;  /* 0x000000060a037981 */ /* 0x000f22000c1e1900 */
[----:B------:R-:W-:-:S05]  /*15600*/  IADD3 R5, PT, PT, R5, -R6, RZ ;  /* 0x8000000605057210 */ /* 0x000fca0007ffe0ff */
[----:B------:R-:W-:Y:S02]  /*15610*/  IMAD R8, R5, R8, -0x80 ;  /* 0xffffff8005087424 */ /* 0x000fe400078e0208 */
[----:B--2---:R-:W-:-:S03]  /*15620*/  IMAD.U32 R5, RZ, RZ, UR4 ;  /* 0x00000004ff057e24 */ /* 0x004fc6000f8e00ff */
[----:B------:R-:W-:-:S05]  /*15630*/  SHF.R.S32.HI R6, RZ, 0x1f, R8 ;  /* 0x0000001fff067819 */ /* 0x000fca0000011408 */
[----:B------:R-:W-:-:S04]  /*15640*/  IMAD R6, R6, R5, RZ ;  /* 0x0000000506067224 */ /* 0x000fc800078e02ff */
[C---:B------:R-:W-:Y:S02]  /*15650*/  IMAD R6, R8.reuse, UR5, R6 ;  /* 0x0000000508067c24 */ /* 0x040fe4000f8e0206 */
[----:B------:R-:W-:-:S04]  /*15660*/  IMAD.WIDE.U32 R8, R8, R5, RZ ;  /* 0x0000000508087225 */ /* 0x000fc800078e00ff */
        /* <DEDUP_REMOVED lines=10> */
.L_x_905:
        /* <DEDUP_REMOVED lines=8> */
.L_x_906:
        /* <DEDUP_REMOVED lines=76> */
.L_x_904:
        /* <DEDUP_REMOVED lines=42> */
[----:B-1----:R-:W-:-:S04]  /*15ef0*/  FMNMX.FTZ R3, R4, R3, !PT ;  /* 0x0000000304037209 */ /* 0x002fc80007810000 */
[C---:B------:R-:W-:Y:S01]  /*15f00*/  FSETP.NEU.FTZ.AND P0, PT, R3.reuse, -INF , PT ;  /* 0xff8000000300780b */ /* 0x040fe20003f1d000 */
[C---:B------:R-:W-:Y:S01]  /*15f10*/  FMUL.FTZ R135, R3.reuse, UR10 ;  /* 0x0000000a03877c20 */ /* 0x040fe20008410000 */
[----:B--2---:R-:W-:Y:S02]  /*15f20*/  FMNMX.FTZ R57, R6, R57, !PT ;  /* 0x0000003906397209 */ /* 0x004fe40007810000 */
[----:B------:R-:W-:Y:S02]  /*15f30*/  FSEL R175, R3, RZ, P0 ;  /* 0x000000ff03af7208 */ /* 0x000fe40000000000 */
[C---:B------:R-:W-:Y:S01]  /*15f40*/  FSETP.NEU.FTZ.AND P1, PT, R57.reuse, -INF , PT ;  /* 0xff8000003900780b */ /* 0x040fe20003f3d000 */
[----:B------:R-:W-:Y:S01]  /*15f50*/  FMUL.FTZ R173, R57, UR10 ;  /* 0x0000000a39ad7c20 */ /* 0x000fe20008410000 */
[----:B------:R-:W-:Y:S01]  /*15f60*/  FSEL R135, R135, RZ, P0 ;  /* 0x000000ff87877208 */ /* 0x000fe20000000000 */
[----:B------:R-:W-:Y:S01]  /*15f70*/  FADD.FTZ R175, R0, -R175 ;  /* 0x800000af00af7221 */ /* 0x000fe20000010000 */
[----:B------:R-:W-:-:S02]  /*15f80*/  FSEL R181, R57, RZ, P1 ;  /* 0x000000ff39b57208 */ /* 0x000fc40000800000 */
[----:B------:R-:W-:Y:S01]  /*15f90*/  IADD3 R0, PT, PT, R122, 0x9020, RZ ;  /* 0x000090207a007810 */ /* 0x000fe20007ffe0ff */
[----:B------:R-:W-:Y:S01]  /*15fa0*/  FFMA.FTZ R169, R16, UR10, -R135 ;  /* 0x0000000a10a97c23 */ /* 0x000fe20008010887 */
[----:B------:R-:W-:Y:S01]  /*15fb0*/  @P6 IADD3 R0, PT, PT, R170, -0x20, RZ ;  /* 0xffffffe0aa006810 */ /* 0x000fe20007ffe0ff */
[----:B------:R-:W-:Y:S01]  /*15fc0*/  FADD.FTZ R181, R2, -R181 ;  /* 0x800000b502b57221 */ /* 0x000fe20000010000 */
[--C-:B------:R-:W-:Y:S01]  /*15fd0*/  FFMA.FTZ R2, R20, UR10, -R135.reuse ;  /* 0x0000000a14027c23 */ /* 0x100fe20008010887 */
[----:B------:R-:W-:Y:S01]  /*15fe0*/  FSEL R173, R173, RZ, P1 ;  /* 0x000000ffadad7208 */ /* 0x000fe20000800000 */
[--C-:B------:R-:W-:Y:S01]  /*15ff0*/  FFMA.FTZ R133, R28, UR10, -R135.reuse ;  /* 0x0000000a1c857c23 */ /* 0x100fe20008010887 */
[----:B------:R-:W1:Y:S01]  /*16000*/  LDSM.16.MT88.4 R20, [R0] ;  /* 0x000000000014783b */ /* 0x000e620000004200 */
[----:B------:R-:W-:Y:S01]  /*16010*/  FMUL.FTZ R181, R181, UR10 ;  /* 0x0000000ab5b57c20 */ /* 0x000fe20008410000 */
[----:B------:R-:W-:Y:S01]  /*16020*/  FFMA.FTZ R139, R26, UR10, -R135 ;  /* 0x0000000a1a8b7c23 */ /* 0x000fe20008010887 */
[--C-:B------:R-:W-:Y:S01]  /*16030*/  FFMA.FTZ R200, R24, UR10, -R173.reuse ;  /* 0x0000000a18c87c23 */ /* 0x100fe200080108ad */
[--C-:B------:R-:W-:Y:S01]  /*16040*/  FFMA.FTZ R136, R18, UR10, -R173.reuse ;  /* 0x0000000a12887c23 */ /* 0x100fe200080108ad */
[--C-:B------:R-:W-:Y:S01]  /*16050*/  FFMA.FTZ R137, R32, UR10, -R173.reuse ;  /* 0x0000000a20897c23 */ /* 0x100fe200080108ad */
[--C-:B------:R-:W-:Y:S01]  /*16060*/  FFMA.FTZ R58, R30, UR10, -R173.reuse ;  /* 0x0000000a1e3a7c23 */ /* 0x100fe200080108ad */
[----:B------:R-:W-:Y:S01]  /*16070*/  FMUL.FTZ R175, R175, UR10 ;  /* 0x0000000aafaf7c20 */ /* 0x000fe20008410000 */
[----:B------:R-:W2:Y:S01]  /*16080*/  LDSM.16.MT88.4 R28, [R122+0xb000] ;  /* 0x00b000007a1c783b */ /* 0x000ea20000004200 */
[----:B------:R-:W3:Y:S01]  /*16090*/  MUFU.EX2 R181, R181 ;  /* 0x000000b500b57308 */ /* 0x000ee20000000800 */
[--C-:B------:R-:W-:Y:S01]  /*160a0*/  FFMA.FTZ R124, R48, UR10, -R173.reuse ;  /* 0x0000000a307c7c23 */ /* 0x100fe200080108ad */
[--C-:B------:R-:W-:Y:S01]  /*160b0*/  FFMA.FTZ R126, R248, UR10, -R173.reuse ;  /* 0x0000000af87e7c23 */ /* 0x100fe200080108ad */
[----:B------:R-:W4:Y:S01]  /*160c0*/  LDSM.16.MT88.4 R36, [R0+0x2000] ;  /* 0x002000000024783b */ /* 0x000f220000004200 */
[--C-:B------:R-:W-:Y:S01]  /*160d0*/  FFMA.FTZ R125, R50, UR10, -R173.reuse ;  /* 0x0000000a327d7c23 */ /* 0x100fe200080108ad */
[----:B------:R-:W-:Y:S01]  /*160e0*/  FFMA.FTZ R59, R246, UR10, -R173 ;  /* 0x0000000af63b7c23 */ /* 0x000fe200080108ad */
[--C-:B------:R-:W-:Y:S01]  /*160f0*/  FFMA.FTZ R127, R242, UR10, -R135.reuse ;  /* 0x0000000af27f7c23 */ /* 0x100fe20008010887 */
[----:B------:R-:W5:Y:S01]  /*16100*/  LDSM.16.MT88.4 R52, [R0+0x4000] ;  /* 0x004000000034783b */ /* 0x000f620000004200 */
[----:B------:R-:W-:Y:S01]  /*16110*/  MUFU.EX2 R200, R200 ;  /* 0x000000c800c87308 */ /* 0x000fe20000000800 */
[--C-:B------:R-:W-:Y:S01]  /*16120*/  FFMA.FTZ R128, R240, UR10, -R135.reuse ;  /* 0x0000000af0807c23 */ /* 0x100fe20008010887 */
[----:B------:R-:W-:Y:S01]  /*16130*/  FFMA.FTZ R121, R238, UR10, -R135 ;  /* 0x0000000aee797c23 */ /* 0x000fe20008010887 */
[----:B------:R-:W5:Y:S01]  /*16140*/  LDSM.16.MT88.4 R60, [R0+0x400] ;  /* 0x00040000003c783b */ /* 0x000f620000004200 */
[--C-:B------:R-:W-:Y:S01]  /*16150*/  FFMA.FTZ R143, R138, UR10, -R173.reuse ;  /* 0x0000000a8a8f7c23 */ /* 0x100fe200080108ad */
[--C-:B------:R-:W-:Y:S01]  /*16160*/  FFMA.FTZ R138, R236, UR10, -R173.reuse ;  /* 0x0000000aec8a7c23 */ /* 0x100fe200080108ad */
[--C-:B------:R-:W-:Y:S01]  /*16170*/  FFMA.FTZ R141, R234, UR10, -R173.reuse ;  /* 0x0000000aea8d7c23 */ /* 0x100fe200080108ad */
[----:B------:R-:W-:Y:S01]  /*16180*/  FFMA.FTZ R130, R232, UR10, -R173 ;  /* 0x0000000ae8827c23 */ /* 0x000fe200080108ad */
[----:B------:R-:W1:Y:S01]  /*16190*/  MUFU.EX2 R136, R136 ;  /* 0x0000008800887308 */ /* 0x000e620000000800 */
[-C--:B---3--:R-:W-:Y:S01]  /*161a0*/  FMUL.FTZ R48, R72, R181.reuse ;  /* 0x000000b548307220 */ /* 0x088fe20000410000 */
[--C-:B------:R-:W-:Y:S01]  /*161b0*/  FFMA.FTZ R72, R244, UR10, -R135.reuse ;  /* 0x0000000af4487c23 */ /* 0x100fe20008010887 */
[-C--:B------:R-:W-:Y:S01]  /*161c0*/  FMUL.FTZ R16, R104, R181.reuse ;  /* 0x000000b568107220 */ /* 0x080fe20000410000 */
[-C--:B------:R-:W-:Y:S01]  /*161d0*/  FMUL.FTZ R17, R105, R181.reuse ;  /* 0x000000b569117220 */ /* 0x080fe20000410000 */
[-C--:B------:R-:W-:Y:S01]  /*161e0*/  FMUL.FTZ R100, R100, R181.reuse ;  /* 0x000000b564647220 */ /* 0x080fe20000410000 */
[-C--:B------:R-:W-:Y:S01]  /*161f0*/  FMUL.FTZ R101, R101, R181.reuse ;  /* 0x000000b565657220 */ /* 0x080fe20000410000 */
[-C--:B------:R-:W-:Y:S01]  /*16200*/  FMUL.FTZ R8, R112, R181.reuse ;  /* 0x000000b570087220 */ /* 0x080fe20000410000 */
[----:B------:R-:W-:Y:S01]  /*16210*/  MUFU.EX2 R137, R137 ;  /* 0x0000008900897308 */ /* 0x000fe20000000800 */
[-C--:B------:R-:W-:Y:S01]  /*16220*/  FMUL.FTZ R9, R113, R181.reuse ;  /* 0x000000b571097220 */ /* 0x080fe20000410000 */
[-C--:B------:R-:W-:Y:S01]  /*16230*/  FMUL.FTZ R24, R96, R181.reuse ;  /* 0x000000b560187220 */ /* 0x080fe20000410000 */
[-C--:B------:R-:W-:Y:S01]  /*16240*/  FMUL.FTZ R25, R97, R181.reuse ;  /* 0x000000b561197220 */ /* 0x080fe20000410000 */
[-C--:B------:R-:W-:Y:S01]  /*16250*/  FMUL.FTZ R32, R88, R181.reuse ;  /* 0x000000b558207220 */ /* 0x080fe20000410000 */
[-C--:B------:R-:W-:Y:S01]  /*16260*/  FMUL.FTZ R33, R89, R181.reuse ;  /* 0x000000b559217220 */ /* 0x080fe20000410000 */
[-C--:B------:R-:W-:Y:S01]  /*16270*/  FMUL.FTZ R40, R80, R181.reuse ;  /* 0x000000b550287220 */ /* 0x080fe20000410000 */
[-C--:B------:R-:W-:Y:S01]  /*16280*/  FMUL.FTZ R41, R81, R181.reuse ;  /* 0x000000b551297220 */ /* 0x080fe20000410000 */
[----:B------:R-:W3:Y:S01]  /*16290*/  MUFU.EX2 R58, R58 ;  /* 0x0000003a003a7308 */ /* 0x000ee20000000800 */
[----:B-1----:R-:W-:Y:S01]  /*162a0*/  F2FP.BF16.F32.PACK_AB R4, R136, R200 ;  /* 0x000000c88804723e */ /* 0x002fe200000010ff */
[-C--:B------:R-:W-:Y:S01]  /*162b0*/  FMUL.FTZ R108, R108, R181.reuse ;  /* 0x000000b56c6c7220 */ /* 0x080fe20000410000 */
        /* <DEDUP_REMOVED lines=10> */
[----:B------:R-:W-:Y:S01]  /*16360*/  FMUL.FTZ R69, R69, R181 ;  /* 0x000000b545457220 */ /* 0x000fe20000410000 */
[--C-:B------:R-:W-:Y:S01]  /*16370*/  FFMA.FTZ R145, R230, UR10, -R135.reuse ;  /* 0x0000000ae6917c23 */ /* 0x100fe20008010887 */
[--C-:B------:R-:W-:Y:S01]  /*16380*/  FFMA.FTZ R148, R148, UR10, -R135.reuse ;  /* 0x0000000a94947c23 */ /* 0x100fe20008010887 */
[----:B------:R-:W1:Y:S01]  /*16390*/  MUFU.EX2 R133, R133 ;  /* 0x0000008500857308 */ /* 0x000e620000000800 */
[----:B---3--:R-:W-:Y:S01]  /*163a0*/  F2FP.BF16.F32.PACK_AB R6, R58, R137 ;  /* 0x000000893a06723e */ /* 0x008fe200000010ff */
[--C-:B------:R-:W-:Y:S01]  /*163b0*/  FFMA.FTZ R147, R206, UR10, -R135.reuse ;  /* 0x0000000ace937c23 */ /* 0x100fe20008010887 */
[----:B------:R-:W-:Y:S01]  /*163c0*/  FFMA.FTZ R144, R144, UR10, -R135 ;  /* 0x0000000a90907c23 */ /* 0x000fe20008010887 */
[--C-:B------:R-:W-:Y:S01]  /*163d0*/  FFMA.FTZ R206, R194, UR10, -R173.reuse ;  /* 0x0000000ac2ce7c23 */ /* 0x100fe200080108ad */
[--C-:B------:R-:W-:Y:S01]  /*163e0*/  FFMA.FTZ R179, R228, UR10, -R173.reuse ;  /* 0x0000000ae4b37c23 */ /* 0x100fe200080108ad */
[--C-:B------:R-:W-:Y:S01]  /*163f0*/  FFMA.FTZ R194, R226, UR10, -R173.reuse ;  /* 0x0000000ae2c27c23 */ /* 0x100fe200080108ad */
[----:B------:R-:W-:Y:S01]  /*16400*/  FFMA.FTZ R177, R224, UR10, -R173 ;  /* 0x0000000ae0b17c23 */ /* 0x000fe200080108ad */
[----:B------:R-:W-:Y:S01]  /*16410*/  MUFU.EX2 R139, R139 ;  /* 0x0000008b008b7308 */ /* 0x000fe20000000800 */
[--C-:B------:R-:W-:Y:S01]  /*16420*/  FFMA.FTZ R185, R222, UR10, -R135.reuse ;  /* 0x0000000adeb97c23 */ /* 0x100fe20008010887 */
[--C-:B------:R-:W-:Y:S01]  /*16430*/  FFMA.FTZ R210, R210, UR10, -R135.reuse ;  /* 0x0000000ad2d27c23 */ /* 0x100fe20008010887 */
[--C-:B------:R-:W-:Y:S01]  /*16440*/  FFMA.FTZ R208, R208, UR10, -R135.reuse ;  /* 0x0000000ad0d07c23 */ /* 0x100fe20008010887 */
[----:B------:R-:W-:Y:S01]  /*16450*/  FFMA.FTZ R183, R220, UR10, -R135 ;  /* 0x0000000adcb77c23 */ /* 0x000fe20008010887 */
[----:B------:R-:W-:Y:S01]  /*16460*/  FFMA.FTZ R189, R214, UR10, -R173 ;  /* 0x0000000ad6bd7c23 */ /* 0x000fe200080108ad */
[----:B------:R-:W-:Y:S01]  /*16470*/  FFMA.FTZ R214, R198, UR10, -R135 ;  /* 0x0000000ac6d67c23 */ /* 0x000fe20008010887 */
[--C-:B------:R-:W-:Y:S01]  /*16480*/  FFMA.FTZ R218, R218, UR10, -R173.reuse ;  /* 0x0000000adada7c23 */ /* 0x100fe200080108ad */
[----:B------:R-:W3:Y:S01]  /*16490*/  MUFU.EX2 R175, R175 ;  /* 0x000000af00af7308 */ /* 0x000ee20000000800 */
[----:B-1----:R-:W-:Y:S01]  /*164a0*/  F2FP.BF16.F32.PACK_AB R5, R133, R169 ;  /* 0x000000a98505723e */ /* 0x002fe200000010ff */
[--C-:B------:R-:W-:Y:S01]  /*164b0*/  FFMA.FTZ R187, R216, UR10, -R173.reuse ;  /* 0x0000000ad8bb7c23 */ /* 0x100fe200080108ad */
[----:B------:R-:W-:Y:S01]  /*164c0*/  FFMA.FTZ R212, R212, UR10, -R173 ;  /* 0x0000000ad4d47c23 */ /* 0x000fe200080108ad */
[--C-:B------:R-:W-:Y:S01]  /*164d0*/  FFMA.FTZ R193, R204, UR10, -R135.reuse ;  /* 0x0000000accc17c23 */ /* 0x100fe20008010887 */
[--C-:B------:R-:W-:Y:S01]  /*164e0*/  FFMA.FTZ R198, R202, UR10, -R135.reuse ;  /* 0x0000000acac67c23 */ /* 0x100fe20008010887 */
[----:B------:R-:W-:Y:S01]  /*164f0*/  FFMA.FTZ R191, R196, UR10, -R135 ;  /* 0x0000000ac4bf7c23 */ /* 0x000fe20008010887 */
[----:B------:R-:W-:Y:S01]  /*16500*/  FFMA.FTZ R73, R171, R181, R200 ;  /* 0x000000b5ab497223 */ /* 0x000fe200000100c8 */
[----:B------:R-:W1:Y:S01]  /*16510*/  MUFU.EX2 R2, R2 ;  /* 0x0000000200027308 */ /* 0x000e620000000800 */
[----:B------:R-:W-:Y:S01]  /*16520*/  FFMA.FTZ R181, R186, UR10, -R173 ;  /* 0x0000000abab57c23 */ /* 0x000fe200080108ad */
[----:B------:R-:W-:Y:S01]  /*16530*/  FFMA.FTZ R195, R166, UR10, -R135 ;  /* 0x0000000aa6c37c23 */ /* 0x000fe20008010887 */
[--C-:B------:R-:W-:Y:S01]  /*16540*/  FFMA.FTZ R190, R190, UR10, -R173.reuse ;  /* 0x0000000abebe7c23 */ /* 0x100fe200080108ad */
[--C-:B------:R-:W-:Y:S01]  /*16550*/  FFMA.FTZ R171, R188, UR10, -R173.reuse ;  /* 0x0000000abcab7c23 */ /* 0x100fe200080108ad */
[----:B------:R-:W-:Y:S01]  /*16560*/  FFMA.FTZ R186, R192, UR10, -R173 ;  /* 0x0000000ac0ba7c23 */ /* 0x000fe200080108ad */
[--C-:B------:R-:W-:Y:S01]  /*16570*/  FFMA.FTZ R176, R176, UR10, -R135.reuse ;  /* 0x0000000ab0b07c23 */ /* 0x100fe20008010887 */
[--C-:B------:R-:W-:Y:S01]  /*16580*/  FFMA.FTZ R197, R174, UR10, -R135.reuse ;  /* 0x0000000aaec57c23 */ /* 0x100fe20008010887 */
[----:B------:R-:W-:Y:S01]  /*16590*/  MUFU.EX2 R126, R126 ;  /* 0x0000007e007e7308 */ /* 0x000fe20000000800 */
        /* <DEDUP_REMOVED lines=16> */
[C---:B------:R-:W-:Y:S01]  /*166a0*/  HMMA.16816.F32.BF16 R16, R4.reuse, R20, R16 ;  /* 0x000000140410723c */ /* 0x040fe20000041810 */
        /* <DEDUP_REMOVED lines=13> */
[----:B------:R-:W-:Y:S01]  /*16780*/  FFMA.FTZ R166, R168, UR10, -R135 ;  /* 0x0000000aa8a67c23 */ /* 0x000fe20008010887 */
[----:B------:R-:W1:Y:S01]  /*16790*/  MUFU.EX2 R72, R72 ;  /* 0x0000004800487308 */ /* 0x000e620000000800 */
[C---:B------:R-:W-:Y:S01]  /*167a0*/  HMMA.16816.F32.BF16 R8, R4.reuse, R12, R8 ;  /* 0x0000000c0408723c */ /* 0x040fe20000041808 */
[----:B------:R-:W-:Y:S01]  /*167b0*/  LDSM.16.MT88.4 R80, [R122+0xa400] ;  /* 0x00a400007a50783b */ /* 0x000fe20000004200 */
[--C-:B------:R-:W-:Y:S01]  /*167c0*/  FFMA.FTZ R168, R182, UR10, -R173.reuse ;  /* 0x0000000ab6a87c23 */ /* 0x100fe200080108ad */
[--C-:B------:R-:W-:Y:S01]  /*167d0*/  FFMA.FTZ R155, R155, UR10, -R173.reuse ;  /* 0x0000000a9b9b7c23 */ /* 0x100fe200080108ad */
[--C-:B------:R-:W-:Y:S01]  /*167e0*/  FFMA.FTZ R180, R180, UR10, -R173.reuse ;  /* 0x0000000ab4b47c23 */ /* 0x100fe200080108ad */
[--C-:B------:R-:W-:Y:S01]  /*167f0*/  FFMA.FTZ R151, R151, UR10, -R173.reuse ;  /* 0x0000000a97977c23 */ /* 0x100fe200080108ad */
[----:B------:R-:W-:Y:S01]  /*16800*/  FFMA.FTZ R74, R149, UR10, -R173 ;  /* 0x0000000a954a7c23 */ /* 0x000fe200080108ad */
[----:B------:R-:W3:Y:S01]  /*16810*/  MUFU.EX2 R127, R127 ;  /* 0x0000007f007f7308 */ /* 0x000ee20000000800 */
[C---:B--2---:R-:W-:Y:S01]  /*16820*/  HMMA.16816.F32.BF16 R24, R4.reuse, R28, R24 ;  /* 0x0000001c0418723c */ /* 0x044fe20000041818 */
[----:B------:R-:W-:Y:S01]  /*16830*/  LDSM.16.MT88.4 R100, [R0+0x1800] ;  /* 0x001800000064783b */ /* 0x000fe20000004200 */
[----:B------:R-:W-:Y:S01]  /*16840*/  FFMA.FTZ R172, R172, R175, R169 ;  /* 0x000000afacac7223 */ /* 0x000fe200000100a9 */
[----:B------:R-:W-:Y:S01]  /*16850*/  FADD.FTZ R136, R136, R73 ;  /* 0x0000004988887221 */ /* 0x000fe20000010000 */
[--C-:B------:R-:W-:Y:S01]  /*16860*/  FFMA.FTZ R178, R178, UR10, -R173.reuse ;  /* 0x0000000ab2b27c23 */ /* 0x100fe200080108ad */
[----:B------:R-:W-:Y:S01]  /*16870*/  FFMA.FTZ R167, R167, UR10, -R173 ;  /* 0x0000000aa7a77c23 */ /* 0x000fe200080108ad */
[----:B------:R-:W-:Y:S01]  /*16880*/  FADD.FTZ R172, R133, R172 ;  /* 0x000000ac85ac7221 */ /* 0x000fe20000010000 */
[----:B------:R-:W-:Y:S01]  /*16890*/  MUFU.EX2 R128, R128 ;  /* 0x0000008000807308 */ /* 0x000fe20000000800 */
[C---:B----4-:R-:W-:Y:S01]  /*168a0*/  HMMA.16816.F32.BF16 R32, R4.reuse, R36, R32 ;  /* 0x000000240420723c */ /* 0x050fe20000041820 */
[----:B------:R-:W-:Y:S01]  /*168b0*/  FADD.FTZ R137, R137, R136 ;  /* 0x0000008889897221 */ /* 0x000fe20000010000 */
[----:B------:R-:W-:Y:S01]  /*168c0*/  FADD.FTZ R139, R139, R172 ;  /* 0x000000ac8b8b7221 */ /* 0x000fe20000010000 */
[----:B------:R-:W-:Y:S01]  /*168d0*/  FFMA.FTZ R131, R131, UR10, -R135 ;  /* 0x0000000a83837c23 */ /* 0x000fe20008010887 */
[----:B------:R-:W-:Y:S01]  /*168e0*/  FFMA.FTZ R173, R184, UR10, -R173 ;  /* 0x0000000ab8ad7c23 */ /* 0x000fe200080108ad */
[----:B------:R-:W-:Y:S01]  /*168f0*/  FADD.FTZ R137, R58, R137 ;  /* 0x000000893a897221 */ /* 0x000fe20000010000 */
[----:B------:R-:W-:Y:S01]  /*16900*/  FADD.FTZ R139, R2, R139 ;  /* 0x0000008b028b7221 */ /* 0x000fe20000010000 */
[----:B------:R-:W2:Y:S01]  /*16910*/  MUFU.EX2 R121, R121 ;  /* 0x0000007900797308 */ /* 0x000ea20000000800 */
[----:B------:R-:W-:Y:S01]  /*16920*/  HMMA.16816.F32.BF16 R40, R4, R44, R40 ;  /* 0x0000002c0428723c */ /* 0x000fe20000041828 */
[----:B------:R-:W-:Y:S01]  /*16930*/  FFMA.FTZ R129, R129, UR10, -R135 ;  /* 0x0000000a81817c23 */ /* 0x000fe20008010887 */
[----:B-1----:R-:W-:Y:S01]  /*16940*/  FADD.FTZ R2, R72, R139 ;  /* 0x0000008b48027221 */ /* 0x002fe20000010000 */
[--C-:B------:R-:W-:Y:S01]  /*16950*/  FFMA.FTZ R132, R132, UR10, -R135.reuse ;  /* 0x0000000a84847c23 */ /* 0x100fe20008010887 */
[----:B------:R-:W-:-:S03]  /*16960*/  FFMA.FTZ R134, R134, UR10, -R135 ;  /* 0x0000000a86867c23 */ /* 0x000fc60008010887 */
[----:B------:R-:W-:Y:S01]  /*16970*/  MUFU.EX2 R143, R143 ;  /* 0x0000008f008f7308 */ /* 0x000fe20000000800 */
[C---:B------:R-:W-:Y:S01]  /*16980*/  HMMA.16816.F32.BF16 R12, R4.reuse, R14, R108 ;  /* 0x0000000e040c723c */ /* 0x040fe2000004186c */
[----:B------:R-:W-:Y:S06]  /*16990*/  LDSM.16.MT88.4 R108, [R122+0xa800] ;  /* 0x00a800007a6c783b */ /* 0x000fec0000004200 */
[----:B------:R-:W1:Y:S01]  /*169a0*/  MUFU.EX2 R138, R138 ;  /* 0x0000008a008a7308 */ /* 0x000e620000000800 */
        /* <DEDUP_REMOVED lines=9> */
[C---:B-----5:R-:W-:Y:S01]  /*16a40*/  HMMA.16816.F32.BF16 R48, R4.reuse, R52, R48 ;  /* 0x000000340430723c */ /* 0x060fe20000041830 */
[----:B------:R-:W-:Y:S01]  /*16a50*/  F2FP.BF16.F32.PACK_AB R52, R125, R126 ;  /* 0x0000007e7d34723e */ /* 0x000fe200000010ff */
[----:B------:R-:W-:Y:S01]  /*16a60*/  FADD.FTZ R126, R126, R137 ;  /* 0x000000897e7e7221 */ /* 0x000fe20000010000 */
[C---:B---3--:R-:W-:Y:S01]  /*16a70*/  F2FP.BF16.F32.PACK_AB R53, R127.reuse, R72 ;  /* 0x000000487f35723e */ /* 0x048fe200000010ff */
[----:B------:R-:W-:Y:S01]  /*16a80*/  FADD.FTZ R127, R127, R2 ;  /* 0x000000027f7f7221 */ /* 0x000fe20000010000 */
[----:B------:R-:W-:Y:S01]  /*16a90*/  MOV R2, R57 ;  /* 0x0000003900027202 */ /* 0x000fe20000000f00 */
[----:B------:R-:W-:Y:S01]  /*16aa0*/  FADD.FTZ R125, R125, R126 ;  /* 0x0000007e7d7d7221 */ /* 0x000fe20000010000 */
[----:B------:R-:W3:Y:S01]  /*16ab0*/  MUFU.EX2 R148, R148 ;  /* 0x0000009400947308 */ /* 0x000ee20000000800 */
[----:B------:R-:W-:Y:S01]  /*16ac0*/  HMMA.16816.F32.BF16 R4, R4, R54, R68 ;  /* 0x000000360404723c */ /* 0x000fe20000041844 */
[----:B------:R-:W-:Y:S01]  /*16ad0*/  F2FP.BF16.F32.PACK_AB R54, R59, R124 ;  /* 0x0000007c3b36723e */ /* 0x000fe200000010ff */
[----:B------:R-:W-:Y:S01]  /*16ae0*/  LDSM.16.MT88.4 R68, [R0+0x4800] ;  /* 0x004800000044783b */ /* 0x000fe20000004200 */
[----:B--2---:R-:W-:Y:S01]  /*16af0*/  F2FP.BF16.F32.PACK_AB R55, R121, R128 ;  /* 0x000000807937723e */ /* 0x004fe200000010ff */
[----:B------:R-:W-:Y:S01]  /*16b00*/  FADD.FTZ R124, R124, R125 ;  /* 0x0000007d7c7c7221 */ /* 0x000fe20000010000 */
[----:B------:R-:W-:-:S02]  /*16b10*/  FADD.FTZ R128, R128, R127 ;  /* 0x0000007f80807221 */ /* 0x000fc40000010000 */
[----:B------:R-:W-:Y:S01]  /*16b20*/  MUFU.EX2 R147, R147 ;  /* 0x0000009300937308 */ /* 0x000fe20000000800 */
[----:B------:R-:W-:Y:S01]  /*16b30*/  FADD.FTZ R124, R59, R124 ;  /* 0x0000007c3b7c7221 */ /* 0x000fe20000010000 */
[----:B------:R-:W-:Y:S01]  /*16b40*/  FADD.FTZ R128, R121, R128 ;  /* 0x0000008079807221 */ /* 0x000fe20000010000 */
[C---:B------:R-:W-:Y:S05]  /*16b50*/  HMMA.16816.F32.BF16 R16, R52.reuse, R60, R16 ;  /* 0x0000003c3410723c */ /* 0x040fea0000041810 */
[----:B------:R-:W2:Y:S03]  /*16b60*/  MUFU.EX2 R144, R144 ;  /* 0x0000009000907308 */ /* 0x000ea60000000800 */
[C---:B------:R-:W-:Y:S01]  /*16b70*/  HMMA.16816.F32.BF16 R20, R52.reuse, R62, R20 ;  /* 0x0000003e3414723c */ /* 0x040fe20000041814 */
[----:B------:R-:W4:Y:S04]  /*16b80*/  LDSM.16.MT88.4 R60, [R0+0x2400] ;  /* 0x00240000003c783b */ /* 0x000f280000004200 */
[----:B------:R-:W-:Y:S03]  /*16b90*/  MUFU.EX2 R206, R206 ;  /* 0x000000ce00ce7308 */ /* 0x000fe60000000800 */
[C---:B------:R-:W-:Y:S05]  /*16ba0*/  HMMA.16816.F32.BF16 R8, R52.reuse, R64, R8 ;  /* 0x000000403408723c */ /* 0x040fea0000041808 */
[----:B------:R-:W5:Y:S03]  /*16bb0*/  MUFU.EX2 R179, R179 ;  /* 0x000000b300b37308 */ /* 0x000f660000000800 */
[C---:B------:R-:W-:Y:S01]  /*16bc0*/  HMMA.16816.F32.BF16 R12, R52.reuse, R66, R12 ;  /* 0x00000042340c723c */ /* 0x040fe2000004180c */
[----:B------:R-:W1:Y:S04]  /*16bd0*/  LDSM.16.MT88.4 R64, [R122+0xb400] ;  /* 0x00b400007a40783b */ /* 0x000e680000004200 */
[----:B------:R-:W-:Y:S08]  /*16be0*/  MUFU.EX2 R194, R194 ;  /* 0x000000c200c27308 */ /* 0x000ff00000000800 */
[----:B------:R-:W-:Y:S08]  /*16bf0*/  MUFU.EX2 R177, R177 ;  /* 0x000000b100b17308 */ /* 0x000ff00000000800 */
[----:B------:R-:W-:Y:S01]  /*16c00*/  MUFU.EX2 R185, R185 ;  /* 0x000000b900b97308 */ /* 0x000fe20000000800 */
[C---:B----4-:R-:W-:Y:S07]  /*16c10*/  HMMA.16816.F32.BF16 R32, R52.reuse, R60, R32 ;  /* 0x0000003c3420723c */ /* 0x050fee0000041820 */
[----:B------:R-:W4:Y:S01]  /*16c20*/  MUFU.EX2 R210, R210 ;  /* 0x000000d200d27308 */ /* 0x000f220000000800 */
[C---:B------:R-:W-:Y:S01]  /*16c30*/  HMMA.16816.F32.BF16 R36, R52.reuse, R62, R36 ;  /* 0x0000003e3424723c */ /* 0x040fe20000041824 */
[----:B------:R-:W3:Y:S06]  /*16c40*/  LDSM.16.MT88.4 R60, [R0+0x4400] ;  /* 0x00440000003c783b */ /* 0x000eec0000004200 */
[----:B------:R-:W-:Y:S01]  /*16c50*/  MUFU.EX2 R208, R208 ;  /* 0x000000d000d07308 */ /* 0x000fe20000000800 */
[C---:B-1----:R-:W-:Y:S07]  /*16c60*/  HMMA.16816.F32.BF16 R24, R52.reuse, R64, R24 ;  /* 0x000000403418723c */ /* 0x042fee0000041818 */
[----:B------:R-:W1:Y:S01]  /*16c70*/  MUFU.EX2 R183, R183 ;  /* 0x000000b700b77308 */ /* 0x000e620000000800 */
[C---:B------:R-:W-:Y:S01]  /*16c80*/  HMMA.16816.F32.BF16 R28, R52.reuse, R66, R28 ;  /* 0x00000042341c723c */ /* 0x040fe2000004181c */
[----:B------:R-:W2:Y:S06]  /*16c90*/  LDSM.16.MT88.4 R64, [R122+0xd400] ;  /* 0x00d400007a40783b */ /* 0x000eac0000004200 */
[----:B------:R-:W-:Y:S08]  /*16ca0*/  MUFU.EX2 R218, R218 ;  /* 0x000000da00da7308 */ /* 0x000ff00000000800 */
[----:B------:R-:W1:Y:S08]  /*16cb0*/  MUFU.EX2 R187, R187 ;  /* 0x000000bb00bb7308 */ /* 0x000e700000000800 */
[----:B------:R-:W-:Y:S01]  /*16cc0*/  MUFU.EX2 R189, R189 ;  /* 0x000000bd00bd7308 */ /* 0x000fe20000000800 */
[C---:B---3--:R-:W-:Y:S07]  /*16cd0*/  HMMA.16816.F32.BF16 R48, R52.reuse, R60, R48 ;  /* 0x0000003c3430723c */ /* 0x048fee0000041830 */
[----:B------:R-:W-:Y:S01]  /*16ce0*/  MUFU.EX2 R212, R212 ;  /* 0x000000d400d47308 */ /* 0x000fe20000000800 */
[C---:B------:R-:W-:Y:S01]  /*16cf0*/  HMMA.16816.F32.BF16 R4, R52.reuse, R62, R4 ;  /* 0x0000003e3404723c */ /* 0x040fe20000041804 */
[----:B------:R-:W3:Y:S06]  /*16d00*/  LDSM.16.MT88.4 R60, [R122+0x9800] ;  /* 0x009800007a3c783b */ /* 0x000eec0000004200 */
[----:B------:R-:W-:Y:S01]  /*16d10*/  MUFU.EX2 R214, R214 ;  /* 0x000000d600d67308 */ /* 0x000fe20000000800 */
[C---:B--2---:R-:W-:Y:S07]  /*16d20*/  HMMA.16816.F32.BF16 R40, R52.reuse, R64, R40 ;  /* 0x000000403428723c */ /* 0x044fee0000041828 */
[----:B------:R-:W2:Y:S01]  /*16d30*/  MUFU.EX2 R193, R193 ;  /* 0x000000c100c17308 */ /* 0x000ea20000000800 */
[----:B------:R-:W-:Y:S01]  /*16d40*/  HMMA.16816.F32.BF16 R44, R52, R66, R44 ;  /* 0x00000042342c723c */ /* 0x000fe2000004182c */
[----:B------:R-:W-:Y:S01]  /*16d50*/  F2FP.BF16.F32.PACK_AB R52, R138, R143 ;  /* 0x0000008f8a34723e */ /* 0x000fe200000010ff */
[----:B------:R-:W5:Y:S01]  /*16d60*/  LDSM.16.MT88.4 R64, [R0+0x800] ;  /* 0x000800000040783b */ /* 0x000f620000004200 */
[----:B------:R-:W-:-:S04]  /*16d70*/  F2FP.BF16.F32.PACK_AB R53, R148, R145 ;  /* 0x000000919435723e */ /* 0x000fc800000010ff */
[----:B------:R-:W-:Y:S01]  /*16d80*/  MUFU.EX2 R198, R198 ;  /* 0x000000c600c67308 */ /* 0x000fe20000000800 */
[----:B------:R-:W-:Y:S01]  /*16d90*/  F2FP.BF16.F32.PACK_AB R54, R130, R141 ;  /* 0x0000008d8236723e */ /* 0x000fe200000010ff */
[----:B------:R-:W-:Y:S01]  /*16da0*/  FADD.FTZ R143, R143, R124 ;  /* 0x0000007c8f8f7221 */ /* 0x000fe20000010000 */
[----:B------:R-:W-:Y:S01]  /*16db0*/  F2FP.BF16.F32.PACK_AB R55, R144, R147 ;  /* 0x000000939037723e */ /* 0x000fe200000010ff */
[----:B------:R-:W-:Y:S02]  /*16dc0*/  FADD.FTZ R145, R145, R128 ;  /* 0x0000008091917221 */ /* 0x000fe40000010000 */
[----:B------:R-:W-:Y:S02]  /*16dd0*/  FADD.FTZ R138, R138, R143 ;  /* 0x0000008f8a8a7221 */ /* 0x000fe40000010000 */
[----:B------:R-:W2:Y:S01]  /*16de0*/  MUFU.EX2 R191, R191 ;  /* 0x000000bf00bf7308 */ /* 0x000ea20000000800 */
        /* <DEDUP_REMOVED lines=8> */
[----:B------:R-:W-:Y:S05]  /*16e70*/  LDSM.16.MT88.4 R68, [R0+0x2c00] ;  /* 0x002c00000044783b */ /* 0x000fea0000004200 */
[----:B------:R-:W2:Y:S02]  /*16e80*/  MUFU.EX2 R171, R171 ;  /* 0x000000ab00ab7308 */ /* 0x000ea40000000800 */
[C---:B---3--:R-:W-:Y:S06]  /*16e90*/  HMMA.16816.F32.BF16 R8, R52.reuse, R60, R8 ;  /* 0x0000003c3408723c */ /* 0x048fec0000041808 */
[----:B------:R-:W-:Y:S02]  /*16ea0*/  MUFU.EX2 R181, R181 ;  /* 0x000000b500b57308 */ /* 0x000fe40000000800 */
[C---:B------:R-:W-:Y:S01]  /*16eb0*/  HMMA.16816.F32.BF16 R12, R52.reuse, R62, R12 ;  /* 0x0000003e340c723c */ /* 0x040fe2000004180c */
[----:B------:R-:W3:Y:S05]  /*16ec0*/  LDSM.16.MT88.4 R60, [R122+0xb800] ;  /* 0x00b800007a3c783b */ /* 0x000eea0000004200 */
[----:B------:R-:W-:Y:S02]  /*16ed0*/  MUFU.EX2 R186, R186 ;  /* 0x000000ba00ba7308 */ /* 0x000fe40000000800 */
[C---:B-----5:R-:W-:Y:S06]  /*16ee0*/  HMMA.16816.F32.BF16 R16, R52.reuse, R64, R16 ;  /* 0x000000403410723c */ /* 0x060fec0000041810 */
[----:B------:R-:W-:Y:S02]  /*16ef0*/  MUFU.EX2 R176, R176 ;  /* 0x000000b000b07308 */ /* 0x000fe40000000800 */
[C---:B------:R-:W-:Y:S01]  /*16f00*/  HMMA.16816.F32.BF16 R20, R52.reuse, R66, R20 ;  /* 0x000000423414723c */ /* 0x040fe20000041814 */
[----:B------:R-:W5:Y:S05]  /*16f10*/  LDSM.16.MT88.4 R64, [R0+0x2800] ;  /* 0x002800000040783b */ /* 0x000f6a0000004200 */
[----:B------:R-:W2:Y:S08]  /*16f20*/  MUFU.EX2 R195, R195 ;  /* 0x000000c300c37308 */ /* 0x000eb00000000800 */
[----:B------:R-:W-:Y:S08]  /*16f30*/  MUFU.EX2 R197, R197 ;  /* 0x000000c500c57308 */ /* 0x000ff00000000800 */
[----:B------:R-:W2:Y:S01]  /*16f40*/  MUFU.EX2 R166, R166 ;  /* 0x000000a600a67308 */ /* 0x000ea20000000800 */
[C---:B---3--:R-:W-:Y:S07]  /*16f50*/  HMMA.16816.F32.BF16 R24, R52.reuse, R60, R24 ;  /* 0x0000003c3418723c */ /* 0x048fee0000041818 */
[----:B------:R-:W-:Y:S01]  /*16f60*/  MUFU.EX2 R168, R168 ;  /* 0x000000a800a87308 */ /* 0x000fe20000000800 */
[C---:B------:R-:W-:Y:S01]  /*16f70*/  HMMA.16816.F32.BF16 R28, R52.reuse, R62, R28 ;  /* 0x0000003e341c723c */ /* 0x040fe2000004181c */
[----:B------:R-:W3:Y:S06]  /*16f80*/  LDSM.16.MT88.4 R60, [R122+0xd800] ;  /* 0x00d800007a3c783b */ /* 0x000eec0000004200 */
[----:B------:R-:W2:Y:S01]  /*16f90*/  MUFU.EX2 R149, R155 ;  /* 0x0000009b00957308 */ /* 0x000ea20000000800 */
[C---:B-----5:R-:W-:Y:S07]  /*16fa0*/  HMMA.16816.F32.BF16 R32, R52.reuse, R64, R32 ;  /* 0x000000403420723c */ /* 0x060fee0000041820 */
[----:B------:R-:W-:Y:S01]  /*16fb0*/  MUFU.EX2 R178, R178 ;  /* 0x000000b200b27308 */ /* 0x000fe20000000800 */
[C---:B------:R-:W-:Y:S01]  /*16fc0*/  HMMA.16816.F32.BF16 R36, R52.reuse, R66, R36 ;  /* 0x000000423424723c */ /* 0x040fe20000041824 */
[----:B------:R-:W5:Y:S06]  /*16fd0*/  LDSM.16.MT88.4 R64, [R0+0xc00] ;  /* 0x000c00000040783b */ /* 0x000f6c0000004200 */
[----:B------:R-:W-:Y:S08]  /*16fe0*/  MUFU.EX2 R167, R167 ;  /* 0x000000a700a77308 */ /* 0x000ff00000000800 */
[----:B------:R-:W-:Y:S01]  /*16ff0*/  MUFU.EX2 R131, R131 ;  /* 0x0000008300837308 */ /* 0x000fe20000000800 */
[C---:B---3--:R-:W-:Y:S08]  /*17000*/  HMMA.16816.F32.BF16 R40, R52.reuse, R60, R40 ;  /* 0x0000003c3428723c */ /* 0x048ff00000041828 */
[----:B------:R-:W-:Y:S01]  /*17010*/  HMMA.16816.F32.BF16 R44, R52, R62, R44 ;  /* 0x0000003e342c723c */ /* 0x000fe2000004182c */
[----:B------:R-:W3:Y:S01]  /*17020*/  LDSM.16.MT88.4 R60, [R122+0x9c00] ;  /* 0x009c00007a3c783b */ /* 0x000ee20000004200 */
[----:B------:R-:W-:Y:S01]  /*17030*/  F2FP.BF16.F32.PACK_AB R52, R179, R206 ;  /* 0x000000ceb334723e */ /* 0x000fe200000010ff */
[----:B------:R-:W-:Y:S01]  /*17040*/  FADD.FTZ R206, R206, R141 ;  /* 0x0000008dcece7221 */ /* 0x000fe20000010000 */
[C---:B----4-:R-:W-:Y:S01]  /*17050*/  F2FP.BF16.F32.PACK_AB R53, R210.reuse, R185 ;  /* 0x000000b9d235723e */ /* 0x050fe200000010ff */
[----:B------:R-:W-:Y:S01]  /*17060*/  FADD.FTZ R185, R185, R144 ;  /* 0x00000090b9b97221 */ /* 0x000fe20000010000 */
[----:B------:R-:W-:Y:S01]  /*17070*/  F2FP.BF16.F32.PACK_AB R54, R177, R194 ;  /* 0x000000c2b136723e */ /* 0x000fe200000010ff */
[----:B------:R-:W-:Y:S01]  /*17080*/  FADD.FTZ R179, R179, R206 ;  /* 0x000000ceb3b37221 */ /* 0x000fe20000010000 */
[----:B-1----:R-:W-:Y:S01]  /*17090*/  F2FP.BF16.F32.PACK_AB R55, R183, R208 ;  /* 0x000000d0b737723e */ /* 0x002fe200000010ff */
[----:B------:R-:W-:-:S02]  /*170a0*/  FADD.FTZ R185, R210, R185 ;  /* 0x000000b9d2b97221 */ /* 0x000fc40000010000 */
[----:B------:R-:W-:Y:S02]  /*170b0*/  FADD.FTZ R194, R194, R179 ;  /* 0x000000b3c2c27221 */ /* 0x000fe40000010000 */
[----:B------:R-:W-:Y:S02]  /*170c0*/  FADD.FTZ R208, R208, R185 ;  /* 0x000000b9d0d07221 */ /* 0x000fe40000010000 */
[----:B-----5:R-:W-:Y:S01]  /*170d0*/  HMMA.16816.F32.BF16 R16, R52, R64, R16 ;  /* 0x000000403410723c */ /* 0x020fe20000041810 */
[----:B------:R-:W-:Y:S01]  /*170e0*/  FADD.FTZ R177, R177, R194 ;  /* 0x000000c2b1b17221 */ /* 0x000fe20000010000 */
[----:B------:R-:W-:-:S06]  /*170f0*/  FADD.FTZ R183, R183, R208 ;  /* 0x000000d0b7b77221 */ /* 0x000fcc0000010000 */
[C---:B------:R-:W-:Y:S01]  /*17100*/  HMMA.16816.F32.BF16 R20, R52.reuse, R66, R20 ;  /* 0x000000423414723c */ /* 0x040fe20000041814 */
[----:B------:R-:W1:Y:S07]  /*17110*/  LDSM.16.MT88.4 R64, [R0+0x4c00] ;  /* 0x004c00000040783b */ /* 0x000e6e0000004200 */
[C---:B------:R-:W-:Y:S08]  /*17120*/  HMMA.16816.F32.BF16 R24, R52.reuse, R76, R24 ;  /* 0x0000004c3418723c */ /* 0x040ff00000041818 */
[C---:B------:R-:W-:Y:S01]  /*17130*/  HMMA.16816.F32.BF16 R28, R52.reuse, R78, R28 ;  /* 0x0000004e341c723c */ /* 0x040fe2000004181c */
[----:B------:R-:W-:Y:S07]  /*17140*/  LDSM.16.MT88.4 R76, [R0+0x1000] ;  /* 0x00100000004c783b */ /* 0x000fee0000004200 */
[C---:B---3--:R-:W-:Y:S08]  /*17150*/  HMMA.16816.F32.BF16 R8, R52.reuse, R60, R8 ;  /* 0x0000003c3408723c */ /* 0x048ff00000041808 */
[C---:B------:R-:W-:Y:S01]  /*17160*/  HMMA.16816.F32.BF16 R12, R52.reuse, R62, R12 ;  /* 0x0000003e340c723c */ /* 0x040fe2000004180c */
[----:B------:R-:W3:Y:S07]  /*17170*/  LDSM.16.MT88.4 R60, [R122+0xdc00] ;  /* 0x00dc00007a3c783b */ /* 0x000eee0000004200 */
[C---:B------:R-:W-:Y:S08]  /*17180*/  HMMA.16816.F32.BF16 R32, R52.reuse, R68, R32 ;  /* 0x000000443420723c */ /* 0x040ff00000041820 */
[C---:B-1----:R-:W-:Y:S08]  /*17190*/  HMMA.16816.F32.BF16 R48, R52.reuse, R64, R48 ;  /* 0x000000403430723c */ /* 0x042ff00000041830 */
[C---:B------:R-:W-:Y:S01]  /*171a0*/  HMMA.16816.F32.BF16 R4, R52.reuse, R66, R4 ;  /* 0x000000423404723c */ /* 0x040fe20000041804 */
[----:B------:R-:W1:Y:S07]  /*171b0*/  LDSM.16.MT88.4 R64, [R0+0x3000] ;  /* 0x003000000040783b */ /* 0x000e6e0000004200 */
[C---:B------:R-:W-:Y:S01]  /*171c0*/  HMMA.16816.F32.BF16 R36, R52.reuse, R70, R36 ;  /* 0x000000463424723c */ /* 0x040fe20000041824 */
[----:B------:R-:W-:Y:S07]  /*171d0*/  LDSM.16.MT88.4 R68, [R122+0xc000] ;  /* 0x00c000007a44783b */ /* 0x000fee0000004200 */
[C---:B---3--:R-:W-:Y:S08]  /*171e0*/  HMMA.16816.F32.BF16 R40, R52.reuse, R60, R40 ;  /* 0x0000003c3428723c */ /* 0x048ff00000041828 */
[----:B------:R-:W-:Y:S01]  /*171f0*/  HMMA.16816.F32.BF16 R44, R52, R62, R44 ;  /* 0x0000003e342c723c */ /* 0x000fe2000004182c */
[----:B------:R-:W3:Y:S01]  /*17200*/  LDSM.16.MT88.4 R60, [R122+0xa000] ;  /* 0x00a000007a3c783b */ /* 0x000ee20000004200 */
[----:B------:R-:W-:Y:S01]  /*17210*/  F2FP.BF16.F32.PACK_AB R52, R187, R218 ;  /* 0x000000dabb34723e */ /* 0x000fe200000010ff */
[----:B------:R-:W-:Y:S01]  /*17220*/  FADD.FTZ R218, R218, R177 ;  /* 0x000000b1dada7221 */ /* 0x000fe20000010000 */
[----:B--2---:R-:W-:Y:S01]  /*17230*/  F2FP.BF16.F32.PACK_AB R53, R193, R214 ;  /* 0x000000d6c135723e */ /* 0x004fe200000010ff */
        /* <DEDUP_REMOVED lines=9> */
[----:B------:R-:W-:-:S06]  /*172d0*/  FADD.FTZ R191, R191, R198 ;  /* 0x000000c6bfbf7221 */ /* 0x000fcc0000010000 */
[C---:B-1----:R-:W-:Y:S08]  /*172e0*/  HMMA.16816.F32.BF16 R32, R52.reuse, R64, R32 ;  /* 0x000000403420723c */ /* 0x042ff00000041820 */
[C---:B------:R-:W-:Y:S01]  /*172f0*/  HMMA.16816.F32.BF16 R36, R52.reuse, R66, R36 ;  /* 0x000000423424723c */ /* 0x040fe20000041824 */
[----:B------:R-:W1:Y:S07]  /*17300*/  LDSM.16.MT88.4 R64, [R0+0x5000] ;  /* 0x005000000040783b */ /* 0x000e6e0000004200 */
[C---:B------:R-:W-:Y:S01]  /*17310*/  HMMA.16816.F32.BF16 R20, R52.reuse, R78, R20 ;  /* 0x0000004e3414723c */ /* 0x040fe20000041814 */
[----:B------:R-:W-:Y:S07]  /*17320*/  LDSM.16.MT88.4 R76, [R0+0x1400] ;  /* 0x00140000004c783b */ /* 0x000fee0000004200 */
[C---:B---3--:R-:W-:Y:S08]  /*17330*/  HMMA.16816.F32.BF16 R8, R52.reuse, R60, R8 ;  /* 0x0000003c3408723c */ /* 0x048ff00000041808 */
[C---:B------:R-:W-:Y:S01]  /*17340*/  HMMA.16816.F32.BF16 R12, R52.reuse, R62, R12 ;  /* 0x0000003e340c723c */ /* 0x040fe2000004180c */
[----:B------:R-:W2:Y:S07]  /*17350*/  LDSM.16.MT88.4 R60, [R122+0xe000] ;  /* 0x00e000007a3c783b */ /* 0x000eae0000004200 */
[----:B------:R-:W-:Y:S01]  /*17360*/  HMMA.16816.F32.BF16 R24, R52, R68, R24 ;  /* 0x000000443418723c */ /* 0x000fe20000041818 */
[----:B------:R-:W-:Y:S01]  /*17370*/  F2FP.BF16.F32.PACK_AB R68, R171, R190 ;  /* 0x000000beab44723e */ /* 0x000fe200000010ff */
[----:B------:R-:W-:Y:S01]  /*17380*/  FADD.FTZ R190, R190, R189 ;  /* 0x000000bdbebe7221 */ /* 0x000fe20000010000 */
[----:B------:R-:W-:Y:S01]  /*17390*/  F2FP.BF16.F32.PACK_AB R69, R195, R176 ;  /* 0x000000b0c345723e */ /* 0x000fe200000010ff */
[----:B------:R-:W-:-:S02]  /*173a0*/  FADD.FTZ R176, R176, R191 ;  /* 0x000000bfb0b07221 */ /* 0x000fc40000010000 */
[----:B------:R-:W-:Y:S02]  /*173b0*/  FADD.FTZ R190, R171, R190 ;  /* 0x000000beabbe7221 */ /* 0x000fe40000010000 */
[C---:B------:R-:W-:Y:S01]  /*173c0*/  HMMA.16816.F32.BF16 R28, R52.reuse, R70, R28 ;  /* 0x00000046341c723c */ /* 0x040fe2000004181c */
[----:B------:R-:W-:Y:S01]  /*173d0*/  F2FP.BF16.F32.PACK_AB R70, R186, R181 ;  /* 0x000000b5ba46723e */ /* 0x000fe200000010ff */
[----:B------:R-:W-:Y:S01]  /*173e0*/  FADD.FTZ R176, R195, R176 ;  /* 0x000000b0c3b07221 */ /* 0x000fe20000010000 */
[----:B------:R-:W-:Y:S01]  /*173f0*/  F2FP.BF16.F32.PACK_AB R71, R166, R197 ;  /* 0x000000c5a647723e */ /* 0x000fe200000010ff */
[----:B------:R-:W-:Y:S02]  /*17400*/  FADD.FTZ R181, R181, R190 ;  /* 0x000000beb5b57221 */ /* 0x000fe40000010000 */
[----:B------:R-:W-:Y:S02]  /*17410*/  FADD.FTZ R197, R197, R176 ;  /* 0x000000b0c5c57221 */ /* 0x000fe40000010000 */
[----:B-1----:R-:W-:Y:S01]  /*17420*/  HMMA.16816.F32.BF16 R48, R52, R64, R48 ;  /* 0x000000403430723c */ /* 0x002fe20000041830 */
[----:B------:R-:W-:Y:S01]  /*17430*/  FADD.FTZ R181, R186, R181 ;  /* 0x000000b5bab57221 */ /* 0x000fe20000010000 */
[----:B------:R-:W-:-:S06]  /*17440*/  FADD.FTZ R197, R166, R197 ;  /* 0x000000c5a6c57221 */ /* 0x000fcc0000010000 */
[----:B------:R-:W-:Y:S01]  /*17450*/  HMMA.16816.F32.BF16 R4, R52, R66, R4 ;  /* 0x000000423404723c */ /* 0x000fe20000041804 */
[----:B------:R-:W1:Y:S07]  /*17460*/  LDSM.16.MT88.4 R64, [R0+0x3400] ;  /* 0x003400000040783b */ /* 0x000e6e0000004200 */
[----:B------:R-:W-:Y:S08]  /*17470*/  HMMA.16816.F32.BF16 R8, R68, R80, R8 ;  /* 0x000000504408723c */ /* 0x000ff00000041808 */
[C---:B--2---:R-:W-:Y:S08]  /*17480*/  HMMA.16816.F32.BF16 R40, R52.reuse, R60, R40 ;  /* 0x0000003c3428723c */ /* 0x044ff00000041828 */
[----:B------:R-:W-:Y:S01]  /*17490*/  HMMA.16816.F32.BF16 R44, R52, R62, R44 ;  /* 0x0000003e342c723c */ /* 0x000fe2000004182c */
[----:B------:R-:W2:Y:S04]  /*174a0*/  LDSM.16.MT88.4 R60, [R122+0xc400] ;  /* 0x00c400007a3c783b */ /* 0x000ea80000004200 */
[----:B------:R-:W3:Y:S03]  /*174b0*/  LDSM.16.MT88.4 R52, [R122+0xe400] ;  /* 0x00e400007a34783b */ /* 0x000ee60000004200 */
[C---:B------:R-:W-:Y:S08]  /*174c0*/  HMMA.16816.F32.BF16 R12, R68.reuse, R82, R12 ;  /* 0x00000052440c723c */ /* 0x040ff0000004180c */
[C---:B------:R-:W-:Y:S08]  /*174d0*/  HMMA.16816.F32.BF16 R16, R68.reuse, R76, R16 ;  /* 0x0000004c4410723c */ /* 0x040ff00000041810 */
[----:B-1----:R-:W-:Y:S01]  /*174e0*/  HMMA.16816.F32.BF16 R36, R68, R66, R36 ;  /* 0x000000424424723c */ /* 0x002fe20000041824 */
[----:B------:R-:W-:-:S06]  /*174f0*/  FFMA.FTZ R66, R150, UR10, -R135 ;  /* 0x0000000a96427c23 */ /* 0x000fcc0008010887 */
[----:B------:R-:W-:Y:S01]  /*17500*/  MUFU.EX2 R66, R66 ;  /* 0x0000004200427308 */ /* 0x000fe20000000800 */
[C---:B------:R-:W-:Y:S07]  /*17510*/  HMMA.16816.F32.BF16 R32, R68.reuse, R64, R32 ;  /* 0x000000404420723c */ /* 0x040fee0000041820 */
[----:B------:R-:W-:Y:S01]  /*17520*/  MUFU.EX2 R64, R180 ;  /* 0x000000b400407308 */ /* 0x000fe20000000800 */
[C---:B------:R-:W-:Y:S01]  /*17530*/  HMMA.16816.F32.BF16 R20, R68.reuse, R78, R20 ;  /* 0x0000004e4414723c */ /* 0x040fe20000041814 */
[----:B------:R-:W-:Y:S06]  /*17540*/  LDSM.16.MT88.4 R76, [R122+0xe800] ;  /* 0x00e800007a4c783b */ /* 0x000fec0000004200 */
[----:B------:R-:W-:Y:S01]  /*17550*/  MUFU.EX2 R65, R151 ;  /* 0x0000009700417308 */ /* 0x000fe20000000800 */
[C---:B--2---:R-:W-:Y:S08]  /*17560*/  HMMA.16816.F32.BF16 R24, R68.reuse, R60, R24 ;  /* 0x0000003c4418723c */ /* 0x044ff00000041818 */
[C---:B------:R-:W-:Y:S01]  /*17570*/  HMMA.16816.F32.BF16 R28, R68.reuse, R62, R28 ;  /* 0x0000003e441c723c */ /* 0x040fe2000004181c */
[----:B------:R-:W1:Y:S07]  /*17580*/  LDSM.16.MT88.4 R60, [R0+0x5400] ;  /* 0x00540000003c783b */ /* 0x000e6e0000004200 */
[----:B---3--:R-:W-:Y:S01]  /*17590*/  HMMA.16816.F32.BF16 R40, R68, R52, R40 ;  /* 0x000000344428723c */ /* 0x008fe20000041828 */
[--C-:B------:R-:W-:Y:S01]  /*175a0*/  FFMA.FTZ R53, R146, UR10, -R135.reuse ;  /* 0x0000000a92357c23 */ /* 0x100fe20008010887 */
[----:B------:R-:W-:-:S05]  /*175b0*/  FFMA.FTZ R52, R140, UR10, -R135 ;  /* 0x0000000a8c347c23 */ /* 0x000fca0008010887 */
[----:B------:R-:W2:Y:S01]  /*175c0*/  MUFU.EX2 R53, R53 ;  /* 0x0000003500357308 */ /* 0x000ea20000000800 */
[----:B------:R-:W-:Y:S01]  /*175d0*/  HMMA.16816.F32.BF16 R44, R68, R54, R44 ;  /* 0x00000036442c723c */ /* 0x000fe2000004182c */
[----:B------:R-:W-:-:S06]  /*175e0*/  FFMA.FTZ R55, R142, UR10, -R135 ;  /* 0x0000000a8e377c23 */ /* 0x000fcc0008010887 */
[----:B------:R-:W-:Y:S08]  /*175f0*/  MUFU.EX2 R55, R55 ;  /* 0x0000003700377308 */ /* 0x000ff00000000800 */
[----:B------:R-:W3:Y:S01]  /*17600*/  MUFU.EX2 R52, R52 ;  /* 0x0000003400347308 */ /* 0x000ee20000000800 */
[C---:B-1----:R-:W-:Y:S08]  /*17610*/  HMMA.16816.F32.BF16 R48, R68.reuse, R60, R48 ;  /* 0x0000003c4430723c */ /* 0x042ff00000041830 */
[----:B------:R-:W-:Y:S01]  /*17620*/  HMMA.16816.F32.BF16 R68, R68, R62, R4 ;  /* 0x0000003e4444723c */ /* 0x000fe20000041804 */
[----:B------:R-:W-:Y:S01]  /*17630*/  F2FP.BF16.F32.PACK_AB R4, R149, R168 ;  /* 0x000000a89504723e */ /* 0x000fe200000010ff */
[----:B------:R-:W-:Y:S01]  /*17640*/  FADD.FTZ R168, R168, R181 ;  /* 0x000000b5a8a87221 */ /* 0x000fe20000010000 */
[----:B--2---:R-:W-:Y:S01]  /*17650*/  F2FP.BF16.F32.PACK_AB R5, R53, R66 ;  /* 0x000000423505723e */ /* 0x004fe200000010ff */
[----:B------:R-:W-:Y:S01]  /*17660*/  FADD.FTZ R66, R66, R197 ;  /* 0x000000c542427221 */ /* 0x000fe20000010000 */
[----:B------:R-:W-:Y:S01]  /*17670*/  F2FP.BF16.F32.PACK_AB R6, R65, R64 ;  /* 0x000000404106723e */ /* 0x000fe200000010ff */
[----:B------:R-:W-:Y:S01]  /*17680*/  FADD.FTZ R149, R149, R168 ;  /* 0x000000a895957221 */ /* 0x000fe20000010000 */
[----:B---3--:R-:W-:Y:S01]  /*17690*/  F2FP.BF16.F32.PACK_AB R7, R52, R55 ;  /* 0x000000373407723e */ /* 0x008fe200000010ff */
[----:B------:R-:W-:Y:S01]  /*176a0*/  FADD.FTZ R66, R53, R66 ;  /* 0x0000004235427221 */ /* 0x000fe20000010000 */
[----:B------:R-:W-:Y:S01]  /*176b0*/  IADD3 R168, PT, PT, R56, -0x3, RZ ;  /* 0xfffffffd38a87810 */ /* 0x000fe20007ffe0ff */
[----:B------:R-:W-:-:S02]  /*176c0*/  FADD.FTZ R64, R64, R149 ;  /* 0x0000009540407221 */ /* 0x000fc40000010000 */
[----:B------:R-:W-:Y:S02]  /*176d0*/  FADD.FTZ R55, R55, R66 ;  /* 0x0000004237377221 */ /* 0x000fe40000010000 */
[----:B------:R-:W-:Y:S01]  /*176e0*/  HMMA.16816.F32.BF16 R112, R4, R108, R8 ;  /* 0x0000006c0470723c */ /* 0x000fe20000041808 */
[----:B------:R-:W-:Y:S01]  /*176f0*/  LDSM.16.MT88.4 R8, [R122+0xac00] ;  /* 0x00ac00007a08783b */ /* 0x000fe20000004200 */
[----:B------:R-:W-:Y:S01]  /*17700*/  FADD.FTZ R65, R65, R64 ;  /* 0x0000004041417221 */ /* 0x000fe20000010000 */
[----:B------:R-:W-:-:S05]  /*17710*/  FADD.FTZ R52, R52, R55 ;  /* 0x0000003734347221 */ /* 0x000fca0000010000 */
[C---:B------:R-:W-:Y:S01]  /*17720*/  HMMA.16816.F32.BF16 R108, R4.reuse, R110, R12 ;  /* 0x0000006e046c723c */ /* 0x040fe2000004180c */
[----:B------:R-:W1:Y:S07]  /*17730*/  LDSM.16.MT88.4 R12, [R0+0x5800] ;  /* 0x00580000000c783b */ /* 0x000e6e0000004200 */
[C---:B------:R-:W-:Y:S01]  /*17740*/  HMMA.16816.F32.BF16 R104, R4.reuse, R100, R16 ;  /* 0x000000640468723c */ /* 0x040fe20000041810 */
[----:B------:R-:W2:Y:S07]  /*17750*/  LDSM.16.MT88.4 R16, [R0+0x1c00] ;  /* 0x001c00000010783b */ /* 0x000eae0000004200 */
[C---:B------:R-:W-:Y:S01]  /*17760*/  HMMA.16816.F32.BF16 R100, R4.reuse, R102, R20 ;  /* 0x000000660464723c */ /* 0x040fe20000041814 */
[----:B------:R1:W3:Y:S07]  /*17770*/  MUFU.EX2 R21, R74 ;  /* 0x0000004a00157308 */ /* 0x0002ee0000000800 */
[C---:B------:R-:W-:Y:S01]  /*17780*/  HMMA.16816.F32.BF16 R96, R4.reuse, R92, R24 ;  /* 0x0000005c0460723c */ /* 0x040fe20000041818 */
[----:B------:R-:W-:Y:S07]  /*17790*/  MUFU.EX2 R20, R173 ;  /* 0x000000ad00147308 */ /* 0x000fee0000000800 */
[C---:B------:R-:W-:Y:S01]  /*177a0*/  HMMA.16816.F32.BF16 R92, R4.reuse, R94, R28 ;  /* 0x0000005e045c723c */ /* 0x040fe2000004181c */
[----:B------:R-:W-:Y:S07]  /*177b0*/  MUFU.EX2 R23, R129 ;  /* 0x0000008100177308 */ /* 0x000fee0000000800 */
[C---:B------:R-:W-:Y:S01]  /*177c0*/  HMMA.16816.F32.BF16 R88, R4.reuse, R84, R32 ;  /* 0x000000540458723c */ /* 0x040fe20000041820 */
[----:B------:R-:W4:Y:S07]  /*177d0*/  MUFU.EX2 R22, R132 ;  /* 0x0000008400167308 */ /* 0x000f2e0000000800 */
[C---:B-1----:R-:W-:Y:S01]  /*177e0*/  HMMA.16816.F32.BF16 R72, R4.reuse, R12, R48 ;  /* 0x0000000c0448723c */ /* 0x042fe20000041830 */
[----:B------:R-:W1:Y:S07]  /*177f0*/  MUFU.EX2 R24, R134 ;  /* 0x0000008600187308 */ /* 0x000e6e0000000800 */
[C---:B------:R-:W-:Y:S01]  /*17800*/  HMMA.16816.F32.BF16 R68, R4.reuse, R14, R68 ;  /* 0x0000000e0444723c */ /* 0x040fe20000041844 */
[----:B------:R-:W5:Y:S07]  /*17810*/  LDSM.16.MT88.4 R12, [R122+0xcc00] ;  /* 0x00cc00007a0c783b */ /* 0x000f6e0000004200 */
[C---:B------:R-:W-:Y:S08]  /*17820*/  HMMA.16816.F32.BF16 R80, R4.reuse, R76, R40 ;  /* 0x0000004c0450723c */ /* 0x040ff00000041828 */
[C---:B------:R-:W-:Y:S08]  /*17830*/  HMMA.16816.F32.BF16 R84, R4.reuse, R86, R36 ;  /* 0x000000560454723c */ /* 0x040ff00000041824 */
[----:B------:R-:W-:Y:S01]  /*17840*/  HMMA.16816.F32.BF16 R76, R4, R78, R44 ;  /* 0x0000004e044c723c */ /* 0x000fe2000004182c */
[----:B---3--:R-:W-:Y:S01]  /*17850*/  F2FP.BF16.F32.PACK_AB R4, R21, R178 ;  /* 0x000000b21504723e */ /* 0x008fe200000010ff */
[----:B------:R-:W-:Y:S01]  /*17860*/  FADD.FTZ R178, R178, R65 ;  /* 0x00000041b2b27221 */ /* 0x000fe20000010000 */
[----:B----4-:R-:W-:Y:S01]  /*17870*/  F2FP.BF16.F32.PACK_AB R5, R22, R23 ;  /* 0x000000171605723e */ /* 0x010fe200000010ff */
[----:B------:R-:W-:Y:S01]  /*17880*/  FADD.FTZ R23, R23, R52 ;  /* 0x0000003417177221 */ /* 0x000fe20000010000 */
[----:B------:R-:W-:Y:S01]  /*17890*/  F2FP.BF16.F32.PACK_AB R6, R20, R167 ;  /* 0x000000a71406723e */ /* 0x000fe200000010ff */
[----:B------:R-:W-:Y:S01]  /*178a0*/  FADD.FTZ R178, R21, R178 ;  /* 0x000000b215b27221 */ /* 0x000fe20000010000 */
[----:B-1----:R-:W-:Y:S01]  /*178b0*/  F2FP.BF16.F32.PACK_AB R7, R131, R24 ;  /* 0x000000188307723e */ /* 0x002fe200000010ff */
[----:B------:R-:W-:-:S02]  /*178c0*/  FADD.FTZ R23, R22, R23 ;  /* 0x0000001716177221 */ /* 0x000fc40000010000 */
[----:B------:R-:W-:Y:S02]  /*178d0*/  FADD.FTZ R167, R167, R178 ;  /* 0x000000b2a7a77221 */ /* 0x000fe40000010000 */
[----:B------:R-:W-:Y:S02]  /*178e0*/  FADD.FTZ R24, R24, R23 ;  /* 0x0000001718187221 */ /* 0x000fe40000010000 */
[----:B------:R-:W-:Y:S01]  /*178f0*/  HMMA.16816.F32.BF16 R112, R4, R8, R112 ;  /* 0x000000080470723c */ /* 0x000fe20000041870 */
[----:B------:R-:W-:Y:S01]  /*17900*/  FADD.FTZ R171, R20, R167 ;  /* 0x000000a714ab7221 */ /* 0x000fe20000010000 */
[----:B------:R-:W-:-:S06]  /*17910*/  FADD.FTZ R172, R131, R24 ;  /* 0x0000001883ac7221 */ /* 0x000fcc0000010000 */
[C---:B------:R-:W-:Y:S01]  /*17920*/  HMMA.16816.F32.BF16 R108, R4.reuse, R10, R108 ;  /* 0x0000000a046c723c */ /* 0x040fe2000004186c */
[----:B------:R-:W1:Y:S07]  /*17930*/  LDSM.16.MT88.4 R8, [R0+0x3c00] ;  /* 0x003c00000008783b */ /* 0x000e6e0000004200 */
[C---:B--2---:R-:W-:Y:S08]  /*17940*/  HMMA.16816.F32.BF16 R104, R4.reuse, R16, R104 ;  /* 0x000000100468723c */ /* 0x044ff00000041868 */
[C---:B------:R-:W-:Y:S01]  /*17950*/  HMMA.16816.F32.BF16 R100, R4.reuse, R18, R100 ;  /* 0x000000120464723c */ /* 0x040fe20000041864 */
[----:B------:R-:W2:Y:S07]  /*17960*/  LDSM.16.MT88.4 R16, [R122+0xec00] ;  /* 0x00ec00007a10783b */ /* 0x000eae0000004200 */
[C---:B-----5:R-:W-:Y:S08]  /*17970*/  HMMA.16816.F32.BF16 R96, R4.reuse, R12, R96 ;  /* 0x0000000c0460723c */ /* 0x060ff00000041860 */
[C---:B------:R-:W-:Y:S01]  /*17980*/  HMMA.16816.F32.BF16 R92, R4.reuse, R14, R92 ;  /* 0x0000000e045c723c */ /* 0x040fe2000004185c */
[----:B------:R3:W4:Y:S07]  /*17990*/  LDSM.16.MT88.4 R12, [R0+0x5c00] ;  /* 0x005c0000000c783b */ /* 0x00072e0000004200 */
[C---:B-1----:R-:W-:Y:S08]  /*179a0*/  HMMA.16816.F32.BF16 R88, R4.reuse, R8, R88 ;  /* 0x000000080458723c */ /* 0x042ff00000041858 */
[----:B------:R-:W-:Y:S01]  /*179b0*/  HMMA.16816.F32.BF16 R84, R4, R10, R84 ;  /* 0x0000000a0454723c */ /* 0x000fe20000041854 */
[----:B---3--:R-:W-:-:S07]  /*179c0*/  MOV R0, R3 ;  /* 0x0000000300007202 */ /* 0x008fce0000000f00 */
[C---:B--2---:R-:W-:Y:S08]  /*179d0*/  HMMA.16816.F32.BF16 R80, R4.reuse, R16, R80 ;  /* 0x000000100450723c */ /* 0x044ff00000041850 */
[C---:B------:R-:W-:Y:S08]  /*179e0*/  HMMA.16816.F32.BF16 R76, R4.reuse, R18, R76 ;  /* 0x00000012044c723c */ /* 0x040ff0000004184c */
[C---:B----4-:R-:W-:Y:S08]  /*179f0*/  HMMA.16816.F32.BF16 R72, R4.reuse, R12, R72 ;  /* 0x0000000c0448723c */ /* 0x050ff00000041848 */
[----:B------:R-:W-:-:S15]  /*17a00*/  HMMA.16816.F32.BF16 R68, R4, R14, R68 ;  /* 0x0000000e0444723c */ /* 0x000fde0000041844 */
[----:B------:R-:W-:-:S05]  /*17a10*/  NOP ;  /* 0x0000000000007918 */ /* 0x000fca0000000000 */
.L_x_901:
[----:B------:R-:W-:-:S13]  /*17a20*/  ISETP.GE.AND P0, PT, R168, RZ, PT ;  /* 0x000000ffa800720c */ /* 0x000fda0003f06270 */
[----:B------:R-:W-:Y:S05]  /*17a30*/  @!P0 BRA `(.L_x_907) ;  /* 0x0000004000bc8947 */ /* 0x000fea0003800000 */
[----:B------:R-:W-:Y:S01]  /*17a40*/  UISETP.NE.U32.AND UP0, UPT, UR12, URZ, UPT ;  /* 0x000000ff0c00728c */ /* 0x000fe2000bf05070 */
[C---:B------:R-:W-:Y:S01]  /*17a50*/  LEA R169, R168.reuse, 0x80, 0x7 ;  /* 0x00000080a8a97811 */ /* 0x040fe200078e38ff */
[----:B------:R-:W-:Y:S01]  /*17a60*/  IMAD.MOV.U32 R3, RZ, RZ, R0 ;  /* 0x000000ffff037224 */ /* 0x000fe200078e0000 */
[----:B------:R-:W-:Y:S01]  /*17a70*/  MOV R121, R2 ;  /* 0x0000000200797202 */ /* 0x000fe20000000f00 */
[----:B------:R-:W-:Y:S01]  /*17a80*/  UISETP.NE.AND.EX UP0, UPT, UR13, URZ, UPT, UP0 ;  /* 0x000000ff0d00728c */ /* 0x000fe2000bf05300 */
[----:B------:R-:W-:Y:S01]  /*17a90*/  VIADD R168, R168, 0x1 ;  /* 0x00000001a8a87836 */ /* 0x000fe20000000000 */
[----:B------:R-:W-:Y:S01]  /*17aa0*/  IADD3 R166, PT, PT, R122, 0x9020, RZ ;  /* 0x000090207aa67810 */ /* 0x000fe20007ffe0ff */
[----:B------:R-:W-:Y:S01]  /*17ab0*/  IMAD.MOV.U32 R167, RZ, RZ, RZ ;  /* 0x000000ffffa77224 */ /* 0x000fe200078e00ff */
[----:B------:R-:W1:Y:S02]  /*17ac0*/  LDCU UR12, c[0x0][0x440] ;  /* 0x00008800ff0c77ac */ /* 0x000e640008000800 */
[----:B------:R-:W-:Y:S01]  /*17ad0*/  PLOP3.LUT P6, PT, PT, PT, UP0, 0x80, 0x8 ;  /* 0x000000000008781c */ /* 0x000fe20003fcf008 */
[----:B------:R-:W2:Y:S01]  /*17ae0*/  LDCU UR5, c[0x0][0x50c] ;  /* 0x0000a180ff0577ac */ /* 0x000ea20008000800 */
[----:B------:R-:W3:Y:S01]  /*17af0*/  LDCU UR4, c[0x0][0x45c] ;  /* 0x00008b80ff0477ac */ /* 0x000ee20008000800 */
[----:B------:R-:W4:Y:S01]  /*17b00*/  LDCU.64 UR8, c[0x0][0x3a0] ;  /* 0x00007400ff0877ac */ /* 0x000f220008000a00 */
[----:B------:R-:W1:Y:S09]  /*17b10*/  LDCU.64 UR10, c[0x0][0x3a8] ;  /* 0x00007500ff0a77ac */ /* 0x000e720008000a00 */
.L_x_911:
        /* <DEDUP_REMOVED lines=16> */
[----:B------:R-:W-:Y:S02]  /*17c20*/  IABS R10, R169 ;  /* 0x000000a9000a7213 */ /* 0x000fe40000000000 */
        /* <DEDUP_REMOVED lines=39> */
[----:B------:R-:W-:Y:S02]  /*17ea0*/  LEA R14, P0, R13, R164, 0x2 ;  /* 0x000000a40d0e7211 */ /* 0x000fe400078010ff */
[-C--:B------:R-:W-:Y:S01]  /*17eb0*/  LEA.HI.X.SX32 R17, R11, R165.reuse, 0x2, P1 ;  /* 0x000000a50b117211 */ /* 0x080fe200008f16ff */
[C---:B------:R-:W-:Y:S01]  /*17ec0*/  IMAD.IADD R11, R13.reuse, 0x1, -R11 ;  /* 0x000000010d0b7824 */ /* 0x040fe200078e0a0b */
[----:B------:R-:W-:Y:S03]  /*17ed0*/  LEA.HI.X.SX32 R15, R13, R165, 0x2, P0 ;  /* 0x000000a50d0f7211 */ /* 0x000fe600000f16ff */
[----:B------:R-:W-:Y:S01]  /*17ee0*/  IMAD R11, R11, R6, -0x80 ;  /* 0xffffff800b0b7424 */ /* 0x000fe200078e0206 */
[----:B------:R-:W2:Y:S04]  /*17ef0*/  LDG.E R9, desc[UR6][R16.64] ;  /* 0x0000000610097981 */ /* 0x000ea8000c1e1900 */
[----:B------:R-:W2:Y:S01]  /*17f00*/  LDG.E R8, desc[UR6][R14.64] ;  /* 0x000000060e087981 */ /* 0x000ea2000c1e1900 */
[----:B------:R-:W-:Y:S05]  /*17f10*/  SHF.R.S32.HI R13, RZ, 0x1f, R11 ;  /* 0x0000001fff0d7819 */ /* 0x000fea000001140b */
[-C--:B-----5:R-:W-:Y:S02]  /*17f20*/  IMAD R6, R13, R4.reuse, RZ ;  /* 0x000000040d067224 */ /* 0x0a0fe400078e02ff */
[C---:B------:R-:W-:Y:S04]  /*17f30*/  IMAD.WIDE.U32 R12, R11.reuse, R4, RZ ;  /* 0x000000040b0c7225 */ /* 0x040fe800078e00ff */
[----:B------:R-:W-:Y:S05]  /*17f40*/  IMAD R6, R11, R5, R6 ;  /* 0x000000050b067224 */ /* 0x000fea00078e0206 */
[----:B------:R-:W-:Y:S01]  /*17f50*/  IADD3 R13, PT, PT, R13, R6, RZ ;  /* 0x000000060d0d7210 */ /* 0x000fe20007ffe0ff */
[----:B--2---:R-:W-:Y:S04]  /*17f60*/  IMAD.IADD R8, R9, 0x1, -R8 ;  /* 0x0000000109087824 */ /* 0x004fe800078e0a08 */
[----:B------:R-:W-:Y:S01]  /*17f70*/  IMAD.WIDE.U32 R12, R8, UR10, R12 ;  /* 0x0000000a080c7c25 */ /* 0x000fe2000f8e000c */
[----:B------:R-:W-:Y:S02]  /*17f80*/  SHF.R.S32.HI R5, RZ, 0x1f, R8 ;  /* 0x0000001fff057819 */ /* 0x000fe40000011408 */
[----:B------:R-:W-:Y:S03]  /*17f90*/  LEA R156, P0, R12, R2, 0x1 ;  /* 0x000000020c9c7211 */ /* 0x000fe600078008ff */
[----:B------:R-:W-:Y:S04]  /*17fa0*/  IMAD R5, R5, UR10, RZ ;  /* 0x0000000a05057c24 */ /* 0x000fe8000f8e02ff */
[----:B------:R-:W-:Y:S04]  /*17fb0*/  IMAD R5, R8, UR11, R5 ;  /* 0x0000000b08057c24 */ /* 0x000fe8000f8e0205 */
[----:B------:R-:W-:Y:S05]  /*17fc0*/  IMAD.IADD R5, R13, 0x1, R5 ;  /* 0x000000010d057824 */ /* 0x000fea00078e0205 */
[----:B------:R-:W-:Y:S07]  /*17fd0*/  LEA.HI.X R157, R12, R0, R5, 0x1, P0 ;  /* 0x000000000c9d7211 */ /* 0x000fee00000f0c05 */
.L_x_908:
        /* <DEDUP_REMOVED lines=13> */
[C---:B------:R-:W-:Y:S05]  /*180b0*/  IADD3.X R7, PT, PT, R4.reuse, R157, RZ, P0, !PT ;  /* 0x0000009d04077210 */ /* 0x040fea00007fe4ff */
[----:B------:R-:W-:Y:S01]  /*180c0*/  @P4 STS.128 [R163+0xb000], RZ ;  /* 0x00b000ffa3004388 */ /* 0x000fe20000000c00 */
[C---:B------:R-:W-:Y:S05]  /*180d0*/  IADD3 R8, P1, PT, R5.reuse, R6, RZ ;  /* 0x0000000605087210 */ /* 0x040fea0007f3e0ff */
[----:B------:R-:W-:Y:S01]  /*180e0*/  @!PT LDS RZ, [RZ] ;  /* 0x00000000fffff984 */ /* 0x000fe20000000800 */
[----:B------:R-:W-:Y:S01]  /*180f0*/  @!PT LDS RZ, [RZ] ;  /* 0x00000000fffff984 */ /* 0x000fe20000000800 */
[----:B------:R-:W-:Y:S01]  /*18100*/  @!PT LDS RZ, [RZ] ;  /* 0x00000000fffff984 */ /* 0x000fe20000000800 */
[----:B------:R-:W-:Y:S01]  /*18110*/  @!P3 LDGSTS.E.BYPASS.LTC128B.128 [R163+0xd000], desc[UR6][R156.64+0x80] ;  /* 0x0d0000809ca3bfae */ /* 0x000fe2000b981a06 */
[----:B------:R-:W-:Y:S02]  /*18120*/  IADD3.X R9, PT, PT, R4, R7, RZ, P1, !PT ;  /* 0x0000000704097210 */ /* 0x000fe40000ffe4ff */
[----:B------:R-:W-:Y:S03]  /*18130*/  IADD3 R10, P0, PT, R5, R8, RZ ;  /* 0x00000008050a7210 */ /* 0x000fe60007f1e0ff */
[----:B------:R-:W-:Y:S01]  /*18140*/  @P3 STS.128 [R163+0xd000], RZ ;  /* 0x00d000ffa3003388 */ /* 0x000fe20000000c00 */
[----:B------:R-:W-:Y:S02]  /*18150*/  ISETP.NE.AND P1, PT, R168, 0x1, PT ;  /* 0x00000001a800780c */ /* 0x000fe40003f25270 */
[----:B------:R-:W-:Y:S03]  /*18160*/  IADD3.X R11, PT, PT, R4, R9, RZ, P0, !PT ;  /* 0x00000009040b7210 */ /* 0x000fe600007fe4ff */
[----:B------:R-:W-:Y:S01]  /*18170*/  @!PT LDS RZ, [RZ] ;  /* 0x00000000fffff984 */ /* 0x000fe20000000800 */
[----:B------:R-:W-:Y:S01]  /*18180*/  @!PT LDS RZ, [RZ] ;  /* 0x00000000fffff984 */ /* 0x000fe20000000800 */
[----:B------:R-:W-:Y:S01]  /*18190*/  @!PT LDS RZ, [RZ] ;  /* 0x00000000fffff984 */ /* 0x000fe20000000800 */
[----:B------:R-:W-:Y:S01]  /*181a0*/  @!P5 LDGSTS.E.BYPASS.LTC128B.128 [R163+0x9800], desc[UR6][R6.64] ;  /* 0x0980000006a3dfae */ /* 0x000fe2000b981a06 */
[----:B------:R-:W-:Y:S02]  /*181b0*/  LOP3.LUT P0, RZ, R120, 0x4, RZ, 0xc0, !PT ;  /* 0x0000000478ff7812 */ /* 0x000fe4000780c0ff */
[----:B------:R-:W-:Y:S03]  /*181c0*/  MOV R4, 0x20 ;  /* 0x0000002000047802 */ /* 0x000fe60000000f00 */
[----:B------:R-:W-:Y:S01]  /*181d0*/  @P5 STS.128 [R163+0x9800], RZ ;  /* 0x009800ffa3005388 */ /* 0x000fe20000000c00 */
[----:B------:R-:W-:Y:S05]  /*181e0*/  SEL R4, R4, 0xffffffe0, !P0 ;  /* 0xffffffe004047807 */ /* 0x000fea0004000000 */
[----:B------:R-:W-:Y:S01]  /*181f0*/  @!PT LDS RZ, [RZ] ;  /* 0x00000000fffff984 */ /* 0x000fe20000000800 */
[----:B------:R-:W-:Y:S01]  /*18200*/  @!PT LDS RZ, [RZ] ;  /* 0x00000000fffff984 */ /* 0x000fe20000000800 */
[----:B------:R-:W-:Y:S01]  /*18210*/  @!PT LDS RZ, [RZ] ;  /* 0x00000000fffff984 */ /* 0x000fe20000000800 */
[----:B------:R-:W-:Y:S01]  /*18220*/  @!P4 LDGSTS.E.BYPASS.LTC128B.128 [R163+0xb800], desc[UR6][R6.64+0x40] ;  /* 0x0b80004006a3cfae */ /* 0x000fe2000b981a06 */
[-C--:B------:R-:W-:Y:S05]  /*18230*/  IADD3 R2, PT, PT, R152, R4.reuse, RZ ;  /* 0x0000000498027210 */ /* 0x080fea0007ffe0ff */
[----:B------:R-:W-:Y:S01]  /*18240*/  @P4 STS.128 [R163+0xb800], RZ ;  /* 0x00b800ffa3004388 */ /* 0x000fe20000000c00 */
[----:B------:R-:W-:Y:S05]  /*18250*/  IADD3 R0, PT, PT, R123, R4, RZ ;  /* 0x000000047b007210 */ /* 0x000fea0007ffe0ff */
[----:B------:R-:W-:Y:S01]  /*18260*/  @!PT LDS RZ, [RZ] ;  /* 0x00000000fffff984 */ /* 0x000fe20000000800 */
[----:B------:R-:W-:Y:S01]  /*18270*/  @!PT LDS RZ, [RZ] ;  /* 0x00000000fffff984 */ /* 0x000fe20000000800 */
[----:B------:R-:W-:Y:S01]  /*18280*/  @!PT LDS RZ, [RZ] ;  /* 0x00000000fffff984 */ /* 0x000fe20000000800 */
[----:B------:R1:W-:Y:S06]  /*18290*/  @!P3 LDGSTS.E.BYPASS.LTC128B.128 [R163+0xd800], desc[UR6][R6.64+0x80] ;  /* 0x0d80008006a3bfae */ /* 0x0003ec000b981a06 */
        /* <DEDUP_REMOVED lines=32> */
[----:B------:R-:W1:Y:S06]  /*184a0*/  LDSM.16.M88.4 R128, [R123+0x3000] ;  /* 0x003000007b80783b */ /* 0x000e6c0000000200 */
[----:B------:R-:W2:Y:S06]  /*184b0*/  LDSM.16.M88.4 R132, [R123+0x3400] ;  /* 0x003400007b84783b */ /* 0x000eac0000000200 */
[----:B------:R-:W3:Y:S06]  /*184c0*/  LDSM.16.M88.4 R136, [R123+0x3800] ;  /* 0x003800007b88783b */ /* 0x000eec0000000200 */
[----:B------:R-:W0:Y:S06]  /*184d0*/  LDGDEPBAR ;  /* 0x00000000000079af */ /* 0x000e2c0000000000 */
[----:B------:R-:W4:Y:S06]  /*184e0*/  LDSM.16.M88.4 R140, [R123+0x3c00] ;  /* 0x003c00007b8c783b */ /* 0x000f2c0000000200 */
[----:B------:R-:W4:Y:S06]  /*184f0*/  LDSM.16.M88.4 R40, [R123+0x4000] ;  /* 0x004000007b28783b */ /* 0x000f2c0000000200 */
[----:B------:R-:W4:Y:S01]  /*18500*/  LDSM.16.M88.4 R48, [R123+0x4400] ;  /* 0x004400007b30783b */ /* 0x000f220000000200 */
[C---:B-1----:R-:W-:Y:S05]  /*18510*/  HMMA.16816.F32.BF16 R4, R124.reuse, R128, RZ ;  /* 0x000000807c04723c */ /* 0x042fea00000418ff */
[----:B------:R-:W1:Y:S06]  /*18520*/  LDSM.16.M88.4 R56, [R123+0x4800] ;  /* 0x004800007b38783b */ /* 0x000e6c0000000200 */
[----:B------:R-:W1:Y:S01]  /*18530*/  LDSM.16.M88.4 R64, [R123+0x4c00] ;  /* 0x004c00007b40783b */ /* 0x000e620000000200 */
[C---:B-----5:R-:W-:Y:S05]  /*18540*/  HMMA.16816.F32.BF16 R8, R124.reuse, R130, RZ ;  /* 0x000000827c08723c */ /* 0x060fea00000418ff */
[----:B------:R-:W-:Y:S03]  /*18550*/  LDSM.16.M88.4 R144, [R2] ;  /* 0x000000000290783b */ /* 0x000fe60000000200 */
[C---:B--2---:R-:W-:Y:S03]  /*18560*/  HMMA.16816.F32.BF16 R12, R124.reuse, R132, RZ ;  /* 0x000000847c0c723c */ /* 0x044fe600000418ff */
[----:B------:R-:W2:Y:S05]  /*18570*/  LDSM.16.M88.4 R148, [R0+0x3000] ;  /* 0x003000000094783b */ /* 0x000eaa0000000200 */
[C---:B------:R-:W-:Y:S01]  /*18580*/  HMMA.16816.F32.BF16 R16, R124.reuse, R134, RZ ;  /* 0x000000867c10723c */ /* 0x040fe200000418ff */
[----:B------:R-:W5:Y:S06]  /*18590*/  LDSM.16.M88.4 R128, [R0+0x3400] ;  /* 0x003400000080783b */ /* 0x000f6c0000000200 */
[----:B------:R-:W-:Y:S01]  /*185a0*/  LDSM.16.M88.4 R132, [R0+0x3c00] ;  /* 0x003c00000084783b */ /* 0x000fe20000000200 */
        /* <DEDUP_REMOVED lines=10> */
[C---:B-1----:R-:W-:Y:S08]  /*18650*/  HMMA.16816.F32.BF16 R52, R124.reuse, R56, RZ ;  /* 0x000000387c34723c */ /* 0x042ff000000418ff */
[C---:B------:R-:W-:Y:S08]  /*18660*/  HMMA.16816.F32.BF16 R56, R124.reuse, R58, RZ ;  /* 0x0000003a7c38723c */ /* 0x040ff000000418ff */
[C---:B------:R-:W-:Y:S08]  /*18670*/  HMMA.16816.F32.BF16 R60, R124.reuse, R64, RZ ;  /* 0x000000407c3c723c */ /* 0x040ff000000418ff */
[----:B------:R-:W-:Y:S01]  /*18680*/  HMMA.16816.F32.BF16 R64, R124, R66, RZ ;  /* 0x000000427c40723c */ /* 0x000fe200000418ff */
[----:B------:R-:W1:Y:S07]  /*18690*/  LDSM.16.M88.4 R124, [R0+0x3800] ;  /* 0x00380000007c783b */ /* 0x000e6e0000000200 */
[C---:B--2---:R-:W-:Y:S08]  /*186a0*/  HMMA.16816.F32.BF16 R4, R144.reuse, R148, R4 ;  /* 0x000000949004723c */ /* 0x044ff00000041804 */
[C---:B------:R-:W-:Y:S08]  /*186b0*/  HMMA.16816.F32.BF16 R8, R144.reuse, R150, R8 ;  /* 0x000000969008723c */ /* 0x040ff00000041808 */
[C---:B-----5:R-:W-:Y:S08]  /*186c0*/  HMMA.16816.F32.BF16 R12, R144.reuse, R128, R12 ;  /* 0x00000080900c723c */ /* 0x060ff0000004180c */
        /* <DEDUP_REMOVED lines=94> */
[C---:B------:R-:W-:Y:S11]  /*18cb0*/  HMMA.16816.F32.BF16 R8, R128.reuse, R134, R8 ;  /* 0x000000868008723c */ /* 0x040ff60000041808 */
[----:B------:R-:W-:Y:S01]  /*18cc0*/  FMUL.FTZ R186, R4, UR5 ;  /* 0x0000000504ba7c20 */ /* 0x000fe20008410000 */
[----:B------:R-:W-:Y:S01]  /*18cd0*/  FMUL.FTZ R144, R5, UR5 ;  /* 0x0000000505907c20 */ /* 0x000fe20008410000 */
[----:B------:R-:W-:Y:S01]  /*18ce0*/  FMUL.FTZ R251, R6, UR5 ;  /* 0x0000000506fb7c20 */ /* 0x000fe20008410000 */
[----:B------:R-:W-:Y:S02]  /*18cf0*/  FMUL.FTZ R249, R7, UR5 ;  /* 0x0000000507f97c20 */ /* 0x000fe40008410000 */
[----:B------:R-:W1:Y:S01]  /*18d00*/  MUFU.TANH R133, R144 ;  /* 0x0000009000857308 */ /* 0x000e620000002400 */
[----:B------:R-:W3:Y:S02]  /*18d10*/  LDSM.16.M88.4 R4, [R0+0x7800] ;  /* 0x007800000004783b */ /* 0x000ee40000000200 */
[----:B------:R-:W-:Y:S01]  /*18d20*/  FMUL.FTZ R9, R9, UR5 ;  /* 0x0000000509097c20 */ /* 0x000fe20008410000 */
[----:B------:R-:W-:Y:S01]  /*18d30*/  FMUL.FTZ R10, R10, UR5 ;  /* 0x000000050a0a7c20 */ /* 0x000fe20008410000 */
[----:B------:R-:W-:Y:S01]  /*18d40*/  FMUL.FTZ R11, R11, UR5 ;  /* 0x000000050b0b7c20 */ /* 0x000fe20008410000 */
[----:B------:R-:W-:Y:S04]  /*18d50*/  FMUL.FTZ R2, R8, UR5 ;  /* 0x0000000508027c20 */ /* 0x000fe80008410000 */
[----:B------:R-:W4:Y:S01]  /*18d60*/  MUFU.TANH R137, R9 ;  /* 0x0000000900897308 */ /* 0x000f220000002400 */
[C---:B--2---:R-:W-:Y:S09]  /*18d70*/  HMMA.16816.F32.BF16 R12, R128.reuse, R124, R12 ;  /* 0x0000007c800c723c */ /* 0x044ff2000004180c */
[----:B------:R-:W2:Y:S01]  /*18d80*/  MUFU.TANH R135, R10 ;  /* 0x0000000a00877308 */ /* 0x000ea20000002400 */
[C---:B------:R-:W-:Y:S09]  /*18d90*/  HMMA.16816.F32.BF16 R16, R128.reuse, R126, R16 ;  /* 0x0000007e8010723c */ /* 0x040ff20000041810 */
        /* <DEDUP_REMOVED lines=11> */
[----:B-----5:R-:W5:Y:S01]  /*18e50*/  LDSM.16.M88.4 R8, [R0+0x7c00] ;  /* 0x007c00000008783b */ /* 0x020f620000000200 */
[C---:B---3--:R-:W-:Y:S08]  /*18e60*/  HMMA.16816.F32.BF16 R20, R128.reuse, R4, R20 ;  /* 0x000000048014723c */ /* 0x048ff00000041814 */
[----:B------:R-:W3:Y:S01]  /*18e70*/  MUFU.TANH R249, R249 ;  /* 0x000000f900f97308 */ /* 0x000ee20000002400 */
[C---:B------:R-:W-:Y:S01]  /*18e80*/  HMMA.16816.F32.BF16 R24, R128.reuse, R6, R24 ;  /* 0x000000068018723c */ /* 0x040fe20000041818 */
[----:B------:R-:W4:Y:S08]  /*18e90*/  LDSM.16.M88.4 R4, [R0+0x8000] ;  /* 0x008000000004783b */ /* 0x000f300000000200 */
[----:B------:R-:W1:Y:S01]  /*18ea0*/  MUFU.TANH R139, R2 ;  /* 0x00000002008b7308 */ /* 0x000e620000002400 */
[----:B------:R-:W-:Y:S01]  /*18eb0*/  FMUL.FTZ R20, R20, UR5 ;  /* 0x0000000514147c20 */ /* 0x000fe20008410000 */
        /* <DEDUP_REMOVED lines=8> */
[----:B------:R-:W-:Y:S09]  /*18f40*/  FMUL.FTZ R27, R27, UR5 ;  /* 0x000000051b1b7c20 */ /* 0x000ff20008410000 */
[----:B------:R-:W1:Y:S01]  /*18f50*/  MUFU.TANH R243, R14 ;  /* 0x0000000e00f37308 */ /* 0x000e620000002400 */
[C---:B-----5:R-:W-:Y:S09]  /*18f60*/  HMMA.16816.F32.BF16 R28, R128.reuse, R8, R28 ;  /* 0x00000008801c723c */ /* 0x060ff2000004181c */
[----:B------:R-:W1:Y:S01]  /*18f70*/  MUFU.TANH R241, R15 ;  /* 0x0000000f00f17308 */ /* 0x000e620000002400 */
[C---:B------:R-:W-:Y:S01]  /*18f80*/  HMMA.16816.F32.BF16 R32, R128.reuse, R10, R32 ;  /* 0x0000000a8020723c */ /* 0x040fe20000041820 */
[----:B------:R-:W5:Y:S08]  /*18f90*/  LDSM.16.M88.4 R8, [R0+0x8400] ;  /* 0x008400000008783b */ /* 0x000f700000000200 */
[----:B------:R-:W1:Y:S01]  /*18fa0*/  MUFU.TANH R239, R239 ;  /* 0x000000ef00ef7308 */ /* 0x000e620000002400 */
[C---:B----4-:R-:W-:Y:S03]  /*18fb0*/  HMMA.16816.F32.BF16 R36, R128.reuse, R4, R36 ;  /* 0x000000048024723c */ /* 0x050fe60000041824 */
[----:B------:R-:W-:Y:S01]  /*18fc0*/  FMUL.FTZ R28, R28, UR5 ;  /* 0x000000051c1c7c20 */ /* 0x000fe20008410000 */
[----:B------:R-:W-:Y:S01]  /*18fd0*/  FMUL.FTZ R29, R29, UR5 ;  /* 0x000000051d1d7c20 */ /* 0x000fe20008410000 */
[----:B------:R-:W-:Y:S01]  /*18fe0*/  FMUL.FTZ R30, R30, UR5 ;  /* 0x000000051e1e7c20 */ /* 0x000fe20008410000 */
[----:B------:R-:W-:Y:S03]  /*18ff0*/  FMUL.FTZ R31, R31, UR5 ;  /* 0x000000051f1f7c20 */ /* 0x000fe60008410000 */
[----:B------:R-:W4:Y:S01]  /*19000*/  MUFU.TANH R237, R17 ;  /* 0x0000001100ed7308 */ /* 0x000f220000002400 */
[C---:B------:R-:W-:Y:S01]  /*19010*/  HMMA.16816.F32.BF16 R40, R128.reuse, R6, R40 ;  /* 0x000000068028723c */ /* 0x040fe20000041828 */
[----:B------:R-:W2:Y:S02]  /*19020*/  LDSM.16.M88.4 R4, [R0+0x8800] ;  /* 0x008800000004783b */ /* 0x000ea40000000200 */
[----:B------:R-:W-:Y:S01]  /*19030*/  FMUL.FTZ R209, R32, UR5 ;  /* 0x0000000520d17c20 */ /* 0x000fe20008410000 */
[----:B------:R-:W-:Y:S01]  /*19040*/  FMUL.FTZ R33, R33, UR5 ;  /* 0x0000000521217c20 */ /* 0x000fe20008410000 */
        /* <DEDUP_REMOVED lines=13> */
[C---:B-----5:R-:W-:Y:S09]  /*19120*/  HMMA.16816.F32.BF16 R44, R128.reuse, R8, R44 ;  /* 0x00000008802c723c */ /* 0x060ff2000004182c */
[----:B------:R-:W1:Y:S01]  /*19130*/  MUFU.TANH R229, R21 ;  /* 0x0000001500e57308 */ /* 0x000e620000002400 */
[C---:B------:R-:W-:Y:S01]  /*19140*/  HMMA.16816.F32.BF16 R48, R128.reuse, R10, R48 ;  /* 0x0000000a8030723c */ /* 0x040fe20000041830 */
[----:B------:R-:W5:Y:S01]  /*19150*/  LDSM.16.M88.4 R8, [R0+0x8c00] ;  /* 0x008c00000008783b */ /* 0x000f620000000200 */
[----:B------:R-:W-:Y:S07]  /*19160*/  DEPBAR.LE SB0, 0x0 ;  /* 0x000080000000791a */ /* 0x000fee0000000000 */
[----:B------:R-:W1:Y:S01]  /*19170*/  MUFU.TANH R227, R22 ;  /* 0x0000001600e37308 */ /* 0x000e620000002400 */
[----:B------:R-:W-:Y:S01]  /*19180*/  BAR.SYNC.DEFER_BLOCKING 0x0 ;  /* 0x0000000000007b1d */ /* 0x000fe20000010000 */
[C---:B--2---:R-:W-:Y:S05]  /*19190*/  HMMA.16816.F32.BF16 R52, R128.reuse, R4, R52 ;  /* 0x000000048034723c */ /* 0x044fea0000041834 */
[----:B------:R-:W-:Y:S03]  /*191a0*/  FMUL.FTZ R175, R44, UR5 ;  /* 0x000000052caf7c20 */ /* 0x000fe60008410000 */
[----:B------:R-:W2:Y:S01]  /*191b0*/  MUFU.TANH R223, R23 ;  /* 0x0000001700df7308 */ /* 0x000ea20000002400 */
[----:B------:R-:W-:Y:S01]  /*191c0*/  FMUL.FTZ R45, R45, UR5 ;  /* 0x000000052d2d7c20 */ /* 0x000fe20008410000 */
[C---:B------:R-:W-:Y:S03]  /*191d0*/  HMMA.16816.F32.BF16 R56, R128.reuse, R6, R56 ;  /* 0x000000068038723c */ /* 0x040fe60000041838 */
[----:B------:R-:W-:Y:S01]  /*191e0*/  FMUL.FTZ R179, R48, UR5 ;  /* 0x0000000530b37c20 */ /* 0x000fe20008410000 */
        /* <DEDUP_REMOVED lines=17> */
[----:B------:R5:W1:Y:S01]  /*19300*/  MUFU.TANH R150, R53 ;  /* 0x0000003500967308 */ /* 0x000a620000002400 */
[----:B------:R-:W-:Y:S09]  /*19310*/  HMMA.16816.F32.BF16 R64, R128, R10, R64 ;  /* 0x0000000a8040723c */ /* 0x000ff20000041840 */
[----:B------:R3:W1:Y:S01]  /*19320*/  MUFU.TANH R144, R54 ;  /* 0x0000003600907308 */ /* 0x0006620000002400 */
[----:B------:R-:W-:Y:S01]  /*19330*/  FMUL.FTZ R181, R60, UR5 ;  /* 0x000000053cb57c20 */ /* 0x000fe20008410000 */
[----:B------:R-:W-:Y:S08]  /*19340*/  FMUL.FTZ R61, R61, UR5 ;  /* 0x000000053d3d7c20 */ /* 0x000ff00008410000 */
[----:B------:R4:W1:Y:S01]  /*19350*/  MUFU.TANH R145, R55 ;  /* 0x0000003700917308 */ /* 0x0008620000002400 */
[----:B------:R-:W-:Y:S01]  /*19360*/  FMUL.FTZ R183, R64, UR5 ;  /* 0x0000000540b77c20 */ /* 0x000fe20008410000 */
[----:B-----5:R-:W-:Y:S08]  /*19370*/  FMUL.FTZ R53, R66, UR5 ;  /* 0x0000000542357c20 */ /* 0x020ff00008410000 */
[----:B------:R1:W1:Y:S01]  /*19380*/  MUFU.TANH R219, R26 ;  /* 0x0000001a00db7308 */ /* 0x0002620000002400 */
[----:B---3--:R-:W-:Y:S01]  /*19390*/  FMUL.FTZ R54, R63, UR5 ;  /* 0x000000053f367c20 */ /* 0x008fe20008410000 */
[----:B------:R-:W-:Y:S01]  /*193a0*/  FMUL.FTZ R52, R67, UR5 ;  /* 0x0000000543347c20 */ /* 0x000fe20008410000 */
[----:B------:R-:W-:Y:S07]  /*193b0*/  FMUL.FTZ R65, R65, UR5 ;  /* 0x0000000541417c20 */ /* 0x000fee0008410000 */
[----:B------:R3:W1:Y:S01]  /*193c0*/  MUFU.TANH R217, R27 ;  /* 0x0000001b00d97308 */ /* 0x0006620000002400 */
[----:B----4-:R-:W-:Y:S09]  /*193d0*/  FMUL.FTZ R55, R62, UR5 ;  /* 0x000000053e377c20 */ /* 0x010ff20008410000 */
[----:B------:R3:W4:Y:S10]  /*193e0*/  MUFU.TANH R215, R28 ;  /* 0x0000001c00d77308 */ /* 0x0007340000002400 */
[----:B------:R3:W1:Y:S10]  /*193f0*/  MUFU.TANH R213, R29 ;  /* 0x0000001d00d57308 */ /* 0x0006740000002400 */
[----:B------:R3:W1:Y:S10]  /*19400*/  MUFU.TANH R211, R30 ;  /* 0x0000001e00d37308 */ /* 0x0006740000002400 */
[----:B------:R3:W1:Y:S10]  /*19410*/  MUFU.TANH R207, R31 ;  /* 0x0000001f00cf7308 */ /* 0x0006740000002400 */
[----:B------:R-:W1:Y:S10]  /*19420*/  MUFU.TANH R209, R209 ;  /* 0x000000d100d17308 */ /* 0x000e740000002400 */
[----:B------:R3:W1:Y:S10]  /*19430*/  MUFU.TANH R201, R33 ;  /* 0x0000002100c97308 */ /* 0x0006740000002400 */
[----:B------:R3:W1:Y:S10]  /*19440*/  MUFU.TANH R203, R34 ;  /* 0x0000002200cb7308 */ /* 0x0006740000002400 */
[----:B------:R3:W1:Y:S10]  /*19450*/  MUFU.TANH R205, R35 ;  /* 0x0000002300cd7308 */ /* 0x0006740000002400 */
[----:B------:R3:W1:Y:S10]  /*19460*/  MUFU.TANH R199, R36 ;  /* 0x0000002400c77308 */ /* 0x0006740000002400 */
[----:B------:R3:W1:Y:S10]  /*19470*/  MUFU.TANH R193, R37 ;  /* 0x0000002500c17308 */ /* 0x0006740000002400 */
[----:B------:R3:W1:Y:S10]  /*19480*/  MUFU.TANH R197, R38 ;  /* 0x0000002600c57308 */ /* 0x0006740000002400 */
[----:B------:R3:W1:Y:S10]  /*19490*/  MUFU.TANH R191, R39 ;  /* 0x0000002700bf7308 */ /* 0x0006740000002400 */
[----:B------:R-:W1:Y:S10]  /*194a0*/  MUFU.TANH R195, R195 ;  /* 0x000000c300c37308 */ /* 0x000e740000002400 */
        /* <DEDUP_REMOVED lines=17> */
[----:B------:R-:W1:Y:S10]  /*195c0*/  MUFU.TANH R55, R55 ;  /* 0x0000003700377308 */ /* 0x000e740000002400 */
[----:B------:R-:W1:Y:S10]  /*195d0*/  MUFU.TANH R54, R54 ;  /* 0x0000003600367308 */ /* 0x000e740000002400 */
[----:B------:R-:W1:Y:S10]  /*195e0*/  MUFU.TANH R183, R183 ;  /* 0x000000b700b77308 */ /* 0x000e740000002400 */
[----:B------:R3:W1:Y:S10]  /*195f0*/  MUFU.TANH R184, R65 ;  /* 0x0000004100b87308 */ /* 0x0006740000002400 */
        /* <DEDUP_REMOVED lines=9> */
[----:B------:R-:W-:Y:S05]  /*19690*/  @!P6 IMAD.MOV.U32 R2, RZ, RZ, RZ ;  /* 0x000000ffff02e224 */ /* 0x000fea00078e00ff */
[----:B------:R-:W-:Y:S01]  /*196a0*/  @!P6 IADD3 R2, P1, PT, RZ, -R2, RZ ;  /* 0x80000002ff02e210 */ /* 0x000fe20007f3e0ff */
[----:B--2---:R-:W-:Y:S04]  /*196b0*/  @!P6 IMAD.SHL.U32 R0, R4, 0x80, RZ ;  /* 0x000000800400e824 */ /* 0x004fe800078e00ff */
[----:B------:R-:W-:Y:S05]  /*196c0*/  @!P6 IMAD.X R0, RZ, RZ, ~R0, P1 ;  /* 0x000000ffff00e224 */ /* 0x000fea00008e0e00 */
[----:B------:R-:W-:Y:S04]  /*196d0*/  @!P6 SHF.R.S64 R5, R2, 0x1f, R0 ;  /* 0x0000001f0205e819 */ /* 0x000fe80000001000 */
[----:B------:R-:W-:Y:S04]  /*196e0*/  @!P6 IADD3 R154, P1, PT, R5, R154, RZ ;  /* 0x0000009a059ae210 */ /* 0x000fe80007f3e0ff */
[----:B------:R-:W-:Y:S01]  /*196f0*/  @!P6 LEA.HI.X.SX32 R153, R0, R153, 0x1, P1 ;  /* 0x000000990099e211 */ /* 0x000fe200008f0eff */
[----:B---3--:R-:W-:Y:S08]  /*19700*/  @!P6 BRA `(.L_x_910) ;  /* 0x0000000000f8e947 */ /* 0x008ff00003800000 */
[C---:B------:R-:W-:Y:S01]  /*19710*/  VIADD R13, R169.reuse, 0xffffff00 ;  /* 0xffffff00a90d7836 */ /* 0x040fe20000000000 */
[----:B------:R-:W2:Y:S01]  /*19720*/  LDC R0, c[0x0][0x4f0] ;  /* 0x00013c00ff007b82 */ /* 0x000ea20000000800 */
[----:B------:R-:W-:Y:S04]  /*19730*/  IADD3 R5, PT, PT, R169, -0x80, RZ ;  /* 0xffffff80a9057810 */ /* 0x000fe80007ffe0ff */
[----:B------:R-:W-:Y:S02]  /*19740*/  IABS R6, R5 ;  /* 0x0000000500067213 */ /* 0x000fe40000000000 */
[-C--:B--2---:R-:W-:Y:S02]  /*19750*/  IABS R2, R0.reuse ;  /* 0x0000000000027213 */ /* 0x084fe40000000000 */
[-C--:B------:R-:W-:Y:S02]  /*19760*/  LOP3.LUT R5, R5, R0.reuse, RZ, 0x3c, !PT ;  /* 0x0000000005057212 */ /* 0x080fe400078e3cff */
[----:B------:R-:W2:Y:S10]  /*19770*/  I2F.RP R10, R2 ;  /* 0x00000002000a7306 */ /* 0x000eb40000209400 */
[----:B--2---:R-:W2:Y:S02]  /*19780*/  MUFU.RCP R4, R10 ;  /* 0x0000000a00047308 */ /* 0x004ea40000001000 */
[----:B--2---:R-:W-:Y:S01]  /*19790*/  VIADD R8, R4, 0xffffffe ;  /* 0x0ffffffe04087836 */ /* 0x004fe20000000000 */
[----:B------:R-:W-:Y:S02]  /*197a0*/  IABS R4, R13 ;  /* 0x0000000d00047213 */ /* 0x000fe40000000000 */
[----:B------:R-:W-:Y:S05]  /*197b0*/  LOP3.LUT R13, R13, R0, RZ, 0x3c, !PT ;  /* 0x000000000d0d7212 */ /* 0x000fea00078e3cff */
[----:B------:R-:W2:Y:S02]  /*197c0*/  F2I.FTZ.U32.TRUNC.NTZ R9, R8 ;  /* 0x0000000800097305 */ /* 0x000ea4000021f000 */
[--C-:B--2---:R-:W-:Y:S02]  /*197d0*/  IMAD.MOV R11, RZ, RZ, -R9.reuse ;  /* 0x000000ffff0b7224 */ /* 0x104fe400078e0a09 */
[----:B------:R-:W-:Y:S02]  /*197e0*/  IMAD.MOV.U32 R8, RZ, RZ, RZ ;  /* 0x000000ffff087224 */ /* 0x000fe400078e00ff */
[----:B------:R-:W-:Y:S04]  /*197f0*/  IMAD R11, R11, R2, RZ ;  /* 0x000000020b0b7224 */ /* 0x000fe800078e02ff */
[----:B------:R-:W-:Y:S06]  /*19800*/  IMAD.HI.U32 R9, R9, R11, R8 ;  /* 0x0000000b09097227 */ /* 0x000fec00078e0008 */
[C---:B------:R-:W-:Y:S04]  /*19810*/  IMAD.HI.U32 R10, R9.reuse, R6, RZ ;  /* 0x00000006090a7227 */ /* 0x040fe800078e00ff */
[----:B------:R-:W-:Y:S01]  /*19820*/  IMAD.HI.U32 R8, R9, R4, RZ ;  /* 0x0000000409087227 */ /* 0x000fe200078e00ff */
[----:B------:R-:W-:Y:S03]  /*19830*/  IADD3 R11, PT, PT, -R10, RZ, RZ ;  /* 0x000000ff0a0b7210 */ /* 0x000fe60007ffe1ff */
[----:B------:R-:W-:Y:S02]  /*19840*/  IMAD.MOV R9, RZ, RZ, -R8 ;  /* 0x000000ffff097224 */ /* 0x000fe400078e0a08 */
[C---:B------:R-:W-:Y:S02]  /*19850*/  IMAD R6, R2.reuse, R11, R6 ;  /* 0x0000000b02067224 */ /* 0x040fe400078e0206 */
[C---:B------:R-:W-:Y:S01]  /*19860*/  IMAD R4, R2.reuse, R9, R4 ;  /* 0x0000000902047224 */ /* 0x040fe200078e0204 */
[----:B------:R-:W-:Y:S02]  /*19870*/  LOP3.LUT R9, RZ, R0, RZ, 0x33, !PT ;  /* 0x00000000ff097212 */ /* 0x000fe400078e33ff */
[C---:B------:R-:W-:Y:S02]  /*19880*/  ISETP.GT.U32.AND P2, PT, R2.reuse, R6, PT ;  /* 0x000000060200720c */ /* 0x040fe40003f44070 */
[----:B------:R-:W-:Y:S11]  /*19890*/  ISETP.GT.U32.AND P1, PT, R2, R4, PT ;  /* 0x000000040200720c */ /* 0x000ff60003f24070 */
[--C-:B------:R-:W-:Y:S02]  /*198a0*/  @!P2 IMAD.IADD R6, R6, 0x1, -R2.reuse ;  /* 0x000000010606a824 */ /* 0x100fe400078e0a02 */
[----:B------:R-:W-:Y:S01]  /*198b0*/  @!P1 IADD3 R8, PT, PT, R8, 0x1, RZ ;  /* 0x0000000108089810 */ /* 0x000fe20007ffe0ff */
[----:B------:R-:W-:Y:S02]  /*198c0*/  @!P1 IMAD.IADD R4, R4, 0x1, -R2 ;  /* 0x0000000104049824 */ /* 0x000fe400078e0a02 */
[----:B------:R-:W-:Y:S01]  /*198d0*/  @!P2 VIADD R10, R10, 0x1 ;  /* 0x000000010a0aa836 */ /* 0x000fe20000000000 */
[-C--:B------:R-:W-:Y:S02]  /*198e0*/  ISETP.GE.U32.AND P2, PT, R6, R2.reuse, PT ;  /* 0x000000020600720c */ /* 0x080fe40003f46070 */
[----:B------:R-:W-:Y:S11]  /*198f0*/  ISETP.GE.U32.AND P1, PT, R4, R2, PT ;  /* 0x000000020400720c */ /* 0x000ff60003f26070 */
[----:B------:R-:W-:Y:S02]  /*19900*/  @P2 IADD3 R10, PT, PT, R10, 0x1, RZ ;  /* 0x000000010a0a2810 */ /* 0x000fe40007ffe0ff */
[----:B------:R-:W-:Y:S01]  /*19910*/  ISETP.GE.AND P2, PT, R5, RZ, PT ;  /* 0x000000ff0500720c */ /* 0x000fe20003f46270 */
[----:B------:R-:W-:Y:S01]  /*19920*/  @P1 VIADD R8, R8, 0x1 ;  /* 0x0000000108081836 */ /* 0x000fe20000000000 */
[----:B------:R-:W-:Y:S01]  /*19930*/  ISETP.GE.AND P1, PT, R13, RZ, PT ;  /* 0x000000ff0d00720c */ /* 0x000fe20003f26270 */
[----:B------:R-:W2:Y:S10]  /*19940*/  LDC.64 R4, c[0x0][0x3b8] ;  /* 0x0000ee00ff047b82 */ /* 0x000eb40000000a00 */
[----:B------:R-:W-:Y:S02]  /*19950*/  @!P2 IMAD.MOV R10, RZ, RZ, -R10 ;  /* 0x000000ffff0aa224 */ /* 0x000fe400078e0a0a */
[----:B------:R-:W-:Y:S01]  /*19960*/  @!P1 IMAD.MOV R8, RZ, RZ, -R8 ;  /* 0x000000ffff089224 */ /* 0x000fe200078e0a08 */
[----:B------:R-:W-:Y:S04]  /*19970*/  ISETP.NE.AND P1, PT, R0, RZ, PT ;  /* 0x000000ff0000720c */ /* 0x000fe80003f25270 */
[C---:B------:R-:W-:Y:S02]  /*19980*/  SEL R13, R9.reuse, R8, !P1 ;  /* 0x00000008090d7207 */ /* 0x040fe40004800000 */
[----:B------:R-:W-:Y:S02]  /*19990*/  SEL R9, R9, R10, !P1 ;  /* 0x0000000a09097207 */ /* 0x000fe40004800000 */
[-C--:B------:R-:W-:Y:S02]  /*199a0*/  LEA R16, P2, R13, R164.reuse, 0x2 ;  /* 0x000000a40d107211 */ /* 0x080fe400078410ff */
[----:B------:R-:W-:Y:S02]  /*199b0*/  LEA R14, P1, R9, R164, 0x2 ;  /* 0x000000a4090e7211 */ /* 0x000fe400078210ff */
[-C--:B------:R-:W-:Y:S02]  /*199c0*/  LEA.HI.X.SX32 R17, R13, R165.reuse, 0x2, P2 ;  /* 0x000000a50d117211 */ /* 0x080fe400010f16ff */
[C---:B------:R-:W-:Y:S02]  /*199d0*/  LEA.HI.X.SX32 R15, R9.reuse, R165, 0x2, P1 ;  /* 0x000000a5090f7211 */ /* 0x040fe400008f16ff */
[----:B------:R-:W-:Y:S01]  /*199e0*/  IADD3 R9, PT, PT, R9, -R13, RZ ;  /* 0x8000000d09097210 */ /* 0x000fe20007ffe0ff */
[----:B------:R-:W3:Y:S04]  /*199f0*/  LDG.E R11, desc[UR6][R16.64] ;  /* 0x00000006100b7981 */ /* 0x000ee8000c1e1900 */
[----:B------:R-:W-:Y:S01]  /*19a00*/  IMAD R9, R9, R0, -0x80 ;  /* 0xffffff8009097424 */ /* 0x000fe200078e0200 */
[----:B------:R-:W3:Y:S04]  /*19a10*/  LDG.E R2, desc[UR6][R14.64] ;  /* 0x000000060e027981 */ /* 0x000ee8000c1e1900 */
[----:B------:R-:W-:Y:S05]  /*19a20*/  SHF.R.S32.HI R13, RZ, 0x1f, R9 ;  /* 0x0000001fff0d7819 */ /* 0x000fea0000011409 */
[-C--:B--2---:R-:W-:Y:S02]  /*19a30*/  IMAD R0, R13, R4.reuse, RZ ;  /* 0x000000040d007224 */ /* 0x084fe400078e02ff */
[C---:B------:R-:W-:Y:S04]  /*19a40*/  IMAD.WIDE.U32 R12, R9.reuse, R4, RZ ;  /* 0x00000004090c7225 */ /* 0x040fe800078e00ff */
[----:B------:R-:W-:Y:S04]  /*19a50*/  IMAD R0, R9, R5, R0 ;  /* 0x0000000509007224 */ /* 0x000fe800078e0200 */
[----:B------:R-:W-:Y:S02]  /*19a60*/  IMAD.IADD R13, R13, 0x1, R0 ;  /* 0x000000010d0d7824 */ /* 0x000fe400078e0200 */
[----:B---3--:R-:W-:Y:S04]  /*19a70*/  IMAD.IADD R2, R11, 0x1, -R2 ;  /* 0x000000010b027824 */ /* 0x008fe800078e0a02 */
[----:B------:R-:W-:Y:S01]  /*19a80*/  IMAD.WIDE.U32 R12, R2, UR8, R12 ;  /* 0x00000008020c7c25 */ /* 0x000fe2000f8e000c */
[----:B------:R-:W-:Y:S02]  /*19a90*/  SHF.R.S32.HI R5, RZ, 0x1f, R2 ;  /* 0x0000001fff057819 */ /* 0x000fe40000011402 */
[----:B------:R-:W-:Y:S03]  /*19aa0*/  LEA R154, P1, R12, R154, 0x1 ;  /* 0x0000009a0c9a7211 */ /* 0x000fe600078208ff */
[----:B------:R-:W-:Y:S04]  /*19ab0*/  IMAD R5, R5, UR8, RZ ;  /* 0x0000000805057c24 */ /* 0x000fe8000f8e02ff */
[----:B------:R-:W-:Y:S05]  /*19ac0*/  IMAD R5, R2, UR9, R5 ;  /* 0x0000000902057c24 */ /* 0x000fea000f8e0205 */
[----:B------:R-:W-:Y:S04]  /*19ad0*/  IADD3 R5, PT, PT, R13, R5, RZ ;  /* 0x000000050d057210 */ /* 0x000fe80007ffe0ff */
[----:B------:R-:W-:Y:S07]  /*19ae0*/  LEA.HI.X R153, R12, R153, R5, 0x1, P1 ;  /* 0x000000990c997211 */ /* 0x000fee00008f0c05 */
.L_x_910:
        /* <DEDUP_REMOVED lines=14> */
[--C-:B--2---:R-:W-:Y:S05]  /*19bd0*/  @!P4 IMAD.MOV.U32 R155, RZ, RZ, R153.reuse ;  /* 0x000000ffff9bc224 */ /* 0x104fea00078e0099 */
[----:B------:R-:W-:Y:S01]  /*19be0*/  @!PT LDS RZ, [RZ] ;  /* 0x00000000fffff984 */ /* 0x000fe20000000800 */
[----:B------:R-:W-:Y:S01]  /*19bf0*/  @!PT LDS RZ, [RZ] ;  /* 0x00000000fffff984 */ /* 0x000fe20000000800 */
[----:B------:R-:W-:Y:S01]  /*19c00*/  @!PT LDS RZ, [RZ] ;  /* 0x00000000fffff984 */ /* 0x000fe20000000800 */
[----:B------:R2:W-:Y:S04]  /*19c10*/  @!P4 LDGSTS.E.BYPASS.LTC128B.128 [R163+0x5000], desc[UR6][R154.64+0x40] ;  /* 0x050000409aa3cfae */ /* 0x0005e8000b981a06 */
[----:B------:R3:W-:Y:S01]  /*19c20*/  @P4 STS.128 [R163+0x5000], RZ ;  /* 0x005000ffa3004388 */ /* 0x0007e20000000c00 */
[----:B--2---:R-:W-:Y:S05]  /*19c30*/  @!P3 IMAD.MOV.U32 R155, RZ, RZ, R153 ;  /* 0x000000ffff9bb224 */ /* 0x004fea00078e0099 */
        /* <DEDUP_REMOVED lines=51> */
.L_x_909:
[----:B-1----:R-:W-:Y:S01]  /*19f70*/  FMNMX3.FTZ R2, R121, R186, R133, !PT ;  /* 0x000000ba79027276 */ /* 0x002fe20007810085 */
        /* <DEDUP_REMOVED lines=32> */
[----:B---3--:R-:W-:Y:S02]  /*1a180*/  FMNMX3.FTZ R6, R2, R183, R184, !PT ;  /* 0x000000b702067276 */ /* 0x008fe400078100b8 */
[----:B------:R-:W-:Y:S02]  /*1a190*/  FMNMX3.FTZ R7, R0, R53, R52, !PT ;  /* 0x0000003500077276 */ /* 0x000fe40007810034 */
[----:B------:R-:W-:Y:S01]  /*1a1a0*/  MOV R124, R166 ;  /* 0x000000a6007c7202 */ /* 0x000fe20000000f00 */
[----:B------:R-:W1:Y:S01]  /*1a1b0*/  SHFL.BFLY PT, R11, R6, 0x2, 0x1f ;  /* 0x0c401f00060b7f89 */ /* 0x000e6200000e0000 */
[----:B------:R-:W-:Y:S02]  /*1a1c0*/  @P0 IADD3 R124, PT, PT, R170, -0x20, RZ ;  /* 0xffffffe0aa7c0810 */ /* 0x000fe40007ffe0ff */
[----:B------:R-:W-:Y:S05]  /*1a1d0*/  IADD3 R168, PT, PT, R168, -0x1, RZ ;  /* 0xffffffffa8a87810 */ /* 0x000fea0007ffe0ff */
[----:B------:R-:W2:Y:S01]  /*1a1e0*/  SHFL.BFLY PT, R0, R7, 0x2, 0x1f ;  /* 0x0c401f0007007f89 */ /* 0x000ea200000e0000 */
[----:B------:R-:W-:Y:S02]  /*1a1f0*/  IADD3 R169, PT, PT, R169, -0x80, RZ ;  /* 0xffffff80a9a97810 */ /* 0x000fe40007ffe0ff */
[----:B------:R-:W-:Y:S05]  /*1a200*/  ISETP.NE.AND P0, PT, R168, RZ, PT ;  /* 0x000000ffa800720c */ /* 0x000fea0003f05270 */
[----:B------:R-:W-:Y:S08]  /*1a210*/  LDSM.16.MT88.4 R20, [R124] ;  /* 0x000000007c14783b */ /* 0x000ff00000004200 */
[----:B------:R-:W-:Y:S08]  /*1a220*/  LDSM.16.MT88.4 R36, [R124+0x2000] ;  /* 0x002000007c24783b */ /* 0x000ff00000004200 */
[----:B------:R-:W-:Y:S01]  /*1a230*/  LDSM.16.MT88.4 R64, [R124+0x4000] ;  /* 0x004000007c40783b */ /* 0x000fe20000004200 */
[----:B-1----:R-:W-:Y:S02]  /*1a240*/  FMNMX.FTZ R9, R6, R11, !PT ;  /* 0x0000000b06097209 */ /* 0x002fe40007810000 */
[----:B--2---:R-:W-:Y:S05]  /*1a250*/  FMNMX.FTZ R5, R7, R0, !PT ;  /* 0x0000000007057209 */ /* 0x004fea0007810000 */
        /* <DEDUP_REMOVED lines=8> */
[----:B------:R-:W-:Y:S01]  /*1a2e0*/  FMUL.FTZ R130, R0, UR4 ;  /* 0x0000000400827c20 */ /* 0x000fe20008410000 */
        /* <DEDUP_REMOVED lines=8> */
[----:B------:R-:W-:Y:S01]  /*1a370*/  FFMA.FTZ R127, R137, UR4, -R132 ;  /* 0x00000004897f7c23 */ /* 0x000fe20008010884 */
[----:B------:R-:W-:Y:S01]  /*1a380*/  FMUL.FTZ R6, R3, UR4 ;  /* 0x0000000403067c20 */ /* 0x000fe20008410000 */
[--C-:B------:R-:W-:Y:S01]  /*1a390*/  FFMA.FTZ R58, R251, UR4, -R130.reuse ;  /* 0x00000004fb3a7c23 */ /* 0x100fe20008010882 */
[--C-:B------:R-:W-:Y:S01]  /*1a3a0*/  FFMA.FTZ R129, R249, UR4, -R130.reuse ;  /* 0x00000004f9817c23 */ /* 0x100fe20008010882 */
[--C-:B------:R-:W-:Y:S01]  /*1a3b0*/  FFMA.FTZ R126, R135, UR4, -R130.reuse ;  /* 0x00000004877e7c23 */ /* 0x100fe20008010882 */
[----:B------:R-:W-:Y:S01]  /*1a3c0*/  FFMA.FTZ R125, R125, UR4, -R130 ;  /* 0x000000047d7d7c23 */ /* 0x000fe20008010882 */
[----:B------:R-:W1:Y:S01]  /*1a3d0*/  MUFU.EX2 R56, R56 ;  /* 0x0000003800387308 */ /* 0x000e620000000800 */
[----:B------:R-:W-:Y:S01]  /*1a3e0*/  FFMA.FTZ R134, R215, UR4, -R132 ;  /* 0x00000004d7867c23 */ /* 0x000fe20008010884 */
[--C-:B------:R-:W-:Y:S01]  /*1a3f0*/  FFMA.FTZ R136, R211, UR4, -R130.reuse ;  /* 0x00000004d3887c23 */ /* 0x100fe20008010882 */
[----:B------:R-:W-:Y:S01]  /*1a400*/  FFMA.FTZ R133, R207, UR4, -R130 ;  /* 0x00000004cf857c23 */ /* 0x000fe20008010882 */
[--C-:B------:R-:W-:Y:S01]  /*1a410*/  FFMA.FTZ R135, R209, UR4, -R132.reuse ;  /* 0x00000004d1877c23 */ /* 0x100fe20008010884 */
[----:B------:R-:W-:Y:S01]  /*1a420*/  FFMA.FTZ R138, R201, UR4, -R132 ;  /* 0x00000004c98a7c23 */ /* 0x000fe20008010884 */
[--C-:B------:R-:W-:Y:S01]  /*1a430*/  FFMA.FTZ R140, R203, UR4, -R130.reuse ;  /* 0x00000004cb8c7c23 */ /* 0x100fe20008010882 */
[----:B------:R-:W-:Y:S03]  /*1a440*/  FFMA.FTZ R137, R205, UR4, -R130 ;  /* 0x00000004cd897c23 */ /* 0x000fe60008010882 */
[----:B------:R-:W2:Y:S01]  /*1a450*/  MUFU.EX2 R3, R6 ;  /* 0x0000000600037308 */ /* 0x000ea20000000800 */
[--C-:B------:R-:W-:Y:S01]  /*1a460*/  FFMA.FTZ R139, R199, UR4, -R132.reuse ;  /* 0x00000004c78b7c23 */ /* 0x100fe20008010884 */
[----:B------:R-:W-:Y:S01]  /*1a470*/  FFMA.FTZ R142, R193, UR4, -R132 ;  /* 0x00000004c18e7c23 */ /* 0x000fe20008010884 */
[--C-:B------:R-:W-:Y:S01]  /*1a480*/  FFMA.FTZ R186, R197, UR4, -R130.reuse ;  /* 0x00000004c5ba7c23 */ /* 0x100fe20008010882 */
[----:B------:R-:W-:Y:S01]  /*1a490*/  FFMA.FTZ R141, R191, UR4, -R130 ;  /* 0x00000004bf8d7c23 */ /* 0x000fe20008010882 */
[--C-:B------:R-:W-:Y:S01]  /*1a4a0*/  FFMA.FTZ R143, R195, UR4, -R132.reuse ;  /* 0x00000004c38f7c23 */ /* 0x100fe20008010884 */
[----:B------:R-:W-:Y:S01]  /*1a4b0*/  FFMA.FTZ R188, R185, UR4, -R132 ;  /* 0x00000004b9bc7c23 */ /* 0x000fe20008010884 */
        /* <DEDUP_REMOVED lines=24> */
[----:B------:R-:W-:Y:S03]  /*1a640*/  LDSM.16.MT88.4 R108, [R122+0xac00] ;  /* 0x00ac00007a6c783b */ /* 0x000fe60000004200 */
[----:B------:R-:W2:Y:S01]  /*1a650*/  MUFU.EX2 R129, R129 ;  /* 0x0000008100817308 */ /* 0x000ea20000000800 */
[----:B-1----:R-:W-:Y:S01]  /*1a660*/  F2FP.BF16.F32.PACK_AB R60, R131, R57 ;  /* 0x00000039833c723e */ /* 0x002fe200000010ff */
[C---:B------:R-:W-:Y:S01]  /*1a670*/  FMUL.FTZ R40, R56.reuse, R76 ;  /* 0x0000004c38287220 */ /* 0x040fe20000410000 */
[C---:B------:R-:W-:Y:S01]  /*1a680*/  FMUL.FTZ R41, R56.reuse, R77 ;  /* 0x0000004d38297220 */ /* 0x040fe20000410000 */
[C---:B------:R-:W-:Y:S01]  /*1a690*/  FMUL.FTZ R42, R3.reuse, R78 ;  /* 0x0000004e032a7220 */ /* 0x040fe20000410000 */
[C---:B------:R-:W-:Y:S01]  /*1a6a0*/  FMUL.FTZ R43, R3.reuse, R79 ;  /* 0x0000004f032b7220 */ /* 0x040fe20000410000 */
[C---:B------:R-:W-:Y:S01]  /*1a6b0*/  FMUL.FTZ R48, R56.reuse, R68 ;  /* 0x0000004438307220 */ /* 0x040fe20000410000 */
[----:B------:R-:W-:Y:S03]  /*1a6c0*/  LDSM.16.MT88.4 R76, [R124+0x400] ;  /* 0x000400007c4c783b */ /* 0x000fe60000004200 */
[----:B------:R-:W-:Y:S01]  /*1a6d0*/  MUFU.EX2 R128, R128 ;  /* 0x0000008000807308 */ /* 0x000fe20000000800 */
[----:B------:R-:W-:Y:S01]  /*1a6e0*/  FMUL.FTZ R49, R56, R69 ;  /* 0x0000004538317220 */ /* 0x000fe20000410000 */
[C---:B------:R-:W-:Y:S01]  /*1a6f0*/  FMUL.FTZ R50, R3.reuse, R70 ;  /* 0x0000004603327220 */ /* 0x040fe20000410000 */
[----:B------:R-:W-:Y:S01]  /*1a700*/  FMUL.FTZ R51, R3, R71 ;  /* 0x0000004703337220 */ /* 0x000fe20000410000 */
[--C-:B------:R-:W-:Y:S01]  /*1a710*/  FFMA.FTZ R102, R144, UR4, -R130.reuse ;  /* 0x0000000490667c23 */ /* 0x100fe20008010882 */
[--C-:B------:R-:W-:Y:S01]  /*1a720*/  FFMA.FTZ R101, R145, UR4, -R130.reuse ;  /* 0x0000000491657c23 */ /* 0x100fe20008010882 */
[--C-:B------:R-:W-:Y:S01]  /*1a730*/  FFMA.FTZ R95, R54, UR4, -R130.reuse ;  /* 0x00000004365f7c23 */ /* 0x100fe20008010882 */
[----:B------:R-:W-:Y:S03]  /*1a740*/  LDSM.16.MT88.4 R68, [R124+0x2400] ;  /* 0x002400007c44783b */ /* 0x000fe60000004200 */
[----:B------:R-:W1:Y:S01]  /*1a750*/  MUFU.EX2 R127, R127 ;  /* 0x0000007f007f7308 */ /* 0x000e620000000800 */
[----:B--2---:R-:W-:Y:S01]  /*1a760*/  F2FP.BF16.F32.PACK_AB R61, R129, R58 ;  /* 0x0000003a813d723e */ /* 0x004fe200000010ff */
[--C-:B------:R-:W-:Y:S01]  /*1a770*/  FFMA.FTZ R92, R53, UR4, -R130.reuse ;  /* 0x00000004355c7c23 */ /* 0x100fe20008010882 */
[--C-:B------:R-:W-:Y:S01]  /*1a780*/  FFMA.FTZ R85, R235, UR4, -R130.reuse ;  /* 0x00000004eb557c23 */ /* 0x100fe20008010882 */
[----:B------:R-:W-:Y:S01]  /*1a790*/  FFMA.FTZ R84, R233, UR4, -R130 ;  /* 0x00000004e9547c23 */ /* 0x000fe20008010882 */
[----:B------:R-:W-:Y:S01]  /*1a7a0*/  FFMA.FTZ R93, R231, UR4, -R132 ;  /* 0x00000004e75d7c23 */ /* 0x000fe20008010884 */
[----:B------:R-:W-:Y:S01]  /*1a7b0*/  FFMA.FTZ R100, R3, R172, R58 ;  /* 0x000000ac03647223 */ /* 0x000fe2000001003a */
[----:B------:R-:W-:Y:S03]  /*1a7c0*/  FFMA.FTZ R94, R56, R171, R57 ;  /* 0x000000ab385e7223 */ /* 0x000fe60000010039 */
[----:B------:R-:W-:Y:S01]  /*1a7d0*/  MUFU.EX2 R126, R126 ;  /* 0x0000007e007e7308 */ /* 0x000fe20000000800 */
[--C-:B------:R-:W-:Y:S01]  /*1a7e0*/  FFMA.FTZ R87, R247, UR4, -R132.reuse ;  /* 0x00000004f7577c23 */ /* 0x100fe20008010884 */
[----:B------:R-:W-:Y:S01]  /*1a7f0*/  FFMA.FTZ R86, R237, UR4, -R132 ;  /* 0x00000004ed567c23 */ /* 0x000fe20008010884 */
[--C-:B------:R-:W-:Y:S01]  /*1a800*/  FFMA.FTZ R189, R189, UR4, -R130.reuse ;  /* 0x00000004bdbd7c23 */ /* 0x100fe20008010882 */
[--C-:B------:R-:W-:Y:S01]  /*1a810*/  FFMA.FTZ R171, R176, UR4, -R130.reuse ;  /* 0x00000004b0ab7c23 */ /* 0x100fe20008010882 */
[----:B------:R-:W-:Y:S01]  /*1a820*/  FFMA.FTZ R176, R173, UR4, -R130 ;  /* 0x00000004adb07c23 */ /* 0x000fe20008010882 */
[--C-:B------:R-:W-:Y:S01]  /*1a830*/  FFMA.FTZ R180, R180, UR4, -R132.reuse ;  /* 0x00000004b4b47c23 */ /* 0x100fe20008010884 */
[--C-:B------:R-:W-:Y:S03]  /*1a840*/  FFMA.FTZ R173, R179, UR4, -R132.reuse ;  /* 0x00000004b3ad7c23 */ /* 0x100fe60008010884 */
[----:B------:R-:W2:Y:S01]  /*1a850*/  MUFU.EX2 R125, R125 ;  /* 0x0000007d007d7308 */ /* 0x000ea20000000800 */
[----:B-1----:R-:W-:Y:S01]  /*1a860*/  F2FP.BF16.F32.PACK_AB R62, R127, R128 ;  /* 0x000000807f3e723e */ /* 0x002fe200000010ff */
[----:B------:R-:W-:Y:S01]  /*1a870*/  FFMA.FTZ R174, R174, UR4, -R132 ;  /* 0x00000004aeae7c23 */ /* 0x000fe20008010884 */
[----:B------:R-:W-:Y:S01]  /*1a880*/  FFMA.FTZ R151, R151, UR4, -R130 ;  /* 0x0000000497977c23 */ /* 0x000fe20008010882 */
[--C-:B------:R-:W-:Y:S01]  /*1a890*/  FFMA.FTZ R177, R177, UR4, -R132.reuse ;  /* 0x00000004b1b17c23 */ /* 0x100fe20008010884 */
[--C-:B------:R-:W-:Y:S01]  /*1a8a0*/  FFMA.FTZ R181, R181, UR4, -R132.reuse ;  /* 0x00000004b5b57c23 */ /* 0x100fe20008010884 */
[--C-:B------:R-:W-:Y:S01]  /*1a8b0*/  FFMA.FTZ R182, R182, UR4, -R132.reuse ;  /* 0x00000004b6b67c23 */ /* 0x100fe20008010884 */
[----:B------:R-:W-:Y:S03]  /*1a8c0*/  FFMA.FTZ R183, R183, UR4, -R132 ;  /* 0x00000004b7b77c23 */ /* 0x000fe60008010884 */
[----:B------:R-:W-:Y:S10]  /*1a8d0*/  MUFU.EX2 R85, R85 ;  /* 0x0000005500557308 */ /* 0x000ff40000000800 */
[----:B------:R-:W1:Y:S01]  /*1a8e0*/  MUFU.EX2 R84, R84 ;  /* 0x0000005400547308 */ /* 0x000e620000000800 */
[----:B--2---:R-:W-:Y:S07]  /*1a8f0*/  F2FP.BF16.F32.PACK_AB R63, R125, R126 ;  /* 0x0000007e7d3f723e */ /* 0x004fee00000010ff */
[C---:B------:R-:W-:Y:S02]  /*1a900*/  HMMA.16816.F32.BF16 R4, R60.reuse, R12, R4 ;  /* 0x0000000c3c04723c */ /* 0x040fe40000041804 */
[----:B------:R-:W-:Y:S03]  /*1a910*/  MUFU.EX2 R93, R93 ;  /* 0x0000005d005d7308 */ /* 0x000fe60000000800 */
[C---:B------:R-:W-:Y:S01]  /*1a920*/  FMUL.FTZ R12, R56.reuse, R104 ;  /* 0x00000068380c7220 */ /* 0x040fe20000410000 */
[C---:B------:R-:W-:Y:S01]  /*1a930*/  FMUL.FTZ R13, R56.reuse, R105 ;  /* 0x00000069380d7220 */ /* 0x040fe20000410000 */
[--C-:B------:R-:W-:Y:S01]  /*1a940*/  FFMA.FTZ R104, R55, UR4, -R130.reuse ;  /* 0x0000000437687c23 */ /* 0x100fe20008010882 */
[C---:B------:R-:W-:Y:S04]  /*1a950*/  HMMA.16816.F32.BF16 R8, R60.reuse, R14, R8 ;  /* 0x0000000e3c08723c */ /* 0x040fe80000041808 */
[----:B------:R-:W-:Y:S01]  /*1a960*/  MUFU.EX2 R87, R87 ;  /* 0x0000005700577308 */ /* 0x000fe20000000800 */
[C---:B------:R-:W-:Y:S01]  /*1a970*/  FMUL.FTZ R14, R3.reuse, R106 ;  /* 0x0000006a030e7220 */ /* 0x040fe20000410000 */
[----:B------:R-:W-:Y:S08]  /*1a980*/  FMUL.FTZ R15, R3, R107 ;  /* 0x0000006b030f7220 */ /* 0x000ff00000410000 */
[----:B------:R-:W-:Y:S01]  /*1a990*/  MUFU.EX2 R86, R86 ;  /* 0x0000005600567308 */ /* 0x000fe20000000800 */
[C---:B------:R-:W-:Y:S03]  /*1a9a0*/  HMMA.16816.F32.BF16 R12, R60.reuse, R20, R12 ;  /* 0x000000143c0c723c */ /* 0x040fe6000004180c */
[C---:B------:R-:W-:Y:S01]  /*1a9b0*/  FMUL.FTZ R20, R56.reuse, R96 ;  /* 0x0000006038147220 */ /* 0x040fe20000410000 */
[C---:B------:R-:W-:Y:S01]  /*1a9c0*/  FMUL.FTZ R21, R56.reuse, R97 ;  /* 0x0000006138157220 */ /* 0x040fe20000410000 */
[--C-:B------:R-:W-:Y:S04]  /*1a9d0*/  FFMA.FTZ R97, R219, UR4, -R130.reuse ;  /* 0x00000004db617c23 */ /* 0x100fe80008010882 */
[----:B------:R-:W-:Y:S01]  /*1a9e0*/  MUFU.EX2 R134, R134 ;  /* 0x0000008600867308 */ /* 0x000fe20000000800 */
[----:B------:R-:W-:Y:S01]  /*1a9f0*/  FFMA.FTZ R96, R217, UR4, -R130 ;  /* 0x00000004d9607c23 */ /* 0x000fe20008010882 */
        /* <DEDUP_REMOVED lines=8> */
[C---:B------:R-:W-:Y:S03]  /*1aa80*/  FMUL.FTZ R29, R56.reuse, R89 ;  /* 0x00000059381d7220 */ /* 0x040fe60000410000 */
[----:B------:R-:W-:Y:S01]  /*1aa90*/  MUFU.EX2 R98, R98 ;  /* 0x0000006200627308 */ /* 0x000fe20000000800 */
[----:B------:R-:W-:Y:S01]  /*1aaa0*/  FFMA.FTZ R88, R229, UR4, -R132 ;  /* 0x00000004e5587c23 */ /* 0x000fe20008010884 */
[--C-:B------:R-:W-:Y:S01]  /*1aab0*/  FFMA.FTZ R89, R223, UR4, -R130.reuse ;  /* 0x00000004df597c23 */ /* 0x100fe20008010882 */
[C---:B------:R-:W-:Y:S03]  /*1aac0*/  HMMA.16816.F32.BF16 R24, R60.reuse, R30, R24 ;  /* 0x0000001e3c18723c */ /* 0x040fe60000041818 */
[C---:B------:R-:W-:Y:S01]  /*1aad0*/  FMUL.FTZ R30, R3.reuse, R90 ;  /* 0x0000005a031e7220 */ /* 0x040fe20000410000 */
[----:B------:R-:W-:Y:S03]  /*1aae0*/  FMUL.FTZ R31, R3, R91 ;  /* 0x0000005b031f7220 */ /* 0x000fe60000410000 */
[----:B------:R-:W-:Y:S01]  /*1aaf0*/  MUFU.EX2 R88, R88 ;  /* 0x0000005800587308 */ /* 0x000fe20000000800 */
[----:B------:R-:W-:Y:S01]  /*1ab00*/  FFMA.FTZ R90, R227, UR4, -R130 ;  /* 0x00000004e35a7c23 */ /* 0x000fe20008010882 */
[--C-:B------:R-:W-:Y:S02]  /*1ab10*/  FFMA.FTZ R91, R225, UR4, -R132.reuse ;  /* 0x00000004e15b7c23 */ /* 0x100fe40008010884 */
[C---:B------:R-:W-:Y:S06]  /*1ab20*/  HMMA.16816.F32.BF16 R28, R60.reuse, R36, R28 ;  /* 0x000000243c1c723c */ /* 0x040fec000004181c */
[----:B------:R-:W-:Y:S01]  /*1ab30*/  MUFU.EX2 R99, R99 ;  /* 0x0000006300637308 */ /* 0x000fe20000000800 */
[C---:B------:R-:W-:Y:S01]  /*1ab40*/  FMUL.FTZ R36, R56.reuse, R80 ;  /* 0x0000005038247220 */ /* 0x040fe20000410000 */
[C---:B------:R-:W-:Y:S01]  /*1ab50*/  FMUL.FTZ R37, R56.reuse, R81 ;  /* 0x0000005138257220 */ /* 0x040fe20000410000 */
[----:B------:R-:W-:Y:S01]  /*1ab60*/  FFMA.FTZ R80, R245, UR4, -R132 ;  /* 0x00000004f5507c23 */ /* 0x000fe20008010884 */
[--C-:B------:R-:W-:Y:S01]  /*1ab70*/  FFMA.FTZ R81, R243, UR4, -R130.reuse ;  /* 0x00000004f3517c23 */ /* 0x100fe20008010882 */
[C---:B------:R-:W-:Y:S05]  /*1ab80*/  HMMA.16816.F32.BF16 R32, R60.reuse, R38, R32 ;  /* 0x000000263c20723c */ /* 0x040fea0000041820 */
[----:B------:R-:W-:Y:S01]  /*1ab90*/  MUFU.EX2 R133, R133 ;  /* 0x0000008500857308 */ /* 0x000fe20000000800 */
[C---:B------:R-:W-:Y:S01]  /*1aba0*/  FMUL.FTZ R38, R3.reuse, R82 ;  /* 0x0000005203267220 */ /* 0x040fe20000410000 */
[----:B------:R-:W-:Y:S01]  /*1abb0*/  FMUL.FTZ R39, R3, R83 ;  /* 0x0000005303277220 */ /* 0x000fe20000410000 */
[----:B------:R-:W-:Y:S01]  /*1abc0*/  FFMA.FTZ R82, R241, UR4, -R130 ;  /* 0x00000004f1527c23 */ /* 0x000fe20008010882 */
[--C-:B------:R-:W-:Y:S06]  /*1abd0*/  FFMA.FTZ R83, R239, UR4, -R132.reuse ;  /* 0x00000004ef537c23 */ /* 0x100fec0008010884 */
[----:B------:R-:W2:Y:S01]  /*1abe0*/  MUFU.EX2 R80, R80 ;  /* 0x0000005000507308 */ /* 0x000ea20000000800 */
[C---:B------:R-:W-:Y:S03]  /*1abf0*/  HMMA.16816.F32.BF16 R36, R60.reuse, R44, R36 ;  /* 0x0000002c3c24723c */ /* 0x040fe60000041824 */
[C---:B------:R-:W-:Y:S01]  /*1ac00*/  FMUL.FTZ R44, R56.reuse, R72 ;  /* 0x00000048382c7220 */ /* 0x040fe20000410000 */
[----:B------:R-:W-:Y:S05]  /*1ac10*/  FMUL.FTZ R45, R56, R73 ;  /* 0x00000049382d7220 */ /* 0x000fea0000410000 */
[----:B------:R-:W-:Y:S01]  /*1ac20*/  MUFU.EX2 R81, R81 ;  /* 0x0000005100517308 */ /* 0x000fe20000000800 */
[C---:B------:R-:W-:Y:S03]  /*1ac30*/  HMMA.16816.F32.BF16 R40, R60.reuse, R46, R40 ;  /* 0x0000002e3c28723c */ /* 0x040fe60000041828 */
[C---:B------:R-:W-:Y:S01]  /*1ac40*/  FMUL.FTZ R46, R3.reuse, R74 ;  /* 0x0000004a032e7220 */ /* 0x040fe20000410000 */
[----:B------:R-:W-:Y:S01]  /*1ac50*/  FMUL.FTZ R47, R3, R75 ;  /* 0x0000004b032f7220 */ /* 0x000fe20000410000 */
[----:B------:R-:W-:Y:S01]  /*1ac60*/  FFMA.FTZ R3, R175, UR4, -R132 ;  /* 0x00000004af037c23 */ /* 0x000fe20008010884 */
[----:B------:R-:W3:Y:S03]  /*1ac70*/  LDSM.16.MT88.4 R72, [R122+0x9400] ;  /* 0x009400007a48783b */ /* 0x000ee60000004200 */
[----:B------:R-:W4:Y:S02]  /*1ac80*/  MUFU.EX2 R82, R82 ;  /* 0x0000005200527308 */ /* 0x000f240000000800 */
[C---:B------:R-:W-:Y:S08]  /*1ac90*/  HMMA.16816.F32.BF16 R44, R60.reuse, R64, R44 ;  /* 0x000000403c2c723c */ /* 0x040ff0000004182c */
[----:B------:R-:W5:Y:S01]  /*1aca0*/  MUFU.EX2 R83, R83 ;  /* 0x0000005300537308 */ /* 0x000f620000000800 */
[----:B------:R-:W-:Y:S01]  /*1acb0*/  HMMA.16816.F32.BF16 R48, R60, R66, R48 ;  /* 0x000000423c30723c */ /* 0x000fe20000041830 */
[----:B------:R-:W3:Y:S02]  /*1acc0*/  LDSM.16.MT88.4 R64, [R122+0xb400] ;  /* 0x00b400007a40783b */ /* 0x000ee40000004200 */
[----:B-1----:R-:W-:Y:S06]  /*1acd0*/  F2FP.BF16.F32.PACK_AB R63, R84, R85 ;  /* 0x00000055543f723e */ /* 0x002fec00000010ff */
[----:B------:R-:W-:Y:S01]  /*1ace0*/  MUFU.EX2 R135, R135 ;  /* 0x0000008700877308 */ /* 0x000fe20000000800 */
[----:B--2---:R-:W-:Y:S02]  /*1acf0*/  F2FP.BF16.F32.PACK_AB R60, R80, R87 ;  /* 0x00000057503c723e */ /* 0x004fe400000010ff */
[----:B----4-:R-:W-:Y:S07]  /*1ad00*/  F2FP.BF16.F32.PACK_AB R61, R82, R81 ;  /* 0x00000051523d723e */ /* 0x010fee00000010ff */
[----:B------:R-:W-:Y:S01]  /*1ad10*/  MUFU.EX2 R138, R138 ;  /* 0x0000008a008a7308 */ /* 0x000fe20000000800 */
[----:B-----5:R-:W-:Y:S09]  /*1ad20*/  F2FP.BF16.F32.PACK_AB R62, R86, R83 ;  /* 0x00000053563e723e */ /* 0x020ff200000010ff */
[----:B------:R-:W-:Y:S01]  /*1ad30*/  MUFU.EX2 R140, R140 ;  /* 0x0000008c008c7308 */ /* 0x000fe20000000800 */
[C---:B---3--:R-:W-:Y:S09]  /*1ad40*/  HMMA.16816.F32.BF16 R4, R60.reuse, R72, R4 ;  /* 0x000000483c04723c */ /* 0x048ff20000041804 */
        /* <DEDUP_REMOVED lines=9> */
[C---:B------:R-:W-:Y:S09]  /*1ade0*/  HMMA.16816.F32.BF16 R20, R60.reuse, R64, R20 ;  /* 0x000000403c14723c */ /* 0x040ff20000041814 */
[----:B------:R-:W3:Y:S01]  /*1adf0*/  MUFU.EX2 R141, R141 ;  /* 0x0000008d008d7308 */ /* 0x000ee20000000800 */
[----:B--2---:R-:W-:Y:S01]  /*1ae00*/  F2FP.BF16.F32.PACK_AB R56, R142, R139 ;  /* 0x0000008b8e38723e */ /* 0x004fe200000010ff */
[C---:B------:R-:W-:Y:S01]  /*1ae10*/  HMMA.16816.F32.BF16 R24, R60.reuse, R66, R24 ;  /* 0x000000423c18723c */ /* 0x040fe20000041818 */
[----:B------:R-:W2:Y:S07]  /*1ae20*/  LDSM.16.MT88.4 R64, [R124+0x4400] ;  /* 0x004400007c40783b */ /* 0x000eae0000004200 */
[----:B------:R-:W-:Y:S01]  /*1ae30*/  MUFU.EX2 R143, R143 ;  /* 0x0000008f008f7308 */ /* 0x000fe20000000800 */
[C---:B------:R-:W-:Y:S09]  /*1ae40*/  HMMA.16816.F32.BF16 R28, R60.reuse, R68, R28 ;  /* 0x000000443c1c723c */ /* 0x040ff2000004181c */
[----:B------:R-:W4:Y:S01]  /*1ae50*/  MUFU.EX2 R188, R188 ;  /* 0x000000bc00bc7308 */ /* 0x000f220000000800 */
[----:B---3--:R-:W-:Y:S01]  /*1ae60*/  F2FP.BF16.F32.PACK_AB R57, R141, R186 ;  /* 0x000000ba8d39723e */ /* 0x008fe200000010ff */
[C---:B------:R-:W-:Y:S01]  /*1ae70*/  HMMA.16816.F32.BF16 R32, R60.reuse, R70, R32 ;  /* 0x000000463c20723c */ /* 0x040fe20000041820 */
[----:B------:R-:W3:Y:S07]  /*1ae80*/  LDSM.16.MT88.4 R68, [R122+0x9800] ;  /* 0x009800007a44783b */ /* 0x000eee0000004200 */
[----:B------:R-:W-:Y:S01]  /*1ae90*/  MUFU.EX2 R155, R155 ;  /* 0x0000009b009b7308 */ /* 0x000fe20000000800 */
[C---:B-1----:R-:W-:Y:S09]  /*1aea0*/  HMMA.16816.F32.BF16 R36, R60.reuse, R72, R36 ;  /* 0x000000483c24723c */ /* 0x042ff20000041824 */
[----:B------:R-:W1:Y:S01]  /*1aeb0*/  MUFU.EX2 R172, R189 ;  /* 0x000000bd00ac7308 */ /* 0x000e620000000800 */
[----:B----4-:R-:W-:Y:S01]  /*1aec0*/  F2FP.BF16.F32.PACK_AB R58, R188, R143 ;  /* 0x0000008fbc3a723e */ /* 0x010fe200000010ff */
[C---:B------:R-:W-:Y:S01]  /*1aed0*/  HMMA.16816.F32.BF16 R40, R60.reuse, R74, R40 ;  /* 0x0000004a3c28723c */ /* 0x040fe20000041828 */
[----:B------:R-:W4:Y:S07]  /*1aee0*/  LDSM.16.MT88.4 R72, [R124+0x800] ;  /* 0x000800007c48783b */ /* 0x000f2e0000004200 */
[----:B------:R-:W-:Y:S01]  /*1aef0*/  MUFU.EX2 R90, R90 ;  /* 0x0000005a005a7308 */ /* 0x000fe20000000800 */
[C---:B--2---:R-:W-:Y:S09]  /*1af00*/  HMMA.16816.F32.BF16 R44, R60.reuse, R64, R44 ;  /* 0x000000403c2c723c */ /* 0x044ff2000004182c */
[----:B------:R-:W2:Y:S01]  /*1af10*/  MUFU.EX2 R89, R89 ;  /* 0x0000005900597308 */ /* 0x000ea20000000800 */
[----:B-1----:R-:W-:Y:S01]  /*1af20*/  F2FP.BF16.F32.PACK_AB R59, R172, R155 ;  /* 0x0000009bac3b723e */ /* 0x002fe200000010ff */
[----:B------:R-:W-:Y:S08]  /*1af30*/  HMMA.16816.F32.BF16 R48, R60, R66, R48 ;  /* 0x000000423c30723c */ /* 0x000ff00000041830 */
[----:B------:R-:W1:Y:S01]  /*1af40*/  MUFU.EX2 R91, R91 ;  /* 0x0000005b005b7308 */ /* 0x000e620000000800 */
[----:B------:R-:W5:Y:S01]  /*1af50*/  LDSM.16.MT88.4 R64, [R122+0xb800] ;  /* 0x00b800007a40783b */ /* 0x000f620000004200 */
[----:B------:R-:W-:Y:S08]  /*1af60*/  F2FP.BF16.F32.PACK_AB R60, R88, R93 ;  /* 0x0000005d583c723e */ /* 0x000ff000000010ff */
[----:B------:R-:W-:Y:S01]  /*1af70*/  MUFU.EX2 R97, R97 ;  /* 0x0000006100617308 */ /* 0x000fe20000000800 */
[----:B--2---:R-:W-:Y:S09]  /*1af80*/  F2FP.BF16.F32.PACK_AB R61, R89, R90 ;  /* 0x0000005a593d723e */ /* 0x004ff200000010ff */
[----:B------:R-:W2:Y:S01]  /*1af90*/  MUFU.EX2 R96, R96 ;  /* 0x0000006000607308 */ /* 0x000ea20000000800 */
[----:B-1----:R-:W-:Y:S09]  /*1afa0*/  F2FP.BF16.F32.PACK_AB R62, R98, R91 ;  /* 0x0000005b623e723e */ /* 0x002ff200000010ff */
[----:B------:R-:W-:Y:S10]  /*1afb0*/  MUFU.EX2 R3, R3 ;  /* 0x0000000300037308 */ /* 0x000ff40000000800 */
[----:B------:R-:W-:Y:S01]  /*1afc0*/  MUFU.EX2 R180, R180 ;  /* 0x000000b400b47308 */ /* 0x000fe20000000800 */
[----:B--2---:R-:W-:Y:S07]  /*1afd0*/  F2FP.BF16.F32.PACK_AB R63, R96, R97 ;  /* 0x00000061603f723e */ /* 0x004fee00000010ff */
[C---:B---3--:R-:W-:Y:S02]  /*1afe0*/  HMMA.16816.F32.BF16 R4, R60.reuse, R68, R4 ;  /* 0x000000443c04723c */ /* 0x048fe40000041804 */
[----:B------:R-:W-:Y:S06]  /*1aff0*/  MUFU.EX2 R171, R171 ;  /* 0x000000ab00ab7308 */ /* 0x000fec0000000800 */
[C---:B------:R-:W-:Y:S01]  /*1b000*/  HMMA.16816.F32.BF16 R8, R60.reuse, R70, R8 ;  /* 0x000000463c08723c */ /* 0x040fe20000041808 */
[----:B------:R-:W1:Y:S03]  /*1b010*/  LDSM.16.MT88.4 R68, [R124+0x2800] ;  /* 0x002800007c44783b */ /* 0x000e660000004200 */
[----:B------:R-:W2:Y:S04]  /*1b020*/  MUFU.EX2 R176, R176 ;  /* 0x000000b000b07308 */ /* 0x000ea80000000800 */
[C---:B----4-:R-:W-:Y:S06]  /*1b030*/  HMMA.16816.F32.BF16 R12, R60.reuse, R72, R12 ;  /* 0x000000483c0c723c */ /* 0x050fec000004180c */
[----:B------:R-:W-:Y:S02]  /*1b040*/  MUFU.EX2 R173, R173 ;  /* 0x000000ad00ad7308 */ /* 0x000fe40000000800 */
[C---:B------:R-:W-:Y:S01]  /*1b050*/  HMMA.16816.F32.BF16 R16, R60.reuse, R74, R16 ;  /* 0x0000004a3c10723c */ /* 0x040fe20000041810 */
[----:B------:R-:W3:Y:S07]  /*1b060*/  LDSM.16.MT88.4 R72, [R122+0xd800] ;  /* 0x00d800007a48783b */ /* 0x000eee0000004200 */
[----:B------:R-:W4:Y:S01]  /*1b070*/  MUFU.EX2 R174, R174 ;  /* 0x000000ae00ae7308 */ /* 0x000f220000000800 */
[----:B--2---:R-:W-:Y:S01]  /*1b080*/  F2FP.BF16.F32.PACK_AB R53, R176, R171 ;  /* 0x000000abb035723e */ /* 0x004fe200000010ff */
[C---:B-----5:R-:W-:Y:S08]  /*1b090*/  HMMA.16816.F32.BF16 R20, R60.reuse, R64, R20 ;  /* 0x000000403c14723c */ /* 0x060ff00000041814 */
[----:B------:R-:W-:Y:S01]  /*1b0a0*/  MUFU.EX2 R145, R177 ;  /* 0x000000b100917308 */ /* 0x000fe20000000800 */
[C---:B------:R-:W-:Y:S01]  /*1b0b0*/  HMMA.16816.F32.BF16 R24, R60.reuse, R66, R24 ;  /* 0x000000423c18723c */ /* 0x040fe20000041818 */
[----:B------:R-:W2:Y:S08]  /*1b0c0*/  LDSM.16.MT88.4 R64, [R124+0x4800] ;  /* 0x004800007c40783b */ /* 0x000eb00000004200 */
[----:B------:R-:W-:Y:S01]  /*1b0d0*/  MUFU.EX2 R181, R181 ;  /* 0x000000b500b57308 */ /* 0x000fe20000000800 */
[----:B----4-:R-:W-:Y:S01]  /*1b0e0*/  F2FP.BF16.F32.PACK_AB R54, R174, R173 ;  /* 0x000000adae36723e */ /* 0x010fe200000010ff */
[C---:B-1----:R-:W-:Y:S08]  /*1b0f0*/  HMMA.16816.F32.BF16 R28, R60.reuse, R68, R28 ;  /* 0x000000443c1c723c */ /* 0x042ff0000004181c */
[----:B------:R-:W-:Y:S01]  /*1b100*/  MUFU.EX2 R182, R182 ;  /* 0x000000b600b67308 */ /* 0x000fe20000000800 */
[C---:B------:R-:W-:Y:S01]  /*1b110*/  HMMA.16816.F32.BF16 R32, R60.reuse, R70, R32 ;  /* 0x000000463c20723c */ /* 0x040fe20000041820 */
[----:B------:R-:W1:Y:S08]  /*1b120*/  LDSM.16.MT88.4 R68, [R122+0x9c00] ;  /* 0x009c00007a44783b */ /* 0x000e700000004200 */
[----:B------:R-:W-:Y:S01]  /*1b130*/  MUFU.EX2 R183, R183 ;  /* 0x000000b700b77308 */ /* 0x000fe20000000800 */
[C---:B---3--:R-:W-:Y:S08]  /*1b140*/  HMMA.16816.F32.BF16 R36, R60.reuse, R72, R36 ;  /* 0x000000483c24723c */ /* 0x048ff00000041824 */
[C---:B------:R-:W-:Y:S01]  /*1b150*/  HMMA.16816.F32.BF16 R40, R60.reuse, R74, R40 ;  /* 0x0000004a3c28723c */ /* 0x040fe20000041828 */
[----:B------:R-:W3:Y:S07]  /*1b160*/  LDSM.16.MT88.4 R72, [R124+0xc00] ;  /* 0x000c00007c48783b */ /* 0x000eee0000004200 */
[C---:B--2---:R-:W-:Y:S08]  /*1b170*/  HMMA.16816.F32.BF16 R44, R60.reuse, R64, R44 ;  /* 0x000000403c2c723c */ /* 0x044ff0000004182c */
[----:B------:R-:W-:Y:S01]  /*1b180*/  HMMA.16816.F32.BF16 R48, R60, R66, R48 ;  /* 0x000000423c30723c */ /* 0x000fe20000041830 */
[----:B------:R-:W2:Y:S02]  /*1b190*/  LDSM.16.MT88.4 R64, [R122+0xbc00] ;  /* 0x00bc00007a40783b */ /* 0x000ea40000004200 */
[----:B------:R-:W-:Y:S02]  /*1b1a0*/  F2FP.BF16.F32.PACK_AB R60, R99, R134 ;  /* 0x00000086633c723e */ /* 0x000fe400000010ff */
[----:B------:R-:W-:Y:S02]  /*1b1b0*/  F2FP.BF16.F32.PACK_AB R61, R133, R136 ;  /* 0x00000088853d723e */ /* 0x000fe400000010ff */
[----:B------:R-:W-:Y:S02]  /*1b1c0*/  F2FP.BF16.F32.PACK_AB R62, R138, R135 ;  /* 0x000000878a3e723e */ /* 0x000fe400000010ff */
[----:B------:R-:W-:Y:S07]  /*1b1d0*/  F2FP.BF16.F32.PACK_AB R63, R137, R140 ;  /* 0x0000008c893f723e */ /* 0x000fee00000010ff */
[C---:B-1----:R-:W-:Y:S08]  /*1b1e0*/  HMMA.16816.F32.BF16 R4, R60.reuse, R68, R4 ;  /* 0x000000443c04723c */ /* 0x042ff00000041804 */
[C---:B------:R-:W-:Y:S01]  /*1b1f0*/  HMMA.16816.F32.BF16 R8, R60.reuse, R70, R8 ;  /* 0x000000463c08723c */ /* 0x040fe20000041808 */
[----:B------:R-:W1:Y:S07]  /*1b200*/  LDSM.16.MT88.4 R68, [R124+0x2c00] ;  /* 0x002c00007c44783b */ /* 0x000e6e0000004200 */
[C---:B---3--:R-:W-:Y:S08]  /*1b210*/  HMMA.16816.F32.BF16 R12, R60.reuse, R72, R12 ;  /* 0x000000483c0c723c */ /* 0x048ff0000004180c */
        /* <DEDUP_REMOVED lines=9> */
[C---:B------:R-:W-:Y:S01]  /*1b2b0*/  HMMA.16816.F32.BF16 R40, R60.reuse, R74, R40 ;  /* 0x0000004a3c28723c */ /* 0x040fe20000041828 */
[----:B------:R-:W3:Y:S07]  /*1b2c0*/  LDSM.16.MT88.4 R72, [R124+0x1000] ;  /* 0x001000007c48783b */ /* 0x000eee0000004200 */
[C---:B--2---:R-:W-:Y:S08]  /*1b2d0*/  HMMA.16816.F32.BF16 R44, R60.reuse, R64, R44 ;  /* 0x000000403c2c723c */ /* 0x044ff0000004182c */
[----:B------:R-:W-:Y:S01]  /*1b2e0*/  HMMA.16816.F32.BF16 R48, R60, R66, R48 ;  /* 0x000000423c30723c */ /* 0x000fe20000041830 */
[----:B------:R-:W2:Y:S07]  /*1b2f0*/  LDSM.16.MT88.4 R60, [R124+0x3000] ;  /* 0x003000007c3c783b */ /* 0x000eae0000004200 */
[C---:B-1----:R-:W-:Y:S01]  /*1b300*/  HMMA.16816.F32.BF16 R4, R56.reuse, R68, R4 ;  /* 0x000000443804723c */ /* 0x042fe20000041804 */
[----:B------:R-:W1:Y:S07]  /*1b310*/  LDSM.16.MT88.4 R64, [R122+0xe000] ;  /* 0x00e000007a40783b */ /* 0x000e6e0000004200 */
        /* <DEDUP_REMOVED lines=8> */
[--C-:B------:R-:W-:Y:S03]  /*1b3a0*/  FFMA.FTZ R150, R178, UR4, -R132.reuse ;  /* 0x00000004b2967c23 */ /* 0x100fe60008010884 */
[C---:B------:R-:W-:Y:S01]  /*1b3b0*/  HMMA.16816.F32.BF16 R24, R56.reuse, R78, R24 ;  /* 0x0000004e3818723c */ /* 0x040fe20000041818 */
[----:B------:R3:W-:Y:S02]  /*1b3c0*/  MUFU.EX2 R144, R76 ;  /* 0x0000004c00907308 */ /* 0x0007e40000000800 */
[----:B------:R-:W-:Y:S01]  /*1b3d0*/  FFMA.FTZ R78, R149, UR4, -R132 ;  /* 0x00000004954e7c23 */ /* 0x000fe20008010884 */
[----:B------:R-:W-:Y:S01]  /*1b3e0*/  FADD.FTZ R79, R131, R94 ;  /* 0x0000005e834f7221 */ /* 0x000fe20000010000 */
[----:B------:R-:W-:Y:S01]  /*1b3f0*/  FADD.FTZ R94, R126, R77 ;  /* 0x0000004d7e5e7221 */ /* 0x000fe20000010000 */
[----:B------:R-:W-:Y:S01]  /*1b400*/  FFMA.FTZ R149, R148, UR4, -R130 ;  /* 0x0000000494957c23 */ /* 0x000fe20008010882 */
[----:B------:R-:W-:Y:S01]  /*1b410*/  FFMA.FTZ R132, R184, UR4, -R132 ;  /* 0x00000004b8847c23 */ /* 0x000fe20008010884 */
[C---:B--2---:R-:W-:Y:S03]  /*1b420*/  HMMA.16816.F32.BF16 R28, R56.reuse, R60, R28 ;  /* 0x0000003c381c723c */ /* 0x044fe6000004181c */
[----:B------:R2:W-:Y:S01]  /*1b430*/  MUFU.EX2 R129, R78 ;  /* 0x0000004e00817308 */ /* 0x0005e20000000800 */
[----:B------:R-:W-:Y:S04]  /*1b440*/  FADD.FTZ R94, R125, R94 ;  /* 0x0000005e7d5e7221 */ /* 0x000fe80000010000 */
[----:B------:R-:W-:Y:S01]  /*1b450*/  FADD.FTZ R81, R81, R94 ;  /* 0x0000005e51517221 */ /* 0x000fe20000010000 */
[C---:B------:R-:W-:Y:S01]  /*1b460*/  HMMA.16816.F32.BF16 R32, R56.reuse, R62, R32 ;  /* 0x0000003e3820723c */ /* 0x040fe20000041820 */
[----:B------:R-:W5:Y:S03]  /*1b470*/  LDSM.16.MT88.4 R60, [R122+0xa400] ;  /* 0x00a400007a3c783b */ /* 0x000f660000004200 */
[----:B------:R-:W-:Y:S01]  /*1b480*/  MUFU.EX2 R131, R102 ;  /* 0x0000006600837308 */ /* 0x000fe20000000800 */
[----:B---3--:R-:W-:Y:S01]  /*1b490*/  FADD.FTZ R76, R128, R79 ;  /* 0x0000004f804c7221 */ /* 0x008fe20000010000 */
[----:B------:R-:W-:Y:S03]  /*1b4a0*/  FADD.FTZ R82, R82, R81 ;  /* 0x0000005152527221 */ /* 0x000fe60000010000 */
[----:B------:R-:W-:Y:S01]  /*1b4b0*/  FADD.FTZ R100, R127, R76 ;  /* 0x0000004c7f647221 */ /* 0x000fe20000010000 */
[C---:B-1----:R-:W-:Y:S01]  /*1b4c0*/  HMMA.16816.F32.BF16 R36, R56.reuse, R64, R36 ;  /* 0x000000403824723c */ /* 0x042fe20000041824 */
[----:B--2---:R-:W-:Y:S03]  /*1b4d0*/  LDSM.16.MT88.4 R76, [R122+0xe800] ;  /* 0x00e800007a4c783b */ /* 0x004fe60000004200 */
[----:B------:R1:W-:Y:S01]  /*1b4e0*/  MUFU.EX2 R148, R101 ;  /* 0x0000006500947308 */ /* 0x0003e20000000800 */
[----:B------:R-:W-:Y:S03]  /*1b4f0*/  FADD.FTZ R87, R87, R100 ;  /* 0x0000006457577221 */ /* 0x000fe60000010000 */
[C---:B------:R-:W-:Y:S01]  /*1b500*/  HMMA.16816.F32.BF16 R40, R56.reuse, R66, R40 ;  /* 0x000000423828723c */ /* 0x040fe20000041828 */
[----:B------:R-:W2:Y:S02]  /*1b510*/  LDSM.16.MT88.4 R64, [R124+0x1400] ;  /* 0x001400007c40783b */ /* 0x000ea40000004200 */
[----:B------:R-:W-:Y:S03]  /*1b520*/  FADD.FTZ R80, R80, R87 ;  /* 0x0000005750507221 */ /* 0x000fe60000010000 */
[----:B------:R-:W-:Y:S01]  /*1b530*/  MUFU.EX2 R150, R150 ;  /* 0x0000009600967308 */ /* 0x000fe20000000800 */
[----:B------:R-:W-:Y:S01]  /*1b540*/  FADD.FTZ R83, R83, R80 ;  /* 0x0000005053537221 */ /* 0x000fe20000010000 */
[C---:B----4-:R-:W-:Y:S03]  /*1b550*/  HMMA.16816.F32.BF16 R44, R56.reuse, R68, R44 ;  /* 0x00000044382c723c */ /* 0x050fe6000004182c */
[--C-:B------:R-:W-:Y:S01]  /*1b560*/  FFMA.FTZ R68, R147, UR4, -R130.reuse ;  /* 0x0000000493447c23 */ /* 0x100fe20008010882 */
[--C-:B------:R-:W-:Y:S01]  /*1b570*/  FFMA.FTZ R147, R146, UR4, -R130.reuse ;  /* 0x0000000492937c23 */ /* 0x100fe20008010882 */
[----:B-1----:R-:W-:Y:S01]  /*1b580*/  LDSM.16.MT88.4 R100, [R124+0x1c00] ;  /* 0x001c00007c64783b */ /* 0x002fe20000004200 */
[----:B------:R-:W-:Y:S02]  /*1b590*/  FADD.FTZ R86, R86, R83 ;  /* 0x0000005356567221 */ /* 0x000fe40000010000 */
[----:B------:R1:W-:Y:S01]  /*1b5a0*/  MUFU.EX2 R146, R68 ;  /* 0x0000004400927308 */ /* 0x0003e20000000800 */
[----:B------:R-:W-:Y:S03]  /*1b5b0*/  HMMA.16816.F32.BF16 R48, R56, R70, R48 ;  /* 0x000000463830723c */ /* 0x000fe60000041830 */
[----:B------:R-:W-:Y:S01]  /*1b5c0*/  FFMA.FTZ R130, R52, UR4, -R130 ;  /* 0x0000000434827c23 */ /* 0x000fe20008010882 */
[----:B------:R-:W-:Y:S01]  /*1b5d0*/  F2FP.BF16.F32.PACK_AB R52, R180, R3 ;  /* 0x00000003b434723e */ /* 0x000fe200000010ff */
[----:B------:R-:W3:Y:S04]  /*1b5e0*/  LDSM.16.MT88.4 R56, [R124+0x3400] ;  /* 0x003400007c38783b */ /* 0x000ee80000004200 */
[----:B------:R-:W4:Y:S10]  /*1b5f0*/  MUFU.EX2 R147, R147 ;  /* 0x0000009300937308 */ /* 0x000f340000000800 */
[----:B------:R-:W-:Y:S01]  /*1b600*/  MUFU.EX2 R149, R149 ;  /* 0x0000009500957308 */ /* 0x000fe20000000800 */
[----:B-1----:R-:W1:Y:S09]  /*1b610*/  LDSM.16.MT88.4 R68, [R122+0xe400] ;  /* 0x00e400007a44783b */ /* 0x002e720000004200 */
[----:B------:R-:W1:Y:S01]  /*1b620*/  MUFU.EX2 R128, R151 ;  /* 0x0000009700807308 */ /* 0x000e620000000800 */
[----:B----4-:R-:W-:Y:S07]  /*1b630*/  F2FP.BF16.F32.PACK_AB R55, R147, R146 ;  /* 0x000000929337723e */ /* 0x010fee00000010ff */
[C---:B-----5:R-:W-:Y:S02]  /*1b640*/  HMMA.16816.F32.BF16 R4, R52.reuse, R60, R4 ;  /* 0x0000003c3404723c */ /* 0x060fe40000041804 */
[----:B------:R-:W-:Y:S06]  /*1b650*/  MUFU.EX2 R132, R132 ;  /* 0x0000008400847308 */ /* 0x000fec0000000800 */
[C---:B------:R-:W-:Y:S01]  /*1b660*/  HMMA.16816.F32.BF16 R8, R52.reuse, R62, R8 ;  /* 0x0000003e3408723c */ /* 0x040fe20000041808 */
[----:B------:R-:W4:Y:S07]  /*1b670*/  LDSM.16.MT88.4 R60, [R124+0x5400] ;  /* 0x005400007c3c783b */ /* 0x000f2e0000004200 */
[C---:B--2---:R-:W-:Y:S08]  /*1b680*/  HMMA.16816.F32.BF16 R12, R52.reuse, R64, R12 ;  /* 0x00000040340c723c */ /* 0x044ff0000004180c */
[C---:B------:R-:W-:Y:S01]  /*1b690*/  HMMA.16816.F32.BF16 R16, R52.reuse, R66, R16 ;  /* 0x000000423410723c */ /* 0x040fe20000041810 */
[----:B------:R-:W-:Y:S07]  /*1b6a0*/  LDSM.16.MT88.4 R64, [R124+0x1800] ;  /* 0x001800007c40783b */ /* 0x000fee0000004200 */
[C---:B------:R-:W-:Y:S08]  /*1b6b0*/  HMMA.16816.F32.BF16 R20, R52.reuse, R72, R20 ;  /* 0x000000483414723c */ /* 0x040ff00000041814 */
[C---:B------:R-:W-:Y:S01]  /*1b6c0*/  HMMA.16816.F32.BF16 R24, R52.reuse, R74, R24 ;  /* 0x0000004a3418723c */ /* 0x040fe20000041818 */
[----:B------:R-:W-:Y:S07]  /*1b6d0*/  LDSM.16.MT88.4 R72, [R122+0xc800] ;  /* 0x00c800007a48783b */ /* 0x000fee0000004200 */
[C---:B---3--:R-:W-:Y:S08]  /*1b6e0*/  HMMA.16816.F32.BF16 R28, R52.reuse, R56, R28 ;  /* 0x00000038341c723c */ /* 0x048ff0000004181c */
[C---:B------:R-:W-:Y:S01]  /*1b6f0*/  HMMA.16816.F32.BF16 R32, R52.reuse, R58, R32 ;  /* 0x0000003a3420723c */ /* 0x040fe20000041820 */
[----:B------:R-:W2:Y:S07]  /*1b700*/  LDSM.16.MT88.4 R56, [R122+0xa800] ;  /* 0x00a800007a38783b */ /* 0x000eae0000004200 */
[C---:B-1----:R-:W-:Y:S08]  /*1b710*/  HMMA.16816.F32.BF16 R36, R52.reuse, R68, R36 ;  /* 0x000000443424723c */ /* 0x042ff00000041824 */
[C---:B------:R-:W-:Y:S01]  /*1b720*/  HMMA.16816.F32.BF16 R40, R52.reuse, R70, R40 ;  /* 0x000000463428723c */ /* 0x040fe20000041828 */
[----:B------:R-:W1:Y:S07]  /*1b730*/  LDSM.16.MT88.4 R68, [R124+0x3800] ;  /* 0x003800007c44783b */ /* 0x000e6e0000004200 */
[C---:B----4-:R-:W-:Y:S08]  /*1b740*/  HMMA.16816.F32.BF16 R44, R52.reuse, R60, R44 ;  /* 0x0000003c342c723c */ /* 0x050ff0000004182c */
[----:B------:R-:W-:Y:S01]  /*1b750*/  HMMA.16816.F32.BF16 R48, R52, R62, R48 ;  /* 0x0000003e3430723c */ /* 0x000fe20000041830 */
[----:B------:R-:W3:Y:S02]  /*1b760*/  LDSM.16.MT88.4 R60, [R124+0x5800] ;  /* 0x005800007c3c783b */ /* 0x000ee40000004200 */
[----:B------:R-:W-:Y:S02]  /*1b770*/  F2FP.BF16.F32.PACK_AB R52, R144, R129 ;  /* 0x000000819034723e */ /* 0x000fe400000010ff */
[----:B------:R-:W-:Y:S02]  /*1b780*/  F2FP.BF16.F32.PACK_AB R53, R148, R131 ;  /* 0x000000839435723e */ /* 0x000fe400000010ff */
[----:B------:R-:W-:Y:S02]  /*1b790*/  F2FP.BF16.F32.PACK_AB R54, R150, R145 ;  /* 0x000000919636723e */ /* 0x000fe400000010ff */
[----:B------:R-:W-:Y:S07]  /*1b7a0*/  F2FP.BF16.F32.PACK_AB R55, R128, R149 ;  /* 0x000000958037723e */ /* 0x000fee00000010ff */
[C---:B--2---:R-:W-:Y:S01]  /*1b7b0*/  HMMA.16816.F32.BF16 R4, R52.reuse, R56, R4 ;  /* 0x000000383404723c */ /* 0x044fe20000041804 */
[----:B------:R-:W-:Y:S07]  /*1b7c0*/  MUFU.EX2 R57, R95 ;  /* 0x0000005f00397308 */ /* 0x000fee0000000800 */
[C---:B------:R-:W-:Y:S03]  /*1b7d0*/  HMMA.16816.F32.BF16 R8, R52.reuse, R58, R8 ;  /* 0x0000003a3408723c */ /* 0x040fe60000041808 */
[----:B------:R2:W-:Y:S05]  /*1b7e0*/  MUFU.EX2 R58, R92 ;  /* 0x0000005c003a7308 */ /* 0x0005ea0000000800 */
[C---:B------:R-:W-:Y:S05]  /*1b7f0*/  HMMA.16816.F32.BF16 R12, R52.reuse, R64, R12 ;  /* 0x00000040340c723c */ /* 0x040fea000004180c */
[----:B------:R-:W4:Y:S01]  /*1b800*/  MUFU.EX2 R56, R104 ;  /* 0x0000006800387308 */ /* 0x000f220000000800 */
[----:B------:R-:W-:Y:S04]  /*1b810*/  FADD.FTZ R65, R93, R86 ;  /* 0x000000565d417221 */ /* 0x000fe80000010000 */
[----:B------:R-:W-:Y:S01]  /*1b820*/  FADD.FTZ R88, R88, R65 ;  /* 0x0000004158587221 */ /* 0x000fe20000010000 */
[C---:B------:R-:W-:Y:S04]  /*1b830*/  HMMA.16816.F32.BF16 R16, R52.reuse, R66, R16 ;  /* 0x000000423410723c */ /* 0x040fe80000041810 */
[----:B------:R-:W5:Y:S01]  /*1b840*/  MUFU.EX2 R59, R130 ;  /* 0x00000082003b7308 */ /* 0x000f620000000800 */
[----:B--2---:R-:W2:Y:S03]  /*1b850*/  LDSM.16.MT88.4 R92, [R122+0xcc00] ;  /* 0x00cc00007a5c783b */ /* 0x004ea60000004200 */
[C---:B------:R-:W-:Y:S08]  /*1b860*/  HMMA.16816.F32.BF16 R20, R52.reuse, R72, R20 ;  /* 0x000000483414723c */ /* 0x040ff00000041814 */
[C---:B------:R-:W-:Y:S08]  /*1b870*/  HMMA.16816.F32.BF16 R24, R52.reuse, R74, R24 ;  /* 0x0000004a3418723c */ /* 0x040ff00000041818 */
[C---:B-1----:R-:W-:Y:S03]  /*1b880*/  HMMA.16816.F32.BF16 R28, R52.reuse, R68, R28 ;  /* 0x00000044341c723c */ /* 0x042fe6000004181c */
[----:B------:R-:W-:Y:S02]  /*1b890*/  F2FP.BF16.F32.PACK_AB R68, R182, R181 ;  /* 0x000000b5b644723e */ /* 0x000fe400000010ff */
[----:B----4-:R-:W-:Y:S03]  /*1b8a0*/  F2FP.BF16.F32.PACK_AB R69, R57, R56 ;  /* 0x000000383945723e */ /* 0x010fe600000010ff */
[C---:B------:R-:W-:Y:S03]  /*1b8b0*/  HMMA.16816.F32.BF16 R32, R52.reuse, R70, R32 ;  /* 0x000000463420723c */ /* 0x040fe60000041820 */
[----:B------:R-:W-:Y:S02]  /*1b8c0*/  F2FP.BF16.F32.PACK_AB R70, R132, R183 ;  /* 0x000000b78446723e */ /* 0x000fe400000010ff */
[----:B-----5:R-:W-:Y:S03]  /*1b8d0*/  F2FP.BF16.F32.PACK_AB R71, R59, R58 ;  /* 0x0000003a3b47723e */ /* 0x020fe600000010ff */
[C---:B------:R-:W-:Y:S08]  /*1b8e0*/  HMMA.16816.F32.BF16 R36, R52.reuse, R76, R36 ;  /* 0x0000004c3424723c */ /* 0x040ff00000041824 */
[C---:B------:R-:W-:Y:S01]  /*1b8f0*/  HMMA.16816.F32.BF16 R40, R52.reuse, R78, R40 ;  /* 0x0000004e3428723c */ /* 0x040fe20000041828 */
[----:B------:R-:W-:Y:S07]  /*1b900*/  LDSM.16.MT88.4 R76, [R122+0xec00] ;  /* 0x00ec00007a4c783b */ /* 0x000fee0000004200 */
[C---:B---3--:R-:W-:Y:S03]  /*1b910*/  HMMA.16816.F32.BF16 R44, R52.reuse, R60, R44 ;  /* 0x0000003c342c723c */ /* 0x048fe6000004182c */
        /* <DEDUP_REMOVED lines=40> */
[----:B------:R-:W-:Y:S01]  /*1bba0*/  FADD.FTZ R173, R173, R180 ;  /* 0x000000b4adad7221 */ /* 0x000fe20000010000 */
[----:B------:R-:W-:Y:S02]  /*1bbb0*/  MOV R3, R0 ;  /* 0x0000000000037202 */ /* 0x000fe40000000f00 */
[----:B------:R-:W-:Y:S01]  /*1bbc0*/  FADD.FTZ R146, R146, R171 ;  /* 0x000000ab92927221 */ /* 0x000fe20000010000 */
[C---:B------:R-:W-:Y:S03]  /*1bbd0*/  HMMA.16816.F32.BF16 R76, R68.reuse, R78, R40 ;  /* 0x0000004e444c723c */ /* 0x040fe60000041828 */
[----:B------:R-:W-:Y:S01]  /*1bbe0*/  FADD.FTZ R174, R174, R173 ;  /* 0x000000adaeae7221 */ /* 0x000fe20000010000 */
[----:B------:R-:W-:Y:S03]  /*1bbf0*/  FADD.FTZ R146, R147, R146 ;  /* 0x0000009293927221 */ /* 0x000fe60000010000 */
[----:B------:R-:W-:Y:S01]  /*1bc00*/  FADD.FTZ R129, R129, R174 ;  /* 0x000000ae81817221 */ /* 0x000fe20000010000 */
[C---:B---3--:R-:W-:Y:S03]  /*1bc10*/  HMMA.16816.F32.BF16 R72, R68.reuse, R4, R44 ;  /* 0x000000044448723c */ /* 0x048fe6000004182c */
        /* <DEDUP_REMOVED lines=17> */
.L_x_907:
        /* <DEDUP_REMOVED lines=179> */
.L_x_913:
[----:B------:R-:W-:Y:S05]  /*1c860*/  BSYNC.RECONVERGENT B0 ;  /* 0x0000000000007941 */ /* 0x000fea0003800200 */
.L_x_912:
        /* <DEDUP_REMOVED lines=32> */
.L_x_915:
[----:B------:R-:W-:Y:S05]  /*1ca70*/  BSYNC.RECONVERGENT B0 ;  /* 0x0000000000007941 */ /* 0x000fea0003800200 */
.L_x_914:
        /* <DEDUP_REMOVED lines=23> */
.L_x_916:
        /* <DEDUP_REMOVED lines=9> */
.L_x_5479:


//--------------------- .text._ZN5flash24flash_fwd_splitkv_kernelI23Flash_fwd_kernel_traitsILi96ELi64ELi128ELi4ELb0ELb0EN7cutlass10bfloat16_tE19Flash_kernel_traitsILi96ELi64ELi128ELi4ES3_EELb1ELb0ELb0ELb0ELb0ELb0ELb1ELb0EEEvNS_16Flash_fwd_paramsE --------------------------
	.section	.text._ZN5flash24flash_fwd_splitkv_kernelI23Flash_fwd_kernel_traitsILi96ELi64ELi128ELi4ELb0ELb0EN7cutlass10bfloat16_tE19Flash_kernel_traitsILi96ELi64ELi128ELi4ES3_EELb1ELb0ELb0ELb0ELb0ELb0ELb1ELb0EEEvNS_16Flash_fwd_paramsE,"ax",@progbits
	.align	128
        .global         _ZN5flash24flash_fwd_splitkv_kernelI23Flash_fwd_kernel_traitsILi96ELi64ELi128ELi4ELb0ELb0EN7cutlass10bfloat16_tE19Flash_kernel_traitsILi96ELi64ELi128ELi4ES3_EELb1ELb0ELb0ELb0ELb0ELb0ELb1ELb0EEEvNS_16Flash_fwd_paramsE
        .type           _ZN5flash24flash_fwd_splitkv_kernelI23Flash_fwd_kernel_traitsILi96ELi64ELi128ELi4ELb0ELb0EN7cutlass10bfloat16_tE19Flash_kernel_traitsILi96ELi64ELi128ELi4ES3_EELb1ELb0ELb0ELb0ELb0ELb0ELb1ELb0EEEvNS_16Flash_fwd_paramsE,@function
        .size           _ZN5flash24flash_fwd_splitkv_kernelI23Flash_fwd_kernel_traitsILi96ELi64ELi128ELi4ELb0ELb0EN7cutlass10bfloat16_tE19Flash_kernel_traitsILi96ELi64ELi128ELi4ES3_EELb1ELb0ELb0ELb0ELb0ELb0ELb1ELb0EEEvNS_16Flash_fwd_paramsE,(.L_x_5480 - _ZN5flash24flash_fwd_splitkv_kernelI23Flash_fwd_kernel_traitsILi96ELi64ELi128ELi4ELb0ELb0EN7cutlass10bfloat16_tE19Flash_kernel_traitsILi96ELi64ELi128ELi4ES3_EELb1ELb0ELb0ELb0ELb0ELb0ELb1ELb0EEEvNS_16Flash_fwd_paramsE)
        .other          _ZN5flash24flash_fwd_splitkv_kernelI23Flash_fwd_kernel_traitsILi96ELi64ELi128ELi4ELb0ELb0EN7cutlass10bfloat16_tE19Flash_kernel_traitsILi96ELi64ELi128ELi4ES3_EELb1ELb0ELb0ELb0ELb0ELb0ELb1ELb0EEEvNS_16Flash_fwd_paramsE,@"STO_CUDA_ENTRY STV_DEFAULT"
_ZN5flash24flash_fwd_splitkv_kernelI23Flash_fwd_kernel_traitsILi96ELi64ELi128ELi4ELb0ELb0EN7cutlass10bfloat16_tE19Flash_kernel_traitsILi96ELi64ELi128ELi4ES3_EELb1ELb0ELb0ELb0ELb0ELb0ELb1ELb0EEEvNS_16Flash_fwd_paramsE:
.text._ZN5flash24flash_fwd_splitkv_kernelI23Flash_fwd_kernel_traitsILi96ELi64ELi128ELi4ELb0ELb0EN7cutlass10bfloat16_tE19Flash_kernel_traitsILi96ELi64ELi128ELi4ES3_EELb1ELb0ELb0ELb0ELb0ELb0ELb1ELb0EEEvNS_16Flash_fwd_paramsE:
[----:B------:R-:W-:Y:S08]  /*0000*/  LDC R1, c[0x0][0x37c] ;  /* 0x0000df00ff017b82 */ /* 0x000ff00000000800 */
[----:B------:R-:W1:Y:S01]  /*0010*/  LDC R8, c[0x0][0x3e0] ;  /* 0x0000f800ff087b82 */ /* 0x000e620000000800 */
[----:B------:R-:W2:Y:S01]  /*0020*/  S2R R187, SR_CTAID.Z ;  /* 0x0000000000bb7919 */ /* 0x000ea20000002700 */
[----:B------:R-:W-:Y:S01]  /*0030*/  IMAD.MOV.U32 R2, RZ, RZ, RZ ;  /* 0x000000ffff027224 */ /* 0x000fe200078e00ff */
[----:B------:R-:W3:Y:S01]  /*0040*/  LDCU.64 UR4, c[0x0][0x478] ;  /* 0x00008f00ff0477ac */ /* 0x000ee20008000a00 */
[----:B------:R-:W4:Y:S01]  /*0050*/  LDCU.64 UR16, c[0x0][0x358] ;  /* 0x00006b00ff1077ac */ /* 0x000f220008000a00 */
[----:B------:R-:W3:Y:S01]  /*0060*/  LDCU.64 UR6, c[0x0][0x470] ;  /* 0x00008e00ff0677ac */ /* 0x000ee20008000a00 */
[----:B-1----:R-:W1:Y:S01]  /*0070*/  I2F.U32.RP R4, R8 ;  /* 0x0000000800047306 */ /* 0x002e620000209000 */
[----:B------:R-:W-:-:S02]  /*0080*/  ISETP.NE.U32.AND P1, PT, R8, RZ, PT ;  /* 0x000000ff0800720c */ /* 0x000fc40003f25070 */
[----:B---3--:R-:W-:-:S04]  /*0090*/  ISETP.NE.U32.AND P3, PT, RZ, UR6, PT ;  /* 0x00000006ff007c0c */ /* 0x008fc8000bf65070 */
[----:B------:R-:W-:Y:S01]  /*00a0*/  ISETP.NE.AND.EX P3, PT, RZ, UR7, PT, P3 ;  /* 0x00000007ff007c0c */ /* 0x000fe2000bf65330 */
[----:B-1----:R-:W1:Y:S02]  /*00b0*/  MUFU.RCP R3, R4 ;  /* 0x0000000400037308 */ /* 0x002e640000001000 */
[----:B-1----:R-:W-:-:S06]  /*00c0*/  VIADD R3, R3, 0xffffffe ;  /* 0x0ffffffe03037836 */ /* 0x002fcc0000000000 */
[----:B------:R-:W1:Y:S02]  /*00d0*/  F2I.FTZ.U32.TRUNC.NTZ R3, R3 ;  /* 0x0000000300037305 */ /* 0x000e64000021f000 */
[----:B-1----:R-:W-:-:S04]  /*00e0*/  IMAD.MOV R0, RZ, RZ, -R3 ;  /* 0x000000ffff007224 */ /* 0x002fc800078e0a03 */
[----:B------:R-:W-:Y:S02]  /*00f0*/  IMAD R5, R0, R8, RZ ;  /* 0x0000000800057224 */ /* 0x000fe400078e02ff */
[----:B------:R-:W-:Y:S02]  /*0100*/  IMAD.MOV.U32 R0, RZ, RZ, -0x1 ;  /* 0xffffffffff007424 */ /* 0x000fe400078e00ff */
[----:B------:R-:W-:Y:S02]  /*0110*/  IMAD.HI.U32 R2, R3, R5, R2 ;  /* 0x0000000503027227 */ /* 0x000fe400078e0002 */
[----:B------:R-:W1:Y:S04]  /*0120*/  LDC.64 R4, c[0x0][0x460] ;  /* 0x00011800ff047b82 */ /* 0x000e680000000a00 */
[----:B--2---:R-:W-:-:S04]  /*0130*/  IMAD.HI.U32 R188, R2, R187, RZ ;  /* 0x000000bb02bc7227 */ /* 0x004fc800078e00ff */
[----:B------:R-:W-:Y:S01]  /*0140*/  IMAD.MOV R7, RZ, RZ, -R188 ;  /* 0x000000ffff077224 */ /* 0x000fe200078e0abc */
[----:B------:R-:W2:Y:S03]  /*0150*/  LDC.64 R2, c[0x0][0x460] ;  /* 0x00011800ff027b82 */ /* 0x000ea60000000a00 */
[----:B------:R-:W-:-:S05]  /*0160*/  IMAD R7, R8, R7, R187 ;  /* 0x0000000708077224 */ /* 0x000fca00078e02bb */
[----:B------:R-:W-:-:S13]  /*0170*/  ISETP.GE.U32.AND P0, PT, R7, R8, PT ;  /* 0x000000080700720c */ /* 0x000fda0003f06070 */
[----:B------:R-:W-:Y:S02]  /*0180*/  @P0 IMAD.IADD R7, R7, 0x1, -R8 ;  /* 0x0000000107070824 */ /* 0x000fe400078e0a08 */
[----:B------:R-:W-:Y:S01]  /*0190*/  @P0 VIADD R188, R188, 0x1 ;  /* 0x00000001bcbc0836 */ /* 0x000fe20000000000 */
[C---:B--2---:R-:W-:Y:S02]  /*01a0*/  ISETP.NE.U32.AND P0, PT, R2.reuse, RZ, PT ;  /* 0x000000ff0200720c */ /* 0x044fe40003f05070 */
[----:B------:R-:W-:Y:S02]  /*01b0*/  ISETP.GE.U32.AND P2, PT, R7, R8, PT ;  /* 0x000000080700720c */ /* 0x000fe40003f46070 */
[----:B------:R-:W-:Y:S02]  /*01c0*/  ISETP.NE.U32.AND P4, PT, R2, RZ, PT ;  /* 0x000000ff0200720c */ /* 0x000fe40003f85070 */
[C---:B------:R-:W-:Y:S02]  /*01d0*/  ISETP.NE.AND.EX P0, PT, R3.reuse, RZ, PT, P0 ;  /* 0x000000ff0300720c */ /* 0x040fe40003f05300 */
[----:B------:R-:W-:-:S07]  /*01e0*/  ISETP.NE.AND.EX P4, PT, R3, RZ, PT, P4 ;  /* 0x000000ff0300720c */ /* 0x000fce0003f85340 */
[----:B------:R-:W-:Y:S01]  /*01f0*/  @P2 VIADD R188, R188, 0x1 ;  /* 0x00000001bcbc2836 */ /* 0x000fe20000000000 */
[----:B------:R-:W-:Y:S02]  /*0200*/  @!P1 LOP3.LUT R188, RZ, R8, RZ, 0x33, !PT ;  /* 0x00000008ffbc9212 */ /* 0x000fe400078e33ff */
[----:B------:R-:W-:-:S03]  /*0210*/  ISETP.NE.U32.AND P2, PT, RZ, UR4, PT ;  /* 0x00000004ff007c0c */ /* 0x000fc6000bf45070 */
[C---:B-1----:R-:W-:Y:S01]  /*0220*/  IMAD.WIDE.U32 R10, R188.reuse, 0x4, R4 ;  /* 0x00000004bc0a7825 */ /* 0x042fe200078e0004 */
[----:B------:R-:W-:Y:S01]  /*0230*/  ISETP.NE.AND.EX P2, PT, RZ, UR5, PT, P2 ;  /* 0x00000005ff007c0c */ /* 0x000fe2000bf45320 */
[----:B------:R-:W1:Y:S03]  /*0240*/  LDC.64 R4, c[0x0][0x468] ;  /* 0x00011a00ff047b82 */ /* 0x000e660000000a00 */
[----:B----4-:R-:W2:Y:S04]  /*0250*/  @P0 LDG.E R0, desc[UR16][R10.64] ;  /* 0x000000100a000981 */ /* 0x010ea8000c1e1900 */
[----:B------:R1:W2:Y:S01]  /*0260*/  @P4 LDG.E R15, desc[UR16][R10.64+0x4] ;  /* 0x000004100a0f4981 */ /* 0x0002a2000c1e1900 */
[----:B------:R-:W-:Y:S01]  /*0270*/  IMAD.SHL.U32 R7, R188, 0x4, RZ ;  /* 0x00000004bc077824 */ /* 0x000fe200078e00ff */
[----:B------:R-:W-:Y:S01]  /*0280*/  SHF.R.U32.HI R2, RZ, 0x1e, R188 ;  /* 0x0000001eff027819 */ /* 0x000fe200000116bc */
[----:B------:R-:W-:-:S03]  /*0290*/  IMAD.MOV.U32 R6, RZ, RZ, RZ ;  /* 0x000000ffff067224 */ /* 0x000fc600078e00ff */
[C---:B------:R-:W-:Y:S02]  /*02a0*/  @P2 IADD3 R16, P0, PT, R7.reuse, UR4, RZ ;  /* 0x0000000407102c10 */ /* 0x040fe4000ff1e0ff */
[----:B------:R-:W-:Y:S02]  /*02b0*/  @P3 IADD3 R12, P1, PT, R7, UR6, RZ ;  /* 0x00000006070c3c10 */ /* 0x000fe4000ff3e0ff */
[C---:B------:R-:W-:Y:S01]  /*02c0*/  @P2 IADD3.X R17, PT, PT, R2.reuse, UR5, RZ, P0, !PT ;  /* 0x0000000502112c10 */ /* 0x040fe200087fe4ff */
[----:B------:R-:W3:Y:S01]  /*02d0*/  @!P4 LDC R9, c[0x0][0x434] ;  /* 0x00010d00ff09cb82 */ /* 0x000ee20000000800 */
[----:B------:R-:W-:-:S03]  /*02e0*/  @P3 IADD3.X R13, PT, PT, R2, UR7, RZ, P1, !PT ;  /* 0x00000007020d3c10 */ /* 0x000fc60008ffe4ff */
[----:B------:R-:W5:Y:S01]  /*02f0*/  @P2 LDG.E R129, desc[UR16][R16.64] ;  /* 0x0000001010812981 */ /* 0x000f62000c1e1900 */
[----:B------:R-:W4:Y:S03]  /*0300*/  LDCU.U8 UR4, c[0x0][0x532] ;  /* 0x0000a640ff0477ac */ /* 0x000f260008000000 */
[----:B------:R4:W5:Y:S01]  /*0310*/  @P3 LDG.E R6, desc[UR16][R12.64] ;  /* 0x000000100c063981 */ /* 0x000962000c1e1900 */
[----:B-1----:R-:W-:-:S05]  /*0320*/  IADD3 R10, P0, PT, R7, R4, RZ ;  /* 0x00000004070a7210 */ /* 0x002fca0007f1e0ff */
[----:B------:R-:W-:Y:S01]  /*0330*/  IMAD.X R11, R2, 0x1, R5, P0 ;  /* 0x00000001020b7824 */ /* 0x000fe200000e0605 */
[----:B------:R-:W-:-:S04]  /*0340*/  ISETP.NE.U32.AND P0, PT, R4, RZ, PT ;  /* 0x000000ff0400720c */ /* 0x000fc80003f05070 */
[----:B------:R-:W-:Y:S01]  /*0350*/  ISETP.NE.AND.EX P0, PT, R5, RZ, PT, P0 ;  /* 0x000000ff0500720c */ /* 0x000fe20003f05300 */
[----:B----4-:R-:W1:Y:S01]  /*0360*/  S2R R13, SR_CTAID.X ;  /* 0x00000000000d7919 */ /* 0x010e620000002500 */
[----:B------:R-:W-:Y:S01]  /*0370*/  ISETP.NE.AND P1, PT, RZ, UR4, PT ;  /* 0x00000004ff007c0c */ /* 0x000fe2000bf25270 */
[----:B------:R-:W4:Y:S01]  /*0380*/  S2R R181, SR_CTAID.Y ;  /* 0x0000000000b57919 */ /* 0x000f220000002600 */
[----:B------:R-:W-:-:S04]  /*0390*/  ISETP.EQ.U32.AND P3, PT, R4, RZ, PT ;  /* 0x000000ff0400720c */ /* 0x000fc80003f62070 */
[----:B------:R-:W-:Y:S01]  /*03a0*/  ISETP.EQ.OR.EX P3, PT, R5, RZ, !P1, P3 ;  /* 0x000000ff0500720c */ /* 0x000fe20004f62730 */
[----:B------:R-:W-:-:S12]  /*03b0*/  IMAD.MOV.U32 R3, RZ, RZ, -0x1 ;  /* 0xffffffffff037424 */ /* 0x000fd800078e00ff */
[----:B------:R2:W5:Y:S01]  /*03c0*/  @!P3 LDG.E R3, desc[UR16][R10.64] ;  /* 0x000000100a03b981 */ /* 0x000562000c1e1900 */
[----:B-1----:R-:W-:Y:S02]  /*03d0*/  IMAD.SHL.U32 R186, R13, 0x40, RZ ;  /* 0x000000400dba7824 */ /* 0x002fe400078e00ff */
[----:B--2---:R-:W-:Y:S02]  /*03e0*/  @P4 IMAD.IADD R9, R15, 0x1, -R0 ;  /* 0x000000010f094824 */ /* 0x004fe400078e0a00 */
[----:B------:R-:W1:Y:S03]  /*03f0*/  @!P0 LDC R15, c[0x0][0x438] ;  /* 0x00010e00ff0f8b82 */ /* 0x000e660000000800 */
[----:B---3--:R-:W-:Y:S01]  /*0400*/  ISETP.GT.AND P3, PT, R9, R186, PT ;  /* 0x000000ba0900720c */ /* 0x008fe20003f64270 */
[----:B----4-:R-:W-:-:S12]  /*0410*/  @!P0 BRA `(.L_x_917) ;  /* 0x00000000000c8947 */ /* 0x010fd80003800000 */
[----:B------:R-:W1:Y:S02]  /*0420*/  @P1 LDG.E R4, desc[UR16][R10.64+0x4] ;  /* 0x000004100a041981 */ /* 0x000e64000c1e1900 */
[----:B-1---5:R-:W-:-:S06]  /*0430*/  @P1 IADD3 R15, PT, PT, R4, -R3, RZ ;  /* 0x80000003040f1210 */ /* 0x022fcc0007ffe0ff */
[----:B------:R2:W5:Y:S02]  /*0440*/  @!P1 LDG.E R15, desc[UR16][R10.64] ;  /* 0x000000100a0f9981 */ /* 0x000564000c1e1900 */
.L_x_917:
[----:B------:R-:W-:Y:S05]  /*0450*/  @!P3 EXIT ;  /* 0x000000000000b94d */ /* 0x000fea0003800000 */
[----:B--2---:R-:W2:Y:S01]  /*0460*/  LDC R10, c[0x0][0x374] ;  /* 0x0000dd00ff0a7b82 */ /* 0x004ea20000000800 */
[----:B------:R-:W3:Y:S01]  /*0470*/  LDCU UR14, c[0x0][0x508] ;  /* 0x0000a100ff0e77ac */ /* 0x000ee20008000800 */
[----:B-----5:R-:W-:Y:S01]  /*0480*/  @P2 IMAD.IADD R129, R129, 0x1, -R6 ;  /* 0x0000000181812824 */ /* 0x020fe200078e0a06 */
[----:B------:R-:W4:Y:S05]  /*0490*/  S2R R180, SR_TID.X ;  /* 0x0000000000b47919 */ /* 0x000f2a0000002100 */
[----:B------:R-:W3:Y:S01]  /*04a0*/  LDC R4, c[0x0][0x438] ;  /* 0x00010e00ff047b82 */ /* 0x000ee20000000800 */
[----:B--2---:R-:W-:-:S04]  /*04b0*/  IABS R16, R10 ;  /* 0x0000000a00107213 */ /* 0x004fc80000000000 */
[----:B------:R-:W2:Y:S01]  /*04c0*/  I2F.RP R12, R16 ;  /* 0x00000010000c7306 */ /* 0x000ea20000209400 */
[----:B---3--:R-:W-:-:S05]  /*04d0*/  VIADD R4, R4, 0x7f ;  /* 0x0000007f04047836 */ /* 0x008fca0000000000 */
[----:B------:R-:W-:-:S04]  /*04e0*/  SHF.R.S32.HI R17, RZ, 0x1f, R4 ;  /* 0x0000001fff117819 */ /* 0x000fc80000011404 */
[----:B------:R-:W-:Y:S01]  /*04f0*/  LEA.HI R17, R17, R4, RZ, 0x7 ;  /* 0x0000000411117211 */ /* 0x000fe200078f38ff */
[----:B------:R-:W-:Y:S01]  /*0500*/  IMAD.MOV.U32 R4, RZ, RZ, RZ ;  /* 0x000000ffff047224 */ /* 0x000fe200078e00ff */
[----:B--2---:R-:W2:Y:S02]  /*0510*/  MUFU.RCP R5, R12 ;  /* 0x0000000c00057308 */ /* 0x004ea40000001000 */
[----:B------:R-:W-:-:S05]  /*0520*/  LEA.HI.SX32 R17, R17, R10, 0x19 ;  /* 0x0000000a11117211 */ /* 0x000fca00078fcaff */
[----:B------:R-:W-:-:S05]  /*0530*/  VIADD R17, R17, 0xffffffff ;  /* 0xffffffff11117836 */ /* 0x000fca0000000000 */
[----:B------:R-:W-:Y:S02]  /*0540*/  IABS R14, R17 ;  /* 0x00000011000e7213 */ /* 0x000fe40000000000 */
[-C--:B------:R-:W-:Y:S01]  /*0550*/  LOP3.LUT R17, R17, R10.reuse, RZ, 0x3c, !PT ;  /* 0x0000000a11117212 */ /* 0x080fe200078e3cff */
[----:B--2---:R-:W-:Y:S01]  /*0560*/  VIADD R5, R5, 0xffffffe ;  /* 0x0ffffffe05057836 */ /* 0x004fe20000000000 */
[----:B------:R-:W-:Y:S02]  /*0570*/  IABS R12, R10 ;  /* 0x0000000a000c7213 */ /* 0x000fe40000000000 */
[----:B------:R-:W-:-:S03]  /*0580*/  ISETP.GE.AND P0, PT, R17, RZ, PT ;  /* 0x000000ff1100720c */ /* 0x000fc60003f06270 */
[----:B------:R-:W2:Y:S01]  /*0590*/  F2I.FTZ.U32.TRUNC.NTZ R5, R5 ;  /* 0x0000000500057305 */ /* 0x000ea2000021f000 */
[----:B------:R-:W-:Y:S02]  /*05a0*/  IMAD.MOV R12, RZ, RZ, -R12 ;  /* 0x000000ffff0c7224 */ /* 0x000fe400078e0a0c */
[----:B--2---:R-:W-:-:S04]  /*05b0*/  IMAD.MOV R11, RZ, RZ, -R5 ;  /* 0x000000ffff0b7224 */ /* 0x004fc800078e0a05 */
[----:B------:R-:W-:-:S04]  /*05c0*/  IMAD R11, R11, R16, RZ ;  /* 0x000000100b0b7224 */ /* 0x000fc800078e02ff */
[----:B------:R-:W-:Y:S02]  /*05d0*/  IMAD.HI.U32 R11, R5, R11, R4 ;  /* 0x0000000b050b7227 */ /* 0x000fe400078e0004 */
[----:B------:R-:W2:Y:S04]  /*05e0*/  @!P2 LDC.64 R4, c[0x0][0x488] ;  /* 0x00012200ff04ab82 */ /* 0x000ea80000000a00 */
[----:B------:R-:W-:-:S04]  /*05f0*/  IMAD.HI.U32 R11, R11, R14, RZ ;  /* 0x0000000e0b0b7227 */ /* 0x000fc800078e00ff */
[----:B------:R-:W-:Y:S02]  /*0600*/  IMAD R19, R11, R12, R14 ;  /* 0x0000000c0b137224 */ /* 0x000fe400078e020e */
[----:B------:R-:W3:Y:S03]  /*0610*/  @!P2 LDC R12, c[0x0][0x43c] ;  /* 0x00010f00ff0cab82 */ /* 0x000ee60000000800 */
[----:B------:R-:W-:Y:S02]  /*0620*/  ISETP.GT.U32.AND P1, PT, R16, R19, PT ;  /* 0x000000131000720c */ /* 0x000fe40003f24070 */
[----:B--2---:R-:W-:Y:S01]  /*0630*/  @!P2 ISETP.NE.U32.AND P3, PT, R4, RZ, PT ;  /* 0x000000ff0400a20c */ /* 0x004fe20003f65070 */
[----:B------:R-:W-:-:S10]  /*0640*/  VIADD R4, R13, 0x1 ;  /* 0x000000010d047836 */ /* 0x000fd40000000000 */
[----:B------:R-:W-:Y:S01]  /*0650*/  @!P1 IMAD.IADD R19, R19, 0x1, -R16 ;  /* 0x0000000113139824 */ /* 0x000fe200078e0a10 */
[----:B------:R-:W-:Y:S01]  /*0660*/  @!P2 ISETP.NE.AND.EX P3, PT, R5, RZ, PT, P3 ;  /* 0x000000ff0500a20c */ /* 0x000fe20003f65330 */
[----:B------:R-:W-:Y:S01]  /*0670*/  @!P1 VIADD R11, R11, 0x1 ;  /* 0x000000010b0b9836 */ /* 0x000fe20000000000 */
[----:B------:R-:W-:Y:S01]  /*0680*/  ISETP.NE.AND P1, PT, R10, RZ, PT ;  /* 0x000000ff0a00720c */ /* 0x000fe20003f25270 */
[----:B------:R-:W-:Y:S01]  /*0690*/  IMAD R5, R4, 0x40, -R9 ;  /* 0x0000004004057824 */ /* 0x000fe200078e0a09 */
[----:B------:R-:W-:Y:S02]  /*06a0*/  ISETP.GE.U32.AND P4, PT, R19, R16, PT ;  /* 0x000000101300720c */ /* 0x000fe40003f86070 */
[----:B---3--:R-:W-:-:S04]  /*06b0*/  @!P2 SEL R12, R12, RZ, P3 ;  /* 0x000000ff0c0ca207 */ /* 0x008fc80001800000 */
[----:B-1----:R-:W-:-:S05]  /*06c0*/  @!P2 IADD3 R129, PT, PT, R12, R15, -R6 ;  /* 0x0000000f0c81a210 */ /* 0x002fca0007ffe806 */
[----:B------:R-:W-:Y:S02]  /*06d0*/  VIADD R12, R129, 0x7f ;  /* 0x0000007f810c7836 */ /* 0x000fe40000000000 */
[----:B------:R-:W-:-:S03]  /*06e0*/  @P4 VIADD R11, R11, 0x1 ;  /* 0x000000010b0b4836 */ /* 0x000fc60000000000 */
[----:B------:R-:W-:Y:S01]  /*06f0*/  IADD3 R4, PT, PT, R12, UR14, R5 ;  /* 0x0000000e0c047c10 */ /* 0x000fe2000fffe005 */
[----:B------:R-:W-:Y:S01]  /*0700*/  @!P0 IMAD.MOV R11, RZ, RZ, -R11 ;  /* 0x000000ffff0b8224 */ /* 0x000fe200078e0a0b */
[----:B------:R-:W-:Y:S02]  /*0710*/  SHF.R.S32.HI R5, RZ, 0x1f, R12 ;  /* 0x0000001fff057819 */ /* 0x000fe4000001140c */
[----:B------:R-:W-:Y:S02]  /*0720*/  @!P1 LOP3.LUT R11, RZ, R10, RZ, 0x33, !PT ;  /* 0x0000000aff0b9212 */ /* 0x000fe400078e33ff */
[----:B------:R-:W-:Y:S02]  /*0730*/  SHF.R.S32.HI R15, RZ, 0x1f, R4 ;  /* 0x0000001fff0f7819 */ /* 0x000fe40000011404 */
[----:B------:R-:W-:Y:S01]  /*0740*/  LEA.HI R5, R5, R12, RZ, 0x7 ;  /* 0x0000000c05057211 */ /* 0x000fe200078f38ff */
[----:B------:R-:W-:Y:S01]  /*0750*/  IMAD R175, R11, R181, RZ ;  /* 0x000000b50baf7224 */ /* 0x000fe200078e02ff */
[----:B------:R-:W-:-:S02]  /*0760*/  LEA.HI R15, R15, R4, RZ, 0x7 ;  /* 0x000000040f0f7211 */ /* 0x000fc400078f38ff */
[----:B------:R-:W-:Y:S02]  /*0770*/  SHF.R.S32.HI R4, RZ, 0x7, R5 ;  /* 0x00000007ff047819 */ /* 0x000fe40000011405 */
[----:B------:R-:W-:Y:S02]  /*0780*/  SHF.R.S32.HI R15, RZ, 0x7, R15 ;  /* 0x00000007ff0f7819 */ /* 0x000fe4000001140f */
[----:B------:R-:W-:-:S04]  /*0790*/  VIADDMNMX R4, R175, R11, R4, PT ;  /* 0x0000000baf047246 */ /* 0x000fc80003800104 */
[----:B------:R-:W-:Y:S01]  /*07a0*/  VIMNMX R134, PT, PT, R4, R15, PT ;  /* 0x0000000f04867248 */ /* 0x000fe20003fe0100 */
[----:B------:R-:W-:-:S03]  /*07b0*/  IMAD.MOV R4, RZ, RZ, -R188 ;  /* 0x000000ffff047224 */ /* 0x000fc600078e0abc */
[----:B------:R-:W-:Y:S01]  /*07c0*/  ISETP.GE.AND P0, PT, R175, R134, PT ;  /* 0x00000086af00720c */ /* 0x000fe20003f06270 */
[----:B------:R-:W-:-:S12]  /*07d0*/  IMAD R187, R8, R4, R187 ;  /* 0x0000000408bb7224 */ /* 0x000fd800078e02bb */
[----:B----4-:R-:W-:Y:S05]  /*07e0*/  @!P0 BRA `(.L_x_918) ;  /* 0x0000000400c08947 */ /* 0x010fea0003800000 */
[----:B------:R-:W1:Y:S01]  /*07f0*/  LDC.64 R14, c[0x0][0x430] ;  /* 0x00010c00ff0e7b82 */ /* 0x000e620000000a00 */
[----:B------:R-:W2:Y:S01]  /*0800*/  LDCU UR4, c[0x0][0x44c] ;  /* 0x00008980ff0477ac */ /* 0x000ea20008000800 */
[----:B------:R-:W-:Y:S01]  /*0810*/  IMAD.SHL.U32 R13, R180, 0x4, RZ ;  /* 0x00000004b40d7824 */ /* 0x000fe200078e00ff */
[----:B------:R-:W-:Y:S01]  /*0820*/  SHF.R.U32.HI R180, RZ, 0x3, R180 ;  /* 0x00000003ffb47819 */ /* 0x000fe200000116b4 */
[----:B------:R-:W-:Y:S01]  /*0830*/  IMAD.IADD R9, R9, 0x1, -R186 ;  /* 0x0000000109097824 */ /* 0x000fe200078e0aba */
[----:B------:R-:W-:Y:S02]  /*0840*/  BSSY.RECONVERGENT B0, `(.L_x_919) ;  /* 0x000001d000007945 */ /* 0x000fe40003800200 */
[----:B------:R-:W-:Y:S01]  /*0850*/  LOP3.LUT R13, R13, 0x1c, RZ, 0xc0, !PT ;  /* 0x0000001c0d0d7812 */ /* 0x000fe200078ec0ff */
[C---:B------:R-:W-:Y:S01]  /*0860*/  VIADD R12, R180.reuse, 0x10 ;  /* 0x00000010b40c7836 */ /* 0x040fe20000000000 */
[CC--:B------:R-:W-:Y:S01]  /*0870*/  ISETP.GE.AND P2, PT, R180.reuse, R9.reuse, PT ;  /* 0x00000009b400720c */ /* 0x0c0fe20003f46270 */
[C---:B------:R-:W-:Y:S01]  /*0880*/  VIADD R10, R180.reuse, 0x20 ;  /* 0x00000020b40a7836 */ /* 0x040fe20000000000 */
[----:B------:R-:W-:Y:S01]  /*0890*/  LOP3.LUT R16, R13, 0x20, RZ, 0xfc, !PT ;  /* 0x000000200d107812 */ /* 0x000fe200078efcff */
[----:B------:R-:W-:Y:S01]  /*08a0*/  IMAD R11, R180, 0x60, R13 ;  /* 0x00000060b40b7824 */ /* 0x000fe200078e020d */
[----:B------:R-:W-:-:S02]  /*08b0*/  ISETP.GE.AND P1, PT, R12, R9, PT ;  /* 0x000000090c00720c */ /* 0x000fc40003f26270 */
[----:B------:R-:W-:Y:S01]  /*08c0*/  ISETP.GE.AND P5, PT, R10, R9, PT ;  /* 0x000000090a00720c */ /* 0x000fe20003fa6270 */
[----:B-1----:R-:W-:-:S04]  /*08d0*/  IMAD R14, R181, R14, R188 ;  /* 0x0000000eb50e7224 */ /* 0x002fc800078e02bc */
[----:B------:R-:W-:Y:S01]  /*08e0*/  IMAD R8, R14, R8, R187 ;  /* 0x000000080e087224 */ /* 0x000fe200078e02bb */
[----:B------:R-:W-:-:S03]  /*08f0*/  LOP3.LUT R14, R13, 0x40, RZ, 0xfc, !PT ;  /* 0x000000400d0e7812 */ /* 0x000fc600078efcff */
[----:B------:R-:W-:Y:S02]  /*0900*/  IMAD R15, R8, R15, R186 ;  /* 0x0000000f080f7224 */ /* 0x000fe400078e02ba */
[----:B------:R-:W-:Y:S02]  /*0910*/  VIADD R8, R180, 0x30 ;  /* 0x00000030b4087836 */ /* 0x000fe40000000000 */
[----:B--2---:R-:W-:-:S03]  /*0920*/  IMAD R0, R15, UR4, RZ ;  /* 0x000000040f007c24 */ /* 0x004fc6000f8e02ff */
[----:B------:R-:W-:Y:S02]  /*0930*/  ISETP.GE.AND P6, PT, R8, R9, PT ;  /* 0x000000090800720c */ /* 0x000fe40003fc6270 */
[----:B------:R-:W-:-:S04]  /*0940*/  IADD3 R11, P0, PT, R0, R11, RZ ;  /* 0x0000000b000b7210 */ /* 0x000fc80007f1e0ff */
[----:B------:R-:W-:Y:S01]  /*0950*/  LEA.HI.X.SX32 R0, R0, RZ, 0x1, P0 ;  /* 0x000000ff00007211 */ /* 0x000fe200000f0eff */
[----:B------:R-:W-:Y:S08]  /*0960*/  @P2 BRA `(.L_x_920) ;  /* 0x0000000000282947 */ /* 0x000ff00003800000 */
[----:B------:R-:W1:Y:S01]  /*0970*/  LDCU UR6, c[0x0][0x440] ;  /* 0x00008800ff0677ac */ /* 0x000e620008000800 */
[----:B------:R-:W2:Y:S01]  /*0980*/  LDCU.64 UR4, c[0x0][0x3f8] ;  /* 0x00007f00ff0477ac */ /* 0x000ea20008000a00 */
[----:B-1----:R-:W-:Y:S02]  /*0990*/  ISETP.GE.AND P4, PT, R13, UR6, PT ;  /* 0x000000060d007c0c */ /* 0x002fe4000bf86270 */
[----:B------:R-:W-:Y:S02]  /*09a0*/  ISETP.GE.AND P3, PT, R16, UR6, PT ;  /* 0x0000000610007c0c */ /* 0x000fe4000bf66270 */
[----:B------:R-:W-:Y:S02]  /*09b0*/  ISETP.GE.AND P2, PT, R14, UR6, PT ;  /* 0x000000060e007c0c */ /* 0x000fe4000bf46270 */
[----:B--2---:R-:W-:-:S04]  /*09c0*/  LEA R2, P0, R11, UR4, 0x2 ;  /* 0x000000040b027c11 */ /* 0x004fc8000f8010ff */
[----:B------:R-:W-:-:S05]  /*09d0*/  LEA.HI.X R3, R11, UR5, R0, 0x2, P0 ;  /* 0x000000050b037c11 */ /* 0x000fca00080f1400 */
[----:B------:R1:W-:Y:S04]  /*09e0*/  @!P4 STG.E.128 desc[UR16][R2.64], RZ ;  /* 0x000000ff0200c986 */ /* 0x0003e8000c101d10 */
[----:B------:R1:W-:Y:S04]  /*09f0*/  @!P3 STG.E.128 desc[UR16][R2.64+0x80], RZ ;  /* 0x000080ff0200b986 */ /* 0x0003e8000c101d10 */
[----:B------:R1:W-:Y:S02]  /*0a00*/  @!P2 STG.E.128 desc[UR16][R2.64+0x100], RZ ;  /* 0x000100ff0200a986 */ /* 0x0003e4000c101d10 */
.L_x_920:
[----:B------:R-:W-:Y:S05]  /*0a10*/  BSYNC.RECONVERGENT B0 ;  /* 0x0000000000007941 */ /* 0x000fea0003800200 */
.L_x_919:
[----:B------:R-:W-:Y:S04]  /*0a20*/  BSSY.RECONVERGENT B0, `(.L_x_921) ;  /* 0x0000012000007945 */ /* 0x000fe80003800200 */
[----:B------:R-:W-:Y:S05]  /*0a30*/  @P1 BRA `(.L_x_922) ;  /* 0x0000000000401947 */ /* 0x000fea0003800000 */
[----:B------:R-:W2:Y:S02]  /*0a40*/  LDCU UR4, c[0x0][0x440] ;  /* 0x00008800ff0477ac */ /* 0x000ea40008000800 */
[----:B--2---:R-:W-:Y:S02]  /*0a50*/  ISETP.GE.AND P4, PT, R13, UR4, PT ;  /* 0x000000040d007c0c */ /* 0x004fe4000bf86270 */
[----:B------:R-:W-:Y:S02]  /*0a60*/  ISETP.GE.AND P3, PT, R16, UR4, PT ;  /* 0x0000000410007c0c */ /* 0x000fe4000bf66270 */
[----:B------:R-:W-:-:S09]  /*0a70*/  ISETP.GE.AND P1, PT, R14, UR4, PT ;  /* 0x000000040e007c0c */ /* 0x000fd2000bf26270 */
[----:B------:R-:W2:Y:S08]  /*0a80*/  @!P4 LDC.64 R6, c[0x0][0x3f8] ;  /* 0x0000fe00ff06cb82 */ /* 0x000eb00000000a00 */
[----:B------:R-:W3:Y:S08]  /*0a90*/  @!P3 LDC.64 R4, c[0x0][0x3f8] ;  /* 0x0000fe00ff04bb82 */ /* 0x000ef00000000a00 */
[----:B-1----:R-:W1:Y:S01]  /*0aa0*/  @!P1 LDC.64 R2, c[0x0][0x3f8] ;  /* 0x0000fe00ff029b82 */ /* 0x002e620000000a00 */
[----:B--2---:R-:W-:-:S04]  /*0ab0*/  @!P4 LEA R6, P0, R11, R6, 0x2 ;  /* 0x000000060b06c211 */ /* 0x004fc800078010ff */
[C---:B------:R-:W-:Y:S02]  /*0ac0*/  @!P4 LEA.HI.X R7, R11.reuse, R7, R0, 0x2, P0 ;  /* 0x000000070b07c211 */ /* 0x040fe400000f1400 */
[----:B---3--:R-:W-:-:S03]  /*0ad0*/  @!P3 LEA R4, P2, R11, R4, 0x2 ;  /* 0x000000040b04b211 */ /* 0x008fc600078410ff */
[----:B------:R2:W-:Y:S01]  /*0ae0*/  @!P4 STG.E.128 desc[UR16][R6.64+0x1800], RZ ;  /* 0x001800ff0600c986 */ /* 0x0005e2000c101d10 */
[C---:B------:R-:W-:Y:S02]  /*0af0*/  @!P3 LEA.HI.X R5, R11.reuse, R5, R0, 0x2, P2 ;  /* 0x000000050b05b211 */ /* 0x040fe400010f1400 */
[----:B-1----:R-:W-:-:S03]  /*0b00*/  @!P1 LEA R2, P0, R11, R2, 0x2 ;  /* 0x000000020b029211 */ /* 0x002fc600078010ff */
[----:B------:R2:W-:Y:S01]  /*0b10*/  @!P3 STG.E.128 desc[UR16][R4.64+0x1880], RZ ;  /* 0x001880ff0400b986 */ /* 0x0005e2000c101d10 */
[----:B------:R-:W-:-:S05]  /*0b20*/  @!P1 LEA.HI.X R3, R11, R3, R0, 0x2, P0 ;  /* 0x000000030b039211 */ /* 0x000fca00000f1400 */
[----:B------:R2:W-:Y:S04]  /*0b30*/  @!P1 STG.E.128 desc[UR16][R2.64+0x1900], RZ ;  /* 0x001900ff02009986 */ /* 0x0005e8000c101d10 */
.L_x_922:
[----:B------:R-:W-:Y:S05]  /*0b40*/  BSYNC.RECONVERGENT B0 ;  /* 0x0000000000007941 */ /* 0x000fea0003800200 */
.L_x_921:
[----:B------:R-:W-:Y:S04]  /*0b50*/  BSSY.RECONVERGENT B0, `(.L_x_923) ;  /* 0x0000012000007945 */ /* 0x000fe80003800200 */
[----:B------:R-:W-:Y:S05]  /*0b60*/  @P5 BRA `(.L_x_924) ;  /* 0x0000000000405947 */ /* 0x000fea0003800000 */
[----:B------:R-:W3:Y:S02]  /*0b70*/  LDCU UR4, c[0x0][0x440] ;  /* 0x00008800ff0477ac */ /* 0x000ee40008000800 */
[----:B---3--:R-:W-:Y:S02]  /*0b80*/  ISETP.GE.AND P5, PT, R13, UR4, PT ;  /* 0x000000040d007c0c */ /* 0x008fe4000bfa6270 */
[----:B------:R-:W-:Y:S02]  /*0b90*/  ISETP.GE.AND P3, PT, R16, UR4, PT ;  /* 0x0000000410007c0c */ /* 0x000fe4000bf66270 */
[----:B------:R-:W-:-:S09]  /*0ba0*/  ISETP.GE.AND P1, PT, R14, UR4, PT ;  /* 0x000000040e007c0c */ /* 0x000fd2000bf26270 */
[----:B--2---:R-:W2:Y:S08]  /*0bb0*/  @!P5 LDC.64 R6, c[0x0][0x3f8] ;  /* 0x0000fe00ff06db82 */ /* 0x004eb00000000a00 */
        /* <DEDUP_REMOVED lines=11> */
.L_x_924:
[----:B------:R-:W-:Y:S05]  /*0c70*/  BSYNC.RECONVERGENT B0 ;  /* 0x0000000000007941 */ /* 0x000fea0003800200 */
.L_x_923:
[----:B------:R-:W-:Y:S04]  /*0c80*/  BSSY.RECONVERGENT B0, `(.L_x_925) ;  /* 0x0000012000007945 */ /* 0x000fe80003800200 */
[----:B------:R-:W-:Y:S05]  /*0c90*/  @P6 BRA `(.L_x_926) ;  /* 0x0000000000406947 */ /* 0x000fea0003800000 */
[----:B------:R-:W4:Y:S02]  /*0ca0*/  LDCU UR4, c[0x0][0x440] ;  /* 0x00008800ff0477ac */ /* 0x000f240008000800 */
[----:B----4-:R-:W-:Y:S02]  /*0cb0*/  ISETP.GE.AND P5, PT, R13, UR4, PT ;  /* 0x000000040d007c0c */ /* 0x010fe4000bfa6270 */
[----:B------:R-:W-:Y:S02]  /*0cc0*/  ISETP.GE.AND P3, PT, R16, UR4, PT ;  /* 0x0000000410007c0c */ /* 0x000fe4000bf66270 */
[----:B------:R-:W-:-:S09]  /*0cd0*/  ISETP.GE.AND P1, PT, R14, UR4, PT ;  /* 0x000000040e007c0c */ /* 0x000fd2000bf26270 */
[----:B--23--:R-:W2:Y:S08]  /*0ce0*/  @!P5 LDC.64 R6, c[0x0][0x3f8] ;  /* 0x0000fe00ff06db82 */ /* 0x00ceb00000000a00 */
        /* <DEDUP_REMOVED lines=11> */
.L_x_926:
[----:B------:R-:W-:Y:S05]  /*0da0*/  BSYNC.RECONVERGENT B0 ;  /* 0x0000000000007941 */ /* 0x000fea0003800200 */
.L_x_925:
[----:B------:R-:W1:Y:S01]  /*0db0*/  LDCU.64 UR4, c[0x0][0x428] ;  /* 0x00008500ff0477ac */ /* 0x000e620008000a00 */
[----:B------:R-:W-:-:S04]  /*0dc0*/  ISETP.NE.AND P4, PT, R13, RZ, PT ;  /* 0x000000ff0d00720c */ /* 0x000fc80003f85270 */
[-C--:B------:R-:W-:Y:S02]  /*0dd0*/  ISETP.GE.OR P3, PT, R180, R9.reuse, P4 ;  /* 0x00000009b400720c */ /* 0x080fe40002766670 */
[-C--:B------:R-:W-:Y:S02]  /*0de0*/  ISETP.GE.OR P2, PT, R12, R9.reuse, P4 ;  /* 0x000000090c00720c */ /* 0x080fe40002746670 */
[-C--:B------:R-:W-:Y:S02]  /*0df0*/  ISETP.GE.OR P1, PT, R10, R9.reuse, P4 ;  /* 0x000000090a00720c */ /* 0x080fe40002726670 */
[C---:B------:R-:W-:Y:S02]  /*0e00*/  IADD3 R180, P0, PT, R15.reuse, R180, RZ ;  /* 0x000000b40fb47210 */ /* 0x040fe40007f1e0ff */
[----:B------:R-:W-:Y:S02]  /*0e10*/  ISETP.GE.OR P4, PT, R8, R9, P4 ;  /* 0x000000090800720c */ /* 0x000fe40002786670 */
[----:B------:R-:W-:-:S02]  /*0e20*/  LEA.HI.X.SX32 R15, R15, RZ, 0x1, P0 ;  /* 0x000000ff0f0f7211 */ /* 0x000fc400000f0eff */
[C---:B-1234-:R-:W-:Y:S01]  /*0e30*/  LEA R2, P0, R180.reuse, UR4, 0x2 ;  /* 0x00000004b4027c11 */ /* 0x05efe2000f8010ff */
[----:B------:R-:W-:Y:S02]  /*0e40*/  @!P3 IMAD.MOV.U32 R9, RZ, RZ, -0x800000 ;  /* 0xff800000ff09b424 */ /* 0x000fe400078e00ff */
[----:B------:R-:W-:Y:S01]  /*0e50*/  @!P2 IMAD.MOV.U32 R7, RZ, RZ, -0x800000 ;  /* 0xff800000ff07a424 */ /* 0x000fe200078e00ff */
[----:B------:R-:W-:Y:S01]  /*0e60*/  LEA.HI.X R3, R180, UR5, R15, 0x2, P0 ;  /* 0x00000005b4037c11 */ /* 0x000fe200080f140f */
[----:B------:R-:W-:-:S04]  /*0e70*/  @!P1 IMAD.MOV.U32 R5, RZ, RZ, -0x800000 ;  /* 0xff800000ff059424 */ /* 0x000fc800078e00ff */
[----:B------:R1:W-:Y:S04]  /*0e80*/  @!P3 STG.E desc[UR16][R2.64], R9 ;  /* 0x000000090200b986 */ /* 0x0003e8000c101910 */
[----:B------:R1:W-:Y:S04]  /*0e90*/  @!P2 STG.E desc[UR16][R2.64+0x40], R7 ;  /* 0x000040070200a986 */ /* 0x0003e8000c101910 */
[----:B------:R1:W-:Y:S01]  /*0ea0*/  @!P1 STG.E desc[UR16][R2.64+0x80], R5 ;  /* 0x0000800502009986 */ /* 0x0003e2000c101910 */
[----:B------:R-:W-:Y:S05]  /*0eb0*/  @P4 EXIT ;  /* 0x000000000000494d */ /* 0x000fea0003800000 */
[----:B-1----:R-:W-:-:S05]  /*0ec0*/  MOV R5, 0xff800000 ;  /* 0xff80000000057802 */ /* 0x002fca0000000f00 */
[----:B------:R-:W-:Y:S01]  /*0ed0*/  STG.E desc[UR16][R2.64+0xc0], R5 ;  /* 0x0000c00502007986 */ /* 0x000fe2000c101910 */
[----:B------:R-:W-:Y:S05]  /*0ee0*/  EXIT ;  /* 0x000000000000794d */ /* 0x000fea0003800000 */
.L_x_918:
[----:B------:R-:W1:Y:S01]  /*0ef0*/  LDCU.64 UR4, c[0x0][0x4d8] ;  /* 0x00009b00ff0477ac */ /* 0x000e620008000a00 */
[----:B------:R-:W-:Y:S01]  /*0f00*/  MOV R4, R188 ;  /* 0x000000bc00047202 */ /* 0x000fe20000000f00 */
[----:B------:R-:W2:Y:S01]  /*0f10*/  LDCU.64 UR8, c[0x0][0x4e0] ;  /* 0x00009c00ff0877ac */ /* 0x000ea20008000a00 */
[----:B-1----:R-:W-:-:S04]  /*0f20*/  UISETP.NE.U32.AND UP0, UPT, UR4, URZ, UPT ;  /* 0x000000ff0400728c */ /* 0x002fc8000bf05070 */
[----:B------:R-:W-:Y:S02]  /*0f30*/  UISETP.NE.AND.EX UP0, UPT, UR5, URZ, UPT, UP0 ;  /* 0x000000ff0500728c */ /* 0x000fe4000bf05300 */
[----:B--2---:R-:W-:-:S04]  /*0f40*/  UISETP.NE.U32.AND UP1, UPT, UR8, URZ, UPT ;  /* 0x000000ff0800728c */ /* 0x004fc8000bf25070 */
[----:B------:R-:W-:-:S03]  /*0f50*/  UISETP.NE.AND.EX UP1, UPT, UR9, URZ, UPT, UP1 ;  /* 0x000000ff0900728c */ /* 0x000fc6000bf25310 */
[----:B------:R-:W-:Y:S08]  /*0f60*/  BRA.U !UP0, `(.L_x_927) ;  /* 0x00000001080c7547 */ /* 0x000ff0000b800000 */
[----:B------:R-:W-:-:S04]  /*0f70*/  IADD3 R4, P0, PT, R7, UR4, RZ ;  /* 0x0000000407047c10 */ /* 0x000fc8000ff1e0ff */
[----:B------:R-:W-:-:S05]  /*0f80*/  IADD3.X R5, PT, PT, R2, UR5, RZ, P0, !PT ;  /* 0x0000000502057c10 */ /* 0x000fca00087fe4ff */
[----:B------:R1:W5:Y:S04]  /*0f90*/  LDG.E R4, desc[UR16][R4.64] ;  /* 0x0000001004047981 */ /* 0x000368000c1e1900 */
.L_x_927:
[----:B------:R-:W-:Y:S05]  /*0fa0*/  BRA.U !UP1, `(.L_x_928) ;  /* 0x0000000509887547 */ /* 0x000fea000b800000 */
[----:B------:R-:W1:Y:S01]  /*0fb0*/  LDC R7, c[0x0][0x4f0] ;  /* 0x00013c00ff077b82 */ /* 0x000e620000000800 */
[----:B------:R-:W-:Y:S01]  /*0fc0*/  LEA R2, R134, 0xffffff80, 0x7 ;  /* 0xffffff8086027811 */ /* 0x000fe200078e38ff */
[----:B------:R-:W2:Y:S03]  /*0fd0*/  LDCU.64 UR4, c[0x0][0x4e8] ;  /* 0x00009d00ff0477ac */ /* 0x000ea60008000a00 */
[----:B------:R-:W-:Y:S01]  /*0fe0*/  IABS R3, R2 ;  /* 0x0000000200037213 */ /* 0x000fe20000000000 */
[----:B------:R-:W3:Y:S04]  /*0ff0*/  LDCU.64 UR6, c[0x0][0x3a0] ;  /* 0x00007400ff0677ac */ /* 0x000ee80008000a00 */
[----:B------:R-:W-:Y:S01]  /*1000*/  IMAD.MOV.U32 R6, RZ, RZ, R3 ;  /* 0x000000ffff067224 */ /* 0x000fe200078e0003 */
[----:B------:R-:W4:Y:S01]  /*1010*/  LDCU.64 UR12, c[0x0][0x3b8] ;  /* 0x00007700ff0c77ac */ /* 0x000f220008000a00 */
[----:B------:R-:W3:Y:S01]  /*1020*/  LDCU.64 UR10, c[0x0][0x3c0] ;  /* 0x00007800ff0a77ac */ /* 0x000ee20008000a00 */
[----:B-1----:R-:W-:-:S04]  /*1030*/  IABS R5, R7 ;  /* 0x0000000700057213 */ /* 0x002fc80000000000 */
[----:B------:R-:W1:Y:S08]  /*1040*/  I2F.RP R8, R5 ;  /* 0x0000000500087306 */ /* 0x000e700000209400 */
[----:B-1----:R-:W1:Y:S02]  /*1050*/  MUFU.RCP R10, R8 ;  /* 0x00000008000a7308 */ /* 0x002e640000001000 */
[----:B-1----:R-:W-:-:S06]  /*1060*/  IADD3 R10, PT, PT, R10, 0xffffffe, RZ ;  /* 0x0ffffffe0a0a7810 */ /* 0x002fcc0007ffe0ff */
[----:B------:R-:W1:Y:S02]  /*1070*/  F2I.FTZ.U32.TRUNC.NTZ R11, R10 ;  /* 0x0000000a000b7305 */ /* 0x000e64000021f000 */
[----:B-1---5:R-:W-:Y:S01]  /*1080*/  IMAD.MOV R4, RZ, RZ, -R11 ;  /* 0x000000ffff047224 */ /* 0x022fe200078e0a0b */
[----:B------:R-:W-:-:S03]  /*1090*/  MOV R10, RZ ;  /* 0x000000ff000a7202 */ /* 0x000fc60000000f00 */
[----:B------:R-:W-:-:S04]  /*10a0*/  IMAD R4, R4, R5, RZ ;  /* 0x0000000504047224 */ /* 0x000fc800078e02ff */
[----:B------:R-:W-:-:S06]  /*10b0*/  IMAD.HI.U32 R11, R11, R4, R10 ;  /* 0x000000040b0b7227 */ /* 0x000fcc00078e000a */
[----:B------:R-:W-:-:S05]  /*10c0*/  IMAD.HI.U32 R3, R11, R6, RZ ;  /* 0x000000060b037227 */ /* 0x000fca00078e00ff */
[----:B------:R-:W-:-:S05]  /*10d0*/  IADD3 R4, PT, PT, -R3, RZ, RZ ;  /* 0x000000ff03047210 */ /* 0x000fca0007ffe1ff */
[----:B------:R-:W-:-:S05]  /*10e0*/  IMAD R4, R5, R4, R6 ;  /* 0x0000000405047224 */ /* 0x000fca00078e0206 */
[----:B------:R-:W-:-:S13]  /*10f0*/  ISETP.GT.U32.AND P2, PT, R5, R4, PT ;  /* 0x000000040500720c */ /* 0x000fda0003f44070 */
[----:B------:R-:W-:Y:S01]  /*1100*/  @!P2 IMAD.IADD R4, R4, 0x1, -R5 ;  /* 0x000000010404a824 */ /* 0x000fe200078e0a05 */
[----:B------:R-:W-:Y:S02]  /*1110*/  @!P2 IADD3 R3, PT, PT, R3, 0x1, RZ ;  /* 0x000000010303a810 */ /* 0x000fe40007ffe0ff */
[----:B------:R-:W-:Y:S02]  /*1120*/  ISETP.NE.AND P2, PT, R7, RZ, PT ;  /* 0x000000ff0700720c */ /* 0x000fe40003f45270 */
[----:B------:R-:W-:Y:S02]  /*1130*/  ISETP.GE.U32.AND P0, PT, R4, R5, PT ;  /* 0x000000050400720c */ /* 0x000fe40003f06070 */
[----:B------:R-:W-:-:S04]  /*1140*/  LOP3.LUT R4, R2, R7, RZ, 0x3c, !PT ;  /* 0x0000000702047212 */ /* 0x000fc800078e3cff */
[----:B------:R-:W-:Y:S01]  /*1150*/  ISETP.GE.AND P1, PT, R4, RZ, PT ;  /* 0x000000ff0400720c */ /* 0x000fe20003f26270 */
[----:B--2---:R-:W-:-:S04]  /*1160*/  IMAD.WIDE.U32 R4, R188, UR4, RZ ;  /* 0x00000004bc047c25 */ /* 0x004fc8000f8e00ff */
[----:B------:R-:W-:Y:S01]  /*1170*/  IMAD R191, R188, UR5, R5 ;  /* 0x00000005bcbf7c24 */ /* 0x000fe2000f8e0205 */
[----:B------:R-:W1:Y:S01]  /*1180*/  LDCU.64 UR4, c[0x0][0x3a8] ;  /* 0x00007500ff0477ac */ /* 0x000e620008000a00 */
[----:B------:R-:W-:Y:S01]  /*1190*/  @P0 VIADD R3, R3, 0x1 ;  /* 0x0000000103030836 */ /* 0x000fe20000000000 */
[----:B------:R-:W-:-:S04]  /*11a0*/  LEA R190, P0, R4, UR8, 0x2 ;  /* 0x0000000804be7c11 */ /* 0x000fc8000f8010ff */
[----:B------:R-:W-:Y:S02]  /*11b0*/  LEA.HI.X R191, R4, UR9, R191, 0x2, P0 ;  /* 0x0000000904bf7c11 */ /* 0x000fe400080f14bf */
[----:B------:R-:W-:Y:S01]  /*11c0*/  @!P1 IADD3 R3, PT, PT, -R3, RZ, RZ ;  /* 0x000000ff03039210 */ /* 0x000fe20007ffe1ff */
[----:B------:R-:W2:Y:S01]  /*11d0*/  LDC R4, c[0x0][0x3e8] ;  /* 0x0000fa00ff047b82 */ /* 0x000ea20000000800 */
[----:B------:R-:W-:-:S05]  /*11e0*/  @!P2 LOP3.LUT R3, RZ, R7, RZ, 0x33, !PT ;  /* 0x00000007ff03a212 */ /* 0x000fca00078e33ff */
[----:B------:R-:W-:-:S05]  /*11f0*/  IMAD.WIDE R16, R3, 0x4, R190 ;  /* 0x0000000403107825 */ /* 0x000fca00078e02be */
[----:B------:R-:W2:Y:S01]  /*1200*/  LDG.E R6, desc[UR16][R16.64] ;  /* 0x0000001010067981 */ /* 0x000ea2000c1e1900 */
[----:B------:R-:W-:Y:S01]  /*1210*/  IADD3 R3, PT, PT, -R3, RZ, RZ ;  /* 0x000000ff03037210 */ /* 0x000fe20007ffe1ff */
[----:B---3--:R-:W-:Y:S01]  /*1220*/  IMAD.U32 R120, RZ, RZ, UR10 ;  /* 0x0000000aff787e24 */ /* 0x008fe2000f8e00ff */
[----:B----4-:R-:W-:Y:S01]  /*1230*/  MOV R132, UR12 ;  /* 0x0000000c00847c02 */ /* 0x010fe20008000f00 */
[----:B------:R-:W-:Y:S01]  /*1240*/  IMAD.U32 R121, RZ, RZ, UR11 ;  /* 0x0000000bff797e24 */ /* 0x000fe2000f8e00ff */
[----:B------:R-:W-:Y:S01]  /*1250*/  MOV R133, UR13 ;  /* 0x0000000d00857c02 */ /* 0x000fe20008000f00 */
[----:B------:R-:W-:-:S05]  /*1260*/  IMAD R2, R7, R3, R2 ;  /* 0x0000000307027224 */ /* 0x000fca00078e0202 */
[----:B------:R-:W-:Y:S02]  /*1270*/  SHF.R.S32.HI R3, RZ, 0x1f, R2 ;  /* 0x0000001fff037819 */ /* 0x000fe40000011402 */
[----:B--2---:R-:W-:-:S04]  /*1280*/  IABS R8, R4 ;  /* 0x0000000400087213 */ /* 0x004fc80000000000 */
[----:B------:R-:W2:Y:S08]  /*1290*/  I2F.RP R11, R8 ;  /* 0x00000008000b7306 */ /* 0x000eb00000209400 */
[----:B--2---:R-:W2:Y:S02]  /*12a0*/  MUFU.RCP R14, R11 ;  /* 0x0000000b000e7308 */ /* 0x004ea40000001000 */
[----:B--2---:R-:W-:-:S06]  /*12b0*/  VIADD R14, R14, 0xffffffe ;  /* 0x0ffffffe0e0e7836 */ /* 0x004fcc0000000000 */
[----:B------:R-:W2:Y:S02]  /*12c0*/  F2I.FTZ.U32.TRUNC.NTZ R15, R14 ;  /* 0x0000000e000f7305 */ /* 0x000ea4000021f000 */
[----:B--2---:R-:W-:Y:S02]  /*12d0*/  IADD3 R5, PT, PT, RZ, -R15, RZ ;  /* 0x8000000fff057210 */ /* 0x004fe40007ffe0ff */
        /* <DEDUP_REMOVED lines=22> */
[----:B------:R-:W-:Y:S01]  /*1440*/  SHF.R.S32.HI R15, RZ, 0x1f, R6 ;  /* 0x0000001fff0f7819 */ /* 0x000fe20000011406 */
[----:B------:R-:W-:-:S04]  /*1450*/  IMAD.WIDE.U32 R10, R6, UR6, RZ ;  /* 0x00000006060a7c25 */ /* 0x000fc8000f8e00ff */
[C---:B------:R-:W-:Y:S02]  /*1460*/  IMAD R17, R15.reuse, UR6, RZ ;  /* 0x000000060f117c24 */ /* 0x040fe4000f8e02ff */
[----:B-1----:R-:W-:Y:S02]  /*1470*/  IMAD R15, R15, UR4, RZ ;  /* 0x000000040f0f7c24 */ /* 0x002fe4000f8e02ff */
        /* <DEDUP_REMOVED lines=13> */
[----:B------:R-:W-:-:S04]  /*1550*/  IMAD.WIDE.U32 R10, R5, UR4, R10 ;  /* 0x00000004050a7c25 */ /* 0x000fc8000f8e000a */
[C---:B------:R-:W-:Y:S01]  /*1560*/  IMAD R2, R5.reuse, UR7, R2 ;  /* 0x0000000705027c24 */ /* 0x040fe2000f8e0202 */
[----:B------:R-:W-:Y:S01]  /*1570*/  MOV R8, R10 ;  /* 0x0000000a00087202 */ /* 0x000fe20000000f00 */
[----:B------:R-:W-:-:S04]  /*1580*/  IMAD.WIDE.U32 R16, R5, UR6, R6 ;  /* 0x0000000605107c25 */ /* 0x000fc8000f8e0006 */
[----:B------:R-:W-:Y:S01]  /*1590*/  IMAD R4, R5, UR5, R4 ;  /* 0x0000000505047c24 */ /* 0x000fe2000f8e0204 */
[----:B------:R-:W-:-:S03]  /*15a0*/  IADD3 R14, PT, PT, R17, R2, RZ ;  /* 0x00000002110e7210 */ /* 0x000fc60007ffe0ff */
[----:B------:R-:W-:Y:S01]  /*15b0*/  IMAD.IADD R6, R11, 0x1, R4 ;  /* 0x000000010b067824 */ /* 0x000fe200078e0204 */
[----:B------:R-:W-:Y:S06]  /*15c0*/  BRA `(.L_x_929) ;  /* 0x0000000400647947 */ /* 0x000fec0003800000 */
.L_x_928:
[----:B------:R-:W-:-:S13]  /*15d0*/  ISETP.NE.AND P0, PT, R3, -0x1, PT ;  /* 0xffffffff0300780c */ /* 0x000fda0003f05270 */
[----:B------:R-:W-:Y:S05]  /*15e0*/  @P0 BRA `(.L_x_930) ;  /* 0x0000000000340947 */ /* 0x000fea0003800000 */
[----:B------:R-:W2:Y:S01]  /*15f0*/  LDC.64 R132, c[0x0][0x3b8] ;  /* 0x0000ee00ff847b82 */ /* 0x000ea20000000a00 */
[----:B------:R-:W3:Y:S01]  /*1600*/  LDCU.64 UR4, c[0x0][0x3a0] ;  /* 0x00007400ff0477ac */ /* 0x000ee20008000a00 */
[----:B-1----:R-:W-:-:S05]  /*1610*/  SHF.R.S32.HI R5, RZ, 0x1f, R6 ;  /* 0x0000001fff057819 */ /* 0x002fca0000011406 */
[-C--:B--2---:R-:W-:Y:S01]  /*1620*/  IMAD R2, R5, R132.reuse, RZ ;  /* 0x0000008405027224 */ /* 0x084fe200078e02ff */
[----:B-----5:R-:W-:Y:S01]  /*1630*/  SHF.R.S32.HI R5, RZ, 0x1f, R4 ;  /* 0x0000001fff057819 */ /* 0x020fe20000011404 */
[----:B------:R-:W-:-:S04]  /*1640*/  IMAD.WIDE.U32 R10, R6, R132, RZ ;  /* 0x00000084060a7225 */ /* 0x000fc800078e00ff */
[----:B------:R-:W-:Y:S02]  /*1650*/  IMAD R2, R6, R133, R2 ;  /* 0x0000008506027224 */ /* 0x000fe400078e0202 */
[----:B---3--:R-:W-:-:S03]  /*1660*/  IMAD R5, R5, UR4, RZ ;  /* 0x0000000405057c24 */ /* 0x008fc6000f8e02ff */
[----:B------:R-:W-:Y:S01]  /*1670*/  IADD3 R11, PT, PT, R11, R2, RZ ;  /* 0x000000020b0b7210 */ /* 0x000fe20007ffe0ff */
[C---:B------:R-:W-:Y:S02]  /*1680*/  IMAD R5, R4.reuse, UR5, R5 ;  /* 0x0000000504057c24 */ /* 0x040fe4000f8e0205 */
[----:B------:R-:W-:-:S05]  /*1690*/  IMAD.WIDE.U32 R14, R4, UR4, R10 ;  /* 0x00000004040e7c25 */ /* 0x000fca000f8e000a */
[----:B------:R-:W-:Y:S01]  /*16a0*/  IADD3 R15, PT, PT, R15, R5, RZ ;  /* 0x000000050f0f7210 */ /* 0x000fe20007ffe0ff */
[----:B------:R-:W-:Y:S05]  /*16b0*/  BRA `(.L_x_931) ;  /* 0x0000000000187947 */ /* 0x000fea0003800000 */
.L_x_930:
[----:B------:R-:W2:Y:S01]  /*16c0*/  LDC.64 R132, c[0x0][0x3b8] ;  /* 0x0000ee00ff847b82 */ /* 0x000ea20000000a00 */
[----:B------:R-:W-:-:S05]  /*16d0*/  IADD3 R10, PT, PT, R6, R3, RZ ;  /* 0x00000003060a7210 */ /* 0x000fca0007ffe0ff */
[C---:B--2---:R-:W-:Y:S02]  /*16e0*/  IMAD R15, R10.reuse, R133, RZ ;  /* 0x000000850a0f7224 */ /* 0x044fe400078e02ff */
[----:B------:R-:W-:-:S05]  /*16f0*/  IMAD.WIDE.U32 R10, R10, R132, RZ ;  /* 0x000000840a0a7225 */ /* 0x000fca00078e00ff */
[----:B------:R-:W-:Y:S02]  /*1700*/  IADD3 R15, PT, PT, R11, R15, RZ ;  /* 0x0000000f0b0f7210 */ /* 0x000fe40007ffe0ff */
[----:B------:R-:W-:Y:S02]  /*1710*/  MOV R14, R10 ;  /* 0x0000000a000e7202 */ /* 0x000fe40000000f00 */
.L_x_931:
[----:B------:R-:W-:Y:S05]  /*1720*/  @P0 BRA `(.L_x_932) ;  /* 0x0000000000340947 */ /* 0x000fea0003800000 */
[----:B------:R-:W2:Y:S01]  /*1730*/  LDC.64 R120, c[0x0][0x3c0] ;  /* 0x0000f000ff787b82 */ /* 0x000ea20000000a00 */
[----:B------:R-:W1:Y:S01]  /*1740*/  LDCU.64 UR4, c[0x0][0x3a8] ;  /* 0x00007500ff0477ac */ /* 0x000e620008000a00 */
[----:B------:R-:W-:Y:S02]  /*1750*/  SHF.R.S32.HI R3, RZ, 0x1f, R6 ;  /* 0x0000001fff037819 */ /* 0x000fe40000011406 */
[----:B-----5:R-:W-:-:S05]  /*1760*/  SHF.R.S32.HI R2, RZ, 0x1f, R4 ;  /* 0x0000001fff027819 */ /* 0x020fca0000011404 */
[----:B-1----:R-:W-:-:S04]  /*1770*/  IMAD R5, R2, UR4, RZ ;  /* 0x0000000402057c24 */ /* 0x002fc8000f8e02ff */
[----:B------:R-:W-:Y:S02]  /*1780*/  IMAD R5, R4, UR5, R5 ;  /* 0x0000000504057c24 */ /* 0x000fe4000f8e0205 */
[----:B--2---:R-:W-:-:S04]  /*1790*/  IMAD R3, R3, R120, RZ ;  /* 0x0000007803037224 */ /* 0x004fc800078e02ff */
[C---:B------:R-:W-:Y:S02]  /*17a0*/  IMAD R3, R6.reuse, R121, R3 ;  /* 0x0000007906037224 */ /* 0x040fe400078e0203 */
[----:B------:R-:W-:-:S05]  /*17b0*/  IMAD.WIDE.U32 R6, R6, R120, RZ ;  /* 0x0000007806067225 */ /* 0x000fca00078e00ff */
[----:B------:R-:W-:-:S03]  /*17c0*/  IADD3 R7, PT, PT, R7, R3, RZ ;  /* 0x0000000307077210 */ /* 0x000fc60007ffe0ff */
[----:B------:R-:W-:-:S05]  /*17d0*/  IMAD.WIDE.U32 R16, R4, UR4, R6 ;  /* 0x0000000404107c25 */ /* 0x000fca000f8e0006 */
[----:B------:R-:W-:Y:S01]  /*17e0*/  IADD3 R17, PT, PT, R17, R5, RZ ;  /* 0x0000000511117210 */ /* 0x000fe20007ffe0ff */
[----:B------:R-:W-:Y:S06]  /*17f0*/  BRA `(.L_x_933) ;  /* 0x0000000000187947 */ /* 0x000fec0003800000 */
.L_x_932:
[----:B------:R-:W2:Y:S01]  /*1800*/  LDC.64 R120, c[0x0][0x3c0] ;  /* 0x0000f000ff787b82 */ /* 0x000ea20000000a00 */
[----:B------:R-:W-:-:S05]  /*1810*/  IADD3 R3, PT, PT, R6, R3, RZ ;  /* 0x0000000306037210 */ /* 0x000fca0007ffe0ff */
[C---:B--2---:R-:W-:Y:S02]  /*1820*/  IMAD R17, R3.reuse, R121, RZ ;  /* 0x0000007903117224 */ /* 0x044fe400078e02ff */
[----:B------:R-:W-:-:S05]  /*1830*/  IMAD.WIDE.U32 R2, R3, R120, RZ ;  /* 0x0000007803027225 */ /* 0x000fca00078e00ff */
[----:B------:R-:W-:Y:S02]  /*1840*/  IADD3 R17, PT, PT, R3, R17, RZ ;  /* 0x0000001103117210 */ /* 0x000fe40007ffe0ff */
[----:B------:R-:W-:-:S07]  /*1850*/  MOV R16, R2 ;  /* 0x0000000200107202 */ /* 0x000fce0000000f00 */
.L_x_933:
[----:B------:R-:W2:Y:S01]  /*1860*/  LDC R6, c[0x0][0x3e8] ;  /* 0x0000fa00ff067b82 */ /* 0x000ea20000000800 */
[----:B------:R-:W-:Y:S02]  /*1870*/  MOV R10, RZ ;  /* 0x000000ff000a7202 */ /* 0x000fe40000000f00 */
[----:B------:R-:W-:Y:S02]  /*1880*/  CS2R R190, SRZ ;  /* 0x0000000000be7805 */ /* 0x000fe4000001ff00 */
        /* <DEDUP_REMOVED lines=8> */
[----:B-1----:R-:W-:-:S04]  /*1910*/  IMAD.MOV R3, RZ, RZ, -R11 ;  /* 0x000000ffff037224 */ /* 0x002fc800078e0a0b */
[----:B-----5:R-:W-:Y:S01]  /*1920*/  IMAD R4, R3, R2, RZ ;  /* 0x0000000203047224 */ /* 0x020fe200078e02ff */
[----:B------:R-:W-:-:S03]  /*1930*/  IABS R3, R187 ;  /* 0x000000bb00037213 */ /* 0x000fc60000000000 */
[----:B------:R-:W-:-:S04]  /*1940*/  IMAD.HI.U32 R11, R11, R4, R10 ;  /* 0x000000040b0b7227 */ /* 0x000fc800078e000a */
[----:B------:R-:W-:-:S04]  /*1950*/  IMAD.MOV.U32 R4, RZ, RZ, R3 ;  /* 0x000000ffff047224 */ /* 0x000fc800078e0003 */
[----:B------:R-:W-:Y:S01]  /*1960*/  IMAD.HI.U32 R10, R11, R4, RZ ;  /* 0x000000040b0a7227 */ /* 0x000fe200078e00ff */
[----:B------:R-:W-:-:S04]  /*1970*/  SHF.R.S32.HI R11, RZ, 0x1f, R7 ;  /* 0x0000001fff0b7819 */ /* 0x000fc80000011407 */
[----:B------:R-:W-:Y:S01]  /*1980*/  IADD3 R3, PT, PT, -R10, RZ, RZ ;  /* 0x000000ff0a037210 */ /* 0x000fe20007ffe1ff */
[C---:B------:R-:W-:Y:S02]  /*1990*/  IMAD R8, R11.reuse, R120, RZ ;  /* 0x000000780b087224 */ /* 0x040fe400078e02ff */
[----:B------:R-:W-:Y:S02]  /*19a0*/  IMAD R12, R11, R132, RZ ;  /* 0x000000840b0c7224 */ /* 0x000fe400078e02ff */
[C---:B------:R-:W-:Y:S02]  /*19b0*/  IMAD R3, R2.reuse, R3, R4 ;  /* 0x0000000302037224 */ /* 0x040fe400078e0204 */
[----:B------:R-:W1:Y:S01]  /*19c0*/  LDC.64 R4, c[0x0][0x3d8] ;  /* 0x0000f600ff047b82 */ /* 0x000e620000000a00 */
[C---:B------:R-:W-:Y:S02]  /*19d0*/  IMAD R11, R7.reuse, R121, R8 ;  /* 0x00000079070b7224 */ /* 0x040fe400078e0208 */
[----:B------:R-:W-:Y:S01]  /*19e0*/  ISETP.GT.U32.AND P0, PT, R2, R3, PT ;  /* 0x000000030200720c */ /* 0x000fe20003f04070 */
[----:B------:R-:W-:-:S02]  /*19f0*/  IMAD R7, R7, R133, R12 ;  /* 0x0000008507077224 */ /* 0x000fc400078e020c */
[----:B------:R-:W-:-:S03]  /*1a00*/  IADD3 R17, PT, PT, R17, R11, RZ ;  /* 0x0000000b11117210 */ /* 0x000fc60007ffe0ff */
[----:B------:R-:W-:-:S07]  /*1a10*/  IADD3 R15, PT, PT, R15, R7, RZ ;  /* 0x000000070f0f7210 */ /* 0x000fce0007ffe0ff */
[----:B------:R-:W-:Y:S01]  /*1a20*/  @!P0 IMAD.IADD R3, R3, 0x1, -R2 ;  /* 0x0000000103038824 */ /* 0x000fe200078e0a02 */
[----:B------:R-:W-:Y:S02]  /*1a30*/  @!P0 IADD3 R10, PT, PT, R10, 0x1, RZ ;  /* 0x000000010a0a8810 */ /* 0x000fe40007ffe0ff */
[----:B------:R-:W-:Y:S02]  /*1a40*/  ISETP.NE.AND P0, PT, R6, RZ, PT ;  /* 0x000000ff0600720c */ /* 0x000fe40003f05270 */
[----:B------:R-:W-:Y:S02]  /*1a50*/  ISETP.GE.U32.AND P2, PT, R3, R2, PT ;  /* 0x000000020300720c */ /* 0x000fe40003f46070 */
[----:B------:R-:W-:-:S04]  /*1a60*/  LOP3.LUT R2, R187, R6, RZ, 0x3c, !PT ;  /* 0x00000006bb027212 */ /* 0x000fc800078e3cff */
[----:B------:R-:W-:Y:S02]  /*1a70*/  ISETP.GE.AND P1, PT, R2, RZ, PT ;  /* 0x000000ff0200720c */ /* 0x000fe40003f26270 */
[----:B------:R-:W2:Y:S05]  /*1a80*/  LDC.64 R2, c[0x0][0x3d0] ;  /* 0x0000f400ff027b82 */ /* 0x000eaa0000000a00 */
[----:B------:R-:W-:-:S06]  /*1a90*/  @P2 IADD3 R10, PT, PT, R10, 0x1, RZ ;  /* 0x000000010a0a2810 */ /* 0x000fcc0007ffe0ff */
[----:B------:R-:W-:Y:S01]  /*1aa0*/  @!P1 IMAD.MOV R10, RZ, RZ, -R10 ;  /* 0x000000ffff0a9224 */ /* 0x000fe200078e0a0a */
        /* <DEDUP_REMOVED lines=11> */
.L_x_929:
[----:B------:R-:W-:Y:S01]  /*1b60*/  ISETP.NE.AND P0, PT, R0, -0x1, PT ;  /* 0xffffffff0000780c */ /* 0x000fe20003f05270 */
[C---:B------:R-:W-:Y:S01]  /*1b70*/  IMAD.SHL.U32 R185, R180.reuse, 0x8, RZ ;  /* 0x00000008b4b97824 */ /* 0x040fe200078e00ff */
[----:B------:R-:W1:Y:S01]  /*1b80*/  S2UR UR12, SR_CgaCtaId ;  /* 0x00000000000c79c3 */ /* 0x000e620000008800 */
[----:B------:R-:W2:Y:S01]  /*1b90*/  LDCU.64 UR4, c[0x0][0x3c8] ;  /* 0x00007900ff0477ac */ /* 0x000ea20008000a00 */
[----:B------:R-:W-:Y:S01]  /*1ba0*/  IMAD.IADD R174, R9, 0x1, -R186 ;  /* 0x0000000109ae7824 */ /* 0x000fe200078e0aba */
[----:B------:R-:W-:Y:S01]  /*1bb0*/  SHF.R.U32.HI R10, RZ, 0x2, R180 ;  /* 0x00000002ff0a7819 */ /* 0x000fe200000116b4 */
[C---:B------:R-:W-:Y:S01]  /*1bc0*/  IMAD.SHL.U32 R126, R180.reuse, 0x20, RZ ;  /* 0x00000020b47e7824 */ /* 0x040fe200078e00ff */
[----:B------:R-:W-:Y:S01]  /*1bd0*/  LOP3.LUT R184, R185, 0x18, RZ, 0xc0, !PT ;  /* 0x00000018b9b87812 */ /* 0x000fe200078ec0ff */
[----:B------:R-:W3:Y:S01]  /*1be0*/  LDCU.64 UR6, c[0x0][0x390] ;  /* 0x00007200ff0677ac */ /* 0x000ee20008000a00 */
[----:B------:R-:W-:Y:S01]  /*1bf0*/  IMAD.SHL.U32 R7, R180, 0x4, RZ ;  /* 0x00000004b4077824 */ /* 0x000fe200078e00ff */
[----:B------:R-:W-:Y:S01]  /*1c00*/  BSSY.RECONVERGENT B0, `(.L_x_934) ;  /* 0x000004d000007945 */ /* 0x000fe20003800200 */
[----:B------:R-:W-:Y:S01]  /*1c10*/  LOP3.LUT R12, R126, 0xc0, RZ, 0xc0, !PT ;  /* 0x000000c07e0c7812 */ /* 0x000fe200078ec0ff */
[----:B------:R-:W4:Y:S01]  /*1c20*/  LDCU.64 UR10, c[0x0][0x388] ;  /* 0x00007100ff0a77ac */ /* 0x000f220008000a00 */
[----:B------:R-:W5:Y:S01]  /*1c30*/  @!P0 LDC.64 R4, c[0x0][0x398] ;  /* 0x0000e600ff048b82 */ /* 0x000f620000000a00 */
[----:B------:R-:W-:Y:S01]  /*1c40*/  IMAD.MOV.U32 R11, RZ, RZ, RZ ;  /* 0x000000ffff0b7224 */ /* 0x000fe200078e00ff */
[----:B------:R-:W-:-:S02]  /*1c50*/  LOP3.LUT R7, R12, 0x18, R7, 0xf8, !PT ;  /* 0x000000180c077812 */ /* 0x000fc400078ef807 */
[----:B------:R-:W-:Y:S01]  /*1c60*/  SHF.R.U32.HI R123, RZ, 0x3, R180 ;  /* 0x00000003ff7b7819 */ /* 0x000fe200000116b4 */
[----:B------:R-:W-:Y:S01]  /*1c70*/  IMAD.WIDE.U32 R12, R13, 0x40, R10 ;  /* 0x000000400d0c7825 */ /* 0x000fe200078e000a */
[C---:B------:R-:W-:Y:S02]  /*1c80*/  LOP3.LUT R183, R184.reuse, 0x20, RZ, 0xfc, !PT ;  /* 0x00000020b8b77812 */ /* 0x040fe400078efcff */
[----:B------:R-:W2:Y:S01]  /*1c90*/  @P0 LDC.64 R2, c[0x0][0x3b0] ;  /* 0x0000ec00ff020b82 */ /* 0x000ea20000000a00 */
[----:B------:R-:W-:Y:S01]  /*1ca0*/  LOP3.LUT R182, R184, 0x40, RZ, 0xfc, !PT ;  /* 0x00000040b8b67812 */ /* 0x000fe200078efcff */
[----:B-----5:R-:W-:-:S04]  /*1cb0*/  @!P0 IMAD.WIDE.U32 R18, R188, R4, RZ ;  /* 0x00000004bc128225 */ /* 0x020fc800078e00ff */
[----:B------:R-:W-:Y:S02]  /*1cc0*/  @!P0 IMAD R5, R188, R5, R19 ;  /* 0x00000005bc058224 */ /* 0x000fe400078e0213 */
[----:B--2---:R-:W-:-:S04]  /*1cd0*/  @P0 IMAD.WIDE.U32 R20, R0, R2, RZ ;  /* 0x0000000200140225 */ /* 0x004fc800078e00ff */
[----:B------:R-:W-:Y:S02]  /*1ce0*/  @!P0 IMAD.MOV.U32 R2, RZ, RZ, R18 ;  /* 0x000000ffff028224 */ /* 0x000fe400078e0012 */
[----:B------:R-:W-:Y:S01]  /*1cf0*/  @P0 IMAD R5, R0, R3, R21 ;  /* 0x0000000300050224 */ /* 0x000fe200078e0215 */
[----:B------:R-:W-:Y:S01]  /*1d00*/  SHF.R.S32.HI R0, RZ, 0x1f, R187 ;  /* 0x0000001fff007819 */ /* 0x000fe200000114bb */
[----:B------:R-:W-:Y:S01]  /*1d10*/  @P0 IMAD.MOV.U32 R2, RZ, RZ, R20 ;  /* 0x000000ffff020224 */ /* 0x000fe200078e0014 */
[C---:B------:R-:W-:Y:S02]  /*1d20*/  IADD3 R18, P0, PT, R184.reuse, R16, RZ ;  /* 0x00000010b8127210 */ /* 0x040fe40007f1e0ff */
[----:B------:R-:W-:Y:S01]  /*1d30*/  IADD3 R20, P1, PT, R184, R8, RZ ;  /* 0x00000008b8147210 */ /* 0x000fe20007f3e0ff */
[----:B------:R-:W-:Y:S01]  /*1d40*/  IMAD R0, R0, UR4, RZ ;  /* 0x0000000400007c24 */ /* 0x000fe2000f8e02ff */
[----:B------:R-:W-:Y:S01]  /*1d50*/  LOP3.LUT R3, R185, 0xd8, RZ, 0xc0, !PT ;  /* 0x000000d8b9037812 */ /* 0x000fe200078ec0ff */
[----:B------:R-:W-:Y:S01]  /*1d60*/  IMAD.X R19, RZ, RZ, R14, P0 ;  /* 0x000000ffff137224 */ /* 0x000fe200000e060e */
[----:B------:R-:W-:-:S02]  /*1d70*/  IADD3 R4, P0, PT, R184, R2, RZ ;  /* 0x00000002b8047210 */ /* 0x000fc40007f1e0ff */
[----:B------:R-:W-:Y:S01]  /*1d80*/  IADD3.X R21, PT, PT, RZ, R6, RZ, P1, !PT ;  /* 0x00000006ff157210 */ /* 0x000fe20000ffe4ff */
[----:B------:R-:W-:Y:S01]  /*1d90*/  IMAD.WIDE.U32 R14, R10, R120, R18 ;  /* 0x000000780a0e7225 */ /* 0x000fe200078e0012 */
[----:B------:R-:W-:Y:S02]  /*1da0*/  LOP3.LUT R6, R3, 0x18, R180, 0x78, !PT ;  /* 0x0000001803067812 */ /* 0x000fe400078e78b4 */
[----:B------:R-:W-:Y:S01]  /*1db0*/  SHF.L.U32 R2, R180, 0x4, RZ ;  /* 0x00000004b4027819 */ /* 0x000fe200000006ff */
[----:B------:R-:W-:Y:S01]  /*1dc0*/  IMAD.X R5, RZ, RZ, R5, P0 ;  /* 0x000000ffff057224 */ /* 0x000fe200000e0605 */
[C---:B------:R-:W-:Y:S01]  /*1dd0*/  ISETP.GE.AND P0, PT, R10.reuse, R174, PT ;  /* 0x000000ae0a00720c */ /* 0x040fe20003f06270 */
[----:B------:R-:W-:Y:S01]  /*1de0*/  IMAD.WIDE.U32 R16, R10, R132, R20 ;  /* 0x000000840a107225 */ /* 0x000fe200078e0014 */
[----:B---3--:R-:W-:Y:S02]  /*1df0*/  LEA R178, P1, R14, UR6, 0x1 ;  /* 0x000000060eb27c11 */ /* 0x008fe4000f8208ff */
[----:B------:R-:W-:Y:S01]  /*1e00*/  LOP3.LUT R185, R6, 0x1f20, R185, 0xf8, !PT ;  /* 0x00001f2006b97812 */ /* 0x000fe200078ef8b9 */
[----:B------:R-:W-:Y:S01]  /*1e10*/  IMAD R179, R10, R121, R15 ;  /* 0x000000790ab37224 */ /* 0x000fe200078e020f */
[----:B----4-:R-:W-:Y:S01]  /*1e20*/  LEA R176, P2, R16, UR10, 0x1 ;  /* 0x0000000a10b07c11 */ /* 0x010fe2000f8408ff */
[----:B------:R-:W-:Y:S01]  /*1e30*/  IMAD.WIDE.U32 R4, R187, UR4, R4 ;  /* 0x00000004bb047c25 */ /* 0x000fe2000f8e0004 */
[----:B------:R-:W-:-:S02]  /*1e40*/  UMOV UR4, 0x400 ;  /* 0x0000040000047882 */ /* 0x000fc40000000000 */
[----:B-1----:R-:W-:Y:S01]  /*1e50*/  ULEA UR4, UR12, UR4, 0x18 ;  /* 0x000000040c047291 */ /* 0x002fe2000f8ec0ff */
[----:B------:R-:W-:Y:S01]  /*1e60*/  IMAD R177, R10, R133, R17 ;  /* 0x000000850ab17224 */ /* 0x000fe200078e0211 */
[----:B------:R-:W-:Y:S01]  /*1e70*/  LEA.HI.X R179, R14, UR7, R179, 0x1, P1 ;  /* 0x000000070eb37c11 */ /* 0x000fe200088f0cb3 */
[----:B------:R-:W-:Y:S01]  /*1e80*/  IMAD R17, R187, UR5, R0 ;  /* 0x00000005bb117c24 */ /* 0x000fe2000f8e0200 */
[----:B------:R-:W-:Y:S02]  /*1e90*/  SHF.R.U32.HI R14, RZ, 0x1, R180 ;  /* 0x00000001ff0e7819 */ /* 0x000fe400000116b4 */
[----:B------:R-:W-:Y:S01]  /*1ea0*/  LEA.HI.X R177, R16, UR11, R177, 0x1, P2 ;  /* 0x0000000b10b17c11 */ /* 0x000fe200090f0cb1 */
[----:B------:R-:W-:Y:S01]  /*1eb0*/  IMAD.IADD R17, R5, 0x1, R17 ;  /* 0x0000000105117824 */ /* 0x000fe200078e0211 */
[----:B------:R-:W-:Y:S02]  /*1ec0*/  LOP3.LUT R125, R7, 0x8, R14, 0x78, !PT ;  /* 0x00000008077d7812 */ /* 0x000fe400078e780e */
[----:B------:R-:W-:Y:S01]  /*1ed0*/  LEA R185, R185, UR4, 0x1 ;  /* 0x00000004b9b97c11 */ /* 0x000fe2000f8e08ff */
[----:B------:R-:W-:Y:S06]  /*1ee0*/  @P0 BRA `(.L_x_935) ;  /* 0x0000000000780947 */ /* 0x000fec0003800000 */
        /* <DEDUP_REMOVED lines=11> */
[----:B------:R-:W-:Y:S02]  /*1fa0*/  LEA.HI.X R21, R18, UR11, R0, 0x1, P0 ;  /* 0x0000000b12157c11 */ /* 0x000fe400080f0c00 */
[----:B------:R-:W-:-:S03]  /*1fb0*/  ISETP.GE.AND P0, PT, R182, UR5, PT ;  /* 0x00000005b6007c0c */ /* 0x000fc6000bf06270 */
        /* <DEDUP_REMOVED lines=16> */
.L_x_936:
[----:B------:R2:W-:Y:S02]  /*20c0*/  STS.128 [R185+0x2000], RZ ;  /* 0x002000ffb9007388 */ /* 0x0005e40000000c00 */
.L_x_935:
[----:B------:R-:W-:Y:S05]  /*20d0*/  BSYNC.RECONVERGENT B0 ;  /* 0x0000000000007941 */ /* 0x000fea0003800200 */
.L_x_934:
        /* <DEDUP_REMOVED lines=35> */
.L_x_939:
[----:B------:R4:W-:Y:S02]  /*2310*/  STS.128 [R185+0x2800], RZ ;  /* 0x002800ffb9007388 */ /* 0x0009e40000000c00 */
.L_x_938:
[----:B------:R-:W-:Y:S05]  /*2320*/  BSYNC.RECONVERGENT B0 ;  /* 0x0000000000007941 */ /* 0x000fea0003800200 */
.L_x_937:
[----:B------:R-:W-:Y:S01]  /*2330*/  VIADD R124, R134, 0xffffffff ;  /* 0xffffffff867c7836 */ /* 0x000fe20000000000 */
[----:B------:R-:W-:Y:S04]  /*2340*/  BSSY.RECONVERGENT B0, `(.L_x_940) ;  /* 0x000001c000007945 */ /* 0x000fe80003800200 */
[----:B------:R-:W-:-:S05]  /*2350*/  SHF.L.U32 R122, R124, 0x7, RZ ;  /* 0x000000077c7a7819 */ /* 0x000fca00000006ff */
[----:B------:R-:W-:-:S05]  /*2360*/  IMAD.IADD R3, R129, 0x1, -R122 ;  /* 0x0000000181037824 */ /* 0x000fca00078e0a7a */
[----:B------:R-:W-:-:S13]  /*2370*/  ISETP.GE.AND P3, PT, R10, R3, PT ;  /* 0x000000030a00720c */ /* 0x000fda0003f66270 */
        /* <DEDUP_REMOVED lines=23> */
.L_x_942:
[----:B------:R1:W-:Y:S02]  /*24f0*/  STS.128 [R185+0x7000], RZ ;  /* 0x007000ffb9007388 */ /* 0x0003e40000000c00 */
.L_x_941:
[----:B------:R-:W-:Y:S05]  /*2500*/  BSYNC.RECONVERGENT B0 ;  /* 0x0000000000007941 */ /* 0x000fea0003800200 */
.L_x_940:
[----:B------:R-:W-:Y:S01]  /*2510*/  ISETP.GE.AND P0, PT, R8, R3, PT ;  /* 0x000000030800720c */ /* 0x000fe20003f06270 */
[----:B------:R-:W-:-:S12]  /*2520*/  BSSY.RECONVERGENT B0, `(.L_x_943) ;  /* 0x000001b000007945 */ /* 0x000fd80003800200 */
[----:B------:R-:W-:Y:S05]  /*2530*/  @P0 BRA `(.L_x_944) ;  /* 0x0000000000640947 */ /* 0x000fea0003800000 */
[----:B------:R-:W5:Y:S01]  /*2540*/  LDCU UR5, c[0x0][0x440] ;  /* 0x00008800ff0577ac */ /* 0x000f620008000800 */
[C---:B-1----:R-:W-:Y:S01]  /*2550*/  IMAD.SHL.U32 R5, R132.reuse, 0x20, RZ ;  /* 0x0000002084057824 */ /* 0x042fe200078e00ff */
[----:B------:R-:W-:-:S04]  /*2560*/  SHF.L.U64.HI R0, R132, 0x5, R133 ;  /* 0x0000000584007819 */ /* 0x000fc80000010285 */
        /* <DEDUP_REMOVED lines=21> */
.L_x_945:
[----:B------:R1:W-:Y:S02]  /*26c0*/  STS.128 [R185+0x7800], RZ ;  /* 0x007800ffb9007388 */ /* 0x0003e40000000c00 */
.L_x_944:
[----:B------:R-:W-:Y:S05]  /*26d0*/  BSYNC.RECONVERGENT B0 ;  /* 0x0000000000007941 */ /* 0x000fea0003800200 */
.L_x_943:
[----:B------:R-:W-:Y:S01]  /*26e0*/  IADD3 R6, PT, PT, R10, 0x40, RZ ;  /* 0x000000400a067810 */ /* 0x000fe20007ffe0ff */
[----:B------:R-:W-:Y:S03]  /*26f0*/  BSSY.RECONVERGENT B0, `(.L_x_946) ;  /* 0x000001a000007945 */ /* 0x000fe60003800200 */
[----:B------:R-:W-:-:S13]  /*2700*/  ISETP.GE.AND P0, PT, R6, R3, PT ;  /* 0x000000030600720c */ /* 0x000fda0003f06270 */
[----:B------:R-:W-:Y:S05]  /*2710*/  @P0 BRA `(.L_x_947) ;  /* 0x00000000005c0947 */ /* 0x000fea0003800000 */
[----:B------:R-:W5:Y:S01]  /*2720*/  LDCU UR5, c[0x0][0x440] ;  /* 0x00008800ff0577ac */ /* 0x000f620008000800 */
        /* <DEDUP_REMOVED lines=21> */
.L_x_948:
[----:B------:R1:W-:Y:S02]  /*2880*/  STS.128 [R185+0x8000], RZ ;  /* 0x008000ffb9007388 */ /* 0x0003e40000000c00 */
.L_x_947:
[----:B------:R-:W-:Y:S05]  /*2890*/  BSYNC.RECONVERGENT B0 ;  /* 0x0000000000007941 */ /* 0x000fea0003800200 */
.L_x_946:
[----:B-1----:R-:W-:Y:S01]  /*28a0*/  VIADD R4, R10, 0x60 ;  /* 0x000000600a047836 */ /* 0x002fe20000000000 */
[----:B------:R-:W-:Y:S01]  /*28b0*/  BSSY.RECONVERGENT B0, `(.L_x_949) ;  /* 0x000001d000007945 */ /* 0x000fe20003800200 */
[----:B------:R-:W-:Y:S02]  /*28c0*/  LOP3.LUT R173, R2, 0x3e00, RZ, 0xc0, !PT ;  /* 0x00003e0002ad7812 */ /* 0x000fe400078ec0ff */
[----:B----4-:R-:W-:Y:S02]  /*28d0*/  LOP3.LUT R12, R126, 0x120, RZ, 0xc0, !PT ;  /* 0x000001207e0c7812 */ /* 0x010fe400078ec0ff */
[----:B------:R-:W-:-:S13]  /*28e0*/  ISETP.GE.AND P0, PT, R4, R3, PT ;  /* 0x000000030400720c */ /* 0x000fda0003f06270 */
[----:B------:R-:W-:Y:S05]  /*28f0*/  @P0 BRA `(.L_x_950) ;  /* 0x0000000000600947 */ /* 0x000fea0003800000 */
[----:B------:R-:W1:Y:S01]  /*2900*/  LDCU UR5, c[0x0][0x440] ;  /* 0x00008800ff0577ac */ /* 0x000e620008000800 */
[----:B------:R-:W-:Y:S02]  /*2910*/  IMAD R0, R133, 0xc0, RZ ;  /* 0x000000c085007824 */ /* 0x000fe400078e02ff */
[----:B------:R-:W-:-:S05]  /*2920*/  IMAD.WIDE.U32 R16, R132, 0xc0, R176 ;  /* 0x000000c084107825 */ /* 0x000fca00078e00b0 */
[----:B------:R-:W-:Y:S02]  /*2930*/  IADD3 R17, PT, PT, R17, R0, RZ ;  /* 0x0000000011117210 */ /* 0x000fe40007ffe0ff */
        /* <DEDUP_REMOVED lines=19> */
.L_x_951:
[----:B------:R4:W-:Y:S02]  /*2a70*/  STS.128 [R185+0x8800], RZ ;  /* 0x008800ffb9007388 */ /* 0x0009e40000000c00 */
.L_x_950:
[----:B------:R-:W-:Y:S05]  /*2a80*/  BSYNC.RECONVERGENT B0 ;  /* 0x0000000000007941 */ /* 0x000fea0003800200 */
.L_x_949:
        /* <DEDUP_REMOVED lines=33> */
.L_x_954:
[----:B------:R1:W-:Y:S01]  /*2ca0*/  STS.128 [R185+0xd000], RZ ;  /* 0x00d000ffb9007388 */ /* 0x0003e20000000c00 */
[----:B------:R-:W-:Y:S05]  /*2cb0*/  BRA `(.L_x_955) ;  /* 0x00000000000c7947 */ /* 0x000fea0003800000 */
.L_x_953:
[----:B------:R1:W-:Y:S04]  /*2cc0*/  STS.128 [R185+0x9000], RZ ;  /* 0x009000ffb9007388 */ /* 0x0003e80000000c00 */
[----:B------:R1:W-:Y:S04]  /*2cd0*/  STS.128 [R185+0xb000], RZ ;  /* 0x00b000ffb9007388 */ /* 0x0003e80000000c00 */
[----:B------:R1:W-:Y:S02]  /*2ce0*/  STS.128 [R185+0xd000], RZ ;  /* 0x00d000ffb9007388 */ /* 0x0003e40000000c00 */
.L_x_955:
[----:B------:R-:W-:Y:S05]  /*2cf0*/  BSYNC.RECONVERGENT B0 ;  /* 0x0000000000007941 */ /* 0x000fea0003800200 */
.L_x_952:
        /* <DEDUP_REMOVED lines=30> */
.L_x_958:
[----:B------:R1:W-:Y:S02]  /*2ee0*/  STS.128 [R185+0xd800], RZ ;  /* 0x00d800ffb9007388 */ /* 0x0003e40000000c00 */
.L_x_957:
[----:B------:R-:W-:Y:S05]  /*2ef0*/  BSYNC.RECONVERGENT B0 ;  /* 0x0000000000007941 */ /* 0x000fea0003800200 */
.L_x_956:
        /* <DEDUP_REMOVED lines=28> */
.L_x_961:
[----:B------:R1:W-:Y:S02]  /*30c0*/  STS.128 [R185+0xe000], RZ ;  /* 0x00e000ffb9007388 */ /* 0x0003e40000000c00 */
.L_x_960:
[----:B------:R-:W-:Y:S05]  /*30d0*/  BSYNC.RECONVERGENT B0 ;  /* 0x0000000000007941 */ /* 0x000fea0003800200 */
.L_x_959:
        /* <DEDUP_REMOVED lines=31> */
.L_x_964:
[----:B------:R1:W-:Y:S02]  /*32d0*/  STS.128 [R185+0xe800], RZ ;  /* 0x00e800ffb9007388 */ /* 0x0003e40000000c00 */
.L_x_963:
[----:B------:R-:W-:Y:S05]  /*32e0*/  BSYNC.RECONVERGENT B0 ;  /* 0x0000000000007941 */ /* 0x000fea0003800200 */
.L_x_962:
[----:B------:R-:W-:Y:S01]  /*32f0*/  LOP3.LUT R3, R2, 0x100, RZ, 0xc0, !PT ;  /* 0x0000010002037812 */ /* 0x000fe200078ec0ff */
[----:B------:R-:W0:Y:S01]  /*3300*/  LDGDEPBAR ;  /* 0x00000000000079af */ /* 0x000e220000000000 */
[----:B------:R-:W-:Y:S01]  /*3310*/  LOP3.LUT R172, R7, 0x8, R180, 0x78, !PT ;  /* 0x0000000807ac7812 */ /* 0x000fe200078e78b4 */
[----:B------:R-:W-:Y:S01]  /*3320*/  IMAD.IADD R127, R122, 0x1, R127 ;  /* 0x000000017a7f7824 */ /* 0x000fe200078e027f */
[----:B------:R-:W-:Y:S02]  /*3330*/  LOP3.LUT R3, R3, 0x20, R126, 0xf8, !PT ;  /* 0x0000002003037812 */ /* 0x000fe400078ef87e */
[----:B------:R-:W-:Y:S02]  /*3340*/  LEA R173, R173, UR4, 0x1 ;  /* 0x00000004adad7c11 */ /* 0x000fe4000f8e08ff */
[----:B------:R-:W-:Y:S01]  /*3350*/  LOP3.LUT P0, RZ, R180, 0x4, RZ, 0xc0, !PT ;  /* 0x00000004b4ff7812 */ /* 0x000fe2000780c0ff */
[----:B------:R-:W-:Y:S01]  /*3360*/  IMAD.IADD R172, R172, 0x1, R3 ;  /* 0x00000001acac7824 */ /* 0x000fe200078e0203 */
[C---:B------:R-:W-:Y:S01]  /*3370*/  VIMNMX R136, PT, PT, R0.reuse, R129, PT ;  /* 0x0000008100887248 */ /* 0x040fe20003fe0100 */
[----:B------:R-:W-:Y:S01]  /*3380*/  LDSM.16.M88.4 R80, [R173] ;  /* 0x00000000ad50783b */ /* 0x000fe20000000200 */
[----:B------:R-:W-:Y:S01]  /*3390*/  IMAD.MOV.U32 R3, RZ, RZ, 0x20 ;  /* 0x00000020ff037424 */ /* 0x000fe200078e00ff */
[----:B------:R-:W-:-:S02]  /*33a0*/  VIADDMNMX R135, R0, 0x8, R129, PT ;  /* 0x0000000800877846 */ /* 0x000fc40003800181 */
[----:B------:R-:W-:Y:S01]  /*33b0*/  LEA R172, R172, UR4, 0x1 ;  /* 0x00000004acac7c11 */ /* 0x000fe2000f8e08ff */
[----:B------:R-:W-:Y:S01]  /*33c0*/  LDSM.16.M88.4 R116, [R173+0x2000] ;  /* 0x00200000ad74783b */ /* 0x000fe20000000200 */
[----:B------:R-:W-:Y:S02]  /*33d0*/  SEL R3, R3, 0xffffffe0, !P0 ;  /* 0xffffffe003037807 */ /* 0x000fe40004000000 */
[----:B------:R-:W-:Y:S01]  /*33e0*/  ISETP.GT.AND P0, PT, R124, R175, PT ;  /* 0x000000af7c00720c */ /* 0x000fe20003f04270 */
[----:B------:R-:W5:Y:S02]  /*33f0*/  LDSM.16.M88.4 R36, [R172+0x3000] ;  /* 0x00300000ac24783b */ /* 0x000f640000000200 */
[--C-:B------:R-:W-:Y:S02]  /*3400*/  IMAD.IADD R171, R173, 0x1, R3.reuse ;  /* 0x00000001adab7824 */ /* 0x100fe400078e0203 */
[----:B------:R-:W-:Y:S01]  /*3410*/  IMAD.IADD R169, R172, 0x1, R3 ;  /* 0x00000001aca97824 */ /* 0x000fe200078e0203 */
[----:B------:R-:W2:Y:S04]  /*3420*/  LDSM.16.M88.4 R28, [R172+0x3400] ;  /* 0x00340000ac1c783b */ /* 0x000ea80000000200 */
[----:B---3--:R-:W3:Y:S04]  /*3430*/  LDSM.16.M88.4 R20, [R172+0x3800] ;  /* 0x00380000ac14783b */ /* 0x008ee80000000200 */
[----:B------:R-:W4:Y:S04]  /*3440*/  LDSM.16.M88.4 R12, [R172+0x3c00] ;  /* 0x003c0000ac0c783b */ /* 0x000f280000000200 */
[----:B-1----:R-:W1:Y:S04]  /*3450*/  LDSM.16.M88.4 R4, [R172+0x4000] ;  /* 0x00400000ac04783b */ /* 0x002e680000000200 */
[----:B------:R-:W1:Y:S04]  /*3460*/  LDSM.16.M88.4 R96, [R172+0x4400] ;  /* 0x00440000ac60783b */ /* 0x000e680000000200 */
[----:B------:R-:W1:Y:S04]  /*3470*/  LDSM.16.M88.4 R88, [R172+0x4800] ;  /* 0x00480000ac58783b */ /* 0x000e680000000200 */
[----:B------:R-:W1:Y:S04]  /*3480*/  LDSM.16.M88.4 R48, [R172+0x4c00] ;  /* 0x004c0000ac30783b */ /* 0x000e680000000200 */
[----:B------:R-:W-:Y:S04]  /*3490*/  LDSM.16.M88.4 R60, [R171] ;  /* 0x00000000ab3c783b */ /* 0x000fe80000000200 */
[----:B------:R-:W1:Y:S01]  /*34a0*/  LDSM.16.M88.4 R44, [R169+0x3000] ;  /* 0x00300000a92c783b */ /* 0x000e620000000200 */
[C---:B-----5:R-:W-:Y:S03]  /*34b0*/  HMMA.16816.F32.BF16 R40, R80.reuse, R36, RZ ;  /* 0x000000245028723c */ /* 0x060fe600000418ff */
[----:B------:R-:W5:Y:S04]  /*34c0*/  LDSM.16.M88.4 R52, [R169+0x3400] ;  /* 0x00340000a934783b */ /* 0x000f680000000200 */
[----:B------:R-:W5:Y:S01]  /*34d0*/  LDSM.16.M88.4 R64, [R169+0x3c00] ;  /* 0x003c0000a940783b */ /* 0x000f620000000200 */
[C---:B------:R-:W-:Y:S03]  /*34e0*/  HMMA.16816.F32.BF16 R36, R80.reuse, R38, RZ ;  /* 0x000000265024723c */ /* 0x040fe600000418ff */
[----:B------:R-:W-:Y:S04]  /*34f0*/  LDSM.16.M88.4 R76, [R169+0x3800] ;  /* 0x00380000a94c783b */ /* 0x000fe80000000200 */
[----:B------:R-:W-:Y:S01]  /*3500*/  LDSM.16.M88.4 R72, [R169+0x4400] ;  /* 0x00440000a948783b */ /* 0x000fe20000000200 */
[C---:B--2---:R-:W-:Y:S03]  /*3510*/  HMMA.16816.F32.BF16 R32, R80.reuse, R28, RZ ;  /* 0x0000001c5020723c */ /* 0x044fe600000418ff */
[----:B------:R-:W-:Y:S04]  /*3520*/  LDSM.16.M88.4 R68, [R169+0x4c00] ;  /* 0x004c0000a944783b */ /* 0x000fe80000000200 */
[----:B------:R-:W-:Y:S01]  /*3530*/  LDSM.16.M88.4 R56, [R172+0x5000] ;  /* 0x00500000ac38783b */ /* 0x000fe20000000200 */
[C---:B---3--:R-:W-:Y:S03]  /*3540*/  HMMA.16816.F32.BF16 R24, R80.reuse, R20, RZ ;  /* 0x000000145018723c */ /* 0x048fe600000418ff */
[----:B------:R-:W-:Y:S04]  /*3550*/  LDSM.16.M88.4 R112, [R169+0x5000] ;  /* 0x00500000a970783b */ /* 0x000fe80000000200 */
[----:B------:R-:W-:Y:S01]  /*3560*/  LDSM.16.M88.4 R108, [R169+0x5400] ;  /* 0x00540000a96c783b */ /* 0x000fe20000000200 */
[C---:B----4-:R-:W-:Y:S03]  /*3570*/  HMMA.16816.F32.BF16 R16, R80.reuse, R12, RZ ;  /* 0x0000000c5010723c */ /* 0x050fe600000418ff */
[----:B------:R-:W-:Y:S05]  /*3580*/  LDSM.16.M88.4 R104, [R169+0x6000] ;  /* 0x00600000a968783b */ /* 0x000fea0000000200 */
        /* <DEDUP_REMOVED lines=15> */
[C---:B-----5:R-:W-:Y:S08]  /*3680*/  HMMA.16816.F32.BF16 R32, R60.reuse, R52, R32 ;  /* 0x000000343c20723c */ /* 0x060ff00000041820 */
[C---:B------:R-:W-:Y:S01]  /*3690*/  HMMA.16816.F32.BF16 R28, R60.reuse, R54, R28 ;  /* 0x000000363c1c723c */ /* 0x040fe2000004181c */
[----:B------:R-:W3:Y:S07]  /*36a0*/  LDSM.16.M88.4 R52, [R173+0x1000] ;  /* 0x00100000ad34783b */ /* 0x000eee0000000200 */
[C---:B------:R-:W-:Y:S08]  /*36b0*/  HMMA.16816.F32.BF16 R16, R60.reuse, R64, R16 ;  /* 0x000000403c10723c */ /* 0x040ff00000041810 */
[C---:B------:R-:W-:Y:S01]  /*36c0*/  HMMA.16816.F32.BF16 R12, R60.reuse, R66, R12 ;  /* 0x000000423c0c723c */ /* 0x040fe2000004180c */
[----:B------:R-:W4:Y:S07]  /*36d0*/  LDSM.16.M88.4 R64, [R172+0x5400] ;  /* 0x00540000ac40783b */ /* 0x000f2e0000000200 */
        /* <DEDUP_REMOVED lines=11> */
[----:B------:R-:W5:Y:S07]  /*3790*/  LDSM.16.M88.4 R72, [R172+0x6000] ;  /* 0x00600000ac48783b */ /* 0x000f6e0000000200 */
[C---:B------:R-:W-:Y:S08]  /*37a0*/  HMMA.16816.F32.BF16 R84, R60.reuse, R68, R84 ;  /* 0x000000443c54723c */ /* 0x040ff00000041854 */
[----:B------:R-:W-:Y:S01]  /*37b0*/  HMMA.16816.F32.BF16 R80, R60, R70, R80 ;  /* 0x000000463c50723c */ /* 0x000fe20000041850 */
[----:B------:R-:W5:Y:S04]  /*37c0*/  LDSM.16.M88.4 R68, [R172+0x6400] ;  /* 0x00640000ac44783b */ /* 0x000f680000000200 */
[----:B------:R-:W5:Y:S03]  /*37d0*/  LDSM.16.M88.4 R60, [R172+0x6800] ;  /* 0x00680000ac3c783b */ /* 0x000f660000000200 */
        /* <DEDUP_REMOVED lines=12> */
[C---:B-----5:R-:W-:Y:S08]  /*38a0*/  HMMA.16816.F32.BF16 R8, R52.reuse, R72, R8 ;  /* 0x000000483408723c */ /* 0x060ff00000041808 */
[C---:B------:R-:W-:Y:S01]  /*38b0*/  HMMA.16816.F32.BF16 R4, R52.reuse, R74, R4 ;  /* 0x0000004a3404723c */ /* 0x040fe20000041804 */
[----:B------:R-:W4:Y:S07]  /*38c0*/  LDSM.16.M88.4 R72, [R169+0x6800] ;  /* 0x00680000a948783b */ /* 0x000f2e0000000200 */
[C---:B------:R-:W-:Y:S08]  /*38d0*/  HMMA.16816.F32.BF16 R100, R52.reuse, R68, R100 ;  /* 0x000000443464723c */ /* 0x040ff00000041864 */
[C---:B------:R-:W-:Y:S01]  /*38e0*/  HMMA.16816.F32.BF16 R96, R52.reuse, R70, R96 ;  /* 0x000000463460723c */ /* 0x040fe20000041860 */
[----:B------:R-:W5:Y:S07]  /*38f0*/  LDSM.16.M88.4 R68, [R169+0x6c00] ;  /* 0x006c0000a944783b */ /* 0x000f6e0000000200 */
[C---:B------:R-:W-:Y:S08]  /*3900*/  HMMA.16816.F32.BF16 R92, R52.reuse, R60, R92 ;  /* 0x0000003c345c723c */ /* 0x040ff0000004185c */
[C---:B------:R-:W-:Y:S01]  /*3910*/  HMMA.16816.F32.BF16 R88, R52.reuse, R62, R88 ;  /* 0x0000003e3458723c */ /* 0x040fe20000041858 */
[----:B------:R-:W5:Y:S07]  /*3920*/  LDSM.16.M88.4 R60, [R172+0x7000] ;  /* 0x00700000ac3c783b */ /* 0x000f6e0000000200 */
[C---:B---3--:R-:W-:Y:S08]  /*3930*/  HMMA.16816.F32.BF16 R84, R52.reuse, R56, R84 ;  /* 0x000000383454723c */ /* 0x048ff00000041854 */
[----:B------:R-:W-:Y:S01]  /*3940*/  HMMA.16816.F32.BF16 R80, R52, R58, R80 ;  /* 0x0000003a3450723c */ /* 0x000fe20000041850 */
[----:B------:R-:W3:Y:S04]  /*3950*/  LDSM.16.M88.4 R56, [R172+0x7400] ;  /* 0x00740000ac38783b */ /* 0x000ee80000000200 */
[----:B------:R-:W3:Y:S03]  /*3960*/  LDSM.16.M88.4 R52, [R172+0x7800] ;  /* 0x00780000ac34783b */ /* 0x000ee60000000200 */
        /* <DEDUP_REMOVED lines=17> */
[----:B------:R-:W-:Y:S07]  /*3a80*/  LDSM.16.M88.4 R76, [R171+0x2000] ;  /* 0x00200000ab4c783b */ /* 0x000fee0000000200 */
[C---:B----4-:R-:W-:Y:S08]  /*3a90*/  HMMA.16816.F32.BF16 R92, R64.reuse, R72, R92 ;  /* 0x00000048405c723c */ /* 0x050ff0000004185c */
[C---:B------:R-:W-:Y:S01]  /*3aa0*/  HMMA.16816.F32.BF16 R88, R64.reuse, R74, R88 ;  /* 0x0000004a4058723c */ /* 0x040fe20000041858 */
[----:B------:R-:W4:Y:S07]  /*3ab0*/  LDSM.16.M88.4 R72, [R169+0x7000] ;  /* 0x00700000a948783b */ /* 0x000f2e0000000200 */
[C---:B-----5:R-:W-:Y:S08]  /*3ac0*/  HMMA.16816.F32.BF16 R84, R64.reuse, R68, R84 ;  /* 0x000000444054723c */ /* 0x060ff00000041854 */
[----:B------:R-:W-:Y:S01]  /*3ad0*/  HMMA.16816.F32.BF16 R80, R64, R70, R80 ;  /* 0x000000464050723c */ /* 0x000fe20000041850 */
[----:B------:R-:W5:Y:S04]  /*3ae0*/  LDSM.16.M88.4 R68, [R169+0x7400] ;  /* 0x00740000a944783b */ /* 0x000f680000000200 */
[----:B------:R-:W5:Y:S03]  /*3af0*/  LDSM.16.M88.4 R64, [R169+0x7800] ;  /* 0x00780000a940783b */ /* 0x000f660000000200 */
[C---:B------:R-:W-:Y:S08]  /*3b00*/  HMMA.16816.F32.BF16 R40, R116.reuse, R60, R40 ;  /* 0x0000003c7428723c */ /* 0x040ff00000041828 */
[C---:B------:R-:W-:Y:S01]  /*3b10*/  HMMA.16816.F32.BF16 R36, R116.reuse, R62, R36 ;  /* 0x0000003e7424723c */ /* 0x040fe20000041824 */
[----:B------:R-:W5:Y:S07]  /*3b20*/  LDSM.16.M88.4 R60, [R169+0x7c00] ;  /* 0x007c0000a93c783b */ /* 0x000f6e0000000200 */
        /* <DEDUP_REMOVED lines=8> */
[----:B------:R-:W1:Y:S07]  /*3bb0*/  LDSM.16.M88.4 R48, [R169+0x8800] ;  /* 0x00880000a930783b */ /* 0x000e6e0000000200 */
[C---:B--2---:R-:W-:Y:S08]  /*3bc0*/  HMMA.16816.F32.BF16 R8, R116.reuse, R44, R8 ;  /* 0x0000002c7408723c */ /* 0x044ff00000041808 */
[----:B------:R-:W-:Y:S01]  /*3bd0*/  HMMA.16816.F32.BF16 R4, R116, R46, R4 ;  /* 0x0000002e7404723c */ /* 0x000fe20000041804 */
[----:B------:R-:W2:Y:S01]  /*3be0*/  LDSM.16.M88.4 R44, [R169+0x8c00] ;  /* 0x008c0000a92c783b */ /* 0x000ea20000000200 */
[----:B------:R-:W-:-:S06]  /*3bf0*/  DEPBAR.LE SB0, 0x0 ;  /* 0x000080000000791a */ /* 0x000fcc0000000000 */
[C---:B------:R-:W-:Y:S08]  /*3c00*/  HMMA.16816.F32.BF16 R100, R116.reuse, R112, R100 ;  /* 0x000000707464723c */ /* 0x040ff00000041864 */
[C---:B------:R-:W-:Y:S08]  /*3c10*/  HMMA.16816.F32.BF16 R96, R116.reuse, R114, R96 ;  /* 0x000000727460723c */ /* 0x040ff00000041860 */
[C---:B------:R-:W-:Y:S08]  /*3c20*/  HMMA.16816.F32.BF16 R92, R116.reuse, R108, R92 ;  /* 0x0000006c745c723c */ /* 0x040ff0000004185c */
[C---:B------:R-:W-:Y:S08]  /*3c30*/  HMMA.16816.F32.BF16 R88, R116.reuse, R110, R88 ;  /* 0x0000006e7458723c */ /* 0x040ff00000041858 */
[C---:B------:R-:W-:Y:S08]  /*3c40*/  HMMA.16816.F32.BF16 R84, R116.reuse, R104, R84 ;  /* 0x000000687454723c */ /* 0x040ff00000041854 */
[----:B------:R-:W-:Y:S08]  /*3c50*/  HMMA.16816.F32.BF16 R80, R116, R106, R80 ;  /* 0x0000006a7450723c */ /* 0x000ff00000041850 */
[C---:B----4-:R-:W-:Y:S08]  /*3c60*/  HMMA.16816.F32.BF16 R40, R76.reuse, R72, R40 ;  /* 0x000000484c28723c */ /* 0x050ff00000041828 */
[C---:B------:R-:W-:Y:S08]  /*3c70*/  HMMA.16816.F32.BF16 R36, R76.reuse, R74, R36 ;  /* 0x0000004a4c24723c */ /* 0x040ff00000041824 */
[C---:B-----5:R-:W-:Y:S08]  /*3c80*/  HMMA.16816.F32.BF16 R32, R76.reuse, R68, R32 ;  /* 0x000000444c20723c */ /* 0x060ff00000041820 */
[C---:B------:R-:W-:Y:S08]  /*3c90*/  HMMA.16816.F32.BF16 R28, R76.reuse, R70, R28 ;  /* 0x000000464c1c723c */ /* 0x040ff0000004181c */
[C---:B------:R-:W-:Y:S08]  /*3ca0*/  HMMA.16816.F32.BF16 R24, R76.reuse, R64, R24 ;  /* 0x000000404c18723c */ /* 0x040ff00000041818 */
[C---:B------:R-:W-:Y:S08]  /*3cb0*/  HMMA.16816.F32.BF16 R20, R76.reuse, R66, R20 ;  /* 0x000000424c14723c */ /* 0x040ff00000041814 */
[C---:B------:R-:W-:Y:S08]  /*3cc0*/  HMMA.16816.F32.BF16 R16, R76.reuse, R60, R16 ;  /* 0x0000003c4c10723c */ /* 0x040ff00000041810 */
[C---:B------:R-:W-:Y:S08]  /*3cd0*/  HMMA.16816.F32.BF16 R12, R76.reuse, R62, R12 ;  /* 0x0000003e4c0c723c */ /* 0x040ff0000004180c */
[C---:B---3--:R-:W-:Y:S08]  /*3ce0*/  HMMA.16816.F32.BF16 R8, R76.reuse, R56, R8 ;  /* 0x000000384c08723c */ /* 0x048ff00000041808 */
[C---:B------:R-:W-:Y:S08]  /*3cf0*/  HMMA.16816.F32.BF16 R4, R76.reuse, R58, R4 ;  /* 0x0000003a4c04723c */ /* 0x040ff00000041804 */
[C---:B------:R-:W-:Y:S08]  /*3d00*/  HMMA.16816.F32.BF16 R100, R76.reuse, R52, R100 ;  /* 0x000000344c64723c */ /* 0x040ff00000041864 */
[C---:B------:R-:W-:Y:S08]  /*3d10*/  HMMA.16816.F32.BF16 R96, R76.reuse, R54, R96 ;  /* 0x000000364c60723c */ /* 0x040ff00000041860 */
[C---:B-1----:R-:W-:Y:S08]  /*3d20*/  HMMA.16816.F32.BF16 R92, R76.reuse, R48, R92 ;  /* 0x000000304c5c723c */ /* 0x042ff0000004185c */
[C---:B------:R-:W-:Y:S08]  /*3d30*/  HMMA.16816.F32.BF16 R88, R76.reuse, R50, R88 ;  /* 0x000000324c58723c */ /* 0x040ff00000041858 */
[C---:B--2---:R-:W-:Y:S08]  /*3d40*/  HMMA.16816.F32.BF16 R84, R76.reuse, R44, R84 ;  /* 0x0000002c4c54723c */ /* 0x044ff00000041854 */
        /* <DEDUP_REMOVED lines=14> */
.L_x_966:
        /* <DEDUP_REMOVED lines=59> */
.L_x_967:
        /* <DEDUP_REMOVED lines=9> */
[----:B-1----:R-:W-:-:S03]  /*4270*/  ISETP.GE.AND P1, PT, R183, UR5, PT ;  /* 0x00000005b7007c0c */ /* 0x002fc6000bf26270 */
[----:B------:R-:W-:Y:S01]  /*4280*/  IMAD.X R51, R0, 0x1, R45, P3 ;  /* 0x0000000100337824 */ /* 0x000fe200018e062d */
[----:B------:R-:W-:Y:S02]  /*4290*/  ISETP.GE.AND P2, PT, R184, UR5, PT ;  /* 0x00000005b8007c0c */ /* 0x000fe4000bf46270 */
[----:B------:R-:W-:-:S07]  /*42a0*/  ISETP.GE.AND P0, PT, R182, UR5, PT ;  /* 0x00000005b6007c0c */ /* 0x000fce000bf06270 */
[----:B------:R-:W-:Y:S02]  /*42b0*/  @!P1 IMAD.MOV.U32 R48, RZ, RZ, R176 ;  /* 0x000000ffff309224 */ /* 0x000fe400078e00b0 */
[----:B------:R-:W-:Y:S02]  /*42c0*/  @!P1 IMAD.MOV.U32 R49, RZ, RZ, R177 ;  /* 0x000000ffff319224 */ /* 0x000fe400078e00b1 */
        /* <DEDUP_REMOVED lines=61> */
.L_x_969:
[----:B------:R2:W-:Y:S02]  /*46a0*/  STS.128 [R185+0x8800], RZ ;  /* 0x008800ffb9007388 */ /* 0x0005e40000000c00 */
.L_x_970:
[----:B------:R-:W-:Y:S05]  /*46b0*/  BSYNC.RECONVERGENT B0 ;  /* 0x0000000000007941 */ /* 0x000fea0003800200 */
.L_x_968:
[----:B------:R-:W0:Y:S02]  /*46c0*/  LDGDEPBAR ;  /* 0x00000000000079af */ /* 0x000e240000000000 */
.L_x_965:
[C---:B------:R-:W-:Y:S01]  /*46d0*/  VIADD R2, R127.reuse, 0x8 ;  /* 0x000000087f027836 */ /* 0x040fe20000000000 */
[----:B------:R-:W4:Y:S01]  /*46e0*/  LDCU UR6, c[0x0][0x45c] ;  /* 0x00008b80ff0677ac */ /* 0x000f220008000800 */
[C---:B------:R-:W-:Y:S02]  /*46f0*/  VIADD R0, R127.reuse, 0x1 ;  /* 0x000000017f007836 */ /* 0x040fe40000000000 */
[C---:B-1----:R-:W-:Y:S01]  /*4700*/  VIADD R44, R127.reuse, 0x10 ;  /* 0x000000107f2c7836 */ /* 0x042fe20000000000 */
[CC--:B------:R-:W-:Y:S02]  /*4710*/  ISETP.GE.AND P5, PT, R2.reuse, R136.reuse, PT ;  /* 0x000000880200720c */ /* 0x0c0fe40003fa6270 */
[-C--:B------:R-:W-:Y:S01]  /*4720*/  ISETP.GE.AND P3, PT, R2, R135.reuse, PT ;  /* 0x000000870200720c */ /* 0x080fe20003f66270 */
[C---:B------:R-:W-:Y:S01]  /*4730*/  VIADD R2, R127.reuse, 0x11 ;  /* 0x000000117f027836 */ /* 0x040fe20000000000 */
[C---:B------:R-:W-:Y:S02]  /*4740*/  ISETP.GE.AND P4, PT, R0.reuse, R136, PT ;  /* 0x000000880000720c */ /* 0x040fe40003f86270 */
[----:B------:R-:W-:Y:S01]  /*4750*/  ISETP.GE.AND P0, PT, R0, R135, PT ;  /* 0x000000870000720c */ /* 0x000fe20003f06270 */
[C---:B------:R-:W-:Y:S01]  /*4760*/  VIADD R0, R127.reuse, 0x9 ;  /* 0x000000097f007836 */ /* 0x040fe20000000000 */
[----:B------:R-:W-:Y:S01]  /*4770*/  FSEL R70, R36, -INF , !P5 ;  /* 0xff80000024467808 */ /* 0x000fe20006800000 */
[----:B------:R-:W-:Y:S01]  /*4780*/  VIADD R36, R127, 0x20 ;  /* 0x000000207f247836 */ /* 0x000fe20000000000 */
[----:B------:R-:W-:-:S02]  /*4790*/  FSEL R68, R43, -INF , !P0 ;  /* 0xff8000002b447808 */ /* 0x000fc40004000000 */
[CC--:B------:R-:W-:Y:S02]  /*47a0*/  ISETP.GE.AND P0, PT, R2.reuse, R136.reuse, PT ;  /* 0x000000880200720c */ /* 0x0c0fe40003f06270 */
[-C--:B------:R-:W-:Y:S01]  /*47b0*/  ISETP.GE.AND P5, PT, R2, R135.reuse, PT ;  /* 0x000000870200720c */ /* 0x080fe20003fa6270 */
[----:B------:R-:W-:Y:S01]  /*47c0*/  VIADD R2, R127, 0x19 ;  /* 0x000000197f027836 */ /* 0x000fe20000000000 */
[CC--:B------:R-:W-:Y:S02]  /*47d0*/  ISETP.GE.AND P2, PT, R0.reuse, R136.reuse, PT ;  /* 0x000000880000720c */ /* 0x0c0fe40003f46270 */
[----:B------:R-:W-:Y:S02]  /*47e0*/  ISETP.GE.AND P6, PT, R0, R135, PT ;  /* 0x000000870000720c */ /* 0x000fe40003fc6270 */
[----:B------:R-:W-:Y:S02]  /*47f0*/  ISETP.GE.AND P1, PT, R44, R136, PT ;  /* 0x000000882c00720c */ /* 0x000fe40003f26270 */
[----:B------:R-:W-:Y:S01]  /*4800*/  FSEL R0, R41, -INF , !P4 ;  /* 0xff80000029007808 */ /* 0x000fe20006000000 */
[----:B------:R-:W-:Y:S01]  /*4810*/  VIADD R41, R127, 0x18 ;  /* 0x000000187f297836 */ /* 0x000fe20000000000 */
[----:B---3--:R-:W-:-:S02]  /*4820*/  FSEL R50, R39, -INF , !P6 ;  /* 0xff80000027327808 */ /* 0x008fc40007000000 */
[----:B------:R-:W-:Y:S02]  /*4830*/  FSEL R104, R32, -INF , !P1 ;  /* 0xff80000020687808 */ /* 0x000fe40004800000 */
[CC--:B------:R-:W-:Y:S02]  /*4840*/  ISETP.GE.AND P6, PT, R2.reuse, R136.reuse, PT ;  /* 0x000000880200720c */ /* 0x0c0fe40003fc6270 */
[-C--:B------:R-:W-:Y:S01]  /*4850*/  ISETP.GE.AND P1, PT, R2, R135.reuse, PT ;  /* 0x000000870200720c */ /* 0x080fe20003f26270 */
[----:B------:R-:W-:Y:S01]  /*4860*/  VIADD R2, R127, 0x21 ;  /* 0x000000217f027836 */ /* 0x000fe20000000000 */
[----:B------:R-:W-:Y:S02]  /*4870*/  FSEL R48, R38, -INF , !P3 ;  /* 0xff80000026307808 */ /* 0x000fe40005800000 */
[----:B------:R-:W-:Y:S02]  /*4880*/  ISETP.GE.AND P3, PT, R41, R136, PT ;  /* 0x000000882900720c */ /* 0x000fe40003f66270 */
[----:B------:R-:W-:-:S02]  /*4890*/  ISETP.GE.AND P4, PT, R44, R135, PT ;  /* 0x000000872c00720c */ /* 0x000fc40003f86270 */
[----:B------:R-:W-:Y:S02]  /*48a0*/  FSEL R74, R35, -INF , !P5 ;  /* 0xff800000234a7808 */ /* 0x000fe40006800000 */
[----:B------:R-:W-:Y:S01]  /*48b0*/  FSEL R106, R29, -INF , !P6 ;  /* 0xff8000001d6a7808 */ /* 0x000fe20007000000 */
[C---:B------:R-:W-:Y:S01]  /*48c0*/  VIADD R29, R127.reuse, 0x30 ;  /* 0x000000307f1d7836 */ /* 0x040fe20000000000 */
[----:B------:R-:W-:Y:S02]  /*48d0*/  ISETP.GE.AND P5, PT, R2, R136, PT ;  /* 0x000000880200720c */ /* 0x000fe40003fa6270 */
[----:B------:R-:W-:Y:S02]  /*48e0*/  FSEL R108, R28, -INF , !P3 ;  /* 0xff8000001c6c7808 */ /* 0x000fe40005800000 */
[----:B------:R-:W-:Y:S02]  /*48f0*/  FSEL R76, R34, -INF , !P4 ;  /* 0xff800000224c7808 */ /* 0x000fe40006000000 */
[----:B------:R-:W-:Y:S01]  /*4900*/  ISETP.GE.AND P3, PT, R2, R135, PT ;  /* 0x000000870200720c */ /* 0x000fe20003f66270 */
[----:B------:R-:W-:Y:S01]  /*4910*/  VIADD R2, R127, 0x29 ;  /* 0x000000297f027836 */ /* 0x000fe20000000000 */
[----:B------:R-:W-:-:S02]  /*4920*/  FSEL R78, R37, -INF , !P2 ;  /* 0xff800000254e7808 */ /* 0x000fc40005000000 */
[C---:B------:R-:W-:Y:S02]  /*4930*/  ISETP.GE.AND P4, PT, R36.reuse, R136, PT ;  /* 0x000000882400720c */ /* 0x040fe40003f86270 */
[----:B------:R-:W-:Y:S01]  /*4940*/  FSEL R34, R33, -INF , !P0 ;  /* 0xff80000021227808 */ /* 0x000fe20004000000 */
[----:B------:R-:W-:Y:S01]  /*4950*/  VIADD R33, R127, 0x28 ;  /* 0x000000287f217836 */ /* 0x000fe20000000000 */
[-C--:B------:R-:W-:Y:S02]  /*4960*/  ISETP.GE.AND P2, PT, R41, R135.reuse, PT ;  /* 0x000000872900720c */ /* 0x080fe40003f46270 */
[----:B------:R-:W-:Y:S01]  /*4970*/  FSEL R206, R25, -INF , !P5 ;  /* 0xff80000019ce7808 */ /* 0x000fe20006800000 */
[----:B------:R-:W-:Y:S01]  /*4980*/  VIADD R25, R127, 0x49 ;  /* 0x000000497f197836 */ /* 0x000fe20000000000 */
[-C--:B------:R-:W-:Y:S02]  /*4990*/  ISETP.GE.AND P0, PT, R36, R135.reuse, PT ;  /* 0x000000872400720c */ /* 0x080fe40003f06270 */
[----:B------:R-:W-:-:S02]  /*49a0*/  ISETP.GE.AND P5, PT, R29, R135, PT ;  /* 0x000000871d00720c */ /* 0x000fc40003fa6270 */
[----:B------:R-:W-:Y:S02]  /*49b0*/  FSEL R72, R31, -INF , !P1 ;  /* 0xff8000001f487808 */ /* 0x000fe40004800000 */
[----:B------:R-:W-:Y:S01]  /*49c0*/  FSEL R28, R24, -INF , !P4 ;  /* 0xff800000181c7808 */ /* 0x000fe20006000000 */
[C---:B------:R-:W-:Y:S01]  /*49d0*/  VIADD R24, R127.reuse, 0x38 ;  /* 0x000000387f187836 */ /* 0x040fe20000000000 */
[----:B------:R-:W-:Y:S02]  /*49e0*/  FSEL R32, R30, -INF , !P2 ;  /* 0xff8000001e207808 */ /* 0x000fe40005000000 */
[CC--:B------:R-:W-:Y:S02]  /*49f0*/  ISETP.GE.AND P1, PT, R2.reuse, R136.reuse, PT ;  /* 0x000000880200720c */ /* 0x0c0fe40003f26270 */
[----:B------:R-:W-:Y:S01]  /*4a00*/  ISETP.GE.AND P4, PT, R2, R135, PT ;  /* 0x000000870200720c */ /* 0x000fe20003f86270 */
[----:B------:R-:W-:Y:S01]  /*4a10*/  VIADD R2, R127, 0x31 ;  /* 0x000000317f027836 */ /* 0x000fe20000000000 */
[----:B------:R-:W-:-:S02]  /*4a20*/  ISETP.GE.AND P2, PT, R33, R136, PT ;  /* 0x000000882100720c */ /* 0x000fc40003f46270 */
[----:B------:R-:W-:Y:S01]  /*4a30*/  FSEL R30, R26, -INF , !P0 ;  /* 0xff8000001a1e7808 */ /* 0x000fe20004000000 */
[C---:B------:R-:W-:Y:S01]  /*4a40*/  VIADD R26, R127.reuse, 0x48 ;  /* 0x000000487f1a7836 */ /* 0x040fe20000000000 */
[----:B------:R-:W-:Y:S01]  /*4a50*/  FSEL R64, R18, -INF , !P5 ;  /* 0xff80000012407808 */ /* 0x000fe20006800000 */
[----:B------:R-:W-:Y:S01]  /*4a60*/  VIADD R18, R127, 0x61 ;  /* 0x000000617f127836 */ /* 0x000fe20000000000 */
[-C--:B------:R-:W-:Y:S02]  /*4a70*/  ISETP.GE.AND P0, PT, R29, R136.reuse, PT ;  /* 0x000000881d00720c */ /* 0x080fe40003f06270 */
[-C--:B------:R-:W-:Y:S02]  /*4a80*/  ISETP.GE.AND P5, PT, R127, R136.reuse, PT ;  /* 0x000000887f00720c */ /* 0x080fe40003fa6270 */
[----:B------:R-:W-:Y:S02]  /*4a90*/  FSEL R202, R27, -INF , !P3 ;  /* 0xff8000001bca7808 */ /* 0x000fe40005800000 */
[----:B------:R-:W-:Y:S01]  /*4aa0*/  FSEL R208, R20, -INF , !P2 ;  /* 0xff80000014d07808 */ /* 0x000fe20005000000 */
[----:B------:R-:W-:Y:S01]  /*4ab0*/  VIADD R20, R127, 0x60 ;  /* 0x000000607f147836 */ /* 0x000fe20000000000 */
[----:B------:R-:W-:-:S02]  /*4ac0*/  ISETP.GE.AND P3, PT, R2, R136, PT ;  /* 0x000000880200720c */ /* 0x000fc40003f66270 */
[-C--:B------:R-:W-:Y:S01]  /*4ad0*/  ISETP.GE.AND P2, PT, R2, R135.reuse, PT ;  /* 0x000000870200720c */ /* 0x080fe20003f46270 */
[C---:B------:R-:W-:Y:S01]  /*4ae0*/  VIADD R2, R127.reuse, 0x39 ;  /* 0x000000397f027836 */ /* 0x040fe20000000000 */
[----:B------:R-:W-:Y:S01]  /*4af0*/  FSEL R66, R16, -INF , !P0 ;  /* 0xff80000010427808 */ /* 0x000fe20004000000 */
[----:B------:R-:W-:Y:S01]  /*4b00*/  VIADD R16, R127, 0x40 ;  /* 0x000000407f107836 */ /* 0x000fe20000000000 */
[----:B------:R-:W-:Y:S02]  /*4b10*/  FSEL R40, R40, -INF , !P5 ;  /* 0xff80000028287808 */ /* 0x000fe40006800000 */
[----:B------:R-:W-:Y:S01]  /*4b20*/  FSEL R118, R23, -INF , !P4 ;  /* 0xff80000017767808 */ /* 0x000fe20006000000 */
[----:B------:R-:W-:Y:S01]  /*4b30*/  VIADD R23, R127, 0x51 ;  /* 0x000000517f177836 */ /* 0x000fe20000000000 */
[----:B------:R-:W-:Y:S02]  /*4b40*/  FMNMX3.FTZ R27, R40, R0, R70, !PT ;  /* 0x00000000281b7276 */ /* 0x000fe40007810046 */
[----:B------:R-:W-:-:S02]  /*4b50*/  ISETP.GE.AND P6, PT, R33, R135, PT ;  /* 0x000000872100720c */ /* 0x000fc40003fc6270 */
[CC--:B------:R-:W-:Y:S02]  /*4b60*/  ISETP.GE.AND P4, PT, R2.reuse, R136.reuse, PT ;  /* 0x000000880200720c */ /* 0x0c0fe40003f86270 */
[----:B------:R-:W-:Y:S01]  /*4b70*/  ISETP.GE.AND P0, PT, R2, R135, PT ;  /* 0x000000870200720c */ /* 0x000fe20003f06270 */
[----:B------:R-:W-:Y:S01]  /*4b80*/  VIADD R2, R127, 0x41 ;  /* 0x000000417f027836 */ /* 0x000fe20000000000 */
[----:B------:R-:W-:Y:S01]  /*4b90*/  FSEL R160, R17, -INF , !P3 ;  /* 0xff80000011a07808 */ /* 0x000fe20005800000 */
[----:B------:R-:W-:Y:S01]  /*4ba0*/  VIADD R17, R127, 0x68 ;  /* 0x000000687f117836 */ /* 0x000fe20000000000 */
[----:B------:R-:W-:Y:S02]  /*4bb0*/  ISETP.GE.AND P3, PT, R16, R136, PT ;  /* 0x000000881000720c */ /* 0x000fe40003f66270 */
[----:B------:R-:W-:Y:S02]  /*4bc0*/  FMNMX3.FTZ R27, R27, R78, R104, !PT ;  /* 0x0000004e1b1b7276 */ /* 0x000fe40007810068 */
[----:B------:R-:W-:Y:S01]  /*4bd0*/  FSEL R204, R22, -INF , !P6 ;  /* 0xff80000016cc7808 */ /* 0x000fe20007000000 */
[----:B------:R-:W-:Y:S01]  /*4be0*/  VIADD R22, R127, 0x58 ;  /* 0x000000587f167836 */ /* 0x000fe20000000000 */
[----:B------:R-:W-:Y:S01]  /*4bf0*/  FSEL R210, R21, -INF , !P1 ;  /* 0xff80000015d27808 */ /* 0x000fe20004800000 */
[----:B------:R-:W-:Y:S01]  /*4c00*/  VIADD R21, R127, 0x59 ;  /* 0x000000597f157836 */ /* 0x000fe20000000000 */
[----:B------:R-:W-:-:S02]  /*4c10*/  ISETP.GE.AND P6, PT, R24, R136, PT ;  /* 0x000000881800720c */ /* 0x000fc40003fc6270 */
[----:B------:R-:W-:Y:S01]  /*4c20*/  ISETP.GE.AND P1, PT, R24, R135, PT ;  /* 0x000000871800720c */ /* 0x000fe20003f26270 */
[----:B------:R-:W-:Y:S01]  /*4c30*/  VIADD R24, R127, 0x50 ;  /* 0x000000507f187836 */ /* 0x000fe20000000000 */
[----:B------:R-:W-:Y:S01]  /*4c40*/  FSEL R194, R13, -INF , !P4 ;  /* 0xff8000000dc27808 */ /* 0x000fe20006000000 */
[----:B------:R-:W-:Y:S01]  /*4c50*/  VIADD R13, R127, 0x70 ;  /* 0x000000707f0d7836 */ /* 0x000fe20000000000 */
[----:B------:R-:W-:Y:S02]  /*4c60*/  FSEL R152, R8, -INF , !P3 ;  /* 0xff80000008987808 */ /* 0x000fe40005800000 */
[-C--:B------:R-:W-:Y:S02]  /*4c70*/  ISETP.GE.AND P4, PT, R2, R136.reuse, PT ;  /* 0x000000880200720c */ /* 0x080fe40003f86270 */
[----:B------:R-:W-:Y:S02]  /*4c80*/  ISETP.GE.AND P3, PT, R26, R136, PT ;  /* 0x000000881a00720c */ /* 0x000fe40003f66270 */
[----:B------:R-:W-:-:S02]  /*4c90*/  FMNMX3.FTZ R27, R27, R34, R108, !PT ;  /* 0x000000221b1b7276 */ /* 0x000fc4000781006c */
[----:B------:R-:W-:Y:S02]  /*4ca0*/  FSEL R154, R9, -INF , !P4 ;  /* 0xff800000099a7808 */ /* 0x000fe40006000000 */
[----:B------:R-:W-:Y:S02]  /*4cb0*/  FSEL R156, R4, -INF , !P3 ;  /* 0xff800000049c7808 */ /* 0x000fe40005800000 */
[----:B------:R-:W-:Y:S02]  /*4cc0*/  FMNMX3.FTZ R9, R27, R106, R28, !PT ;  /* 0x0000006a1b097276 */ /* 0x000fe4000781001c */
[-C--:B------:R-:W-:Y:S02]  /*4cd0*/  ISETP.GE.AND P3, PT, R24, R136.reuse, PT ;  /* 0x000000881800720c */ /* 0x080fe40003f66270 */
[----:B------:R-:W-:Y:S02]  /*4ce0*/  ISETP.GE.AND P4, PT, R25, R136, PT ;  /* 0x000000881900720c */ /* 0x000fe40003f86270 */
[----:B------:R-:W-:-:S02]  /*4cf0*/  FMNMX3.FTZ R9, R9, R206, R208, !PT ;  /* 0x000000ce09097276 */ /* 0x000fc400078100d0 */
[----:B------:R-:W-:Y:S02]  /*4d00*/  FSEL R128, R100, -INF , !P3 ;  /* 0xff80000064807808 */ /* 0x000fe40005800000 */
[----:B------:R-:W-:Y:S02]  /*4d10*/  ISETP.GE.AND P3, PT, R22, R136, PT ;  /* 0x000000881600720c */ /* 0x000fe40003f66270 */
[----:B------:R-:W-:Y:S02]  /*4d20*/  FSEL R158, R5, -INF , !P4 ;  /* 0xff800000059e7808 */ /* 0x000fe40006000000 */
[----:B------:R-:W-:Y:S01]  /*4d30*/  FSEL R116, R12, -INF , !P6 ;  /* 0xff8000000c747808 */ /* 0x000fe20007000000 */
[----:B------:R-:W-:Y:S01]  /*4d40*/  VIADD R12, R127, 0x71 ;  /* 0x000000717f0c7836 */ /* 0x000fe20000000000 */
[----:B------:R-:W-:Y:S02]  /*4d50*/  FMNMX3.FTZ R5, R9, R210, R66, !PT ;  /* 0x000000d209057276 */ /* 0x000fe40007810042 */
[----:B------:R-:W-:-:S02]  /*4d60*/  FSEL R138, R96, -INF , !P3 ;  /* 0xff800000608a7808 */ /* 0x000fc40005800000 */
[----:B------:R-:W-:Y:S02]  /*4d70*/  ISETP.GE.AND P3, PT, R20, R136, PT ;  /* 0x000000881400720c */ /* 0x000fe40003f66270 */
[----:B------:R-:W-:Y:S02]  /*4d80*/  FMNMX3.FTZ R5, R5, R160, R116, !PT ;  /* 0x000000a005057276 */ /* 0x000fe40007810074 */
        /* <DEDUP_REMOVED lines=11> */
[-C--:B------:R-:W-:Y:S01]  /*4e40*/  ISETP.GE.AND P6, PT, R16, R135.reuse, PT ;  /* 0x000000871000720c */ /* 0x080fe20003fc6270 */
[----:B------:R-:W-:Y:S01]  /*4e50*/  VIADD R16, R127, 0x69 ;  /* 0x000000697f107836 */ /* 0x000fe20000000000 */
[----:B------:R-:W-:Y:S02]  /*4e60*/  FSEL R140, R97, -INF , !P4 ;  /* 0xff800000618c7808 */ /* 0x000fe40006000000 */
[----:B------:R-:W-:Y:S02]  /*4e70*/  ISETP.GE.AND P3, PT, R127, R135, PT ;  /* 0x000000877f00720c */ /* 0x000fe40003f66270 */
[----:B------:R-:W-:Y:S02]  /*4e80*/  ISETP.GE.AND P4, PT, R18, R136, PT ;  /* 0x000000881200720c */ /* 0x000fe40003f86270 */
[----:B------:R-:W-:-:S02]  /*4e90*/  FMNMX3.FTZ R9, R5, R130, R138, !PT ;  /* 0x0000008205097276 */ /* 0x000fc4000781008a */
[----:B------:R-:W-:Y:S02]  /*4ea0*/  FSEL R4, R42, -INF , !P3 ;  /* 0xff8000002a047808 */ /* 0x000fe40005800000 */
[----:B------:R-:W-:Y:S02]  /*4eb0*/  FSEL R56, R93, -INF , !P4 ;  /* 0xff8000005d387808 */ /* 0x000fe40006000000 */
[----:B------:R-:W-:Y:S02]  /*4ec0*/  ISETP.GE.AND P4, PT, R16, R136, PT ;  /* 0x000000881000720c */ /* 0x000fe40003f86270 */
[----:B------:R-:W-:Y:S02]  /*4ed0*/  FMNMX3.FTZ R9, R9, R140, R58, !PT ;  /* 0x0000008c09097276 */ /* 0x000fe4000781003a */
[----:B------:R-:W-:Y:S02]  /*4ee0*/  FMNMX3.FTZ R5, R4, R68, R48, !PT ;  /* 0x0000004404057276 */ /* 0x000fe40007810030 */
[----:B------:R-:W-:Y:S01]  /*4ef0*/  ISETP.GE.AND P5, PT, R2, R135, PT ;  /* 0x000000870200720c */ /* 0x000fe20003fa6270 */
[----:B------:R-:W-:Y:S01]  /*4f00*/  VIADD R2, R127, 0x78 ;  /* 0x000000787f027836 */ /* 0x000fe20000000000 */
[----:B------:R-:W-:Y:S01]  /*4f10*/  FSEL R52, R89, -INF , !P4 ;  /* 0xff80000059347808 */ /* 0x000fe20006000000 */
[----:B------:R-:W-:Y:S01]  /*4f20*/  VIADD R127, R127, 0x79 ;  /* 0x000000797f7f7836 */ /* 0x000fe20000000000 */
[----:B------:R-:W-:-:S02]  /*4f30*/  ISETP.GE.AND P4, PT, R12, R136, PT ;  /* 0x000000880c00720c */ /* 0x000fc40003f86270 */
[----:B------:R-:W-:Y:S02]  /*4f40*/  FMNMX3.FTZ R9, R9, R56, R54, !PT ;  /* 0x0000003809097276 */ /* 0x000fe40007810036 */
[----:B------:R-:W-:Y:S02]  /*4f50*/  FMNMX3.FTZ R5, R5, R50, R76, !PT ;  /* 0x0000003205057276 */ /* 0x000fe4000781004c */
[----:B------:R-:W-:Y:S02]  /*4f60*/  FSEL R35, R85, -INF , !P4 ;  /* 0xff80000055237808 */ /* 0x000fe40006000000 */
[----:B------:R-:W-:Y:S02]  /*4f70*/  FMNMX3.FTZ R8, R9, R52, R36, !PT ;  /* 0x0000003409087276 */ /* 0x000fe40007810024 */
[----:B------:R-:W-:Y:S02]  /*4f80*/  ISETP.GE.AND P4, PT, R2, R136, PT ;  /* 0x000000880200720c */ /* 0x000fe40003f86270 */
[----:B------:R-:W-:-:S02]  /*4f90*/  FMNMX3.FTZ R9, R5, R74, R32, !PT ;  /* 0x0000004a05097276 */ /* 0x000fc40007810020 */
[----:B------:R-:W-:Y:S02]  /*4fa0*/  FSEL R38, R80, -INF , !P4 ;  /* 0xff80000050267808 */ /* 0x000fe40006000000 */
[----:B------:R-:W-:Y:S02]  /*4fb0*/  ISETP.GE.AND P3, PT, R127, R136, PT ;  /* 0x000000887f00720c */ /* 0x000fe40003f66270 */
[----:B------:R-:W-:Y:S02]  /*4fc0*/  FMNMX3.FTZ R9, R9, R72, R30, !PT ;  /* 0x0000004809097276 */ /* 0x000fe4000781001e */
[----:B------:R-:W-:Y:S02]  /*4fd0*/  FSEL R37, R81, -INF , !P3 ;  /* 0xff80000051257808 */ /* 0x000fe40005800000 */
[----:B------:R-:W-:Y:S02]  /*4fe0*/  FMNMX3.FTZ R8, R8, R35, R38, !PT ;  /* 0x0000002308087276 */ /* 0x000fe40007810026 */
[----:B------:R-:W-:-:S02]  /*4ff0*/  FMNMX3.FTZ R9, R9, R202, R204, !PT ;  /* 0x000000ca09097276 */ /* 0x000fc400078100cc */
[----:B------:R-:W-:Y:S02]  /*5000*/  FSEL R200, R19, -INF , !P2 ;  /* 0xff80000013c87808 */ /* 0x000fe40005000000 */
[----:B------:R-:W-:Y:S02]  /*5010*/  FMNMX.FTZ R5, R37, R8, !PT ;  /* 0x0000000825057209 */ /* 0x000fe40007810000 */
[----:B------:R-:W-:Y:S02]  /*5020*/  FSEL R198, R14, -INF , !P1 ;  /* 0xff8000000ec67808 */ /* 0x000fe40004800000 */
[----:B------:R-:W-:Y:S01]  /*5030*/  FMNMX3.FTZ R9, R9, R118, R64, !PT ;  /* 0x0000007609097276 */ /* 0x000fe20007810040 */
[----:B------:R-:W1:Y:S01]  /*5040*/  SHFL.BFLY PT, R8, R5, 0x2, 0x1f ;  /* 0x0c401f0005087f89 */ /* 0x000e6200000e0000 */
        /* <DEDUP_REMOVED lines=9> */
[----:B------:R-:W-:Y:S02]  /*50e0*/  FSEL R162, R7, -INF , !P3 ;  /* 0xff80000007a27808 */ /* 0x000fe40005800000 */
[-C--:B------:R-:W-:Y:S02]  /*50f0*/  ISETP.GE.AND P1, PT, R23, R135.reuse, PT ;  /* 0x000000871700720c */ /* 0x080fe40003f26270 */
[----:B------:R-:W-:Y:S02]  /*5100*/  ISETP.GE.AND P0, PT, R22, R135, PT ;  /* 0x000000871600720c */ /* 0x000fe40003f06270 */
[----:B------:R-:W-:Y:S02]  /*5110*/  FSEL R146, R102, -INF , !P2 ;  /* 0xff80000066927808 */ /* 0x000fe40005000000 */
[----:B------:R-:W-:-:S02]  /*5120*/  FMNMX3.FTZ R7, R9, R166, R164, !PT ;  /* 0x000000a609077276 */ /* 0x000fc400078100a4 */
[-C--:B------:R-:W-:Y:S02]  /*5130*/  ISETP.GE.AND P6, PT, R21, R135.reuse, PT ;  /* 0x000000871500720c */ /* 0x080fe40003fc6270 */
[-C--:B------:R-:W-:Y:S02]  /*5140*/  ISETP.GE.AND P5, PT, R20, R135.reuse, PT ;  /* 0x000000871400720c */ /* 0x080fe40003fa6270 */
[----:B------:R-:W-:Y:S02]  /*5150*/  FSEL R148, R103, -INF , !P1 ;  /* 0xff80000067947808 */ /* 0x000fe40004800000 */
[----:B------:R-:W-:Y:S02]  /*5160*/  FSEL R150, R98, -INF , !P0 ;  /* 0xff80000062967808 */ /* 0x000fe40004000000 */
[----:B------:R-:W-:Y:S02]  /*5170*/  FMNMX3.FTZ R7, R7, R162, R146, !PT ;  /* 0x000000a207077276 */ /* 0x000fe40007810092 */
[----:B------:R-:W-:-:S02]  /*5180*/  ISETP.GE.AND P4, PT, R18, R135, PT ;  /* 0x000000871200720c */ /* 0x000fc40003f86270 */
[-C--:B------:R-:W-:Y:S02]  /*5190*/  ISETP.GE.AND P3, PT, R17, R135.reuse, PT ;  /* 0x000000871100720c */ /* 0x080fe40003f66270 */
[----:B------:R-:W-:Y:S02]  /*51a0*/  FSEL R142, R99, -INF , !P6 ;  /* 0xff800000638e7808 */ /* 0x000fe40007000000 */
        /* <DEDUP_REMOVED lines=12> */
[----:B-1----:R-:W-:Y:S02]  /*5270*/  FMNMX.FTZ R8, R5, R8, !PT ;  /* 0x0000000805087209 */ /* 0x002fe40007810000 */
[----:B------:R-:W-:Y:S02]  /*5280*/  ISETP.GE.AND P1, PT, R127, R135, PT ;  /* 0x000000877f00720c */ /* 0x000fe40003f26270 */
[----:B------:R-:W-:Y:S01]  /*5290*/  FSEL R44, R87, -INF , !P0 ;  /* 0xff800000572c7808 */ /* 0x000fe20004000000 */
[----:B------:R-:W1:Y:S01]  /*52a0*/  SHFL.BFLY PT, R5, R8, 0x1, 0x1f ;  /* 0x0c201f0008057f89 */ /* 0x000e6200000e0000 */
[----:B------:R-:W-:-:S02]  /*52b0*/  FSEL R43, R82, -INF , !P5 ;  /* 0xff800000522b7808 */ /* 0x000fc40006800000 */
[----:B------:R-:W-:Y:S02]  /*52c0*/  FMNMX3.FTZ R2, R2, R46, R45, !PT ;  /* 0x0000002e02027276 */ /* 0x000fe4000781002d */
[----:B------:R-:W-:Y:S02]  /*52d0*/  FSEL R42, R83, -INF , !P1 ;  /* 0xff800000532a7808 */ /* 0x000fe40004800000 */
[----:B------:R-:W-:-:S04]  /*52e0*/  FMNMX3.FTZ R7, R2, R44, R43, !PT ;  /* 0x0000002c02077276 */ /* 0x000fc8000781002b */
[----:B------:R-:W-:-:S05]  /*52f0*/  FMNMX.FTZ R7, R42, R7, !PT ;  /* 0x000000072a077209 */ /* 0x000fca0007810000 */
[----:B------:R-:W3:Y:S01]  /*5300*/  SHFL.BFLY PT, R6, R7, 0x2, 0x1f ;  /* 0x0c401f0007067f89 */ /* 0x000ee200000e0000 */
[----:B-1----:R-:W-:-:S04]  /*5310*/  FMNMX.FTZ R2, R8, R5, !PT ;  /* 0x0000000508027209 */ /* 0x002fc80007810000 */
[C---:B------:R-:W-:Y:S01]  /*5320*/  FSETP.NEU.FTZ.AND P0, PT, R2.reuse, -INF , PT ;  /* 0xff8000000200780b */ /* 0x040fe20003f1d000 */
[----:B----4-:R-:W-:-:S05]  /*5330*/  FMUL.FTZ R41, R2, UR6 ;  /* 0x0000000602297c20 */ /* 0x010fca0008410000 */
[----:B------:R-:W-:-:S05]  /*5340*/  FSEL R41, R41, RZ, P0 ;  /* 0x000000ff29297208 */ /* 0x000fca0000000000 */
[--C-:B------:R-:W-:Y:S01]  /*5350*/  FFMA.FTZ R23, R0, UR6, -R41.reuse ;  /* 0x0000000600177c23 */ /* 0x100fe20008010829 */
[----:B---3--:R-:W-:Y:S01]  /*5360*/  FMNMX.FTZ R5, R7, R6, !PT ;  /* 0x0000000607057209 */ /* 0x008fe20007810000 */
[--C-:B------:R-:W-:Y:S01]  /*5370*/  FFMA.FTZ R21, R70, UR6, -R41.reuse ;  /* 0x0000000646157c23 */ /* 0x100fe20008010829 */
[--C-:B------:R-:W-:Y:S01]  /*5380*/  FFMA.FTZ R144, R40, UR6, -R41.reuse ;  /* 0x0000000628907c23 */ /* 0x100fe20008010829 */
[--C-:B------:R-:W-:Y:S01]  /*5390*/  FFMA.FTZ R20, R78, UR6, -R41.reuse ;  /* 0x000000064e147c23 */ /* 0x100fe20008010829 */
[--C-:B------:R-:W-:Y:S01]  /*53a0*/  FFMA.FTZ R39, R34, UR6, -R41.reuse ;  /* 0x0000000622277c23 */ /* 0x100fe20008010829 */
[----:B------:R-:W1:Y:S01]  /*53b0*/  SHFL.BFLY PT, R0, R5, 0x1, 0x1f ;  /* 0x0c201f0005007f89 */ /* 0x000e6200000e0000 */
        /* <DEDUP_REMOVED lines=17> */
[----:B------:R-:W-:Y:S01]  /*54d0*/  FFMA.FTZ R54, R54, UR6, -R41 ;  /* 0x0000000636367c23 */ /* 0x000fe20008010829 */
[----:B-1----:R-:W-:Y:S01]  /*54e0*/  FMNMX.FTZ R0, R5, R0, !PT ;  /* 0x0000000005007209 */ /* 0x002fe20007810000 */
[----:B------:R-:W-:-:S05]  /*54f0*/  IMAD.SHL.U32 R5, R123, 0x100, RZ ;  /* 0x000001007b057824 */ /* 0x000fca00078e00ff */
[----:B------:R-:W1:Y:S01]  /*5500*/  MUFU.EX2 R20, R20 ;  /* 0x0000001400147308 */ /* 0x000e620000000800 */
[----:B---3--:R-:W-:Y:S01]  /*5510*/  F2FP.BF16.F32.PACK_AB R104, R23, R144 ;  /* 0x000000901768723e */ /* 0x008fe200000010ff */
[--C-:B------:R-:W-:Y:S01]  /*5520*/  FFMA.FTZ R123, R128, UR6, -R41.reuse ;  /* 0x00000006807b7c23 */ /* 0x100fe20008010829 */
[----:B------:R-:W-:Y:S01]  /*5530*/  FMUL.FTZ R49, R0, UR6 ;  /* 0x0000000600317c20 */ /* 0x000fe20008410000 */
[----:B------:R-:W-:Y:S01]  /*5540*/  LOP3.LUT R5, R5, 0x100, RZ, 0xc0, !PT ;  /* 0x0000010005057812 */ /* 0x000fe200078ec0ff */
[----:B------:R-:W-:Y:S01]  /*5550*/  FFMA.FTZ R128, R140, UR6, -R41 ;  /* 0x000000068c807c23 */ /* 0x000fe20008010829 */
[----:B------:R-:W-:Y:S01]  /*5560*/  FSETP.NEU.FTZ.AND P0, PT, R0, -INF , PT ;  /* 0xff8000000000780b */ /* 0x000fe20003f1d000 */
[----:B------:R-:W-:Y:S01]  /*5570*/  FADD.FTZ R144, R144, R23 ;  /* 0x0000001790907221 */ /* 0x000fe20000010000 */
[----:B------:R-:W-:Y:S01]  /*5580*/  LOP3.LUT R170, R5, 0x20, R126, 0xf8, !PT ;  /* 0x0000002005aa7812 */ /* 0x000fe200078ef87e */
[----:B------:R-:W-:Y:S01]  /*5590*/  MUFU.EX2 R40, R40 ;  /* 0x0000002800287308 */ /* 0x000fe20000000800 */
[----:B------:R-:W-:-:S02]  /*55a0*/  FSEL R49, R49, RZ, P0 ;  /* 0x000000ff31317208 */ /* 0x000fc40000000000 */
[----:B------:R-:W-:Y:S01]  /*55b0*/  ISETP.GT.AND P0, PT, R124, R175, PT ;  /* 0x000000af7c00720c */ /* 0x000fe20003f04270 */
[----:B------:R-:W-:Y:S02]  /*55c0*/  IMAD.IADD R170, R125, 0x1, R170 ;  /* 0x000000017daa7824 */ /* 0x000fe400078e02aa */
[--C-:B------:R-:W-:Y:S01]  /*55d0*/  FFMA.FTZ R126, R68, UR6, -R49.reuse ;  /* 0x00000006447e7c23 */ /* 0x100fe20008010831 */
[--C-:B------:R-:W-:Y:S01]  /*55e0*/  FFMA.FTZ R59, R4, UR6, -R49.reuse ;  /* 0x00000006043b7c23 */ /* 0x100fe20008010831 */
[--C-:B------:R-:W-:Y:S01]  /*55f0*/  FFMA.FTZ R61, R48, UR6, -R49.reuse ;  /* 0x00000006303d7c23 */ /* 0x100fe20008010831 */
[----:B------:R-:W-:Y:S01]  /*5600*/  LEA R170, R170, UR4, 0x1 ;  /* 0x00000004aaaa7c11 */ /* 0x000fe2000f8e08ff */
[--C-:B------:R-:W-:Y:S01]  /*5610*/  FFMA.FTZ R50, R50, UR6, -R49.reuse ;  /* 0x0000000632327c23 */ /* 0x100fe20008010831 */
[--C-:B------:R-:W-:Y:S01]  /*5620*/  FFMA.FTZ R48, R76, UR6, -R49.reuse ;  /* 0x000000064c307c23 */ /* 0x100fe20008010831 */
[----:B------:R-:W-:Y:S01]  /*5630*/  MUFU.EX2 R126, R126 ;  /* 0x0000007e007e7308 */ /* 0x000fe20000000800 */
[--C-:B------:R-:W-:Y:S01]  /*5640*/  FFMA.FTZ R47, R74, UR6, -R49.reuse ;  /* 0x000000064a2f7c23 */ /* 0x100fe20008010831 */
[----:B------:R-:W3:Y:S01]  /*5650*/  LDSM.16.MT88.4 R68, [R170+0x9000] ;  /* 0x00900000aa44783b */ /* 0x000ee20000004200 */
[--C-:B------:R-:W-:Y:S01]  /*5660*/  FFMA.FTZ R32, R32, UR6, -R49.reuse ;  /* 0x0000000620207c23 */ /* 0x100fe20008010831 */
[--C-:B------:R-:W-:Y:S01]  /*5670*/  FFMA.FTZ R31, R72, UR6, -R49.reuse ;  /* 0x00000006481f7c23 */ /* 0x100fe20008010831 */
[----:B-1----:R-:W-:Y:S01]  /*5680*/  F2FP.BF16.F32.PACK_AB R106, R20, R21 ;  /* 0x00000015146a723e */ /* 0x002fe200000010ff */
[----:B------:R-:W-:Y:S01]  /*5690*/  LDSM.16.MT88.4 R8, [R170+0x9400] ;  /* 0x00940000aa08783b */ /* 0x000fe20000004200 */
[----:B------:R-:W-:Y:S01]  /*56a0*/  IMAD.IADD R168, R3, 0x1, R170 ;  /* 0x0000000103a87824 */ /* 0x000fe200078e02aa */
[----:B------:R-:W1:Y:S01]  /*56b0*/  MUFU.EX2 R59, R59 ;  /* 0x0000003b003b7308 */ /* 0x000e620000000800 */
[--C-:B------:R-:W-:Y:S01]  /*56c0*/  FFMA.FTZ R30, R30, UR6, -R49.reuse ;  /* 0x000000061e1e7c23 */ /* 0x100fe20008010831 */
[----:B------:R-:W-:Y:S01]  /*56d0*/  LDSM.16.MT88.4 R84, [R170+0xb000] ;  /* 0x00b00000aa54783b */ /* 0x000fe20000004200 */
[----:B------:R-:W-:Y:S01]  /*56e0*/  FFMA.FTZ R3, R118, UR6, -R49 ;  /* 0x0000000676037c23 */ /* 0x000fe20008010831 */
[--C-:B------:R-:W-:Y:S01]  /*56f0*/  FFMA.FTZ R118, R66, UR6, -R41.reuse ;  /* 0x0000000642767c23 */ /* 0x100fe20008010829 */
[----:B------:R-:W-:Y:S01]  /*5700*/  FFMA.FTZ R66, R116, UR6, -R41 ;  /* 0x0000000674427c23 */ /* 0x000fe20008010829 */
[----:B------:R-:W4:Y:S01]  /*5710*/  LDSM.16.MT88.4 R92, [R168+0xb000] ;  /* 0x00b00000a85c783b */ /* 0x000f220000004200 */
[--C-:B------:R-:W-:Y:S01]  /*5720*/  FFMA.FTZ R116, R64, UR6, -R49.reuse ;  /* 0x0000000640747c23 */ /* 0x100fe20008010831 */
[----:B------:R-:W-:Y:S01]  /*5730*/  MUFU.EX2 R61, R61 ;  /* 0x0000003d003d7308 */ /* 0x000fe20000000800 */
[--C-:B------:R-:W-:Y:S01]  /*5740*/  FFMA.FTZ R55, R200, UR6, -R49.reuse ;  /* 0x00000006c8377c23 */ /* 0x100fe20008010831 */
[----:B------:R-:W-:Y:S01]  /*5750*/  LDSM.16.MT88.4 R12, [R170+0xb400] ;  /* 0x00b40000aa0c783b */ /* 0x000fe20000004200 */
[--C-:B------:R-:W-:Y:S01]  /*5760*/  FFMA.FTZ R64, R198, UR6, -R49.reuse ;  /* 0x00000006c6407c23 */ /* 0x100fe20008010831 */
[--C-:B------:R-:W-:Y:S01]  /*5770*/  FFMA.FTZ R51, R196, UR6, -R49.reuse ;  /* 0x00000006c4337c23 */ /* 0x100fe20008010831 */
[--C-:B------:R-:W-:Y:S01]  /*5780*/  FFMA.FTZ R156, R192, UR6, -R49.reuse ;  /* 0x00000006c09c7c23 */ /* 0x100fe20008010831 */
[----:B------:R-:W5:Y:S01]  /*5790*/  LDSM.16.MT88.4 R76, [R168+0x9000] ;  /* 0x00900000a84c783b */ /* 0x000f620000004200 */
[--C-:B------:R-:W-:Y:S01]  /*57a0*/  FFMA.FTZ R117, R166, UR6, -R49.reuse ;  /* 0x00000006a6757c23 */ /* 0x100fe20008010831 */
[----:B------:R-:W2:Y:S01]  /*57b0*/  MUFU.EX2 R50, R50 ;  /* 0x0000003200327308 */ /* 0x000ea20000000800 */
[----:B-1----:R-:W-:Y:S01]  /*57c0*/  F2FP.BF16.F32.PACK_AB R105, R126, R59 ;  /* 0x0000003b7e69723e */ /* 0x002fe200000010ff */
[----:B------:R-:W1:Y:S01]  /*57d0*/  LDSM.16.MT88.4 R100, [R170+0xd000] ;  /* 0x00d00000aa64783b */ /* 0x000e620000004200 */
[--C-:B------:R-:W-:Y:S01]  /*57e0*/  FFMA.FTZ R152, R164, UR6, -R49.reuse ;  /* 0x00000006a4987c23 */ /* 0x100fe20008010831 */
[--C-:B------:R-:W-:Y:S01]  /*57f0*/  FFMA.FTZ R65, R162, UR6, -R49.reuse ;  /* 0x00000006a2417c23 */ /* 0x100fe20008010831 */
[--C-:B------:R-:W-:Y:S01]  /*5800*/  FFMA.FTZ R127, R146, UR6, -R49.reuse ;  /* 0x00000006927f7c23 */ /* 0x100fe20008010831 */
[----:B------:R-:W-:Y:S01]  /*5810*/  LDSM.16.MT88.4 R16, [R168+0xd000] ;  /* 0x00d00000a810783b */ /* 0x000fe20000004200 */
[--C-:B------:R-:W-:Y:S01]  /*5820*/  FFMA.FTZ R140, R148, UR6, -R49.reuse ;  /* 0x00000006948c7c23 */ /* 0x100fe20008010831 */
[----:B------:R-:W3:Y:S01]  /*5830*/  MUFU.EX2 R39, R39 ;  /* 0x0000002700277308 */ /* 0x000ee20000000800 */
[--C-:B------:R-:W-:Y:S01]  /*5840*/  FFMA.FTZ R125, R150, UR6, -R49.reuse ;  /* 0x00000006967d7c23 */ /* 0x100fe20008010831 */
[----:B------:R-:W-:Y:S01]  /*5850*/  LDSM.16.MT88.4 R24, [R168+0x9400] ;  /* 0x00940000a818783b */ /* 0x000fe20000004200 */
[----:B------:R-:W-:Y:S01]  /*5860*/  FFMA.FTZ R138, R142, UR6, -R49 ;  /* 0x000000068e8a7c23 */ /* 0x000fe20008010831 */
[----:B------:R-:W-:Y:S01]  /*5870*/  FADD.FTZ R126, R59, R126 ;  /* 0x0000007e3b7e7221 */ /* 0x000fe20000010000 */
[----:B------:R-:W-:Y:S01]  /*5880*/  FFMA.FTZ R59, R52, UR6, -R41 ;  /* 0x00000006343b7c23 */ /* 0x000fe20008010829 */
[----:B------:R-:W-:Y:S01]  /*5890*/  FADD.FTZ R21, R21, R144 ;  /* 0x0000009015157221 */ /* 0x000fe20000010000 */
[----:B------:R-:W-:Y:S01]  /*58a0*/  FFMA.FTZ R52, R62, UR6, -R49 ;  /* 0x000000063e347c23 */ /* 0x000fe20008010831 */
[----:B------:R-:W-:Y:S01]  /*58b0*/  MUFU.EX2 R34, R34 ;  /* 0x0000002200227308 */ /* 0x000fe20000000800 */
[----:B--2---:R-:W-:Y:S01]  /*58c0*/  F2FP.BF16.F32.PACK_AB R107, R50, R61 ;  /* 0x0000003d326b723e */ /* 0x004fe200000010ff */
[----:B------:R-:W-:Y:S01]  /*58d0*/  FADD.FTZ R129, R61, R126 ;  /* 0x0000007e3d817221 */ /* 0x000fe20000010000 */
[----:B------:R-:W-:Y:S01]  /*58e0*/  FFMA.FTZ R61, R56, UR6, -R41 ;  /* 0x00000006383d7c23 */ /* 0x000fe20008010829 */
[--C-:B------:R-:W-:Y:S01]  /*58f0*/  FFMA.FTZ R131, R60, UR6, -R49.reuse ;  /* 0x000000063c837c23 */ /* 0x100fe20008010831 */
[--C-:B------:R-:W-:Y:S01]  /*5900*/  FFMA.FTZ R56, R22, UR6, -R49.reuse ;  /* 0x0000000616387c23 */ /* 0x100fe20008010831 */
[--C-:B------:R-:W-:Y:S01]  /*5910*/  FFMA.FTZ R44, R44, UR6, -R49.reuse ;  /* 0x000000062c2c7c23 */ /* 0x100fe20008010831 */
[----:B------:R-:W-:Y:S01]  /*5920*/  FFMA.FTZ R43, R43, UR6, -R49 ;  /* 0x000000062b2b7c23 */ /* 0x000fe20008010831 */
[----:B------:R-:W2:Y:S01]  /*5930*/  MUFU.EX2 R29, R29 ;  /* 0x0000001d001d7308 */ /* 0x000ea20000000800 */
[----:B---3--:R-:W-:Y:S01]  /*5940*/  HMMA.16816.F32.BF16 R112, R104, R68, RZ ;  /* 0x000000446870723c */ /* 0x008fe200000418ff */
[----:B------:R-:W-:-:S06]  /*5950*/  F2FP.BF16.F32.PACK_AB R4, R39, R40 ;  /* 0x000000282704723e */ /* 0x000fcc00000010ff */
[----:B------:R-:W-:Y:S01]  /*5960*/  MUFU.EX2 R48, R48 ;  /* 0x0000003000307308 */ /* 0x000fe20000000800 */
[C---:B------:R-:W-:Y:S07]  /*5970*/  HMMA.16816.F32.BF16 R68, R104.reuse, R70, RZ ;  /* 0x000000466844723c */ /* 0x040fee00000418ff */
[----:B------:R-:W3:Y:S01]  /*5980*/  MUFU.EX2 R47, R47 ;  /* 0x0000002f002f7308 */ /* 0x000ee20000000800 */
[----:B--2---:R-:W-:Y:S01]  /*5990*/  F2FP.BF16.F32.PACK_AB R6, R29, R34 ;  /* 0x000000221d06723e */ /* 0x004fe200000010ff */
[C---:B----4-:R-:W-:Y:S06]  /*59a0*/  HMMA.16816.F32.BF16 R88, R104.reuse, R92, RZ ;  /* 0x0000005c6858723c */ /* 0x050fec00000418ff */
[----:B------:R-:W-:Y:S02]  /*59b0*/  MUFU.EX2 R32, R32 ;  /* 0x0000002000207308 */ /* 0x000fe40000000800 */
[C---:B------:R-:W-:Y:S06]  /*59c0*/  HMMA.16816.F32.BF16 R92, R104.reuse, R94, RZ ;  /* 0x0000005e685c723c */ /* 0x040fec00000418ff */
[----:B------:R-:W2:Y:S01]  /*59d0*/  MUFU.EX2 R31, R31 ;  /* 0x0000001f001f7308 */ /* 0x000ea20000000800 */
[----:B---3--:R-:W-:Y:S01]  /*59e0*/  F2FP.BF16.F32.PACK_AB R5, R47, R48 ;  /* 0x000000302f05723e */ /* 0x008fe200000010ff */
[C---:B------:R-:W-:Y:S06]  /*59f0*/  HMMA.16816.F32.BF16 R80, R104.reuse, R84, RZ ;  /* 0x000000546850723c */ /* 0x040fec00000418ff */
[----:B------:R-:W-:Y:S02]  /*5a00*/  MUFU.EX2 R33, R33 ;  /* 0x0000002100217308 */ /* 0x000fe40000000800 */
[C---:B------:R-:W-:Y:S06]  /*5a10*/  HMMA.16816.F32.BF16 R84, R104.reuse, R86, RZ ;  /* 0x000000566854723c */ /* 0x040fec00000418ff */
[----:B------:R-:W3:Y:S01]  /*5a20*/  MUFU.EX2 R28, R28 ;  /* 0x0000001c001c7308 */ /* 0x000ee20000000800 */
[----:B--2---:R-:W-:Y:S01]  /*5a30*/  F2FP.BF16.F32.PACK_AB R7, R31, R32 ;  /* 0x000000201f07723e */ /* 0x004fe200000010ff */
[----:B-----5:R-:W-:Y:S06]  /*5a40*/  HMMA.16816.F32.BF16 R72, R104, R76, RZ ;  /* 0x0000004c6848723c */ /* 0x020fec00000418ff */
        /* <DEDUP_REMOVED lines=8> */
[----:B------:R-:W-:Y:S01]  /*5ad0*/  HMMA.16816.F32.BF16 R84, R4, R14, R84 ;  /* 0x0000000e0454723c */ /* 0x000fe20000041854 */
[----:B------:R-:W4:Y:S05]  /*5ae0*/  LDSM.16.MT88.4 R12, [R170+0xd400] ;  /* 0x00d40000aa0c783b */ /* 0x000f2a0000004200 */
[----:B------:R-:W-:Y:S02]  /*5af0*/  MUFU.EX2 R66, R66 ;  /* 0x0000004200427308 */ /* 0x000fe40000000800 */
[C---:B-1----:R-:W-:Y:S06]  /*5b00*/  HMMA.16816.F32.BF16 R96, R104.reuse, R100, RZ ;  /* 0x000000646860723c */ /* 0x042fec00000418ff */
[----:B------:R-:W-:Y:S02]  /*5b10*/  MUFU.EX2 R53, R53 ;  /* 0x0000003500357308 */ /* 0x000fe40000000800 */
[C---:B------:R-:W-:Y:S06]  /*5b20*/  HMMA.16816.F32.BF16 R76, R104.reuse, R78, RZ ;  /* 0x0000004e684c723c */ /* 0x040fec00000418ff */
[----:B------:R-:W-:Y:S02]  /*5b30*/  MUFU.EX2 R116, R116 ;  /* 0x0000007400747308 */ /* 0x000fe40000000800 */
[----:B------:R-:W-:Y:S06]  /*5b40*/  HMMA.16816.F32.BF16 R100, R104, R102, RZ ;  /* 0x000000666864723c */ /* 0x000fec00000418ff */
[----:B------:R-:W-:Y:S02]  /*5b50*/  MUFU.EX2 R55, R55 ;  /* 0x0000003700377308 */ /* 0x000fe40000000800 */
[C---:B--2---:R-:W-:Y:S06]  /*5b60*/  HMMA.16816.F32.BF16 R88, R4.reuse, R8, R88 ;  /* 0x000000080458723c */ /* 0x044fec0000041858 */
[----:B------:R-:W-:Y:S02]  /*5b70*/  MUFU.EX2 R64, R64 ;  /* 0x0000004000407308 */ /* 0x000fe40000000800 */
[----:B------:R-:W-:Y:S01]  /*5b80*/  HMMA.16816.F32.BF16 R92, R4, R10, R92 ;  /* 0x0000000a045c723c */ /* 0x000fe2000004185c */
[----:B------:R-:W1:Y:S05]  /*5b90*/  LDSM.16.MT88.4 R8, [R168+0xd400] ;  /* 0x00d40000a808783b */ /* 0x000e6a0000004200 */
[----:B------:R-:W-:Y:S02]  /*5ba0*/  MUFU.EX2 R51, R51 ;  /* 0x0000003300337308 */ /* 0x000fe40000000800 */
[C---:B------:R-:W-:Y:S06]  /*5bb0*/  HMMA.16816.F32.BF16 R108, R104.reuse, R16, RZ ;  /* 0x00000010686c723c */ /* 0x040fec00000418ff */
[----:B------:R-:W-:Y:S02]  /*5bc0*/  MUFU.EX2 R67, R67 ;  /* 0x0000004300437308 */ /* 0x000fe40000000800 */
[----:B------:R-:W-:Y:S01]  /*5bd0*/  HMMA.16816.F32.BF16 R104, R104, R18, RZ ;  /* 0x000000126868723c */ /* 0x000fe200000418ff */
[----:B------:R-:W-:Y:S05]  /*5be0*/  LDSM.16.MT88.4 R16, [R170+0xa400] ;  /* 0x00a40000aa10783b */ /* 0x000fea0000004200 */
[----:B------:R-:W-:Y:S02]  /*5bf0*/  MUFU.EX2 R160, R160 ;  /* 0x000000a000a07308 */ /* 0x000fe40000000800 */
[----:B------:R-:W-:Y:S01]  /*5c00*/  HMMA.16816.F32.BF16 R72, R4, R24, R72 ;  /* 0x000000180448723c */ /* 0x000fe20000041848 */
[----:B------:R-:W-:Y:S01]  /*5c10*/  FFMA.FTZ R25, R210, UR6, -R41 ;  /* 0x00000006d2197c23 */ /* 0x000fe20008010829 */
[----:B------:R-:W-:-:S04]  /*5c20*/  FFMA.FTZ R24, R204, UR6, -R49 ;  /* 0x00000006cc187c23 */ /* 0x000fc80008010831 */
[----:B------:R-:W-:Y:S02]  /*5c30*/  MUFU.EX2 R63, R63 ;  /* 0x0000003f003f7308 */ /* 0x000fe40000000800 */
[----:B------:R-:W-:Y:S01]  /*5c40*/  HMMA.16816.F32.BF16 R76, R4, R26, R76 ;  /* 0x0000001a044c723c */ /* 0x000fe2000004184c */
[----:B------:R-:W-:Y:S01]  /*5c50*/  FFMA.FTZ R26, R208, UR6, -R41 ;  /* 0x00000006d01a7c23 */ /* 0x000fe20008010829 */
[----:B------:R-:W-:-:S04]  /*5c60*/  FFMA.FTZ R27, R202, UR6, -R49 ;  /* 0x00000006ca1b7c23 */ /* 0x000fc80008010831 */
[----:B------:R-:W-:Y:S02]  /*5c70*/  MUFU.EX2 R25, R25 ;  /* 0x0000001900197308 */ /* 0x000fe40000000800 */
[C---:B----4-:R-:W-:Y:S06]  /*5c80*/  HMMA.16816.F32.BF16 R96, R4.reuse, R12, R96 ;  /* 0x0000000c0460723c */ /* 0x050fec0000041860 */
[----:B------:R-:W2:Y:S02]  /*5c90*/  MUFU.EX2 R26, R26 ;  /* 0x0000001a001a7308 */ /* 0x000ea40000000800 */
[C---:B-1----:R-:W-:Y:S06]  /*5ca0*/  HMMA.16816.F32.BF16 R108, R4.reuse, R8, R108 ;  /* 0x00000008046c723c */ /* 0x042fec000004186c */
[----:B------:R-:W1:Y:S02]  /*5cb0*/  MUFU.EX2 R27, R27 ;  /* 0x0000001b001b7308 */ /* 0x000e640000000800 */
[C---:B------:R-:W-:Y:S01]  /*5cc0*/  HMMA.16816.F32.BF16 R104, R4.reuse, R10, R104 ;  /* 0x0000000a0468723c */ /* 0x040fe20000041868 */
[----:B------:R-:W4:Y:S05]  /*5cd0*/  LDSM.16.MT88.4 R8, [R168+0x9800] ;  /* 0x00980000a808783b */ /* 0x000f2a0000004200 */
[----:B------:R-:W5:Y:S02]  /*5ce0*/  MUFU.EX2 R24, R24 ;  /* 0x0000001800187308 */ /* 0x000f640000000800 */
[----:B------:R-:W-:Y:S01]  /*5cf0*/  HMMA.16816.F32.BF16 R100, R4, R14, R100 ;  /* 0x0000000e0464723c */ /* 0x000fe20000041864 */
[----:B------:R-:W4:Y:S01]  /*5d00*/  LDSM.16.MT88.4 R12, [R170+0x9800] ;  /* 0x00980000aa0c783b */ /* 0x000f220000004200 */
[----:B---3--:R-:W-:-:S02]  /*5d10*/  F2FP.BF16.F32.PACK_AB R4, R28, R33 ;  /* 0x000000211c04723e */ /* 0x008fc400000010ff */
[----:B--2---:R-:W-:Y:S02]  /*5d20*/  F2FP.BF16.F32.PACK_AB R6, R25, R26 ;  /* 0x0000001a1906723e */ /* 0x004fe400000010ff */
[----:B------:R-:W2:Y:S01]  /*5d30*/  MUFU.EX2 R154, R154 ;  /* 0x0000009a009a7308 */ /* 0x000ea20000000800 */
[----:B-1----:R-:W-:-:S07]  /*5d40*/  F2FP.BF16.F32.PACK_AB R5, R27, R30 ;  /* 0x0000001e1b05723e */ /* 0x002fce00000010ff */
[----:B------:R-:W-:Y:S01]  /*5d50*/  MUFU.EX2 R156, R156 ;  /* 0x0000009c009c7308 */ /* 0x000fe20000000800 */
[----:B-----5:R-:W-:-:S07]  /*5d60*/  F2FP.BF16.F32.PACK_AB R7, R3, R24 ;  /* 0x000000180307723e */ /* 0x020fce00000010ff */
[----:B------:R-:W1:Y:S08]  /*5d70*/  MUFU.EX2 R117, R117 ;  /* 0x0000007500757308 */ /* 0x000e700000000800 */
[----:B------:R-:W-:Y:S01]  /*5d80*/  MUFU.EX2 R152, R152 ;  /* 0x0000009800987308 */ /* 0x000fe20000000800 */
[C---:B----4-:R-:W-:Y:S07]  /*5d90*/  HMMA.16816.F32.BF16 R72, R4.reuse, R8, R72 ;  /* 0x000000080448723c */ /* 0x050fee0000041848 */
[----:B------:R-:W3:Y:S01]  /*5da0*/  MUFU.EX2 R65, R65 ;  /* 0x0000004100417308 */ /* 0x000ee20000000800 */
[C---:B------:R-:W-:Y:S01]  /*5db0*/  HMMA.16816.F32.BF16 R76, R4.reuse, R10, R76 ;  /* 0x0000000a044c723c */ /* 0x040fe2000004184c */
[----:B------:R-:W4:Y:S06]  /*5dc0*/  LDSM.16.MT88.4 R8, [R168+0xb800] ;  /* 0x00b80000a808783b */ /* 0x000f2c0000004200 */
[----:B------:R-:W-:Y:S01]  /*5dd0*/  MUFU.EX2 R123, R123 ;  /* 0x0000007b007b7308 */ /* 0x000fe20000000800 */
[C---:B------:R-:W-:Y:S07]  /*5de0*/  HMMA.16816.F32.BF16 R112, R4.reuse, R12, R112 ;  /* 0x0000000c0470723c */ /* 0x040fee0000041870 */
[----:B------:R-:W5:Y:S01]  /*5df0*/  MUFU.EX2 R130, R130 ;  /* 0x0000008200827308 */ /* 0x000f620000000800 */
[C---:B------:R-:W-:Y:S01]  /*5e00*/  HMMA.16816.F32.BF16 R68, R4.reuse, R14, R68 ;  /* 0x0000000e0444723c */ /* 0x040fe20000041844 */
[----:B------:R-:W2:Y:S06]  /*5e10*/  LDSM.16.MT88.4 R12, [R170+0xb800] ;  /* 0x00b80000aa0c783b */ /* 0x000eac0000004200 */
[----:B------:R-:W-:Y:S08]  /*5e20*/  MUFU.EX2 R119, R119 ;  /* 0x0000007700777308 */ /* 0x000ff00000000800 */
[----:B------:R-:W5:Y:S08]  /*5e30*/  MUFU.EX2 R128, R128 ;  /* 0x0000008000807308 */ /* 0x000f700000000800 */
[----:B------:R-:W-:Y:S01]  /*5e40*/  MUFU.EX2 R127, R127 ;  /* 0x0000007f007f7308 */ /* 0x000fe20000000800 */
[C---:B----4-:R-:W-:Y:S07]  /*5e50*/  HMMA.16816.F32.BF16 R88, R4.reuse, R8, R88 ;  /* 0x000000080458723c */ /* 0x050fee0000041858 */
[----:B------:R-:W4:Y:S01]  /*5e60*/  MUFU.EX2 R140, R140 ;  /* 0x0000008c008c7308 */ /* 0x000f220000000800 */
[C---:B------:R-:W-:Y:S01]  /*5e70*/  HMMA.16816.F32.BF16 R92, R4.reuse, R10, R92 ;  /* 0x0000000a045c723c */ /* 0x040fe2000004185c */
[----:B------:R-:W1:Y:S06]  /*5e80*/  LDSM.16.MT88.4 R8, [R168+0xd800] ;  /* 0x00d80000a808783b */ /* 0x000e6c0000004200 */
[----:B------:R-:W-:Y:S01]  /*5e90*/  MUFU.EX2 R125, R125 ;  /* 0x0000007d007d7308 */ /* 0x000fe20000000800 */
[C---:B--2---:R-:W-:Y:S07]  /*5ea0*/  HMMA.16816.F32.BF16 R80, R4.reuse, R12, R80 ;  /* 0x0000000c0450723c */ /* 0x044fee0000041850 */
[----:B------:R-:W2:Y:S01]  /*5eb0*/  MUFU.EX2 R138, R138 ;  /* 0x0000008a008a7308 */ /* 0x000ea20000000800 */
[C---:B------:R-:W-:Y:S01]  /*5ec0*/  HMMA.16816.F32.BF16 R84, R4.reuse, R14, R84 ;  /* 0x0000000e0454723c */ /* 0x040fe20000041854 */
[----:B------:R-:W3:Y:S06]  /*5ed0*/  LDSM.16.MT88.4 R12, [R170+0xd800] ;  /* 0x00d80000aa0c783b */ /* 0x000eec0000004200 */
[----:B------:R-:W-:Y:S08]  /*5ee0*/  MUFU.EX2 R58, R58 ;  /* 0x0000003a003a7308 */ /* 0x000ff00000000800 */
[----:B------:R-:W-:Y:S08]  /*5ef0*/  MUFU.EX2 R61, R61 ;  /* 0x0000003d003d7308 */ /* 0x000ff00000000800 */
[----:B------:R-:W-:Y:S01]  /*5f00*/  MUFU.EX2 R54, R54 ;  /* 0x0000003600367308 */ /* 0x000fe20000000800 */
[C---:B-1----:R-:W-:Y:S07]  /*5f10*/  HMMA.16816.F32.BF16 R108, R4.reuse, R8, R108 ;  /* 0x00000008046c723c */ /* 0x042fee000004186c */
[----:B------:R-:W1:Y:S01]  /*5f20*/  MUFU.EX2 R59, R59 ;  /* 0x0000003b003b7308 */ /* 0x000e620000000800 */
[C---:B------:R-:W-:Y:S01]  /*5f30*/  HMMA.16816.F32.BF16 R104, R4.reuse, R10, R104 ;  /* 0x0000000a0468723c */ /* 0x040fe20000041868 */
[----:B------:R-:W5:Y:S06]  /*5f40*/  LDSM.16.MT88.4 R8, [R168+0x9c00] ;  /* 0x009c0000a808783b */ /* 0x000f6c0000004200 */
[----:B------:R-:W-:Y:S01]  /*5f50*/  MUFU.EX2 R52, R52 ;  /* 0x0000003400347308 */ /* 0x000fe20000000800 */
[C---:B---3--:R-:W-:Y:S07]  /*5f60*/  HMMA.16816.F32.BF16 R96, R4.reuse, R12, R96 ;  /* 0x0000000c0460723c */ /* 0x048fee0000041860 */
[----:B------:R-:W3:Y:S01]  /*5f70*/  MUFU.EX2 R131, R131 ;  /* 0x0000008300837308 */ /* 0x000ee20000000800 */
[----:B------:R-:W-:Y:S01]  /*5f80*/  HMMA.16816.F32.BF16 R100, R4, R14, R100 ;  /* 0x0000000e0464723c */ /* 0x000fe20000041864 */
[----:B------:R-:W4:Y:S01]  /*5f90*/  LDSM.16.MT88.4 R12, [R170+0x9c00] ;  /* 0x009c0000aa0c783b */ /* 0x000f220000004200 */
[----:B------:R-:W-:-:S05]  /*5fa0*/  F2FP.BF16.F32.PACK_AB R4, R57, R118 ;  /* 0x000000763904723e */ /* 0x000fca00000010ff */
[----:B------:R-:W-:Y:S01]  /*5fb0*/  MUFU.EX2 R56, R56 ;  /* 0x0000003800387308 */ /* 0x000fe20000000800 */
[----:B------:R-:W-:Y:S02]  /*5fc0*/  F2FP.BF16.F32.PACK_AB R6, R53, R66 ;  /* 0x000000423506723e */ /* 0x000fe400000010ff */
[----:B------:R-:W-:Y:S02]  /*5fd0*/  F2FP.BF16.F32.PACK_AB R5, R55, R116 ;  /* 0x000000743705723e */ /* 0x000fe400000010ff */
[----:B------:R-:W-:-:S07]  /*5fe0*/  F2FP.BF16.F32.PACK_AB R7, R51, R64 ;  /* 0x000000403307723e */ /* 0x000fce00000010ff */
[C---:B-----5:R-:W-:Y:S08]  /*5ff0*/  HMMA.16816.F32.BF16 R72, R4.reuse, R8, R72 ;  /* 0x000000080448723c */ /* 0x060ff00000041848 */
[C---:B------:R-:W-:Y:S01]  /*6000*/  HMMA.16816.F32.BF16 R76, R4.reuse, R10, R76 ;  /* 0x0000000a044c723c */ /* 0x040fe2000004184c */
[----:B------:R-:W5:Y:S07]  /*6010*/  LDSM.16.MT88.4 R8, [R168+0xbc00] ;  /* 0x00bc0000a808783b */ /* 0x000f6e0000004200 */
[C---:B----4-:R-:W-:Y:S08]  /*6020*/  HMMA.16816.F32.BF16 R112, R4.reuse, R12, R112 ;  /* 0x0000000c0470723c */ /* 0x050ff00000041870 */
[C---:B------:R-:W-:Y:S01]  /*6030*/  HMMA.16816.F32.BF16 R68, R4.reuse, R14, R68 ;  /* 0x0000000e0444723c */ /* 0x040fe20000041844 */
[----:B------:R-:W4:Y:S07]  /*6040*/  LDSM.16.MT88.4 R12, [R170+0xbc00] ;  /* 0x00bc0000aa0c783b */ /* 0x000f2e0000004200 */
        /* <DEDUP_REMOVED lines=10> */
[----:B------:R-:W-:Y:S01]  /*60f0*/  HMMA.16816.F32.BF16 R100, R4, R14, R100 ;  /* 0x0000000e0464723c */ /* 0x000fe20000041864 */
[----:B------:R-:W4:Y:S01]  /*6100*/  LDSM.16.MT88.4 R12, [R170+0xa000] ;  /* 0x00a00000aa0c783b */ /* 0x000f220000004200 */
[----:B------:R-:W-:-:S02]  /*6110*/  F2FP.BF16.F32.PACK_AB R4, R160, R67 ;  /* 0x00000043a004723e */ /* 0x000fc400000010ff */
        /* <DEDUP_REMOVED lines=24> */
[----:B--2---:R-:W-:-:S07]  /*62a0*/  F2FP.BF16.F32.PACK_AB R7, R138, R125 ;  /* 0x0000007d8a07723e */ /* 0x004fce00000010ff */
[C---:B------:R-:W-:Y:S08]  /*62b0*/  HMMA.16816.F32.BF16 R112, R4.reuse, R16, R112 ;  /* 0x000000100470723c */ /* 0x040ff00000041870 */
[C---:B------:R-:W-:Y:S01]  /*62c0*/  HMMA.16816.F32.BF16 R68, R4.reuse, R18, R68 ;  /* 0x000000120444723c */ /* 0x040fe20000041844 */
[----:B------:R-:W2:Y:S07]  /*62d0*/  LDSM.16.MT88.4 R16, [R168+0xc400] ;  /* 0x00c40000a810783b */ /* 0x000eae0000004200 */
[C---:B-----5:R-:W-:Y:S08]  /*62e0*/  HMMA.16816.F32.BF16 R80, R4.reuse, R8, R80 ;  /* 0x000000080450723c */ /* 0x060ff00000041850 */
[C---:B------:R-:W-:Y:S01]  /*62f0*/  HMMA.16816.F32.BF16 R84, R4.reuse, R10, R84 ;  /* 0x0000000a0454723c */ /* 0x040fe20000041854 */
[----:B------:R-:W5:Y:S07]  /*6300*/  LDSM.16.MT88.4 R8, [R168+0xe400] ;  /* 0x00e40000a808783b */ /* 0x000f6e0000004200 */
[C---:B----4-:R-:W-:Y:S08]  /*6310*/  HMMA.16816.F32.BF16 R72, R4.reuse, R12, R72 ;  /* 0x0000000c0448723c */ /* 0x050ff00000041848 */
[C---:B------:R-:W-:Y:S01]  /*6320*/  HMMA.16816.F32.BF16 R76, R4.reuse, R14, R76 ;  /* 0x0000000e044c723c */ /* 0x040fe2000004184c */
[----:B------:R-:W4:Y:S07]  /*6330*/  LDSM.16.MT88.4 R12, [R170+0xe400] ;  /* 0x00e40000aa0c783b */ /* 0x000f2e0000004200 */
[C---:B--2---:R-:W-:Y:S08]  /*6340*/  HMMA.16816.F32.BF16 R88, R4.reuse, R16, R88 ;  /* 0x000000100458723c */ /* 0x044ff00000041858 */
[C---:B------:R-:W-:Y:S01]  /*6350*/  HMMA.16816.F32.BF16 R92, R4.reuse, R18, R92 ;  /* 0x00000012045c723c */ /* 0x040fe2000004185c */
[----:B------:R-:W-:Y:S07]  /*6360*/  LDSM.16.MT88.4 R16, [R170+0xc800] ;  /* 0x00c80000aa10783b */ /* 0x000fee0000004200 */
[C---:B-----5:R-:W-:Y:S08]  /*6370*/  HMMA.16816.F32.BF16 R108, R4.reuse, R8, R108 ;  /* 0x00000008046c723c */ /* 0x060ff0000004186c */
[C---:B------:R-:W-:Y:S01]  /*6380*/  HMMA.16816.F32.BF16 R104, R4.reuse, R10, R104 ;  /* 0x0000000a0468723c */ /* 0x040fe20000041868 */
[----:B------:R-:W2:Y:S07]  /*6390*/  LDSM.16.MT88.4 R8, [R170+0xa800] ;  /* 0x00a80000aa08783b */ /* 0x000eae0000004200 */
[C---:B----4-:R-:W-:Y:S08]  /*63a0*/  HMMA.16816.F32.BF16 R96, R4.reuse, R12, R96 ;  /* 0x0000000c0460723c */ /* 0x050ff00000041860 */
[----:B------:R-:W-:Y:S01]  /*63b0*/  HMMA.16816.F32.BF16 R100, R4, R14, R100 ;  /* 0x0000000e0464723c */ /* 0x000fe20000041864 */
[----:B------:R-:W-:Y:S01]  /*63c0*/  FFMA.FTZ R4, R46, UR6, -R49 ;  /* 0x000000062e047c23 */ /* 0x000fe20008010831 */
[----:B------:R-:W-:Y:S01]  /*63d0*/  FADD.FTZ R5, R20, R21 ;  /* 0x0000001514057221 */ /* 0x000fe20000010000 */
[----:B------:R-:W-:Y:S01]  /*63e0*/  FADD.FTZ R7, R50, R129 ;  /* 0x0000008132077221 */ /* 0x000fe20000010000 */
[----:B------:R-:W4:Y:S01]  /*63f0*/  LDSM.16.MT88.4 R20, [R168+0xa800] ;  /* 0x00a80000a814783b */ /* 0x000f220000004200 */
[----:B------:R5:W5:Y:S01]  /*6400*/  MUFU.EX2 R129, R4 ;  /* 0x0000000400817308 */ /* 0x000b620000000800 */
[----:B------:R-:W-:Y:S01]  /*6410*/  FADD.FTZ R40, R40, R5 ;  /* 0x0000000528287221 */ /* 0x000fe20000010000 */
[----:B------:R-:W-:Y:S01]  /*6420*/  FADD.FTZ R48, R48, R7 ;  /* 0x0000000730307221 */ /* 0x000fe20000010000 */
[----:B-1----:R-:W-:Y:S01]  /*6430*/  F2FP.BF16.F32.PACK_AB R6, R59, R54 ;  /* 0x000000363b06723e */ /* 0x002fe200000010ff */
[----:B------:R-:W1:Y:S01]  /*6440*/  LDSM.16.MT88.4 R12, [R168+0xc800] ;  /* 0x00c80000a80c783b */ /* 0x000e620000004200 */
[----:B---3--:R-:W-:Y:S01]  /*6450*/  F2FP.BF16.F32.PACK_AB R5, R131, R52 ;  /* 0x000000348305723e */ /* 0x008fe200000010ff */
[--C-:B------:R-:W-:Y:S01]  /*6460*/  FFMA.FTZ R50, R36, UR6, -R41.reuse ;  /* 0x0000000624327c23 */ /* 0x100fe20008010829 */
[--C-:B------:R-:W-:Y:S01]  /*6470*/  FFMA.FTZ R36, R35, UR6, -R41.reuse ;  /* 0x0000000623247c23 */ /* 0x100fe20008010829 */
[--C-:B------:R-:W-:Y:S01]  /*6480*/  FFMA.FTZ R35, R38, UR6, -R41.reuse ;  /* 0x0000000626237c23 */ /* 0x100fe20008010829 */
[----:B------:R-:W-:Y:S01]  /*6490*/  FFMA.FTZ R46, R37, UR6, -R41 ;  /* 0x00000006252e7c23 */ /* 0x000fe20008010829 */
[--C-:B------:R-:W-:Y:S01]  /*64a0*/  FFMA.FTZ R38, R45, UR6, -R49.reuse ;  /* 0x000000062d267c23 */ /* 0x100fe20008010831 */
[----:B------:R-:W-:Y:S01]  /*64b0*/  FFMA.FTZ R41, R42, UR6, -R49 ;  /* 0x000000062a297c23 */ /* 0x000fe20008010831 */
[----:B------:R-:W-:Y:S01]  /*64c0*/  FADD.FTZ R45, R39, R40 ;  /* 0x00000028272d7221 */ /* 0x000fe20000010000 */
[----:B------:R-:W-:Y:S01]  /*64d0*/  MUFU.EX2 R37, R50 ;  /* 0x0000003200257308 */ /* 0x000fe20000000800 */
[----:B------:R-:W-:Y:S01]  /*64e0*/  FADD.FTZ R47, R47, R48 ;  /* 0x000000302f2f7221 */ /* 0x000fe20000010000 */
[----:B-----5:R-:W-:-:S03]  /*64f0*/  F2FP.BF16.F32.PACK_AB R4, R61, R58 ;  /* 0x0000003a3d04723e */ /* 0x020fc600000010ff */
[----:B------:R-:W-:Y:S01]  /*6500*/  FADD.FTZ R32, R32, R47 ;  /* 0x0000002f20207221 */ /* 0x000fe20000010000 */
[----:B------:R-:W-:Y:S02]  /*6510*/  F2FP.BF16.F32.PACK_AB R7, R129, R56 ;  /* 0x000000388107723e */ /* 0x000fe400000010ff */
[----:B------:R-:W3:Y:S01]  /*6520*/  MUFU.EX2 R36, R36 ;  /* 0x0000002400247308 */ /* 0x000ee20000000800 */
[----:B------:R-:W-:-:S04]  /*6530*/  FADD.FTZ R31, R31, R32 ;  /* 0x000000201f1f7221 */ /* 0x000fc80000010000 */
[----:B--2---:R-:W-:Y:S01]  /*6540*/  HMMA.16816.F32.BF16 R112, R4, R8, R112 ;  /* 0x000000080470723c */ /* 0x004fe20000041870 */
[----:B------:R-:W-:Y:S02]  /*6550*/  FADD.FTZ R30, R30, R31 ;  /* 0x0000001f1e1e7221 */ /* 0x000fe40000010000 */
[----:B------:R-:W-:Y:S02]  /*6560*/  MUFU.EX2 R35, R35 ;  /* 0x0000002300237308 */ /* 0x000fe40000000800 */
[----:B------:R-:W-:-:S03]  /*6570*/  FADD.FTZ R27, R27, R30 ;  /* 0x0000001e1b1b7221 */ /* 0x000fc60000010000 */
[C---:B------:R-:W-:Y:S01]  /*6580*/  HMMA.16816.F32.BF16 R68, R4.reuse, R10, R68 ;  /* 0x0000000a0444723c */ /* 0x040fe20000041844 */
[----:B------:R-:W2:Y:S01]  /*6590*/  LDSM.16.MT88.4 R8, [R170+0xe800] ;  /* 0x00e80000aa08783b */ /* 0x000ea20000004200 */
[----:B------:R-:W-:Y:S01]  /*65a0*/  FADD.FTZ R24, R24, R27 ;  /* 0x0000001b18187221 */ /* 0x000fe20000010000 */
[----:B------:R-:W5:Y:S03]  /*65b0*/  MUFU.EX2 R40, R46 ;  /* 0x0000002e00287308 */ /* 0x000f660000000800 */
[----:B------:R-:W-:Y:S02]  /*65c0*/  FADD.FTZ R3, R3, R24 ;  /* 0x0000001803037221 */ /* 0x000fe40000010000 */
[----:B----4-:R-:W-:Y:S02]  /*65d0*/  HMMA.16816.F32.BF16 R72, R4, R20, R72 ;  /* 0x000000140448723c */ /* 0x010fe40000041848 */
[----:B------:R-:W-:Y:S01]  /*65e0*/  FADD.FTZ R116, R116, R3 ;  /* 0x0000000374747221 */ /* 0x000fe20000010000 */
[----:B------:R-:W-:Y:S03]  /*65f0*/  MUFU.EX2 R38, R38 ;  /* 0x0000002600267308 */ /* 0x000fe60000000800 */
[----:B------:R-:W-:-:S02]  /*6600*/  FADD.FTZ R55, R55, R116 ;  /* 0x0000007437377221 */ /* 0x000fc40000010000 */
[C---:B------:R-:W-:Y:S01]  /*6610*/  HMMA.16816.F32.BF16 R76, R4.reuse, R22, R76 ;  /* 0x00000016044c723c */ /* 0x040fe2000004184c */
[----:B------:R-:W4:Y:S01]  /*6620*/  LDSM.16.MT88.4 R20, [R168+0xe800] ;  /* 0x00e80000a814783b */ /* 0x000f220000004200 */
[----:B------:R-:W-:Y:S01]  /*6630*/  FADD.FTZ R64, R64, R55 ;  /* 0x0000003740407221 */ /* 0x000fe20000010000 */
[----:B------:R-:W5:Y:S03]  /*6640*/  MUFU.EX2 R39, R44 ;  /* 0x0000002c00277308 */ /* 0x000f660000000800 */
[----:B------:R-:W-:Y:S02]  /*6650*/  FADD.FTZ R51, R51, R64 ;  /* 0x0000004033337221 */ /* 0x000fe40000010000 */
[----:B------:R-:W-:Y:S02]  /*6660*/  HMMA.16816.F32.BF16 R80, R4, R16, R80 ;  /* 0x000000100450723c */ /* 0x000fe40000041850 */
[----:B------:R-:W-:Y:S01]  /*6670*/  FADD.FTZ R156, R156, R51 ;  /* 0x000000339c9c7221 */ /* 0x000fe20000010000 */
[----:B------:R-:W-:Y:S03]  /*6680*/  MUFU.EX2 R41, R41 ;  /* 0x0000002900297308 */ /* 0x000fe60000000800 */
[----:B------:R-:W-:-:S02]  /*6690*/  FADD.FTZ R117, R117, R156 ;  /* 0x0000009c75757221 */ /* 0x000fc40000010000 */
[C---:B------:R-:W-:Y:S01]  /*66a0*/  HMMA.16816.F32.BF16 R84, R4.reuse, R18, R84 ;  /* 0x000000120454723c */ /* 0x040fe20000041854 */
[----:B------:R-:W5:Y:S07]  /*66b0*/  LDSM.16.MT88.4 R16, [R170+0xac00] ;  /* 0x00ac0000aa10783b */ /* 0x000f6e0000004200 */
[C---:B-1----:R-:W-:Y:S08]  /*66c0*/  HMMA.16816.F32.BF16 R88, R4.reuse, R12, R88 ;  /* 0x0000000c0458723c */ /* 0x042ff00000041858 */
[----:B--2---:R-:W-:Y:S01]  /*66d0*/  HMMA.16816.F32.BF16 R96, R4, R8, R96 ;  /* 0x000000080460723c */ /* 0x004fe20000041860 */
[----:B------:R-:W-:-:S02]  /*66e0*/  FADD.FTZ R8, R34, R45 ;  /* 0x0000002d22087221 */ /* 0x000fc40000010000 */
[----:B------:R-:W1:Y:S02]  /*66f0*/  MUFU.EX2 R34, R43 ;  /* 0x0000002b00227308 */ /* 0x000e640000000800 */
[----:B------:R-:W-:-:S03]  /*6700*/  FADD.FTZ R8, R29, R8 ;  /* 0x000000081d087221 */ /* 0x000fc60000010000 */
[C---:B------:R-:W-:Y:S01]  /*6710*/  HMMA.16816.F32.BF16 R92, R4.reuse, R14, R92 ;  /* 0x0000000e045c723c */ /* 0x040fe2000004185c */
[----:B------:R-:W2:Y:S07]  /*6720*/  LDSM.16.MT88.4 R12, [R168+0xac00] ;  /* 0x00ac0000a80c783b */ /* 0x000eae0000004200 */
[----:B----4-:R-:W-:Y:S01]  /*6730*/  HMMA.16816.F32.BF16 R108, R4, R20, R108 ;  /* 0x00000014046c723c */ /* 0x010fe2000004186c */
[----:B------:R-:W-:-:S04]  /*6740*/  FADD.FTZ R21, R33, R8 ;  /* 0x0000000821157221 */ /* 0x000fc80000010000 */
[----:B------:R-:W-:-:S03]  /*6750*/  FADD.FTZ R21, R28, R21 ;  /* 0x000000151c157221 */ /* 0x000fc60000010000 */
[----:B------:R-:W-:Y:S01]  /*6760*/  HMMA.16816.F32.BF16 R100, R4, R10, R100 ;  /* 0x0000000a0464723c */ /* 0x000fe20000041864 */
[----:B------:R-:W4:Y:S01]  /*6770*/  LDSM.16.MT88.4 R8, [R170+0xcc00] ;  /* 0x00cc0000aa08783b */ /* 0x000f220000004200 */
[----:B------:R-:W-:-:S04]  /*6780*/  FADD.FTZ R26, R26, R21 ;  /* 0x000000151a1a7221 */ /* 0x000fc80000010000 */
[----:B------:R-:W-:Y:S02]  /*6790*/  FADD.FTZ R25, R25, R26 ;  /* 0x0000001a19197221 */ /* 0x000fe40000010000 */
[----:B------:R-:W-:Y:S01]  /*67a0*/  HMMA.16816.F32.BF16 R104, R4, R22, R104 ;  /* 0x000000160468723c */ /* 0x000fe20000041868 */
[----:B---3--:R-:W-:Y:S01]  /*67b0*/  F2FP.BF16.F32.PACK_AB R4, R36, R37 ;  /* 0x000000252404723e */ /* 0x008fe200000010ff */
[----:B------:R-:W-:Y:S01]  /*67c0*/  FADD.FTZ R118, R118, R25 ;  /* 0x0000001976767221 */ /* 0x000fe20000010000 */
[----:B-----5:R-:W-:Y:S02]  /*67d0*/  F2FP.BF16.F32.PACK_AB R6, R40, R35 ;  /* 0x000000232806723e */ /* 0x020fe400000010ff */
[----:B------:R-:W-:Y:S01]  /*67e0*/  F2FP.BF16.F32.PACK_AB R5, R39, R38 ;  /* 0x000000262705723e */ /* 0x000fe200000010ff */
[----:B------:R-:W-:Y:S01]  /*67f0*/  FADD.FTZ R57, R57, R118 ;  /* 0x0000007639397221 */ /* 0x000fe20000010000 */
[----:B-1----:R-:W-:-:S03]  /*6800*/  F2FP.BF16.F32.PACK_AB R7, R41, R34 ;  /* 0x000000222907723e */ /* 0x002fc600000010ff */
[----:B------:R-:W-:-:S04]  /*6810*/  FADD.FTZ R20, R66, R57 ;  /* 0x0000003942147221 */ /* 0x000fc80000010000 */
[----:B------:R-:W-:Y:S01]  /*6820*/  HMMA.16816.F32.BF16 R112, R4, R16, R112 ;  /* 0x000000100470723c */ /* 0x000fe20000041870 */
[----:B------:R-:W-:-:S04]  /*6830*/  FADD.FTZ R20, R53, R20 ;  /* 0x0000001435147221 */ /* 0x000fc80000010000 */
[----:B------:R-:W-:-:S03]  /*6840*/  FADD.FTZ R67, R67, R20 ;  /* 0x0000001443437221 */ /* 0x000fc60000010000 */
[----:B------:R-:W-:Y:S01]  /*6850*/  HMMA.16816.F32.BF16 R68, R4, R18, R68 ;  /* 0x000000120444723c */ /* 0x000fe20000041844 */
[----:B------:R-:W1:Y:S01]  /*6860*/  LDSM.16.MT88.4 R16, [R168+0xcc00] ;  /* 0x00cc0000a810783b */ /* 0x000e620000004200 */
[----:B------:R-:W-:-:S04]  /*6870*/  FADD.FTZ R160, R160, R67 ;  /* 0x00000043a0a07221 */ /* 0x000fc80000010000 */
[----:B------:R-:W-:Y:S02]  /*6880*/  FADD.FTZ R63, R63, R160 ;  /* 0x000000a03f3f7221 */ /* 0x000fe40000010000 */
[----:B--2---:R-:W-:Y:S02]  /*6890*/  HMMA.16816.F32.BF16 R72, R4, R12, R72 ;  /* 0x0000000c0448723c */ /* 0x004fe40000041848 */
[----:B------:R-:W-:-:S04]  /*68a0*/  FADD.FTZ R154, R154, R63 ;  /* 0x0000003f9a9a7221 */ /* 0x000fc80000010000 */
[----:B------:R-:W-:Y:S02]  /*68b0*/  FADD.FTZ R123, R123, R154 ;  /* 0x0000009a7b7b7221 */ /* 0x000fe40000010000 */
[----:B------:R-:W-:Y:S01]  /*68c0*/  HMMA.16816.F32.BF16 R76, R4, R14, R76 ;  /* 0x0000000e044c723c */ /* 0x000fe2000004184c */
[----:B------:R-:W2:Y:S01]  /*68d0*/  LDSM.16.MT88.4 R12, [R170+0xec00] ;  /* 0x00ec0000aa0c783b */ /* 0x000ea20000004200 */
[----:B------:R-:W-:-:S04]  /*68e0*/  FADD.FTZ R130, R130, R123 ;  /* 0x0000007b82827221 */ /* 0x000fc80000010000 */
[----:B------:R-:W-:Y:S02]  /*68f0*/  FADD.FTZ R3, R119, R130 ;  /* 0x0000008277037221 */ /* 0x000fe40000010000 */
[----:B----4-:R-:W-:Y:S02]  /*6900*/  HMMA.16816.F32.BF16 R80, R4, R8, R80 ;  /* 0x000000080450723c */ /* 0x010fe40000041850 */
[----:B------:R-:W-:-:S04]  /*6910*/  FADD.FTZ R3, R128, R3 ;  /* 0x0000000380037221 */ /* 0x000fc80000010000 */
[----:B------:R-:W-:Y:S02]  /*6920*/  FADD.FTZ R58, R58, R3 ;  /* 0x000000033a3a7221 */ /* 0x000fe40000010000 */
[----:B------:R-:W-:Y:S01]  /*6930*/  HMMA.16816.F32.BF16 R84, R4, R10, R84 ;  /* 0x0000000a0454723c */ /* 0x000fe20000041854 */
[----:B------:R-:W3:Y:S01]  /*6940*/  LDSM.16.MT88.4 R8, [R168+0xec00] ;  /* 0x00ec0000a808783b */ /* 0x000ee20000004200 */
[----:B------:R-:W-:-:S06]  /*6950*/  FADD.FTZ R61, R61, R58 ;  /* 0x0000003a3d3d7221 */ /* 0x000fcc0000010000 */
[----:B-1----:R-:W-:Y:S01]  /*6960*/  HMMA.16816.F32.BF16 R88, R4, R16, R88 ;  /* 0x000000100458723c */ /* 0x002fe20000041858 */
[----:B------:R-:W-:-:S04]  /*6970*/  FADD.FTZ R16, R152, R117 ;  /* 0x0000007598107221 */ /* 0x000fc80000010000 */
[----:B------:R-:W-:-:S03]  /*6980*/  FADD.FTZ R16, R65, R16 ;  /* 0x0000001041107221 */ /* 0x000fc60000010000 */
[----:B------:R-:W-:Y:S01]  /*6990*/  HMMA.16816.F32.BF16 R92, R4, R18, R92 ;  /* 0x00000012045c723c */ /* 0x000fe2000004185c */
[----:B------:R-:W-:-:S04]  /*69a0*/  FADD.FTZ R127, R127, R16 ;  /* 0x000000107f7f7221 */ /* 0x000fc80000010000 */
[----:B------:R-:W-:-:S03]  /*69b0*/  FADD.FTZ R140, R140, R127 ;  /* 0x0000007f8c8c7221 */ /* 0x000fc60000010000 */
        /* <DEDUP_REMOVED lines=22> */
[----:B------:R-:W-:Y:S01]  /*6b20*/  IADD3 R4, PT, PT, R134, -0x2, RZ ;  /* 0xfffffffe86047810 */ /* 0x000fe20007ffe0ff */
[----:B------:R-:W-:Y:S06]  /*6b30*/  BAR.SYNC.DEFER_BLOCKING 0x0 ;  /* 0x0000000000007b1d */ /* 0x000fec0000010000 */
[----:B------:R-:W-:Y:S05]  /*6b40*/  BRA.U !UP1, `(.L_x_972) ;  /* 0x0000000109f07547 */ /* 0x000fea000b800000 */
[----:B------:R-:W1:Y:S01]  /*6b50*/  LDC R5, c[0x0][0x4f0] ;  /* 0x00013c00ff057b82 */ /* 0x000e620000000800 */
[----:B------:R-:W-:Y:S01]  /*6b60*/  SHF.L.U32 R4, R4, 0x7, RZ ;  /* 0x0000000704047819 */ /* 0x000fe200000006ff */
        /* <DEDUP_REMOVED lines=58> */
.L_x_972:
[----:B------:R-:W-:Y:S01]  /*6f10*/  UMOV UR4, URZ ;  /* 0x000000ff00047c82 */ /* 0x000fe20008000000 */
[----:B------:R-:W-:Y:S01]  /*6f20*/  IMAD.SHL.U32 R4, R120, 0x80, RZ ;  /* 0x0000008078047824 */ /* 0x000fe200078e00ff */
[----:B------:R-:W-:-:S05]  /*6f30*/  IADD3 R3, P0, PT, RZ, -UR4, RZ ;  /* 0x80000004ff037c10 */ /* 0x000fca000ff1e0ff */
[----:B------:R-:W-:-:S05]  /*6f40*/  IMAD.X R4, RZ, RZ, ~R4, P0 ;  /* 0x000000ffff047224 */ /* 0x000fca00000e0e04 */
[----:B------:R-:W-:-:S04]  /*6f50*/  SHF.R.S64 R3, R3, 0x1f, R4 ;  /* 0x0000001f03037819 */ /* 0x000fc80000001004 */
[----:B------:R-:W-:-:S04]  /*6f60*/  IADD3 R178, P0, PT, R3, R178, RZ ;  /* 0x000000b203b27210 */ /* 0x000fc80007f1e0ff */
[----:B------:R-:W-:-:S09]  /*6f70*/  LEA.HI.X.SX32 R179, R4, R179, 0x1, P0 ;  /* 0x000000b304b37211 */ /* 0x000fd200000f0eff */
.L_x_973:
        /* <DEDUP_REMOVED lines=13> */
[----:B------:R-:W-:-:S07]  /*7050*/  LOP3.LUT R3, R3, 0x6, RZ, 0xc0, !PT ;  /* 0x0000000603037812 */ /* 0x000fce00078ec0ff */
        /* <DEDUP_REMOVED lines=168> */
[C---:B--2---:R-:W-:Y:S08]  /*7ae0*/  HMMA.16816.F32.BF16 R8, R116.reuse, R120, R8 ;  /* 0x000000787408723c */ /* 0x044ff00000041808 */
[C---:B------:R-:W-:Y:S01]  /*7af0*/  HMMA.16816.F32.BF16 R4, R116.reuse, R122, R4 ;  /* 0x0000007a7404723c */ /* 0x040fe20000041804 */
[----:B------:R-:W1:Y:S07]  /*7b00*/  LDSM.16.M88.4 R120, [R172+0x8000] ;  /* 0x00800000ac78783b */ /* 0x000e6e0000000200 */
        /* <DEDUP_REMOVED lines=37> */
[----:B---3--:R-:W-:Y:S01]  /*7d60*/  HMMA.16816.F32.BF16 R40, R128, R124, R40 ;  /* 0x0000007c8028723c */ /* 0x008fe20000041828 */
[----:B------:R-:W-:-:S07]  /*7d70*/  VIADD R124, R134, 0xfffffffe ;  /* 0xfffffffe867c7836 */ /* 0x000fce0000000000 */
[C---:B------:R-:W-:Y:S08]  /*7d80*/  HMMA.16816.F32.BF16 R36, R128.reuse, R126, R36 ;  /* 0x0000007e8024723c */ /* 0x040ff00000041824 */
[----:B-1----:R-:W-:Y:S01]  /*7d90*/  HMMA.16816.F32.BF16 R32, R128, R120, R32 ;  /* 0x000000788020723c */ /* 0x002fe20000041820 */
[----:B------:R-:W-:-:S04]  /*7da0*/  VIADD R120, R134, 0xffffffff ;  /* 0xffffffff86787836 */ /* 0x000fc80000000000 */
[----:B------:R-:W-:-:S03]  /*7db0*/  IMAD.SHL.U32 R120, R120, 0x80, RZ ;  /* 0x0000008078787824 */ /* 0x000fc600078e00ff */
[C---:B------:R-:W-:Y:S08]  /*7dc0*/  HMMA.16816.F32.BF16 R28, R128.reuse, R122, R28 ;  /* 0x0000007a801c723c */ /* 0x040ff0000004181c */
[----:B--2---:R-:W-:Y:S01]  /*7dd0*/  HMMA.16816.F32.BF16 R24, R128, R116, R24 ;  /* 0x000000748018723c */ /* 0x004fe20000041818 */
[----:B------:R-:W-:-:S04]  /*7de0*/  IMAD.IADD R116, R120, 0x1, R3 ;  /* 0x0000000178747824 */ /* 0x000fc800078e0203 */
[C---:B------:R-:W-:Y:S02]  /*7df0*/  VIADD R117, R116.reuse, 0xffffff80 ;  /* 0xffffff8074757836 */ /* 0x040fe40000000000 */
[C---:B------:R-:W-:Y:S01]  /*7e00*/  VIADD R3, R116.reuse, 0xffffff81 ;  /* 0xffffff8174037836 */ /* 0x040fe20000000000 */
[----:B------:R-:W-:Y:S01]  /*7e10*/  HMMA.16816.F32.BF16 R20, R128, R118, R20 ;  /* 0x000000768014723c */ /* 0x000fe20000041814 */
[----:B------:R-:W-:Y:S01]  /*7e20*/  BAR.SYNC.DEFER_BLOCKING 0x0 ;  /* 0x0000000000007b1d */ /* 0x000fe20000010000 */
[CC--:B------:R-:W-:Y:S02]  /*7e30*/  ISETP.GE.AND P6, PT, R117.reuse, R136.reuse, PT ;  /* 0x000000887500720c */ /* 0x0c0fe40003fc6270 */
[-C--:B------:R-:W-:Y:S01]  /*7e40*/  ISETP.GE.AND P5, PT, R117, R135.reuse, PT ;  /* 0x000000877500720c */ /* 0x080fe20003fa6270 */
[----:B------:R-:W-:Y:S01]  /*7e50*/  VIADD R117, R116, 0xffffff88 ;  /* 0xffffff8874757836 */ /* 0x000fe20000000000 */
[C---:B------:R-:W-:Y:S02]  /*7e60*/  ISETP.GE.AND P1, PT, R3.reuse, R136, PT ;  /* 0x000000880300720c */ /* 0x040fe40003f26270 */
[----:B------:R-:W-:-:S02]  /*7e70*/  ISETP.GE.AND P0, PT, R3, R135, PT ;  /* 0x000000870300720c */ /* 0x000fc40003f06270 */
[----:B------:R-:W-:Y:S01]  /*7e80*/  FSEL R3, R16, -INF , !P6 ;  /* 0xff80000010037808 */ /* 0x000fe20007000000 */
[----:B------:R-:W-:Y:S01]  /*7e90*/  VIADD R16, R116, 0xffffff90 ;  /* 0xffffff9074107836 */ /* 0x000fe20000000000 */
[----:B------:R-:W-:Y:S01]  /*7ea0*/  FSEL R157, R18, -INF , !P5 ;  /* 0xff800000129d7808 */ /* 0x000fe20006800000 */
[----:B------:R-:W-:Y:S01]  /*7eb0*/  VIADD R18, R116, 0xffffff89 ;  /* 0xffffff8974127836 */ /* 0x000fe20000000000 */
[CC--:B------:R-:W-:Y:S02]  /*7ec0*/  ISETP.GE.AND P6, PT, R117.reuse, R136.reuse, PT ;  /* 0x000000887500720c */ /* 0x0c0fe40003fc6270 */
[----:B------:R-:W-:Y:S02]  /*7ed0*/  ISETP.GE.AND P5, PT, R117, R135, PT ;  /* 0x000000877500720c */ /* 0x000fe40003fa6270 */
        /* <DEDUP_REMOVED lines=8> */
[CC--:B------:R-:W-:Y:S02]  /*7f60*/  ISETP.GE.AND P1, PT, R18.reuse, R136.reuse, PT ;  /* 0x000000881200720c */ /* 0x0c0fe40003f26270 */
[----:B------:R-:W-:Y:S02]  /*7f70*/  ISETP.GE.AND P0, PT, R18, R135, PT ;  /* 0x000000871200720c */ /* 0x000fe40003f06270 */
[----:B------:R-:W-:Y:S01]  /*7f80*/  FSEL R235, R8, -INF , !P6 ;  /* 0xff80000008eb7808 */ /* 0x000fe20007000000 */
[----:B------:R-:W-:Y:S01]  /*7f90*/  VIADD R8, R116, 0xffffffa0 ;  /* 0xffffffa074087836 */ /* 0x000fe20000000000 */
[----:B------:R-:W-:Y:S01]  /*7fa0*/  FSEL R229, R10, -INF , !P5 ;  /* 0xff8000000ae57808 */ /* 0x000fe20006800000 */
[----:B------:R-:W-:Y:S01]  /*7fb0*/  VIADD R10, R116, 0xffffff99 ;  /* 0xffffff99740a7836 */ /* 0x000fe20000000000 */
[----:B------:R-:W-:-:S02]  /*7fc0*/  ISETP.GE.AND P6, PT, R12, R136, PT ;  /* 0x000000880c00720c */ /* 0x000fc40003fc6270 */
[-C--:B------:R-:W-:Y:S02]  /*7fd0*/  ISETP.GE.AND P5, PT, R12, R135.reuse, PT ;  /* 0x000000870c00720c */ /* 0x080fe40003fa6270 */
[----:B------:R-:W-:Y:S02]  /*7fe0*/  FSEL R13, R13, -INF , !P1 ;  /* 0xff8000000d0d7808 */ /* 0x000fe40004800000 */
        /* <DEDUP_REMOVED lines=22> */
[----:B------:R-:W-:Y:S02]  /*8150*/  ISETP.GE.AND P0, PT, R6, R135, PT ;  /* 0x000000870600720c */ /* 0x000fe40003f06270 */
[----:B------:R-:W-:Y:S02]  /*8160*/  FSEL R223, R60, -INF , !P6 ;  /* 0xff8000003cdf7808 */ /* 0x000fe40007000000 */
[----:B------:R-:W-:Y:S02]  /*8170*/  FSEL R219, R62, -INF , !P5 ;  /* 0xff8000003edb7808 */ /* 0x000fe40006800000 */
[----:B------:R-:W-:Y:S02]  /*8180*/  FSEL R221, R65, -INF , !P1 ;  /* 0xff80000041dd7808 */ /* 0x000fe40004800000 */
[----:B------:R-:W-:Y:S02]  /*8190*/  FSEL R207, R67, -INF , !P0 ;  /* 0xff80000043cf7808 */ /* 0x000fe40004000000 */
[----:B------:R-:W-:-:S02]  /*81a0*/  ISETP.GE.AND P6, PT, R4, R136, PT ;  /* 0x000000880400720c */ /* 0x000fc40003fc6270 */
        /* <DEDUP_REMOVED lines=11> */
[C---:B------:R-:W-:Y:S01]  /*8260*/  VIADD R4, R116.reuse, 0xffffffc0 ;  /* 0xffffffc074047836 */ /* 0x040fe20000000000 */
        /* <DEDUP_REMOVED lines=71> */
[CC--:B------:R-:W-:Y:S02]  /*86e0*/  ISETP.GE.AND P1, PT, R4.reuse, R136.reuse, PT ;  /* 0x000000880400720c */ /* 0x0c0fe40003f26270 */
[-C--:B------:R-:W-:Y:S01]  /*86f0*/  ISETP.GE.AND P0, PT, R4, R135.reuse, PT ;  /* 0x000000870400720c */ /* 0x080fe20003f06270 */
[C---:B------:R-:W-:Y:S01]  /*8700*/  VIADD R4, R116.reuse, 0xfffffff8 ;  /* 0xfffffff874047836 */ /* 0x040fe20000000000 */
[C---:B------:R-:W-:Y:S01]  /*8710*/  ISETP.GE.AND P6, PT, R5.reuse, R136, PT ;  /* 0x000000880500720c */ /* 0x040fe20003fc6270 */
[----:B------:R-:W-:Y:S01]  /*8720*/  VIADD R116, R116, 0xfffffff9 ;  /* 0xfffffff974747836 */ /* 0x000fe20000000000 */
[----:B------:R-:W-:Y:S02]  /*8730*/  FSEL R118, R30, -INF , !P5 ;  /* 0xff8000001e767808 */ /* 0x000fe40006800000 */
[----:B------:R-:W-:Y:S02]  /*8740*/  ISETP.GE.AND P5, PT, R5, R135, PT ;  /* 0x000000870500720c */ /* 0x000fe40003fa6270 */
[----:B------:R-:W-:-:S02]  /*8750*/  FSEL R142, R24, -INF , !P6 ;  /* 0xff800000188e7808 */ /* 0x000fc40007000000 */
[-C--:B------:R-:W-:Y:S02]  /*8760*/  ISETP.GE.AND P6, PT, R4, R136.reuse, PT ;  /* 0x000000880400720c */ /* 0x080fe40003fc6270 */
[----:B------:R-:W-:Y:S02]  /*8770*/  FSEL R62, R26, -INF , !P5 ;  /* 0xff8000001a3e7808 */ /* 0x000fe40006800000 */
[----:B------:R-:W-:Y:S02]  /*8780*/  ISETP.GE.AND P5, PT, R116, R136, PT ;  /* 0x000000887400720c */ /* 0x000fe40003fa6270 */
[----:B------:R-:W-:Y:S02]  /*8790*/  FSEL R136, R20, -INF , !P6 ;  /* 0xff80000014887808 */ /* 0x000fe40007000000 */
[----:B------:R-:W-:Y:S02]  /*87a0*/  ISETP.GT.AND P6, PT, R124, R175, PT ;  /* 0x000000af7c00720c */ /* 0x000fe40003fc4270 */
[----:B------:R-:W-:-:S02]  /*87b0*/  FSEL R149, R25, -INF , !P1 ;  /* 0xff80000019957808 */ /* 0x000fc40004800000 */
[----:B------:R-:W-:Y:S02]  /*87c0*/  FSEL R63, R27, -INF , !P0 ;  /* 0xff8000001b3f7808 */ /* 0x000fe40004000000 */
[-C--:B------:R-:W-:Y:S02]  /*87d0*/  ISETP.GE.AND P1, PT, R4, R135.reuse, PT ;  /* 0x000000870400720c */ /* 0x080fe40003f26270 */
[----:B------:R-:W-:Y:S02]  /*87e0*/  ISETP.GE.AND P0, PT, R116, R135, PT ;  /* 0x000000877400720c */ /* 0x000fe40003f06270 */
[----:B------:R-:W-:Y:S02]  /*87f0*/  FSEL R153, R21, -INF , !P5 ;  /* 0xff80000015997808 */ /* 0x000fe40006800000 */
[----:B------:R-:W-:Y:S02]  /*8800*/  FSEL R116, R22, -INF , !P1 ;  /* 0xff80000016747808 */ /* 0x000fe40004800000 */
[----:B------:R-:W-:Y:S01]  /*8810*/  FSEL R117, R23, -INF , !P0 ;  /* 0xff80000017757808 */ /* 0x000fe20004000000 */
[----:B------:R-:W-:Y:S06]  /*8820*/  @!P6 BRA `(.L_x_974) ;  /* 0x000000080028e947 */ /* 0x000fec0003800000 */
[----:B------:R-:W-:Y:S05]  /*8830*/  BRA.U !UP1, `(.L_x_975) ;  /* 0x0000000109f47547 */ /* 0x000fea000b800000 */
[----:B------:R-:W1:Y:S01]  /*8840*/  LDC R6, c[0x0][0x4f0] ;  /* 0x00013c00ff067b82 */ /* 0x000e620000000800 */
[----:B------:R-:W-:Y:S01]  /*8850*/  IADD3 R21, PT, PT, R120, -0x100, RZ ;  /* 0xffffff0078157810 */ /* 0x000fe20007ffe0ff */
[----:B------:R-:W2:Y:S01]  /*8860*/  LDCU.64 UR4, c[0x0][0x3a0] ;  /* 0x00007400ff0477ac */ /* 0x000ea20008000a00 */
[----:B-1----:R-:W-:-:S04]  /*8870*/  IABS R5, R6 ;  /* 0x0000000600057213 */ /* 0x002fc80000000000 */
[----:B------:R-:W1:Y:S08]  /*8880*/  I2F.RP R10, R5 ;  /* 0x00000005000a7306 */ /* 0x000e700000209400 */
[----:B-1----:R-:W1:Y:S02]  /*8890*/  MUFU.RCP R8, R10 ;  /* 0x0000000a00087308 */ /* 0x002e640000001000 */
[----:B-1----:R-:W-:Y:S01]  /*88a0*/  VIADD R8, R8, 0xffffffe ;  /* 0x0ffffffe08087836 */ /* 0x002fe20000000000 */
[----:B------:R-:W-:-:S02]  /*88b0*/  IABS R10, R21 ;  /* 0x00000015000a7213 */ /* 0x000fc40000000000 */
[----:B------:R-:W-:-:S03]  /*88c0*/  LOP3.LUT R21, R21, R6, RZ, 0x3c, !PT ;  /* 0x0000000615157212 */ /* 0x000fc600078e3cff */
[----:B------:R-:W1:Y:S02]  /*88d0*/  F2I.FTZ.U32.TRUNC.NTZ R9, R8 ;  /* 0x0000000800097305 */ /* 0x000e64000021f000 */
[----:B-1----:R-:W-:Y:S01]  /*88e0*/  IMAD.MOV R4, RZ, RZ, -R9 ;  /* 0x000000ffff047224 */ /* 0x002fe200078e0a09 */
[----:B------:R-:W-:-:S03]  /*88f0*/  MOV R8, RZ ;  /* 0x000000ff00087202 */ /* 0x000fc60000000f00 */
[----:B------:R-:W-:-:S04]  /*8900*/  IMAD R7, R4, R5, RZ ;  /* 0x0000000504077224 */ /* 0x000fc800078e02ff */
[----:B------:R-:W-:-:S04]  /*8910*/  IMAD.HI.U32 R4, R9, R7, R8 ;  /* 0x0000000709047227 */ /* 0x000fc800078e0008 */
[----:B------:R-:W-:-:S05]  /*8920*/  VIADD R7, R120, 0xffffff80 ;  /* 0xffffff8078077836 */ /* 0x000fca0000000000 */
[----:B------:R-:W-:Y:S02]  /*8930*/  IABS R11, R7 ;  /* 0x00000007000b7213 */ /* 0x000fe40000000000 */
[----:B------:R-:W-:-:S03]  /*8940*/  LOP3.LUT R7, R7, R6, RZ, 0x3c, !PT ;  /* 0x0000000607077212 */ /* 0x000fc600078e3cff */
        /* <DEDUP_REMOVED lines=14> */
[----:B------:R-:W-:Y:S02]  /*8a30*/  ISETP.GE.U32.AND P0, PT, R10, R5, PT ;  /* 0x000000050a00720c */ /* 0x000fe40003f06070 */
[----:B------:R-:W-:-:S05]  /*8a40*/  LOP3.LUT R5, RZ, R6, RZ, 0x33, !PT ;  /* 0x00000006ff057212 */ /* 0x000fca00078e33ff */
[----:B------:R-:W-:Y:S02]  /*8a50*/  @P5 IADD3 R9, PT, PT, R9, 0x1, RZ ;  /* 0x0000000109095810 */ /* 0x000fe40007ffe0ff */
[----:B------:R-:W-:Y:S02]  /*8a60*/  ISETP.GE.AND P5, PT, R21, RZ, PT ;  /* 0x000000ff1500720c */ /* 0x000fe40003fa6270 */
[----:B------:R-:W-:Y:S02]  /*8a70*/  @!P1 IADD3 R9, PT, PT, -R9, RZ, RZ ;  /* 0x000000ff09099210 */ /* 0x000fe40007ffe1ff */
[----:B------:R-:W-:Y:S02]  /*8a80*/  @P0 IADD3 R4, PT, PT, R4, 0x1, RZ ;  /* 0x0000000104040810 */ /* 0x000fe40007ffe0ff */
[----:B------:R-:W-:-:S07]  /*8a90*/  ISETP.NE.AND P0, PT, R6, RZ, PT ;  /* 0x000000ff0600720c */ /* 0x000fce0003f05270 */
[----:B------:R-:W-:-:S05]  /*8aa0*/  @!P5 IMAD.MOV R4, RZ, RZ, -R4 ;  /* 0x000000ffff04d224 */ /* 0x000fca00078e0a04 */
        /* <DEDUP_REMOVED lines=22> */
.L_x_975:
[----:B------:R-:W-:Y:S01]  /*8c10*/  UMOV UR4, URZ ;  /* 0x000000ff00047c82 */ /* 0x000fe20008000000 */
[----:B------:R-:W-:Y:S01]  /*8c20*/  IMAD.SHL.U32 R4, R132, 0x80, RZ ;  /* 0x0000008084047824 */ /* 0x000fe200078e00ff */
[----:B------:R-:W-:-:S05]  /*8c30*/  IADD3 R5, P0, PT, RZ, -UR4, RZ ;  /* 0x80000004ff057c10 */ /* 0x000fca000ff1e0ff */
[----:B------:R-:W-:-:S05]  /*8c40*/  IMAD.X R4, RZ, RZ, ~R4, P0 ;  /* 0x000000ffff047224 */ /* 0x000fca00000e0e04 */
[----:B------:R-:W-:-:S04]  /*8c50*/  SHF.R.S64 R5, R5, 0x1f, R4 ;  /* 0x0000001f05057819 */ /* 0x000fc80000001004 */
[----:B------:R-:W-:-:S04]  /*8c60*/  IADD3 R176, P0, PT, R5, R176, RZ ;  /* 0x000000b005b07210 */ /* 0x000fc80007f1e0ff */
[----:B------:R-:W-:-:S09]  /*8c70*/  LEA.HI.X.SX32 R177, R4, R177, 0x1, P0 ;  /* 0x000000b104b17211 */ /* 0x000fd200000f0eff */
.L_x_976:
[C---:B------:R-:W-:Y:S01]  /*8c80*/  LEA R6, P0, R132.reuse, R176, 0x6 ;  /* 0x000000b084067211 */ /* 0x040fe200078030ff */
[C---:B------:R-:W-:Y:S01]  /*8c90*/  IMAD.SHL.U32 R4, R132.reuse, 0x40, RZ ;  /* 0x0000004084047824 */ /* 0x040fe200078e00ff */
[----:B------:R-:W-:Y:S01]  /*8ca0*/  @!PT LDS RZ, [RZ] ;  /* 0x00000000fffff984 */ /* 0x000fe20000000800 */
[----:B------:R-:W-:Y:S01]  /*8cb0*/  @!PT LDS RZ, [RZ] ;  /* 0x00000000fffff984 */ /* 0x000fe20000000800 */
[----:B------:R-:W-:Y:S01]  /*8cc0*/  @!PT LDS RZ, [RZ] ;  /* 0x00000000fffff984 */ /* 0x000fe20000000800 */
[----:B------:R1:W-:Y:S01]  /*8cd0*/  @!P4 LDGSTS.E.BYPASS.LTC128B.128 [R185+0x3000], desc[UR16][R176.64] ;  /* 0x03000000b0b9cfae */ /* 0x0003e2000b981a10 */
[C-C-:B------:R-:W-:Y:S02]  /*8ce0*/  SHF.L.U64.HI R5, R132.reuse, 0x6, R133.reuse ;  /* 0x0000000684057819 */ /* 0x140fe40000010285 */
[----:B------:R-:W-:Y:S01]  /*8cf0*/  LEA.HI.X R7, R132, R177, R133, 0x6, P0 ;  /* 0x000000b184077211 */ /* 0x000fe200000f3485 */
[----:B------:R1:W-:Y:S01]  /*8d00*/  @P4 STS.128 [R185+0x3000], RZ ;  /* 0x003000ffb9004388 */ /* 0x0003e20000000c00 */
[----:B------:R-:W-:-:S03]  /*8d10*/  IADD3 R8, P1, PT, R4, R6, RZ ;  /* 0x0000000604087210 */ /* 0x000fc60007f3e0ff */
[----:B------:R-:W-:Y:S01]  /*8d20*/  @!PT LDS RZ, [RZ] ;  /* 0x00000000fffff984 */ /* 0x000fe20000000800 */
[----:B------:R-:W-:Y:S01]  /*8d30*/  @!PT LDS RZ, [RZ] ;  /* 0x00000000fffff984 */ /* 0x000fe20000000800 */
[----:B------:R-:W-:Y:S01]  /*8d40*/  @!PT LDS RZ, [RZ] ;  /* 0x00000000fffff984 */ /* 0x000fe20000000800 */
[----:B------:R1:W-:Y:S01]  /*8d50*/  @!P3 LDGSTS.E.BYPASS.LTC128B.128 [R185+0x5000], desc[UR16][R176.64+0x40] ;  /* 0x05000040b0b9bfae */ /* 0x0003e2000b981a10 */
[----:B------:R-:W-:Y:S01]  /*8d60*/  IADD3 R4, P0, PT, R4, R8, RZ ;  /* 0x0000000804047210 */ /* 0x000fe20007f1e0ff */
[C---:B------:R-:W-:Y:S02]  /*8d70*/  IMAD.X R9, R5.reuse, 0x1, R7, P1 ;  /* 0x0000000105097824 */ /* 0x040fe400008e0607 */
[----:B------:R1:W-:Y:S02]  /*8d80*/  @P3 STS.128 [R185+0x5000], RZ ;  /* 0x005000ffb9003388 */ /* 0x0003e40000000c00 */
[----:B------:R-:W-:Y:S02]  /*8d90*/  IMAD.X R5, R5, 0x1, R9, P0 ;  /* 0x0000000105057824 */ /* 0x000fe400000e0609 */
        /* <DEDUP_REMOVED lines=51> */
.L_x_974:
[----:B-1----:R-:W-:Y:S01]  /*90d0*/  FMNMX3.FTZ R8, R2, R3, R121, !PT ;  /* 0x0000000302087276 */ /* 0x002fe20007810079 */
        /* <DEDUP_REMOVED lines=36> */
[----:B------:R-:W-:Y:S01]  /*9320*/  @P6 IADD3 R134, PT, PT, R134, -0x3, RZ ;  /* 0xfffffffd86866810 */ /* 0x000fe20007ffe0ff */
[----:B------:R-:W1:Y:S04]  /*9330*/  SHFL.BFLY PT, R7, R8, 0x2, 0x1f ;  /* 0x0c401f0008077f89 */ /* 0x000e6800000e0000 */
[----:B------:R-:W2:Y:S01]  /*9340*/  SHFL.BFLY PT, R5, R6, 0x2, 0x1f ;  /* 0x0c401f0006057f89 */ /* 0x000ea200000e0000 */
[----:B-1----:R-:W-:-:S03]  /*9350*/  FMNMX.FTZ R7, R8, R7, !PT ;  /* 0x0000000708077209 */ /* 0x002fc60007810000 */
[----:B------:R-:W-:Y:S01]  /*9360*/  LDSM.16.MT88.4 R8, [R170+0x9000] ;  /* 0x00900000aa08783b */ /* 0x000fe20000004200 */
[----:B--2---:R-:W-:-:S03]  /*9370*/  FMNMX.FTZ R5, R6, R5, !PT ;  /* 0x0000000506057209 */ /* 0x004fc60007810000 */
[----:B------:R-:W1:Y:S04]  /*9380*/  SHFL.BFLY PT, R56, R7, 0x1, 0x1f ;  /* 0x0c201f0007387f89 */ /* 0x000e6800000e0000 */
[----:B------:R-:W2:Y:S01]  /*9390*/  SHFL.BFLY PT, R4, R5, 0x1, 0x1f ;  /* 0x0c201f0005047f89 */ /* 0x000ea200000e0000 */
[----:B-1----:R-:W-:-:S04]  /*93a0*/  FMNMX.FTZ R56, R7, R56, !PT ;  /* 0x0000003807387209 */ /* 0x002fc80007810000 */
[C---:B------:R-:W-:Y:S01]  /*93b0*/  FSETP.NEU.FTZ.AND P1, PT, R56.reuse, -INF , PT ;  /* 0xff8000003800780b */ /* 0x040fe20003f3d000 */
[----:B------:R-:W-:-:S05]  /*93c0*/  FMUL.FTZ R150, R56, UR6 ;  /* 0x0000000638967c20 */ /* 0x000fca0008410000 */
[----:B------:R-:W-:-:S05]  /*93d0*/  FSEL R150, R150, RZ, P1 ;  /* 0x000000ff96967208 */ /* 0x000fca0000800000 */
[--C-:B------:R-:W-:Y:S01]  /*93e0*/  FFMA.FTZ R166, R3, UR6, -R150.reuse ;  /* 0x0000000603a67c23 */ /* 0x100fe20008010896 */
[----:B--2---:R-:W-:Y:S01]  /*93f0*/  FMNMX.FTZ R3, R5, R4, !PT ;  /* 0x0000000405037209 */ /* 0x004fe20007810000 */
[--C-:B------:R-:W-:Y:S01]  /*9400*/  FFMA.FTZ R148, R199, UR6, -R150.reuse ;  /* 0x00000006c7947c23 */ /* 0x100fe20008010896 */
[----:B------:R-:W-:Y:S01]  /*9410*/  FSEL R5, R56, RZ, P1 ;  /* 0x000000ff38057208 */ /* 0x000fe20000800000 */
[--C-:B------:R-:W-:Y:S01]  /*9420*/  FFMA.FTZ R154, R121, UR6, -R150.reuse ;  /* 0x00000006799a7c23 */ /* 0x100fe20008010896 */
[C---:B------:R-:W-:Y:S01]  /*9430*/  FSETP.NEU.FTZ.AND P0, PT, R3.reuse, -INF , PT ;  /* 0xff8000000300780b */ /* 0x040fe20003f1d000 */
[----:B------:R-:W-:Y:S01]  /*9440*/  FMUL.FTZ R120, R3, UR6 ;  /* 0x0000000603787c20 */ /* 0x000fe20008410000 */
[--C-:B------:R-:W-:Y:S01]  /*9450*/  FFMA.FTZ R121, R13, UR6, -R150.reuse ;  /* 0x000000060d797c23 */ /* 0x100fe20008010896 */
[----:B------:R-:W-:Y:S01]  /*9460*/  FADD.FTZ R192, R2, -R5 ;  /* 0x8000000502c07221 */ /* 0x000fe20000010000 */
[----:B------:R-:W-:Y:S01]  /*9470*/  FSEL R5, R3, RZ, P0 ;  /* 0x000000ff03057208 */ /* 0x000fe20000000000 */
[----:B------:R-:W-:Y:S01]  /*9480*/  MUFU.EX2 R166, R166 ;  /* 0x000000a600a67308 */ /* 0x000fe20000000800 */
[----:B------:R-:W-:Y:S01]  /*9490*/  FSEL R120, R120, RZ, P0 ;  /* 0x000000ff78787208 */ /* 0x000fe20000000000 */
[----:B------:R-:W-:Y:S01]  /*94a0*/  FMUL.FTZ R192, R192, UR6 ;  /* 0x00000006c0c07c20 */ /* 0x000fe20008410000 */
[--C-:B------:R-:W-:Y:S01]  /*94b0*/  FFMA.FTZ R135, R235, UR6, -R150.reuse ;  /* 0x00000006eb877c23 */ /* 0x100fe20008010896 */
[----:B------:R-:W-:Y:S01]  /*94c0*/  FADD.FTZ R156, R0, -R5 ;  /* 0x80000005009c7221 */ /* 0x000fe20000010000 */
[----:B------:R-:W-:Y:S01]  /*94d0*/  FFMA.FTZ R60, R237, UR6, -R150 ;  /* 0x00000006ed3c7c23 */ /* 0x000fe20008010896 */
[--C-:B------:R-:W-:Y:S01]  /*94e0*/  FFMA.FTZ R199, R157, UR6, -R120.reuse ;  /* 0x000000069dc77c23 */ /* 0x100fe20008010878 */
[--C-:B------:R-:W-:Y:S01]  /*94f0*/  FFMA.FTZ R152, R19, UR6, -R120.reuse ;  /* 0x0000000613987c23 */ /* 0x100fe20008010878 */
[----:B------:R-:W-:Y:S01]  /*9500*/  FMUL.FTZ R156, R156, UR6 ;  /* 0x000000069c9c7c20 */ /* 0x000fe20008410000 */
[--C-:B------:R-:W-:Y:S01]  /*9510*/  FFMA.FTZ R157, R17, UR6, -R120.reuse ;  /* 0x00000006119d7c23 */ /* 0x100fe20008010878 */
[----:B------:R-:W-:Y:S01]  /*9520*/  FFMA.FTZ R122, R15, UR6, -R120 ;  /* 0x000000060f7a7c23 */ /* 0x000fe20008010878 */
[----:B------:R-:W1:Y:S01]  /*9530*/  MUFU.EX2 R154, R154 ;  /* 0x0000009a009a7308 */ /* 0x000e620000000800 */
[----:B------:R-:W2:Y:S01]  /*9540*/  LDSM.16.MT88.4 R16, [R168+0x9000] ;  /* 0x00900000a810783b */ /* 0x000ea20000004200 */
[--C-:B------:R-:W-:Y:S01]  /*9550*/  FFMA.FTZ R59, R239, UR6, -R150.reuse ;  /* 0x00000006ef3b7c23 */ /* 0x100fe20008010896 */
[----:B------:R-:W-:Y:S01]  /*9560*/  FFMA.FTZ R58, R241, UR6, -R150 ;  /* 0x00000006f13a7c23 */ /* 0x000fe20008010896 */
[--C-:B------:R-:W-:Y:S01]  /*9570*/  FFMA.FTZ R61, R229, UR6, -R120.reuse ;  /* 0x00000006e53d7c23 */ /* 0x100fe20008010878 */
[--C-:B------:R-:W-:Y:S01]  /*9580*/  FFMA.FTZ R2, R231, UR6, -R120.reuse ;  /* 0x00000006e7027c23 */ /* 0x100fe20008010878 */
[--C-:B------:R-:W-:Y:S01]  /*9590*/  FFMA.FTZ R57, R233, UR6, -R120.reuse ;  /* 0x00000006e9397c23 */ /* 0x100fe20008010878 */
[----:B------:R-:W-:Y:S01]  /*95a0*/  FFMA.FTZ R0, R227, UR6, -R120 ;  /* 0x00000006e3007c23 */ /* 0x000fe20008010878 */
[----:B------:R-:W-:Y:S01]  /*95b0*/  MUFU.EX2 R148, R148 ;  /* 0x0000009400947308 */ /* 0x000fe20000000800 */
[----:B------:R-:W-:Y:S01]  /*95c0*/  FFMA.FTZ R133, R131, UR6, -R150 ;  /* 0x0000000683857c23 */ /* 0x000fe20008010896 */
[----:B------:R-:W-:Y:S01]  /*95d0*/  FFMA.FTZ R132, R129, UR6, -R120 ;  /* 0x0000000681847c23 */ /* 0x000fe20008010878 */
[--C-:B------:R-:W-:Y:S01]  /*95e0*/  FFMA.FTZ R130, R221, UR6, -R150.reuse ;  /* 0x00000006dd827c23 */ /* 0x100fe20008010896 */
[--C-:B------:R-:W-:Y:S01]  /*95f0*/  FFMA.FTZ R131, R223, UR6, -R150.reuse ;  /* 0x00000006df837c23 */ /* 0x100fe20008010896 */
[----:B------:R-:W-:Y:S01]  /*9600*/  FFMA.FTZ R126, R225, UR6, -R150 ;  /* 0x00000006e17e7c23 */ /* 0x000fe20008010896 */
[--C-:B------:R-:W-:Y:S01]  /*9610*/  FFMA.FTZ R129, R207, UR6, -R120.reuse ;  /* 0x00000006cf817c23 */ /* 0x100fe20008010878 */
[--C-:B------:R-:W-:Y:S01]  /*9620*/  FFMA.FTZ R128, R219, UR6, -R120.reuse ;  /* 0x00000006db807c23 */ /* 0x100fe20008010878 */
[----:B------:R-:W3:Y:S01]  /*9630*/  MUFU.EX2 R121, R121 ;  /* 0x0000007900797308 */ /* 0x000ee20000000800 */
[----:B-1----:R-:W-:Y:S01]  /*9640*/  F2FP.BF16.F32.PACK_AB R48, R154, R166 ;  /* 0x000000a69a30723e */ /* 0x002fe200000010ff */
[----:B------:R-:W-:Y:S01]  /*9650*/  FFMA.FTZ R125, R125, UR6, -R120 ;  /* 0x000000067d7d7c23 */ /* 0x000fe20008010878 */
[--C-:B------:R-:W-:Y:S01]  /*9660*/  FFMA.FTZ R164, R205, UR6, -R150.reuse ;  /* 0x00000006cda47c23 */ /* 0x100fe20008010896 */
[----:B------:R-:W-:Y:S01]  /*9670*/  FFMA.FTZ R207, R203, UR6, -R150 ;  /* 0x00000006cbcf7c23 */ /* 0x000fe20008010896 */
[----:B------:R-:W-:Y:S01]  /*9680*/  FFMA.FTZ R205, R201, UR6, -R120 ;  /* 0x00000006c9cd7c23 */ /* 0x000fe20008010878 */
[--C-:B------:R-:W-:Y:S01]  /*9690*/  FFMA.FTZ R203, R215, UR6, -R150.reuse ;  /* 0x00000006d7cb7c23 */ /* 0x100fe20008010896 */
[----:B------:R-:W-:Y:S01]  /*96a0*/  FFMA.FTZ R160, R217, UR6, -R150 ;  /* 0x00000006d9a07c23 */ /* 0x000fe20008010896 */
[----:B------:R-:W-:Y:S01]  /*96b0*/  MUFU.EX2 R199, R199 ;  /* 0x000000c700c77308 */ /* 0x000fe20000000800 */
[--C-:B------:R-:W-:Y:S01]  /*96c0*/  FFMA.FTZ R162, R211, UR6, -R120.reuse ;  /* 0x00000006d3a27c23 */ /* 0x100fe20008010878 */
[--C-:B------:R-:W-:Y:S01]  /*96d0*/  FFMA.FTZ R201, R213, UR6, -R120.reuse ;  /* 0x00000006d5c97c23 */ /* 0x100fe20008010878 */
[--C-:B------:R-:W-:Y:S01]  /*96e0*/  FFMA.FTZ R158, R209, UR6, -R120.reuse ;  /* 0x00000006d19e7c23 */ /* 0x100fe20008010878 */
[--C-:B------:R-:W-:Y:S01]  /*96f0*/  FFMA.FTZ R198, R165, UR6, -R120.reuse ;  /* 0x00000006a5c67c23 */ /* 0x100fe20008010878 */
[--C-:B------:R-:W-:Y:S01]  /*9700*/  FFMA.FTZ R196, R159, UR6, -R120.reuse ;  /* 0x000000069fc47c23 */ /* 0x100fe20008010878 */
[--C-:B------:R-:W-:Y:S01]  /*9710*/  FFMA.FTZ R165, R189, UR6, -R120.reuse ;  /* 0x00000006bda57c23 */ /* 0x100fe20008010878 */
[----:B------:R-:W-:Y:S01]  /*9720*/  FFMA.FTZ R159, R161, UR6, -R120 ;  /* 0x00000006a19f7c23 */ /* 0x000fe20008010878 */
[----:B------:R-:W1:Y:S01]  /*9730*/  MUFU.EX2 R152, R152 ;  /* 0x0000009800987308 */ /* 0x000e620000000800 */
[----:B---3--:R-:W-:Y:S01]  /*9740*/  F2FP.BF16.F32.PACK_AB R50, R121, R148 ;  /* 0x000000947932723e */ /* 0x008fe200000010ff */
[--C-:B------:R-:W-:Y:S01]  /*9750*/  FFMA.FTZ R137, R137, UR6, -R150.reuse ;  /* 0x0000000689897c23 */ /* 0x100fe20008010896 */
[--C-:B------:R-:W-:Y:S01]  /*9760*/  FFMA.FTZ R138, R138, UR6, -R150.reuse ;  /* 0x000000068a8a7c23 */ /* 0x100fe20008010896 */
[--C-:B------:R-:W-:Y:S01]  /*9770*/  FFMA.FTZ R140, R140, UR6, -R150.reuse ;  /* 0x000000068c8c7c23 */ /* 0x100fe20008010896 */
[--C-:B------:R-:W-:Y:S01]  /*9780*/  FFMA.FTZ R143, R143, UR6, -R150.reuse ;  /* 0x000000068f8f7c23 */ /* 0x100fe20008010896 */
[--C-:B------:R-:W-:Y:S01]  /*9790*/  FFMA.FTZ R142, R142, UR6, -R150.reuse ;  /* 0x000000068e8e7c23 */ /* 0x100fe20008010896 */
[--C-:B------:R-:W-:Y:S01]  /*97a0*/  FFMA.FTZ R149, R149, UR6, -R150.reuse ;  /* 0x0000000695957c23 */ /* 0x100fe20008010896 */
[----:B------:R-:W3:Y:S01]  /*97b0*/  MUFU.EX2 R192, R192 ;  /* 0x000000c000c07308 */ /* 0x000ee20000000800 */
[----:B------:R-:W-:Y:S01]  /*97c0*/  FFMA.FTZ R136, R136, UR6, -R150 ;  /* 0x0000000688887c23 */ /* 0x000fe20008010896 */
[--C-:B------:R-:W-:Y:S01]  /*97d0*/  FFMA.FTZ R62, R62, UR6, -R120.reuse ;  /* 0x000000063e3e7c23 */ /* 0x100fe20008010878 */
[--C-:B------:R-:W-:Y:S01]  /*97e0*/  FFMA.FTZ R63, R63, UR6, -R120.reuse ;  /* 0x000000063f3f7c23 */ /* 0x100fe20008010878 */
[----:B------:R-:W-:-:S04]  /*97f0*/  FFMA.FTZ R116, R116, UR6, -R120 ;  /* 0x0000000674747c23 */ /* 0x000fc80008010878 */
[----:B------:R-:W4:Y:S01]  /*9800*/  MUFU.EX2 R156, R156 ;  /* 0x0000009c009c7308 */ /* 0x000f220000000800 */
[----:B-1----:R-:W-:-:S07]  /*9810*/  F2FP.BF16.F32.PACK_AB R49, R152, R199 ;  /* 0x000000c79831723e */ /* 0x002fce00000010ff */
        /* <DEDUP_REMOVED lines=8> */
[----:B------:R-:W1:Y:S01]  /*98a0*/  MUFU.EX2 R122, R122 ;  /* 0x0000007a007a7308 */ /* 0x000e620000000800 */
[-C--:B----4-:R-:W-:Y:S01]  /*98b0*/  FMUL.FTZ R6, R114, R156.reuse ;  /* 0x0000009c72067220 */ /* 0x090fe20000410000 */
[-C--:B------:R-:W-:Y:S01]  /*98c0*/  FMUL.FTZ R7, R115, R156.reuse ;  /* 0x0000009c73077220 */ /* 0x080fe20000410000 */
[-C--:B------:R-:W-:Y:S01]  /*98d0*/  FMUL.FTZ R70, R70, R156.reuse ;  /* 0x0000009c46467220 */ /* 0x080fe20000410000 */
[-C--:B------:R-:W-:Y:S01]  /*98e0*/  FMUL.FTZ R71, R71, R156.reuse ;  /* 0x0000009c47477220 */ /* 0x080fe20000410000 */
[-C--:B------:R-:W-:Y:S01]  /*98f0*/  FMUL.FTZ R14, R74, R156.reuse ;  /* 0x0000009c4a0e7220 */ /* 0x080fe20000410000 */
[----:B------:R-:W-:Y:S01]  /*9900*/  FMUL.FTZ R15, R75, R156 ;  /* 0x0000009c4b0f7220 */ /* 0x000fe20000410000 */
[----:B------:R-:W-:Y:S01]  /*9910*/  FMUL.FTZ R21, R81, R192 ;  /* 0x000000c051157220 */ /* 0x000fe20000410000 */
        /* <DEDUP_REMOVED lines=8> */
[----:B------:R-:W3:Y:S01]  /*99a0*/  MUFU.EX2 R60, R60 ;  /* 0x0000003c003c7308 */ /* 0x000ee20000000800 */
[----:B-1----:R-:W-:Y:S01]  /*99b0*/  F2FP.BF16.F32.PACK_AB R51, R122, R157 ;  /* 0x0000009d7a33723e */ /* 0x002fe200000010ff */
[----:B------:R-:W-:Y:S01]  /*99c0*/  FMUL.FTZ R37, R97, R192 ;  /* 0x000000c061257220 */ /* 0x000fe20000410000 */
[-C--:B------:R-:W-:Y:S01]  /*99d0*/  FMUL.FTZ R38, R98, R156.reuse ;  /* 0x0000009c62267220 */ /* 0x080fe20000410000 */
[----:B------:R-:W-:Y:S01]  /*99e0*/  FMUL.FTZ R39, R99, R156 ;  /* 0x0000009c63277220 */ /* 0x000fe20000410000 */
[-C--:B------:R-:W-:Y:S01]  /*99f0*/  FMUL.FTZ R76, R76, R192.reuse ;  /* 0x000000c04c4c7220 */ /* 0x080fe20000410000 */
[----:B------:R-:W-:Y:S01]  /*9a00*/  FMUL.FTZ R77, R77, R192 ;  /* 0x000000c04d4d7220 */ /* 0x000fe20000410000 */
[-C--:B------:R-:W-:Y:S01]  /*9a10*/  FMUL.FTZ R78, R78, R156.reuse ;  /* 0x0000009c4e4e7220 */ /* 0x080fe20000410000 */
[C---:B------:R-:W-:Y:S01]  /*9a20*/  HMMA.16816.F32.BF16 R4, R48.reuse, R8, R4 ;  /* 0x000000083004723c */ /* 0x040fe20000041804 */
[----:B------:R-:W-:Y:S01]  /*9a30*/  MUFU.EX2 R59, R59 ;  /* 0x0000003b003b7308 */ /* 0x000fe20000000800 */
[----:B------:R-:W-:Y:S01]  /*9a40*/  FMUL.FTZ R79, R79, R156 ;  /* 0x0000009c4f4f7220 */ /* 0x000fe20000410000 */
[-C--:B------:R-:W-:Y:S01]  /*9a50*/  FMUL.FTZ R84, R84, R192.reuse ;  /* 0x000000c054547220 */ /* 0x080fe20000410000 */
[----:B------:R-:W-:Y:S01]  /*9a60*/  FMUL.FTZ R85, R85, R192 ;  /* 0x000000c055557220 */ /* 0x000fe20000410000 */
[-C--:B------:R-:W-:Y:S01]  /*9a70*/  FMUL.FTZ R86, R86, R156.reuse ;  /* 0x0000009c56567220 */ /* 0x080fe20000410000 */
[----:B------:R-:W-:Y:S01]  /*9a80*/  FMUL.FTZ R87, R87, R156 ;  /* 0x0000009c57577220 */ /* 0x000fe20000410000 */
[-C--:B------:R-:W-:Y:S01]  /*9a90*/  FMUL.FTZ R92, R92, R192.reuse ;  /* 0x000000c05c5c7220 */ /* 0x080fe20000410000 */
[C---:B------:R-:W-:Y:S01]  /*9aa0*/  HMMA.16816.F32.BF16 R8, R48.reuse, R10, R68 ;  /* 0x0000000a3008723c */ /* 0x040fe20000041844 */
[----:B------:R-:W1:Y:S01]  /*9ab0*/  LDSM.16.MT88.4 R68, [R170+0x9400] ;  /* 0x00940000aa44783b */ /* 0x000e620000004200 */
        /* <DEDUP_REMOVED lines=16> */
[----:B------:R-:W4:Y:S01]  /*9bc0*/  MUFU.EX2 R2, R2 ;  /* 0x0000000200027308 */ /* 0x000f220000000800 */
[----:B------:R-:W-:Y:S01]  /*9bd0*/  FMUL.FTZ R107, R107, R156 ;  /* 0x0000009c6b6b7220 */ /* 0x000fe20000410000 */
[C---:B--2---:R-:W-:Y:S01]  /*9be0*/  HMMA.16816.F32.BF16 R12, R48.reuse, R16, R12 ;  /* 0x00000010300c723c */ /* 0x044fe2000004180c */
[----:B------:R-:W2:Y:S01]  /*9bf0*/  LDSM.16.MT88.4 R72, [R168+0xb400] ;  /* 0x00b40000a848783b */ /* 0x000ea20000004200 */
[----:B------:R-:W-:Y:S01]  /*9c00*/  FFMA.FTZ R81, R195, R192, R166 ;  /* 0x000000c0c3517223 */ /* 0x000fe200000100a6 */
[--C-:B------:R-:W-:Y:S01]  /*9c10*/  FFMA.FTZ R195, R163, UR6, -R150.reuse ;  /* 0x00000006a3c37c23 */ /* 0x100fe20008010896 */
[--C-:B------:R-:W-:Y:S01]  /*9c20*/  FFMA.FTZ R166, R167, UR6, -R150.reuse ;  /* 0x00000006a7a67c23 */ /* 0x100fe20008010896 */
[--C-:B------:R-:W-:Y:S01]  /*9c30*/  FFMA.FTZ R192, R193, UR6, -R150.reuse ;  /* 0x00000006c1c07c23 */ /* 0x100fe20008010896 */
[----:B------:R-:W-:Y:S01]  /*9c40*/  MUFU.EX2 R57, R57 ;  /* 0x0000003900397308 */ /* 0x000fe20000000800 */
[----:B------:R-:W-:Y:S01]  /*9c50*/  FFMA.FTZ R163, R197, UR6, -R150 ;  /* 0x00000006c5a37c23 */ /* 0x000fe20008010896 */
[----:B------:R-:W-:Y:S01]  /*9c60*/  HMMA.16816.F32.BF16 R20, R48, R24, R20 ;  /* 0x000000183014723c */ /* 0x000fe20000041814 */
[----:B------:R-:W-:Y:S01]  /*9c70*/  FADD.FTZ R81, R154, R81 ;  /* 0x000000519a517221 */ /* 0x000fe20000010000 */
[----:B------:R-:W-:-:S03]  /*9c80*/  FFMA.FTZ R199, R194, R156, R199 ;  /* 0x0000009cc2c77223 */ /* 0x000fc600000100c7 */
[----:B------:R-:W-:Y:S01]  /*9c90*/  FADD.FTZ R148, R148, R81 ;  /* 0x0000005194947221 */ /* 0x000fe20000010000 */
[----:B------:R-:W5:Y:S01]  /*9ca0*/  MUFU.EX2 R0, R0 ;  /* 0x0000000000007308 */ /* 0x000f620000000800 */
[----:B------:R-:W-:Y:S01]  /*9cb0*/  FADD.FTZ R152, R152, R199 ;  /* 0x000000c798987221 */ /* 0x000fe20000010000 */
[----:B------:R-:W-:Y:S01]  /*9cc0*/  HMMA.16816.F32.BF16 R28, R48, R32, R28 ;  /* 0x00000020301c723c */ /* 0x000fe2000004181c */
[----:B------:R-:W-:Y:S02]  /*9cd0*/  FADD.FTZ R148, R121, R148 ;  /* 0x0000009479947221 */ /* 0x000fe40000010000 */
[----:B------:R-:W-:-:S03]  /*9ce0*/  FADD.FTZ R157, R157, R152 ;  /* 0x000000989d9d7221 */ /* 0x000fc60000010000 */
[----:B------:R-:W-:Y:S01]  /*9cf0*/  MUFU.EX2 R133, R133 ;  /* 0x0000008500857308 */ /* 0x000fe20000000800 */
[----:B------:R-:W-:Y:S01]  /*9d00*/  FADD.FTZ R122, R122, R157 ;  /* 0x0000009d7a7a7221 */ /* 0x000fe20000010000 */
        /* <DEDUP_REMOVED lines=15> */
[----:B---3--:R-:W-:Y:S01]  /*9e00*/  F2FP.BF16.F32.PACK_AB R52, R60, R135 ;  /* 0x000000873c34723e */ /* 0x008fe200000010ff */
        /* <DEDUP_REMOVED lines=12> */
[----:B------:R-:W-:Y:S01]  /*9ed0*/  FADD.FTZ R58, R58, R59 ;  /* 0x0000003b3a3a7221 */ /* 0x000fe20000010000 */
[----:B------:R-:W-:Y:S01]  /*9ee0*/  MOV R2, R56 ;  /* 0x0000003800027202 */ /* 0x000fe20000000f00 */
[----:B-1----:R-:W-:Y:S01]  /*9ef0*/  HMMA.16816.F32.BF16 R4, R52, R68, R4 ;  /* 0x000000443404723c */ /* 0x002fe20000041804 */
[----:B------:R-:W-:Y:S01]  /*9f00*/  FADD.FTZ R57, R0, R57 ;  /* 0x0000003900397221 */ /* 0x000fe20000010000 */
[----:B------:R-:W-:-:S02]  /*9f10*/  MOV R0, R3 ;  /* 0x0000000300007202 */ /* 0x000fc40000000f00 */
[----:B------:R-:W-:Y:S01]  /*9f20*/  MUFU.EX2 R207, R207 ;  /* 0x000000cf00cf7308 */ /* 0x000fe20000000800 */
[----:B------:R-:W-:Y:S02]  /*9f30*/  @P6 MOV R0, R3 ;  /* 0x0000000300006202 */ /* 0x000fe40000000f00 */
[----:B------:R-:W-:Y:S01]  /*9f40*/  @P6 MOV R2, R56 ;  /* 0x0000003800026202 */ /* 0x000fe20000000f00 */
[C---:B------:R-:W-:Y:S01]  /*9f50*/  HMMA.16816.F32.BF16 R8, R52.reuse, R70, R8 ;  /* 0x000000463408723c */ /* 0x040fe20000041808 */
[----:B------:R-:W1:Y:S03]  /*9f60*/  LDSM.16.MT88.4 R68, [R170+0xb400] ;  /* 0x00b40000aa44783b */ /* 0x000e660000004200 */
[----:B------:R-:W-:Y:S04]  /*9f70*/  MUFU.EX2 R164, R164 ;  /* 0x000000a400a47308 */ /* 0x000fe80000000800 */
[C---:B------:R-:W-:Y:S04]  /*9f80*/  HMMA.16816.F32.BF16 R12, R52.reuse, R64, R12 ;  /* 0x00000040340c723c */ /* 0x040fe8000004180c */
[----:B------:R-:W-:Y:S04]  /*9f90*/  MUFU.EX2 R203, R203 ;  /* 0x000000cb00cb7308 */ /* 0x000fe80000000800 */
[C---:B------:R-:W-:Y:S01]  /*9fa0*/  HMMA.16816.F32.BF16 R16, R52.reuse, R66, R16 ;  /* 0x000000423410723c */ /* 0x040fe20000041810 */
[----:B------:R-:W3:Y:S03]  /*9fb0*/  LDSM.16.MT88.4 R64, [R170+0xd400] ;  /* 0x00d40000aa40783b */ /* 0x000ee60000004200 */
[----:B------:R-:W-:Y:S04]  /*9fc0*/  MUFU.EX2 R160, R160 ;  /* 0x000000a000a07308 */ /* 0x000fe80000000800 */
[C---:B--2---:R-:W-:Y:S04]  /*9fd0*/  HMMA.16816.F32.BF16 R28, R52.reuse, R72, R28 ;  /* 0x00000048341c723c */ /* 0x044fe8000004181c */
[----:B------:R-:W-:Y:S04]  /*9fe0*/  MUFU.EX2 R205, R205 ;  /* 0x000000cd00cd7308 */ /* 0x000fe80000000800 */
[C---:B------:R-:W-:Y:S01]  /*9ff0*/  HMMA.16816.F32.BF16 R32, R52.reuse, R74, R32 ;  /* 0x0000004a3420723c */ /* 0x040fe20000041820 */
[----:B------:R-:W-:Y:S03]  /*a000*/  LDSM.16.MT88.4 R72, [R170+0x9800] ;  /* 0x00980000aa48783b */ /* 0x000fe60000004200 */
[----:B------:R-:W-:Y:S04]  /*a010*/  MUFU.EX2 R162, R162 ;  /* 0x000000a200a27308 */ /* 0x000fe80000000800 */
[C---:B-1----:R-:W-:Y:S04]  /*a020*/  HMMA.16816.F32.BF16 R20, R52.reuse, R68, R20 ;  /* 0x000000443414723c */ /* 0x042fe80000041814 */
[----:B------:R-:W-:Y:S04]  /*a030*/  MUFU.EX2 R201, R201 ;  /* 0x000000c900c97308 */ /* 0x000fe80000000800 */
[C---:B------:R-:W-:Y:S01]  /*a040*/  HMMA.16816.F32.BF16 R24, R52.reuse, R70, R24 ;  /* 0x000000463418723c */ /* 0x040fe20000041818 */
[----:B------:R-:W1:Y:S03]  /*a050*/  LDSM.16.MT88.4 R68, [R168+0xd400] ;  /* 0x00d40000a844783b */ /* 0x000e660000004200 */
[----:B------:R-:W-:Y:S04]  /*a060*/  MUFU.EX2 R158, R158 ;  /* 0x0000009e009e7308 */ /* 0x000fe80000000800 */
[C---:B---3--:R-:W-:Y:S04]  /*a070*/  HMMA.16816.F32.BF16 R36, R52.reuse, R64, R36 ;  /* 0x000000403424723c */ /* 0x048fe80000041824 */
[----:B------:R-:W-:Y:S04]  /*a080*/  MUFU.EX2 R195, R195 ;  /* 0x000000c300c37308 */ /* 0x000fe80000000800 */
[C---:B------:R-:W-:Y:S01]  /*a090*/  HMMA.16816.F32.BF16 R40, R52.reuse, R66, R40 ;  /* 0x000000423428723c */ /* 0x040fe20000041828 */
[----:B------:R-:W2:Y:S03]  /*a0a0*/  LDSM.16.MT88.4 R64, [R168+0x9800] ;  /* 0x00980000a840783b */ /* 0x000ea60000004200 */
[----:B------:R-:W3:Y:S08]  /*a0b0*/  MUFU.EX2 R166, R166 ;  /* 0x000000a600a67308 */ /* 0x000ef00000000800 */
[----:B------:R-:W-:Y:S08]  /*a0c0*/  MUFU.EX2 R192, R192 ;  /* 0x000000c000c07308 */ /* 0x000ff00000000800 */
[----:B------:R-:W4:Y:S01]  /*a0d0*/  MUFU.EX2 R163, R163 ;  /* 0x000000a300a37308 */ /* 0x000f220000000800 */
[----:B---3--:R-:W-:Y:S01]  /*a0e0*/  F2FP.BF16.F32.PACK_AB R104, R166, R195 ;  /* 0x000000c3a668723e */ /* 0x008fe200000010ff */
[C---:B-1----:R-:W-:Y:S06]  /*a0f0*/  HMMA.16816.F32.BF16 R44, R52.reuse, R68, R44 ;  /* 0x00000044342c723c */ /* 0x042fec000004182c */
[----:B------:R-:W-:Y:S02]  /*a100*/  MUFU.EX2 R198, R198 ;  /* 0x000000c600c67308 */ /* 0x000fe40000000800 */
[----:B------:R-:W-:Y:S01]  /*a110*/  HMMA.16816.F32.BF16 R48, R52, R70, R48 ;  /* 0x000000463430723c */ /* 0x000fe20000041830 */
[----:B------:R-:W-:Y:S01]  /*a120*/  F2FP.BF16.F32.PACK_AB R52, R130, R133 ;  /* 0x000000858234723e */ /* 0x000fe200000010ff */
[----:B------:R-:W1:Y:S01]  /*a130*/  LDSM.16.MT88.4 R68, [R168+0xb800] ;  /* 0x00b80000a844783b */ /* 0x000e620000004200 */
[----:B------:R-:W-:-:S03]  /*a140*/  F2FP.BF16.F32.PACK_AB R53, R129, R132 ;  /* 0x000000848135723e */ /* 0x000fc600000010ff */
[----:B------:R-:W3:Y:S01]  /*a150*/  MUFU.EX2 R165, R165 ;  /* 0x000000a500a57308 */ /* 0x000ee20000000800 */
[----:B------:R-:W-:Y:S01]  /*a160*/  F2FP.BF16.F32.PACK_AB R54, R126, R131 ;  /* 0x000000837e36723e */ /* 0x000fe200000010ff */
[----:B------:R-:W-:Y:S01]  /*a170*/  FADD.FTZ R133, R133, R58 ;  /* 0x0000003a85857221 */ /* 0x000fe20000010000 */
[----:B------:R-:W-:Y:S01]  /*a180*/  F2FP.BF16.F32.PACK_AB R55, R125, R128 ;  /* 0x000000807d37723e */ /* 0x000fe200000010ff */
[----:B------:R-:W-:Y:S01]  /*a190*/  FADD.FTZ R132, R132, R57 ;  /* 0x0000003984847221 */ /* 0x000fe20000010000 */
[----:B----4-:R-:W-:Y:S01]  /*a1a0*/  F2FP.BF16.F32.PACK_AB R106, R163, R192 ;  /* 0x000000c0a36a723e */ /* 0x010fe200000010ff */
[----:B------:R-:W-:Y:S02]  /*a1b0*/  FADD.FTZ R130, R130, R133 ;  /* 0x0000008582827221 */ /* 0x000fe40000010000 */
[----:B------:R-:W-:Y:S01]  /*a1c0*/  MUFU.EX2 R196, R196 ;  /* 0x000000c400c47308 */ /* 0x000fe20000000800 */
[----:B------:R-:W-:Y:S01]  /*a1d0*/  FADD.FTZ R129, R129, R132 ;  /* 0x0000008481817221 */ /* 0x000fe20000010000 */
[----:B------:R-:W-:Y:S01]  /*a1e0*/  HMMA.16816.F32.BF16 R4, R52, R72, R4 ;  /* 0x000000483404723c */ /* 0x000fe20000041804 */
[----:B------:R-:W-:-:S02]  /*a1f0*/  FADD.FTZ R131, R131, R130 ;  /* 0x0000008283837221 */ /* 0x000fc40000010000 */
[----:B------:R-:W-:Y:S02]  /*a200*/  FADD.FTZ R128, R128, R129 ;  /* 0x0000008180807221 */ /* 0x000fe40000010000 */
[----:B------:R-:W-:Y:S01]  /*a210*/  FADD.FTZ R126, R126, R131 ;  /* 0x000000837e7e7221 */ /* 0x000fe20000010000 */
[----:B------:R-:W4:Y:S01]  /*a220*/  MUFU.EX2 R159, R159 ;  /* 0x0000009f009f7308 */ /* 0x000f220000000800 */
[----:B---3--:R-:W-:Y:S01]  /*a230*/  F2FP.BF16.F32.PACK_AB R105, R165, R198 ;  /* 0x000000c6a569723e */ /* 0x008fe200000010ff */
[----:B------:R-:W-:Y:S01]  /*a240*/  HMMA.16816.F32.BF16 R8, R52, R74, R8 ;  /* 0x0000004a3408723c */ /* 0x000fe20000041808 */
[----:B------:R-:W3:Y:S01]  /*a250*/  LDSM.16.MT88.4 R72, [R170+0xb800] ;  /* 0x00b80000aa48783b */ /* 0x000ee20000004200 */
[----:B------:R-:W-:-:S04]  /*a260*/  FADD.FTZ R128, R125, R128 ;  /* 0x000000807d807221 */ /* 0x000fc80000010000 */
[----:B------:R-:W-:Y:S02]  /*a270*/  MUFU.EX2 R142, R142 ;  /* 0x0000008e008e7308 */ /* 0x000fe40000000800 */
[C---:B--2---:R-:W-:Y:S06]  /*a280*/  HMMA.16816.F32.BF16 R12, R52.reuse, R64, R12 ;  /* 0x00000040340c723c */ /* 0x044fec000004180c */
[----:B------:R-:W-:Y:S01]  /*a290*/  MUFU.EX2 R149, R149 ;  /* 0x0000009500957308 */ /* 0x000fe20000000800 */
[----:B----4-:R-:W-:Y:S01]  /*a2a0*/  F2FP.BF16.F32.PACK_AB R107, R159, R196 ;  /* 0x000000c49f6b723e */ /* 0x010fe200000010ff */
[C---:B------:R-:W-:Y:S01]  /*a2b0*/  HMMA.16816.F32.BF16 R16, R52.reuse, R66, R16 ;  /* 0x000000423410723c */ /* 0x040fe20000041810 */
[----:B------:R-:W2:Y:S05]  /*a2c0*/  LDSM.16.MT88.4 R64, [R168+0xd800] ;  /* 0x00d80000a840783b */ /* 0x000eaa0000004200 */
[----:B------:R-:W-:Y:S02]  /*a2d0*/  MUFU.EX2 R136, R136 ;  /* 0x0000008800887308 */ /* 0x000fe40000000800 */
[C---:B-1----:R-:W-:Y:S08]  /*a2e0*/  HMMA.16816.F32.BF16 R28, R52.reuse, R68, R28 ;  /* 0x00000044341c723c */ /* 0x042ff0000004181c */
[C---:B------:R-:W-:Y:S01]  /*a2f0*/  HMMA.16816.F32.BF16 R32, R52.reuse, R70, R32 ;  /* 0x000000463420723c */ /* 0x040fe20000041820 */
[----:B------:R-:W-:Y:S07]  /*a300*/  LDSM.16.MT88.4 R68, [R170+0x9c00] ;  /* 0x009c0000aa44783b */ /* 0x000fee0000004200 */
[C---:B---3--:R-:W-:Y:S08]  /*a310*/  HMMA.16816.F32.BF16 R20, R52.reuse, R72, R20 ;  /* 0x000000483414723c */ /* 0x048ff00000041814 */
[C---:B------:R-:W-:Y:S01]  /*a320*/  HMMA.16816.F32.BF16 R24, R52.reuse, R74, R24 ;  /* 0x0000004a3418723c */ /* 0x040fe20000041818 */
[----:B------:R-:W1:Y:S07]  /*a330*/  LDSM.16.MT88.4 R72, [R170+0xd800] ;  /* 0x00d80000aa48783b */ /* 0x000e6e0000004200 */
[C---:B--2---:R-:W-:Y:S08]  /*a340*/  HMMA.16816.F32.BF16 R44, R52.reuse, R64, R44 ;  /* 0x00000040342c723c */ /* 0x044ff0000004182c */
[C---:B------:R-:W-:Y:S01]  /*a350*/  HMMA.16816.F32.BF16 R48, R52.reuse, R66, R48 ;  /* 0x000000423430723c */ /* 0x040fe20000041830 */
[----:B------:R-:W2:Y:S07]  /*a360*/  LDSM.16.MT88.4 R64, [R168+0x9c00] ;  /* 0x009c0000a840783b */ /* 0x000eae0000004200 */
[C---:B-1----:R-:W-:Y:S08]  /*a370*/  HMMA.16816.F32.BF16 R36, R52.reuse, R72, R36 ;  /* 0x000000483424723c */ /* 0x042ff00000041824 */
[----:B------:R-:W-:Y:S01]  /*a380*/  HMMA.16816.F32.BF16 R40, R52, R74, R40 ;  /* 0x0000004a3428723c */ /* 0x000fe20000041828 */
[----:B------:R-:W-:Y:S01]  /*a390*/  F2FP.BF16.F32.PACK_AB R52, R164, R207 ;  /* 0x000000cfa434723e */ /* 0x000fe200000010ff */
[----:B------:R-:W1:Y:S01]  /*a3a0*/  LDSM.16.MT88.4 R72, [R170+0xbc00] ;  /* 0x00bc0000aa48783b */ /* 0x000e620000004200 */
        /* <DEDUP_REMOVED lines=21> */
[----:B------:R-:W-:-:S03]  /*a500*/  FADD.FTZ R192, R163, R192 ;  /* 0x000000c0a3c07221 */ /* 0x000fc60000010000 */
[----:B------:R-:W-:Y:S02]  /*a510*/  FADD.FTZ R159, R159, R196 ;  /* 0x000000c49f9f7221 */ /* 0x000fe40000010000 */
        /* <DEDUP_REMOVED lines=13> */
[----:B------:R-:W-:Y:S08]  /*a5f0*/  HMMA.16816.F32.BF16 R8, R104, R74, R8 ;  /* 0x0000004a6808723c */ /* 0x000ff00000041808 */
[C---:B---3--:R-:W-:Y:S08]  /*a600*/  HMMA.16816.F32.BF16 R44, R52.reuse, R68, R44 ;  /* 0x00000044342c723c */ /* 0x048ff0000004182c */
[----:B------:R-:W-:Y:S01]  /*a610*/  HMMA.16816.F32.BF16 R48, R52, R70, R48 ;  /* 0x000000463430723c */ /* 0x000fe20000041830 */
[----:B------:R-:W3:Y:S04]  /*a620*/  LDSM.16.MT88.4 R52, [R168+0xc000] ;  /* 0x00c00000a834783b */ /* 0x000ee80000004200 */
[----:B------:R-:W4:Y:S03]  /*a630*/  LDSM.16.MT88.4 R68, [R168+0xa000] ;  /* 0x00a00000a844783b */ /* 0x000f260000004200 */
[----:B--2---:R-:W-:Y:S01]  /*a640*/  HMMA.16816.F32.BF16 R24, R104, R66, R24 ;  /* 0x000000426818723c */ /* 0x004fe20000041818 */
[--C-:B------:R-:W-:Y:S01]  /*a650*/  FFMA.FTZ R67, R144, UR6, -R150.reuse ;  /* 0x0000000690437c23 */ /* 0x100fe20008010896 */
[----:B------:R-:W-:Y:S01]  /*a660*/  FFMA.FTZ R66, R155, UR6, -R150 ;  /* 0x000000069b427c23 */ /* 0x000fe20008010896 */
[----:B------:R-:W-:-:S04]  /*a670*/  FFMA.FTZ R144, R147, UR6, -R120 ;  /* 0x0000000693907c23 */ /* 0x000fc80008010878 */
[----:B------:R-:W-:Y:S01]  /*a680*/  MUFU.EX2 R67, R67 ;  /* 0x0000004300437308 */ /* 0x000fe20000000800 */
[----:B------:R-:W-:Y:S01]  /*a690*/  HMMA.16816.F32.BF16 R20, R104, R64, R20 ;  /* 0x000000406814723c */ /* 0x000fe20000041814 */
[--C-:B------:R-:W-:Y:S01]  /*a6a0*/  FFMA.FTZ R64, R151, UR6, -R150.reuse ;  /* 0x0000000697407c23 */ /* 0x100fe20008010896 */
[--C-:B------:R-:W-:Y:S01]  /*a6b0*/  FFMA.FTZ R65, R146, UR6, -R150.reuse ;  /* 0x0000000692417c23 */ /* 0x100fe20008010896 */
[----:B------:R-:W-:-:S04]  /*a6c0*/  FFMA.FTZ R150, R153, UR6, -R150 ;  /* 0x0000000699967c23 */ /* 0x000fc80008010896 */
[----:B------:R-:W2:Y:S01]  /*a6d0*/  MUFU.EX2 R64, R64 ;  /* 0x0000004000407308 */ /* 0x000ea20000000800 */
[C---:B-1----:R-:W-:Y:S07]  /*a6e0*/  HMMA.16816.F32.BF16 R36, R104.reuse, R4, R36 ;  /* 0x000000046824723c */ /* 0x042fee0000041824 */
[----:B------:R-:W-:Y:S01]  /*a6f0*/  MUFU.EX2 R65, R65 ;  /* 0x0000004100417308 */ /* 0x000fe20000000800 */
[C---:B------:R-:W-:Y:S07]  /*a700*/  HMMA.16816.F32.BF16 R40, R104.reuse, R6, R40 ;  /* 0x000000066828723c */ /* 0x040fee0000041828 */
[----:B------:R-:W1:Y:S01]  /*a710*/  MUFU.EX2 R66, R66 ;  /* 0x0000004200427308 */ /* 0x000e620000000800 */
[----:B--2---:R-:W-:Y:S01]  /*a720*/  F2FP.BF16.F32.PACK_AB R4, R64, R67 ;  /* 0x000000434004723e */ /* 0x004fe200000010ff */
[----:B---3--:R-:W-:Y:S01]  /*a730*/  HMMA.16816.F32.BF16 R28, R104, R52, R28 ;  /* 0x00000034681c723c */ /* 0x008fe2000004181c */
[----:B------:R-:W-:-:S04]  /*a740*/  FADD.FTZ R67, R67, R192 ;  /* 0x000000c043437221 */ /* 0x000fc80000010000 */
[----:B------:R-:W-:Y:S01]  /*a750*/  FADD.FTZ R64, R64, R67 ;  /* 0x0000004340407221 */ /* 0x000fe20000010000 */
[----:B------:R-:W-:Y:S02]  /*a760*/  MUFU.EX2 R144, R144 ;  /* 0x0000009000907308 */ /* 0x000fe40000000800 */
[----:B------:R-:W-:Y:S01]  /*a770*/  HMMA.16816.F32.BF16 R32, R104, R54, R32 ;  /* 0x000000366820723c */ /* 0x000fe20000041820 */
[----:B------:R-:W2:Y:S01]  /*a780*/  LDSM.16.MT88.4 R52, [R168+0xe000] ;  /* 0x00e00000a834783b */ /* 0x000ea20000004200 */
[----:B-1----:R-:W-:-:S06]  /*a790*/  F2FP.BF16.F32.PACK_AB R6, R66, R65 ;  /* 0x000000414206723e */ /* 0x002fcc00000010ff */
[----:B----4-:R-:W-:Y:S01]  /*a7a0*/  HMMA.16816.F32.BF16 R12, R104, R68, R12 ;  /* 0x00000044680c723c */ /* 0x010fe2000004180c */
[----:B------:R-:W-:-:S04]  /*a7b0*/  FADD.FTZ R65, R65, R64 ;  /* 0x0000004041417221 */ /* 0x000fc80000010000 */
[----:B------:R-:W-:-:S03]  /*a7c0*/  FADD.FTZ R66, R66, R65 ;  /* 0x0000004142427221 */ /* 0x000fc60000010000 */
[C---:B------:R-:W-:Y:S01]  /*a7d0*/  HMMA.16816.F32.BF16 R16, R104.reuse, R70, R16 ;  /* 0x000000466810723c */ /* 0x040fe20000041810 */
[----:B------:R-:W1:Y:S07]  /*a7e0*/  LDSM.16.MT88.4 R68, [R170+0xa400] ;  /* 0x00a40000aa44783b */ /* 0x000e6e0000004200 */
[----:B--2---:R-:W-:Y:S01]  /*a7f0*/  HMMA.16816.F32.BF16 R44, R104, R52, R44 ;  /* 0x00000034682c723c */ /* 0x004fe2000004182c */
[--C-:B------:R-:W-:Y:S01]  /*a800*/  FFMA.FTZ R53, R139, UR6, -R120.reuse ;  /* 0x000000068b357c23 */ /* 0x100fe20008010878 */
[--C-:B------:R-:W-:Y:S01]  /*a810*/  FFMA.FTZ R139, R141, UR6, -R120.reuse ;  /* 0x000000068d8b7c23 */ /* 0x100fe20008010878 */
[----:B------:R-:W-:-:S04]  /*a820*/  FFMA.FTZ R52, R145, UR6, -R120 ;  /* 0x0000000691347c23 */ /* 0x000fc80008010878 */
[----:B------:R-:W2:Y:S01]  /*a830*/  MUFU.EX2 R53, R53 ;  /* 0x0000003500357308 */ /* 0x000ea20000000800 */
[----:B------:R-:W-:Y:S07]  /*a840*/  HMMA.16816.F32.BF16 R104, R104, R54, R48 ;  /* 0x000000366868723c */ /* 0x000fee0000041830 */
[----:B------:R-:W-:Y:S08]  /*a850*/  MUFU.EX2 R139, R139 ;  /* 0x0000008b008b7308 */ /* 0x000ff00000000800 */
[----:B------:R-:W3:Y:S01]  /*a860*/  MUFU.EX2 R52, R52 ;  /* 0x0000003400347308 */ /* 0x000ee20000000800 */
[----:B--2---:R-:W-:Y:S01]  /*a870*/  F2FP.BF16.F32.PACK_AB R5, R53, R144 ;  /* 0x000000903505723e */ /* 0x004fe200000010ff */
[----:B------:R-:W-:-:S04]  /*a880*/  FADD.FTZ R144, R144, R159 ;  /* 0x0000009f90907221 */ /* 0x000fc80000010000 */
[----:B------:R-:W-:Y:S01]  /*a890*/  FADD.FTZ R144, R53, R144 ;  /* 0x0000009035907221 */ /* 0x000fe20000010000 */
[----:B---3--:R-:W-:-:S03]  /*a8a0*/  F2FP.BF16.F32.PACK_AB R7, R52, R139 ;  /* 0x0000008b3407723e */ /* 0x008fc600000010ff */
[----:B------:R-:W-:-:S04]  /*a8b0*/  FADD.FTZ R139, R139, R144 ;  /* 0x000000908b8b7221 */ /* 0x000fc80000010000 */
[----:B------:R-:W-:Y:S01]  /*a8c0*/  FADD.FTZ R52, R52, R139 ;  /* 0x0000008b34347221 */ /* 0x000fe20000010000 */
[C---:B------:R-:W-:Y:S01]  /*a8d0*/  HMMA.16816.F32.BF16 R72, R4.reuse, R76, R12 ;  /* 0x0000004c0448723c */ /* 0x040fe2000004180c */
[----:B------:R-:W-:Y:S07]  /*a8e0*/  LDSM.16.MT88.4 R12, [R170+0xa800] ;  /* 0x00a80000aa0c783b */ /* 0x000fee0000004200 */
[C---:B------:R-:W-:Y:S01]  /*a8f0*/  HMMA.16816.F32.BF16 R76, R4.reuse, R78, R16 ;  /* 0x0000004e044c723c */ /* 0x040fe20000041810 */
[----:B------:R-:W2:Y:S07]  /*a900*/  LDSM.16.MT88.4 R16, [R168+0xe400] ;  /* 0x00e40000a810783b */ /* 0x000eae0000004200 */
[C---:B-1----:R-:W-:Y:S08]  /*a910*/  HMMA.16816.F32.BF16 R112, R4.reuse, R68, R112 ;  /* 0x000000440470723c */ /* 0x042ff00000041870 */
[C---:B------:R-:W-:Y:S01]  /*a920*/  HMMA.16816.F32.BF16 R68, R4.reuse, R70, R8 ;  /* 0x000000460444723c */ /* 0x040fe20000041808 */
[----:B------:R-:W1:Y:S07]  /*a930*/  LDSM.16.MT88.4 R8, [R168+0xa800] ;  /* 0x00a80000a808783b */ /* 0x000e6e0000004200 */
        /* <DEDUP_REMOVED lines=13> */
[----:B------:R-:W-:Y:S01]  /*aa10*/  HMMA.16816.F32.BF16 R92, R4, R94, R32 ;  /* 0x0000005e045c723c */ /* 0x000fe20000041820 */
[----:B------:R-:W-:-:S06]  /*aa20*/  FFMA.FTZ R33, R117, UR6, -R120 ;  /* 0x0000000675217c23 */ /* 0x000fcc0008010878 */
[----:B------:R-:W-:Y:S01]  /*aa30*/  MUFU.EX2 R26, R140 ;  /* 0x0000008c001a7308 */ /* 0x000fe20000000800 */
[C---:B------:R-:W-:Y:S07]  /*aa40*/  HMMA.16816.F32.BF16 R100, R4.reuse, R102, R40 ;  /* 0x000000660464723c */ /* 0x040fee0000041828 */
[----:B------:R-:W4:Y:S01]  /*aa50*/  MUFU.EX2 R25, R143 ;  /* 0x0000008f00197308 */ /* 0x000f220000000800 */
[C---:B--2---:R-:W-:Y:S07]  /*aa60*/  HMMA.16816.F32.BF16 R108, R4.reuse, R16, R44 ;  /* 0x00000010046c723c */ /* 0x044fee000004182c */
[----:B------:R-:W-:Y:S01]  /*aa70*/  MUFU.EX2 R30, R30 ;  /* 0x0000001e001e7308 */ /* 0x000fe20000000800 */
[----:B------:R-:W-:Y:S01]  /*aa80*/  HMMA.16816.F32.BF16 R104, R4, R18, R104 ;  /* 0x000000120468723c */ /* 0x000fe20000041868 */
[----:B---3--:R-:W-:Y:S01]  /*aa90*/  F2FP.BF16.F32.PACK_AB R4, R24, R27 ;  /* 0x0000001b1804723e */ /* 0x008fe200000010ff */
[----:B------:R-:W2:Y:S01]  /*aaa0*/  LDSM.16.MT88.4 R16, [R168+0xc800] ;  /* 0x00c80000a810783b */ /* 0x000ea20000004200 */
[----:B------:R-:W-:Y:S01]  /*aab0*/  F2FP.BF16.F32.PACK_AB R5, R28, R29 ;  /* 0x0000001d1c05723e */ /* 0x000fe200000010ff */
[----:B------:R-:W-:Y:S01]  /*aac0*/  FADD.FTZ R27, R27, R66 ;  /* 0x000000421b1b7221 */ /* 0x000fe20000010000 */
[----:B------:R-:W-:-:S02]  /*aad0*/  FADD.FTZ R29, R29, R52 ;  /* 0x000000341d1d7221 */ /* 0x000fc40000010000 */
[----:B------:R-:W3:Y:S01]  /*aae0*/  MUFU.EX2 R31, R31 ;  /* 0x0000001f001f7308 */ /* 0x000ee20000000800 */
[----:B----4-:R-:W-:Y:S01]  /*aaf0*/  F2FP.BF16.F32.PACK_AB R6, R25, R26 ;  /* 0x0000001a1906723e */ /* 0x010fe200000010ff */
[----:B------:R-:W-:Y:S01]  /*ab00*/  FADD.FTZ R27, R24, R27 ;  /* 0x0000001b181b7221 */ /* 0x000fe20000010000 */
[----:B------:R-:W-:-:S03]  /*ab10*/  FADD.FTZ R29, R28, R29 ;  /* 0x0000001d1c1d7221 */ /* 0x000fc60000010000 */
[----:B------:R-:W-:Y:S02]  /*ab20*/  FADD.FTZ R26, R26, R27 ;  /* 0x0000001b1a1a7221 */ /* 0x000fe40000010000 */
[----:B------:R-:W-:Y:S02]  /*ab30*/  MUFU.EX2 R33, R33 ;  /* 0x0000002100217308 */ /* 0x000fe40000000800 */
[----:B------:R-:W-:Y:S01]  /*ab40*/  FADD.FTZ R25, R25, R26 ;  /* 0x0000001a19197221 */ /* 0x000fe20000010000 */
[----:B---3--:R-:W-:Y:S01]  /*ab50*/  F2FP.BF16.F32.PACK_AB R7, R31, R30 ;  /* 0x0000001e1f07723e */ /* 0x008fe200000010ff */
[----:B------:R-:W-:-:S04]  /*ab60*/  FADD.FTZ R30, R30, R29 ;  /* 0x0000001d1e1e7221 */ /* 0x000fc80000010000 */
[----:B------:R-:W-:Y:S02]  /*ab70*/  FADD.FTZ R30, R31, R30 ;  /* 0x0000001e1f1e7221 */ /* 0x000fe40000010000 */
[C---:B------:R-:W-:Y:S08]  /*ab80*/  HMMA.16816.F32.BF16 R112, R4.reuse, R12, R112 ;  /* 0x0000000c0470723c */ /* 0x040ff00000041870 */
        /* <DEDUP_REMOVED lines=8> */
[C---:B------:R-:W-:Y:S01]  /*ac10*/  HMMA.16816.F32.BF16 R80, R4.reuse, R20, R80 ;  /* 0x000000140450723c */ /* 0x040fe20000041850 */
[----:B------:R-:W4:Y:S07]  /*ac20*/  MUFU.EX2 R21, R150 ;  /* 0x0000009600157308 */ /* 0x000f2e0000000800 */
[C---:B---3--:R-:W-:Y:S01]  /*ac30*/  HMMA.16816.F32.BF16 R96, R4.reuse, R12, R96 ;  /* 0x0000000c0460723c */ /* 0x048fe20000041860 */
[----:B------:R-:W-:Y:S07]  /*ac40*/  MUFU.EX2 R20, R63 ;  /* 0x0000003f00147308 */ /* 0x000fee0000000800 */
[C---:B------:R-:W-:Y:S01]  /*ac50*/  HMMA.16816.F32.BF16 R100, R4.reuse, R14, R100 ;  /* 0x0000000e0464723c */ /* 0x040fe20000041864 */
[----:B------:R-:W3:Y:S07]  /*ac60*/  LDSM.16.MT88.4 R12, [R168+0xac00] ;  /* 0x00ac0000a80c783b */ /* 0x000eee0000004200 */
[C---:B-1----:R-:W-:Y:S08]  /*ac70*/  HMMA.16816.F32.BF16 R108, R4.reuse, R8, R108 ;  /* 0x00000008046c723c */ /* 0x042ff0000004186c */
[C---:B------:R-:W-:Y:S01]  /*ac80*/  HMMA.16816.F32.BF16 R104, R4.reuse, R10, R104 ;  /* 0x0000000a0468723c */ /* 0x040fe20000041868 */
[----:B------:R-:W1:Y:S07]  /*ac90*/  LDSM.16.MT88.4 R8, [R170+0xcc00] ;  /* 0x00cc0000aa08783b */ /* 0x000e6e0000004200 */
[----:B------:R-:W-:Y:S01]  /*aca0*/  HMMA.16816.F32.BF16 R84, R4, R22, R84 ;  /* 0x000000160454723c */ /* 0x000fe20000041854 */
[----:B------:R-:W5:Y:S01]  /*acb0*/  MUFU.EX2 R23, R62 ;  /* 0x0000003e00177308 */ /* 0x000f620000000800 */
[----:B------:R-:W-:Y:S01]  /*acc0*/  F2FP.BF16.F32.PACK_AB R4, R149, R142 ;  /* 0x0000008e9504723e */ /* 0x000fe200000010ff */
[----:B------:R-:W-:Y:S01]  /*acd0*/  FADD.FTZ R142, R142, R25 ;  /* 0x000000198e8e7221 */ /* 0x000fe20000010000 */
[----:B----4-:R-:W-:-:S03]  /*ace0*/  F2FP.BF16.F32.PACK_AB R6, R21, R136 ;  /* 0x000000881506723e */ /* 0x010fc600000010ff */
[----:B------:R-:W-:Y:S02]  /*acf0*/  FADD.FTZ R149, R149, R142 ;  /* 0x0000008e95957221 */ /* 0x000fe40000010000 */
[----:B------:R-:W4:Y:S02]  /*ad00*/  MUFU.EX2 R22, R116 ;  /* 0x0000007400167308 */ /* 0x000f240000000800 */
[----:B------:R-:W-:-:S04]  /*ad10*/  FADD.FTZ R136, R136, R149 ;  /* 0x0000009588887221 */ /* 0x000fc80000010000 */
[----:B------:R-:W-:Y:S01]  /*ad20*/  FADD.FTZ R195, R21, R136 ;  /* 0x0000008815c37221 */ /* 0x000fe20000010000 */
[----:B-----5:R-:W-:Y:S01]  /*ad30*/  F2FP.BF16.F32.PACK_AB R5, R20, R23 ;  /* 0x000000171405723e */ /* 0x020fe200000010ff */
[----:B------:R-:W-:-:S04]  /*ad40*/  FADD.FTZ R23, R23, R30 ;  /* 0x0000001e17177221 */ /* 0x000fc80000010000 */
[----:B------:R-:W-:Y:S01]  /*ad50*/  FADD.FTZ R23, R20, R23 ;  /* 0x0000001714177221 */ /* 0x000fe20000010000 */
[----:B----4-:R-:W-:-:S03]  /*ad60*/  F2FP.BF16.F32.PACK_AB R7, R33, R22 ;  /* 0x000000162107723e */ /* 0x010fc600000010ff */
[----:B------:R-:W-:-:S04]  /*ad70*/  FADD.FTZ R22, R22, R23 ;  /* 0x0000001716167221 */ /* 0x000fc80000010000 */
[----:B------:R-:W-:Y:S01]  /*ad80*/  FADD.FTZ R194, R33, R22 ;  /* 0x0000001621c27221 */ /* 0x000fe20000010000 */
[C---:B--2---:R-:W-:Y:S08]  /*ad90*/  HMMA.16816.F32.BF16 R112, R4.reuse, R16, R112 ;  /* 0x000000100470723c */ /* 0x044ff00000041870 */
[C---:B------:R-:W-:Y:S01]  /*ada0*/  HMMA.16816.F32.BF16 R68, R4.reuse, R18, R68 ;  /* 0x000000120444723c */ /* 0x040fe20000041844 */
[----:B------:R-:W2:Y:S07]  /*adb0*/  LDSM.16.MT88.4 R16, [R168+0xcc00] ;  /* 0x00cc0000a810783b */ /* 0x000eae0000004200 */
[C---:B---3--:R-:W-:Y:S08]  /*adc0*/  HMMA.16816.F32.BF16 R72, R4.reuse, R12, R72 ;  /* 0x0000000c0448723c */ /* 0x048ff00000041848 */
[C---:B------:R-:W-:Y:S01]  /*add0*/  HMMA.16816.F32.BF16 R76, R4.reuse, R14, R76 ;  /* 0x0000000e044c723c */ /* 0x040fe2000004184c */
[----:B------:R-:W3:Y:S07]  /*ade0*/  LDSM.16.MT88.4 R12, [R170+0xec00] ;  /* 0x00ec0000aa0c783b */ /* 0x000eee0000004200 */
[C---:B-1----:R-:W-:Y:S08]  /*adf0*/  HMMA.16816.F32.BF16 R80, R4.reuse, R8, R80 ;  /* 0x000000080450723c */ /* 0x042ff00000041850 */
[C---:B------:R-:W-:Y:S01]  /*ae00*/  HMMA.16816.F32.BF16 R84, R4.reuse, R10, R84 ;  /* 0x0000000a0454723c */ /* 0x040fe20000041854 */
[----:B------:R-:W1:Y:S07]  /*ae10*/  LDSM.16.MT88.4 R8, [R168+0xec00] ;  /* 0x00ec0000a808783b */ /* 0x000e6e0000004200 */
[C---:B--2---:R-:W-:Y:S08]  /*ae20*/  HMMA.16816.F32.BF16 R88, R4.reuse, R16, R88 ;  /* 0x000000100458723c */ /* 0x044ff00000041858 */
[C---:B------:R-:W-:Y:S08]  /*ae30*/  HMMA.16816.F32.BF16 R92, R4.reuse, R18, R92 ;  /* 0x00000012045c723c */ /* 0x040ff0000004185c */
[C---:B---3--:R-:W-:Y:S08]  /*ae40*/  HMMA.16816.F32.BF16 R96, R4.reuse, R12, R96 ;  /* 0x0000000c0460723c */ /* 0x048ff00000041860 */
[C---:B------:R-:W-:Y:S08]  /*ae50*/  HMMA.16816.F32.BF16 R100, R4.reuse, R14, R100 ;  /* 0x0000000e0464723c */ /* 0x040ff00000041864 */
[C---:B-1----:R-:W-:Y:S08]  /*ae60*/  HMMA.16816.F32.BF16 R108, R4.reuse, R8, R108 ;  /* 0x00000008046c723c */ /* 0x042ff0000004186c */
[----:B------:R-:W-:Y:S01]  /*ae70*/  HMMA.16816.F32.BF16 R104, R4, R10, R104 ;  /* 0x0000000a0468723c */ /* 0x000fe20000041868 */
[----:B------:R-:W-:-:S04]  /*ae80*/  NOP ;  /* 0x0000000000007918 */ /* 0x000fc80000000000 */
[----:B------:R-:W-:-:S15]  /*ae90*/  @P6 BRA `(.L_x_977) ;  /* 0x0000000000046947 */ /* 0x000fde0003800000 */
.L_x_971:
[----:B------:R-:W-:-:S07]  /*aea0*/  IADD3 R134, PT, PT, R124, -0x1, RZ ;  /* 0xffffffff7c867810 */ /* 0x000fce0007ffe0ff */
.L_x_977:
[----:B------:R-:W-:-:S13]  /*aeb0*/  ISETP.GE.AND P0, PT, R134, R175, PT ;  /* 0x000000af8600720c */ /* 0x000fda0003f06270 */
[----:B------:R-:W-:Y:S05]  /*aec0*/  @!P0 BRA `(.L_x_978) ;  /* 0x0000003800948947 */ /* 0x000fea0003800000 */
[----:B------:R-:W-:Y:S01]  /*aed0*/  UISETP.NE.U32.AND UP0, UPT, UR8, URZ, UPT ;  /* 0x000000ff0800728c */ /* 0x000fe2000bf05070 */
[----:B------:R-:W-:Y:S01]  /*aee0*/  IMAD.MOV.U32 R3, RZ, RZ, R0 ;  /* 0x000000ffff037224 */ /* 0x000fe200078e0000 */
[C---:B------:R-:W-:Y:S01]  /*aef0*/  LEA R193, R134.reuse, 0x80, 0x7 ;  /* 0x0000008086c17811 */ /* 0x040fe200078e38ff */
[----:B------:R-:W-:Y:S01]  /*af00*/  IMAD.MOV.U32 R117, RZ, RZ, R2 ;  /* 0x000000ffff757224 */ /* 0x000fe200078e0002 */
[----:B------:R-:W-:Y:S01]  /*af10*/  UISETP.NE.AND.EX UP0, UPT, UR9, URZ, UPT, UP0 ;  /* 0x000000ff0900728c */ /* 0x000fe2000bf05300 */
[----:B------:R-:W-:Y:S01]  /*af20*/  IADD3 R192, PT, PT, R134, 0x1, RZ ;  /* 0x0000000186c07810 */ /* 0x000fe20007ffe0ff */
[----:B------:R-:W-:Y:S01]  /*af30*/  IMAD.MOV.U32 R189, RZ, RZ, RZ ;  /* 0x000000ffffbd7224 */ /* 0x000fe200078e00ff */
[----:B------:R-:W1:Y:S03]  /*af40*/  LDCU UR5, c[0x0][0x440] ;  /* 0x00008800ff0577ac */ /* 0x000e660008000800 */
[----:B------:R-:W-:Y:S01]  /*af50*/  PLOP3.LUT P4, PT, PT, PT, UP0, 0x80, 0x8 ;  /* 0x000000000008781c */ /* 0x000fe20003f8f008 */
[----:B------:R-:W2:Y:S01]  /*af60*/  LDCU UR4, c[0x0][0x45c] ;  /* 0x00008b80ff0477ac */ /* 0x000ea20008000800 */
[----:B------:R-:W3:Y:S01]  /*af70*/  LDCU.64 UR6, c[0x0][0x3a0] ;  /* 0x00007400ff0677ac */ /* 0x000ee20008000a00 */
[----:B------:R-:W4:Y:S10]  /*af80*/  LDCU.64 UR8, c[0x0][0x3a8] ;  /* 0x00007500ff0877ac */ /* 0x000f340008000a00 */
.L_x_982:
        /* <DEDUP_REMOVED lines=44> */
[-C--:B------:R-:W-:Y:S02]  /*b250*/  LOP3.LUT R5, R193, R4.reuse, RZ, 0x3c, !PT ;  /* 0x00000004c1057212 */ /* 0x080fe400078e3cff */
[----:B------:R-:W-:Y:S02]  /*b260*/  ISETP.GE.AND P0, PT, R7, RZ, PT ;  /* 0x000000ff0700720c */ /* 0x000fe40003f06270 */
[----:B------:R-:W-:Y:S02]  /*b270*/  ISETP.GE.AND P1, PT, R5, RZ, PT ;  /* 0x000000ff0500720c */ /* 0x000fe40003f26270 */
[----:B------:R-:W-:Y:S03]  /*b280*/  LOP3.LUT R7, RZ, R4, RZ, 0x33, !PT ;  /* 0x00000004ff077212 */ /* 0x000fe600078e33ff */
        /* <DEDUP_REMOVED lines=21> */
[C---:B----4-:R-:W-:Y:S01]  /*b3e0*/  IMAD.WIDE.U32 R8, R5.reuse, UR8, R8 ;  /* 0x0000000805087c25 */ /* 0x050fe2000f8e0008 */
[----:B------:R-:W-:Y:S02]  /*b3f0*/  SHF.R.S32.HI R6, RZ, 0x1f, R5 ;  /* 0x0000001fff067819 */ /* 0x000fe40000011405 */
[----:B------:R-:W-:Y:S03]  /*b400*/  LEA R178, P0, R8, R2, 0x1 ;  /* 0x0000000208b27211 */ /* 0x000fe600078008ff */
[----:B------:R-:W-:Y:S04]  /*b410*/  IMAD R6, R6, UR8, RZ ;  /* 0x0000000806067c24 */ /* 0x000fe8000f8e02ff */
[----:B------:R-:W-:Y:S04]  /*b420*/  IMAD R6, R5, UR9, R6 ;  /* 0x0000000905067c24 */ /* 0x000fe8000f8e0206 */
[----:B------:R-:W-:Y:S05]  /*b430*/  IMAD.IADD R179, R9, 0x1, R6 ;  /* 0x0000000109b37824 */ /* 0x000fea00078e0206 */
[----:B------:R-:W-:Y:S07]  /*b440*/  LEA.HI.X R179, R8, R0, R179, 0x1, P0 ;  /* 0x0000000008b37211 */ /* 0x000fee00000f0cb3 */
.L_x_979:
[----:B------:R-:W-:Y:S01]  /*b450*/  @!PT LDS RZ, [RZ] ;  /* 0x00000000fffff984 */ /* 0x000fe20000000800 */
[----:B------:R-:W-:Y:S01]  /*b460*/  @!PT LDS RZ, [RZ] ;  /* 0x00000000fffff984 */ /* 0x000fe20000000800 */
[----:B------:R-:W-:Y:S01]  /*b470*/  @!PT LDS RZ, [RZ] ;  /* 0x00000000fffff984 */ /* 0x000fe20000000800 */
[----:B------:R2:W-:Y:S01]  /*b480*/  @!P3 LDGSTS.E.BYPASS.LTC128B.128 [R185+0x9000], desc[UR16][R178.64] ;  /* 0x09000000b2b9bfae */ /* 0x0005e2000b981a10 */
[----:B------:R-:W-:Y:S01]  /*b490*/  ISETP.GE.AND P1, PT, R182, UR5, PT ;  /* 0x00000005b6007c0c */ /* 0x000fe2000bf26270 */
[C---:B------:R-:W-:Y:S01]  /*b4a0*/  IMAD.SHL.U32 R119, R118.reuse, 0x40, RZ ;  /* 0x0000004076777824 */ /* 0x040fe200078e00ff */
[----:B-1----:R-:W-:Y:S01]  /*b4b0*/  SHF.L.U64.HI R118, R118, 0x6, R197 ;  /* 0x0000000676767819 */ /* 0x002fe200000102c5 */
[----:B------:R-:W-:Y:S01]  /*b4c0*/  @P3 STS.128 [R185+0x9000], RZ ;  /* 0x009000ffb9003388 */ /* 0x000fe20000000c00 */
[----:B------:R-:W-:Y:S02]  /*b4d0*/  VIADD R192, R192, 0xffffffff ;  /* 0xffffffffc0c07836 */ /* 0x000fe40000000000 */
        /* <DEDUP_REMOVED lines=16> */
[----:B------:R-:W-:Y:S02]  /*b5e0*/  ISETP.GT.AND P0, PT, R192, R175, PT ;  /* 0x000000afc000720c */ /* 0x000fe40003f04270 */
        /* <DEDUP_REMOVED lines=229> */
[----:B------:R-:W-:Y:S03]  /*c440*/  LOP3.LUT R119, R119, R0, RZ, 0x3c, !PT ;  /* 0x0000000077777212 */ /* 0x000fe600078e3cff */
[C---:B------:R-:W-:Y:S04]  /*c450*/  IMAD.HI.U32 R118, R2.reuse, R125, RZ ;  /* 0x0000007d02767227 */ /* 0x040fe800078e00ff */
[----:B------:R-:W-:Y:S02]  /*c460*/  IMAD.MOV R123, RZ, RZ, -R118 ;  /* 0x000000ffff7b7224 */ /* 0x000fe400078e0a76 */
[----:B------:R-:W-:Y:S04]  /*c470*/  IMAD.HI.U32 R2, R2, R127, RZ ;  /* 0x0000007f02027227 */ /* 0x000fe800078e00ff */
[----:B------:R-:W-:Y:S01]  /*c480*/  IMAD R125, R116, R123, R125 ;  /* 0x0000007b747d7224 */ /* 0x000fe200078e027d */
[----:B------:R-:W-:Y:S04]  /*c490*/  IADD3 R120, PT, PT, -R2, RZ, RZ ;  /* 0x000000ff02787210 */ /* 0x000fe80007ffe1ff */
[C---:B------:R-:W-:Y:S01]  /*c4a0*/  ISETP.GT.U32.AND P0, PT, R116.reuse, R125, PT ;  /* 0x0000007d7400720c */ /* 0x040fe20003f04070 */
[C---:B------:R-:W-:Y:S05]  /*c4b0*/  IMAD R127, R116.reuse, R120, R127 ;  /* 0x00000078747f7224 */ /* 0x040fea00078e027f */
[----:B------:R-:W-:Y:S07]  /*c4c0*/  ISETP.GT.U32.AND P5, PT, R116, R127, PT ;  /* 0x0000007f7400720c */ /* 0x000fee0003fa4070 */
[----:B------:R-:W-:Y:S01]  /*c4d0*/  @!P0 IADD3 R118, PT, PT, R118, 0x1, RZ ;  /* 0x0000000176768810 */ /* 0x000fe20007ffe0ff */
[--C-:B------:R-:W-:Y:S05]  /*c4e0*/  @!P0 IMAD.IADD R125, R125, 0x1, -R116.reuse ;  /* 0x000000017d7d8824 */ /* 0x100fea00078e0a74 */
[----:B------:R-:W-:Y:S01]  /*c4f0*/  ISETP.GE.U32.AND P6, PT, R125, R116, PT ;  /* 0x000000747d00720c */ /* 0x000fe20003fc6070 */
[----:B------:R-:W-:Y:S01]  /*c500*/  @!P5 IMAD.IADD R127, R127, 0x1, -R116 ;  /* 0x000000017f7fd824 */ /* 0x000fe200078e0a74 */
[----:B------:R-:W-:Y:S01]  /*c510*/  LOP3.LUT R125, RZ, R0, RZ, 0x33, !PT ;  /* 0x00000000ff7d7212 */ /* 0x000fe200078e33ff */
        /* <DEDUP_REMOVED lines=14> */
[C---:B------:R-:W-:Y:S03]  /*c600*/  LEA R128, P0, R125.reuse, R190, 0x2 ;  /* 0x000000be7d807211 */ /* 0x040fe600078010ff */
[----:B------:R-:W2:Y:S01]  /*c610*/  LDG.E R123, desc[UR16][R130.64] ;  /* 0x00000010827b7981 */ /* 0x000ea2000c1e1900 */
[C---:B------:R-:W-:Y:S02]  /*c620*/  LEA.HI.X.SX32 R129, R125.reuse, R191, 0x2, P0 ;  /* 0x000000bf7d817211 */ /* 0x040fe400000f16ff */
        /* <DEDUP_REMOVED lines=9> */
[C---:B------:R-:W-:Y:S01]  /*c6c0*/  IMAD.WIDE.U32 R126, R123.reuse, UR6, R126 ;  /* 0x000000067b7e7c25 */ /* 0x040fe2000f8e007e */
[----:B------:R-:W-:Y:S02]  /*c6d0*/  SHF.R.S32.HI R2, RZ, 0x1f, R123 ;  /* 0x0000001fff027819 */ /* 0x000fe4000001147b */
[----:B------:R-:W-:Y:S03]  /*c6e0*/  LEA R176, P0, R126, R176, 0x1 ;  /* 0x000000b07eb07211 */ /* 0x000fe600078008ff */
[----:B------:R-:W-:Y:S04]  /*c6f0*/  IMAD R2, R2, UR6, RZ ;  /* 0x0000000602027c24 */ /* 0x000fe8000f8e02ff */
[----:B------:R-:W-:Y:S05]  /*c700*/  IMAD R2, R123, UR7, R2 ;  /* 0x000000077b027c24 */ /* 0x000fea000f8e0202 */
[----:B------:R-:W-:Y:S04]  /*c710*/  IADD3 R2, PT, PT, R127, R2, RZ ;  /* 0x000000027f027210 */ /* 0x000fe80007ffe0ff */
[----:B------:R-:W-:Y:S07]  /*c720*/  LEA.HI.X R177, R126, R177, R2, 0x1, P0 ;  /* 0x000000b17eb17211 */ /* 0x000fee00000f0c02 */
.L_x_981:
[----:B------:R-:W-:Y:S01]  /*c730*/  @!PT LDS RZ, [RZ] ;  /* 0x00000000fffff984 */ /* 0x000fe20000000800 */
[----:B------:R-:W-:Y:S01]  /*c740*/  @!PT LDS RZ, [RZ] ;  /* 0x00000000fffff984 */ /* 0x000fe20000000800 */
[----:B------:R-:W-:Y:S01]  /*c750*/  @!PT LDS RZ, [RZ] ;  /* 0x00000000fffff984 */ /* 0x000fe20000000800 */
[----:B------:R1:W-:Y:S01]  /*c760*/  @!P3 LDGSTS.E.BYPASS.LTC128B.128 [R185+0x3000], desc[UR16][R176.64] ;  /* 0x03000000b0b9bfae */ /* 0x0003e2000b981a10 */
[C---:B------:R-:W-:Y:S01]  /*c770*/  LEA R120, P0, R118.reuse, R176, 0x6 ;  /* 0x000000b076787211 */ /* 0x040fe200078030ff */
[C---:B------:R-:W-:Y:S01]  /*c780*/  IMAD.SHL.U32 R0, R118.reuse, 0x40, RZ ;  /* 0x0000004076007824 */ /* 0x040fe200078e00ff */
[C-C-:B------:R-:W-:Y:S01]  /*c790*/  SHF.L.U64.HI R2, R118.reuse, 0x6, R121.reuse ;  /* 0x0000000676027819 */ /* 0x140fe20000010279 */
[----:B------:R1:W-:Y:S01]  /*c7a0*/  @P3 STS.128 [R185+0x3000], RZ ;  /* 0x003000ffb9003388 */ /* 0x0003e20000000c00 */
[----:B------:R-:W-:Y:S02]  /*c7b0*/  LEA.HI.X R121, R118, R177, R121, 0x6, P0 ;  /* 0x000000b176797211 */ /* 0x000fe400000f3479 */
[C---:B------:R-:W-:Y:S01]  /*c7c0*/  IADD3 R118, P5, PT, R0.reuse, R120, RZ ;  /* 0x0000007800767210 */ /* 0x040fe20007fbe0ff */
[----:B------:R-:W-:Y:S01]  /*c7d0*/  @!PT LDS RZ, [RZ] ;  /* 0x00000000fffff984 */ /* 0x000fe20000000800 */
[----:B------:R-:W-:Y:S01]  /*c7e0*/  @!PT LDS RZ, [RZ] ;  /* 0x00000000fffff984 */ /* 0x000fe20000000800 */
[----:B------:R-:W-:Y:S01]  /*c7f0*/  @!PT LDS RZ, [RZ] ;  /* 0x00000000fffff984 */ /* 0x000fe20000000800 */
[----:B------:R1:W-:Y:S03]  /*c800*/  @!P2 LDGSTS.E.BYPASS.LTC128B.128 [R185+0x5000], desc[UR16][R176.64+0x40] ;  /* 0x05000040b0b9afae */ /* 0x0003e6000b981a10 */
[----:B------:R-:W-:Y:S01]  /*c810*/  IADD3 R122, P0, PT, R0, R118, RZ ;  /* 0x00000076007a7210 */ /* 0x000fe20007f1e0ff */
[----:B------:R1:W-:Y:S01]  /*c820*/  @P2 STS.128 [R185+0x5000], RZ ;  /* 0x005000ffb9002388 */ /* 0x0003e20000000c00 */
[C---:B------:R-:W-:Y:S03]  /*c830*/  IMAD.X R119, R2.reuse, 0x1, R121, P5 ;  /* 0x0000000102777824 */ /* 0x040fe600028e0679 */
[----:B------:R-:W-:Y:S01]  /*c840*/  @!PT LDS RZ, [RZ] ;  /* 0x00000000fffff984 */ /* 0x000fe20000000800 */
[----:B------:R-:W-:Y:S01]  /*c850*/  @!PT LDS RZ, [RZ] ;  /* 0x00000000fffff984 */ /* 0x000fe20000000800 */
[----:B------:R-:W-:Y:S01]  /*c860*/  @!PT LDS RZ, [RZ] ;  /* 0x00000000fffff984 */ /* 0x000fe20000000800 */
[----:B------:R1:W-:Y:S01]  /*c870*/  @!P1 LDGSTS.E.BYPASS.LTC128B.128 [R185+0x7000], desc[UR16][R176.64+0x80] ;  /* 0x07000080b0b99fae */ /* 0x0003e2000b981a10 */
[----:B------:R-:W-:Y:S03]  /*c880*/  IMAD.X R123, R2, 0x1, R119, P0 ;  /* 0x00000001027b7824 */ /* 0x000fe600000e0677 */
        /* <DEDUP_REMOVED lines=47> */
.L_x_980:
        /* <DEDUP_REMOVED lines=31> */
[----:B-1----:R-:W-:Y:S02]  /*cd70*/  FMNMX3.FTZ R118, R2, R64, R65, !PT ;  /* 0x0000004002767276 */ /* 0x002fe40007810041 */
[----:B------:R-:W-:Y:S02]  /*cd80*/  FMNMX3.FTZ R121, R0, R66, R67, !PT ;  /* 0x0000004200797276 */ /* 0x000fe40007810043 */
[----:B------:R-:W-:Y:S01]  /*cd90*/  IADD3 R193, PT, PT, R193, -0x80, RZ ;  /* 0xffffff80c1c17810 */ /* 0x000fe20007ffe0ff */
[----:B------:R-:W-:Y:S08]  /*cda0*/  SHFL.BFLY PT, R125, R118, 0x2, 0x1f ;  /* 0x0c401f00767d7f89 */ /* 0x000ff000000e0000 */
        /* <DEDUP_REMOVED lines=20> */
[----:B------:R-:W-:Y:S01]  /*cef0*/  FFMA.FTZ R135, R8, UR4, -R142 ;  /* 0x0000000408877c23 */ /* 0x000fe2000801088e */
[----:B------:R-:W-:Y:S01]  /*cf00*/  FMUL.FTZ R118, R3, UR4 ;  /* 0x0000000403767c20 */ /* 0x000fe20008410000 */
[----:B------:R-:W2:Y:S01]  /*cf10*/  MUFU.EX2 R116, R117 ;  /* 0x0000007500747308 */ /* 0x000ea20000000800 */
[--C-:B------:R-:W-:Y:S01]  /*cf20*/  FFMA.FTZ R144, R6, UR4, -R132.reuse ;  /* 0x0000000406907c23 */ /* 0x100fe20008010884 */
[----:B------:R-:W-:Y:S01]  /*cf30*/  FFMA.FTZ R133, R7, UR4, -R132 ;  /* 0x0000000407857c23 */ /* 0x000fe20008010884 */
[----:B------:R-:W-:Y:S01]  /*cf40*/  FFMA.FTZ R6, R9, UR4, -R142 ;  /* 0x0000000409067c23 */ /* 0x000fe2000801088e */
[--C-:B------:R-:W-:Y:S01]  /*cf50*/  FFMA.FTZ R134, R10, UR4, -R132.reuse ;  /* 0x000000040a867c23 */ /* 0x100fe20008010884 */
[----:B------:R-:W-:Y:S01]  /*cf60*/  FFMA.FTZ R7, R11, UR4, -R132 ;  /* 0x000000040b077c23 */ /* 0x000fe20008010884 */
[----:B------:R-:W-:Y:S01]  /*cf70*/  FFMA.FTZ R139, R25, UR4, -R142 ;  /* 0x00000004198b7c23 */ /* 0x000fe2000801088e */
[--C-:B------:R-:W-:Y:S03]  /*cf80*/  FFMA.FTZ R141, R26, UR4, -R132.reuse ;  /* 0x000000041a8d7c23 */ /* 0x100fe60008010884 */
[----:B------:R-:W3:Y:S01]  /*cf90*/  MUFU.EX2 R3, R118 ;  /* 0x0000007600037308 */ /* 0x000ee20000000800 */
[----:B------:R-:W-:Y:S01]  /*cfa0*/  FFMA.FTZ R138, R27, UR4, -R132 ;  /* 0x000000041b8a7c23 */ /* 0x000fe20008010884 */
[--C-:B------:R-:W-:Y:S01]  /*cfb0*/  FFMA.FTZ R145, R32, UR4, -R142.reuse ;  /* 0x0000000420917c23 */ /* 0x100fe2000801088e */
[----:B------:R-:W-:Y:S01]  /*cfc0*/  FFMA.FTZ R146, R37, UR4, -R142 ;  /* 0x0000000425927c23 */ /* 0x000fe2000801088e */
[----:B------:R-:W-:Y:S01]  /*cfd0*/  FFMA.FTZ R149, R38, UR4, -R132 ;  /* 0x0000000426957c23 */ /* 0x000fe20008010884 */
[----:B------:R-:W-:Y:S01]  /*cfe0*/  FFMA.FTZ R137, R12, UR4, -R142 ;  /* 0x000000040c897c23 */ /* 0x000fe2000801088e */
[--C-:B------:R-:W-:Y:S01]  /*cff0*/  FFMA.FTZ R136, R14, UR4, -R132.reuse ;  /* 0x000000040e887c23 */ /* 0x100fe20008010884 */
[----:B------:R-:W-:Y:S03]  /*d000*/  FFMA.FTZ R119, R15, UR4, -R132 ;  /* 0x000000040f777c23 */ /* 0x000fe60008010884 */
        /* <DEDUP_REMOVED lines=46> */
[----:B------:R-:W-:Y:S01]  /*d2f0*/  FMUL.FTZ R99, R3, R99 ;  /* 0x0000006303637220 */ /* 0x000fe20000410000 */
[--C-:B------:R-:W-:Y:S03]  /*d300*/  FFMA.FTZ R118, R13, UR4, -R142.reuse ;  /* 0x000000040d767c23 */ /* 0x100fe6000801088e */
[----:B------:R-:W-:Y:S01]  /*d310*/  MUFU.EX2 R134, R134 ;  /* 0x0000008600867308 */ /* 0x000fe20000000800 */
[C---:B------:R-:W-:Y:S01]  /*d320*/  FMUL.FTZ R13, R116.reuse, R109 ;  /* 0x0000006d740d7220 */ /* 0x040fe20000410000 */
[C---:B------:R-:W-:Y:S01]  /*d330*/  FMUL.FTZ R100, R116.reuse, R100 ;  /* 0x0000006474647220 */ /* 0x040fe20000410000 */
[----:B------:R-:W-:Y:S01]  /*d340*/  LDSM.16.MT88.4 R108, [R170+0x9400] ;  /* 0x00940000aa6c783b */ /* 0x000fe20000004200 */
[C---:B------:R-:W-:Y:S01]  /*d350*/  FMUL.FTZ R101, R116.reuse, R101 ;  /* 0x0000006574657220 */ /* 0x040fe20000410000 */
[C---:B------:R-:W-:Y:S01]  /*d360*/  FMUL.FTZ R102, R3.reuse, R102 ;  /* 0x0000006603667220 */ /* 0x040fe20000410000 */
[----:B------:R-:W-:Y:S01]  /*d370*/  FMUL.FTZ R103, R3, R103 ;  /* 0x0000006703677220 */ /* 0x000fe20000410000 */
[----:B------:R-:W-:Y:S03]  /*d380*/  FFMA.FTZ R147, R116, R195, R147 ;  /* 0x000000c374937223 */ /* 0x000fe60000010093 */
[----:B------:R-:W3:Y:S01]  /*d390*/  MUFU.EX2 R7, R7 ;  /* 0x0000000700077308 */ /* 0x000ee20000000800 */
[----:B--2---:R-:W-:Y:S01]  /*d3a0*/  F2FP.BF16.F32.PACK_AB R114, R6, R135 ;  /* 0x000000870672723e */ /* 0x004fe200000010ff */
[--C-:B------:R-:W-:Y:S01]  /*d3b0*/  FFMA.FTZ R148, R40, UR4, -R142.reuse ;  /* 0x0000000428947c23 */ /* 0x100fe2000801088e */
[--C-:B------:R-:W-:Y:S01]  /*d3c0*/  FFMA.FTZ R40, R49, UR4, -R142.reuse ;  /* 0x0000000431287c23 */ /* 0x100fe2000801088e */
[--C-:B------:R-:W-:Y:S01]  /*d3d0*/  FFMA.FTZ R151, R41, UR4, -R142.reuse ;  /* 0x0000000429977c23 */ /* 0x100fe2000801088e */
[----:B------:R-:W-:Y:S01]  /*d3e0*/  FFMA.FTZ R41, R48, UR4, -R142 ;  /* 0x0000000430297c23 */ /* 0x000fe2000801088e */
[----:B------:R-:W-:Y:S01]  /*d3f0*/  FFMA.FTZ R150, R42, UR4, -R132 ;  /* 0x000000042a967c23 */ /* 0x000fe20008010884 */
[--C-:B------:R-:W-:Y:S01]  /*d400*/  FFMA.FTZ R42, R45, UR4, -R142.reuse ;  /* 0x000000042d2a7c23 */ /* 0x100fe2000801088e */
[----:B------:R-:W-:Y:S02]  /*d410*/  FFMA.FTZ R45, R56, UR4, -R142 ;  /* 0x00000004382d7c23 */ /* 0x000fe4000801088e */
[----:B------:R-:W-:Y:S01]  /*d420*/  MUFU.EX2 R137, R137 ;  /* 0x0000008900897308 */ /* 0x000fe20000000800 */
[----:B------:R-:W-:Y:S01]  /*d430*/  FFMA.FTZ R153, R43, UR4, -R132 ;  /* 0x000000042b997c23 */ /* 0x000fe20008010884 */
[--C-:B------:R-:W-:Y:S01]  /*d440*/  FFMA.FTZ R43, R44, UR4, -R142.reuse ;  /* 0x000000042c2b7c23 */ /* 0x100fe2000801088e */
[----:B------:R-:W-:Y:S01]  /*d450*/  FFMA.FTZ R44, R57, UR4, -R142 ;  /* 0x00000004392c7c23 */ /* 0x000fe2000801088e */
[--C-:B------:R-:W-:Y:S01]  /*d460*/  FFMA.FTZ R49, R46, UR4, -R132.reuse ;  /* 0x000000042e317c23 */ /* 0x100fe20008010884 */
[----:B------:R-:W-:Y:S01]  /*d470*/  FFMA.FTZ R46, R55, UR4, -R132 ;  /* 0x00000004372e7c23 */ /* 0x000fe20008010884 */
[----:B------:R-:W-:Y:S01]  /*d480*/  FFMA.FTZ R144, R3, R194, R144 ;  /* 0x000000c203907223 */ /* 0x000fe20000010090 */
[--C-:B------:R-:W-:Y:S01]  /*d490*/  FFMA.FTZ R140, R22, UR4, -R132.reuse ;  /* 0x00000004168c7c23 */ /* 0x100fe20008010884 */
[----:B---3--:R-:W-:Y:S02]  /*d4a0*/  F2FP.BF16.F32.PACK_AB R115, R7, R134 ;  /* 0x000000860773723e */ /* 0x008fe400000010ff */
[----:B------:R-:W-:Y:S01]  /*d4b0*/  MUFU.EX2 R48, R42 ;  /* 0x0000002a00307308 */ /* 0x000fe20000000800 */
[--C-:B------:R-:W-:Y:S01]  /*d4c0*/  FFMA.FTZ R57, R54, UR4, -R132.reuse ;  /* 0x0000000436397c23 */ /* 0x100fe20008010884 */
[--C-:B------:R-:W-:Y:S01]  /*d4d0*/  FFMA.FTZ R50, R50, UR4, -R132.reuse ;  /* 0x0000000432327c23 */ /* 0x100fe20008010884 */
[----:B------:R-:W-:Y:S01]  /*d4e0*/  FFMA.FTZ R51, R51, UR4, -R132 ;  /* 0x0000000433337c23 */ /* 0x000fe20008010884 */
[--C-:B------:R-:W-:Y:S01]  /*d4f0*/  FFMA.FTZ R60, R60, UR4, -R142.reuse ;  /* 0x000000043c3c7c23 */ /* 0x100fe2000801088e */
[--C-:B------:R-:W-:Y:S01]  /*d500*/  FFMA.FTZ R61, R61, UR4, -R142.reuse ;  /* 0x000000043d3d7c23 */ /* 0x100fe2000801088e */
[C---:B-1----:R-:W-:Y:S04]  /*d510*/  HMMA.16816.F32.BF16 R8, R112.reuse, R120, R8 ;  /* 0x000000787008723c */ /* 0x042fe80000041808 */
[----:B------:R-:W-:Y:S01]  /*d520*/  MUFU.EX2 R56, R40 ;  /* 0x0000002800387308 */ /* 0x000fe20000000800 */
[----:B------:R-:W-:Y:S01]  /*d530*/  FFMA.FTZ R64, R64, UR4, -R142 ;  /* 0x0000000440407c23 */ /* 0x000fe2000801088e */
[----:B------:R-:W-:Y:S01]  /*d540*/  FADD.FTZ R133, R133, R144 ;  /* 0x0000009085857221 */ /* 0x000fe20000010000 */
[----:B------:R-:W-:Y:S01]  /*d550*/  ISETP.GT.AND P0, PT, R192, R175, PT ;  /* 0x000000afc000720c */ /* 0x000fe20003f04270 */
[C---:B------:R-:W-:Y:S01]  /*d560*/  HMMA.16816.F32.BF16 R68, R112.reuse, R122, R68 ;  /* 0x0000007a7044723c */ /* 0x040fe20000041844 */
[----:B------:R-:W1:Y:S05]  /*d570*/  LDSM.16.MT88.4 R120, [R168+0xb000] ;  /* 0x00b00000a878783b */ /* 0x000e6a0000004200 */
[----:B------:R-:W2:Y:S01]  /*d580*/  MUFU.EX2 R118, R118 ;  /* 0x0000007600767308 */ /* 0x000ea20000000800 */
[----:B------:R-:W-:Y:S01]  /*d590*/  FADD.FTZ R134, R134, R133 ;  /* 0x0000008586867221 */ /* 0x000fe20000010000 */
[----:B------:R-:W-:Y:S03]  /*d5a0*/  MOV R117, R2 ;  /* 0x0000000200757202 */ /* 0x000fe60000000f00 */
[----:B------:R-:W-:Y:S01]  /*d5b0*/  FADD.FTZ R7, R7, R134 ;  /* 0x0000008607077221 */ /* 0x000fe20000010000 */
[C---:B------:R-:W-:Y:S04]  /*d5c0*/  HMMA.16816.F32.BF16 R72, R112.reuse, R124, R72 ;  /* 0x0000007c7048723c */ /* 0x040fe80000041848 */
[----:B------:R-:W-:Y:S04]  /*d5d0*/  MUFU.EX2 R136, R136 ;  /* 0x0000008800887308 */ /* 0x000fe80000000800 */
[C---:B------:R-:W-:Y:S01]  /*d5e0*/  HMMA.16816.F32.BF16 R76, R112.reuse, R126, R76 ;  /* 0x0000007e704c723c */ /* 0x040fe2000004184c */
[----:B------:R-:W3:Y:S05]  /*d5f0*/  LDSM.16.MT88.4 R124, [R170+0xd000] ;  /* 0x00d00000aa7c783b */ /* 0x000eea0000004200 */
[----:B------:R-:W4:Y:S02]  /*d600*/  MUFU.EX2 R119, R119 ;  /* 0x0000007700777308 */ /* 0x000f240000000800 */
[C---:B------:R-:W-:Y:S08]  /*d610*/  HMMA.16816.F32.BF16 R80, R112.reuse, R128, R80 ;  /* 0x000000807050723c */ /* 0x040ff00000041850 */
[----:B------:R-:W-:Y:S01]  /*d620*/  MUFU.EX2 R139, R139 ;  /* 0x0000008b008b7308 */ /* 0x000fe20000000800 */
[C---:B------:R-:W-:Y:S01]  /*d630*/  HMMA.16816.F32.BF16 R84, R112.reuse, R130, R84 ;  /* 0x000000827054723c */ /* 0x040fe20000041854 */
[----:B------:R-:W5:Y:S08]  /*d640*/  LDSM.16.MT88.4 R128, [R168+0xd000] ;  /* 0x00d00000a880783b */ /* 0x000f700000004200 */
[----:B------:R-:W-:Y:S01]  /*d650*/  MUFU.EX2 R57, R57 ;  /* 0x0000003900397308 */ /* 0x000fe20000000800 */
[C---:B-1----:R-:W-:Y:S09]  /*d660*/  HMMA.16816.F32.BF16 R88, R112.reuse, R120, R88 ;  /* 0x000000787058723c */ /* 0x042ff20000041858 */
[----:B------:R-:W-:Y:S01]  /*d670*/  MUFU.EX2 R140, R140 ;  /* 0x0000008c008c7308 */ /* 0x000fe20000000800 */
[C---:B------:R-:W-:Y:S01]  /*d680*/  HMMA.16816.F32.BF16 R92, R112.reuse, R122, R92 ;  /* 0x0000007a705c723c */ /* 0x040fe2000004185c */
[----:B------:R-:W1:Y:S08]  /*d690*/  LDSM.16.MT88.4 R120, [R168+0x9400] ;  /* 0x00940000a878783b */ /* 0x000e700000004200 */
[----:B------:R-:W-:Y:S01]  /*d6a0*/  MUFU.EX2 R141, R141 ;  /* 0x0000008d008d7308 */ /* 0x000fe20000000800 */
[C---:B---3--:R-:W-:Y:S09]  /*d6b0*/  HMMA.16816.F32.BF16 R96, R112.reuse, R124, R96 ;  /* 0x0000007c7060723c */ /* 0x048ff20000041860 */
[----:B------:R-:W3:Y:S01]  /*d6c0*/  MUFU.EX2 R138, R138 ;  /* 0x0000008a008a7308 */ /* 0x000ee20000000800 */
[--C-:B------:R-:W-:Y:S01]  /*d6d0*/  FFMA.FTZ R124, R16, UR4, -R142.reuse ;  /* 0x00000004107c7c23 */ /* 0x100fe2000801088e */
[----:B------:R-:W-:Y:S01]  /*d6e0*/  FMUL.FTZ R16, R116, R104 ;  /* 0x0000006874107220 */ /* 0x000fe20000410000 */
[----:B--2---:R-:W-:Y:S01]  /*d6f0*/  F2FP.BF16.F32.PACK_AB R104, R118, R137 ;  /* 0x000000897668723e */ /* 0x004fe200000010ff */
[----:B------:R-:W-:Y:S01]  /*d700*/  FFMA.FTZ R125, R17, UR4, -R142 ;  /* 0x00000004117d7c23 */ /* 0x000fe2000801088e */
[----:B------:R-:W-:Y:S01]  /*d710*/  FMUL.FTZ R17, R116, R105 ;  /* 0x0000006974117220 */ /* 0x000fe20000410000 */
[C---:B------:R-:W-:Y:S04]  /*d720*/  HMMA.16816.F32.BF16 R100, R112.reuse, R126, R100 ;  /* 0x0000007e7064723c */ /* 0x040fe80000041864 */
[----:B------:R-:W-:Y:S01]  /*d730*/  MUFU.EX2 R124, R124 ;  /* 0x0000007c007c7308 */ /* 0x000fe20000000800 */
[--C-:B------:R-:W-:Y:S01]  /*d740*/  FFMA.FTZ R127, R18, UR4, -R132.reuse ;  /* 0x00000004127f7c23 */ /* 0x100fe20008010884 */
[--C-:B------:R-:W-:Y:S01]  /*d750*/  FFMA.FTZ R126, R19, UR4, -R132.reuse ;  /* 0x00000004137e7c23 */ /* 0x100fe20008010884 */
[----:B----4-:R-:W-:Y:S01]  /*d760*/  F2FP.BF16.F32.PACK_AB R105, R119, R136 ;  /* 0x000000887769723e */ /* 0x010fe200000010ff */
[----:B------:R-:W-:Y:S01]  /*d770*/  FFMA.FTZ R116, R39, UR4, -R132 ;  /* 0x0000000427747c23 */ /* 0x000fe20008010884 */
[C---:B------:R-:W-:Y:S01]  /*d780*/  FMUL.FTZ R18, R3.reuse, R106 ;  /* 0x0000006a03127220 */ /* 0x040fe20000410000 */
[C---:B-----5:R-:W-:Y:S04]  /*d790*/  HMMA.16816.F32.BF16 R12, R112.reuse, R128, R12 ;  /* 0x00000080700c723c */ /* 0x060fe8000004180c */
[----:B------:R-:W2:Y:S01]  /*d7a0*/  MUFU.EX2 R125, R125 ;  /* 0x0000007d007d7308 */ /* 0x000ea20000000800 */
[----:B------:R-:W-:Y:S01]  /*d7b0*/  FMUL.FTZ R19, R3, R107 ;  /* 0x0000006b03137220 */ /* 0x000fe20000410000 */
[----:B------:R-:W-:Y:S01]  /*d7c0*/  FFMA.FTZ R128, R21, UR4, -R142 ;  /* 0x0000000415807c23 */ /* 0x000fe2000801088e */
[----:B------:R-:W-:Y:S01]  /*d7d0*/  FFMA.FTZ R129, R23, UR4, -R132 ;  /* 0x0000000417817c23 */ /* 0x000fe20008010884 */
[----:B---3--:R-:W-:Y:S01]  /*d7e0*/  F2FP.BF16.F32.PACK_AB R23, R138, R141 ;  /* 0x0000008d8a17723e */ /* 0x008fe200000010ff */
[----:B------:R-:W-:Y:S03]  /*d7f0*/  FADD.FTZ R136, R136, R7 ;  /* 0x0000000788887221 */ /* 0x000fe60000010000 */
[----:B------:R-:W-:Y:S02]  /*d800*/  HMMA.16816.F32.BF16 R16, R112, R130, R16 ;  /* 0x000000827010723c */ /* 0x000fe40000041810 */
[----:B------:R-:W-:Y:S01]  /*d810*/  MUFU.EX2 R127, R127 ;  /* 0x0000007f007f7308 */ /* 0x000fe20000000800 */
[----:B------:R-:W3:Y:S01]  /*d820*/  LDSM.16.MT88.4 R112, [R170+0xb400] ;  /* 0x00b40000aa70783b */ /* 0x000ee20000004200 */
[--C-:B------:R-:W-:Y:S01]  /*d830*/  FFMA.FTZ R130, R24, UR4, -R142.reuse ;  /* 0x0000000418827c23 */ /* 0x100fe2000801088e */
[----:B------:R-:W-:Y:S01]  /*d840*/  FFMA.FTZ R131, R20, UR4, -R142 ;  /* 0x0000000414837c23 */ /* 0x000fe2000801088e */
[----:B------:R-:W-:Y:S06]  /*d850*/  FADD.FTZ R136, R119, R136 ;  /* 0x0000008877887221 */ /* 0x000fec0000010000 */
[----:B------:R-:W4:Y:S01]  /*d860*/  MUFU.EX2 R126, R126 ;  /* 0x0000007e007e7308 */ /* 0x000f220000000800 */
[----:B--2---:R-:W-:Y:S01]  /*d870*/  F2FP.BF16.F32.PACK_AB R106, R125, R124 ;  /* 0x0000007c7d6a723e */ /* 0x004fe200000010ff */
[----:B------:R-:W-:Y:S08]  /*d880*/  LDSM.16.MT88.4 R24, [R170+0xb800] ;  /* 0x00b80000aa18783b */ /* 0x000ff00000004200 */
[----:B------:R-:W-:Y:S10]  /*d890*/  MUFU.EX2 R3, R43 ;  /* 0x0000002b00037308 */ /* 0x000ff40000000800 */
[----:B------:R-:W-:Y:S01]  /*d8a0*/  MUFU.EX2 R131, R131 ;  /* 0x0000008300837308 */ /* 0x000fe20000000800 */
[C---:B----4-:R-:W-:Y:S01]  /*d8b0*/  F2FP.BF16.F32.PACK_AB R107, R126.reuse, R127 ;  /* 0x0000007f7e6b723e */ /* 0x050fe200000010ff */
[----:B------:R-:W-:Y:S04]  /*d8c0*/  FADD.FTZ R127, R127, R136 ;  /* 0x000000887f7f7221 */ /* 0x000fe80000010000 */
[----:B------:R-:W-:Y:S02]  /*d8d0*/  FADD.FTZ R127, R126, R127 ;  /* 0x0000007f7e7f7221 */ /* 0x000fe40000010000 */
[C---:B------:R-:W-:Y:S02]  /*d8e0*/  HMMA.16816.F32.BF16 R8, R104.reuse, R108, R8 ;  /* 0x0000006c6808723c */ /* 0x040fe40000041808 */
[----:B------:R-:W2:Y:S06]  /*d8f0*/  MUFU.EX2 R128, R128 ;  /* 0x0000008000807308 */ /* 0x000eac0000000800 */
[C---:B------:R-:W-:Y:S01]  /*d900*/  HMMA.16816.F32.BF16 R68, R104.reuse, R110, R68 ;  /* 0x0000006e6844723c */ /* 0x040fe20000041844 */
[----:B------:R-:W4:Y:S03]  /*d910*/  LDSM.16.MT88.4 R108, [R168+0xb400] ;  /* 0x00b40000a86c783b */ /* 0x000f260000004200 */
[----:B------:R-:W5:Y:S04]  /*d920*/  MUFU.EX2 R129, R129 ;  /* 0x0000008100817308 */ /* 0x000f680000000800 */
[C---:B-1----:R-:W-:Y:S06]  /*d930*/  HMMA.16816.F32.BF16 R72, R104.reuse, R120, R72 ;  /* 0x000000786848723c */ /* 0x042fec0000041848 */
[----:B------:R-:W1:Y:S01]  /*d940*/  MUFU.EX2 R130, R130 ;  /* 0x0000008200827308 */ /* 0x000e620000000800 */
[----:B--2---:R-:W-:Y:S01]  /*d950*/  F2FP.BF16.F32.PACK_AB R20, R128, R131 ;  /* 0x000000838014723e */ /* 0x004fe200000010ff */
[C---:B------:R-:W-:Y:S01]  /*d960*/  HMMA.16816.F32.BF16 R76, R104.reuse, R122, R76 ;  /* 0x0000007a684c723c */ /* 0x040fe2000004184c */
[----:B------:R-:W2:Y:S07]  /*d970*/  LDSM.16.MT88.4 R120, [R170+0xd400] ;  /* 0x00d40000aa78783b */ /* 0x000eae0000004200 */
[----:B------:R-:W-:Y:S01]  /*d980*/  MUFU.EX2 R145, R145 ;  /* 0x0000009100917308 */ /* 0x000fe20000000800 */
[----:B-----5:R-:W-:Y:S01]  /*d990*/  F2FP.BF16.F32.PACK_AB R21, R129, R140 ;  /* 0x0000008c8115723e */ /* 0x020fe200000010ff */
[----:B------:R-:W-:Y:S01]  /*d9a0*/  FADD.FTZ R140, R140, R127 ;  /* 0x0000007f8c8c7221 */ /* 0x000fe20000010000 */
[C---:B---3--:R-:W-:Y:S07]  /*d9b0*/  HMMA.16816.F32.BF16 R80, R104.reuse, R112, R80 ;  /* 0x000000706850723c */ /* 0x048fee0000041850 */
[----:B------:R-:W-:Y:S01]  /*d9c0*/  MUFU.EX2 R146, R146 ;  /* 0x0000009200927308 */ /* 0x000fe20000000800 */
[----:B-1----:R-:W-:Y:S01]  /*d9d0*/  F2FP.BF16.F32.PACK_AB R22, R139, R130 ;  /* 0x000000828b16723e */ /* 0x002fe200000010ff */
[----:B------:R-:W-:Y:S01]  /*d9e0*/  FADD.FTZ R140, R129, R140 ;  /* 0x0000008c818c7221 */ /* 0x000fe20000010000 */
[C---:B------:R-:W-:Y:S01]  /*d9f0*/  HMMA.16816.F32.BF16 R84, R104.reuse, R114, R84 ;  /* 0x000000726854723c */ /* 0x040fe20000041854 */
[----:B------:R-:W1:Y:S06]  /*da00*/  LDSM.16.MT88.4 R112, [R168+0xd400] ;  /* 0x00d40000a870783b */ /* 0x000e6c0000004200 */
[----:B------:R-:W-:Y:S01]  /*da10*/  MUFU.EX2 R149, R149 ;  /* 0x0000009500957308 */ /* 0x000fe20000000800 */
[----:B------:R-:W-:Y:S04]  /*da20*/  FADD.FTZ R141, R141, R140 ;  /* 0x0000008c8d8d7221 */ /* 0x000fe80000010000 */
[----:B------:R-:W-:Y:S01]  /*da30*/  FADD.FTZ R138, R138, R141 ;  /* 0x0000008d8a8a7221 */ /* 0x000fe20000010000 */
[C---:B----4-:R-:W-:Y:S04]  /*da40*/  HMMA.16816.F32.BF16 R88, R104.reuse, R108, R88 ;  /* 0x0000006c6858723c */ /* 0x050fe80000041858 */
[----:B------:R-:W-:Y:S04]  /*da50*/  MUFU.EX2 R116, R116 ;  /* 0x0000007400747308 */ /* 0x000fe80000000800 */
[C---:B------:R-:W-:Y:S01]  /*da60*/  HMMA.16816.F32.BF16 R92, R104.reuse, R110, R92 ;  /* 0x0000006e685c723c */ /* 0x040fe2000004185c */
[----:B------:R-:W3:Y:S05]  /*da70*/  LDSM.16.MT88.4 R108, [R170+0x9800] ;  /* 0x00980000aa6c783b */ /* 0x000eea0000004200 */
[----:B------:R-:W-:Y:S02]  /*da80*/  MUFU.EX2 R148, R148 ;  /* 0x0000009400947308 */ /* 0x000fe40000000800 */
[C---:B--2---:R-:W-:Y:S08]  /*da90*/  HMMA.16816.F32.BF16 R96, R104.reuse, R120, R96 ;  /* 0x000000786860723c */ /* 0x044ff00000041860 */
[----:B------:R-:W-:Y:S01]  /*daa0*/  MUFU.EX2 R151, R151 ;  /* 0x0000009700977308 */ /* 0x000fe20000000800 */
[C---:B------:R-:W-:Y:S01]  /*dab0*/  HMMA.16816.F32.BF16 R100, R104.reuse, R122, R100 ;  /* 0x0000007a6864723c */ /* 0x040fe20000041864 */
[----:B------:R-:W2:Y:S08]  /*dac0*/  LDSM.16.MT88.4 R120, [R168+0x9800] ;  /* 0x00980000a878783b */ /* 0x000eb00000004200 */
[----:B------:R-:W-:Y:S01]  /*dad0*/  MUFU.EX2 R150, R150 ;  /* 0x0000009600967308 */ /* 0x000fe20000000800 */
[C---:B-1----:R-:W-:Y:S09]  /*dae0*/  HMMA.16816.F32.BF16 R12, R104.reuse, R112, R12 ;  /* 0x00000070680c723c */ /* 0x042ff2000004180c */
[----:B------:R-:W-:Y:S01]  /*daf0*/  MUFU.EX2 R153, R153 ;  /* 0x0000009900997308 */ /* 0x000fe20000000800 */
[--C-:B------:R-:W-:Y:S01]  /*db00*/  FFMA.FTZ R113, R59, UR4, -R132.reuse ;  /* 0x000000043b717c23 */ /* 0x100fe20008010884 */
[----:B------:R-:W-:Y:S01]  /*db10*/  FADD.FTZ R112, R143, R147 ;  /* 0x000000938f707221 */ /* 0x000fe20000010000 */
[----:B------:R-:W-:Y:S01]  /*db20*/  HMMA.16816.F32.BF16 R16, R104, R114, R16 ;  /* 0x000000726810723c */ /* 0x000fe20000041810 */
[----:B------:R-:W1:Y:S06]  /*db30*/  LDSM.16.MT88.4 R104, [R168+0xb800] ;  /* 0x00b80000a868783b */ /* 0x000e6c0000004200 */
[----:B------:R-:W-:Y:S01]  /*db40*/  MUFU.EX2 R59, R45 ;  /* 0x0000002d003b7308 */ /* 0x000fe20000000800 */
[----:B------:R-:W-:Y:S01]  /*db50*/  FFMA.FTZ R114, R58, UR4, -R132 ;  /* 0x000000043a727c23 */ /* 0x000fe20008010884 */
[----:B------:R-:W-:Y:S04]  /*db60*/  FADD.FTZ R135, R135, R112 ;  /* 0x0000007087877221 */ /* 0x000fe80000010000 */
[----:B------:R-:W-:Y:S01]  /*db70*/  FADD.FTZ R6, R6, R135 ;  /* 0x0000008706067221 */ /* 0x000fe20000010000 */
[C---:B---3--:R-:W-:Y:S03]  /*db80*/  HMMA.16816.F32.BF16 R8, R20.reuse, R108, R8 ;  /* 0x0000006c1408723c */ /* 0x048fe60000041808 */
[----:B------:R-:W-:Y:S02]  /*db90*/  MUFU.EX2 R58, R46 ;  /* 0x0000002e003a7308 */ /* 0x000fe40000000800 */
[----:B------:R-:W-:Y:S03]  /*dba0*/  FADD.FTZ R137, R137, R6 ;  /* 0x0000000689897221 */ /* 0x000fe60000010000 */
[C---:B------:R-:W-:Y:S01]  /*dbb0*/  HMMA.16816.F32.BF16 R68, R20.reuse, R110, R68 ;  /* 0x0000006e1444723c */ /* 0x040fe20000041844 */
[----:B------:R-:W3:Y:S04]  /*dbc0*/  LDSM.16.MT88.4 R108, [R170+0xd800] ;  /* 0x00d80000aa6c783b */ /* 0x000ee80000004200 */
[----:B------:R-:W-:Y:S01]  /*dbd0*/  MUFU.EX2 R49, R49 ;  /* 0x0000003100317308 */ /* 0x000fe20000000800 */
[----:B------:R-:W-:Y:S04]  /*dbe0*/  FADD.FTZ R137, R118, R137 ;  /* 0x0000008976897221 */ /* 0x000fe80000010000 */
[----:B------:R-:W-:Y:S01]  /*dbf0*/  FADD.FTZ R124, R124, R137 ;  /* 0x000000897c7c7221 */ /* 0x000fe20000010000 */
[C---:B--2---:R-:W-:Y:S04]  /*dc00*/  HMMA.16816.F32.BF16 R72, R20.reuse, R120, R72 ;  /* 0x000000781448723c */ /* 0x044fe80000041848 */
[----:B------:R-:W-:Y:S01]  /*dc10*/  MUFU.EX2 R50, R50 ;  /* 0x0000003200327308 */ /* 0x000fe20000000800 */
[----:B------:R-:W-:Y:S01]  /*dc20*/  FFMA.FTZ R121, R28, UR4, -R142 ;  /* 0x000000041c797c23 */ /* 0x000fe2000801088e */
[----:B------:R-:W-:Y:S01]  /*dc30*/  FFMA.FTZ R120, R31, UR4, -R132 ;  /* 0x000000041f787c23 */ /* 0x000fe20008010884 */
[----:B------:R-:W-:Y:S01]  /*dc40*/  FADD.FTZ R124, R125, R124 ;  /* 0x0000007c7d7c7221 */ /* 0x000fe20000010000 */
[C---:B------:R-:W-:Y:S06]  /*dc50*/  HMMA.16816.F32.BF16 R76, R20.reuse, R122, R76 ;  /* 0x0000007a144c723c */ /* 0x040fec000004184c */
[----:B------:R-:W-:Y:S01]  /*dc60*/  MUFU.EX2 R121, R121 ;  /* 0x0000007900797308 */ /* 0x000fe20000000800 */
[----:B------:R-:W-:Y:S01]  /*dc70*/  FFMA.FTZ R122, R29, UR4, -R142 ;  /* 0x000000041d7a7c23 */ /* 0x000fe2000801088e */
[----:B------:R-:W-:Y:S01]  /*dc80*/  FFMA.FTZ R123, R30, UR4, -R132 ;  /* 0x000000041e7b7c23 */ /* 0x000fe20008010884 */
[----:B------:R-:W-:Y:S01]  /*dc90*/  FADD.FTZ R131, R131, R124 ;  /* 0x0000007c83837221 */ /* 0x000fe20000010000 */
[----:B------:R-:W-:Y:S01]  /*dca0*/  LDSM.16.MT88.4 R28, [R170+0x9c00] ;  /* 0x009c0000aa1c783b */ /* 0x000fe20000004200 */
[C---:B------:R-:W-:Y:S05]  /*dcb0*/  HMMA.16816.F32.BF16 R80, R20.reuse, R24, R80 ;  /* 0x000000181450723c */ /* 0x040fea0000041850 */
[----:B------:R-:W2:Y:S01]  /*dcc0*/  MUFU.EX2 R122, R122 ;  /* 0x0000007a007a7308 */ /* 0x000ea20000000800 */
[----:B------:R-:W-:Y:S02]  /*dcd0*/  FADD.FTZ R131, R128, R131 ;  /* 0x0000008380837221 */ /* 0x000fe40000010000 */
[C---:B------:R-:W-:Y:S01]  /*dce0*/  HMMA.16816.F32.BF16 R84, R20.reuse, R26, R84 ;  /* 0x0000001a1454723c */ /* 0x040fe20000041854 */
[----:B------:R-:W4:Y:S06]  /*dcf0*/  LDSM.16.MT88.4 R24, [R168+0xd800] ;  /* 0x00d80000a818783b */ /* 0x000f2c0000004200 */
[----:B------:R-:W-:Y:S01]  /*dd00*/  MUFU.EX2 R123, R123 ;  /* 0x0000007b007b7308 */ /* 0x000fe20000000800 */
[C---:B-1----:R-:W-:Y:S09]  /*dd10*/  HMMA.16816.F32.BF16 R88, R20.reuse, R104, R88 ;  /* 0x000000681458723c */ /* 0x042ff20000041858 */
[----:B------:R-:W1:Y:S01]  /*dd20*/  MUFU.EX2 R120, R120 ;  /* 0x0000007800787308 */ /* 0x000e620000000800 */
[----:B------:R-:W-:Y:S01]  /*dd30*/  FFMA.FTZ R105, R52, UR4, -R142 ;  /* 0x0000000434697c23 */ /* 0x000fe2000801088e */
[----:B------:R-:W-:Y:S01]  /*dd40*/  FFMA.FTZ R52, R47, UR4, -R132 ;  /* 0x000000042f347c23 */ /* 0x000fe20008010884 */
[----:B------:R-:W-:Y:S01]  /*dd50*/  FFMA.FTZ R104, R53, UR4, -R142 ;  /* 0x0000000435687c23 */ /* 0x000fe2000801088e */
[C---:B------:R-:W-:Y:S06]  /*dd60*/  HMMA.16816.F32.BF16 R92, R20.reuse, R106, R92 ;  /* 0x0000006a145c723c */ /* 0x040fec000004185c */
[----:B------:R5:W-:Y:S01]  /*dd70*/  MUFU.EX2 R53, R41 ;  /* 0x0000002900357308 */ /* 0x000be20000000800 */
[--C-:B------:R-:W-:Y:S01]  /*dd80*/  FFMA.FTZ R107, R62, UR4, -R132.reuse ;  /* 0x000000043e6b7c23 */ /* 0x100fe20008010884 */
[----:B------:R-:W-:Y:S01]  /*dd90*/  FFMA.FTZ R106, R63, UR4, -R132 ;  /* 0x000000043f6a7c23 */ /* 0x000fe20008010884 */
[C---:B---3--:R-:W-:Y:S07]  /*dda0*/  HMMA.16816.F32.BF16 R96, R20.reuse, R108, R96 ;  /* 0x0000006c1460723c */ /* 0x048fee0000041860 */
[----:B------:R-:W-:Y:S01]  /*ddb0*/  MUFU.EX2 R62, R44 ;  /* 0x0000002c003e7308 */ /* 0x000fe20000000800 */
[----:B------:R-:W-:Y:S01]  /*ddc0*/  FFMA.FTZ R108, R33, UR4, -R142 ;  /* 0x00000004216c7c23 */ /* 0x000fe2000801088e */
[--C-:B------:R-:W-:Y:S01]  /*ddd0*/  FFMA.FTZ R109, R34, UR4, -R132.reuse ;  /* 0x00000004226d7c23 */ /* 0x100fe20008010884 */
[C---:B------:R-:W-:Y:S07]  /*dde0*/  HMMA.16816.F32.BF16 R100, R20.reuse, R110, R100 ;  /* 0x0000006e1464723c */ /* 0x040fee0000041864 */
[----:B------:R-:W3:Y:S01]  /*ddf0*/  MUFU.EX2 R108, R108 ;  /* 0x0000006c006c7308 */ /* 0x000ee20000000800 */
[----:B------:R-:W-:Y:S01]  /*de00*/  FFMA.FTZ R110, R35, UR4, -R132 ;  /* 0x00000004236e7c23 */ /* 0x000fe20008010884 */
[----:B-----5:R-:W-:Y:S01]  /*de10*/  LDSM.16.MT88.4 R40, [R170+0xe400] ;  /* 0x00e40000aa28783b */ /* 0x020fe20000004200 */
[--C-:B------:R-:W-:Y:S01]  /*de20*/  FFMA.FTZ R111, R36, UR4, -R142.reuse ;  /* 0x00000004246f7c23 */ /* 0x100fe2000801088e */
[----:B------:R-:W-:Y:S01]  /*de30*/  FFMA.FTZ R142, R65, UR4, -R142 ;  /* 0x00000004418e7c23 */ /* 0x000fe2000801088e */
[--C-:B------:R-:W-:Y:S01]  /*de40*/  FFMA.FTZ R65, R66, UR4, -R132.reuse ;  /* 0x0000000442417c23 */ /* 0x100fe20008010884 */
[----:B------:R-:W-:Y:S01]  /*de50*/  FFMA.FTZ R132, R67, UR4, -R132 ;  /* 0x0000000443847c23 */ /* 0x000fe20008010884 */
[C---:B----4-:R-:W-:Y:S03]  /*de60*/  HMMA.16816.F32.BF16 R12, R20.reuse, R24, R12 ;  /* 0x00000018140c723c */ /* 0x050fe6000004180c */
[----:B------:R-:W-:Y:S01]  /*de70*/  MUFU.EX2 R109, R109 ;  /* 0x0000006d006d7308 */ /* 0x000fe20000000800 */
[----:B------:R-:W4:Y:S04]  /*de80*/  LDSM.16.MT88.4 R32, [R168+0x9c00] ;  /* 0x009c0000a820783b */ /* 0x000f280000004200 */
[----:B------:R-:W-:Y:S05]  /*de90*/  HMMA.16816.F32.BF16 R16, R20, R26, R16 ;  /* 0x0000001a1410723c */ /* 0x000fea0000041810 */
[----:B------:R-:W5:Y:S01]  /*dea0*/  MUFU.EX2 R110, R110 ;  /* 0x0000006e006e7308 */ /* 0x000f620000000800 */
[----:B------:R-:W4:Y:S01]  /*deb0*/  LDSM.16.MT88.4 R24, [R170+0xbc00] ;  /* 0x00bc0000aa18783b */ /* 0x000f220000004200 */
[----:B--2---:R-:W-:Y:S02]  /*dec0*/  F2FP.BF16.F32.PACK_AB R20, R122, R121 ;  /* 0x000000797a14723e */ /* 0x004fe400000010ff */
[----:B-1----:R-:W-:Y:S01]  /*ded0*/  F2FP.BF16.F32.PACK_AB R21, R120, R123 ;  /* 0x0000007b7815723e */ /* 0x002fe200000010ff */
[----:B------:R-:W-:Y:S01]  /*dee0*/  FADD.FTZ R123, R123, R138 ;  /* 0x0000008a7b7b7221 */ /* 0x000fe20000010000 */
[----:B---3--:R-:W-:Y:S04]  /*def0*/  F2FP.BF16.F32.PACK_AB R22, R108, R145 ;  /* 0x000000916c16723e */ /* 0x008fe800000010ff */
[----:B------:R-:W-:Y:S01]  /*df00*/  MUFU.EX2 R63, R114 ;  /* 0x00000072003f7308 */ /* 0x000fe20000000800 */
[----:B------:R-:W-:Y:S01]  /*df10*/  LDSM.16.MT88.4 R36, [R168+0xc000] ;  /* 0x00c00000a824783b */ /* 0x000fe20000004200 */
[----:B------:R-:W-:Y:S08]  /*df20*/  FADD.FTZ R120, R120, R123 ;  /* 0x0000007b78787221 */ /* 0x000ff00000010000 */
[----:B------:R-:W-:Y:S01]  /*df30*/  MUFU.EX2 R66, R113 ;  /* 0x0000007100427308 */ /* 0x000fe20000000800 */
[C---:B-----5:R-:W-:Y:S01]  /*df40*/  F2FP.BF16.F32.PACK_AB R23, R110.reuse, R109 ;  /* 0x0000006d6e17723e */ /* 0x060fe200000010ff */
[----:B------:R-:W-:Y:S01]  /*df50*/  LDSM.16.MT88.4 R44, [R170+0xe800] ;  /* 0x00e80000aa2c783b */ /* 0x000fe20000004200 */
[----:B------:R-:W-:Y:S04]  /*df60*/  FADD.FTZ R109, R109, R120 ;  /* 0x000000786d6d7221 */ /* 0x000fe80000010000 */
[----:B------:R-:W-:Y:S01]  /*df70*/  FADD.FTZ R110, R110, R109 ;  /* 0x0000006d6e6e7221 */ /* 0x000fe20000010000 */
[C---:B------:R-:W-:Y:S02]  /*df80*/  HMMA.16816.F32.BF16 R8, R20.reuse, R28, R8 ;  /* 0x0000001c1408723c */ /* 0x040fe40000041808 */
[----:B------:R-:W-:Y:S06]  /*df90*/  MUFU.EX2 R111, R111 ;  /* 0x0000006f006f7308 */ /* 0x000fec0000000800 */
[C---:B------:R-:W-:Y:S01]  /*dfa0*/  HMMA.16816.F32.BF16 R68, R20.reuse, R30, R68 ;  /* 0x0000001e1444723c */ /* 0x040fe20000041844 */
[----:B------:R-:W1:Y:S03]  /*dfb0*/  LDSM.16.MT88.4 R28, [R168+0xbc00] ;  /* 0x00bc0000a81c783b */ /* 0x000e660000004200 */
[----:B------:R-:W-:Y:S04]  /*dfc0*/  MUFU.EX2 R52, R52 ;  /* 0x0000003400347308 */ /* 0x000fe80000000800 */
[C---:B----4-:R-:W-:Y:S06]  /*dfd0*/  HMMA.16816.F32.BF16 R72, R20.reuse, R32, R72 ;  /* 0x000000201448723c */ /* 0x050fec0000041848 */
[----:B------:R-:W-:Y:S02]  /*dfe0*/  MUFU.EX2 R51, R51 ;  /* 0x0000003300337308 */ /* 0x000fe40000000800 */
[C---:B------:R-:W-:Y:S01]  /*dff0*/  HMMA.16816.F32.BF16 R76, R20.reuse, R34, R76 ;  /* 0x00000022144c723c */ /* 0x040fe2000004184c */
[----:B------:R-:W2:Y:S07]  /*e000*/  LDSM.16.MT88.4 R32, [R170+0xdc00] ;  /* 0x00dc0000aa20783b */ /* 0x000eae0000004200 */
[----:B------:R-:W-:Y:S01]  /*e010*/  MUFU.EX2 R54, R105 ;  /* 0x0000006900367308 */ /* 0x000fe20000000800 */
[C---:B------:R-:W-:Y:S09]  /*e020*/  HMMA.16816.F32.BF16 R80, R20.reuse, R24, R80 ;  /* 0x000000181450723c */ /* 0x040ff20000041850 */
[----:B------:R-:W-:Y:S01]  /*e030*/  MUFU.EX2 R55, R104 ;  /* 0x0000006800377308 */ /* 0x000fe20000000800 */
[C---:B------:R-:W-:Y:S01]  /*e040*/  HMMA.16816.F32.BF16 R84, R20.reuse, R26, R84 ;  /* 0x0000001a1454723c */ /* 0x040fe20000041854 */
[----:B------:R-:W3:Y:S08]  /*e050*/  LDSM.16.MT88.4 R24, [R168+0xdc00] ;  /* 0x00dc0000a818783b */ /* 0x000ef00000004200 */
[----:B------:R-:W-:Y:S01]  /*e060*/  MUFU.EX2 R60, R60 ;  /* 0x0000003c003c7308 */ /* 0x000fe20000000800 */
[C---:B-1----:R-:W-:Y:S09]  /*e070*/  HMMA.16816.F32.BF16 R88, R20.reuse, R28, R88 ;  /* 0x0000001c1458723c */ /* 0x042ff20000041858 */
[----:B------:R-:W1:Y:S01]  /*e080*/  MUFU.EX2 R61, R61 ;  /* 0x0000003d003d7308 */ /* 0x000e620000000800 */
[C---:B------:R-:W-:Y:S01]  /*e090*/  HMMA.16816.F32.BF16 R92, R20.reuse, R30, R92 ;  /* 0x0000001e145c723c */ /* 0x040fe2000004185c */
[----:B------:R-:W4:Y:S08]  /*e0a0*/  LDSM.16.MT88.4 R28, [R170+0xa000] ;  /* 0x00a00000aa1c783b */ /* 0x000f300000004200 */
[----:B------:R-:W-:Y:S01]  /*e0b0*/  MUFU.EX2 R6, R107 ;  /* 0x0000006b00067308 */ /* 0x000fe20000000800 */
[C---:B--2---:R-:W-:Y:S09]  /*e0c0*/  HMMA.16816.F32.BF16 R96, R20.reuse, R32, R96 ;  /* 0x000000201460723c */ /* 0x044ff20000041860 */
[----:B------:R-:W2:Y:S01]  /*e0d0*/  MUFU.EX2 R7, R106 ;  /* 0x0000006a00077308 */ /* 0x000ea20000000800 */
[----:B-1----:R-:W-:Y:S01]  /*e0e0*/  F2FP.BF16.F32.PACK_AB R104, R61, R60 ;  /* 0x0000003c3d68723e */ /* 0x002fe200000010ff */
[C---:B------:R-:W-:Y:S01]  /*e0f0*/  HMMA.16816.F32.BF16 R100, R20.reuse, R34, R100 ;  /* 0x000000221464723c */ /* 0x040fe20000041864 */
[----:B------:R-:W1:Y:S07]  /*e100*/  LDSM.16.MT88.4 R32, [R168+0xa000] ;  /* 0x00a00000a820783b */ /* 0x000e6e0000004200 */
[----:B------:R-:W-:Y:S01]  /*e110*/  MUFU.EX2 R64, R64 ;  /* 0x0000004000407308 */ /* 0x000fe20000000800 */
[C---:B---3--:R-:W-:Y:S09]  /*e120*/  HMMA.16816.F32.BF16 R12, R20.reuse, R24, R12 ;  /* 0x00000018140c723c */ /* 0x048ff2000004180c */
[----:B------:R-:W3:Y:S01]  /*e130*/  MUFU.EX2 R195, R142 ;  /* 0x0000008e00c37308 */ /* 0x000ee20000000800 */
[----:B--2---:R-:W-:Y:S01]  /*e140*/  F2FP.BF16.F32.PACK_AB R105, R7, R6 ;  /* 0x000000060769723e */ /* 0x004fe200000010ff */
[----:B------:R-:W-:Y:S01]  /*e150*/  HMMA.16816.F32.BF16 R16, R20, R26, R16 ;  /* 0x0000001a1410723c */ /* 0x000fe20000041810 */
[----:B------:R-:W2:Y:S07]  /*e160*/  LDSM.16.MT88.4 R24, [R170+0xc000] ;  /* 0x00c00000aa18783b */ /* 0x000eae0000004200 */
[----:B------:R-:W-:Y:S01]  /*e170*/  MUFU.EX2 R65, R65 ;  /* 0x0000004100417308 */ /* 0x000fe20000000800 */
[----:B------:R-:W-:Y:S02]  /*e180*/  F2FP.BF16.F32.PACK_AB R20, R146, R111 ;  /* 0x0000006f9214723e */ /* 0x000fe400000010ff */
[C---:B------:R-:W-:Y:S01]  /*e190*/  F2FP.BF16.F32.PACK_AB R21, R116.reuse, R149 ;  /* 0x000000957415723e */ /* 0x040fe200000010ff */
[----:B------:R-:W-:Y:S01]  /*e1a0*/  FADD.FTZ R149, R149, R110 ;  /* 0x0000006e95957221 */ /* 0x000fe20000010000 */
[----:B------:R-:W-:Y:S02]  /*e1b0*/  F2FP.BF16.F32.PACK_AB R22, R151, R148 ;  /* 0x000000949716723e */ /* 0x000fe400000010ff */
[----:B------:R-:W-:Y:S03]  /*e1c0*/  F2FP.BF16.F32.PACK_AB R23, R153, R150 ;  /* 0x000000969917723e */ /* 0x000fe600000010ff */
[----:B------:R-:W5:Y:S01]  /*e1d0*/  MUFU.EX2 R132, R132 ;  /* 0x0000008400847308 */ /* 0x000f620000000800 */
[----:B---3--:R-:W-:Y:S01]  /*e1e0*/  F2FP.BF16.F32.PACK_AB R106, R195, R64 ;  /* 0x00000040c36a723e */ /* 0x008fe200000010ff */
[----:B------:R-:W-:Y:S02]  /*e1f0*/  FADD.FTZ R149, R116, R149 ;  /* 0x0000009574957221 */ /* 0x000fe40000010000 */
[C---:B----4-:R-:W-:Y:S03]  /*e200*/  HMMA.16816.F32.BF16 R8, R20.reuse, R28, R8 ;  /* 0x0000001c1408723c */ /* 0x050fe60000041808 */
[----:B------:R-:W-:Y:S04]  /*e210*/  FADD.FTZ R150, R150, R149 ;  /* 0x0000009596967221 */ /* 0x000fe80000010000 */
[----:B------:R-:W-:Y:S01]  /*e220*/  FADD.FTZ R150, R153, R150 ;  /* 0x0000009699967221 */ /* 0x000fe20000010000 */
[C---:B------:R-:W-:Y:S01]  /*e230*/  HMMA.16816.F32.BF16 R68, R20.reuse, R30, R68 ;  /* 0x0000001e1444723c */ /* 0x040fe20000041844 */
[----:B------:R-:W3:Y:S02]  /*e240*/  LDSM.16.MT88.4 R28, [R170+0xe000] ;  /* 0x00e00000aa1c783b */ /* 0x000ee40000004200 */
[----:B-----5:R-:W-:Y:S05]  /*e250*/  F2FP.BF16.F32.PACK_AB R107, R132, R65 ;  /* 0x00000041846b723e */ /* 0x020fea00000010ff */
[C---:B-1----:R-:W-:Y:S08]  /*e260*/  HMMA.16816.F32.BF16 R72, R20.reuse, R32, R72 ;  /* 0x000000201448723c */ /* 0x042ff00000041848 */
[C---:B------:R-:W-:Y:S01]  /*e270*/  HMMA.16816.F32.BF16 R76, R20.reuse, R34, R76 ;  /* 0x00000022144c723c */ /* 0x040fe2000004184c */
[----:B------:R-:W1:Y:S07]  /*e280*/  LDSM.16.MT88.4 R32, [R168+0xe000] ;  /* 0x00e00000a820783b */ /* 0x000e6e0000004200 */
[C---:B--2---:R-:W-:Y:S08]  /*e290*/  HMMA.16816.F32.BF16 R80, R20.reuse, R24, R80 ;  /* 0x000000181450723c */ /* 0x044ff00000041850 */
        /* <DEDUP_REMOVED lines=22> */
[C---:B---3--:R-:W-:Y:S08]  /*e400*/  HMMA.16816.F32.BF16 R72, R20.reuse, R28, R72 ;  /* 0x0000001c1448723c */ /* 0x048ff00000041848 */
[C---:B------:R-:W-:Y:S01]  /*e410*/  HMMA.16816.F32.BF16 R76, R20.reuse, R30, R76 ;  /* 0x0000001e144c723c */ /* 0x040fe2000004184c */
[----:B------:R-:W3:Y:S07]  /*e420*/  LDSM.16.MT88.4 R28, [R170+0xa800] ;  /* 0x00a80000aa1c783b */ /* 0x000eee0000004200 */
[C---:B------:R-:W-:Y:S08]  /*e430*/  HMMA.16816.F32.BF16 R80, R20.reuse, R36, R80 ;  /* 0x000000241450723c */ /* 0x040ff00000041850 */
[C---:B------:R-:W-:Y:S01]  /*e440*/  HMMA.16816.F32.BF16 R84, R20.reuse, R38, R84 ;  /* 0x000000261454723c */ /* 0x040fe20000041854 */
[----:B------:R-:W-:Y:S07]  /*e450*/  LDSM.16.MT88.4 R36, [R170+0xc800] ;  /* 0x00c80000aa24783b */ /* 0x000fee0000004200 */
[C---:B-1----:R-:W-:Y:S08]  /*e460*/  HMMA.16816.F32.BF16 R88, R20.reuse, R32, R88 ;  /* 0x000000201458723c */ /* 0x042ff00000041858 */
[C---:B------:R-:W-:Y:S01]  /*e470*/  HMMA.16816.F32.BF16 R92, R20.reuse, R34, R92 ;  /* 0x00000022145c723c */ /* 0x040fe2000004185c */
[----:B------:R-:W1:Y:S07]  /*e480*/  LDSM.16.MT88.4 R32, [R168+0xa800] ;  /* 0x00a80000a820783b */ /* 0x000e6e0000004200 */
[C---:B------:R-:W-:Y:S08]  /*e490*/  HMMA.16816.F32.BF16 R96, R20.reuse, R40, R96 ;  /* 0x000000281460723c */ /* 0x040ff00000041860 */
[C---:B------:R-:W-:Y:S01]  /*e4a0*/  HMMA.16816.F32.BF16 R100, R20.reuse, R42, R100 ;  /* 0x0000002a1464723c */ /* 0x040fe20000041864 */
[----:B------:R-:W4:Y:S07]  /*e4b0*/  LDSM.16.MT88.4 R40, [R168+0xc800] ;  /* 0x00c80000a828783b */ /* 0x000f2e0000004200 */
[C---:B--2---:R-:W-:Y:S08]  /*e4c0*/  HMMA.16816.F32.BF16 R12, R20.reuse, R24, R12 ;  /* 0x00000018140c723c */ /* 0x044ff0000004180c */
[----:B------:R-:W-:Y:S01]  /*e4d0*/  HMMA.16816.F32.BF16 R16, R20, R26, R16 ;  /* 0x0000001a1410723c */ /* 0x000fe20000041810 */
[----:B------:R-:W2:Y:S02]  /*e4e0*/  LDSM.16.MT88.4 R24, [R168+0xe800] ;  /* 0x00e80000a818783b */ /* 0x000ea40000004200 */
[----:B------:R-:W-:Y:S01]  /*e4f0*/  F2FP.BF16.F32.PACK_AB R21, R58, R57 ;  /* 0x000000393a15723e */ /* 0x000fe200000010ff */
[----:B------:R-:W-:Y:S01]  /*e500*/  FADD.FTZ R57, R57, R50 ;  /* 0x0000003239397221 */ /* 0x000fe20000010000 */
[----:B------:R-:W-:Y:S02]  /*e510*/  F2FP.BF16.F32.PACK_AB R22, R62, R59 ;  /* 0x0000003b3e16723e */ /* 0x000fe400000010ff */
[----:B------:R-:W-:Y:S01]  /*e520*/  F2FP.BF16.F32.PACK_AB R23, R66, R63 ;  /* 0x0000003f4217723e */ /* 0x000fe200000010ff */
[----:B------:R-:W-:Y:S01]  /*e530*/  FADD.FTZ R58, R58, R57 ;  /* 0x000000393a3a7221 */ /* 0x000fe20000010000 */
[----:B------:R-:W-:Y:S03]  /*e540*/  F2FP.BF16.F32.PACK_AB R20, R55, R54 ;  /* 0x000000363714723e */ /* 0x000fe600000010ff */
[----:B------:R-:W-:Y:S04]  /*e550*/  FADD.FTZ R63, R63, R58 ;  /* 0x0000003a3f3f7221 */ /* 0x000fe80000010000 */
[C---:B---3--:R-:W-:Y:S03]  /*e560*/  HMMA.16816.F32.BF16 R8, R20.reuse, R28, R8 ;  /* 0x0000001c1408723c */ /* 0x048fe60000041808 */
[----:B------:R-:W-:Y:S04]  /*e570*/  FADD.FTZ R63, R66, R63 ;  /* 0x0000003f423f7221 */ /* 0x000fe80000010000 */
[----:B------:R-:W-:Y:S01]  /*e580*/  FADD.FTZ R6, R6, R63 ;  /* 0x0000003f06067221 */ /* 0x000fe20000010000 */
[C---:B------:R-:W-:Y:S01]  /*e590*/  HMMA.16816.F32.BF16 R68, R20.reuse, R30, R68 ;  /* 0x0000001e1444723c */ /* 0x040fe20000041844 */
[----:B------:R-:W3:Y:S02]  /*e5a0*/  LDSM.16.MT88.4 R28, [R170+0xac00] ;  /* 0x00ac0000aa1c783b */ /* 0x000ee40000004200 */
[----:B------:R-:W-:Y:S04]  /*e5b0*/  FADD.FTZ R6, R7, R6 ;  /* 0x0000000607067221 */ /* 0x000fe80000010000 */
[----:B------:R-:W-:Y:S01]  /*e5c0*/  FADD.FTZ R65, R65, R6 ;  /* 0x0000000641417221 */ /* 0x000fe20000010000 */
[C---:B-1----:R-:W-:Y:S03]  /*e5d0*/  HMMA.16816.F32.BF16 R72, R20.reuse, R32, R72 ;  /* 0x000000201448723c */ /* 0x042fe60000041848 */
[----:B------:R-:W-:Y:S05]  /*e5e0*/  FADD.FTZ R194, R132, R65 ;  /* 0x0000004184c27221 */ /* 0x000fea0000010000 */
[C---:B------:R-:W-:Y:S01]  /*e5f0*/  HMMA.16816.F32.BF16 R76, R20.reuse, R34, R76 ;  /* 0x00000022144c723c */ /* 0x040fe2000004184c */
[----:B------:R-:W1:Y:S07]  /*e600*/  LDSM.16.MT88.4 R32, [R168+0xac00] ;  /* 0x00ac0000a820783b */ /* 0x000e6e0000004200 */
[C---:B------:R-:W-:Y:S08]  /*e610*/  HMMA.16816.F32.BF16 R80, R20.reuse, R36, R80 ;  /* 0x000000241450723c */ /* 0x040ff00000041850 */
[C---:B------:R-:W-:Y:S01]  /*e620*/  HMMA.16816.F32.BF16 R84, R20.reuse, R38, R84 ;  /* 0x000000261454723c */ /* 0x040fe20000041854 */
[----:B------:R-:W5:Y:S07]  /*e630*/  LDSM.16.MT88.4 R36, [R170+0xcc00] ;  /* 0x00cc0000aa24783b */ /* 0x000f6e0000004200 */
[C---:B----4-:R-:W-:Y:S08]  /*e640*/  HMMA.16816.F32.BF16 R88, R20.reuse, R40, R88 ;  /* 0x000000281458723c */ /* 0x050ff00000041858 */
[C---:B------:R-:W-:Y:S08]  /*e650*/  HMMA.16816.F32.BF16 R92, R20.reuse, R42, R92 ;  /* 0x0000002a145c723c */ /* 0x040ff0000004185c */
[C---:B------:R-:W-:Y:S08]  /*e660*/  HMMA.16816.F32.BF16 R96, R20.reuse, R44, R96 ;  /* 0x0000002c1460723c */ /* 0x040ff00000041860 */
[C---:B------:R-:W-:Y:S08]  /*e670*/  HMMA.16816.F32.BF16 R100, R20.reuse, R46, R100 ;  /* 0x0000002e1464723c */ /* 0x040ff00000041864 */
[C---:B--2---:R-:W-:Y:S08]  /*e680*/  HMMA.16816.F32.BF16 R12, R20.reuse, R24, R12 ;  /* 0x00000018140c723c */ /* 0x044ff0000004180c */
[----:B------:R-:W-:Y:S01]  /*e690*/  HMMA.16816.F32.BF16 R16, R20, R26, R16 ;  /* 0x0000001a1410723c */ /* 0x000fe20000041810 */
[----:B------:R-:W-:Y:S02]  /*e6a0*/  LDSM.16.MT88.4 R24, [R168+0xec00] ;  /* 0x00ec0000a818783b */ /* 0x000fe40000004200 */
[----:B------:R-:W-:Y:S04]  /*e6b0*/  FADD.FTZ R20, R130, R131 ;  /* 0x0000008382147221 */ /* 0x000fe80000010000 */
[----:B------:R-:W-:Y:S01]  /*e6c0*/  FADD.FTZ R20, R139, R20 ;  /* 0x000000148b147221 */ /* 0x000fe20000010000 */
[C---:B---3--:R-:W-:Y:S01]  /*e6d0*/  HMMA.16816.F32.BF16 R112, R104.reuse, R28, R8 ;  /* 0x0000001c6870723c */ /* 0x048fe20000041808 */
[----:B------:R-:W2:Y:S04]  /*e6e0*/  LDSM.16.MT88.4 R8, [R168+0xcc00] ;  /* 0x00cc0000a808783b */ /* 0x000ea80000004200 */
[----:B------:R-:W-:Y:S03]  /*e6f0*/  FADD.FTZ R121, R121, R20 ;  /* 0x0000001479797221 */ /* 0x000fe60000010000 */
[C---:B------:R-:W-:Y:S01]  /*e700*/  HMMA.16816.F32.BF16 R68, R104.reuse, R30, R68 ;  /* 0x0000001e6844723c */ /* 0x040fe20000041844 */
[----:B------:R-:W3:Y:S02]  /*e710*/  LDSM.16.MT88.4 R20, [R170+0xec00] ;  /* 0x00ec0000aa14783b */ /* 0x000ee40000004200 */
[----:B------:R-:W-:Y:S04]  /*e720*/  FADD.FTZ R122, R122, R121 ;  /* 0x000000797a7a7221 */ /* 0x000fe80000010000 */
[----:B------:R-:W-:Y:S01]  /*e730*/  FADD.FTZ R145, R145, R122 ;  /* 0x0000007a91917221 */ /* 0x000fe20000010000 */
[C---:B-1----:R-:W-:Y:S03]  /*e740*/  HMMA.16816.F32.BF16 R72, R104.reuse, R32, R72 ;  /* 0x000000206848723c */ /* 0x042fe60000041848 */
        /* <DEDUP_REMOVED lines=17> */
[C---:B---3--:R-:W-:Y:S03]  /*e860*/  HMMA.16816.F32.BF16 R96, R104.reuse, R20, R96 ;  /* 0x000000146860723c */ /* 0x048fe60000041860 */
[----:B------:R-:W-:Y:S04]  /*e870*/  FADD.FTZ R3, R62, R3 ;  /* 0x000000033e037221 */ /* 0x000fe80000010000 */
[----:B------:R-:W-:Y:S01]  /*e880*/  FADD.FTZ R60, R60, R3 ;  /* 0x000000033c3c7221 */ /* 0x000fe20000010000 */
[C---:B------:R-:W-:Y:S03]  /*e890*/  HMMA.16816.F32.BF16 R100, R104.reuse, R22, R100 ;  /* 0x000000166864723c */ /* 0x040fe60000041864 */
[----:B------:R-:W-:Y:S01]  /*e8a0*/  MOV R3, R0 ;  /* 0x0000000000037202 */ /* 0x000fe20000000f00 */
[----:B------:R-:W-:Y:S04]  /*e8b0*/  FADD.FTZ R61, R61, R60 ;  /* 0x0000003c3d3d7221 */ /* 0x000fe80000010000 */
[C---:B------:R-:W-:Y:S03]  /*e8c0*/  HMMA.16816.F32.BF16 R108, R104.reuse, R24, R12 ;  /* 0x00000018686c723c */ /* 0x040fe6000004180c */
[----:B------:R-:W-:Y:S04]  /*e8d0*/  FADD.FTZ R64, R64, R61 ;  /* 0x0000003d40407221 */ /* 0x000fe80000010000 */
[----:B------:R-:W-:Y:S01]  /*e8e0*/  FADD.FTZ R195, R195, R64 ;  /* 0x00000040c3c37221 */ /* 0x000fe20000010000 */
[----:B------:R-:W-:Y:S01]  /*e8f0*/  HMMA.16816.F32.BF16 R104, R104, R26, R16 ;  /* 0x0000001a6868723c */ /* 0x000fe20000041810 */
[----:B------:R-:W-:Y:S08]  /*e900*/  @!UPT UIADD3 URZ, UPT, UPT, URZ, URZ, URZ ;  /* 0x000000fffffff290 */ /* 0x000ff0000fffe0ff */
[----:B------:R-:W-:Y:S11]  /*e910*/  @P0 BRA `(.L_x_982) ;  /* 0xffffffc4009c0947 */ /* 0x000ff6000383ffff */
.L_x_978:
[----:B------:R-:W1:Y:S01]  /*e920*/  SHFL.BFLY PT, R4, R195, 0x2, 0x1f ;  /* 0x0c401f00c3047f89 */ /* 0x000e6200000e0000 */
[----:B------:R-:W2:Y:S01]  /*e930*/  S2UR UR5, SR_CgaCtaId ;  /* 0x00000000000579c3 */ /* 0x000ea20000008800 */
[C---:B------:R-:W-:Y:S01]  /*e940*/  SHF.L.U32 R15, R180.reuse, 0x4, RZ ;  /* 0x00000004b40f7819 */ /* 0x040fe200000006ff */
[----:B------:R-:W-:Y:S01]  /*e950*/  UMOV UR4, 0x400 ;  /* 0x0000040000047882 */ /* 0x000fe20000000000 */
[----:B------:R-:W3:Y:S01]  /*e960*/  SHFL.BFLY PT, R5, R194, 0x2, 0x1f ;  /* 0x0c401f00c2057f89 */ /* 0x000ee200000e0000 */
[--C-:B------:R-:W-:Y:S01]  /*e970*/  SHF.R.U32.HI R14, RZ, 0x1, R180.reuse ;  /* 0x00000001ff0e7819 */ /* 0x100fe200000116b4 */
[----:B------:R-:W-:Y:S01]  /*e980*/  BSSY.RECONVERGENT B0, `(.L_x_983) ;  /* 0x0000099000007945 */ /* 0x000fe20003800200 */
[----:B------:R-:W-:Y:S01]  /*e990*/  SHF.R.U32.HI R9, RZ, 0x2, R180 ;  /* 0x00000002ff097819 */ /* 0x000fe200000116b4 */
[----:B------:R-:W4:Y:S01]  /*e9a0*/  S2R R7, SR_TID.X ;  /* 0x0000000000077919 */ /* 0x000f220000002100 */
[----:B------:R-:W5:Y:S08]  /*e9b0*/  LDC R16, c[0x0][0x3e0] ;  /* 0x0000f800ff107b82 */ /* 0x000f700000000800 */
[----:B------:R-:W-:Y:S01]  /*e9c0*/  BAR.SYNC.DEFER_BLOCKING 0x0 ;  /* 0x0000000000007b1d */ /* 0x000fe20000010000 */
[----:B------:R-:W-:Y:S01]  /*e9d0*/  LOP3.LUT P3, RZ, R180, 0x3, RZ, 0xc0, !PT ;  /* 0x00000003b4ff7812 */ /* 0x000fe2000786c0ff */
[----:B-1----:R-:W-:Y:S01]  /*e9e0*/  FADD.FTZ R3, R4, R195 ;  /* 0x000000c304037221 */ /* 0x002fe20000010000 */
[----:B------:R-:W-:Y:S01]  /*e9f0*/  SHF.L.U32 R4, R180, 0x1, RZ ;  /* 0x00000001b4047819 */ /* 0x000fe200000006ff */
[----:B--2---:R-:W-:Y:S01]  /*ea00*/  ULEA UR5, UR5, UR4, 0x18 ;  /* 0x0000000405057291 */ /* 0x004fe2000f8ec0ff */
[----:B---3--:R-:W-:-:S02]  /*ea10*/  FADD.FTZ R8, R5, R194 ;  /* 0x000000c205087221 */ /* 0x008fc40000010000 */
[----:B------:R-:W1:Y:S01]  /*ea20*/  SHFL.BFLY PT, R6, R3, 0x1, 0x1f ;  /* 0x0c201f0003067f89 */ /* 0x000e6200000e0000 */
[----:B------:R-:W-:Y:S01]  /*ea30*/  LOP3.LUT R4, R4, 0x6, RZ, 0xc0, !PT ;  /* 0x0000000604047812 */ /* 0x000fe200078ec0ff */
[----:B------:R-:W2:Y:S02]  /*ea40*/  LDCU UR4, c[0x0][0x44c] ;  /* 0x00008980ff0477ac */ /* 0x000ea40008000800 */
[----:B------:R-:W3:Y:S01]  /*ea50*/  SHFL.BFLY PT, R5, R8, 0x1, 0x1f ;  /* 0x0c201f0008057f89 */ /* 0x000ee200000e0000 */
[----:B------:R-:W-:Y:S02]  /*ea60*/  LOP3.LUT R15, R4, 0x3e00, R15, 0xf8, !PT ;  /* 0x00003e00040f7812 */ /* 0x000fe400078ef80f */
[----:B------:R-:W-:-:S04]  /*ea70*/  SHF.L.U32 R4, R180, 0x3, RZ ;  /* 0x00000003b4047819 */ /* 0x000fc800000006ff */
[----:B------:R-:W-:Y:S02]  /*ea80*/  LOP3.LUT R11, R4, 0xc0, RZ, 0xc0, !PT ;  /* 0x000000c0040b7812 */ /* 0x000fe400078ec0ff */
[----:B----4-:R-:W-:Y:S02]  /*ea90*/  SHF.R.U32.HI R7, RZ, 0x3, R7 ;  /* 0x00000003ff077819 */ /* 0x010fe40000011607 */
[----:B------:R-:W-:Y:S02]  /*eaa0*/  LOP3.LUT R11, R11, 0x18, R180, 0xf8, !PT ;  /* 0x000000180b0b7812 */ /* 0x000fe400078ef8b4 */
[C---:B------:R-:W-:Y:S02]  /*eab0*/  SHF.L.U32 R21, R7.reuse, 0x5, RZ ;  /* 0x0000000507157819 */ /* 0x040fe400000006ff */
[C---:B------:R-:W-:Y:S02]  /*eac0*/  IADD3 R17, PT, PT, R7.reuse, 0x20, RZ ;  /* 0x0000002007117810 */ /* 0x040fe40007ffe0ff */
[----:B------:R-:W-:-:S02]  /*ead0*/  IADD3 R19, PT, PT, R7, 0x10, RZ ;  /* 0x0000001007137810 */ /* 0x000fc40007ffe0ff */
[-C--:B------:R-:W-:Y:S01]  /*eae0*/  ISETP.GE.AND P5, PT, R17, R174.reuse, PT ;  /* 0x000000ae1100720c */ /* 0x080fe20003fa6270 */
[----:B-1----:R-:W-:Y:S01]  /*eaf0*/  FADD.FTZ R6, R3, R6 ;  /* 0x0000000603067221 */ /* 0x002fe20000010000 */
[----:B------:R-:W-:Y:S02]  /*eb00*/  SHF.L.U32 R3, R180, 0x2, RZ ;  /* 0x00000002b4037819 */ /* 0x000fe400000006ff */
[----:B------:R-:W-:Y:S01]  /*eb10*/  ISETP.GE.AND P4, PT, R19, R174, PT ;  /* 0x000000ae1300720c */ /* 0x000fe20003f86270 */
[----:B---3--:R-:W-:Y:S01]  /*eb20*/  FADD.FTZ R5, R8, R5 ;  /* 0x0000000508057221 */ /* 0x008fe20000010000 */
[----:B------:R-:W1:Y:S01]  /*eb30*/  MUFU.RCP R12, R6 ;  /* 0x00000006000c7308 */ /* 0x000e620000001000 */
[----:B------:R-:W-:Y:S02]  /*eb40*/  LOP3.LUT R13, R3, 0xd8, RZ, 0xc0, !PT ;  /* 0x000000d8030d7812 */ /* 0x000fe400078ec0ff */
[----:B------:R-:W-:Y:S02]  /*eb50*/  FSETP.NE.FTZ.AND P2, PT, R6, RZ, PT ;  /* 0x000000ff0600720b */ /* 0x000fe40003f55000 */
[----:B------:R-:W-:-:S02]  /*eb60*/  LOP3.LUT R13, R13, 0x18, R14, 0x78, !PT ;  /* 0x000000180d0d7812 */ /* 0x000fc400078e780e */
[----:B------:R-:W-:Y:S01]  /*eb70*/  LOP3.LUT R14, R14, 0x30, RZ, 0xc0, !PT ;  /* 0x000000300e0e7812 */ /* 0x000fe200078ec0ff */
[----:B------:R-:W3:Y:S01]  /*eb80*/  MUFU.RCP R10, R5 ;  /* 0x00000005000a7308 */ /* 0x000ee20000001000 */
[----:B------:R-:W-:Y:S02]  /*eb90*/  FSETP.NE.FTZ.AND P0, PT, R5, RZ, PT ;  /* 0x000000ff0500720b */ /* 0x000fe40003f15000 */
[----:B------:R-:W-:Y:S02]  /*eba0*/  LOP3.LUT R9, R14, 0x7, R9, 0xf8, !PT ;  /* 0x000000070e097812 */ /* 0x000fe400078ef809 */
[----:B------:R-:W-:Y:S02]  /*ebb0*/  LOP3.LUT R14, R15, 0x20, R4, 0xf8, !PT ;  /* 0x000000200f0e7812 */ /* 0x000fe400078ef804 */
[----:B------:R-:W-:Y:S01]  /*ebc0*/  LOP3.LUT R8, R3, 0xf04, RZ, 0xc0, !PT ;  /* 0x00000f0403087812 */ /* 0x000fe200078ec0ff */
[----:B------:R-:W4:Y:S01]  /*ebd0*/  @P2 LDC R17, c[0x0][0x458] ;  /* 0x00011600ff112b82 */ /* 0x000f220000000800 */
[----:B-1----:R-:W-:Y:S01]  /*ebe0*/  FSEL R12, R12, 1, P2 ;  /* 0x3f8000000c0c7808 */ /* 0x002fe20001000000 */
[----:B------:R-:W1:Y:S01]  /*ebf0*/  @P2 MUFU.LG2 R6, R6 ;  /* 0x0000000600062308 */ /* 0x000e620000000c00 */
[----:B------:R-:W-:-:S02]  /*ec00*/  LOP3.LUT R11, R14, R11, RZ, 0xfc, !PT ;  /* 0x0000000b0e0b7212 */ /* 0x000fc400078efcff */
[----:B------:R-:W-:Y:S01]  /*ec10*/  LOP3.LUT R8, R8, 0x20, R21, 0xf8, !PT ;  /* 0x0000002008087812 */ /* 0x000fe200078ef815 */
[C---:B------:R-:W-:Y:S01]  /*ec20*/  FMUL.FTZ R112, R12.reuse, R112 ;  /* 0x000000700c707220 */ /* 0x040fe20000410000 */
[C---:B------:R-:W-:Y:S01]  /*ec30*/  FMUL.FTZ R113, R12.reuse, R113 ;  /* 0x000000710c717220 */ /* 0x040fe20000410000 */
[----:B------:R-:W-:Y:S01]  /*ec40*/  FMUL.FTZ R68, R12, R68 ;  /* 0x000000440c447220 */ /* 0x000fe20000410000 */
        /* <DEDUP_REMOVED lines=44> */
[----:B------:R-:W-:Y:S01]  /*ef10*/  LEA R12, R11, UR5, 0x2 ;  /* 0x000000050b0c7c11 */ /* 0x000fe2000f8e10ff */
[C---:B------:R-:W-:Y:S01]  /*ef20*/  FMUL.FTZ R106, R10.reuse, R106 ;  /* 0x0000006a0a6a7220 */ /* 0x040fe20000410000 */
[----:B------:R-:W-:Y:S01]  /*ef30*/  FMUL.FTZ R107, R10, R107 ;  /* 0x0000006b0a6b7220 */ /* 0x000fe20000410000 */
[----:B------:R-:W3:Y:S01]  /*ef40*/  @P0 LDC R15, c[0x0][0x458] ;  /* 0x00011600ff0f0b82 */ /* 0x000ee20000000800 */
[----:B------:R-:W-:Y:S01]  /*ef50*/  LOP3.LUT R8, R8, R13, RZ, 0xfc, !PT ;  /* 0x0000000d08087212 */ /* 0x000fe200078efcff */
[----:B------:R-:W2:Y:S01]  /*ef60*/  @P0 MUFU.LG2 R5, R5 ;  /* 0x0000000500050308 */ /* 0x000ea20000000c00 */
[C---:B------:R-:W-:Y:S01]  /*ef70*/  LOP3.LUT R13, R4.reuse, 0x40, RZ, 0xc0, !PT ;  /* 0x00000040040d7812 */ /* 0x040fe200078ec0ff */
[----:B------:R3:W-:Y:S01]  /*ef80*/  STS.64 [R12], R112 ;  /* 0x000000700c007388 */ /* 0x0007e20000000a00 */
[----:B------:R-:W-:-:S02]  /*ef90*/  LOP3.LUT R4, R4, 0x80, RZ, 0xc0, !PT ;  /* 0x0000008004047812 */ /* 0x000fc400078ec0ff */
[C---:B------:R-:W-:Y:S01]  /*efa0*/  IADD3 R13, PT, PT, R12.reuse, -R13, RZ ;  /* 0x8000000d0c0d7210 */ /* 0x040fe20007ffe0ff */
[----:B------:R-:W5:Y:S01]  /*efb0*/  LDC.64 R10, c[0x0][0x430] ;  /* 0x00010c00ff0a7b82 */ /* 0x000f620000000a00 */
[-C--:B------:R-:W-:Y:S01]  /*efc0*/  IADD3 R14, PT, PT, R12, -R4.reuse, RZ ;  /* 0x800000040c0e7210 */ /* 0x080fe20007ffe0ff */
[----:B------:R3:W-:Y:S01]  /*efd0*/  STS.64 [R12+0x400], R114 ;  /* 0x000400720c007388 */ /* 0x0007e20000000a00 */
[----:B------:R-:W-:Y:S02]  /*efe0*/  IADD3 R4, PT, PT, R13, -R4, RZ ;  /* 0x800000040d047210 */ /* 0x000fe40007ffe0ff */
[----:B------:R-:W-:Y:S01]  /*eff0*/  LOP3.LUT R18, R3, 0x1c, RZ, 0xc0, !PT ;  /* 0x0000001c03127812 */ /* 0x000fe200078ec0ff */
[----:B------:R3:W-:Y:S01]  /*f000*/  STS.64 [R13+0x20], R68 ;  /* 0x000020440d007388 */ /* 0x0007e20000000a00 */
[----:B-1----:R-:W-:Y:S01]  /*f010*/  @P2 FMUL.FTZ R3, R6, 0.69314718246459960938 ;  /* 0x3f31721806032820 */ /* 0x002fe20000410000 */
[----:B------:R-:W-:Y:S02]  /*f020*/  IADD3 R19, PT, PT, R7, 0x30, RZ ;  /* 0x0000003007137810 */ /* 0x000fe40007ffe0ff */
[----:B------:R1:W-:Y:S01]  /*f030*/  STS.64 [R13+0x420], R70 ;  /* 0x000420460d007388 */ /* 0x0003e20000000a00 */
[----:B--2---:R-:W-:Y:S01]  /*f040*/  @P0 FMUL.FTZ R5, R5, 0.69314718246459960938 ;  /* 0x3f31721805050820 */ /* 0x004fe20000410000 */
[----:B------:R-:W-:-:S02]  /*f050*/  ISETP.GE.AND P6, PT, R19, R174, PT ;  /* 0x000000ae1300720c */ /* 0x000fc40003fc6270 */
[----:B------:R1:W-:Y:S01]  /*f060*/  STS.64 [R14+0x40], R72 ;  /* 0x000040480e007388 */ /* 0x0003e20000000a00 */
[----:B------:R-:W-:-:S03]  /*f070*/  ISETP.GE.AND P1, PT, R7, R174, PT ;  /* 0x000000ae0700720c */ /* 0x000fc60003f26270 */
[----:B------:R1:W-:Y:S04]  /*f080*/  STS.64 [R14+0x440], R74 ;  /* 0x0004404a0e007388 */ /* 0x0003e80000000a00 */
[----:B------:R1:W-:Y:S01]  /*f090*/  STS.64 [R4+0x60], R76 ;  /* 0x0000604c04007388 */ /* 0x0003e20000000a00 */
[----:B-----5:R-:W-:-:S03]  /*f0a0*/  IMAD R10, R181, R10, R188 ;  /* 0x0000000ab50a7224 */ /* 0x020fc600078e02bc */
[----:B------:R1:W-:Y:S01]  /*f0b0*/  STS.64 [R4+0x460], R78 ;  /* 0x0004604e04007388 */ /* 0x0003e20000000a00 */
[----:B------:R-:W-:Y:S01]  /*f0c0*/  IMAD R187, R10, R16, R187 ;  /* 0x000000100abb7224 */ /* 0x000fe200078e02bb */
[----:B------:R-:W-:Y:S02]  /*f0d0*/  MOV R16, 0xff800000 ;  /* 0xff80000000107802 */ /* 0x000fe40000000f00 */
[----:B------:R1:W-:Y:S01]  /*f0e0*/  STS.64 [R12+0x2000], R80 ;  /* 0x002000500c007388 */ /* 0x0003e20000000a00 */
[----:B------:R-:W-:Y:S01]  /*f0f0*/  MOV R10, 0xff800000 ;  /* 0xff800000000a7802 */ /* 0x000fe20000000f00 */
[----:B------:R-:W-:Y:S02]  /*f100*/  IMAD R186, R187, R11, R186 ;  /* 0x0000000bbbba7224 */ /* 0x000fe400078e02ba */
[----:B----4-:R-:W-:Y:S01]  /*f110*/  @P2 FFMA.FTZ R16, R2, R17, R3 ;  /* 0x0000001102102223 */ /* 0x010fe20000010003 */
[----:B------:R1:W-:Y:S01]  /*f120*/  STS.64 [R12+0x2400], R82 ;  /* 0x002400520c007388 */ /* 0x0003e20000000a00 */
[----:B---3--:R-:W-:Y:S01]  /*f130*/  @P0 FFMA.FTZ R10, R0, R15, R5 ;  /* 0x0000000f000a0223 */ /* 0x008fe20000010005 */
[----:B------:R-:W-:Y:S01]  /*f140*/  IMAD R0, R186, UR4, RZ ;  /* 0x00000004ba007c24 */ /* 0x000fe2000f8e02ff */
[----:B------:R-:W-:Y:S01]  /*f150*/  LEA R2, R8, UR5, 0x2 ;  /* 0x0000000508027c11 */ /* 0x000fe2000f8e10ff */
[----:B------:R1:W-:Y:S01]  /*f160*/  STS.64 [R13+0x2020], R84 ;  /* 0x002020540d007388 */ /* 0x0003e20000000a00 */
[----:B------:R-:W-:-:S03]  /*f170*/  IMAD R3, R7, 0x60, R18 ;  /* 0x0000006007037824 */ /* 0x000fc600078e0212 */
[----:B------:R1:W-:Y:S04]  /*f180*/  STS.64 [R13+0x2420], R86 ;  /* 0x002420560d007388 */ /* 0x0003e80000000a00 */
        /* <DEDUP_REMOVED lines=11> */
[----:B------:R1:W-:Y:S01]  /*f240*/  STS.64 [R4+0x4460], R106 ;  /* 0x0044606a04007388 */ /* 0x0003e20000000a00 */
[----:B------:R-:W-:Y:S06]  /*f250*/  BAR.SYNC.DEFER_BLOCKING 0x0 ;  /* 0x0000000000007b1d */ /* 0x000fec0000010000 */
[----:B------:R-:W-:Y:S05]  /*f260*/  @P3 BRA `(.L_x_984) ;  /* 0x0000000000283947 */ /* 0x000fea0003800000 */
[----:B------:R-:W2:Y:S01]  /*f270*/  LDCU.64 UR4, c[0x0][0x428] ;  /* 0x00008500ff0477ac */ /* 0x000ea20008000a00 */
[C---:B------:R-:W-:Y:S01]  /*f280*/  VIADD R5, R9.reuse, 0x8 ;  /* 0x0000000809057836 */ /* 0x040fe20000000000 */
[C---:B-1----:R-:W-:Y:S02]  /*f290*/  IADD3 R4, P0, PT, R186.reuse, R9, RZ ;  /* 0x00000009ba047210 */ /* 0x042fe40007f1e0ff */
[-C--:B------:R-:W-:Y:S02]  /*f2a0*/  ISETP.GE.AND P3, PT, R9, R174.reuse, PT ;  /* 0x000000ae0900720c */ /* 0x080fe40003f66270 */
[----:B------:R-:W-:Y:S02]  /*f2b0*/  ISETP.GE.AND P2, PT, R5, R174, PT ;  /* 0x000000ae0500720c */ /* 0x000fe40003f46270 */
[----:B------:R-:W-:Y:S02]  /*f2c0*/  LEA.HI.X.SX32 R5, R186, RZ, 0x1, P0 ;  /* 0x000000ffba057211 */ /* 0x000fe400000f0eff */
[----:B--2---:R-:W-:-:S04]  /*f2d0*/  LEA R6, P0, R4, UR4, 0x2 ;  /* 0x0000000404067c11 */ /* 0x004fc8000f8010ff */
[----:B------:R-:W-:-:S05]  /*f2e0*/  LEA.HI.X R7, R4, UR5, R5, 0x2, P0 ;  /* 0x0000000504077c11 */ /* 0x000fca00080f1405 */
[----:B------:R2:W-:Y:S04]  /*f2f0*/  @!P3 STG.E desc[UR16][R6.64], R16 ;  /* 0x000000100600b986 */ /* 0x0005e8000c101910 */
[----:B------:R2:W-:Y:S02]  /*f300*/  @!P2 STG.E desc[UR16][R6.64+0x20], R10 ;  /* 0x0000200a0600a986 */ /* 0x0005e4000c101910 */
.L_x_984:
[----:B------:R-:W-:Y:S05]  /*f310*/  BSYNC.RECONVERGENT B0 ;  /* 0x0000000000007941 */ /* 0x000fea0003800200 */
.L_x_983:
[----:B-1----:R1:W3:Y:S01]  /*f320*/  LDS.128 R12, [R2] ;  /* 0x00000000020c7984 */ /* 0x0022e20000000c00 */
[----:B------:R-:W-:Y:S01]  /*f330*/  IADD3 R3, P0, PT, R0, R3, RZ ;  /* 0x0000000300037210 */ /* 0x000fe20007f1e0ff */
[----:B------:R-:W-:Y:S01]  /*f340*/  BSSY.RECONVERGENT B0, `(.L_x_985) ;  /* 0x0000011000007945 */ /* 0x000fe20003800200 */
[C---:B------:R-:W-:Y:S01]  /*f350*/  LOP3.LUT R17, R18.reuse, 0x20, RZ, 0xfc, !PT ;  /* 0x0000002012117812 */ /* 0x040fe200078efcff */
[----:B--2---:R1:W2:Y:S01]  /*f360*/  LDS.128 R8, [R2+0x2000] ;  /* 0x0020000002087984 */ /* 0x0042a20000000c00 */
[----:B------:R-:W-:Y:S02]  /*f370*/  LOP3.LUT R16, R18, 0x40, RZ, 0xfc, !PT ;  /* 0x0000004012107812 */ /* 0x000fe400078efcff */
[----:B------:R-:W-:Y:S01]  /*f380*/  LEA.HI.X.SX32 R0, R0, RZ, 0x1, P0 ;  /* 0x000000ff00007211 */ /* 0x000fe200000f0eff */
[----:B------:R1:W4:Y:S01]  /*f390*/  LDS.128 R4, [R2+0x4000] ;  /* 0x0040000002047984 */ /* 0x0003220000000c00 */
[----:B------:R-:W-:Y:S05]  /*f3a0*/  @P1 BRA `(.L_x_986) ;  /* 0x0000000000281947 */ /* 0x000fea0003800000 */
[----:B------:R-:W5:Y:S01]  /*f3b0*/  LDCU UR6, c[0x0][0x440] ;  /* 0x00008800ff0677ac */ /* 0x000f620008000800 */
[----:B------:R-:W1:Y:S01]  /*f3c0*/  LDCU.64 UR4, c[0x0][0x3f8] ;  /* 0x00007f00ff0477ac */ /* 0x000e620008000a00 */
[----:B-----5:R-:W-:Y:S02]  /*f3d0*/  ISETP.GE.AND P3, PT, R18, UR6, PT ;  /* 0x0000000612007c0c */ /* 0x020fe4000bf66270 */
[----:B------:R-:W-:Y:S02]  /*f3e0*/  ISETP.GE.AND P1, PT, R17, UR6, PT ;  /* 0x0000000611007c0c */ /* 0x000fe4000bf26270 */
[----:B------:R-:W-:Y:S02]  /*f3f0*/  ISETP.GE.AND P0, PT, R16, UR6, PT ;  /* 0x0000000610007c0c */ /* 0x000fe4000bf06270 */
[----:B-1----:R-:W-:-:S04]  /*f400*/  LEA R20, P2, R3, UR4, 0x2 ;  /* 0x0000000403147c11 */ /* 0x002fc8000f8410ff */
[----:B------:R-:W-:-:S05]  /*f410*/  LEA.HI.X R21, R3, UR5, R0, 0x2, P2 ;  /* 0x0000000503157c11 */ /* 0x000fca00090f1400 */
[----:B---3--:R1:W-:Y:S04]  /*f420*/  @!P3 STG.E.128 desc[UR16][R20.64], R12 ;  /* 0x0000000c1400b986 */ /* 0x0083e8000c101d10 */
[----:B--2---:R1:W-:Y:S04]  /*f430*/  @!P1 STG.E.128 desc[UR16][R20.64+0x80], R8 ;  /* 0x0000800814009986 */ /* 0x0043e8000c101d10 */
[----:B----4-:R1:W-:Y:S02]  /*f440*/  @!P0 STG.E.128 desc[UR16][R20.64+0x100], R4 ;  /* 0x0001000414008986 */ /* 0x0103e4000c101d10 */
.L_x_986:
[----:B------:R-:W-:Y:S05]  /*f450*/  BSYNC.RECONVERGENT B0 ;  /* 0x0000000000007941 */ /* 0x000fea0003800200 */
.L_x_985:
[----:B-1-3--:R1:W3:Y:S01]  /*f460*/  LDS.128 R12, [R2+0x800] ;  /* 0x00080000020c7984 */ /* 0x00a2e20000000c00 */
[----:B------:R-:W-:Y:S03]  /*f470*/  BSSY.RECONVERGENT B0, `(.L_x_987) ;  /* 0x0000014000007945 */ /* 0x000fe60003800200 */
[----:B--2---:R1:W2:Y:S04]  /*f480*/  LDS.128 R8, [R2+0x2800] ;  /* 0x0028000002087984 */ /* 0x0042a80000000c00 */
[----:B----4-:R1:W4:Y:S01]  /*f490*/  LDS.128 R4, [R2+0x4800] ;  /* 0x0048000002047984 */ /* 0x0103220000000c00 */
[----:B------:R-:W-:Y:S05]  /*f4a0*/  @P4 BRA `(.L_x_988) ;  /* 0x0000000000404947 */ /* 0x000fea0003800000 */
[----:B------:R-:W5:Y:S02]  /*f4b0*/  LDCU UR4, c[0x0][0x440] ;  /* 0x00008800ff0477ac */ /* 0x000f640008000800 */
[----:B-----5:R-:W-:Y:S02]  /*f4c0*/  ISETP.GE.AND P4, PT, R18, UR4, PT ;  /* 0x0000000412007c0c */ /* 0x020fe4000bf86270 */
[----:B------:R-:W-:Y:S02]  /*f4d0*/  ISETP.GE.AND P3, PT, R17, UR4, PT ;  /* 0x0000000411007c0c */ /* 0x000fe4000bf66270 */
[----:B------:R-:W-:-:S09]  /*f4e0*/  ISETP.GE.AND P1, PT, R16, UR4, PT ;  /* 0x0000000410007c0c */ /* 0x000fd2000bf26270 */
[----:B------:R-:W5:Y:S08]  /*f4f0*/  @!P4 LDC.64 R24, c[0x0][0x3f8] ;  /* 0x0000fe00ff18cb82 */ /* 0x000f700000000a00 */
[----:B------:R-:W1:Y:S08]  /*f500*/  @!P3 LDC.64 R22, c[0x0][0x3f8] ;  /* 0x0000fe00ff16bb82 */ /* 0x000e700000000a00 */
[----:B------:R-:W2:Y:S01]  /*f510*/  @!P1 LDC.64 R20, c[0x0][0x3f8] ;  /* 0x0000fe00ff149b82 */ /* 0x000ea20000000a00 */
[----:B-----5:R-:W-:-:S04]  /*f520*/  @!P4 LEA R24, P0, R3, R24, 0x2 ;  /* 0x000000180318c211 */ /* 0x020fc800078010ff */
[C---:B------:R-:W-:Y:S02]  /*f530*/  @!P4 LEA.HI.X R25, R3.reuse, R25, R0, 0x2, P0 ;  /* 0x000000190319c211 */ /* 0x040fe400000f1400 */
[----:B-1----:R-:W-:-:S03]  /*f540*/  @!P3 LEA R22, P2, R3, R22, 0x2 ;  /* 0x000000160316b211 */ /* 0x002fc600078410ff */
[----:B---3--:R1:W-:Y:S01]  /*f550*/  @!P4 STG.E.128 desc[UR16][R24.64+0x1800], R12 ;  /* 0x0018000c1800c986 */ /* 0x0083e2000c101d10 */
[C---:B------:R-:W-:Y:S02]  /*f560*/  @!P3 LEA.HI.X R23, R3.reuse, R23, R0, 0x2, P2 ;  /* 0x000000170317b211 */ /* 0x040fe400010f1400 */
[----:B--2---:R-:W-:-:S03]  /*f570*/  @!P1 LEA R20, P0, R3, R20, 0x2 ;  /* 0x0000001403149211 */ /* 0x004fc600078010ff */
[----:B------:R1:W-:Y:S01]  /*f580*/  @!P3 STG.E.128 desc[UR16][R22.64+0x1880], R8 ;  /* 0x001880081600b986 */ /* 0x0003e2000c101d10 */
[----:B------:R-:W-:-:S05]  /*f590*/  @!P1 LEA.HI.X R21, R3, R21, R0, 0x2, P0 ;  /* 0x0000001503159211 */ /* 0x000fca00000f1400 */
[----:B----4-:R1:W-:Y:S04]  /*f5a0*/  @!P1 STG.E.128 desc[UR16][R20.64+0x1900], R4 ;  /* 0x0019000414009986 */ /* 0x0103e8000c101d10 */
.L_x_988:
[----:B------:R-:W-:Y:S05]  /*f5b0*/  BSYNC.RECONVERGENT B0 ;  /* 0x0000000000007941 */ /* 0x000fea0003800200 */
.L_x_987:
        /* <DEDUP_REMOVED lines=21> */
.L_x_990:
[----:B------:R-:W-:Y:S05]  /*f710*/  BSYNC.RECONVERGENT B0 ;  /* 0x0000000000007941 */ /* 0x000fea0003800200 */
.L_x_989:
[----:B------:R-:W-:Y:S05]  /*f720*/  @P6 EXIT ;  /* 0x000000000000694d */ /* 0x000fea0003800000 */
[----:B------:R-:W5:Y:S01]  /*f730*/  LDCU UR4, c[0x0][0x440] ;  /* 0x00008800ff0477ac */ /* 0x000f620008000800 */
[----:B-1-3--:R-:W1:Y:S04]  /*f740*/  LDS.128 R12, [R2+0x1800] ;  /* 0x00180000020c7984 */ /* 0x00ae680000000c00 */
[----:B--2---:R-:W2:Y:S01]  /*f750*/  LDS.128 R8, [R2+0x3800] ;  /* 0x0038000002087984 */ /* 0x004ea20000000c00 */
[----:B-----5:R-:W-:Y:S02]  /*f760*/  ISETP.GE.AND P3, PT, R18, UR4, PT ;  /* 0x0000000412007c0c */ /* 0x020fe4000bf66270 */
[----:B------:R-:W-:-:S11]  /*f770*/  ISETP.GE.AND P2, PT, R17, UR4, PT ;  /* 0x0000000411007c0c */ /* 0x000fd6000bf46270 */
[----:B----4-:R-:W3:Y:S08]  /*f780*/  @!P3 LDC.64 R6, c[0x0][0x3f8] ;  /* 0x0000fe00ff06bb82 */ /* 0x010ef00000000a00 */
[----:B------:R-:W4:Y:S01]  /*f790*/  @!P2 LDC.64 R4, c[0x0][0x3f8] ;  /* 0x0000fe00ff04ab82 */ /* 0x000f220000000a00 */
[----:B---3--:R-:W-:-:S04]  /*f7a0*/  @!P3 LEA R18, P0, R3, R6, 0x2 ;  /* 0x000000060312b211 */ /* 0x008fc800078010ff */
[C-C-:B------:R-:W-:Y:S02]  /*f7b0*/  @!P3 LEA.HI.X R19, R3.reuse, R7, R0.reuse, 0x2, P0 ;  /* 0x000000070313b211 */ /* 0x140fe400000f1400 */
[----:B------:R-:W-:Y:S02]  /*f7c0*/  ISETP.GE.AND P0, PT, R16, UR4, PT ;  /* 0x0000000410007c0c */ /* 0x000fe4000bf06270 */
[C---:B----4-:R-:W-:Y:S01]  /*f7d0*/  @!P2 LEA R20, P1, R3.reuse, R4, 0x2 ;  /* 0x000000040314a211 */ /* 0x050fe200078210ff */
[----:B-1----:R1:W-:Y:S03]  /*f7e0*/  @!P3 STG.E.128 desc[UR16][R18.64+0x4800], R12 ;  /* 0x0048000c1200b986 */ /* 0x0023e6000c101d10 */
[----:B------:R-:W-:Y:S02]  /*f7f0*/  @!P2 LEA.HI.X R21, R3, R5, R0, 0x2, P1 ;  /* 0x000000050315a211 */ /* 0x000fe400008f1400 */
[----:B------:R1:W3:Y:S04]  /*f800*/  LDS.128 R4, [R2+0x5800] ;  /* 0x0058000002047984 */ /* 0x0002e80000000c00 */
[----:B--2---:R1:W-:Y:S01]  /*f810*/  @!P2 STG.E.128 desc[UR16][R20.64+0x4880], R8 ;  /* 0x004880081400a986 */ /* 0x0043e2000c101d10 */
[----:B------:R-:W-:Y:S05]  /*f820*/  @P0 EXIT ;  /* 0x000000000000094d */ /* 0x000fea0003800000 */
[----:B------:R-:W1:Y:S02]  /*f830*/  LDCU.64 UR4, c[0x0][0x3f8] ;  /* 0x00007f00ff0477ac */ /* 0x000e640008000a00 */
[----:B-1----:R-:W-:-:S04]  /*f840*/  LEA R2, P0, R3, UR4, 0x2 ;  /* 0x0000000403027c11 */ /* 0x002fc8000f8010ff */
[----:B------:R-:W-:-:S05]  /*f850*/  LEA.HI.X R3, R3, UR5, R0, 0x2, P0 ;  /* 0x0000000503037c11 */ /* 0x000fca00080f1400 */
[----:B---3--:R-:W-:Y:S01]  /*f860*/  STG.E.128 desc[UR16][R2.64+0x4900], R4 ;  /* 0x0049000402007986 */ /* 0x008fe2000c101d10 */
[----:B------:R-:W-:Y:S05]  /*f870*/  EXIT ;  /* 0x000000000000794d */ /* 0x000fea0003800000 */
.L_x_991:
        /* <DEDUP_REMOVED lines=16> */
.L_x_5480:


//--------------------- .text._ZN5flash24flash_fwd_splitkv_kernelI23Flash_fwd_kernel_traitsILi96ELi64ELi128ELi4ELb0ELb0EN7cutlass10bfloat16_tE19Flash_kernel_traitsILi96ELi64ELi128ELi4ES3_EELb1ELb0ELb0ELb0ELb0ELb1ELb1ELb0EEEvNS_16Flash_fwd_paramsE --------------------------
	.section	.text._ZN5flash24flash_fwd_splitkv_kernelI23Flash_fwd_kernel_traitsILi96ELi64ELi128ELi4ELb0ELb0EN7cutlass10bfloat16_tE19Flash_kernel_traitsILi96ELi64ELi128ELi4ES3_EELb1ELb0ELb0ELb0ELb0ELb1ELb1ELb0EEEvNS_16Flash_fwd_paramsE,"ax",@progbits
	.align	128
        .global         _ZN5flash24flash_fwd_splitkv_kernelI23Flash_fwd_kernel_traitsILi96ELi64ELi128ELi4ELb0ELb0EN7cutlass10bfloat16_tE19Flash_kernel_traitsILi96ELi64ELi128ELi4ES3_EELb1ELb0ELb0ELb0ELb0ELb1ELb1ELb0EEEvNS_16Flash_fwd_paramsE
        .type           _ZN5flash24flash_fwd_splitkv_kernelI23Flash_fwd_kernel_traitsILi96ELi64ELi128ELi4ELb0ELb0EN7cutlass10bfloat16_tE19Flash_kernel_traitsILi96ELi64ELi128ELi4ES3_EELb1ELb0ELb0ELb0ELb0ELb1ELb1ELb0EEEvNS_16Flash_fwd_paramsE,@function
        .size           _ZN5flash24flash_fwd_splitkv_kernelI23Flash_fwd_kernel_traitsILi96ELi64ELi128ELi4ELb0ELb0EN7cutlass10bfloat16_tE19Flash_kernel_traitsILi96ELi64ELi128ELi4ES3_EELb1ELb0ELb0ELb0ELb0ELb1ELb1ELb0EEEvNS_16Flash_fwd_paramsE,(.L_x_5481 - _ZN5flash24flash_fwd_splitkv_kernelI23Flash_fwd_kernel_traitsILi96ELi64ELi128ELi4ELb0ELb0EN7cutlass10bfloat16_tE19Flash_kernel_traitsILi96ELi64ELi128ELi4ES3_EELb1ELb0ELb0ELb0ELb0ELb1ELb1ELb0EEEvNS_16Flash_fwd_paramsE)
        .other          _ZN5flash24flash_fwd_splitkv_kernelI23Flash_fwd_kernel_traitsILi96ELi64ELi128ELi4ELb0ELb0EN7cutlass10bfloat16_tE19Flash_kernel_traitsILi96ELi64ELi128ELi4ES3_EELb1ELb0ELb0ELb0ELb0ELb1ELb1ELb0EEEvNS_16Flash_fwd_paramsE,@"STO_CUDA_ENTRY STV_DEFAULT"
_ZN5flash24flash_fwd_splitkv_kernelI23Flash_fwd_kernel_traitsILi96ELi64ELi128ELi4ELb0ELb0EN7cutlass10bfloat16_tE19Flash_kernel_traitsILi96ELi64ELi128ELi4ES3_EELb1ELb0ELb0ELb0ELb0ELb1ELb1ELb0EEEvNS_16Flash_fwd_paramsE:
.text._ZN5flash24flash_fwd_splitkv_kernelI23Flash_fwd_kernel_traitsILi96ELi64ELi128ELi4ELb0ELb0EN7cutlass10bfloat16_tE19Flash_kernel_traitsILi96ELi64ELi128ELi4ES3_EELb1ELb0ELb0ELb0ELb0ELb1ELb1ELb0EEEvNS_16Flash_fwd_paramsE:
        /* <DEDUP_REMOVED lines=12> */
[----:B-1----:R-:W-:Y:S01]  /*00c0*/  VIADD R3, R3, 0xffffffe ;  /* 0x0ffffffe03037836 */ /* 0x002fe20000000000 */
[----:B------:R-:W1:Y:S05]  /*00d0*/  LDC.64 R6, c[0x0][0x460] ;  /* 0x00011800ff067b82 */ /* 0x000e6a0000000a00 */
[----:B------:R-:W3:Y:S02]  /*00e0*/  F2I.FTZ.U32.TRUNC.NTZ R3, R3 ;  /* 0x0000000300037305 */ /* 0x000ee4000021f000 */
[----:B---3--:R-:W-:-:S04]  /*00f0*/  IMAD.MOV R0, RZ, RZ, -R3 ;  /* 0x000000ffff007224 */ /* 0x008fc800078e0a03 */
[----:B------:R-:W-:Y:S02]  /*0100*/  IMAD R5, R0, R4, RZ ;  /* 0x0000000400057224 */ /* 0x000fe400078e02ff */
[----:B------:R-:W-:Y:S02]  /*0110*/  IMAD.MOV.U32 R0, RZ, RZ, -0x1 ;  /* 0xffffffffff007424 */ /* 0x000fe400078e00ff */
[----:B------:R-:W-:-:S06]  /*0120*/  IMAD.HI.U32 R2, R3, R5, R2 ;  /* 0x0000000503027227 */ /* 0x000fcc00078e0002 */
[----:B--2---:R-:W-:Y:S02]  /*0130*/  IMAD.HI.U32 R181, R2, R179, RZ ;  /* 0x000000b302b57227 */ /* 0x004fe400078e00ff */
[----:B------:R-:W2:Y:S02]  /*0140*/  LDC.64 R2, c[0x0][0x460] ;  /* 0x00011800ff027b82 */ /* 0x000ea40000000a00 */
[----:B------:R-:W-:-:S04]  /*0150*/  IMAD.MOV R5, RZ, RZ, -R181 ;  /* 0x000000ffff057224 */ /* 0x000fc800078e0ab5 */
[----:B------:R-:W-:-:S05]  /*0160*/  IMAD R5, R4, R5, R179 ;  /* 0x0000000504057224 */ /* 0x000fca00078e02b3 */
[----:B------:R-:W-:-:S13]  /*0170*/  ISETP.GE.U32.AND P0, PT, R5, R4, PT ;  /* 0x000000040500720c */ /* 0x000fda0003f06070 */
[----:B------:R-:W-:Y:S01]  /*0180*/  @P0 IMAD.IADD R5, R5, 0x1, -R4 ;  /* 0x0000000105050824 */ /* 0x000fe200078e0a04 */
[C---:B--2---:R-:W-:Y:S01]  /*0190*/  ISETP.NE.U32.AND P4, PT, R2.reuse, RZ, PT ;  /* 0x000000ff0200720c */ /* 0x044fe20003f85070 */
[----:B------:R-:W-:Y:S01]  /*01a0*/  @P0 VIADD R181, R181, 0x1 ;  /* 0x00000001b5b50836 */ /* 0x000fe20000000000 */
[----:B------:R-:W-:Y:S02]  /*01b0*/  ISETP.NE.U32.AND P0, PT, R2, RZ, PT ;  /* 0x000000ff0200720c */ /* 0x000fe40003f05070 */
[----:B------:R-:W-:Y:S02]  /*01c0*/  ISETP.GE.U32.AND P2, PT, R5, R4, PT ;  /* 0x000000040500720c */ /* 0x000fe40003f46070 */
[C---:B------:R-:W-:Y:S02]  /*01d0*/  ISETP.NE.AND.EX P0, PT, R3.reuse, RZ, PT, P0 ;  /* 0x000000ff0300720c */ /* 0x040fe40003f05300 */
[----:B------:R-:W-:-:S09]  /*01e0*/  ISETP.NE.AND.EX P4, PT, R3, RZ, PT, P4 ;  /* 0x000000ff0300720c */ /* 0x000fd20003f85340 */
[----:B------:R-:W-:Y:S01]  /*01f0*/  @P2 VIADD R181, R181, 0x1 ;  /* 0x00000001b5b52836 */ /* 0x000fe20000000000 */
[----:B------:R-:W-:Y:S02]  /*0200*/  @!P1 LOP3.LUT R181, RZ, R4, RZ, 0x33, !PT ;  /* 0x00000004ffb59212 */ /* 0x000fe400078e33ff */
[----:B----4-:R-:W-:-:S03]  /*0210*/  ISETP.NE.U32.AND P2, PT, RZ, UR4, PT ;  /* 0x00000004ff007c0c */ /* 0x010fc6000bf45070 */
[C---:B-1----:R-:W-:Y:S01]  /*0220*/  IMAD.WIDE.U32 R14, R181.reuse, 0x4, R6 ;  /* 0x00000004b50e7825 */ /* 0x042fe200078e0006 */
[----:B------:R-:W-:Y:S01]  /*0230*/  ISETP.NE.AND.EX P2, PT, RZ, UR5, PT, P2 ;  /* 0x00000005ff007c0c */ /* 0x000fe2000bf45320 */
[----:B------:R-:W1:Y:S03]  /*0240*/  LDC.64 R6, c[0x0][0x468] ;  /* 0x00011a00ff067b82 */ /* 0x000e660000000a00 */
[----:B------:R-:W2:Y:S04]  /*0250*/  @P0 LDG.E R0, desc[UR16][R14.64] ;  /* 0x000000100e000981 */ /* 0x000ea8000c1e1900 */
[----:B------:R1:W2:Y:S01]  /*0260*/  @P4 LDG.E R3, desc[UR16][R14.64+0x4] ;  /* 0x000004100e034981 */ /* 0x0002a2000c1e1900 */
[----:B------:R-:W-:Y:S01]  /*0270*/  IMAD.SHL.U32 R9, R181, 0x4, RZ ;  /* 0x00000004b5097824 */ /* 0x000fe200078e00ff */
[----:B------:R-:W-:Y:S01]  /*0280*/  SHF.R.U32.HI R8, RZ, 0x1e, R181 ;  /* 0x0000001eff087819 */ /* 0x000fe200000116b5 */
[----:B------:R-:W-:-:S03]  /*0290*/  IMAD.MOV.U32 R2, RZ, RZ, RZ ;  /* 0x000000ffff027224 */ /* 0x000fc600078e00ff */
[C---:B------:R-:W-:Y:S02]  /*02a0*/  @P2 IADD3 R10, P0, PT, R9.reuse, UR4, RZ ;  /* 0x00000004090a2c10 */ /* 0x040fe4000ff1e0ff */
[C---:B------:R-:W-:Y:S02]  /*02b0*/  @P3 IADD3 R12, P1, PT, R9.reuse, UR6, RZ ;  /* 0x00000006090c3c10 */ /* 0x040fe4000ff3e0ff */
[C---:B------:R-:W-:Y:S01]  /*02c0*/  @P2 IADD3.X R11, PT, PT, R8.reuse, UR5, RZ, P0, !PT ;  /* 0x00000005080b2c10 */ /* 0x040fe200087fe4ff */
[----:B------:R-:W3:Y:S01]  /*02d0*/  S2R R17, SR_CTAID.X ;  /* 0x0000000000117919 */ /* 0x000ee20000002500 */
[----:B------:R-:W4:Y:S01]  /*02e0*/  LDCU.U8 UR4, c[0x0][0x532] ;  /* 0x0000a640ff0477ac */ /* 0x000f220008000000 */
[----:B------:R-:W-:Y:S02]  /*02f0*/  @P3 IADD3.X R13, PT, PT, R8, UR7, RZ, P1, !PT ;  /* 0x00000007080d3c10 */ /* 0x000fe40008ffe4ff */
[----:B------:R-:W5:Y:S04]  /*0300*/  @P2 LDG.E R115, desc[UR16][R10.64] ;  /* 0x000000100a732981 */ /* 0x000f68000c1e1900 */
[----:B------:R4:W5:Y:S01]  /*0310*/  @P3 LDG.E R2, desc[UR16][R12.64] ;  /* 0x000000100c023981 */ /* 0x000962000c1e1900 */
[----:B-1----:R-:W-:-:S05]  /*0320*/  IADD3 R14, P0, PT, R9, R6, RZ ;  /* 0x00000006090e7210 */ /* 0x002fca0007f1e0ff */
[----:B------:R-:W-:Y:S01]  /*0330*/  IMAD.X R15, R8, 0x1, R7, P0 ;  /* 0x00000001080f7824 */ /* 0x000fe200000e0607 */
[----:B------:R-:W-:-:S04]  /*0340*/  ISETP.NE.U32.AND P0, PT, R6, RZ, PT ;  /* 0x000000ff0600720c */ /* 0x000fc80003f05070 */
[----:B------:R-:W-:Y:S01]  /*0350*/  ISETP.NE.AND.EX P0, PT, R7, RZ, PT, P0 ;  /* 0x000000ff0700720c */ /* 0x000fe20003f05300 */
[----:B----4-:R-:W1:Y:S01]  /*0360*/  @!P4 LDC R13, c[0x0][0x434] ;  /* 0x00010d00ff0dcb82 */ /* 0x010e620000000800 */
[----:B------:R-:W-:Y:S02]  /*0370*/  ISETP.NE.AND P1, PT, RZ, UR4, PT ;  /* 0x00000004ff007c0c */ /* 0x000fe4000bf25270 */
[----:B------:R-:W-:-:S09]  /*0380*/  ISETP.EQ.U32.AND P3, PT, R6, RZ, PT ;  /* 0x000000ff0600720c */ /* 0x000fd20003f62070 */
[----:B------:R-:W4:Y:S01]  /*0390*/  @!P0 LDC R11, c[0x0][0x438] ;  /* 0x00010e00ff0b8b82 */ /* 0x000f220000000800 */
[----:B------:R-:W-:Y:S01]  /*03a0*/  ISETP.EQ.OR.EX P3, PT, R7, RZ, !P1, P3 ;  /* 0x000000ff0700720c */ /* 0x000fe20004f62730 */
[----:B------:R-:W-:Y:S02]  /*03b0*/  IMAD.MOV.U32 R5, RZ, RZ, -0x1 ;  /* 0xffffffffff057424 */ /* 0x000fe400078e00ff */
[----:B---3--:R-:W-:-:S10]  /*03c0*/  IMAD.SHL.U32 R180, R17, 0x40, RZ ;  /* 0x0000004011b47824 */ /* 0x008fd400078e00ff */
[----:B------:R3:W5:Y:S01]  /*03d0*/  @!P3 LDG.E R5, desc[UR16][R14.64] ;  /* 0x000000100e05b981 */ /* 0x000762000c1e1900 */
[----:B--2---:R-:W-:-:S05]  /*03e0*/  @P4 IMAD.IADD R13, R3, 0x1, -R0 ;  /* 0x00000001030d4824 */ /* 0x004fca00078e0a00 */
[----:B-1----:R-:W-:Y:S01]  /*03f0*/  ISETP.GT.AND P3, PT, R13, R180, PT ;  /* 0x000000b40d00720c */ /* 0x002fe20003f64270 */
[----:B---34-:R-:W-:-:S12]  /*0400*/  @!P0 BRA `(.L_x_992) ;  /* 0x00000000000c8947 */ /* 0x018fd80003800000 */
[----:B------:R-:W2:Y:S02]  /*0410*/  @P1 LDG.E R6, desc[UR16][R14.64+0x4] ;  /* 0x000004100e061981 */ /* 0x000ea4000c1e1900 */
[----:B--2--5:R-:W-:-:S06]  /*0420*/  @P1 IADD3 R11, PT, PT, R6, -R5, RZ ;  /* 0x80000005060b1210 */ /* 0x024fcc0007ffe0ff */
[----:B------:R1:W5:Y:S02]  /*0430*/  @!P1 LDG.E R11, desc[UR16][R14.64] ;  /* 0x000000100e0b9981 */ /* 0x000364000c1e1900 */
.L_x_992:
[----:B------:R-:W-:Y:S05]  /*0440*/  @!P3 EXIT ;  /* 0x000000000000b94d */ /* 0x000fea0003800000 */
[----:B------:R-:W2:Y:S01]  /*0450*/  LDC R3, c[0x0][0x374] ;  /* 0x0000dd00ff037b82 */ /* 0x000ea20000000800 */
[----:B------:R-:W3:Y:S01]  /*0460*/  LDCU UR14, c[0x0][0x508] ;  /* 0x0000a100ff0e77ac */ /* 0x000ee20008000800 */
[----:B-----5:R-:W-:Y:S01]  /*0470*/  @P2 IMAD.IADD R115, R115, 0x1, -R2 ;  /* 0x0000000173732824 */ /* 0x020fe200078e0a02 */
[----:B------:R-:W4:Y:S05]  /*0480*/  S2R R174, SR_TID.X ;  /* 0x0000000000ae7919 */ /* 0x000f2a0000002100 */
[----:B------:R-:W3:Y:S01]  /*0490*/  LDC R7, c[0x0][0x438] ;  /* 0x00010e00ff077b82 */ /* 0x000ee20000000800 */
[-C--:B--2---:R-:W-:Y:S02]  /*04a0*/  IABS R16, R3.reuse ;  /* 0x0000000300107213 */ /* 0x084fe40000000000 */
[----:B-1----:R-:W-:-:S02]  /*04b0*/  IABS R15, R3 ;  /* 0x00000003000f7213 */ /* 0x002fc40000000000 */
[----:B------:R-:W1:Y:S03]  /*04c0*/  I2F.RP R6, R16 ;  /* 0x0000001000067306 */ /* 0x000e660000209400 */
[----:B------:R-:W-:Y:S02]  /*04d0*/  IMAD.MOV R15, RZ, RZ, -R15 ;  /* 0x000000ffff0f7224 */ /* 0x000fe400078e0a0f */
[----:B---3--:R-:W-:-:S05]  /*04e0*/  VIADD R7, R7, 0x7f ;  /* 0x0000007f07077836 */ /* 0x008fca0000000000 */
[----:B------:R-:W-:-:S04]  /*04f0*/  SHF.R.S32.HI R12, RZ, 0x1f, R7 ;  /* 0x0000001fff0c7819 */ /* 0x000fc80000011407 */
[----:B------:R-:W-:Y:S01]  /*0500*/  LEA.HI R12, R12, R7, RZ, 0x7 ;  /* 0x000000070c0c7211 */ /* 0x000fe200078f38ff */
[----:B-1----:R-:W1:Y:S03]  /*0510*/  MUFU.RCP R18, R6 ;  /* 0x0000000600127308 */ /* 0x002e660000001000 */
[----:B------:R-:W-:-:S05]  /*0520*/  LEA.HI.SX32 R12, R12, R3, 0x19 ;  /* 0x000000030c0c7211 */ /* 0x000fca00078fcaff */
[----:B------:R-:W-:-:S05]  /*0530*/  VIADD R12, R12, 0xffffffff ;  /* 0xffffffff0c0c7836 */ /* 0x000fca0000000000 */
[----:B------:R-:W-:Y:S02]  /*0540*/  IABS R14, R12 ;  /* 0x0000000c000e7213 */ /* 0x000fe40000000000 */
[----:B------:R-:W-:Y:S01]  /*0550*/  LOP3.LUT R12, R12, R3, RZ, 0x3c, !PT ;  /* 0x000000030c0c7212 */ /* 0x000fe200078e3cff */
[----:B-1----:R-:W-:-:S03]  /*0560*/  VIADD R18, R18, 0xffffffe ;  /* 0x0ffffffe12127836 */ /* 0x002fc60000000000 */
[----:B------:R-:W-:Y:S01]  /*0570*/  ISETP.GE.AND P0, PT, R12, RZ, PT ;  /* 0x000000ff0c00720c */ /* 0x000fe20003f06270 */
[----:B------:R-:W-:Y:S01]  /*0580*/  VIADD R12, R17, 0x1 ;  /* 0x00000001110c7836 */ /* 0x000fe20000000000 */
[----:B------:R-:W1:Y:S03]  /*0590*/  F2I.FTZ.U32.TRUNC.NTZ R19, R18 ;  /* 0x0000001200137305 */ /* 0x000e66000021f000 */
[----:B------:R-:W-:Y:S02]  /*05a0*/  IMAD R12, R12, 0x40, -R13 ;  /* 0x000000400c0c7824 */ /* 0x000fe400078e0a0d */
[----:B-1----:R-:W-:Y:S02]  /*05b0*/  IMAD.MOV R7, RZ, RZ, -R19 ;  /* 0x000000ffff077224 */ /* 0x002fe400078e0a13 */
[----:B------:R-:W-:Y:S02]  /*05c0*/  IMAD.MOV.U32 R18, RZ, RZ, RZ ;  /* 0x000000ffff127224 */ /* 0x000fe400078e00ff */
[----:B------:R-:W-:-:S04]  /*05d0*/  IMAD R7, R7, R16, RZ ;  /* 0x0000001007077224 */ /* 0x000fc800078e02ff */
[----:B------:R-:W-:-:S06]  /*05e0*/  IMAD.HI.U32 R7, R19, R7, R18 ;  /* 0x0000000713077227 */ /* 0x000fcc00078e0012 */
[----:B------:R-:W-:Y:S02]  /*05f0*/  IMAD.HI.U32 R10, R7, R14, RZ ;  /* 0x0000000e070a7227 */ /* 0x000fe400078e00ff */
[----:B------:R-:W1:Y:S02]  /*0600*/  @!P2 LDC.64 R6, c[0x0][0x488] ;  /* 0x00012200ff06ab82 */ /* 0x000e640000000a00 */
[----:B------:R-:W-:-:S05]  /*0610*/  IMAD R15, R10, R15, R14 ;  /* 0x0000000f0a0f7224 */ /* 0x000fca00078e020e */
[----:B------:R-:W-:Y:S01]  /*0620*/  ISETP.GT.U32.AND P1, PT, R16, R15, PT ;  /* 0x0000000f1000720c */ /* 0x000fe20003f24070 */
[----:B------:R-:W2:-:S12]  /*0630*/  @!P2 LDC R14, c[0x0][0x43c] ;  /* 0x00010f00ff0eab82 */ /* 0x000e980000000800 */
[----:B------:R-:W-:Y:S02]  /*0640*/  @!P1 IMAD.IADD R15, R15, 0x1, -R16 ;  /* 0x000000010f0f9824 */ /* 0x000fe400078e0a10 */
[----:B------:R-:W-:Y:S01]  /*0650*/  @!P1 VIADD R10, R10, 0x1 ;  /* 0x000000010a0a9836 */ /* 0x000fe20000000000 */
[----:B------:R-:W-:Y:S02]  /*0660*/  ISETP.NE.AND P1, PT, R3, RZ, PT ;  /* 0x000000ff0300720c */ /* 0x000fe40003f25270 */
[----:B-1----:R-:W-:Y:S02]  /*0670*/  @!P2 ISETP.NE.U32.AND P3, PT, R6, RZ, PT ;  /* 0x000000ff0600a20c */ /* 0x002fe40003f65070 */
[----:B------:R-:W1:Y:S01]  /*0680*/  S2R R6, SR_CTAID.Y ;  /* 0x0000000000067919 */ /* 0x000e620000002600 */
[----:B------:R-:W-:Y:S02]  /*0690*/  ISETP.GE.U32.AND P4, PT, R15, R16, PT ;  /* 0x000000100f00720c */ /* 0x000fe40003f86070 */
[----:B------:R-:W-:-:S04]  /*06a0*/  @!P2 ISETP.NE.AND.EX P3, PT, R7, RZ, PT, P3 ;  /* 0x000000ff0700a20c */ /* 0x000fc80003f65330 */
[----:B--2---:R-:W-:-:S04]  /*06b0*/  @!P2 SEL R14, R14, RZ, P3 ;  /* 0x000000ff0e0ea207 */ /* 0x004fc80001800000 */
[----:B------:R-:W-:-:S03]  /*06c0*/  @!P2 IADD3 R115, PT, PT, R14, R11, -R2 ;  /* 0x0000000b0e73a210 */ /* 0x000fc60007ffe802 */
[----:B------:R-:W-:Y:S02]  /*06d0*/  @P4 VIADD R10, R10, 0x1 ;  /* 0x000000010a0a4836 */ /* 0x000fe40000000000 */
[----:B------:R-:W-:Y:S02]  /*06e0*/  VIADD R11, R115, 0x7f ;  /* 0x0000007f730b7836 */ /* 0x000fe40000000000 */
[----:B------:R-:W-:Y:S01]  /*06f0*/  @!P0 IMAD.MOV R10, RZ, RZ, -R10 ;  /* 0x000000ffff0a8224 */ /* 0x000fe200078e0a0a */
[----:B------:R-:W-:Y:S02]  /*0700*/  @!P1 LOP3.LUT R10, RZ, R3, RZ, 0x33, !PT ;  /* 0x00000003ff0a9212 */ /* 0x000fe400078e33ff */
[----:B------:R-:W-:Y:S02]  /*0710*/  IADD3 R7, PT, PT, R11, UR14, R12 ;  /* 0x0000000e0b077c10 */ /* 0x000fe4000fffe00c */
[----:B------:R-:W-:Y:S02]  /*0720*/  SHF.R.S32.HI R14, RZ, 0x1f, R11 ;  /* 0x0000001fff0e7819 */ /* 0x000fe4000001140b */
[----:B------:R-:W-:-:S02]  /*0730*/  SHF.R.S32.HI R12, RZ, 0x1f, R7 ;  /* 0x0000001fff0c7819 */ /* 0x000fc40000011407 */
[----:B------:R-:W-:Y:S02]  /*0740*/  LEA.HI R3, R14, R11, RZ, 0x7 ;  /* 0x0000000b0e037211 */ /* 0x000fe400078f38ff */
[----:B------:R-:W-:Y:S01]  /*0750*/  LEA.HI R12, R12, R7, RZ, 0x7 ;  /* 0x000000070c0c7211 */ /* 0x000fe200078f38ff */
[----:B------:R-:W-:Y:S01]  /*0760*/  IMAD.MOV R7, RZ, RZ, -R181 ;  /* 0x000000ffff077224 */ /* 0x000fe200078e0ab5 */
[----:B------:R-:W-:Y:S01]  /*0770*/  SHF.R.S32.HI R3, RZ, 0x7, R3 ;  /* 0x00000007ff037819 */ /* 0x000fe20000011403 */
[----:B-1----:R-:W-:Y:S01]  /*0780*/  IMAD R168, R10, R6, RZ ;  /* 0x000000060aa87224 */ /* 0x002fe200078e02ff */
[----:B------:R-:W-:Y:S01]  /*0790*/  SHF.R.S32.HI R12, RZ, 0x7, R12 ;  /* 0x00000007ff0c7819 */ /* 0x000fe2000001140c */
[----:B------:R-:W-:-:S03]  /*07a0*/  IMAD R179, R4, R7, R179 ;  /* 0x0000000704b37224 */ /* 0x000fc600078e02b3 */
[----:B------:R-:W-:-:S04]  /*07b0*/  VIADDMNMX R3, R168, R10, R3, PT ;  /* 0x0000000aa8037246 */ /* 0x000fc80003800103 */
[----:B------:R-:W-:-:S04]  /*07c0*/  VIMNMX R3, PT, PT, R3, R12, PT ;  /* 0x0000000c03037248 */ /* 0x000fc80003fe0100 */
[----:B------:R-:W-:-:S13]  /*07d0*/  ISETP.GE.AND P0, PT, R168, R3, PT ;  /* 0x00000003a800720c */ /* 0x000fda0003f06270 */
        /* <DEDUP_REMOVED lines=13> */
[-C--:B------:R-:W-:Y:S01]  /*08b0*/  ISETP.GE.AND P1, PT, R12, R13.reuse, PT ;  /* 0x0000000d0c00720c */ /* 0x080fe20003f26270 */
[----:B------:R-:W-:Y:S01]  /*08c0*/  VIADD R8, R174, 0x30 ;  /* 0x00000030ae087836 */ /* 0x000fe20000000000 */
[----:B------:R-:W-:-:S04]  /*08d0*/  ISETP.GE.AND P5, PT, R10, R13, PT ;  /* 0x0000000d0a00720c */ /* 0x000fc80003fa6270 */
[----:B------:R-:W-:Y:S01]  /*08e0*/  ISETP.GE.AND P6, PT, R8, R13, PT ;  /* 0x0000000d0800720c */ /* 0x000fe20003fc6270 */
[----:B-1----:R-:W-:-:S04]  /*08f0*/  IMAD R14, R6, R14, R181 ;  /* 0x0000000e060e7224 */ /* 0x002fc800078e02b5 */
[----:B------:R-:W-:Y:S01]  /*0900*/  IMAD R4, R14, R4, R179 ;  /* 0x000000040e047224 */ /* 0x000fe200078e02b3 */
[----:B------:R-:W-:-:S03]  /*0910*/  LOP3.LUT R14, R11, 0x40, RZ, 0xfc, !PT ;  /* 0x000000400b0e7812 */ /* 0x000fc600078efcff */
[----:B------:R-:W-:-:S04]  /*0920*/  IMAD R15, R4, R15, R180 ;  /* 0x0000000f040f7224 */ /* 0x000fc800078e02b4 */
[----:B--2---:R-:W-:-:S05]  /*0930*/  IMAD R0, R15, UR4, RZ ;  /* 0x000000040f007c24 */ /* 0x004fca000f8e02ff */
        /* <DEDUP_REMOVED lines=13> */
.L_x_995:
[----:B------:R-:W-:Y:S05]  /*0a10*/  BSYNC.RECONVERGENT B0 ;  /* 0x0000000000007941 */ /* 0x000fea0003800200 */
.L_x_994:
        /* <DEDUP_REMOVED lines=18> */
.L_x_997:
[----:B------:R-:W-:Y:S05]  /*0b40*/  BSYNC.RECONVERGENT B0 ;  /* 0x0000000000007941 */ /* 0x000fea0003800200 */
.L_x_996:
        /* <DEDUP_REMOVED lines=18> */
.L_x_999:
[----:B------:R-:W-:Y:S05]  /*0c70*/  BSYNC.RECONVERGENT B0 ;  /* 0x0000000000007941 */ /* 0x000fea0003800200 */
.L_x_998:
        /* <DEDUP_REMOVED lines=18> */
.L_x_1001:
[----:B------:R-:W-:Y:S05]  /*0da0*/  BSYNC.RECONVERGENT B0 ;  /* 0x0000000000007941 */ /* 0x000fea0003800200 */
.L_x_1000:
        /* <DEDUP_REMOVED lines=20> */
.L_x_993:
        /* <DEDUP_REMOVED lines=11> */
.L_x_1002:
[----:B------:R-:W-:Y:S05]  /*0fa0*/  BRA.U !UP1, `(.L_x_1003) ;  /* 0x0000000509847547 */ /* 0x000fea000b800000 */
[----:B------:R-:W1:Y:S01]  /*0fb0*/  LDC R9, c[0x0][0x4f0] ;  /* 0x00013c00ff097b82 */ /* 0x000e620000000800 */
[----:B------:R-:W-:Y:S01]  /*0fc0*/  LEA R2, R3, 0xffffff80, 0x7 ;  /* 0xffffff8003027811 */ /* 0x000fe200078e38ff */
[----:B------:R-:W2:Y:S03]  /*0fd0*/  LDCU.64 UR4, c[0x0][0x4e8] ;  /* 0x00009d00ff0477ac */ /* 0x000ea60008000a00 */
[----:B-----5:R-:W-:Y:S01]  /*0fe0*/  IABS R4, R2 ;  /* 0x0000000200047213 */ /* 0x020fe20000000000 */
[----:B------:R-:W3:Y:S01]  /*0ff0*/  LDCU.64 UR6, c[0x0][0x3a0] ;  /* 0x00007400ff0677ac */ /* 0x000ee20008000a00 */
[----:B------:R-:W4:Y:S01]  /*1000*/  LDCU.64 UR12, c[0x0][0x3b8] ;  /* 0x00007700ff0c77ac */ /* 0x000f220008000a00 */
[----:B------:R-:W3:Y:S01]  /*1010*/  LDCU.64 UR10, c[0x0][0x3c0] ;  /* 0x00007800ff0a77ac */ /* 0x000ee20008000a00 */
[----:B-1----:R-:W-:-:S04]  /*1020*/  IABS R6, R9 ;  /* 0x0000000900067213 */ /* 0x002fc80000000000 */
[----:B------:R-:W1:Y:S08]  /*1030*/  I2F.RP R7, R6 ;  /* 0x0000000600077306 */ /* 0x000e700000209400 */
[----:B-1----:R-:W1:Y:S02]  /*1040*/  MUFU.RCP R10, R7 ;  /* 0x00000007000a7308 */ /* 0x002e640000001000 */
[----:B-1----:R-:W-:-:S06]  /*1050*/  IADD3 R10, PT, PT, R10, 0xffffffe, RZ ;  /* 0x0ffffffe0a0a7810 */ /* 0x002fcc0007ffe0ff */
[----:B------:R-:W1:Y:S02]  /*1060*/  F2I.FTZ.U32.TRUNC.NTZ R11, R10 ;  /* 0x0000000a000b7305 */ /* 0x000e64000021f000 */
[----:B-1----:R-:W-:Y:S01]  /*1070*/  IMAD.MOV R5, RZ, RZ, -R11 ;  /* 0x000000ffff057224 */ /* 0x002fe200078e0a0b */
        /* <DEDUP_REMOVED lines=9> */
[----:B------:R-:W1:Y:S09]  /*1110*/  LDC R4, c[0x0][0x3e8] ;  /* 0x0000fa00ff047b82 */ /* 0x000e720000000800 */
[----:B------:R-:W-:Y:S01]  /*1120*/  @!P2 IADD3 R7, PT, PT, R7, -R6, RZ ;  /* 0x800000060707a210 */ /* 0x000fe20007ffe0ff */
[----:B------:R-:W-:Y:S01]  /*1130*/  @!P2 VIADD R5, R5, 0x1 ;  /* 0x000000010505a836 */ /* 0x000fe20000000000 */
[----:B------:R-:W-:-:S02]  /*1140*/  ISETP.NE.AND P2, PT, R9, RZ, PT ;  /* 0x000000ff0900720c */ /* 0x000fc40003f45270 */
[----:B------:R-:W-:Y:S01]  /*1150*/  ISETP.GE.U32.AND P0, PT, R7, R6, PT ;  /* 0x000000060700720c */ /* 0x000fe20003f06070 */
[----:B--2---:R-:W-:-:S04]  /*1160*/  IMAD.WIDE.U32 R6, R181, UR4, RZ ;  /* 0x00000004b5067c25 */ /* 0x004fc8000f8e00ff */
[----:B------:R-:W-:Y:S01]  /*1170*/  IMAD R183, R181, UR5, R7 ;  /* 0x00000005b5b77c24 */ /* 0x000fe2000f8e0207 */
[----:B------:R-:W2:Y:S07]  /*1180*/  LDCU.64 UR4, c[0x0][0x3a8] ;  /* 0x00007500ff0477ac */ /* 0x000eae0008000a00 */
[----:B------:R-:W-:Y:S02]  /*1190*/  @P0 IADD3 R5, PT, PT, R5, 0x1, RZ ;  /* 0x0000000105050810 */ /* 0x000fe40007ffe0ff */
[----:B------:R-:W-:-:S02]  /*11a0*/  LEA R182, P0, R6, UR8, 0x2 ;  /* 0x0000000806b67c11 */ /* 0x000fc4000f8010ff */
[----:B------:R-:W-:Y:S02]  /*11b0*/  @!P1 IADD3 R5, PT, PT, -R5, RZ, RZ ;  /* 0x000000ff05059210 */ /* 0x000fe40007ffe1ff */
[----:B------:R-:W-:Y:S02]  /*11c0*/  LEA.HI.X R183, R6, UR9, R183, 0x2, P0 ;  /* 0x0000000906b77c11 */ /* 0x000fe400080f14b7 */
[----:B------:R-:W-:-:S05]  /*11d0*/  @!P2 LOP3.LUT R5, RZ, R9, RZ, 0x33, !PT ;  /* 0x00000009ff05a212 */ /* 0x000fca00078e33ff */
[----:B------:R-:W-:-:S06]  /*11e0*/  IMAD.WIDE R10, R5, 0x4, R182 ;  /* 0x00000004050a7825 */ /* 0x000fcc00078e02b6 */
[----:B------:R3:W2:Y:S01]  /*11f0*/  LDG.E R10, desc[UR16][R10.64] ;  /* 0x000000100a0a7981 */ /* 0x0006a2000c1e1900 */
[----:B-1----:R-:W-:Y:S02]  /*1200*/  IABS R6, R4 ;  /* 0x0000000400067213 */ /* 0x002fe40000000000 */
[----:B------:R-:W-:Y:S02]  /*1210*/  IADD3 R5, PT, PT, -R5, RZ, RZ ;  /* 0x000000ff05057210 */ /* 0x000fe40007ffe1ff */
[----:B------:R-:W1:Y:S01]  /*1220*/  I2F.RP R12, R6 ;  /* 0x00000006000c7306 */ /* 0x000e620000209400 */
[----:B----4-:R-:W-:Y:S02]  /*1230*/  MOV R136, UR12 ;  /* 0x0000000c00887c02 */ /* 0x010fe40008000f00 */
        /* <DEDUP_REMOVED lines=11> */
[----:B---3--:R-:W-:-:S04]  /*12f0*/  IMAD.MOV.U32 R11, RZ, RZ, R7 ;  /* 0x000000ffff0b7224 */ /* 0x008fc800078e0007 */
        /* <DEDUP_REMOVED lines=9> */
[----:B------:R-:W-:Y:S01]  /*1390*/  ISETP.GE.AND P0, PT, R6, RZ, PT ;  /* 0x000000ff0600720c */ /* 0x000fe20003f06270 */
[----:B------:R-:W-:-:S06]  /*13a0*/  IMAD.U32 R6, RZ, RZ, UR10 ;  /* 0x0000000aff067e24 */ /* 0x000fcc000f8e00ff */
[----:B------:R-:W-:-:S06]  /*13b0*/  @P2 IADD3 R8, PT, PT, R8, 0x1, RZ ;  /* 0x0000000108082810 */ /* 0x000fcc0007ffe0ff */
[----:B------:R-:W-:Y:S01]  /*13c0*/  @!P0 IMAD.MOV R8, RZ, RZ, -R8 ;  /* 0x000000ffff088224 */ /* 0x000fe200078e0a08 */
[----:B------:R-:W-:Y:S01]  /*13d0*/  @!P1 LOP3.LUT R8, RZ, R4, RZ, 0x33, !PT ;  /* 0x00000004ff089212 */ /* 0x000fe200078e33ff */
[C---:B------:R-:W-:Y:S02]  /*13e0*/  IMAD R4, R5.reuse, R136, RZ ;  /* 0x0000008805047224 */ /* 0x040fe400078e02ff */
[----:B------:R-:W-:Y:S02]  /*13f0*/  IMAD R5, R5, R6, RZ ;  /* 0x0000000605057224 */ /* 0x000fe400078e02ff */
[----:B------:R-:W-:Y:S01]  /*1400*/  IMAD R4, R2, R137, R4 ;  /* 0x0000008902047224 */ /* 0x000fe200078e0204 */
[----:B--2---:R-:W-:Y:S01]  /*1410*/  SHF.R.S32.HI R7, RZ, 0x1f, R10 ;  /* 0x0000001fff077819 */ /* 0x004fe2000001140a */
[----:B------:R-:W-:-:S04]  /*1420*/  IMAD.WIDE.U32 R14, R10, UR6, RZ ;  /* 0x000000060a0e7c25 */ /* 0x000fc8000f8e00ff */
[C---:B------:R-:W-:Y:S02]  /*1430*/  IMAD R11, R7.reuse, UR6, RZ ;  /* 0x00000006070b7c24 */ /* 0x040fe4000f8e02ff */
[----:B------:R-:W-:Y:S02]  /*1440*/  IMAD R7, R7, UR4, RZ ;  /* 0x0000000407077c24 */ /* 0x000fe4000f8e02ff */
[C---:B------:R-:W-:Y:S02]  /*1450*/  IMAD R11, R10.reuse, UR7, R11 ;  /* 0x000000070a0b7c24 */ /* 0x040fe4000f8e020b */
[----:B------:R-:W-:-:S03]  /*1460*/  IMAD R7, R10, UR5, R7 ;  /* 0x000000050a077c24 */ /* 0x000fc6000f8e0207 */
[----:B------:R-:W-:Y:S01]  /*1470*/  IADD3 R15, PT, PT, R15, R11, RZ ;  /* 0x0000000b0f0f7210 */ /* 0x000fe20007ffe0ff */
[----:B------:R-:W-:Y:S01]  /*1480*/  IMAD.WIDE.U32 R10, R10, UR4, RZ ;  /* 0x000000040a0a7c25 */ /* 0x000fe2000f8e00ff */
[----:B------:R-:W1:Y:S03]  /*1490*/  LDCU.128 UR4, c[0x0][0x3d0] ;  /* 0x00007a00ff0477ac */ /* 0x000e660008000c00 */
[----:B------:R-:W-:Y:S01]  /*14a0*/  IMAD.WIDE.U32 R14, R2, R136, R14 ;  /* 0x00000088020e7225 */ /* 0x000fe200078e000e */
[----:B------:R-:W-:-:S03]  /*14b0*/  IADD3 R11, PT, PT, R11, R7, RZ ;  /* 0x000000070b0b7210 */ /* 0x000fc60007ffe0ff */
[----:B------:R-:W-:Y:S01]  /*14c0*/  IMAD.U32 R7, RZ, RZ, UR11 ;  /* 0x0000000bff077e24 */ /* 0x000fe2000f8e00ff */
[----:B------:R-:W-:Y:S01]  /*14d0*/  IADD3 R15, PT, PT, R15, R4, RZ ;  /* 0x000000040f0f7210 */ /* 0x000fe20007ffe0ff */
[----:B------:R-:W-:-:S04]  /*14e0*/  IMAD.WIDE.U32 R10, R2, R6, R10 ;  /* 0x00000006020a7225 */ /* 0x000fc800078e000a */
[----:B------:R-:W-:Y:S01]  /*14f0*/  IMAD R5, R2, R7, R5 ;  /* 0x0000000702057224 */ /* 0x000fe200078e0205 */
[----:B------:R-:W-:-:S04]  /*1500*/  SHF.R.S32.HI R2, RZ, 0x1f, R8 ;  /* 0x0000001fff027819 */ /* 0x000fc80000011408 */
[----:B------:R-:W-:Y:S01]  /*1510*/  IADD3 R11, PT, PT, R11, R5, RZ ;  /* 0x000000050b0b7210 */ /* 0x000fe20007ffe0ff */
[C---:B-1----:R-:W-:Y:S02]  /*1520*/  IMAD R9, R2.reuse, UR6, RZ ;  /* 0x0000000602097c24 */ /* 0x042fe4000f8e02ff */
[----:B------:R-:W-:Y:S02]  /*1530*/  IMAD R5, R2, UR4, RZ ;  /* 0x0000000402057c24 */ /* 0x000fe4000f8e02ff */
[----:B------:R-:W-:-:S04]  /*1540*/  IMAD.WIDE.U32 R14, R8, UR4, R14 ;  /* 0x00000004080e7c25 */ /* 0x000fc8000f8e000e */
[C---:B------:R-:W-:Y:S02]  /*1550*/  IMAD R9, R8.reuse, UR7, R9 ;  /* 0x0000000708097c24 */ /* 0x040fe4000f8e0209 */
[----:B------:R-:W-:-:S04]  /*1560*/  IMAD.WIDE.U32 R18, R8, UR6, R10 ;  /* 0x0000000608127c25 */ /* 0x000fc8000f8e000a */
[----:B------:R-:W-:Y:S01]  /*1570*/  IMAD R5, R8, UR5, R5 ;  /* 0x0000000508057c24 */ /* 0x000fe2000f8e0205 */
[----:B------:R-:W-:Y:S02]  /*1580*/  MOV R8, R14 ;  /* 0x0000000e00087202 */ /* 0x000fe40000000f00 */
[----:B------:R-:W-:Y:S01]  /*1590*/  IADD3 R12, PT, PT, R19, R9, RZ ;  /* 0x00000009130c7210 */ /* 0x000fe20007ffe0ff */
[----:B------:R-:W-:Y:S01]  /*15a0*/  IMAD.IADD R2, R15, 0x1, R5 ;  /* 0x000000010f027824 */ /* 0x000fe200078e0205 */
[----:B------:R-:W-:Y:S06]  /*15b0*/  BRA `(.L_x_1004) ;  /* 0x0000000400647947 */ /* 0x000fec0003800000 */
.L_x_1003:
        /* <DEDUP_REMOVED lines=15> */
.L_x_1005:
[----:B------:R-:W2:Y:S01]  /*16b0*/  LDC.64 R136, c[0x0][0x3b8] ;  /* 0x0000ee00ff887b82 */ /* 0x000ea20000000a00 */
[----:B-1----:R-:W-:-:S05]  /*16c0*/  IADD3 R6, PT, PT, R2, R5, RZ ;  /* 0x0000000502067210 */ /* 0x002fca0007ffe0ff */
[C---:B--2---:R-:W-:Y:S02]  /*16d0*/  IMAD R19, R6.reuse, R137, RZ ;  /* 0x0000008906137224 */ /* 0x044fe400078e02ff */
[----:B------:R-:W-:-:S05]  /*16e0*/  IMAD.WIDE.U32 R6, R6, R136, RZ ;  /* 0x0000008806067225 */ /* 0x000fca00078e00ff */
[----:B------:R-:W-:Y:S02]  /*16f0*/  IADD3 R19, PT, PT, R7, R19, RZ ;  /* 0x0000001307137210 */ /* 0x000fe40007ffe0ff */
[----:B------:R-:W-:Y:S02]  /*1700*/  MOV R18, R6 ;  /* 0x0000000600127202 */ /* 0x000fe40000000f00 */
.L_x_1006:
[----:B------:R-:W-:Y:S05]  /*1710*/  @P0 BRA `(.L_x_1007) ;  /* 0x0000000000340947 */ /* 0x000fea0003800000 */
[----:B------:R-:W1:Y:S01]  /*1720*/  LDC.64 R6, c[0x0][0x3c0] ;  /* 0x0000f000ff067b82 */ /* 0x000e620000000a00 */
[----:B------:R-:W2:Y:S01]  /*1730*/  LDCU.64 UR4, c[0x0][0x3a8] ;  /* 0x00007500ff0477ac */ /* 0x000ea20008000a00 */
[----:B------:R-:W-:-:S05]  /*1740*/  SHF.R.S32.HI R5, RZ, 0x1f, R2 ;  /* 0x0000001fff057819 */ /* 0x000fca0000011402 */
[-C--:B-1----:R-:W-:Y:S01]  /*1750*/  IMAD R8, R5, R6.reuse, RZ ;  /* 0x0000000605087224 */ /* 0x082fe200078e02ff */
[----:B-----5:R-:W-:Y:S01]  /*1760*/  SHF.R.S32.HI R5, RZ, 0x1f, R4 ;  /* 0x0000001fff057819 */ /* 0x020fe20000011404 */
[----:B------:R-:W-:-:S04]  /*1770*/  IMAD.WIDE.U32 R10, R2, R6, RZ ;  /* 0x00000006020a7225 */ /* 0x000fc800078e00ff */
[----:B------:R-:W-:Y:S02]  /*1780*/  IMAD R8, R2, R7, R8 ;  /* 0x0000000702087224 */ /* 0x000fe400078e0208 */
[----:B--2---:R-:W-:-:S03]  /*1790*/  IMAD R5, R5, UR4, RZ ;  /* 0x0000000405057c24 */ /* 0x004fc6000f8e02ff */
[----:B------:R-:W-:Y:S01]  /*17a0*/  IADD3 R11, PT, PT, R11, R8, RZ ;  /* 0x000000080b0b7210 */ /* 0x000fe20007ffe0ff */
[C---:B------:R-:W-:Y:S02]  /*17b0*/  IMAD R5, R4.reuse, UR5, R5 ;  /* 0x0000000504057c24 */ /* 0x040fe4000f8e0205 */
[----:B------:R-:W-:-:S05]  /*17c0*/  IMAD.WIDE.U32 R20, R4, UR4, R10 ;  /* 0x0000000404147c25 */ /* 0x000fca000f8e000a */
[----:B------:R-:W-:Y:S01]  /*17d0*/  IADD3 R21, PT, PT, R21, R5, RZ ;  /* 0x0000000515157210 */ /* 0x000fe20007ffe0ff */
[----:B------:R-:W-:Y:S06]  /*17e0*/  BRA `(.L_x_1008) ;  /* 0x0000000000187947 */ /* 0x000fec0003800000 */
.L_x_1007:
[----:B------:R-:W1:Y:S01]  /*17f0*/  LDC.64 R6, c[0x0][0x3c0] ;  /* 0x0000f000ff067b82 */ /* 0x000e620000000a00 */
[----:B------:R-:W-:-:S05]  /*1800*/  IADD3 R5, PT, PT, R2, R5, RZ ;  /* 0x0000000502057210 */ /* 0x000fca0007ffe0ff */
[C---:B-1----:R-:W-:Y:S02]  /*1810*/  IMAD R21, R5.reuse, R7, RZ ;  /* 0x0000000705157224 */ /* 0x042fe400078e02ff */
[----:B-----5:R-:W-:-:S05]  /*1820*/  IMAD.WIDE.U32 R4, R5, R6, RZ ;  /* 0x0000000605047225 */ /* 0x020fca00078e00ff */
[----:B------:R-:W-:Y:S02]  /*1830*/  IADD3 R21, PT, PT, R5, R21, RZ ;  /* 0x0000001505157210 */ /* 0x000fe40007ffe0ff */
[----:B------:R-:W-:-:S07]  /*1840*/  MOV R20, R4 ;  /* 0x0000000400147202 */ /* 0x000fce0000000f00 */
.L_x_1008:
[----:B------:R-:W1:Y:S01]  /*1850*/  LDC R2, c[0x0][0x3e8] ;  /* 0x0000fa00ff027b82 */ /* 0x000e620000000800 */
[----:B------:R-:W-:Y:S02]  /*1860*/  CS2R R182, SRZ ;  /* 0x0000000000b67805 */ /* 0x000fe4000001ff00 */
[----:B-1----:R-:W-:-:S04]  /*1870*/  IABS R4, R2 ;  /* 0x0000000200047213 */ /* 0x002fc80000000000 */
        /* <DEDUP_REMOVED lines=8> */
[----:B------:R-:W-:Y:S01]  /*1900*/  IMAD.HI.U32 R11, R11, R8, R10 ;  /* 0x000000080b0b7227 */ /* 0x000fe200078e000a */
[----:B------:R-:W-:-:S03]  /*1910*/  LEA R10, R3, 0xffffff80, 0x7 ;  /* 0xffffff80030a7811 */ /* 0x000fc600078e38ff */
[----:B------:R-:W-:Y:S02]  /*1920*/  IMAD.MOV.U32 R8, RZ, RZ, R5 ;  /* 0x000000ffff087224 */ /* 0x000fe400078e0005 */
[----:B------:R-:W-:-:S04]  /*1930*/  IMAD.WIDE.U32 R20, R10, R6, R20 ;  /* 0x000000060a147225 */ /* 0x000fc800078e0014 */
[----:B------:R-:W-:Y:S01]  /*1940*/  IMAD.HI.U32 R14, R11, R8, RZ ;  /* 0x000000080b0e7227 */ /* 0x000fe200078e00ff */
[----:B------:R-:W-:-:S03]  /*1950*/  SHF.R.S32.HI R11, RZ, 0x1f, R10 ;  /* 0x0000001fff0b7819 */ /* 0x000fc6000001140a */
[----:B------:R-:W-:Y:S01]  /*1960*/  IMAD.WIDE.U32 R18, R10, R136, R18 ;  /* 0x000000880a127225 */ /* 0x000fe200078e0012 */
[----:B------:R-:W-:-:S03]  /*1970*/  IADD3 R5, PT, PT, -R14, RZ, RZ ;  /* 0x000000ff0e057210 */ /* 0x000fc60007ffe1ff */
[C---:B------:R-:W-:Y:S02]  /*1980*/  IMAD R12, R11.reuse, R6, RZ ;  /* 0x000000060b0c7224 */ /* 0x040fe400078e02ff */
[----:B------:R-:W-:Y:S02]  /*1990*/  IMAD R5, R4, R5, R8 ;  /* 0x0000000504057224 */ /* 0x000fe400078e0208 */
[----:B------:R-:W1:Y:S01]  /*19a0*/  LDC.64 R8, c[0x0][0x3d8] ;  /* 0x0000f600ff087b82 */ /* 0x000e620000000a00 */
[----:B------:R-:W-:Y:S02]  /*19b0*/  IMAD R15, R10, R7, R12 ;  /* 0x000000070a0f7224 */ /* 0x000fe400078e020c */
[----:B------:R-:W-:Y:S01]  /*19c0*/  ISETP.GT.U32.AND P0, PT, R4, R5, PT ;  /* 0x000000050400720c */ /* 0x000fe20003f04070 */
[----:B------:R-:W-:Y:S02]  /*19d0*/  IMAD R11, R11, R136, RZ ;  /* 0x000000880b0b7224 */ /* 0x000fe400078e02ff */
[----:B------:R-:W-:-:S02]  /*19e0*/  IADD3 R21, PT, PT, R21, R15, RZ ;  /* 0x0000000f15157210 */ /* 0x000fc40007ffe0ff */
[----:B------:R-:W-:-:S05]  /*19f0*/  IMAD R11, R10, R137, R11 ;  /* 0x000000890a0b7224 */ /* 0x000fca00078e020b */
[----:B------:R-:W-:-:S03]  /*1a00*/  IADD3 R19, PT, PT, R19, R11, RZ ;  /* 0x0000000b13137210 */ /* 0x000fc60007ffe0ff */
        /* <DEDUP_REMOVED lines=15> */
[----:B------:R-:W-:-:S03]  /*1b00*/  IMAD.WIDE.U32 R8, R14, R4, R18 ;  /* 0x000000040e087225 */ /* 0x000fc600078e0012 */
[----:B------:R-:W-:Y:S01]  /*1b10*/  IADD3 R12, PT, PT, R21, R2, RZ ;  /* 0x00000002150c7210 */ /* 0x000fe20007ffe0ff */
[----:B------:R-:W-:Y:S02]  /*1b20*/  IMAD R5, R14, R5, R15 ;  /* 0x000000050e057224 */ /* 0x000fe400078e020f */
[----:B------:R-:W-:-:S03]  /*1b30*/  IMAD.MOV.U32 R18, RZ, RZ, R20 ;  /* 0x000000ffff127224 */ /* 0x000fc600078e0014 */
[----:B------:R-:W-:-:S07]  /*1b40*/  IADD3 R2, PT, PT, R9, R5, RZ ;  /* 0x0000000509027210 */ /* 0x000fce0007ffe0ff */
.L_x_1004:
        /* <DEDUP_REMOVED lines=24> */
[----:B------:R-:W-:Y:S01]  /*1cd0*/  @!P0 IMAD.MOV.U32 R4, RZ, RZ, R20 ;  /* 0x000000ffff048224 */ /* 0x000fe200078e0014 */
[----:B------:R-:W-:Y:S01]  /*1ce0*/  IADD3 R20, P1, PT, R178, R8, RZ ;  /* 0x00000008b2147210 */ /* 0x000fe20007f3e0ff */
[----:B------:R-:W-:Y:S01]  /*1cf0*/  @P0 IMAD R11, R0, R5, R23 ;  /* 0x00000005000b0224 */ /* 0x000fe200078e0217 */
[----:B------:R-:W-:Y:S01]  /*1d00*/  SHF.R.S32.HI R0, RZ, 0x1f, R179 ;  /* 0x0000001fff007819 */ /* 0x000fe200000114b3 */
[----:B------:R-:W-:Y:S01]  /*1d10*/  @P0 IMAD.MOV.U32 R4, RZ, RZ, R22 ;  /* 0x000000ffff040224 */ /* 0x000fe200078e0016 */
[----:B------:R-:W-:Y:S02]  /*1d20*/  IADD3 R18, P0, PT, R178, R18, RZ ;  /* 0x00000012b2127210 */ /* 0x000fe40007f1e0ff */
[----:B------:R-:W-:Y:S01]  /*1d30*/  IADD3.X R21, PT, PT, RZ, R2, RZ, P1, !PT ;  /* 0x00000002ff157210 */ /* 0x000fe20000ffe4ff */
[----:B------:R-:W-:Y:S01]  /*1d40*/  IMAD R0, R0, UR4, RZ ;  /* 0x0000000400007c24 */ /* 0x000fe2000f8e02ff */
[----:B------:R-:W-:Y:S01]  /*1d50*/  LOP3.LUT R5, R177, 0xd8, RZ, 0xc0, !PT ;  /* 0x000000d8b1057812 */ /* 0x000fe200078ec0ff */
[----:B------:R-:W-:Y:S01]  /*1d60*/  IMAD.X R19, RZ, RZ, R12, P0 ;  /* 0x000000ffff137224 */ /* 0x000fe200000e060c */
[----:B------:R-:W-:Y:S01]  /*1d70*/  IADD3 R10, P0, PT, R178, R4, RZ ;  /* 0x00000004b20a7210 */ /* 0x000fe20007f1e0ff */
[----:B------:R-:W-:Y:S01]  /*1d80*/  IMAD.WIDE.U32 R20, R14, R136, R20 ;  /* 0x000000880e147225 */ /* 0x000fe200078e0014 */
[----:B------:R-:W-:-:S02]  /*1d90*/  LOP3.LUT R2, R5, 0x18, R174, 0x78, !PT ;  /* 0x0000001805027812 */ /* 0x000fc400078e78ae */
[----:B------:R-:W-:Y:S01]  /*1da0*/  SHF.R.U32.HI R8, RZ, 0x1, R174 ;  /* 0x00000001ff087819 */ /* 0x000fe200000116ae */
[----:B------:R-:W-:Y:S01]  /*1db0*/  IMAD.X R11, RZ, RZ, R11, P0 ;  /* 0x000000ffff0b7224 */ /* 0x000fe200000e060b */
[C---:B------:R-:W-:Y:S01]  /*1dc0*/  ISETP.GE.AND P0, PT, R14.reuse, R167, PT ;  /* 0x000000a70e00720c */ /* 0x040fe20003f06270 */
[----:B------:R-:W-:Y:S01]  /*1dd0*/  IMAD.WIDE.U32 R18, R14, R6, R18 ;  /* 0x000000060e127225 */ /* 0x000fe200078e0012 */
[----:B---3--:R-:W-:Y:S02]  /*1de0*/  LEA R170, P2, R20, UR10, 0x1 ;  /* 0x0000000a14aa7c11 */ /* 0x008fe4000f8408ff */
[----:B------:R-:W-:Y:S01]  /*1df0*/  LOP3.LUT R177, R2, 0x1f20, R177, 0xf8, !PT ;  /* 0x00001f2002b17812 */ /* 0x000fe200078ef8b1 */
[----:B------:R-:W-:Y:S01]  /*1e00*/  IMAD.WIDE.U32 R10, R179, UR4, R10 ;  /* 0x00000004b30a7c25 */ /* 0x000fe2000f8e000a */
[----:B------:R-:W-:Y:S01]  /*1e10*/  UMOV UR4, 0x400 ;  /* 0x0000040000047882 */ /* 0x000fe20000000000 */
[----:B----4-:R-:W-:Y:S01]  /*1e20*/  LEA R172, P1, R18, UR6, 0x1 ;  /* 0x0000000612ac7c11 */ /* 0x010fe2000f8208ff */
[----:B-1----:R-:W-:Y:S01]  /*1e30*/  ULEA UR4, UR12, UR4, 0x18 ;  /* 0x000000040c047291 */ /* 0x002fe2000f8ec0ff */
[----:B------:R-:W-:Y:S01]  /*1e40*/  IMAD R169, R14, R137, R21 ;  /* 0x000000890ea97224 */ /* 0x000fe200078e0215 */
[----:B------:R-:W-:Y:S01]  /*1e50*/  SHF.L.U32 R4, R174, 0x4, RZ ;  /* 0x00000004ae047819 */ /* 0x000fe200000006ff */
[----:B------:R-:W-:Y:S01]  /*1e60*/  IMAD R173, R14, R7, R19 ;  /* 0x000000070ead7224 */ /* 0x000fe200078e0213 */
[----:B------:R-:W-:Y:S01]  /*1e70*/  LOP3.LUT R112, R9, 0x8, R8, 0x78, !PT ;  /* 0x0000000809707812 */ /* 0x000fe200078e7808 */
[----:B------:R-:W-:Y:S01]  /*1e80*/  IMAD R21, R179, UR5, R0 ;  /* 0x00000005b3157c24 */ /* 0x000fe2000f8e0200 */
[----:B------:R-:W-:-:S02]  /*1e90*/  LEA.HI.X R169, R20, UR11, R169, 0x1, P2 ;  /* 0x0000000b14a97c11 */ /* 0x000fc400090f0ca9 */
[----:B------:R-:W-:Y:S01]  /*1ea0*/  LEA.HI.X R173, R18, UR7, R173, 0x1, P1 ;  /* 0x0000000712ad7c11 */ /* 0x000fe200088f0cad */
[----:B------:R-:W-:Y:S01]  /*1eb0*/  IMAD.IADD R21, R11, 0x1, R21 ;  /* 0x000000010b157824 */ /* 0x000fe200078e0215 */
        /* <DEDUP_REMOVED lines=31> */
.L_x_1011:
[----:B------:R2:W-:Y:S02]  /*20b0*/  STS.128 [R177+0x2000], RZ ;  /* 0x002000ffb1007388 */ /* 0x0005e40000000c00 */
.L_x_1010:
[----:B------:R-:W-:Y:S05]  /*20c0*/  BSYNC.RECONVERGENT B0 ;  /* 0x0000000000007941 */ /* 0x000fea0003800200 */
.L_x_1009:
        /* <DEDUP_REMOVED lines=35> */
.L_x_1014:
[----:B------:R4:W-:Y:S02]  /*2300*/  STS.128 [R177+0x2800], RZ ;  /* 0x002800ffb1007388 */ /* 0x0009e40000000c00 */
.L_x_1013:
[----:B------:R-:W-:Y:S05]  /*2310*/  BSYNC.RECONVERGENT B0 ;  /* 0x0000000000007941 */ /* 0x000fea0003800200 */
.L_x_1012:
        /* <DEDUP_REMOVED lines=30> */
.L_x_1017:
[----:B------:R1:W-:Y:S02]  /*2500*/  STS.128 [R177+0x7000], RZ ;  /* 0x007000ffb1007388 */ /* 0x0003e40000000c00 */
.L_x_1016:
[----:B------:R-:W-:Y:S05]  /*2510*/  BSYNC.RECONVERGENT B0 ;  /* 0x0000000000007941 */ /* 0x000fea0003800200 */
.L_x_1015:
        /* <DEDUP_REMOVED lines=27> */
.L_x_1020:
[----:B------:R1:W-:Y:S02]  /*26d0*/  STS.128 [R177+0x7800], RZ ;  /* 0x007800ffb1007388 */ /* 0x0003e40000000c00 */
.L_x_1019:
[----:B------:R-:W-:Y:S05]  /*26e0*/  BSYNC.RECONVERGENT B0 ;  /* 0x0000000000007941 */ /* 0x000fea0003800200 */
.L_x_1018:
[----:B-1--4-:R-:W-:Y:S01]  /*26f0*/  IADD3 R17, PT, PT, R14, 0x40, RZ ;  /* 0x000000400e117810 */ /* 0x012fe20007ffe0ff */
        /* <DEDUP_REMOVED lines=25> */
.L_x_1023:
[----:B------:R4:W-:Y:S02]  /*2890*/  STS.128 [R177+0x8000], RZ ;  /* 0x008000ffb1007388 */ /* 0x0009e40000000c00 */
.L_x_1022:
[----:B------:R-:W-:Y:S05]  /*28a0*/  BSYNC.RECONVERGENT B0 ;  /* 0x0000000000007941 */ /* 0x000fea0003800200 */
.L_x_1021:
[----:B-1--4-:R-:W-:Y:S01]  /*28b0*/  VIADD R11, R14, 0x60 ;  /* 0x000000600e0b7836 */ /* 0x012fe20000000000 */
[----:B------:R-:W-:Y:S01]  /*28c0*/  BSSY.RECONVERGENT B0, `(.L_x_1024) ;  /* 0x000001e000007945 */ /* 0x000fe20003800200 */
[----:B------:R-:W-:Y:S02]  /*28d0*/  LOP3.LUT R166, R4, 0x3e00, RZ, 0xc0, !PT ;  /* 0x00003e0004a67812 */ /* 0x000fe400078ec0ff */
[----:B------:R-:W-:Y:S02]  /*28e0*/  LOP3.LUT R21, R113, 0x120, RZ, 0xc0, !PT ;  /* 0x0000012071157812 */ /* 0x000fe400078ec0ff */
[----:B------:R-:W-:-:S13]  /*28f0*/  ISETP.GE.AND P0, PT, R11, R0, PT ;  /* 0x000000000b00720c */ /* 0x000fda0003f06270 */
[----:B------:R-:W-:Y:S05]  /*2900*/  @P0 BRA `(.L_x_1025) ;  /* 0x0000000000640947 */ /* 0x000fea0003800000 */
[----:B------:R-:W1:Y:S01]  /*2910*/  LDCU UR5, c[0x0][0x440] ;  /* 0x00008800ff0577ac */ /* 0x000e620008000800 */
[----:B------:R-:W-:Y:S02]  /*2920*/  IMAD.MOV.U32 R171, RZ, RZ, R169 ;  /* 0x000000ffffab7224 */ /* 0x000fe400078e00a9 */
[----:B------:R-:W-:Y:S02]  /*2930*/  IMAD R2, R137, 0xc0, RZ ;  /* 0x000000c089027824 */ /* 0x000fe400078e02ff */
[----:B---3--:R-:W-:-:S05]  /*2940*/  IMAD.WIDE.U32 R22, R136, 0xc0, R170 ;  /* 0x000000c088167825 */ /* 0x008fca00078e00aa */
        /* <DEDUP_REMOVED lines=20> */
.L_x_1026:
[----:B------:R3:W-:Y:S02]  /*2a90*/  STS.128 [R177+0x8800], RZ ;  /* 0x008800ffb1007388 */ /* 0x0007e40000000c00 */
.L_x_1025:
[----:B------:R-:W-:Y:S05]  /*2aa0*/  BSYNC.RECONVERGENT B0 ;  /* 0x0000000000007941 */ /* 0x000fea0003800200 */
.L_x_1024:
        /* <DEDUP_REMOVED lines=33> */
.L_x_1029:
[----:B------:R1:W-:Y:S01]  /*2cc0*/  STS.128 [R177+0xd000], RZ ;  /* 0x00d000ffb1007388 */ /* 0x0003e20000000c00 */
[----:B------:R-:W-:Y:S05]  /*2cd0*/  BRA `(.L_x_1030) ;  /* 0x00000000000c7947 */ /* 0x000fea0003800000 */
.L_x_1028:
[----:B------:R1:W-:Y:S04]  /*2ce0*/  STS.128 [R177+0x9000], RZ ;  /* 0x009000ffb1007388 */ /* 0x0003e80000000c00 */
[----:B------:R1:W-:Y:S04]  /*2cf0*/  STS.128 [R177+0xb000], RZ ;  /* 0x00b000ffb1007388 */ /* 0x0003e80000000c00 */
[----:B------:R1:W-:Y:S02]  /*2d00*/  STS.128 [R177+0xd000], RZ ;  /* 0x00d000ffb1007388 */ /* 0x0003e40000000c00 */
.L_x_1030:
[----:B------:R-:W-:Y:S05]  /*2d10*/  BSYNC.RECONVERGENT B0 ;  /* 0x0000000000007941 */ /* 0x000fea0003800200 */
.L_x_1027:
[----:B------:R-:W-:Y:S01]  /*2d20*/  ISETP.GE.AND P0, PT, R19, R0, PT ;  /* 0x000000001300720c */ /* 0x000fe20003f06270 */
[----:B------:R-:W-:-:S12]  /*2d30*/  BSSY.RECONVERGENT B0, `(.L_x_1031) ;  /* 0x000001e000007945 */ /* 0x000fd80003800200 */
[----:B------:R1:W-:Y:S04]  /*2d40*/  @P0 STS.128 [R177+0x9800], RZ ;  /* 0x009800ffb1000388 */ /* 0x0003e80000000c00 */
[----:B------:R1:W-:Y:S04]  /*2d50*/  @P0 STS.128 [R177+0xb800], RZ ;  /* 0x00b800ffb1000388 */ /* 0x0003e80000000c00 */
[----:B------:R1:W-:Y:S01]  /*2d60*/  @P0 STS.128 [R177+0xd800], RZ ;  /* 0x00d800ffb1000388 */ /* 0x0003e20000000c00 */
        /* <DEDUP_REMOVED lines=25> */
.L_x_1033:
[----:B------:R1:W-:Y:S02]  /*2f00*/  STS.128 [R177+0xd800], RZ ;  /* 0x00d800ffb1007388 */ /* 0x0003e40000000c00 */
.L_x_1032:
[----:B------:R-:W-:Y:S05]  /*2f10*/  BSYNC.RECONVERGENT B0 ;  /* 0x0000000000007941 */ /* 0x000fea0003800200 */
.L_x_1031:
[----:B------:R-:W-:Y:S01]  /*2f20*/  ISETP.GE.AND P0, PT, R17, R0, PT ;  /* 0x000000001100720c */ /* 0x000fe20003f06270 */
[----:B------:R-:W-:-:S12]  /*2f30*/  BSSY.RECONVERGENT B0, `(.L_x_1034) ;  /* 0x000001c000007945 */ /* 0x000fd80003800200 */
[----:B------:R1:W-:Y:S04]  /*2f40*/  @P0 STS.128 [R177+0xa000], RZ ;  /* 0x00a000ffb1000388 */ /* 0x0003e80000000c00 */
[----:B------:R1:W-:Y:S04]  /*2f50*/  @P0 STS.128 [R177+0xc000], RZ ;  /* 0x00c000ffb1000388 */ /* 0x0003e80000000c00 */
[----:B------:R1:W-:Y:S01]  /*2f60*/  @P0 STS.128 [R177+0xe000], RZ ;  /* 0x00e000ffb1000388 */ /* 0x0003e20000000c00 */
        /* <DEDUP_REMOVED lines=23> */
.L_x_1036:
[----:B------:R1:W-:Y:S02]  /*30e0*/  STS.128 [R177+0xe000], RZ ;  /* 0x00e000ffb1007388 */ /* 0x0003e40000000c00 */
.L_x_1035:
[----:B------:R-:W-:Y:S05]  /*30f0*/  BSYNC.RECONVERGENT B0 ;  /* 0x0000000000007941 */ /* 0x000fea0003800200 */
.L_x_1034:
        /* <DEDUP_REMOVED lines=31> */
.L_x_1039:
[----:B------:R1:W-:Y:S02]  /*32f0*/  STS.128 [R177+0xe800], RZ ;  /* 0x00e800ffb1007388 */ /* 0x0003e40000000c00 */
.L_x_1038:
[----:B------:R-:W-:Y:S05]  /*3300*/  BSYNC.RECONVERGENT B0 ;  /* 0x0000000000007941 */ /* 0x000fea0003800200 */
.L_x_1037:
        /* <DEDUP_REMOVED lines=12> */
[----:B------:R-:W-:Y:S02]  /*33d0*/  VIMNMX R138, PT, PT, R2, R115, PT ;  /* 0x00000073028a7248 */ /* 0x000fe40003fe0100 */
[----:B------:R-:W-:Y:S01]  /*33e0*/  SEL R4, R4, 0xffffffe0, !P0 ;  /* 0xffffffe004047807 */ /* 0x000fe20004000000 */
[----:B------:R-:W2:Y:S01]  /*33f0*/  LDSM.16.M88.4 R32, [R165+0x3000] ;  /* 0x00300000a520783b */ /* 0x000ea20000000200 */
[----:B------:R-:W-:Y:S02]  /*3400*/  ISETP.GT.AND P0, PT, R121, R168, PT ;  /* 0x000000a87900720c */ /* 0x000fe40003f04270 */
[-C--:B------:R-:W-:Y:S01]  /*3410*/  IADD3 R164, PT, PT, R166, R4.reuse, RZ ;  /* 0x00000004a6a47210 */ /* 0x080fe20007ffe0ff */
[----:B------:R-:W5:Y:S01]  /*3420*/  LDSM.16.M88.4 R92, [R165+0x3400] ;  /* 0x00340000a55c783b */ /* 0x000f620000000200 */
[----:B------:R-:W-:-:S02]  /*3430*/  IADD3 R118, PT, PT, R165, R4, RZ ;  /* 0x00000004a5767210 */ /* 0x000fc40007ffe0ff */
[----:B------:R-:W-:Y:S01]  /*3440*/  VIADDMNMX R117, R2, 0x8, R115, PT ;  /* 0x0000000802757846 */ /* 0x000fe20003800173 */
[----:B------:R-:W5:Y:S01]  /*3450*/  LDSM.16.M88.4 R84, [R165+0x3800] ;  /* 0x00380000a554783b */ /* 0x000f620000000200 */
[----:B------:R-:W-:-:S03]  /*3460*/  IADD3 R0, PT, PT, R5, R0, RZ ;  /* 0x0000000005007210 */ /* 0x000fc60007ffe0ff */
[----:B------:R-:W5:Y:S04]  /*3470*/  LDSM.16.M88.4 R76, [R165+0x3c00] ;  /* 0x003c0000a54c783b */ /* 0x000f680000000200 */
[----:B------:R-:W5:Y:S04]  /*3480*/  LDSM.16.M88.4 R68, [R165+0x4000] ;  /* 0x00400000a544783b */ /* 0x000f680000000200 */
[----:B------:R-:W5:Y:S04]  /*3490*/  LDSM.16.M88.4 R60, [R165+0x4400] ;  /* 0x00440000a53c783b */ /* 0x000f680000000200 */
[----:B------:R-:W5:Y:S04]  /*34a0*/  LDSM.16.M88.4 R52, [R165+0x4800] ;  /* 0x00480000a534783b */ /* 0x000f680000000200 */
[----:B------:R-:W5:Y:S04]  /*34b0*/  LDSM.16.M88.4 R24, [R165+0x4c00] ;  /* 0x004c0000a518783b */ /* 0x000f680000000200 */
[----:B-1----:R-:W-:Y:S04]  /*34c0*/  LDSM.16.M88.4 R8, [R164] ;  /* 0x00000000a408783b */ /* 0x002fe80000000200 */
[----:B---34-:R-:W1:Y:S04]  /*34d0*/  LDSM.16.M88.4 R20, [R118+0x3000] ;  /* 0x003000007614783b */ /* 0x018e680000000200 */
[----:B------:R-:W3:Y:S01]  /*34e0*/  LDSM.16.M88.4 R36, [R118+0x3400] ;  /* 0x003400007624783b */ /* 0x000ee20000000200 */
[C---:B--2---:R-:W-:Y:S03]  /*34f0*/  HMMA.16816.F32.BF16 R16, R44.reuse, R32, RZ ;  /* 0x000000202c10723c */ /* 0x044fe600000418ff */
[----:B------:R-:W2:Y:S04]  /*3500*/  LDSM.16.M88.4 R12, [R118+0x3c00] ;  /* 0x003c0000760c783b */ /* 0x000ea80000000200 */
[----:B------:R-:W4:Y:S01]  /*3510*/  LDSM.16.M88.4 R40, [R118+0x3800] ;  /* 0x003800007628783b */ /* 0x000f220000000200 */
[C---:B------:R-:W-:Y:S03]  /*3520*/  HMMA.16816.F32.BF16 R32, R44.reuse, R34, RZ ;  /* 0x000000222c20723c */ /* 0x040fe600000418ff */
[----:B------:R-:W-:Y:S04]  /*3530*/  LDSM.16.M88.4 R96, [R118+0x4800] ;  /* 0x004800007660783b */ /* 0x000fe80000000200 */
[----:B------:R-:W-:Y:S01]  /*3540*/  LDSM.16.M88.4 R108, [R118+0x5000] ;  /* 0x00500000766c783b */ /* 0x000fe20000000200 */
[C---:B-----5:R-:W-:Y:S03]  /*3550*/  HMMA.16816.F32.BF16 R28, R44.reuse, R92, RZ ;  /* 0x0000005c2c1c723c */ /* 0x060fe600000418ff */
        /* <DEDUP_REMOVED lines=14> */
[----:B------:R-:W5:Y:S07]  /*3640*/  LDSM.16.M88.4 R24, [R118+0x4000] ;  /* 0x004000007618783b */ /* 0x000f6e0000000200 */
        /* <DEDUP_REMOVED lines=11> */
[----:B------:R-:W4:Y:S07]  /*3700*/  LDSM.16.M88.4 R40, [R164+0x1000] ;  /* 0x00100000a428783b */ /* 0x000f2e0000000200 */
[C---:B-----5:R-:W-:Y:S08]  /*3710*/  HMMA.16816.F32.BF16 R72, R8.reuse, R24, R72 ;  /* 0x000000180848723c */ /* 0x060ff00000041848 */
[C---:B------:R-:W-:Y:S01]  /*3720*/  HMMA.16816.F32.BF16 R68, R8.reuse, R26, R68 ;  /* 0x0000001a0844723c */ /* 0x040fe20000041844 */
[----:B------:R-:W-:Y:S07]  /*3730*/  LDSM.16.M88.4 R24, [R166+0x2000] ;  /* 0x00200000a618783b */ /* 0x000fee0000000200 */
[C---:B-1----:R-:W-:Y:S08]  /*3740*/  HMMA.16816.F32.BF16 R64, R8.reuse, R20, R64 ;  /* 0x000000140840723c */ /* 0x042ff00000041840 */
[----:B------:R-:W-:Y:S01]  /*3750*/  HMMA.16816.F32.BF16 R60, R8, R22, R60 ;  /* 0x00000016083c723c */ /* 0x000fe2000004183c */
[----:B------:R-:W1:Y:S07]  /*3760*/  LDSM.16.M88.4 R20, [R165+0x7000] ;  /* 0x00700000a514783b */ /* 0x000e6e0000000200 */
[C---:B---3--:R-:W-:Y:S08]  /*3770*/  HMMA.16816.F32.BF16 R16, R100.reuse, R36, R16 ;  /* 0x000000246410723c */ /* 0x048ff00000041810 */
        /* <DEDUP_REMOVED lines=9> */
[C---:B----4-:R-:W-:Y:S08]  /*3810*/  HMMA.16816.F32.BF16 R16, R40.reuse, R108, R16 ;  /* 0x0000006c2810723c */ /* 0x050ff00000041810 */
        /* <DEDUP_REMOVED lines=85> */
[----:B------:R-:W-:-:S04]  /*3d70*/  FMUL.FTZ R82, R82, UR10 ;  /* 0x0000000a52527c20 */ /* 0x000fc80008410000 */
        /* <DEDUP_REMOVED lines=20> */
[----:B------:R1:W1:Y:S01]  /*3ec0*/  MUFU.TANH R142, R78 ;  /* 0x0000004e008e7308 */ /* 0x0002620000002400 */
[----:B------:R-:W-:Y:S01]  /*3ed0*/  FMUL.FTZ R68, R68, UR10 ;  /* 0x0000000a44447c20 */ /* 0x000fe20008410000 */
[----:B------:R-:W-:Y:S01]  /*3ee0*/  FMUL.FTZ R69, R69, UR10 ;  /* 0x0000000a45457c20 */ /* 0x000fe20008410000 */
[----:B------:R-:W-:Y:S01]  /*3ef0*/  FMUL.FTZ R70, R70, UR10 ;  /* 0x0000000a46467c20 */ /* 0x000fe20008410000 */
[----:B------:R-:W-:Y:S02]  /*3f00*/  FMUL.FTZ R71, R71, UR10 ;  /* 0x0000000a47477c20 */ /* 0x000fe40008410000 */
[C---:B----4-:R-:W-:Y:S02]  /*3f10*/  HMMA.16816.F32.BF16 R48, R100.reuse, R20, R48 ;  /* 0x000000146430723c */ /* 0x050fe40000041830 */
[----:B------:R4:W1:Y:S06]  /*3f20*/  MUFU.TANH R134, R79 ;  /* 0x0000004f00867308 */ /* 0x00086c0000002400 */
[----:B------:R-:W-:Y:S02]  /*3f30*/  HMMA.16816.F32.BF16 R44, R100, R22, R44 ;  /* 0x00000016642c723c */ /* 0x000fe4000004182c */
[----:B------:R4:W1:Y:S06]  /*3f40*/  MUFU.TANH R145, R72 ;  /* 0x0000004800917308 */ /* 0x00086c0000002400 */
[C---:B--2---:R-:W-:Y:S02]  /*3f50*/  HMMA.16816.F32.BF16 R64, R24.reuse, R28, R64 ;  /* 0x0000001c1840723c */ /* 0x044fe40000041840 */
[----:B------:R4:W2:Y:S06]  /*3f60*/  MUFU.TANH R143, R73 ;  /* 0x00000049008f7308 */ /* 0x0008ac0000002400 */
[C---:B------:R-:W-:Y:S01]  /*3f70*/  HMMA.16816.F32.BF16 R60, R24.reuse, R30, R60 ;  /* 0x0000001e183c723c */ /* 0x040fe2000004183c */
[----:B------:R-:W2:Y:S01]  /*3f80*/  LDSM.16.M88.4 R28, [R118+0x8800] ;  /* 0x00880000761c783b */ /* 0x000ea20000000200 */
[----:B------:R4:W1:Y:S06]  /*3f90*/  MUFU.TANH R146, R74 ;  /* 0x0000004a00927308 */ /* 0x00086c0000002400 */
[C---:B---3--:R-:W-:Y:S02]  /*3fa0*/  HMMA.16816.F32.BF16 R56, R24.reuse, R16, R56 ;  /* 0x000000101838723c */ /* 0x048fe40000041838 */
[----:B------:R4:W3:Y:S06]  /*3fb0*/  MUFU.TANH R140, R75 ;  /* 0x0000004b008c7308 */ /* 0x0008ec0000002400 */
[----:B------:R-:W-:Y:S01]  /*3fc0*/  HMMA.16816.F32.BF16 R52, R24, R18, R52 ;  /* 0x000000121834723c */ /* 0x000fe20000041834 */
[----:B------:R-:W3:Y:S01]  /*3fd0*/  LDSM.16.M88.4 R16, [R118+0x8c00] ;  /* 0x008c00007610783b */ /* 0x000ee20000000200 */
[----:B------:R4:W2:Y:S01]  /*3fe0*/  MUFU.TANH R141, R68 ;  /* 0x00000044008d7308 */ /* 0x0008a20000002400 */
[----:B------:R-:W-:-:S05]  /*3ff0*/  DEPBAR.LE SB0, 0x0 ;  /* 0x000080000000791a */ /* 0x000fca0000000000 */
[C---:B-1----:R-:W-:Y:S02]  /*4000*/  HMMA.16816.F32.BF16 R48, R40.reuse, R36, R48 ;  /* 0x000000242830723c */ /* 0x042fe40000041830 */
[----:B------:R4:W1:Y:S06]  /*4010*/  MUFU.TANH R139, R69 ;  /* 0x00000045008b7308 */ /* 0x00086c0000002400 */
[----:B------:R-:W-:Y:S02]  /*4020*/  HMMA.16816.F32.BF16 R44, R40, R38, R44 ;  /* 0x00000026282c723c */ /* 0x000fe4000004182c */
[----:B------:R4:W1:Y:S06]  /*4030*/  MUFU.TANH R144, R70 ;  /* 0x0000004600907308 */ /* 0x00086c0000002400 */
[----:B------:R-:W-:Y:S01]  /*4040*/  HMMA.16816.F32.BF16 R104, R12, R88, R104 ;  /* 0x000000580c68723c */ /* 0x000fe20000041868 */
[----:B------:R-:W-:Y:S01]  /*4050*/  FMUL.FTZ R89, R94, UR10 ;  /* 0x0000000a5e597c20 */ /* 0x000fe20008410000 */
[----:B------:R-:W-:Y:S01]  /*4060*/  FMUL.FTZ R88, R93, UR10 ;  /* 0x0000000a5d587c20 */ /* 0x000fe20008410000 */
[----:B------:R-:W-:Y:S01]  /*4070*/  FMUL.FTZ R93, R95, UR10 ;  /* 0x0000000a5f5d7c20 */ /* 0x000fe20008410000 */
[----:B------:R4:W1:Y:S04]  /*4080*/  MUFU.TANH R132, R71 ;  /* 0x0000004700847308 */ /* 0x0008680000002400 */
[C---:B-----5:R-:W-:Y:S04]  /*4090*/  HMMA.16816.F32.BF16 R48, R24.reuse, R8, R48 ;  /* 0x000000081830723c */ /* 0x060fe80000041830 */
[----:B------:R-:W1:Y:S04]  /*40a0*/  MUFU.TANH R88, R88 ;  /* 0x0000005800587308 */ /* 0x000e680000002400 */
[----:B------:R-:W-:Y:S03]  /*40b0*/  HMMA.16816.F32.BF16 R44, R24, R10, R44 ;  /* 0x0000000a182c723c */ /* 0x000fe6000004182c */
[----:B------:R-:W-:Y:S01]  /*40c0*/  FMUL.FTZ R94, R104, UR10 ;  /* 0x0000000a685e7c20 */ /* 0x000fe20008410000 */
[----:B------:R-:W-:Y:S01]  /*40d0*/  FMUL.FTZ R104, R80, UR10 ;  /* 0x0000000a50687c20 */ /* 0x000fe20008410000 */
[----:B------:R-:W-:Y:S01]  /*40e0*/  FMUL.FTZ R95, R107, UR10 ;  /* 0x0000000a6b5f7c20 */ /* 0x000fe20008410000 */
[----:B------:R-:W-:Y:S01]  /*40f0*/  FMUL.FTZ R80, R83, UR10 ;  /* 0x0000000a53507c20 */ /* 0x000fe20008410000 */
[----:B------:R-:W1:Y:S01]  /*4100*/  MUFU.TANH R89, R89 ;  /* 0x0000005900597308 */ /* 0x000e620000002400 */
[C---:B--2---:R-:W-:Y:S07]  /*4110*/  HMMA.16816.F32.BF16 R52, R12.reuse, R30, R52 ;  /* 0x0000001e0c34723c */ /* 0x044fee0000041834 */
[----:B------:R-:W2:Y:S01]  /*4120*/  MUFU.TANH R93, R93 ;  /* 0x0000005d005d7308 */ /* 0x000ea20000002400 */
[C---:B---3--:R-:W-:Y:S07]  /*4130*/  HMMA.16816.F32.BF16 R48, R12.reuse, R16, R48 ;  /* 0x000000100c30723c */ /* 0x048fee0000041830 */
[----:B------:R-:W3:Y:S01]  /*4140*/  MUFU.TANH R94, R94 ;  /* 0x0000005e005e7308 */ /* 0x000ee20000002400 */
[C---:B------:R-:W-:Y:S03]  /*4150*/  HMMA.16816.F32.BF16 R56, R12.reuse, R28, R56 ;  /* 0x0000001c0c38723c */ /* 0x040fe60000041838 */
[----:B------:R-:W-:Y:S01]  /*4160*/  FMUL.FTZ R9, R52, UR10 ;  /* 0x0000000a34097c20 */ /* 0x000fe20008410000 */
[----:B------:R-:W-:Y:S01]  /*4170*/  FMUL.FTZ R24, R54, UR10 ;  /* 0x0000000a36187c20 */ /* 0x000fe20008410000 */
[----:B------:R-:W-:Y:S01]  /*4180*/  FMUL.FTZ R25, R53, UR10 ;  /* 0x0000000a35197c20 */ /* 0x000fe20008410000 */
[----:B------:R-:W-:Y:S01]  /*4190*/  FMUL.FTZ R54, R55, UR10 ;  /* 0x0000000a37367c20 */ /* 0x000fe20008410000 */
[----:B------:R-:W1:Y:S01]  /*41a0*/  MUFU.TANH R95, R95 ;  /* 0x0000005f005f7308 */ /* 0x000e620000002400 */
[C---:B------:R-:W-:Y:S03]  /*41b0*/  HMMA.16816.F32.BF16 R44, R12.reuse, R18, R44 ;  /* 0x000000120c2c723c */ /* 0x040fe6000004182c */
[----:B------:R-:W-:Y:S01]  /*41c0*/  FMUL.FTZ R21, R48, UR10 ;  /* 0x0000000a30157c20 */ /* 0x000fe20008410000 */
[----:B------:R-:W-:Y:S01]  /*41d0*/  FMUL.FTZ R52, R50, UR10 ;  /* 0x0000000a32347c20 */ /* 0x000fe20008410000 */
[----:B------:R-:W-:Y:S01]  /*41e0*/  FMUL.FTZ R49, R49, UR10 ;  /* 0x0000000a31317c20 */ /* 0x000fe20008410000 */
[----:B------:R-:W-:Y:S01]  /*41f0*/  FMUL.FTZ R50, R51, UR10 ;  /* 0x0000000a33327c20 */ /* 0x000fe20008410000 */
[----:B------:R-:W1:Y:S01]  /*4200*/  MUFU.TANH R104, R104 ;  /* 0x0000006800687308 */ /* 0x000e620000002400 */
[C---:B------:R-:W-:Y:S01]  /*4210*/  HMMA.16816.F32.BF16 R84, R12.reuse, R90, R84 ;  /* 0x0000005a0c54723c */ /* 0x040fe20000041854 */
[----:B------:R-:W-:Y:S01]  /*4220*/  FMUL.FTZ R90, R105, UR10 ;  /* 0x0000000a695a7c20 */ /* 0x000fe20008410000 */
[----:B------:R-:W-:Y:S01]  /*4230*/  FMUL.FTZ R91, R106, UR10 ;  /* 0x0000000a6a5b7c20 */ /* 0x000fe20008410000 */
        /* <DEDUP_REMOVED lines=11> */
[----:B------:R-:W-:Y:S03]  /*42f0*/  HMMA.16816.F32.BF16 R60, R12, R34, R60 ;  /* 0x000000220c3c723c */ /* 0x000fe6000004183c */
        /* <DEDUP_REMOVED lines=17> */
[----:B------:R4:W1:Y:S08]  /*4410*/  MUFU.TANH R135, R64 ;  /* 0x0000004000877308 */ /* 0x0008700000002400 */
[----:B------:R4:W1:Y:S08]  /*4420*/  MUFU.TANH R133, R65 ;  /* 0x0000004100857308 */ /* 0x0008700000002400 */
[----:B------:R4:W1:Y:S08]  /*4430*/  MUFU.TANH R130, R66 ;  /* 0x0000004200827308 */ /* 0x0008700000002400 */
[----:B------:R4:W1:Y:S08]  /*4440*/  MUFU.TANH R128, R67 ;  /* 0x0000004300807308 */ /* 0x0008700000002400 */
        /* <DEDUP_REMOVED lines=33> */
.L_x_1041:
        /* <DEDUP_REMOVED lines=45> */
[----:B------:R-:W-:-:S05]  /*4930*/  IMAD R11, R11, R10, -0x80 ;  /* 0xffffff800b0b7424 */ /* 0x000fca00078e020a */
[----:B------:R-:W-:-:S05]  /*4940*/  SHF.R.S32.HI R15, RZ, 0x1f, R11 ;  /* 0x0000001fff0f7819 */ /* 0x000fca000001140b */
[----:B------:R-:W-:-:S04]  /*4950*/  IMAD R10, R15, R136, RZ ;  /* 0x000000880f0a7224 */ /* 0x000fc800078e02ff */
[----:B------:R-:W-:Y:S01]  /*4960*/  IMAD R10, R11, R137, R10 ;  /* 0x000000890b0a7224 */ /* 0x000fe200078e020a */
[----:B--2---:R-:W-:Y:S01]  /*4970*/  IADD3 R2, PT, PT, R13, -R2, RZ ;  /* 0x800000020d027210 */ /* 0x004fe20007ffe0ff */
[----:B------:R-:W-:-:S03]  /*4980*/  IMAD.WIDE.U32 R12, R11, R136, RZ ;  /* 0x000000880b0c7225 */ /* 0x000fc600078e00ff */
[----:B------:R-:W-:Y:S01]  /*4990*/  SHF.R.S32.HI R11, RZ, 0x1f, R2 ;  /* 0x0000001fff0b7819 */ /* 0x000fe20000011402 */
[----:B------:R-:W-:-:S04]  /*49a0*/  IMAD.IADD R13, R13, 0x1, R10 ;  /* 0x000000010d0d7824 */ /* 0x000fc800078e020a */
[----:B---3--:R-:W-:Y:S02]  /*49b0*/  IMAD R11, R11, UR6, RZ ;  /* 0x000000060b0b7c24 */ /* 0x008fe4000f8e02ff */
[----:B------:R-:W-:-:S04]  /*49c0*/  IMAD.WIDE.U32 R12, R2, UR6, R12 ;  /* 0x00000006020c7c25 */ /* 0x000fc8000f8e000c */
[----:B------:R-:W-:Y:S01]  /*49d0*/  IMAD R11, R2, UR7, R11 ;  /* 0x00000007020b7c24 */ /* 0x000fe2000f8e020b */
[----:B------:R-:W-:-:S04]  /*49e0*/  LEA R170, P0, R12, R170, 0x1 ;  /* 0x000000aa0caa7211 */ /* 0x000fc800078008ff */
[----:B------:R-:W-:-:S04]  /*49f0*/  IADD3 R11, PT, PT, R13, R11, RZ ;  /* 0x0000000b0d0b7210 */ /* 0x000fc80007ffe0ff */
[----:B------:R-:W-:-:S07]  /*4a00*/  LEA.HI.X R169, R12, R169, R11, 0x1, P0 ;  /* 0x000000a90ca97211 */ /* 0x000fce00000f0c0b */
.L_x_1042:
        /* <DEDUP_REMOVED lines=78> */
.L_x_1044:
[----:B------:R2:W-:Y:S02]  /*4ef0*/  STS.128 [R177+0x8800], RZ ;  /* 0x008800ffb1007388 */ /* 0x0005e40000000c00 */
.L_x_1045:
[----:B------:R-:W-:Y:S05]  /*4f00*/  BSYNC.RECONVERGENT B0 ;  /* 0x0000000000007941 */ /* 0x000fea0003800200 */
.L_x_1043:
[----:B------:R-:W0:Y:S02]  /*4f10*/  LDGDEPBAR ;  /* 0x00000000000079af */ /* 0x000e240000000000 */
.L_x_1040:
[C---:B------:R-:W-:Y:S01]  /*4f20*/  VIADD R2, R0.reuse, 0x1 ;  /* 0x0000000100027836 */ /* 0x040fe20000000000 */
[----:B------:R-:W5:Y:S01]  /*4f30*/  LDCU UR6, c[0x0][0x45c] ;  /* 0x00008b80ff0677ac */ /* 0x000f620008000800 */
[C---:B---3--:R-:W-:Y:S02]  /*4f40*/  VIADD R10, R0.reuse, 0x8 ;  /* 0x00000008000a7836 */ /* 0x048fe40000000000 */
[----:B------:R-:W-:Y:S01]  /*4f50*/  VIADD R12, R0, 0x28 ;  /* 0x00000028000c7836 */ /* 0x000fe20000000000 */
[-C--:B------:R-:W-:Y:S01]  /*4f60*/  ISETP.GE.AND P4, PT, R2, R138.reuse, PT ;  /* 0x0000008a0200720c */ /* 0x080fe20003f86270 */
        /* <DEDUP_REMOVED lines=10> */
[C---:B------:R-:W-:Y:S01]  /*5010*/  VIADD R2, R0.reuse, 0x11 ;  /* 0x0000001100027836 */ /* 0x040fe20000000000 */
[----:B------:R-:W-:Y:S01]  /*5020*/  FSEL R22, R99, -INF , !P0 ;  /* 0xff80000063167808 */ /* 0x000fe20004000000 */
[----:B------:R-:W-:Y:S01]  /*5030*/  VIADD R41, R0, 0x41 ;  /* 0x0000004100297836 */ /* 0x000fe20000000000 */
[----:B------:R-:W-:Y:S01]  /*5040*/  FSEL R13, R116, -INF , !P5 ;  /* 0xff800000740d7808 */ /* 0x000fe20006800000 */
[----:B------:R-:W-:Y:S01]  /*5050*/  VIADD R36, R0, 0x58 ;  /* 0x0000005800247836 */ /* 0x000fe20000000000 */
[----:B------:R-:W-:Y:S01]  /*5060*/  FSEL R11, R98, -INF , !P4 ;  /* 0xff800000620b7808 */ /* 0x000fe20006000000 */
        /* <DEDUP_REMOVED lines=9> */
[----:B----4-:R-:W-:Y:S01]  /*5100*/  FSEL R16, R122, -INF , !P6 ;  /* 0xff8000007a107808 */ /* 0x010fe20007000000 */
[----:B------:R-:W-:Y:S01]  /*5110*/  VIADD R31, R0, 0x68 ;  /* 0x00000068001f7836 */ /* 0x000fe20000000000 */
[----:B------:R-:W-:Y:S01]  /*5120*/  FSEL R15, R108, -INF , !P1 ;  /* 0xff8000006c0f7808 */ /* 0x000fe20004800000 */
[----:B------:R-:W-:Y:S01]  /*5130*/  VIADD R35, R0, 0x59 ;  /* 0x0000005900237836 */ /* 0x000fe20000000000 */
[----:B------:R-:W-:Y:S01]  /*5140*/  FSEL R14, R120, -INF , !P3 ;  /* 0xff800000780e7808 */ /* 0x000fe20005800000 */
[C---:B------:R-:W-:Y:S01]  /*5150*/  VIADD R28, R0.reuse, 0x70 ;  /* 0x00000070001c7836 */ /* 0x040fe20000000000 */
[----:B------:R-:W-:Y:S01]  /*5160*/  FSEL R119, R119, -INF , !P2 ;  /* 0xff80000077777808 */ /* 0x000fe20005000000 */
[----:B------:R-:W-:Y:S01]  /*5170*/  VIADD R32, R0, 0x61 ;  /* 0x0000006100207836 */ /* 0x000fe20000000000 */
[-C--:B------:R-:W-:Y:S01]  /*5180*/  ISETP.GE.AND P6, PT, R2, R138.reuse, PT ;  /* 0x0000008a0200720c */ /* 0x080fe20003fc6270 */
[----:B------:R-:W-:Y:S01]  /*5190*/  VIADD R30, R0, 0x69 ;  /* 0x00000069001e7836 */ /* 0x000fe20000000000 */
[----:B------:R-:W-:Y:S01]  /*51a0*/  ISETP.GE.AND P1, PT, R2, R117, PT ;  /* 0x000000750200720c */ /* 0x000fe20003f26270 */
[----:B------:R-:W-:Y:S01]  /*51b0*/  VIADD R2, R0, 0x21 ;  /* 0x0000002100027836 */ /* 0x000fe20000000000 */
        /* <DEDUP_REMOVED lines=9> */
[----:B------:R-:W-:-:S02]  /*5250*/  ISETP.GE.AND P4, PT, R10, R138, PT ;  /* 0x0000008a0a00720c */ /* 0x000fc40003f86270 */
[----:B------:R-:W-:Y:S02]  /*5260*/  FSEL R109, R109, -INF , !P0 ;  /* 0xff8000006d6d7808 */ /* 0x000fe40004000000 */
[-C--:B------:R-:W-:Y:S02]  /*5270*/  ISETP.GE.AND P0, PT, R10, R117.reuse, PT ;  /* 0x000000750a00720c */ /* 0x080fe40003f06270 */
[----:B-1----:R-:W-:Y:S02]  /*5280*/  FSEL R10, R89, -INF , !P2 ;  /* 0xff800000590a7808 */ /* 0x002fe40005000000 */
[----:B------:R-:W-:Y:S02]  /*5290*/  FSEL R17, R88, -INF , !P6 ;  /* 0xff80000058117808 */ /* 0x000fe40007000000 */
[C---:B------:R-:W-:Y:S02]  /*52a0*/  ISETP.GE.AND P2, PT, R12.reuse, R138, PT ;  /* 0x0000008a0c00720c */ /* 0x040fe40003f46270 */
[----:B------:R-:W-:-:S02]  /*52b0*/  ISETP.GE.AND P6, PT, R12, R117, PT ;  /* 0x000000750c00720c */ /* 0x000fc40003fc6270 */
[----:B------:R-:W-:Y:S02]  /*52c0*/  FSEL R12, R93, -INF , !P1 ;  /* 0xff8000005d0c7808 */ /* 0x000fe40004800000 */
[----:B------:R-:W-:Y:S02]  /*52d0*/  FSEL R33, R94, -INF , !P4 ;  /* 0xff8000005e217808 */ /* 0x000fe40006000000 */
[C---:B------:R-:W-:Y:S02]  /*52e0*/  ISETP.GE.AND P1, PT, R2.reuse, R138, PT ;  /* 0x0000008a0200720c */ /* 0x040fe40003f26270 */
[-C--:B------:R-:W-:Y:S01]  /*52f0*/  ISETP.GE.AND P4, PT, R2, R117.reuse, PT ;  /* 0x000000750200720c */ /* 0x080fe20003f86270 */
[----:B------:R-:W-:Y:S01]  /*5300*/  VIADD R2, R0, 0x31 ;  /* 0x0000003100027836 */ /* 0x000fe20000000000 */
[----:B------:R-:W-:Y:S02]  /*5310*/  FSEL R151, R90, -INF , !P5 ;  /* 0xff8000005a977808 */ /* 0x000fe40006800000 */
[----:B------:R-:W-:-:S02]  /*5320*/  ISETP.GE.AND P5, PT, R26, R117, PT ;  /* 0x000000751a00720c */ /* 0x000fc40003fa6270 */
        /* <DEDUP_REMOVED lines=9> */
[-C--:B------:R-:W-:Y:S02]  /*53c0*/  ISETP.GE.AND P5, PT, R0, R138.reuse, PT ;  /* 0x0000008a0000720c */ /* 0x080fe40003fa6270 */
[----:B------:R-:W-:Y:S02]  /*53d0*/  FSEL R66, R87, -INF , !P4 ;  /* 0xff80000057427808 */ /* 0x000fe40006000000 */
[----:B------:R-:W-:Y:S02]  /*53e0*/  FSEL R67, R104, -INF , !P0 ;  /* 0xff80000068437808 */ /* 0x000fe40004000000 */
[C---:B------:R-:W-:Y:S02]  /*53f0*/  ISETP.GE.AND P4, PT, R2.reuse, R138, PT ;  /* 0x0000008a0200720c */ /* 0x040fe40003f86270 */
[----:B------:R-:W-:Y:S01]  /*5400*/  ISETP.GE.AND P0, PT, R2, R117, PT ;  /* 0x000000750200720c */ /* 0x000fe20003f06270 */
[----:B------:R-:W-:Y:S01]  /*5410*/  VIADD R2, R0, 0x40 ;  /* 0x0000004000027836 */ /* 0x000fe20000000000 */
[----:B------:R-:W-:-:S02]  /*5420*/  FSEL R29, R96, -INF , !P5 ;  /* 0xff800000601d7808 */ /* 0x000fc40006800000 */
[----:B------:R-:W-:Y:S02]  /*5430*/  FSEL R149, R81, -INF , !P3 ;  /* 0xff80000051957808 */ /* 0x000fe40005800000 */
[----:B------:R-:W-:Y:S02]  /*5440*/  FMNMX3.FTZ R42, R29, R11, R13, !PT ;  /* 0x0000000b1d2a7276 */ /* 0x000fe4000781000d */
[-C--:B------:R-:W-:Y:S02]  /*5450*/  ISETP.GE.AND P3, PT, R2, R138.reuse, PT ;  /* 0x0000008a0200720c */ /* 0x080fe40003f66270 */
[----:B------:R-:W-:Y:S02]  /*5460*/  FMNMX3.FTZ R42, R42, R119, R15, !PT ;  /* 0x000000772a2a7276 */ /* 0x000fe4000781000f */
[----:B------:R-:W-:Y:S02]  /*5470*/  FSEL R145, R145, -INF , !P3 ;  /* 0xff80000091917808 */ /* 0x000fe40005800000 */
[----:B------:R-:W-:-:S02]  /*5480*/  ISETP.GE.AND P3, PT, R40, R138, PT ;  /* 0x0000008a2800720c */ /* 0x000fc40003f66270 */
[----:B------:R-:W-:Y:S02]  /*5490*/  FMNMX3.FTZ R42, R42, R109, R19, !PT ;  /* 0x0000006d2a2a7276 */ /* 0x000fe40007810013 */
[----:B------:R-:W-:Y:S02]  /*54a0*/  FSEL R141, R141, -INF , !P3 ;  /* 0xff8000008d8d7808 */ /* 0x000fe40005800000 */
[----:B------:R-:W-:Y:S02]  /*54b0*/  ISETP.GE.AND P3, PT, R38, R138, PT ;  /* 0x0000008a2600720c */ /* 0x000fe40003f66270 */
[----:B------:R-:W-:Y:S02]  /*54c0*/  FMNMX3.FTZ R42, R42, R17, R33, !PT ;  /* 0x000000112a2a7276 */ /* 0x000fe40007810021 */
[----:B------:R-:W-:Y:S02]  /*54d0*/  FSEL R65, R76, -INF , !P4 ;  /* 0xff8000004c417808 */ /* 0x000fe40006000000 */
[----:B------:R-:W-:-:S02]  /*54e0*/  FSEL R154, R86, -INF , !P6 ;  /* 0xff800000569a7808 */ /* 0x000fc40007000000 */
[-C--:B------:R-:W-:Y:S02]  /*54f0*/  ISETP.GE.AND P4, PT, R41, R138.reuse, PT ;  /* 0x0000008a2900720c */ /* 0x080fe40003f86270 */
[----:B------:R-:W-:Y:S02]  /*5500*/  FSEL R135, R135, -INF , !P3 ;  /* 0xff80000087877808 */ /* 0x000fe40005800000 */
[-C--:B------:R-:W-:Y:S02]  /*5510*/  ISETP.GE.AND P6, PT, R26, R138.reuse, PT ;  /* 0x0000008a1a00720c */ /* 0x080fe40003fc6270 */
[----:B------:R-:W-:Y:S02]  /*5520*/  FSEL R155, R85, -INF , !P1 ;  /* 0xff800000559b7808 */ /* 0x000fe40004800000 */
[----:B------:R-:W-:Y:S02]  /*5530*/  FMNMX3.FTZ R42, R42, R151, R153, !PT ;  /* 0x000000972a2a7276 */ /* 0x000fe40007810099 */
[----:B------:R-:W-:-:S02]  /*5540*/  ISETP.GE.AND P3, PT, R36, R138, PT ;  /* 0x0000008a2400720c */ /* 0x000fc40003f66270 */
[----:B------:R-:W-:Y:S02]  /*5550*/  FSEL R143, R143, -INF , !P4 ;  /* 0xff8000008f8f7808 */ /* 0x000fe40006000000 */
[----:B------:R-:W-:Y:S02]  /*5560*/  FSEL R147, R147, -INF , !P6 ;  /* 0xff80000093937808 */ /* 0x000fe40007000000 */
[-C--:B------:R-:W-:Y:S02]  /*5570*/  ISETP.GE.AND P4, PT, R39, R138.reuse, PT ;  /* 0x0000008a2700720c */ /* 0x080fe40003f86270 */
[----:B------:R-:W-:Y:S02]  /*5580*/  FMNMX3.FTZ R42, R42, R155, R67, !PT ;  /* 0x0000009b2a2a7276 */ /* 0x000fe40007810043 */
[----:B------:R-:W-:Y:S02]  /*5590*/  FSEL R131, R131, -INF , !P3 ;  /* 0xff80000083837808 */ /* 0x000fe40005800000 */
[----:B------:R-:W-:-:S02]  /*55a0*/  ISETP.GE.AND P3, PT, R34, R138, PT ;  /* 0x0000008a2200720c */ /* 0x000fc40003f66270 */
[----:B------:R-:W-:Y:S02]  /*55b0*/  ISETP.GE.AND P5, PT, R0, R117, PT ;  /* 0x000000750000720c */ /* 0x000fe40003fa6270 */
[----:B------:R-:W-:Y:S02]  /*55c0*/  FSEL R139, R139, -INF , !P4 ;  /* 0xff8000008b8b7808 */ /* 0x000fe40006000000 */
[----:B------:R-:W-:Y:S02]  /*55d0*/  FMNMX3.FTZ R42, R42, R149, R147, !PT ;  /* 0x000000952a2a7276 */ /* 0x000fe40007810093 */
[-C--:B------:R-:W-:Y:S02]  /*55e0*/  ISETP.GE.AND P4, PT, R37, R138.reuse, PT ;  /* 0x0000008a2500720c */ /* 0x080fe40003f86270 */
[----:B------:R-:W-:Y:S02]  /*55f0*/  FSEL R59, R8, -INF , !P3 ;  /* 0xff800000083b7808 */ /* 0x000fe40005800000 */
[----:B------:R-:W-:-:S02]  /*5600*/  ISETP.GE.AND P3, PT, R31, R138, PT ;  /* 0x0000008a1f00720c */ /* 0x000fc40003f66270 */
[----:B------:R-:W-:Y:S02]  /*5610*/  FSEL R8, R97, -INF , !P5 ;  /* 0xff80000061087808 */ /* 0x000fe40006800000 */
[----:B------:R-:W-:Y:S02]  /*5620*/  FMNMX3.FTZ R42, R42, R65, R145, !PT ;  /* 0x000000412a2a7276 */ /* 0x000fe40007810091 */
[----:B------:R-:W-:Y:S02]  /*5630*/  FSEL R133, R133, -INF , !P4 ;  /* 0xff80000085857808 */ /* 0x000fe40006000000 */
[----:B------:R-:W-:Y:S02]  /*5640*/  ISETP.GE.AND P4, PT, R35, R138, PT ;  /* 0x0000008a2300720c */ /* 0x000fe40003f86270 */
[----:B------:R-:W-:Y:S02]  /*5650*/  FSEL R27, R9, -INF , !P3 ;  /* 0xff800000091b7808 */ /* 0x000fe40005800000 */
[----:B------:R-:W-:-:S02]  /*5660*/  FMNMX3.FTZ R9, R8, R22, R14, !PT ;  /* 0x0000001608097276 */ /* 0x000fc4000781000e */
[----:B------:R-:W-:Y:S02]  /*5670*/  FMNMX3.FTZ R42, R42, R143, R141, !PT ;  /* 0x0000008f2a2a7276 */ /* 0x000fe4000781008d */
[----:B------:R-:W-:Y:S02]  /*5680*/  FSEL R129, R129, -INF , !P4 ;  /* 0xff80000081817808 */ /* 0x000fe40006000000 */
[-C--:B------:R-:W-:Y:S02]  /*5690*/  ISETP.GE.AND P3, PT, R28, R138.reuse, PT ;  /* 0x0000008a1c00720c */ /* 0x080fe40003f66270 */
[----:B------:R-:W-:Y:S02]  /*56a0*/  ISETP.GE.AND P4, PT, R32, R138, PT ;  /* 0x0000008a2000720c */ /* 0x000fe40003f86270 */
[----:B------:R-:W-:Y:S02]  /*56b0*/  FMNMX3.FTZ R9, R9, R16, R20, !PT ;  /* 0x0000001009097276 */ /* 0x000fe40007810014 */
[----:B------:R-:W-:-:S02]  /*56c0*/  FMNMX3.FTZ R42, R42, R139, R135, !PT ;  /* 0x0000008b2a2a7276 */ /* 0x000fc40007810087 */
[----:B------:R-:W-:Y:S02]  /*56d0*/  FSEL R51, R21, -INF , !P3 ;  /* 0xff80000015337808 */ /* 0x000fe40005800000 */
[----:B------:R-:W-:Y:S01]  /*56e0*/  ISETP.GE.AND P1, PT, R26, R117, PT ;  /* 0x000000751a00720c */ /* 0x000fe20003f26270 */
[----:B------:R-:W-:Y:S01]  /*56f0*/  VIADD R26, R0, 0x71 ;  /* 0x00000071001a7836 */ /* 0x000fe20000000000 */
[----:B------:R-:W-:Y:S02]  /*5700*/  FSEL R57, R57, -INF , !P4 ;  /* 0xff80000039397808 */ /* 0x000fe40006000000 */
[----:B------:R-:W-:Y:S02]  /*5710*/  FMNMX3.FTZ R21, R9, R18, R10, !PT ;  /* 0x0000001209157276 */ /* 0x000fe4000781000a */
[----:B------:R-:W-:Y:S02]  /*5720*/  ISETP.GE.AND P4, PT, R30, R138, PT ;  /* 0x0000008a1e00720c */ /* 0x000fe40003f86270 */
[----:B------:R-:W-:-:S02]  /*5730*/  FMNMX3.FTZ R42, R42, R133, R131, !PT ;  /* 0x000000852a2a7276 */ /* 0x000fc40007810083 */
[----:B------:R-:W-:Y:S01]  /*5740*/  ISETP.GE.AND P6, PT, R2, R117, PT ;  /* 0x000000750200720c */ /* 0x000fe20003fc6270 */
[C---:B------:R-:W-:Y:S01]  /*5750*/  VIADD R2, R0.reuse, 0x78 ;  /* 0x0000007800027836 */ /* 0x040fe20000000000 */
[----:B------:R-:W-:Y:S01]  /*5760*/  FMNMX3.FTZ R21, R21, R12, R150, !PT ;  /* 0x0000000c15157276 */ /* 0x000fe20007810096 */
[----:B------:R-:W-:Y:S01]  /*5770*/  VIADD R0, R0, 0x79 ;  /* 0x0000007900007836 */ /* 0x000fe20000000000 */
[----:B------:R-:W-:Y:S02]  /*5780*/  FSEL R25, R25, -INF , !P4 ;  /* 0xff80000019197808 */ /* 0x000fe40006000000 */
[----:B------:R-:W-:Y:S02]  /*5790*/  FMNMX3.FTZ R42, R42, R129, R59, !PT ;  /* 0x000000812a2a7276 */ /* 0x000fe4000781003b */
[----:B------:R-:W-:Y:S02]  /*57a0*/  ISETP.GE.AND P4, PT, R26, R138, PT ;  /* 0x0000008a1a00720c */ /* 0x000fe40003f86270 */
[----:B------:R-:W-:-:S02]  /*57b0*/  FMNMX3.FTZ R21, R21, R152, R154, !PT ;  /* 0x0000009815157276 */ /* 0x000fc4000781009a */
[-C--:B------:R-:W-:Y:S02]  /*57c0*/  ISETP.GE.AND P3, PT, R2, R138.reuse, PT ;  /* 0x0000008a0200720c */ /* 0x080fe40003f66270 */
[----:B------:R-:W-:Y:S02]  /*57d0*/  FMNMX3.FTZ R42, R42, R57, R27, !PT ;  /* 0x000000392a2a7276 */ /* 0x000fe4000781001b */
[----:B------:R-:W-:Y:S02]  /*57e0*/  FSEL R49, R49, -INF , !P4 ;  /* 0xff80000031317808 */ /* 0x000fe40006000000 */
[----:B------:R-:W-:Y:S02]  /*57f0*/  ISETP.GE.AND P4, PT, R0, R138, PT ;  /* 0x0000008a0000720c */ /* 0x000fe40003f86270 */
[----:B------:R-:W-:Y:S02]  /*5800*/  FSEL R148, R80, -INF , !P2 ;  /* 0xff80000050947808 */ /* 0x000fe40005000000 */
[----:B------:R-:W-:-:S02]  /*5810*/  FSEL R142, R142, -INF , !P1 ;  /* 0xff8000008e8e7808 */ /* 0x000fc40004800000 */
[----:B------:R-:W-:Y:S02]  /*5820*/  FMNMX3.FTZ R21, R21, R66, R64, !PT ;  /* 0x0000004215157276 */ /* 0x000fe40007810040 */
[----:B------:R-:W-:Y:S02]  /*5830*/  FSEL R47, R23, -INF , !P3 ;  /* 0xff800000172f7808 */ /* 0x000fe40005800000 */
[----:B------:R-:W-:Y:S02]  /*5840*/  FMNMX3.FTZ R42, R42, R25, R51, !PT ;  /* 0x000000192a2a7276 */ /* 0x000fe40007810033 */
[----:B------:R-:W-:Y:S02]  /*5850*/  FSEL R45, R45, -INF , !P4 ;  /* 0xff8000002d2d7808 */ /* 0x000fe40006000000 */
[-C--:B------:R-:W-:Y:S02]  /*5860*/  ISETP.GE.AND P5, PT, R41, R117.reuse, PT ;  /* 0x000000752900720c */ /* 0x080fe40003fa6270 */
[----:B------:R-:W-:-:S02]  /*5870*/  ISETP.GE.AND P4, PT, R40, R117, PT ;  /* 0x000000752800720c */ /* 0x000fc40003f86270 */
[----:B------:R-:W-:Y:S02]  /*5880*/  FSEL R134, R134, -INF , !P0 ;  /* 0xff80000086867808 */ /* 0x000fe40004000000 */
[----:B------:R-:W-:Y:S02]  /*5890*/  FSEL R146, R146, -INF , !P6 ;  /* 0xff80000092927808 */ /* 0x000fe40007000000 */
[----:B------:R-:W-:Y:S02]  /*58a0*/  FMNMX3.FTZ R21, R21, R148, R142, !PT ;  /* 0x0000009415157276 */ /* 0x000fe4000781008e */
        /* <DEDUP_REMOVED lines=24> */
[-C--:B------:R-:W-:Y:S02]  /*5a30*/  ISETP.GE.AND P1, PT, R28, R117.reuse, PT ;  /* 0x000000751c00720c */ /* 0x080fe40003f26270 */
[----:B------:R-:W-:Y:S02]  /*5a40*/  FSEL R56, R56, -INF , !P4 ;  /* 0xff80000038387808 */ /* 0x000fe40006000000 */
[----:B------:R-:W-:Y:S02]  /*5a50*/  FSEL R24, R24, -INF , !P3 ;  /* 0xff80000018187808 */ /* 0x000fe40005800000 */
[----:B------:R-:W-:Y:S02]  /*5a60*/  FMNMX3.FTZ R21, R21, R124, R58, !PT ;  /* 0x0000007c15157276 */ /* 0x000fe4000781003a */
[-C--:B------:R-:W-:Y:S01]  /*5a70*/  ISETP.GE.AND P0, PT, R26, R117.reuse, PT ;  /* 0x000000751a00720c */ /* 0x080fe20003f06270 */
[----:B------:R-:W-:Y:S01]  /*5a80*/  IMAD.SHL.U32 R26, R114, 0x100, RZ ;  /* 0x00000100721a7824 */ /* 0x000fe200078e00ff */
[----:B------:R-:W-:-:S02]  /*5a90*/  ISETP.GE.AND P5, PT, R2, R117, PT ;  /* 0x000000750200720c */ /* 0x000fc40003fa6270 */
[----:B------:R-:W-:Y:S02]  /*5aa0*/  FSEL R54, R54, -INF , !P2 ;  /* 0xff80000036367808 */ /* 0x000fe40005000000 */
[----:B------:R-:W-:Y:S02]  /*5ab0*/  FSEL R52, R52, -INF , !P1 ;  /* 0xff80000034347808 */ /* 0x000fe40004800000 */
[----:B------:R-:W-:Y:S02]  /*5ac0*/  FMNMX3.FTZ R21, R21, R56, R24, !PT ;  /* 0x0000003815157276 */ /* 0x000fe40007810018 */
[----:B------:R-:W-:Y:S02]  /*5ad0*/  ISETP.GE.AND P1, PT, R0, R117, PT ;  /* 0x000000750000720c */ /* 0x000fe40003f26270 */
[----:B------:R-:W-:Y:S02]  /*5ae0*/  FSEL R50, R50, -INF , !P0 ;  /* 0xff80000032327808 */ /* 0x000fe40004000000 */
[----:B------:R-:W-:-:S02]  /*5af0*/  FSEL R48, R48, -INF , !P5 ;  /* 0xff80000030307808 */ /* 0x000fc40006800000 */
[----:B------:R-:W-:Y:S02]  /*5b00*/  FMNMX3.FTZ R21, R21, R54, R52, !PT ;  /* 0x0000003615157276 */ /* 0x000fe40007810034 */
[----:B------:R-:W-:Y:S02]  /*5b10*/  FSEL R46, R46, -INF , !P1 ;  /* 0xff8000002e2e7808 */ /* 0x000fe40004800000 */
[----:B------:R-:W-:Y:S02]  /*5b20*/  FMNMX3.FTZ R21, R21, R50, R48, !PT ;  /* 0x0000003215157276 */ /* 0x000fe40007810030 */
[----:B-1----:R-:W-:Y:S02]  /*5b30*/  FMNMX.FTZ R38, R9, R38, !PT ;  /* 0x0000002609267209 */ /* 0x002fe40007810000 */
[----:B------:R-:W-:Y:S02]  /*5b40*/  FMNMX.FTZ R21, R46, R21, !PT ;  /* 0x000000152e157209 */ /* 0x000fe40007810000 */
[----:B------:R-:W-:Y:S01]  /*5b50*/  LOP3.LUT R26, R26, 0x100, RZ, 0xc0, !PT ;  /* 0x000001001a1a7812 */ /* 0x000fe200078ec0ff */
[----:B------:R-:W1:Y:S04]  /*5b60*/  SHFL.BFLY PT, R9, R38, 0x1, 0x1f ;  /* 0x0c201f0026097f89 */ /* 0x000e6800000e0000 */
[----:B------:R-:W3:Y:S01]  /*5b70*/  SHFL.BFLY PT, R0, R21, 0x2, 0x1f ;  /* 0x0c401f0015007f89 */ /* 0x000ee200000e0000 */
[----:B-1----:R-:W-:-:S02]  /*5b80*/  FMNMX.FTZ R2, R38, R9, !PT ;  /* 0x0000000926027209 */ /* 0x002fc40007810000 */
[----:B---3--:R-:W-:-:S03]  /*5b90*/  FMNMX.FTZ R9, R21, R0, !PT ;  /* 0x0000000015097209 */ /* 0x008fc60007810000 */
[C---:B-----5:R-:W-:Y:S01]  /*5ba0*/  FMUL.FTZ R44, R2.reuse, UR6 ;  /* 0x00000006022c7c20 */ /* 0x060fe20008410000 */
[----:B------:R-:W-:Y:S01]  /*5bb0*/  FSETP.NEU.FTZ.AND P0, PT, R2, -INF , PT ;  /* 0xff8000000200780b */ /* 0x000fe20003f1d000 */
[----:B------:R-:W1:Y:S03]  /*5bc0*/  SHFL.BFLY PT, R0, R9, 0x1, 0x1f ;  /* 0x0c201f0009007f89 */ /* 0x000e6600000e0000 */
[----:B------:R-:W-:-:S05]  /*5bd0*/  FSEL R44, R44, RZ, P0 ;  /* 0x000000ff2c2c7208 */ /* 0x000fca0000000000 */
[--C-:B------:R-:W-:Y:S01]  /*5be0*/  FFMA.FTZ R42, R119, UR6, -R44.reuse ;  /* 0x00000006772a7c23 */ /* 0x100fe2000801082c */
[----:B------:R-:W-:Y:S01]  /*5bf0*/  LOP3.LUT R119, R26, 0x20, R113, 0xf8, !PT ;  /* 0x000000201a777812 */ /* 0x000fe200078ef871 */
[--C-:B------:R-:W-:Y:S01]  /*5c00*/  FFMA.FTZ R125, R29, UR6, -R44.reuse ;  /* 0x000000061d7d7c23 */ /* 0x100fe2000801082c */
[--C-:B------:R-:W-:Y:S01]  /*5c10*/  FFMA.FTZ R122, R11, UR6, -R44.reuse ;  /* 0x000000060b7a7c23 */ /* 0x100fe2000801082c */
[--C-:B------:R-:W-:Y:S01]  /*5c20*/  FFMA.FTZ R123, R13, UR6, -R44.reuse ;  /* 0x000000060d7b7c23 */ /* 0x100fe2000801082c */
[--C-:B------:R-:W-:Y:S01]  /*5c30*/  FFMA.FTZ R43, R15, UR6, -R44.reuse ;  /* 0x000000060f2b7c23 */ /* 0x100fe2000801082c */
[----:B------:R-:W-:Y:S01]  /*5c40*/  IMAD.IADD R119, R112, 0x1, R119 ;  /* 0x0000000170777824 */ /* 0x000fe200078e0277 */
[----:B------:R-:W-:Y:S01]  /*5c50*/  MUFU.EX2 R42, R42 ;  /* 0x0000002a002a7308 */ /* 0x000fe20000000800 */
[--C-:B------:R-:W-:Y:S01]  /*5c60*/  FFMA.FTZ R40, R109, UR6, -R44.reuse ;  /* 0x000000066d287c23 */ /* 0x100fe2000801082c */
[--C-:B------:R-:W-:Y:S01]  /*5c70*/  FFMA.FTZ R39, R19, UR6, -R44.reuse ;  /* 0x0000000613277c23 */ /* 0x100fe2000801082c */
[--C-:B------:R-:W-:Y:S01]  /*5c80*/  FFMA.FTZ R34, R17, UR6, -R44.reuse ;  /* 0x0000000611227c23 */ /* 0x100fe2000801082c */
[----:B------:R-:W-:Y:S01]  /*5c90*/  LEA R119, R119, UR4, 0x1 ;  /* 0x0000000477777c11 */ /* 0x000fe2000f8e08ff */
[--C-:B------:R-:W-:Y:S01]  /*5ca0*/  FFMA.FTZ R37, R33, UR6, -R44.reuse ;  /* 0x0000000621257c23 */ /* 0x100fe2000801082c */
[--C-:B------:R-:W-:Y:S01]  /*5cb0*/  FFMA.FTZ R32, R151, UR6, -R44.reuse ;  /* 0x0000000697207c23 */ /* 0x100fe2000801082c */
[--C-:B------:R-:W-:Y:S01]  /*5cc0*/  FFMA.FTZ R67, R67, UR6, -R44.reuse ;  /* 0x0000000643437c23 */ /* 0x100fe2000801082c */
[----:B------:R-:W-:Y:S01]  /*5cd0*/  MUFU.EX2 R125, R125 ;  /* 0x0000007d007d7308 */ /* 0x000fe20000000800 */
[----:B------:R-:W-:Y:S01]  /*5ce0*/  IMAD.IADD R116, R4, 0x1, R119 ;  /* 0x0000000104747824 */ /* 0x000fe200078e0277 */
[----:B------:R-:W-:Y:S01]  /*5cf0*/  LDSM.16.MT88.4 R92, [R119+0xb000] ;  /* 0x00b00000775c783b */ /* 0x000fe20000004200 */
[----:B-1----:R-:W-:Y:S01]  /*5d00*/  FMNMX.FTZ R0, R9, R0, !PT ;  /* 0x0000000009007209 */ /* 0x002fe20007810000 */
[--C-:B------:R-:W-:Y:S01]  /*5d10*/  FFMA.FTZ R145, R145, UR6, -R44.reuse ;  /* 0x0000000691917c23 */ /* 0x100fe2000801082c */
[--C-:B------:R-:W-:Y:S01]  /*5d20*/  FFMA.FTZ R141, R141, UR6, -R44.reuse ;  /* 0x000000068d8d7c23 */ /* 0x100fe2000801082c */
[----:B------:R-:W1:Y:S01]  /*5d30*/  LDSM.16.MT88.4 R84, [R116+0xb000] ;  /* 0x00b000007454783b */ /* 0x000e620000004200 */
[C---:B------:R-:W-:Y:S01]  /*5d40*/  FSETP.NEU.FTZ.AND P0, PT, R0.reuse, -INF , PT ;  /* 0xff8000000000780b */ /* 0x040fe20003f1d000 */
[----:B------:R-:W-:Y:S01]  /*5d50*/  FMUL.FTZ R41, R0, UR6 ;  /* 0x0000000600297c20 */ /* 0x000fe20008410000 */
[----:B------:R-:W3:Y:S01]  /*5d60*/  MUFU.EX2 R122, R122 ;  /* 0x0000007a007a7308 */ /* 0x000ee20000000800 */
[----:B------:R-:W4:Y:S01]  /*5d70*/  LDSM.16.MT88.4 R108, [R119+0x9000] ;  /* 0x00900000776c783b */ /* 0x000f220000004200 */
[--C-:B------:R-:W-:Y:S01]  /*5d80*/  FFMA.FTZ R135, R135, UR6, -R44.reuse ;  /* 0x0000000687877c23 */ /* 0x100fe2000801082c */
[--C-:B------:R-:W-:Y:S01]  /*5d90*/  FFMA.FTZ R131, R131, UR6, -R44.reuse ;  /* 0x0000000683837c23 */ /* 0x100fe2000801082c */
[----:B------:R-:W-:Y:S01]  /*5da0*/  FSEL R41, R41, RZ, P0 ;  /* 0x000000ff29297208 */ /* 0x000fe20000000000 */
[----:B------:R-:W5:Y:S01]  /*5db0*/  LDSM.16.MT88.4 R100, [R116+0x9000] ;  /* 0x009000007464783b */ /* 0x000f620000004200 */
        /* <DEDUP_REMOVED lines=9> */
[----:B------:R-:W-:Y:S01]  /*5e50*/  LDSM.16.MT88.4 R12, [R116+0xb400] ;  /* 0x00b40000740c783b */ /* 0x000fe20000004200 */
[----:B------:R-:W-:Y:S01]  /*5e60*/  MUFU.EX2 R120, R120 ;  /* 0x0000007800787308 */ /* 0x000fe20000000800 */
[--C-:B------:R-:W-:Y:S01]  /*5e70*/  FFMA.FTZ R38, R18, UR6, -R41.reuse ;  /* 0x0000000612267c23 */ /* 0x100fe20008010829 */
[--C-:B------:R-:W-:Y:S01]  /*5e80*/  FFMA.FTZ R36, R10, UR6, -R41.reuse ;  /* 0x000000060a247c23 */ /* 0x100fe20008010829 */
[----:B---3--:R-:W-:Y:S01]  /*5e90*/  F2FP.BF16.F32.PACK_AB R68, R122, R125 ;  /* 0x0000007d7a44723e */ /* 0x008fe200000010ff */
[----:B------:R-:W-:Y:S01]  /*5ea0*/  LDSM.16.MT88.4 R16, [R119+0xb400] ;  /* 0x00b400007710783b */ /* 0x000fe20000004200 */
[--C-:B------:R-:W-:Y:S01]  /*5eb0*/  FFMA.FTZ R33, R150, UR6, -R41.reuse ;  /* 0x0000000696217c23 */ /* 0x100fe20008010829 */
[--C-:B------:R-:W-:Y:S01]  /*5ec0*/  FFMA.FTZ R4, R66, UR6, -R41.reuse ;  /* 0x0000000642047c23 */ /* 0x100fe20008010829 */
[----:B------:R-:W-:Y:S01]  /*5ed0*/  FFMA.FTZ R66, R149, UR6, -R44 ;  /* 0x0000000695427c23 */ /* 0x000fe2000801082c */
[----:B------:R-:W3:Y:S01]  /*5ee0*/  MUFU.EX2 R127, R127 ;  /* 0x0000007f007f7308 */ /* 0x000ee20000000800 */
[----:B--2---:R-:W-:Y:S01]  /*5ef0*/  F2FP.BF16.F32.PACK_AB R70, R42, R123 ;  /* 0x0000007b2a46723e */ /* 0x004fe200000010ff */
[----:B------:R-:W2:Y:S01]  /*5f00*/  LDSM.16.MT88.4 R76, [R119+0xd000] ;  /* 0x00d00000774c783b */ /* 0x000ea20000004200 */
[--C-:B------:R-:W-:Y:S01]  /*5f10*/  FFMA.FTZ R140, R140, UR6, -R41.reuse ;  /* 0x000000068c8c7c23 */ /* 0x100fe20008010829 */
[--C-:B------:R-:W-:Y:S01]  /*5f20*/  FFMA.FTZ R132, R132, UR6, -R41.reuse ;  /* 0x0000000684847c23 */ /* 0x100fe20008010829 */
[--C-:B------:R-:W-:Y:S01]  /*5f30*/  FFMA.FTZ R130, R130, UR6, -R41.reuse ;  /* 0x0000000682827c23 */ /* 0x100fe20008010829 */
[----:B------:R-:W2:Y:S01]  /*5f40*/  LDSM.16.MT88.4 R20, [R116+0xd000] ;  /* 0x00d000007414783b */ /* 0x000ea20000004200 */
[--C-:B------:R-:W-:Y:S01]  /*5f50*/  FFMA.FTZ R126, R126, UR6, -R41.reuse ;  /* 0x000000067e7e7c23 */ /* 0x100fe20008010829 */
[----:B------:R-:W-:Y:S01]  /*5f60*/  MUFU.EX2 R26, R26 ;  /* 0x0000001a001a7308 */ /* 0x000fe20000000800 */
[----:B------:R-:W-:Y:S01]  /*5f70*/  FADD.FTZ R122, R125, R122 ;  /* 0x0000007a7d7a7221 */ /* 0x000fe20000010000 */
[----:B------:R-:W2:Y:S01]  /*5f80*/  LDSM.16.MT88.4 R28, [R116+0x9400] ;  /* 0x00940000741c783b */ /* 0x000ea20000004200 */
[--C-:B------:R-:W-:Y:S01]  /*5f90*/  FFMA.FTZ R125, R56, UR6, -R41.reuse ;  /* 0x00000006387d7c23 */ /* 0x100fe20008010829 */
[----:B------:R-:W-:Y:S01]  /*5fa0*/  FFMA.FTZ R58, R58, UR6, -R41 ;  /* 0x000000063a3a7c23 */ /* 0x000fe20008010829 */
[----:B------:R-:W-:Y:S01]  /*5fb0*/  FADD.FTZ R123, R123, R122 ;  /* 0x0000007a7b7b7221 */ /* 0x000fe20000010000 */
[----:B------:R-:W-:Y:S01]  /*5fc0*/  LDSM.16.MT88.4 R60, [R119+0x9400] ;  /* 0x00940000773c783b */ /* 0x000fe20000004200 */
[--C-:B------:R-:W-:Y:S01]  /*5fd0*/  FFMA.FTZ R122, R57, UR6, -R44.reuse ;  /* 0x00000006397a7c23 */ /* 0x100fe2000801082c */
        /* <DEDUP_REMOVED lines=8> */
[----:B------:R-:W-:Y:S01]  /*6060*/  MUFU.EX2 R43, R43 ;  /* 0x0000002b002b7308 */ /* 0x000fe20000000800 */
[--C-:B------:R-:W-:Y:S01]  /*6070*/  FFMA.FTZ R49, R49, UR6, -R44.reuse ;  /* 0x0000000631317c23 */ /* 0x100fe2000801082c */
[----:B------:R-:W-:Y:S01]  /*6080*/  FFMA.FTZ R47, R47, UR6, -R44 ;  /* 0x000000062f2f7c23 */ /* 0x000fe2000801082c */
[----:B------:R-:W-:Y:S01]  /*6090*/  FFMA.FTZ R46, R46, UR6, -R41 ;  /* 0x000000062e2e7c23 */ /* 0x000fe20008010829 */
[----:B------:R-:W-:-:S04]  /*60a0*/  ISETP.GT.AND P0, PT, R121, R168, PT ;  /* 0x000000a87900720c */ /* 0x000fc80003f04270 */
[----:B------:R-:W3:Y:S01]  /*60b0*/  MUFU.EX2 R40, R40 ;  /* 0x0000002800287308 */ /* 0x000ee20000000800 */
[----:B-1----:R-:W-:-:S07]  /*60c0*/  F2FP.BF16.F32.PACK_AB R71, R55, R26 ;  /* 0x0000001a3747723e */ /* 0x002fce00000010ff */
[----:B------:R-:W-:Y:S01]  /*60d0*/  MUFU.EX2 R39, R39 ;  /* 0x0000002700277308 */ /* 0x000fe20000000800 */
[C---:B------:R-:W-:Y:S07]  /*60e0*/  HMMA.16816.F32.BF16 R88, R68.reuse, R84, RZ ;  /* 0x000000544458723c */ /* 0x040fee00000418ff */
[----:B------:R-:W1:Y:S01]  /*60f0*/  MUFU.EX2 R34, R34 ;  /* 0x0000002200227308 */ /* 0x000e620000000800 */
[----:B------:R-:W-:Y:S01]  /*6100*/  HMMA.16816.F32.BF16 R84, R68, R86, RZ ;  /* 0x000000564454723c */ /* 0x000fe200000418ff */
[----:B---3--:R-:W-:-:S06]  /*6110*/  F2FP.BF16.F32.PACK_AB R8, R40, R43 ;  /* 0x0000002b2808723e */ /* 0x008fcc00000010ff */
[----:B------:R-:W-:Y:S01]  /*6120*/  MUFU.EX2 R53, R53 ;  /* 0x0000003500357308 */ /* 0x000fe20000000800 */
[C---:B------:R-:W-:Y:S07]  /*6130*/  HMMA.16816.F32.BF16 R96, R68.reuse, R92, RZ ;  /* 0x0000005c4460723c */ /* 0x040fee00000418ff */
[----:B------:R-:W3:Y:S01]  /*6140*/  MUFU.EX2 R38, R38 ;  /* 0x0000002600267308 */ /* 0x000ee20000000800 */
[----:B-1----:R-:W-:Y:S01]  /*6150*/  F2FP.BF16.F32.PACK_AB R10, R34, R39 ;  /* 0x00000027220a723e */ /* 0x002fe200000010ff */
[C---:B------:R-:W-:Y:S06]  /*6160*/  HMMA.16816.F32.BF16 R92, R68.reuse, R94, RZ ;  /* 0x0000005e445c723c */ /* 0x040fec00000418ff */
[----:B------:R-:W-:Y:S02]  /*6170*/  MUFU.EX2 R36, R36 ;  /* 0x0000002400247308 */ /* 0x000fe40000000800 */
[C---:B----4-:R-:W-:Y:S06]  /*6180*/  HMMA.16816.F32.BF16 R112, R68.reuse, R108, RZ ;  /* 0x0000006c4470723c */ /* 0x050fec00000418ff */
[----:B------:R-:W1:Y:S01]  /*6190*/  MUFU.EX2 R35, R35 ;  /* 0x0000002300237308 */ /* 0x000e620000000800 */
[----:B---3--:R-:W-:Y:S01]  /*61a0*/  F2FP.BF16.F32.PACK_AB R9, R38, R53 ;  /* 0x000000352609723e */ /* 0x008fe200000010ff */
[C---:B-----5:R-:W-:Y:S06]  /*61b0*/  HMMA.16816.F32.BF16 R104, R68.reuse, R100, RZ ;  /* 0x000000644468723c */ /* 0x060fec00000418ff */
[----:B------:R-:W-:Y:S02]  /*61c0*/  MUFU.EX2 R37, R37 ;  /* 0x0000002500257308 */ /* 0x000fe40000000800 */
[C---:B--2---:R-:W-:Y:S06]  /*61d0*/  HMMA.16816.F32.BF16 R80, R68.reuse, R76, RZ ;  /* 0x0000004c4450723c */ /* 0x044fec00000418ff */
[----:B------:R-:W2:Y:S01]  /*61e0*/  MUFU.EX2 R32, R32 ;  /* 0x0000002000207308 */ /* 0x000ea20000000800 */
[----:B-1----:R-:W-:Y:S01]  /*61f0*/  F2FP.BF16.F32.PACK_AB R11, R35, R36 ;  /* 0x00000024230b723e */ /* 0x002fe200000010ff */
[----:B------:R-:W-:Y:S06]  /*6200*/  HMMA.16816.F32.BF16 R108, R68, R110, RZ ;  /* 0x0000006e446c723c */ /* 0x000fec00000418ff */
[----:B------:R-:W-:Y:S02]  /*6210*/  MUFU.EX2 R33, R33 ;  /* 0x0000002100217308 */ /* 0x000fe40000000800 */
[C---:B------:R-:W-:Y:S06]  /*6220*/  HMMA.16816.F32.BF16 R88, R8.reuse, R12, R88 ;  /* 0x0000000c0858723c */ /* 0x040fec0000041858 */
[----:B------:R-:W-:Y:S02]  /*6230*/  MUFU.EX2 R4, R4 ;  /* 0x0000000400047308 */ /* 0x000fe40000000800 */
[C---:B------:R-:W-:Y:S01]  /*6240*/  HMMA.16816.F32.BF16 R84, R8.reuse, R14, R84 ;  /* 0x0000000e0854723c */ /* 0x040fe20000041854 */
[----:B------:R-:W1:Y:S05]  /*6250*/  LDSM.16.MT88.4 R12, [R116+0xd400] ;  /* 0x00d40000740c783b */ /* 0x000e6a0000004200 */
[----:B------:R-:W-:Y:S02]  /*6260*/  MUFU.EX2 R67, R67 ;  /* 0x0000004300437308 */ /* 0x000fe40000000800 */
[C---:B------:R-:W-:Y:S06]  /*6270*/  HMMA.16816.F32.BF16 R96, R8.reuse, R16, R96 ;  /* 0x000000100860723c */ /* 0x040fec0000041860 */
[----:B------:R-:W-:Y:S02]  /*6280*/  MUFU.EX2 R66, R66 ;  /* 0x0000004200427308 */ /* 0x000fe40000000800 */
[----:B------:R-:W-:Y:S01]  /*6290*/  HMMA.16816.F32.BF16 R92, R8, R18, R92 ;  /* 0x00000012085c723c */ /* 0x000fe2000004185c */
[----:B------:R-:W3:Y:S05]  /*62a0*/  LDSM.16.MT88.4 R16, [R119+0xd400] ;  /* 0x00d400007710783b */ /* 0x000eea0000004200 */
        /* <DEDUP_REMOVED lines=14> */
[C---:B-1----:R-:W-:Y:S06]  /*6390*/  HMMA.16816.F32.BF16 R72, R8.reuse, R12, R72 ;  /* 0x0000000c0848723c */ /* 0x042fec0000041848 */
[----:B------:R-:W-:Y:S02]  /*63a0*/  MUFU.EX2 R28, R28 ;  /* 0x0000001c001c7308 */ /* 0x000fe40000000800 */
[C---:B------:R-:W-:Y:S01]  /*63b0*/  HMMA.16816.F32.BF16 R68, R8.reuse, R14, R68 ;  /* 0x0000000e0844723c */ /* 0x040fe20000041844 */
[----:B------:R-:W1:Y:S05]  /*63c0*/  LDSM.16.MT88.4 R12, [R116+0x9800] ;  /* 0x00980000740c783b */ /* 0x000e6a0000004200 */
[----:B------:R-:W-:Y:S02]  /*63d0*/  MUFU.EX2 R29, R29 ;  /* 0x0000001d001d7308 */ /* 0x000fe40000000800 */
[----:B------:R-:W-:Y:S01]  /*63e0*/  HMMA.16816.F32.BF16 R100, R8, R30, R100 ;  /* 0x0000001e0864723c */ /* 0x000fe20000041864 */
[----:B------:R-:W-:Y:S01]  /*63f0*/  FFMA.FTZ R31, R153, UR6, -R44 ;  /* 0x00000006991f7c23 */ /* 0x000fe2000801082c */
[----:B------:R-:W-:-:S04]  /*6400*/  FFMA.FTZ R30, R152, UR6, -R41 ;  /* 0x00000006981e7c23 */ /* 0x000fc80008010829 */
[----:B------:R-:W-:Y:S02]  /*6410*/  MUFU.EX2 R130, R130 ;  /* 0x0000008200827308 */ /* 0x000fe40000000800 */
[C---:B---3--:R-:W-:Y:S06]  /*6420*/  HMMA.16816.F32.BF16 R80, R8.reuse, R16, R80 ;  /* 0x000000100850723c */ /* 0x048fec0000041850 */
[----:B------:R-:W3:Y:S02]  /*6430*/  MUFU.EX2 R31, R31 ;  /* 0x0000001f001f7308 */ /* 0x000ee40000000800 */
[C---:B------:R-:W-:Y:S01]  /*6440*/  HMMA.16816.F32.BF16 R76, R8.reuse, R18, R76 ;  /* 0x00000012084c723c */ /* 0x040fe2000004184c */
[----:B------:R-:W4:Y:S05]  /*6450*/  LDSM.16.MT88.4 R16, [R119+0x9800] ;  /* 0x009800007710783b */ /* 0x000f2a0000004200 */
[----:B------:R-:W5:Y:S02]  /*6460*/  MUFU.EX2 R30, R30 ;  /* 0x0000001e001e7308 */ /* 0x000f640000000800 */
[C---:B------:R-:W-:Y:S01]  /*6470*/  HMMA.16816.F32.BF16 R112, R8.reuse, R60, R112 ;  /* 0x0000003c0870723c */ /* 0x040fe20000041870 */
[--C-:B------:R-:W-:Y:S01]  /*6480*/  FFMA.FTZ R61, R142, UR6, -R41.reuse ;  /* 0x000000068e3d7c23 */ /* 0x100fe20008010829 */
[--C-:B------:R-:W-:Y:S01]  /*6490*/  FFMA.FTZ R60, R134, UR6, -R41.reuse ;  /* 0x00000006863c7c23 */ /* 0x100fe20008010829 */
[--C-:B------:R-:W-:Y:S01]  /*64a0*/  FFMA.FTZ R142, R143, UR6, -R44.reuse ;  /* 0x000000068f8e7c23 */ /* 0x100fe2000801082c */
[--C-:B------:R-:W-:Y:S01]  /*64b0*/  FFMA.FTZ R134, R139, UR6, -R44.reuse ;  /* 0x000000068b867c23 */ /* 0x100fe2000801082c */
[--C-:B------:R-:W-:Y:S01]  /*64c0*/  FFMA.FTZ R143, R146, UR6, -R41.reuse ;  /* 0x00000006928f7c23 */ /* 0x100fe20008010829 */
[--C-:B------:R-:W-:Y:S01]  /*64d0*/  FFMA.FTZ R139, R144, UR6, -R41.reuse ;  /* 0x00000006908b7c23 */ /* 0x100fe20008010829 */
[----:B------:R-:W-:Y:S01]  /*64e0*/  MUFU.EX2 R61, R61 ;  /* 0x0000003d003d7308 */ /* 0x000fe20000000800 */
[----:B------:R-:W-:Y:S01]  /*64f0*/  HMMA.16816.F32.BF16 R108, R8, R62, R108 ;  /* 0x0000003e086c723c */ /* 0x000fe2000004186c */
[----:B--2---:R-:W-:Y:S01]  /*6500*/  F2FP.BF16.F32.PACK_AB R8, R32, R37 ;  /* 0x000000252008723e */ /* 0x004fe200000010ff */
[--C-:B------:R-:W-:Y:S01]  /*6510*/  FFMA.FTZ R62, R65, UR6, -R44.reuse ;  /* 0x00000006413e7c23 */ /* 0x100fe2000801082c */
[----:B---3--:R-:W-:Y:S01]  /*6520*/  F2FP.BF16.F32.PACK_AB R10, R28, R31 ;  /* 0x0000001f1c0a723e */ /* 0x008fe200000010ff */
[--C-:B------:R-:W-:Y:S01]  /*6530*/  FFMA.FTZ R65, R64, UR6, -R41.reuse ;  /* 0x0000000640417c23 */ /* 0x100fe20008010829 */
[----:B------:R-:W-:Y:S01]  /*6540*/  F2FP.BF16.F32.PACK_AB R11, R4, R29 ;  /* 0x0000001d040b723e */ /* 0x000fe200000010ff */
[--C-:B------:R-:W-:Y:S01]  /*6550*/  FFMA.FTZ R63, R147, UR6, -R44.reuse ;  /* 0x00000006933f7c23 */ /* 0x100fe2000801082c */
[----:B-----5:R-:W-:Y:S01]  /*6560*/  F2FP.BF16.F32.PACK_AB R9, R30, R33 ;  /* 0x000000211e09723e */ /* 0x020fe200000010ff */
[--C-:B------:R-:W-:Y:S01]  /*6570*/  FFMA.FTZ R64, R148, UR6, -R41.reuse ;  /* 0x0000000694407c23 */ /* 0x100fe20008010829 */
[----:B------:R-:W-:Y:S01]  /*6580*/  MUFU.EX2 R62, R62 ;  /* 0x0000003e003e7308 */ /* 0x000fe20000000800 */
[--C-:B------:R-:W-:Y:S01]  /*6590*/  FFMA.FTZ R146, R133, UR6, -R44.reuse ;  /* 0x0000000685927c23 */ /* 0x100fe2000801082c */
[----:B------:R-:W-:Y:S01]  /*65a0*/  FFMA.FTZ R144, R129, UR6, -R44 ;  /* 0x0000000681907c23 */ /* 0x000fe2000801082c */
[--C-:B------:R-:W-:Y:S01]  /*65b0*/  FFMA.FTZ R133, R128, UR6, -R41.reuse ;  /* 0x0000000680857c23 */ /* 0x100fe20008010829 */
[----:B------:R-:W-:Y:S01]  /*65c0*/  FFMA.FTZ R129, R124, UR6, -R41 ;  /* 0x000000067c817c23 */ /* 0x000fe20008010829 */
[C---:B-1----:R-:W-:Y:S03]  /*65d0*/  HMMA.16816.F32.BF16 R104, R8.reuse, R12, R104 ;  /* 0x0000000c0868723c */ /* 0x042fe60000041868 */
[----:B------:R-:W1:Y:S05]  /*65e0*/  MUFU.EX2 R63, R63 ;  /* 0x0000003f003f7308 */ /* 0x000e6a0000000800 */
[C---:B------:R-:W-:Y:S01]  /*65f0*/  HMMA.16816.F32.BF16 R100, R8.reuse, R14, R100 ;  /* 0x0000000e0864723c */ /* 0x040fe20000041864 */
[----:B------:R-:W2:Y:S02]  /*6600*/  LDSM.16.MT88.4 R12, [R116+0xb800] ;  /* 0x00b80000740c783b */ /* 0x000ea40000004200 */
[----:B------:R-:W-:Y:S05]  /*6610*/  MUFU.EX2 R65, R65 ;  /* 0x0000004100417308 */ /* 0x000fea0000000800 */
[C---:B----4-:R-:W-:Y:S03]  /*6620*/  HMMA.16816.F32.BF16 R112, R8.reuse, R16, R112 ;  /* 0x000000100870723c */ /* 0x050fe60000041870 */
[----:B------:R-:W3:Y:S05]  /*6630*/  MUFU.EX2 R64, R64 ;  /* 0x0000004000407308 */ /* 0x000eea0000000800 */
[C---:B------:R-:W-:Y:S01]  /*6640*/  HMMA.16816.F32.BF16 R108, R8.reuse, R18, R108 ;  /* 0x00000012086c723c */ /* 0x040fe2000004186c */
[----:B------:R-:W4:Y:S02]  /*6650*/  LDSM.16.MT88.4 R16, [R119+0xb800] ;  /* 0x00b800007710783b */ /* 0x000f240000004200 */
[----:B------:R-:W5:Y:S08]  /*6660*/  MUFU.EX2 R60, R60 ;  /* 0x0000003c003c7308 */ /* 0x000f700000000800 */
[----:B------:R-:W5:Y:S08]  /*6670*/  MUFU.EX2 R142, R142 ;  /* 0x0000008e008e7308 */ /* 0x000f700000000800 */
[----:B------:R-:W5:Y:S01]  /*6680*/  MUFU.EX2 R134, R134 ;  /* 0x0000008600867308 */ /* 0x000f620000000800 */
[C---:B--2---:R-:W-:Y:S07]  /*6690*/  HMMA.16816.F32.BF16 R88, R8.reuse, R12, R88 ;  /* 0x0000000c0858723c */ /* 0x044fee0000041858 */
[----:B------:R-:W2:Y:S01]  /*66a0*/  MUFU.EX2 R143, R143 ;  /* 0x0000008f008f7308 */ /* 0x000ea20000000800 */
[C---:B------:R-:W-:Y:S01]  /*66b0*/  HMMA.16816.F32.BF16 R84, R8.reuse, R14, R84 ;  /* 0x0000000e0854723c */ /* 0x040fe20000041854 */
[----:B------:R-:W1:Y:S06]  /*66c0*/  LDSM.16.MT88.4 R12, [R116+0xd800] ;  /* 0x00d80000740c783b */ /* 0x000e6c0000004200 */
[----:B------:R-:W2:Y:S01]  /*66d0*/  MUFU.EX2 R139, R139 ;  /* 0x0000008b008b7308 */ /* 0x000ea20000000800 */
[C---:B----4-:R-:W-:Y:S07]  /*66e0*/  HMMA.16816.F32.BF16 R96, R8.reuse, R16, R96 ;  /* 0x000000100860723c */ /* 0x050fee0000041860 */
[----:B------:R-:W4:Y:S01]  /*66f0*/  MUFU.EX2 R146, R146 ;  /* 0x0000009200927308 */ /* 0x000f220000000800 */
[C---:B------:R-:W-:Y:S01]  /*6700*/  HMMA.16816.F32.BF16 R92, R8.reuse, R18, R92 ;  /* 0x00000012085c723c */ /* 0x040fe2000004185c */
[----:B------:R-:W3:Y:S06]  /*6710*/  LDSM.16.MT88.4 R16, [R119+0xd800] ;  /* 0x00d800007710783b */ /* 0x000eec0000004200 */
[----:B------:R-:W4:Y:S08]  /*6720*/  MUFU.EX2 R144, R144 ;  /* 0x0000009000907308 */ /* 0x000f300000000800 */
[----:B------:R-:W4:Y:S08]  /*6730*/  MUFU.EX2 R133, R133 ;  /* 0x0000008500857308 */ /* 0x000f300000000800 */
[----:B------:R-:W-:Y:S01]  /*6740*/  MUFU.EX2 R126, R126 ;  /* 0x0000007e007e7308 */ /* 0x000fe20000000800 */
[C---:B-1----:R-:W-:Y:S07]  /*6750*/  HMMA.16816.F32.BF16 R72, R8.reuse, R12, R72 ;  /* 0x0000000c0848723c */ /* 0x042fee0000041848 */
[----:B------:R-:W1:Y:S01]  /*6760*/  MUFU.EX2 R129, R129 ;  /* 0x0000008100817308 */ /* 0x000e620000000800 */
[C---:B------:R-:W-:Y:S01]  /*6770*/  HMMA.16816.F32.BF16 R68, R8.reuse, R14, R68 ;  /* 0x0000000e0844723c */ /* 0x040fe20000041844 */
[----:B------:R-:W2:Y:S06]  /*6780*/  LDSM.16.MT88.4 R12, [R116+0x9c00] ;  /* 0x009c0000740c783b */ /* 0x000eac0000004200 */
[----:B------:R-:W-:Y:S01]  /*6790*/  MUFU.EX2 R59, R59 ;  /* 0x0000003b003b7308 */ /* 0x000fe20000000800 */
[C---:B---3--:R-:W-:Y:S07]  /*67a0*/  HMMA.16816.F32.BF16 R80, R8.reuse, R16, R80 ;  /* 0x000000100850723c */ /* 0x048fee0000041850 */
[----:B------:R-:W-:Y:S01]  /*67b0*/  MUFU.EX2 R122, R122 ;  /* 0x0000007a007a7308 */ /* 0x000fe20000000800 */
[----:B------:R-:W-:Y:S01]  /*67c0*/  HMMA.16816.F32.BF16 R76, R8, R18, R76 ;  /* 0x00000012084c723c */ /* 0x000fe2000004184c */
[----:B------:R-:W3:Y:S01]  /*67d0*/  LDSM.16.MT88.4 R16, [R119+0x9c00] ;  /* 0x009c00007710783b */ /* 0x000ee20000004200 */
[----:B------:R-:W-:-:S05]  /*67e0*/  F2FP.BF16.F32.PACK_AB R8, R66, R67 ;  /* 0x000000434208723e */ /* 0x000fca00000010ff */
[----:B------:R-:W-:Y:S01]  /*67f0*/  MUFU.EX2 R57, R57 ;  /* 0x0000003900397308 */ /* 0x000fe20000000800 */
[----:B------:R-:W-:Y:S02]  /*6800*/  F2FP.BF16.F32.PACK_AB R10, R62, R63 ;  /* 0x0000003f3e0a723e */ /* 0x000fe400000010ff */
[----:B------:R-:W-:Y:S02]  /*6810*/  F2FP.BF16.F32.PACK_AB R9, R64, R65 ;  /* 0x000000414009723e */ /* 0x000fe400000010ff */
[----:B-----5:R-:W-:-:S03]  /*6820*/  F2FP.BF16.F32.PACK_AB R11, R60, R61 ;  /* 0x0000003d3c0b723e */ /* 0x020fc600000010ff */
[----:B------:R-:W5:Y:S08]  /*6830*/  MUFU.EX2 R120, R120 ;  /* 0x0000007800787308 */ /* 0x000f700000000800 */
[----:B------:R-:W-:Y:S01]  /*6840*/  MUFU.EX2 R58, R58 ;  /* 0x0000003a003a7308 */ /* 0x000fe20000000800 */
[C---:B--2---:R-:W-:Y:S07]  /*6850*/  HMMA.16816.F32.BF16 R104, R8.reuse, R12, R104 ;  /* 0x0000000c0868723c */ /* 0x044fee0000041868 */
[----:B------:R-:W2:Y:S01]  /*6860*/  MUFU.EX2 R125, R125 ;  /* 0x0000007d007d7308 */ /* 0x000ea20000000800 */
[C---:B------:R-:W-:Y:S01]  /*6870*/  HMMA.16816.F32.BF16 R100, R8.reuse, R14, R100 ;  /* 0x0000000e0864723c */ /* 0x040fe20000041864 */
[----:B------:R-:W4:Y:S06]  /*6880*/  LDSM.16.MT88.4 R12, [R116+0xbc00] ;  /* 0x00bc0000740c783b */ /* 0x000f2c0000004200 */
[----:B------:R-:W-:Y:S01]  /*6890*/  MUFU.EX2 R56, R56 ;  /* 0x0000003800387308 */ /* 0x000fe20000000800 */
[C---:B---3--:R-:W-:Y:S07]  /*68a0*/  HMMA.16816.F32.BF16 R112, R8.reuse, R16, R112 ;  /* 0x000000100870723c */ /* 0x048fee0000041870 */
[----:B------:R-:W-:Y:S01]  /*68b0*/  MUFU.EX2 R187, R187 ;  /* 0x000000bb00bb7308 */ /* 0x000fe20000000800 */
        /* <DEDUP_REMOVED lines=39> */
[----:B-1----:R-:W-:-:S07]  /*6b30*/  F2FP.BF16.F32.PACK_AB R11, R129, R126 ;  /* 0x0000007e810b723e */ /* 0x002fce00000010ff */
[C---:B------:R-:W-:Y:S08]  /*6b40*/  HMMA.16816.F32.BF16 R112, R8.reuse, R20, R112 ;  /* 0x000000140870723c */ /* 0x040ff00000041870 */
[C---:B------:R-:W-:Y:S01]  /*6b50*/  HMMA.16816.F32.BF16 R108, R8.reuse, R22, R108 ;  /* 0x00000016086c723c */ /* 0x040fe2000004186c */
[----:B------:R-:W1:Y:S07]  /*6b60*/  LDSM.16.MT88.4 R20, [R116+0xc400] ;  /* 0x00c400007414783b */ /* 0x000e6e0000004200 */
[C---:B----4-:R-:W-:Y:S08]  /*6b70*/  HMMA.16816.F32.BF16 R96, R8.reuse, R12, R96 ;  /* 0x0000000c0860723c */ /* 0x050ff00000041860 */
[C---:B------:R-:W-:Y:S01]  /*6b80*/  HMMA.16816.F32.BF16 R92, R8.reuse, R14, R92 ;  /* 0x0000000e085c723c */ /* 0x040fe2000004185c */
[----:B------:R-:W4:Y:S07]  /*6b90*/  LDSM.16.MT88.4 R12, [R116+0xe400] ;  /* 0x00e40000740c783b */ /* 0x000f2e0000004200 */
[C---:B---3--:R-:W-:Y:S08]  /*6ba0*/  HMMA.16816.F32.BF16 R104, R8.reuse, R16, R104 ;  /* 0x000000100868723c */ /* 0x048ff00000041868 */
[C---:B------:R-:W-:Y:S01]  /*6bb0*/  HMMA.16816.F32.BF16 R100, R8.reuse, R18, R100 ;  /* 0x000000120864723c */ /* 0x040fe20000041864 */
[----:B------:R-:W3:Y:S07]  /*6bc0*/  LDSM.16.MT88.4 R16, [R119+0xe400] ;  /* 0x00e400007710783b */ /* 0x000eee0000004200 */
[C---:B-1----:R-:W-:Y:S08]  /*6bd0*/  HMMA.16816.F32.BF16 R88, R8.reuse, R20, R88 ;  /* 0x000000140858723c */ /* 0x042ff00000041858 */
[C---:B------:R-:W-:Y:S01]  /*6be0*/  HMMA.16816.F32.BF16 R84, R8.reuse, R22, R84 ;  /* 0x000000160854723c */ /* 0x040fe20000041854 */
[----:B------:R-:W-:Y:S07]  /*6bf0*/  LDSM.16.MT88.4 R20, [R119+0xc800] ;  /* 0x00c800007714783b */ /* 0x000fee0000004200 */
[C---:B----4-:R-:W-:Y:S08]  /*6c00*/  HMMA.16816.F32.BF16 R72, R8.reuse, R12, R72 ;  /* 0x0000000c0848723c */ /* 0x050ff00000041848 */
[C---:B------:R-:W-:Y:S01]  /*6c10*/  HMMA.16816.F32.BF16 R68, R8.reuse, R14, R68 ;  /* 0x0000000e0844723c */ /* 0x040fe20000041844 */
[----:B------:R-:W1:Y:S07]  /*6c20*/  LDSM.16.MT88.4 R12, [R119+0xa800] ;  /* 0x00a80000770c783b */ /* 0x000e6e0000004200 */
[C---:B---3--:R-:W-:Y:S08]  /*6c30*/  HMMA.16816.F32.BF16 R80, R8.reuse, R16, R80 ;  /* 0x000000100850723c */ /* 0x048ff00000041850 */
[----:B------:R-:W-:Y:S01]  /*6c40*/  HMMA.16816.F32.BF16 R76, R8, R18, R76 ;  /* 0x00000012084c723c */ /* 0x000fe2000004184c */
[----:B------:R-:W-:Y:S01]  /*6c50*/  FADD.FTZ R10, R42, R123 ;  /* 0x0000007b2a0a7221 */ /* 0x000fe20000010000 */
[----:B------:R-:W-:Y:S01]  /*6c60*/  FADD.FTZ R8, R26, R127 ;  /* 0x0000007f1a087221 */ /* 0x000fe20000010000 */
[----:B------:R-:W3:Y:S01]  /*6c70*/  MUFU.EX2 R123, R54 ;  /* 0x00000036007b7308 */ /* 0x000ee20000000800 */
[----:B------:R-:W4:Y:S01]  /*6c80*/  LDSM.16.MT88.4 R24, [R116+0xa800] ;  /* 0x00a800007418783b */ /* 0x000f220000004200 */
[----:B------:R-:W-:Y:S01]  /*6c90*/  FADD.FTZ R9, R43, R10 ;  /* 0x0000000a2b097221 */ /* 0x000fe20000010000 */
[----:B------:R-:W-:Y:S01]  /*6ca0*/  FADD.FTZ R8, R55, R8 ;  /* 0x0000000837087221 */ /* 0x000fe20000010000 */
[----:B-----5:R-:W-:Y:S01]  /*6cb0*/  F2FP.BF16.F32.PACK_AB R10, R120, R57 ;  /* 0x00000039780a723e */ /* 0x020fe200000010ff */
[----:B------:R-:W5:Y:S01]  /*6cc0*/  LDSM.16.MT88.4 R16, [R119+0xe800] ;  /* 0x00e800007710783b */ /* 0x000f620000004200 */
[----:B------:R-:W-:Y:S01]  /*6cd0*/  FADD.FTZ R48, R40, R9 ;  /* 0x0000000928307221 */ /* 0x000fe20000010000 */
[----:B------:R-:W-:Y:S01]  /*6ce0*/  FADD.FTZ R53, R53, R8 ;  /* 0x0000000835357221 */ /* 0x000fe20000010000 */
[----:B------:R-:W-:Y:S01]  /*6cf0*/  F2FP.BF16.F32.PACK_AB R8, R122, R59 ;  /* 0x0000003b7a08723e */ /* 0x000fe200000010ff */
[----:B------:R-:W-:Y:S01]  /*6d00*/  FFMA.FTZ R42, R51, UR6, -R44 ;  /* 0x00000006332a7c23 */ /* 0x000fe2000801082c */
[----:B--2---:R-:W-:Y:S01]  /*6d10*/  F2FP.BF16.F32.PACK_AB R9, R125, R58 ;  /* 0x0000003a7d09723e */ /* 0x004fe200000010ff */
[--C-:B------:R-:W-:Y:S01]  /*6d20*/  FFMA.FTZ R43, R52, UR6, -R41.reuse ;  /* 0x00000006342b7c23 */ /* 0x100fe20008010829 */
[----:B------:R-:W-:Y:S01]  /*6d30*/  FFMA.FTZ R44, R50, UR6, -R41 ;  /* 0x00000006322c7c23 */ /* 0x000fe20008010829 */
[----:B------:R-:W-:Y:S01]  /*6d40*/  FADD.FTZ R53, R38, R53 ;  /* 0x0000003526357221 */ /* 0x000fe20000010000 */
[----:B------:R-:W-:Y:S01]  /*6d50*/  MUFU.EX2 R41, R49 ;  /* 0x0000003100297308 */ /* 0x000fe20000000800 */
[----:B---3--:R-:W-:-:S07]  /*6d60*/  F2FP.BF16.F32.PACK_AB R11, R123, R56 ;  /* 0x000000387b0b723e */ /* 0x008fce00000010ff */
[----:B------:R-:W2:Y:S01]  /*6d70*/  MUFU.EX2 R42, R42 ;  /* 0x0000002a002a7308 */ /* 0x000ea20000000800 */
[C---:B-1----:R-:W-:Y:S07]  /*6d80*/  HMMA.16816.F32.BF16 R112, R8.reuse, R12, R112 ;  /* 0x0000000c0870723c */ /* 0x042fee0000041870 */
[----:B------:R-:W1:Y:S01]  /*6d90*/  MUFU.EX2 R40, R47 ;  /* 0x0000002f00287308 */ /* 0x000e620000000800 */
[C---:B------:R-:W-:Y:S01]  /*6da0*/  HMMA.16816.F32.BF16 R108, R8.reuse, R14, R108 ;  /* 0x0000000e086c723c */ /* 0x040fe2000004186c */
[----:B------:R-:W3:Y:S06]  /*6db0*/  LDSM.16.MT88.4 R12, [R116+0xc800] ;  /* 0x00c80000740c783b */ /* 0x000eec0000004200 */
[----:B------:R-:W-:Y:S01]  /*6dc0*/  MUFU.EX2 R43, R43 ;  /* 0x0000002b002b7308 */ /* 0x000fe20000000800 */
[C---:B------:R-:W-:Y:S07]  /*6dd0*/  HMMA.16816.F32.BF16 R96, R8.reuse, R20, R96 ;  /* 0x000000140860723c */ /* 0x040fee0000041860 */
[----:B------:R-:W1:Y:S01]  /*6de0*/  MUFU.EX2 R44, R44 ;  /* 0x0000002c002c7308 */ /* 0x000e620000000800 */
[C---:B----4-:R-:W-:Y:S07]  /*6df0*/  HMMA.16816.F32.BF16 R104, R8.reuse, R24, R104 ;  /* 0x000000180868723c */ /* 0x050fee0000041868 */
[----:B------:R-:W-:Y:S01]  /*6e00*/  MUFU.EX2 R38, R45 ;  /* 0x0000002d00267308 */ /* 0x000fe20000000800 */
[C---:B------:R-:W-:Y:S01]  /*6e10*/  HMMA.16816.F32.BF16 R100, R8.reuse, R26, R100 ;  /* 0x0000001a0864723c */ /* 0x040fe20000041864 */
[----:B------:R-:W4:Y:S07]  /*6e20*/  LDSM.16.MT88.4 R24, [R116+0xe800] ;  /* 0x00e800007418783b */ /* 0x000f2e0000004200 */
[----:B-----5:R-:W-:Y:S01]  /*6e30*/  HMMA.16816.F32.BF16 R80, R8, R16, R80 ;  /* 0x000000100850723c */ /* 0x020fe20000041850 */
[----:B------:R-:W-:-:S02]  /*6e40*/  FADD.FTZ R17, R39, R48 ;  /* 0x0000003027117221 */ /* 0x000fc40000010000 */
[----:B------:R-:W5:Y:S02]  /*6e50*/  MUFU.EX2 R39, R46 ;  /* 0x0000002e00277308 */ /* 0x000f640000000800 */
[----:B------:R-:W-:-:S03]  /*6e60*/  FADD.FTZ R34, R34, R17 ;  /* 0x0000001122227221 */ /* 0x000fc60000010000 */
[----:B------:R-:W-:Y:S01]  /*6e70*/  HMMA.16816.F32.BF16 R92, R8, R22, R92 ;  /* 0x00000016085c723c */ /* 0x000fe2000004185c */
[----:B------:R-:W-:Y:S01]  /*6e80*/  FADD.FTZ R37, R37, R34 ;  /* 0x0000002225257221 */ /* 0x000fe20000010000 */
[----:B------:R-:W5:Y:S03]  /*6e90*/  LDSM.16.MT88.4 R20, [R116+0xac00] ;  /* 0x00ac00007414783b */ /* 0x000f660000004200 */
[----:B------:R-:W-:-:S03]  /*6ea0*/  FADD.FTZ R32, R32, R37 ;  /* 0x0000002520207221 */ /* 0x000fc60000010000 */
[----:B---3--:R-:W-:Y:S01]  /*6eb0*/  HMMA.16816.F32.BF16 R88, R8, R12, R88 ;  /* 0x0000000c0858723c */ /* 0x008fe20000041858 */
[----:B------:R-:W-:-:S04]  /*6ec0*/  FADD.FTZ R31, R31, R32 ;  /* 0x000000201f1f7221 */ /* 0x000fc80000010000 */
[----:B------:R-:W-:-:S03]  /*6ed0*/  FADD.FTZ R28, R28, R31 ;  /* 0x0000001f1c1c7221 */ /* 0x000fc60000010000 */
[----:B------:R-:W-:Y:S01]  /*6ee0*/  HMMA.16816.F32.BF16 R84, R8, R14, R84 ;  /* 0x0000000e0854723c */ /* 0x000fe20000041854 */
[----:B------:R-:W3:Y:S01]  /*6ef0*/  LDSM.16.MT88.4 R12, [R119+0xac00] ;  /* 0x00ac0000770c783b */ /* 0x000ee20000004200 */
[----:B------:R-:W-:-:S04]  /*6f00*/  FADD.FTZ R67, R67, R28 ;  /* 0x0000001c43437221 */ /* 0x000fc80000010000 */
[----:B------:R-:W-:Y:S02]  /*6f10*/  FADD.FTZ R66, R66, R67 ;  /* 0x0000004342427221 */ /* 0x000fe40000010000 */
[----:B------:R-:W-:Y:S01]  /*6f20*/  HMMA.16816.F32.BF16 R76, R8, R18, R76 ;  /* 0x00000012084c723c */ /* 0x000fe2000004184c */
[----:B------:R-:W3:Y:S01]  /*6f30*/  LDSM.16.MT88.4 R16, [R119+0xcc00] ;  /* 0x00cc00007710783b */ /* 0x000ee20000004200 */
[----:B------:R-:W-:-:S04]  /*6f40*/  FADD.FTZ R63, R63, R66 ;  /* 0x000000423f3f7221 */ /* 0x000fc80000010000 */
[----:B------:R-:W-:Y:S02]  /*6f50*/  FADD.FTZ R62, R62, R63 ;  /* 0x0000003f3e3e7221 */ /* 0x000fe40000010000 */
[----:B----4-:R-:W-:Y:S01]  /*6f60*/  HMMA.16816.F32.BF16 R72, R8, R24, R72 ;  /* 0x000000180848723c */ /* 0x010fe20000041848 */
[----:B------:R-:W-:Y:S01]  /*6f70*/  FADD.FTZ R24, R36, R53 ;  /* 0x0000003524187221 */ /* 0x000fe20000010000 */
[----:B------:R-:W-:-:S03]  /*6f80*/  FADD.FTZ R145, R145, R62 ;  /* 0x0000003e91917221 */ /* 0x000fc60000010000 */
[----:B------:R-:W-:Y:S01]  /*6f90*/  FADD.FTZ R24, R35, R24 ;  /* 0x0000001823187221 */ /* 0x000fe20000010000 */
[----:B------:R-:W-:Y:S02]  /*6fa0*/  FADD.FTZ R142, R142, R145 ;  /* 0x000000918e8e7221 */ /* 0x000fe40000010000 */
[----:B------:R-:W-:Y:S01]  /*6fb0*/  HMMA.16816.F32.BF16 R68, R8, R26, R68 ;  /* 0x0000001a0844723c */ /* 0x000fe20000041844 */
[----:B--2---:R-:W-:Y:S01]  /*6fc0*/  F2FP.BF16.F32.PACK_AB R8, R41, R42 ;  /* 0x0000002a2908723e */ /* 0x004fe200000010ff */
[----:B------:R-:W-:Y:S01]  /*6fd0*/  FADD.FTZ R33, R33, R24 ;  /* 0x0000001821217221 */ /* 0x000fe20000010000 */
[----:B-1----:R-:W-:Y:S01]  /*6fe0*/  F2FP.BF16.F32.PACK_AB R10, R187, R40 ;  /* 0x00000028bb0a723e */ /* 0x002fe200000010ff */
[----:B------:R-:W-:Y:S01]  /*6ff0*/  FADD.FTZ R141, R141, R142 ;  /* 0x0000008e8d8d7221 */ /* 0x000fe20000010000 */
[----:B------:R-:W-:Y:S01]  /*7000*/  F2FP.BF16.F32.PACK_AB R9, R44, R43 ;  /* 0x0000002b2c09723e */ /* 0x000fe200000010ff */
[----:B------:R-:W-:Y:S01]  /*7010*/  FADD.FTZ R30, R30, R33 ;  /* 0x000000211e1e7221 */ /* 0x000fe20000010000 */
[----:B-----5:R-:W-:Y:S01]  /*7020*/  F2FP.BF16.F32.PACK_AB R11, R39, R38 ;  /* 0x00000026270b723e */ /* 0x020fe200000010ff */
[----:B------:R-:W-:-:S02]  /*7030*/  FADD.FTZ R134, R134, R141 ;  /* 0x0000008d86867221 */ /* 0x000fc40000010000 */
[----:B------:R-:W-:Y:S02]  /*7040*/  FADD.FTZ R29, R29, R30 ;  /* 0x0000001e1d1d7221 */ /* 0x000fe40000010000 */
[----:B------:R-:W-:Y:S02]  /*7050*/  FADD.FTZ R135, R135, R134 ;  /* 0x0000008687877221 */ /* 0x000fe40000010000 */
[----:B------:R-:W-:Y:S01]  /*7060*/  FADD.FTZ R4, R4, R29 ;  /* 0x0000001d04047221 */ /* 0x000fe20000010000 */
[----:B------:R-:W-:Y:S01]  /*7070*/  HMMA.16816.F32.BF16 R104, R8, R20, R104 ;  /* 0x000000140868723c */ /* 0x000fe20000041868 */
[----:B------:R-:W-:Y:S02]  /*7080*/  FADD.FTZ R146, R146, R135 ;  /* 0x0000008792927221 */ /* 0x000fe40000010000 */
[----:B------:R-:W-:Y:S02]  /*7090*/  FADD.FTZ R65, R65, R4 ;  /* 0x0000000441417221 */ /* 0x000fe40000010000 */
[----:B------:R-:W-:-:S02]  /*70a0*/  FADD.FTZ R131, R131, R146 ;  /* 0x0000009283837221 */ /* 0x000fc40000010000 */
[----:B------:R-:W-:Y:S01]  /*70b0*/  FADD.FTZ R64, R64, R65 ;  /* 0x0000004140407221 */ /* 0x000fe20000010000 */
[C---:B---3--:R-:W-:Y:S01]  /*70c0*/  HMMA.16816.F32.BF16 R112, R8.reuse, R12, R112 ;  /* 0x0000000c0870723c */ /* 0x048fe20000041870 */
        /* <DEDUP_REMOVED lines=9> */
[C---:B------:R-:W-:Y:S01]  /*7160*/  HMMA.16816.F32.BF16 R100, R8.reuse, R22, R100 ;  /* 0x000000160864723c */ /* 0x040fe20000041864 */
[----:B------:R-:W2:Y:S07]  /*7170*/  LDSM.16.MT88.4 R20, [R119+0xec00] ;  /* 0x00ec00007714783b */ /* 0x000eae0000004200 */
[C---:B------:R-:W-:Y:S08]  /*7180*/  HMMA.16816.F32.BF16 R96, R8.reuse, R16, R96 ;  /* 0x000000100860723c */ /* 0x040ff00000041860 */
[C---:B------:R-:W-:Y:S01]  /*7190*/  HMMA.16816.F32.BF16 R92, R8.reuse, R18, R92 ;  /* 0x00000012085c723c */ /* 0x040fe2000004185c */
[----:B------:R-:W3:Y:S07]  /*71a0*/  LDSM.16.MT88.4 R16, [R116+0xec00] ;  /* 0x00ec00007410783b */ /* 0x000eee0000004200 */
[----:B-1----:R-:W-:Y:S01]  /*71b0*/  HMMA.16816.F32.BF16 R88, R8, R12, R88 ;  /* 0x0000000c0858723c */ /* 0x002fe20000041858 */
[----:B------:R-:W-:-:S04]  /*71c0*/  FADD.FTZ R13, R139, R140 ;  /* 0x0000008c8b0d7221 */ /* 0x000fc80000010000 */
[----:B------:R-:W-:-:S03]  /*71d0*/  FADD.FTZ R13, R132, R13 ;  /* 0x0000000d840d7221 */ /* 0x000fc60000010000 */
[----:B------:R-:W-:Y:S01]  /*71e0*/  HMMA.16816.F32.BF16 R84, R8, R14, R84 ;  /* 0x0000000e0854723c */ /* 0x000fe20000041854 */
[----:B------:R-:W-:Y:S01]  /*71f0*/  FADD.FTZ R130, R130, R13 ;  /* 0x0000000d82827221 */ /* 0x000fe20000010000 */
[----:B------:R-:W-:-:S03]  /*7200*/  FADD.FTZ R13, R57, R122 ;  /* 0x0000007a390d7221 */ /* 0x000fc60000010000 */
[----:B------:R-:W-:Y:S01]  /*7210*/  FADD.FTZ R133, R133, R130 ;  /* 0x0000008285857221 */ /* 0x000fe20000010000 */
[----:B------:R-:W-:Y:S02]  /*7220*/  FADD.FTZ R13, R120, R13 ;  /* 0x0000000d780d7221 */ /* 0x000fe40000010000 */
[----:B--2---:R-:W-:Y:S01]  /*7230*/  HMMA.16816.F32.BF16 R80, R8, R20, R80 ;  /* 0x000000140850723c */ /* 0x004fe20000041850 */
        /* <DEDUP_REMOVED lines=32> */
[----:B------:R-:W-:Y:S02]  /*7440*/  ISETP.GE.AND P2, PT, R5, RZ, PT ;  /* 0x000000ff0500720c */ /* 0x000fe40003f46270 */
[----:B------:R-:W-:Y:S01]  /*7450*/  LOP3.LUT R5, RZ, R8, RZ, 0x33, !PT ;  /* 0x00000008ff057212 */ /* 0x000fe200078e33ff */
        /* <DEDUP_REMOVED lines=21> */
[----:B------:R-:W-:-:S09]  /*75b0*/  ISETP.NE.AND P1, PT, R8, RZ, PT ;  /* 0x000000ff0800720c */ /* 0x000fd20003f25270 */
        /* <DEDUP_REMOVED lines=26> */
.L_x_1047:
[----:B------:R-:W-:Y:S01]  /*7760*/  UMOV UR4, URZ ;  /* 0x000000ff00047c82 */ /* 0x000fe20008000000 */
[----:B------:R-:W-:Y:S01]  /*7770*/  IMAD.SHL.U32 R4, R6, 0x80, RZ ;  /* 0x0000008006047824 */ /* 0x000fe200078e00ff */
[----:B------:R-:W-:-:S05]  /*7780*/  IADD3 R5, P0, PT, RZ, -UR4, RZ ;  /* 0x80000004ff057c10 */ /* 0x000fca000ff1e0ff */
[----:B------:R-:W-:-:S05]  /*7790*/  IMAD.X R4, RZ, RZ, ~R4, P0 ;  /* 0x000000ffff047224 */ /* 0x000fca00000e0e04 */
[----:B------:R-:W-:-:S04]  /*77a0*/  SHF.R.S64 R5, R5, 0x1f, R4 ;  /* 0x0000001f05057819 */ /* 0x000fc80000001004 */
[----:B------:R-:W-:-:S04]  /*77b0*/  IADD3 R172, P0, PT, R5, R172, RZ ;  /* 0x000000ac05ac7210 */ /* 0x000fc80007f1e0ff */
[----:B------:R-:W-:-:S09]  /*77c0*/  LEA.HI.X.SX32 R173, R4, R173, 0x1, P0 ;  /* 0x000000ad04ad7211 */ /* 0x000fd200000f0eff */
.L_x_1048:
[----:B------:R-:W1:Y:S01]  /*77d0*/  LDCU UR4, c[0x0][0x440] ;  /* 0x00008800ff0477ac */ /* 0x000e620008000800 */
[C---:B------:R-:W-:Y:S01]  /*77e0*/  IMAD.SHL.U32 R5, R6.reuse, 0x40, RZ ;  /* 0x0000004006057824 */ /* 0x040fe200078e00ff */
[----:B------:R-:W-:-:S04]  /*77f0*/  SHF.L.U64.HI R6, R6, 0x6, R7 ;  /* 0x0000000606067819 */ /* 0x000fc80000010207 */
        /* <DEDUP_REMOVED lines=74> */
[----:B-1----:R-:W1:Y:S04]  /*7ca0*/  LDSM.16.M88.4 R4, [R165+0x3000] ;  /* 0x00300000a504783b */ /* 0x002e680000000200 */
[----:B------:R-:W5:Y:S04]  /*7cb0*/  LDSM.16.M88.4 R44, [R165+0x3c00] ;  /* 0x003c0000a52c783b */ /* 0x000f680000000200 */
        /* <DEDUP_REMOVED lines=8> */
[----:B--2---:R-:W2:Y:S04]  /*7d40*/  LDSM.16.M88.4 R16, [R118+0x3c00] ;  /* 0x003c00007610783b */ /* 0x004ea80000000200 */
[----:B------:R-:W3:Y:S01]  /*7d50*/  LDSM.16.M88.4 R132, [R165+0x4c00] ;  /* 0x004c0000a584783b */ /* 0x000ee20000000200 */
[C---:B----4-:R-:W-:Y:S03]  /*7d60*/  HMMA.16816.F32.BF16 R56, R12.reuse, R52, RZ ;  /* 0x000000340c38723c */ /* 0x050fe600000418ff */
[----:B------:R-:W4:Y:S04]  /*7d70*/  LDSM.16.M88.4 R124, [R118+0x4400] ;  /* 0x00440000767c783b */ /* 0x000f280000000200 */
[----:B------:R-:W4:Y:S01]  /*7d80*/  LDSM.16.M88.4 R120, [R118+0x4800] ;  /* 0x004800007678783b */ /* 0x000f220000000200 */
[C---:B-1----:R-:W-:Y:S03]  /*7d90*/  HMMA.16816.F32.BF16 R8, R12.reuse, R4, RZ ;  /* 0x000000040c08723c */ /* 0x042fe600000418ff */
[----:B------:R-:W1:Y:S04]  /*7da0*/  LDSM.16.M88.4 R140, [R118+0x4000] ;  /* 0x00400000768c783b */ /* 0x000e680000000200 */
[----:B------:R-:W0:Y:S01]  /*7db0*/  LDGDEPBAR ;  /* 0x00000000000079af */ /* 0x000e220000000000 */
[C---:B------:R-:W-:Y:S08]  /*7dc0*/  HMMA.16816.F32.BF16 R60, R12.reuse, R62, RZ ;  /* 0x0000003e0c3c723c */ /* 0x040ff000000418ff */
[C---:B------:R-:W-:Y:S08]  /*7dd0*/  HMMA.16816.F32.BF16 R52, R12.reuse, R54, RZ ;  /* 0x000000360c34723c */ /* 0x040ff000000418ff */
[C---:B------:R-:W-:Y:S08]  /*7de0*/  HMMA.16816.F32.BF16 R4, R12.reuse, R6, RZ ;  /* 0x000000060c04723c */ /* 0x040ff000000418ff */
[C---:B-----5:R-:W-:Y:S08]  /*7df0*/  HMMA.16816.F32.BF16 R48, R12.reuse, R44, RZ ;  /* 0x0000002c0c30723c */ /* 0x060ff000000418ff */
[----:B------:R-:W-:Y:S08]  /*7e00*/  HMMA.16816.F32.BF16 R44, R12, R46, RZ ;  /* 0x0000002e0c2c723c */ /* 0x000ff000000418ff */
[C---:B------:R-:W-:Y:S08]  /*7e10*/  HMMA.16816.F32.BF16 R64, R128.reuse, R32, R64 ;  /* 0x000000208040723c */ /* 0x040ff00000041840 */
[C---:B------:R-:W-:Y:S08]  /*7e20*/  HMMA.16816.F32.BF16 R60, R128.reuse, R34, R60 ;  /* 0x00000022803c723c */ /* 0x040ff0000004183c */
[C---:B------:R-:W-:Y:S08]  /*7e30*/  HMMA.16816.F32.BF16 R56, R128.reuse, R24, R56 ;  /* 0x000000188038723c */ /* 0x040ff00000041838 */
[C---:B------:R-:W-:Y:S08]  /*7e40*/  HMMA.16816.F32.BF16 R52, R128.reuse, R26, R52 ;  /* 0x0000001a8034723c */ /* 0x040ff00000041834 */
[C---:B------:R-:W-:Y:S08]  /*7e50*/  HMMA.16816.F32.BF16 R8, R128.reuse, R40, R8 ;  /* 0x000000288008723c */ /* 0x040ff00000041808 */
[----:B------:R-:W-:Y:S08]  /*7e60*/  HMMA.16816.F32.BF16 R4, R128, R42, R4 ;  /* 0x0000002a8004723c */ /* 0x000ff00000041804 */
[C---:B------:R-:W-:Y:S08]  /*7e70*/  HMMA.16816.F32.BF16 R32, R12.reuse, R28, RZ ;  /* 0x0000001c0c20723c */ /* 0x040ff000000418ff */
[C---:B------:R-:W-:Y:S08]  /*7e80*/  HMMA.16816.F32.BF16 R24, R12.reuse, R20, RZ ;  /* 0x000000140c18723c */ /* 0x040ff000000418ff */
[----:B------:R-:W-:Y:S08]  /*7e90*/  HMMA.16816.F32.BF16 R40, R12, R36, RZ ;  /* 0x000000240c28723c */ /* 0x000ff000000418ff */
[C---:B--2---:R-:W-:Y:S08]  /*7ea0*/  HMMA.16816.F32.BF16 R48, R128.reuse, R16, R48 ;  /* 0x000000108030723c */ /* 0x044ff00000041830 */
[----:B------:R-:W-:Y:S08]  /*7eb0*/  HMMA.16816.F32.BF16 R44, R128, R18, R44 ;  /* 0x00000012802c723c */ /* 0x000ff0000004182c */
[C---:B------:R-:W-:Y:S08]  /*7ec0*/  HMMA.16816.F32.BF16 R28, R12.reuse, R30, RZ ;  /* 0x0000001e0c1c723c */ /* 0x040ff000000418ff */
[C---:B------:R-:W-:Y:S08]  /*7ed0*/  HMMA.16816.F32.BF16 R20, R12.reuse, R22, RZ ;  /* 0x000000160c14723c */ /* 0x040ff000000418ff */
[C---:B------:R-:W-:Y:S08]  /*7ee0*/  HMMA.16816.F32.BF16 R36, R12.reuse, R38, RZ ;  /* 0x000000260c24723c */ /* 0x040ff000000418ff */
[C---:B---3--:R-:W-:Y:S08]  /*7ef0*/  HMMA.16816.F32.BF16 R16, R12.reuse, R132, RZ ;  /* 0x000000840c10723c */ /* 0x048ff000000418ff */
[----:B------:R-:W-:Y:S01]  /*7f00*/  HMMA.16816.F32.BF16 R12, R12, R134, RZ ;  /* 0x000000860c0c723c */ /* 0x000fe200000418ff */
[----:B------:R-:W2:Y:S07]  /*7f10*/  LDSM.16.M88.4 R132, [R118+0x4c00] ;  /* 0x004c00007684783b */ /* 0x000eae0000000200 */
[C---:B----4-:R-:W-:Y:S08]  /*7f20*/  HMMA.16816.F32.BF16 R32, R128.reuse, R124, R32 ;  /* 0x0000007c8020723c */ /* 0x050ff00000041820 */
[C---:B------:R-:W-:Y:S01]  /*7f30*/  HMMA.16816.F32.BF16 R28, R128.reuse, R126, R28 ;  /* 0x0000007e801c723c */ /* 0x040fe2000004181c */
[----:B------:R-:W-:Y:S07]  /*7f40*/  LDSM.16.M88.4 R124, [R166+0x1000] ;  /* 0x00100000a67c783b */ /* 0x000fee0000000200 */
[C---:B------:R-:W-:Y:S08]  /*7f50*/  HMMA.16816.F32.BF16 R24, R128.reuse, R120, R24 ;  /* 0x000000788018723c */ /* 0x040ff00000041818 */
[C---:B------:R-:W-:Y:S01]  /*7f60*/  HMMA.16816.F32.BF16 R20, R128.reuse, R122, R20 ;  /* 0x0000007a8014723c */ /* 0x040fe20000041814 */
[----:B------:R-:W3:Y:S07]  /*7f70*/  LDSM.16.M88.4 R120, [R165+0x5000] ;  /* 0x00500000a578783b */ /* 0x000eee0000000200 */
[C---:B-1----:R-:W-:Y:S08]  /*7f80*/  HMMA.16816.F32.BF16 R40, R128.reuse, R140, R40 ;  /* 0x0000008c8028723c */ /* 0x042ff00000041828 */
[C---:B--2---:R-:W-:Y:S08]  /*7f90*/  HMMA.16816.F32.BF16 R16, R128.reuse, R132, R16 ;  /* 0x000000848010723c */ /* 0x044ff00000041810 */
[C---:B------:R-:W-:Y:S01]  /*7fa0*/  HMMA.16816.F32.BF16 R12, R128.reuse, R134, R12 ;  /* 0x00000086800c723c */ /* 0x040fe2000004180c */
[----:B------:R-:W1:Y:S07]  /*7fb0*/  LDSM.16.M88.4 R132, [R165+0x5400] ;  /* 0x00540000a584783b */ /* 0x000e6e0000000200 */
[----:B------:R-:W-:Y:S01]  /*7fc0*/  HMMA.16816.F32.BF16 R36, R128, R142, R36 ;  /* 0x0000008e8024723c */ /* 0x000fe20000041824 */
        /* <DEDUP_REMOVED lines=79> */
[C---:B-1----:R-:W-:Y:S03]  /*84c0*/  HMMA.16816.F32.BF16 R56, R132.reuse, R124, R56 ;  /* 0x0000007c8438723c */ /* 0x042fe60000041838 */
[----:B------:R-:W-:Y:S01]  /*84d0*/  FMUL.FTZ R4, R4, UR10 ;  /* 0x0000000a04047c20 */ /* 0x000fe20008410000 */
[----:B------:R-:W-:Y:S01]  /*84e0*/  FMUL.FTZ R5, R5, UR10 ;  /* 0x0000000a05057c20 */ /* 0x000fe20008410000 */
[----:B------:R-:W-:Y:S01]  /*84f0*/  FMUL.FTZ R6, R6, UR10 ;  /* 0x0000000a06067c20 */ /* 0x000fe20008410000 */
[----:B------:R-:W-:Y:S01]  /*8500*/  FMUL.FTZ R7, R7, UR10 ;  /* 0x0000000a07077c20 */ /* 0x000fe20008410000 */
[----:B------:R-:W-:Y:S01]  /*8510*/  MUFU.TANH R124, R4 ;  /* 0x00000004007c7308 */ /* 0x000fe20000002400 */
[C---:B------:R-:W-:Y:S03]  /*8520*/  HMMA.16816.F32.BF16 R52, R132.reuse, R126, R52 ;  /* 0x0000007e8434723c */ /* 0x040fe60000041834 */
[----:B------:R-:W-:Y:S01]  /*8530*/  FMUL.FTZ R8, R8, UR10 ;  /* 0x0000000a08087c20 */ /* 0x000fe20008410000 */
[----:B------:R-:W-:Y:S01]  /*8540*/  FMUL.FTZ R10, R10, UR10 ;  /* 0x0000000a0a0a7c20 */ /* 0x000fe20008410000 */
[----:B------:R-:W-:Y:S01]  /*8550*/  FMUL.FTZ R9, R9, UR10 ;  /* 0x0000000a09097c20 */ /* 0x000fe20008410000 */
[----:B------:R-:W-:Y:S01]  /*8560*/  FMUL.FTZ R11, R11, UR10 ;  /* 0x0000000a0b0b7c20 */ /* 0x000fe20008410000 */
[----:B------:R-:W-:Y:S01]  /*8570*/  MUFU.TANH R125, R5 ;  /* 0x00000005007d7308 */ /* 0x000fe20000002400 */
[----:B---3--:R-:W-:Y:S03]  /*8580*/  HMMA.16816.F32.BF16 R64, R132, R128, R64 ;  /* 0x000000808440723c */ /* 0x008fe60000041840 */
[----:B------:R-:W-:Y:S01]  /*8590*/  FMUL.FTZ R56, R56, UR10 ;  /* 0x0000000a38387c20 */ /* 0x000fe20008410000 */
[----:B------:R-:W-:Y:S01]  /*85a0*/  FMUL.FTZ R58, R58, UR10 ;  /* 0x0000000a3a3a7c20 */ /* 0x000fe20008410000 */
[----:B------:R-:W-:-:S02]  /*85b0*/  FMUL.FTZ R57, R57, UR10 ;  /* 0x0000000a39397c20 */ /* 0x000fc40008410000 */
[----:B------:R-:W-:Y:S01]  /*85c0*/  MUFU.TANH R126, R6 ;  /* 0x00000006007e7308 */ /* 0x000fe20000002400 */
[----:B------:R-:W-:Y:S01]  /*85d0*/  FMUL.FTZ R59, R59, UR10 ;  /* 0x0000000a3b3b7c20 */ /* 0x000fe20008410000 */
[C---:B------:R-:W-:Y:S02]  /*85e0*/  HMMA.16816.F32.BF16 R60, R132.reuse, R130, R60 ;  /* 0x00000082843c723c */ /* 0x040fe4000004183c */
[----:B------:R-:W-:Y:S01]  /*85f0*/  FMUL.FTZ R52, R52, UR10 ;  /* 0x0000000a34347c20 */ /* 0x000fe20008410000 */
[----:B------:R-:W-:Y:S01]  /*8600*/  FMUL.FTZ R54, R54, UR10 ;  /* 0x0000000a36367c20 */ /* 0x000fe20008410000 */
[----:B------:R-:W-:Y:S02]  /*8610*/  FMUL.FTZ R53, R53, UR10 ;  /* 0x0000000a35357c20 */ /* 0x000fe40008410000 */
[----:B------:R1:W-:Y:S01]  /*8620*/  MUFU.TANH R127, R7 ;  /* 0x00000007007f7308 */ /* 0x0003e20000002400 */
[----:B------:R-:W-:Y:S01]  /*8630*/  FMUL.FTZ R55, R55, UR10 ;  /* 0x0000000a37377c20 */ /* 0x000fe20008410000 */
[----:B--2---:R-:W-:Y:S02]  /*8640*/  HMMA.16816.F32.BF16 R48, R132, R120, R48 ;  /* 0x000000788430723c */ /* 0x004fe40000041830 */
[----:B------:R-:W-:Y:S01]  /*8650*/  FMUL.FTZ R235, R65, UR10 ;  /* 0x0000000a41eb7c20 */ /* 0x000fe20008410000 */
[----:B------:R-:W-:Y:S01]  /*8660*/  FMUL.FTZ R65, R67, UR10 ;  /* 0x0000000a43417c20 */ /* 0x000fe20008410000 */
[----:B------:R-:W-:-:S02]  /*8670*/  FMUL.FTZ R64, R64, UR10 ;  /* 0x0000000a40407c20 */ /* 0x000fc40008410000 */
[----:B------:R-:W2:Y:S01]  /*8680*/  MUFU.TANH R8, R8 ;  /* 0x0000000800087308 */ /* 0x000ea20000002400 */
[----:B------:R-:W-:Y:S01]  /*8690*/  FMUL.FTZ R66, R66, UR10 ;  /* 0x0000000a42427c20 */ /* 0x000fe20008410000 */
[----:B------:R-:W-:Y:S01]  /*86a0*/  HMMA.16816.F32.BF16 R44, R132, R122, R44 ;  /* 0x0000007a842c723c */ /* 0x000fe2000004182c */
[----:B------:R-:W3:Y:S02]  /*86b0*/  LDSM.16.M88.4 R120, [R118+0x8000] ;  /* 0x008000007678783b */ /* 0x000ee40000000200 */
[----:B------:R-:W-:Y:S01]  /*86c0*/  FMUL.FTZ R60, R60, UR10 ;  /* 0x0000000a3c3c7c20 */ /* 0x000fe20008410000 */
[----:B------:R-:W-:Y:S01]  /*86d0*/  FMUL.FTZ R62, R62, UR10 ;  /* 0x0000000a3e3e7c20 */ /* 0x000fe20008410000 */
[----:B------:R-:W-:Y:S01]  /*86e0*/  FMUL.FTZ R61, R61, UR10 ;  /* 0x0000000a3d3d7c20 */ /* 0x000fe20008410000 */
[----:B------:R-:W4:Y:S01]  /*86f0*/  MUFU.TANH R10, R10 ;  /* 0x0000000a000a7308 */ /* 0x000f220000002400 */
[----:B-1----:R-:W1:Y:S01]  /*8700*/  LDSM.16.M88.4 R4, [R118+0x8400] ;  /* 0x008400007604783b */ /* 0x002e620000000200 */
[----:B------:R-:W-:-:S03]  /*8710*/  FMUL.FTZ R63, R63, UR10 ;  /* 0x0000000a3f3f7c20 */ /* 0x000fc60008410000 */
[----:B------:R-:W-:Y:S01]  /*8720*/  FMUL.FTZ R48, R48, UR10 ;  /* 0x0000000a30307c20 */ /* 0x000fe20008410000 */
[----:B------:R-:W-:Y:S01]  /*8730*/  FMUL.FTZ R50, R50, UR10 ;  /* 0x0000000a32327c20 */ /* 0x000fe20008410000 */
[----:B------:R-:W-:Y:S01]  /*8740*/  FMUL.FTZ R49, R49, UR10 ;  /* 0x0000000a31317c20 */ /* 0x000fe20008410000 */
[----:B------:R-:W5:Y:S01]  /*8750*/  MUFU.TANH R9, R9 ;  /* 0x0000000900097308 */ /* 0x000f620000002400 */
[----:B------:R-:W-:-:S04]  /*8760*/  FMUL.FTZ R51, R51, UR10 ;  /* 0x0000000a33337c20 */ /* 0x000fc80008410000 */
[----:B------:R-:W-:Y:S01]  /*8770*/  FMUL.FTZ R45, R45, UR10 ;  /* 0x0000000a2d2d7c20 */ /* 0x000fe20008410000 */
[----:B------:R-:W-:Y:S01]  /*8780*/  FMUL.FTZ R47, R47, UR10 ;  /* 0x0000000a2f2f7c20 */ /* 0x000fe20008410000 */
[----:B------:R-:W-:Y:S01]  /*8790*/  FMUL.FTZ R44, R44, UR10 ;  /* 0x0000000a2c2c7c20 */ /* 0x000fe20008410000 */
[----:B------:R-:W5:Y:S01]  /*87a0*/  MUFU.TANH R11, R11 ;  /* 0x0000000b000b7308 */ /* 0x000f620000002400 */
[----:B------:R-:W-:-:S07]  /*87b0*/  FMUL.FTZ R46, R46, UR10 ;  /* 0x0000000a2e2e7c20 */ /* 0x000fce0008410000 */
[----:B------:R-:W5:Y:S08]  /*87c0*/  MUFU.TANH R235, R235 ;  /* 0x000000eb00eb7308 */ /* 0x000f700000002400 */
[----:B------:R-:W5:Y:S01]  /*87d0*/  MUFU.TANH R65, R65 ;  /* 0x0000004100417308 */ /* 0x000f620000002400 */
[C---:B---3--:R-:W-:Y:S07]  /*87e0*/  HMMA.16816.F32.BF16 R36, R132.reuse, R122, R36 ;  /* 0x0000007a8424723c */ /* 0x048fee0000041824 */
[----:B------:R-:W3:Y:S01]  /*87f0*/  MUFU.TANH R64, R64 ;  /* 0x0000004000407308 */ /* 0x000ee20000002400 */
[C---:B-1----:R-:W-:Y:S07]  /*8800*/  HMMA.16816.F32.BF16 R32, R132.reuse, R4, R32 ;  /* 0x000000048420723c */ /* 0x042fee0000041820 */
[----:B------:R-:W1:Y:S01]  /*8810*/  MUFU.TANH R231, R66 ;  /* 0x0000004200e77308 */ /* 0x000e620000002400 */
[----:B------:R-:W-:Y:S01]  /*8820*/  HMMA.16816.F32.BF16 R28, R132, R6, R28 ;  /* 0x00000006841c723c */ /* 0x000fe2000004181c */
[----:B------:R-:W2:Y:S02]  /*8830*/  LDSM.16.M88.4 R4, [R118+0x8800] ;  /* 0x008800007604783b */ /* 0x000ea40000000200 */
[----:B------:R-:W-:Y:S01]  /*8840*/  FMUL.FTZ R37, R37, UR10 ;  /* 0x0000000a25257c20 */ /* 0x000fe20008410000 */
[----:B------:R-:W-:-:S03]  /*8850*/  FMUL.FTZ R39, R39, UR10 ;  /* 0x0000000a27277c20 */ /* 0x000fc60008410000 */
[----:B------:R-:W1:Y:S01]  /*8860*/  MUFU.TANH R233, R61 ;  /* 0x0000003d00e97308 */ /* 0x000e620000002400 */
[----:B------:R-:W-:Y:S01]  /*8870*/  FMUL.FTZ R36, R36, UR10 ;  /* 0x0000000a24247c20 */ /* 0x000fe20008410000 */
[----:B------:R-:W-:Y:S01]  /*8880*/  FMUL.FTZ R38, R38, UR10 ;  /* 0x0000000a26267c20 */ /* 0x000fe20008410000 */
[----:B------:R-:W-:Y:S01]  /*8890*/  HMMA.16816.F32.BF16 R40, R132, R120, R40 ;  /* 0x000000788428723c */ /* 0x000fe20000041828 */
[----:B------:R-:W-:Y:S01]  /*88a0*/  FMUL.FTZ R161, R33, UR10 ;  /* 0x0000000a21a17c20 */ /* 0x000fe20008410000 */
[----:B------:R-:W-:-:S03]  /*88b0*/  FMUL.FTZ R153, R35, UR10 ;  /* 0x0000000a23997c20 */ /* 0x000fc60008410000 */
[----:B------:R-:W-:Y:S01]  /*88c0*/  MUFU.TANH R197, R37 ;  /* 0x0000002500c57308 */ /* 0x000fe20000002400 */
[----:B------:R-:W-:Y:S01]  /*88d0*/  FMUL.FTZ R32, R32, UR10 ;  /* 0x0000000a20207c20 */ /* 0x000fe20008410000 */
[----:B------:R-:W-:Y:S02]  /*88e0*/  FMUL.FTZ R34, R34, UR10 ;  /* 0x0000000a22227c20 */ /* 0x000fe40008410000 */
[----:B------:R-:W-:Y:S01]  /*88f0*/  FMUL.FTZ R28, R28, UR10 ;  /* 0x0000000a1c1c7c20 */ /* 0x000fe20008410000 */
[----:B------:R-:W-:-:S03]  /*8900*/  FMUL.FTZ R30, R30, UR10 ;  /* 0x0000000a1e1e7c20 */ /* 0x000fc60008410000 */
[----:B------:R-:W1:Y:S01]  /*8910*/  MUFU.TANH R229, R63 ;  /* 0x0000003f00e57308 */ /* 0x000e620000002400 */
[----:B------:R-:W-:Y:S01]  /*8920*/  FMUL.FTZ R29, R29, UR10 ;  /* 0x0000000a1d1d7c20 */ /* 0x000fe20008410000 */
[----:B------:R-:W-:-:S04]  /*8930*/  FMUL.FTZ R31, R31, UR10 ;  /* 0x0000000a1f1f7c20 */ /* 0x000fc80008410000 */
[----:B------:R-:W-:Y:S01]  /*8940*/  FMUL.FTZ R41, R41, UR10 ;  /* 0x0000000a29297c20 */ /* 0x000fe20008410000 */
[----:B------:R-:W-:Y:S01]  /*8950*/  FMUL.FTZ R43, R43, UR10 ;  /* 0x0000000a2b2b7c20 */ /* 0x000fe20008410000 */
[----:B------:R-:W1:Y:S01]  /*8960*/  MUFU.TANH R60, R60 ;  /* 0x0000003c003c7308 */ /* 0x000e620000002400 */
[----:B------:R-:W-:Y:S01]  /*8970*/  FMUL.FTZ R40, R40, UR10 ;  /* 0x0000000a28287c20 */ /* 0x000fe20008410000 */
[----:B------:R-:W-:-:S06]  /*8980*/  FMUL.FTZ R42, R42, UR10 ;  /* 0x0000000a2a2a7c20 */ /* 0x000fcc0008410000 */
[----:B------:R-:W1:Y:S01]  /*8990*/  MUFU.TANH R62, R62 ;  /* 0x0000003e003e7308 */ /* 0x000e620000002400 */
[C---:B--2---:R-:W-:Y:S07]  /*89a0*/  HMMA.16816.F32.BF16 R24, R132.reuse, R4, R24 ;  /* 0x000000048418723c */ /* 0x044fee0000041818 */
[----:B------:R-:W-:Y:S01]  /*89b0*/  MUFU.TANH R171, R39 ;  /* 0x0000002700ab7308 */ /* 0x000fe20000002400 */
[----:B------:R-:W-:Y:S01]  /*89c0*/  HMMA.16816.F32.BF16 R20, R132, R6, R20 ;  /* 0x000000068414723c */ /* 0x000fe20000041814 */
[----:B------:R-:W2:Y:S01]  /*89d0*/  LDSM.16.M88.4 R4, [R118+0x8c00] ;  /* 0x008c00007604783b */ /* 0x000ea20000000200 */
[----:B------:R-:W-:-:S05]  /*89e0*/  DEPBAR.LE SB0, 0x0 ;  /* 0x000080000000791a */ /* 0x000fca0000000000 */
[----:B------:R-:W1:Y:S04]  /*89f0*/  MUFU.TANH R56, R56 ;  /* 0x0000003800387308 */ /* 0x000e680000002400 */
[----:B------:R-:W-:Y:S01]  /*8a00*/  FMUL.FTZ R24, R24, UR10 ;  /* 0x0000000a18187c20 */ /* 0x000fe20008410000 */
[----:B------:R-:W-:Y:S01]  /*8a10*/  FMUL.FTZ R26, R26, UR10 ;  /* 0x0000000a1a1a7c20 */ /* 0x000fe20008410000 */
[----:B------:R-:W-:Y:S02]  /*8a20*/  FMUL.FTZ R25, R25, UR10 ;  /* 0x0000000a19197c20 */ /* 0x000fe40008410000 */
[----:B------:R-:W1:Y:S01]  /*8a30*/  MUFU.TANH R131, R58 ;  /* 0x0000003a00837308 */ /* 0x000e620000002400 */
[----:B------:R-:W-:-:S03]  /*8a40*/  FMUL.FTZ R27, R27, UR10 ;  /* 0x0000000a1b1b7c20 */ /* 0x000fc60008410000 */
[----:B------:R-:W-:Y:S01]  /*8a50*/  FMUL.FTZ R20, R20, UR10 ;  /* 0x0000000a14147c20 */ /* 0x000fe20008410000 */
[----:B------:R-:W-:Y:S01]  /*8a60*/  FMUL.FTZ R22, R22, UR10 ;  /* 0x0000000a16167c20 */ /* 0x000fe20008410000 */
[----:B------:R-:W-:Y:S02]  /*8a70*/  FMUL.FTZ R21, R21, UR10 ;  /* 0x0000000a15157c20 */ /* 0x000fe40008410000 */
[----:B------:R-:W1:Y:S01]  /*8a80*/  MUFU.TANH R129, R52 ;  /* 0x0000003400817308 */ /* 0x000e620000002400 */
[----:B------:R-:W-:-:S07]  /*8a90*/  FMUL.FTZ R23, R23, UR10 ;  /* 0x0000000a17177c20 */ /* 0x000fce0008410000 */
[----:B------:R-:W1:Y:S08]  /*8aa0*/  MUFU.TANH R221, R54 ;  /* 0x0000003600dd7308 */ /* 0x000e700000002400 */
[----:B------:R4:W1:Y:S01]  /*8ab0*/  MUFU.TANH R227, R57 ;  /* 0x0000003900e37308 */ /* 0x0008620000002400 */
[----:B--2---:R-:W-:Y:S01]  /*8ac0*/  HMMA.16816.F32.BF16 R16, R132, R4, R16 ;  /* 0x000000048410723c */ /* 0x004fe20000041810 */
[----:B------:R-:W-:-:S06]  /*8ad0*/  IMAD.SHL.U32 R4, R174, 0x2, RZ ;  /* 0x00000002ae047824 */ /* 0x000fcc00078e00ff */
[----:B------:R2:W2:Y:S01]  /*8ae0*/  MUFU.TANH R223, R59 ;  /* 0x0000003b00df7308 */ /* 0x0004a20000002400 */
[----:B------:R-:W-:Y:S01]  /*8af0*/  LOP3.LUT R4, R4, 0x6, RZ, 0xc0, !PT ;  /* 0x0000000604047812 */ /* 0x000fe200078ec0ff */
[----:B------:R-:W-:Y:S04]  /*8b00*/  HMMA.16816.F32.BF16 R12, R132, R6, R12 ;  /* 0x00000006840c723c */ /* 0x000fe8000004180c */
[C---:B------:R-:W-:Y:S02]  /*8b10*/  IMAD R4, R3.reuse, 0x80, R4 ;  /* 0x0000008003047824 */ /* 0x040fe400078e0204 */
[----:B------:R-:W2:Y:S01]  /*8b20*/  MUFU.TANH R207, R48 ;  /* 0x0000003000cf7308 */ /* 0x000ea20000002400 */
[----:B----4-:R-:W-:Y:S02]  /*8b30*/  VIADD R57, R3, 0xfffffffe ;  /* 0xfffffffe03397836 */ /* 0x010fe40000000000 */
[----:B------:R-:W-:-:S02]  /*8b40*/  VIADD R5, R4, 0xffffff00 ;  /* 0xffffff0004057836 */ /* 0x000fc40000000000 */
[----:B------:R-:W-:Y:S02]  /*8b50*/  VIADD R6, R4, 0xffffff01 ;  /* 0xffffff0104067836 */ /* 0x000fe40000000000 */
[----:B------:R-:W-:Y:S01]  /*8b60*/  FMUL.FTZ R16, R16, UR10 ;  /* 0x0000000a10107c20 */ /* 0x000fe20008410000 */
[----:B------:R-:W-:Y:S01]  /*8b70*/  FMUL.FTZ R17, R17, UR10 ;  /* 0x0000000a11117c20 */ /* 0x000fe20008410000 */
[CC--:B------:R-:W-:Y:S01]  /*8b80*/  ISETP.GE.AND P6, PT, R5.reuse, R138.reuse, PT ;  /* 0x0000008a0500720c */ /* 0x0c0fe20003fc6270 */
[----:B------:R-:W4:Y:S01]  /*8b90*/  MUFU.TANH R205, R50 ;  /* 0x0000003200cd7308 */ /* 0x000f220000002400 */
[-C--:B------:R-:W-:Y:S01]  /*8ba0*/  ISETP.GE.AND P5, PT, R5, R117.reuse, PT ;  /* 0x000000750500720c */ /* 0x080fe20003fa6270 */
[----:B------:R-:W-:Y:S01]  /*8bb0*/  VIADD R5, R4, 0xffffff08 ;  /* 0xffffff0804057836 */ /* 0x000fe20000000000 */
[-C--:B------:R-:W-:Y:S01]  /*8bc0*/  ISETP.GE.AND P1, PT, R6, R138.reuse, PT ;  /* 0x0000008a0600720c */ /* 0x080fe20003f26270 */
[----:B------:R-:W-:Y:S01]  /*8bd0*/  FMUL.FTZ R18, R18, UR10 ;  /* 0x0000000a12127c20 */ /* 0x000fe20008410000 */
[-C--:B------:R-:W-:Y:S01]  /*8be0*/  ISETP.GE.AND P0, PT, R6, R117.reuse, PT ;  /* 0x000000750600720c */ /* 0x080fe20003f06270 */
[----:B------:R-:W-:Y:S01]  /*8bf0*/  VIADD R6, R4, 0xffffff09 ;  /* 0xffffff0904067836 */ /* 0x000fe20000000000 */
[----:B------:R-:W-:Y:S01]  /*8c00*/  FSEL R37, R8, -INF , !P6 ;  /* 0xff80000008257808 */ /* 0x000fe20007000000 */
[----:B------:R-:W-:Y:S01]  /*8c10*/  VIADD R8, R4, 0xffffff18 ;  /* 0xffffff1804087836 */ /* 0x000fe20000000000 */
[----:B------:R-:W-:Y:S01]  /*8c20*/  FSEL R7, R10, -INF , !P5 ;  /* 0xff8000000a077808 */ /* 0x000fe20006800000 */
[----:B------:R-:W4:Y:S01]  /*8c30*/  MUFU.TANH R225, R53 ;  /* 0x0000003500e17308 */ /* 0x000f220000002400 */
[CC--:B------:R-:W-:Y:S01]  /*8c40*/  ISETP.GE.AND P6, PT, R5.reuse, R138.reuse, PT ;  /* 0x0000008a0500720c */ /* 0x0c0fe20003fc6270 */
[----:B------:R-:W-:Y:S01]  /*8c50*/  FMUL.FTZ R12, R12, UR10 ;  /* 0x0000000a0c0c7c20 */ /* 0x000fe20008410000 */
[-C--:B------:R-:W-:Y:S01]  /*8c60*/  ISETP.GE.AND P5, PT, R5, R117.reuse, PT ;  /* 0x000000750500720c */ /* 0x080fe20003fa6270 */
[C---:B------:R-:W-:Y:S01]  /*8c70*/  VIADD R5, R4.reuse, 0xffffff10 ;  /* 0xffffff1004057836 */ /* 0x040fe20000000000 */
[----:B-----5:R-:W-:Y:S01]  /*8c80*/  FSEL R33, R9, -INF , !P1 ;  /* 0xff80000009217808 */ /* 0x020fe20004800000 */
[----:B------:R-:W-:Y:S01]  /*8c90*/  VIADD R10, R4, 0xffffff70 ;  /* 0xffffff70040a7836 */ /* 0x000fe20000000000 */
[----:B------:R-:W-:Y:S01]  /*8ca0*/  FSEL R11, R11, -INF , !P0 ;  /* 0xff8000000b0b7808 */ /* 0x000fe20004000000 */
[----:B------:R-:W5:Y:S01]  /*8cb0*/  MUFU.TANH R219, R55 ;  /* 0x0000003700db7308 */ /* 0x000f620000002400 */
[CC--:B------:R-:W-:Y:S01]  /*8cc0*/  ISETP.GE.AND P1, PT, R6.reuse, R138.reuse, PT ;  /* 0x0000008a0600720c */ /* 0x0c0fe20003f26270 */
[----:B------:R-:W-:Y:S01]  /*8cd0*/  FMUL.FTZ R19, R19, UR10 ;  /* 0x0000000a13137c20 */ /* 0x000fe20008410000 */
[-C--:B------:R-:W-:Y:S01]  /*8ce0*/  ISETP.GE.AND P0, PT, R6, R117.reuse, PT ;  /* 0x000000750600720c */ /* 0x080fe20003f06270 */
[----:B------:R-:W-:Y:S01]  /*8cf0*/  VIADD R6, R4, 0xffffff11 ;  /* 0xffffff1104067836 */ /* 0x000fe20000000000 */
[----:B------:R-:W-:Y:S01]  /*8d00*/  FSEL R39, R124, -INF , !P6 ;  /* 0xff8000007c277808 */ /* 0x000fe20007000000 */
[----:B------:R-:W-:Y:S01]  /*8d10*/  FMUL.FTZ R14, R14, UR10 ;  /* 0x0000000a0e0e7c20 */ /* 0x000fe20008410000 */
[----:B------:R-:W-:Y:S01]  /*8d20*/  FSEL R9, R126, -INF , !P5 ;  /* 0xff8000007e097808 */ /* 0x000fe20006800000 */
[----:B------:R-:W5:Y:S01]  /*8d30*/  MUFU.TANH R217, R49 ;  /* 0x0000003100d97308 */ /* 0x000f620000002400 */
[----:B------:R-:W-:Y:S01]  /*8d40*/  ISETP.GE.AND P6, PT, R5, R138, PT ;  /* 0x0000008a0500720c */ /* 0x000fe20003fc6270 */
[----:B------:R-:W-:Y:S01]  /*8d50*/  FMUL.FTZ R15, R15, UR10 ;  /* 0x0000000a0f0f7c20 */ /* 0x000fe20008410000 */
[----:B------:R-:W-:-:S02]  /*8d60*/  ISETP.GE.AND P5, PT, R5, R117, PT ;  /* 0x000000750500720c */ /* 0x000fc40003fa6270 */
[----:B------:R-:W-:Y:S02]  /*8d70*/  FSEL R35, R125, -INF , !P1 ;  /* 0xff8000007d237808 */ /* 0x000fe40004800000 */
[----:B------:R-:W-:Y:S01]  /*8d80*/  FSEL R5, R127, -INF , !P0 ;  /* 0xff8000007f057808 */ /* 0x000fe20004000000 */
[----:B------:R-:W5:Y:S01]  /*8d90*/  MUFU.TANH R213, R51 ;  /* 0x0000003300d57308 */ /* 0x000f620000002400 */
[C---:B------:R-:W-:Y:S02]  /*8da0*/  ISETP.GE.AND P1, PT, R6.reuse, R138, PT ;  /* 0x0000008a0600720c */ /* 0x040fe40003f26270 */
[----:B------:R-:W-:Y:S01]  /*8db0*/  ISETP.GE.AND P0, PT, R6, R117, PT ;  /* 0x000000750600720c */ /* 0x000fe20003f06270 */
[----:B------:R-:W-:Y:S01]  /*8dc0*/  VIADD R6, R4, 0xffffff19 ;  /* 0xffffff1904067836 */ /* 0x000fe20000000000 */
[----:B------:R-:W-:Y:S02]  /*8dd0*/  FSEL R235, R235, -INF , !P1 ;  /* 0xff800000ebeb7808 */ /* 0x000fe40004800000 */
[----:B------:R-:W-:Y:S01]  /*8de0*/  FSEL R61, R65, -INF , !P0 ;  /* 0xff800000413d7808 */ /* 0x000fe20004000000 */
[----:B------:R-:W5:Y:S01]  /*8df0*/  MUFU.TANH R215, R45 ;  /* 0x0000002d00d77308 */ /* 0x000f620000002400 */
[----:B---3--:R-:W-:-:S02]  /*8e00*/  FSEL R63, R64, -INF , !P6 ;  /* 0xff800000403f7808 */ /* 0x008fc40007000000 */
[----:B-1----:R-:W-:Y:S02]  /*8e10*/  FSEL R231, R231, -INF , !P5 ;  /* 0xff800000e7e77808 */ /* 0x002fe40006800000 */
[CC--:B------:R-:W-:Y:S02]  /*8e20*/  ISETP.GE.AND P1, PT, R6.reuse, R138.reuse, PT ;  /* 0x0000008a0600720c */ /* 0x0c0fe40003f26270 */
[-C--:B------:R-:W-:Y:S01]  /*8e30*/  ISETP.GE.AND P0, PT, R6, R117.reuse, PT ;  /* 0x000000750600720c */ /* 0x080fe20003f06270 */
[----:B------:R-:W-:Y:S01]  /*8e40*/  VIADD R6, R4, 0xffffff21 ;  /* 0xffffff2104067836 */ /* 0x000fe20000000000 */
[C---:B------:R-:W-:Y:S01]  /*8e50*/  ISETP.GE.AND P6, PT, R8.reuse, R138, PT ;  /* 0x0000008a0800720c */ /* 0x040fe20003fc6270 */
[----:B------:R-:W1:Y:S01]  /*8e60*/  MUFU.TANH R211, R47 ;  /* 0x0000002f00d37308 */ /* 0x000e620000002400 */
[----:B------:R-:W-:Y:S01]  /*8e70*/  ISETP.GE.AND P5, PT, R8, R117, PT ;  /* 0x000000750800720c */ /* 0x000fe20003fa6270 */
[----:B------:R-:W-:Y:S01]  /*8e80*/  VIADD R8, R4, 0xffffff20 ;  /* 0xffffff2004087836 */ /* 0x000fe20000000000 */
[----:B------:R-:W-:-:S02]  /*8e90*/  FSEL R233, R233, -INF , !P1 ;  /* 0xff800000e9e97808 */ /* 0x000fc40004800000 */
[----:B------:R-:W-:Y:S02]  /*8ea0*/  FSEL R229, R229, -INF , !P0 ;  /* 0xff800000e5e57808 */ /* 0x000fe40004000000 */
[----:B--2---:R-:W-:Y:S01]  /*8eb0*/  FSEL R59, R60, -INF , !P6 ;  /* 0xff8000003c3b7808 */ /* 0x004fe20007000000 */
[----:B------:R-:W2:Y:S01]  /*8ec0*/  MUFU.TANH R203, R44 ;  /* 0x0000002c00cb7308 */ /* 0x000ea20000002400 */
[----:B------:R-:W-:Y:S02]  /*8ed0*/  FSEL R65, R62, -INF , !P5 ;  /* 0xff8000003e417808 */ /* 0x000fe40006800000 */
[CC--:B------:R-:W-:Y:S02]  /*8ee0*/  ISETP.GE.AND P1, PT, R6.reuse, R138.reuse, PT ;  /* 0x0000008a0600720c */ /* 0x0c0fe40003f26270 */
[-C--:B------:R-:W-:Y:S01]  /*8ef0*/  ISETP.GE.AND P0, PT, R6, R117.reuse, PT ;  /* 0x000000750600720c */ /* 0x080fe20003f06270 */
[----:B------:R-:W-:Y:S01]  /*8f00*/  VIADD R6, R4, 0xffffff28 ;  /* 0xffffff2804067836 */ /* 0x000fe20000000000 */
[C---:B------:R-:W-:Y:S01]  /*8f10*/  ISETP.GE.AND P6, PT, R8.reuse, R138, PT ;  /* 0x0000008a0800720c */ /* 0x040fe20003fc6270 */
[----:B------:R-:W3:Y:S01]  /*8f20*/  MUFU.TANH R209, R46 ;  /* 0x0000002e00d17308 */ /* 0x000ee20000002400 */
[----:B------:R-:W-:Y:S01]  /*8f30*/  ISETP.GE.AND P5, PT, R8, R117, PT ;  /* 0x000000750800720c */ /* 0x000fe20003fa6270 */
[----:B------:R-:W-:Y:S01]  /*8f40*/  VIADD R8, R4, 0xffffff29 ;  /* 0xffffff2904087836 */ /* 0x000fe20000000000 */
[----:B------:R-:W-:-:S02]  /*8f50*/  FSEL R133, R56, -INF , !P6 ;  /* 0xff80000038857808 */ /* 0x000fc40007000000 */
[----:B------:R-:W-:Y:S02]  /*8f60*/  FSEL R131, R131, -INF , !P5 ;  /* 0xff80000083837808 */ /* 0x000fe40006800000 */
[C---:B------:R-:W-:Y:S01]  /*8f70*/  ISETP.GE.AND P6, PT, R6.reuse, R138, PT ;  /* 0x0000008a0600720c */ /* 0x040fe20003fc6270 */
[----:B------:R-:W3:Y:S01]  /*8f80*/  MUFU.TANH R193, R41 ;  /* 0x0000002900c17308 */ /* 0x000ee20000002400 */
[----:B------:R-:W-:Y:S01]  /*8f90*/  ISETP.GE.AND P5, PT, R6, R117, PT ;  /* 0x000000750600720c */ /* 0x000fe20003fa6270 */
[----:B------:R-:W-:Y:S01]  /*8fa0*/  VIADD R6, R4, 0xffffff30 ;  /* 0xffffff3004067836 */ /* 0x000fe20000000000 */
[----:B------:R-:W-:Y:S02]  /*8fb0*/  FSEL R129, R129, -INF , !P6 ;  /* 0xff80000081817808 */ /* 0x000fe40007000000 */
[----:B------:R-:W-:Y:S02]  /*8fc0*/  FSEL R221, R221, -INF , !P5 ;  /* 0xff800000dddd7808 */ /* 0x000fe40006800000 */
[----:B------:R-:W-:Y:S01]  /*8fd0*/  FSEL R227, R227, -INF , !P1 ;  /* 0xff800000e3e37808 */ /* 0x000fe20004800000 */
[----:B------:R-:W3:Y:S01]  /*8fe0*/  MUFU.TANH R189, R43 ;  /* 0x0000002b00bd7308 */ /* 0x000ee20000002400 */
[----:B------:R-:W-:-:S02]  /*8ff0*/  FSEL R223, R223, -INF , !P0 ;  /* 0xff800000dfdf7808 */ /* 0x000fc40004000000 */
[CC--:B------:R-:W-:Y:S02]  /*9000*/  ISETP.GE.AND P6, PT, R6.reuse, R138.reuse, PT ;  /* 0x0000008a0600720c */ /* 0x0c0fe40003fc6270 */
[-C--:B------:R-:W-:Y:S01]  /*9010*/  ISETP.GE.AND P5, PT, R6, R117.reuse, PT ;  /* 0x000000750600720c */ /* 0x080fe20003fa6270 */
[----:B------:R-:W-:Y:S01]  /*9020*/  VIADD R6, R4, 0xffffff38 ;  /* 0xffffff3804067836 */ /* 0x000fe20000000000 */
[C---:B------:R-:W-:Y:S01]  /*9030*/  ISETP.GE.AND P1, PT, R8.reuse, R138, PT ;  /* 0x0000008a0800720c */ /* 0x040fe20003f26270 */
[----:B------:R-:W3:Y:S01]  /*9040*/  MUFU.TANH R195, R40 ;  /* 0x0000002800c37308 */ /* 0x000ee20000002400 */
[----:B------:R-:W-:Y:S01]  /*9050*/  ISETP.GE.AND P0, PT, R8, R117, PT ;  /* 0x000000750800720c */ /* 0x000fe20003f06270 */
[----:B------:R-:W-:Y:S01]  /*9060*/  VIADD R8, R4, 0xffffff31 ;  /* 0xffffff3104087836 */ /* 0x000fe20000000000 */
[----:B------:R-:W-:Y:S02]  /*9070*/  FSEL R207, R207, -INF , !P6 ;  /* 0xff800000cfcf7808 */ /* 0x000fe40007000000 */
[----:B----4-:R-:W-:-:S02]  /*9080*/  FSEL R205, R205, -INF , !P5 ;  /* 0xff800000cdcd7808 */ /* 0x010fc40006800000 */
[----:B------:R-:W-:Y:S01]  /*9090*/  FSEL R225, R225, -INF , !P1 ;  /* 0xff800000e1e17808 */ /* 0x000fe20004800000 */
[----:B------:R-:W4:Y:S01]  /*90a0*/  MUFU.TANH R191, R42 ;  /* 0x0000002a00bf7308 */ /* 0x000f220000002400 */
[----:B-----5:R-:W-:Y:S02]  /*90b0*/  FSEL R219, R219, -INF , !P0 ;  /* 0xff800000dbdb7808 */ /* 0x020fe40004000000 */
[CC--:B------:R-:W-:Y:S02]  /*90c0*/  ISETP.GE.AND P6, PT, R6.reuse, R138.reuse, PT ;  /* 0x0000008a0600720c */ /* 0x0c0fe40003fc6270 */
[-C--:B------:R-:W-:Y:S01]  /*90d0*/  ISETP.GE.AND P5, PT, R6, R117.reuse, PT ;  /* 0x000000750600720c */ /* 0x080fe20003fa6270 */
[----:B------:R-:W-:Y:S01]  /*90e0*/  VIADD R6, R4, 0xffffff39 ;  /* 0xffffff3904067836 */ /* 0x000fe20000000000 */
[C---:B------:R-:W-:Y:S01]  /*90f0*/  ISETP.GE.AND P1, PT, R8.reuse, R138, PT ;  /* 0x0000008a0800720c */ /* 0x040fe20003f26270 */
[----:B------:R-:W5:Y:S01]  /*9100*/  MUFU.TANH R199, R36 ;  /* 0x0000002400c77308 */ /* 0x000f620000002400 */
[----:B------:R-:W-:Y:S01]  /*9110*/  ISETP.GE.AND P0, PT, R8, R117, PT ;  /* 0x000000750800720c */ /* 0x000fe20003f06270 */
[----:B------:R-:W-:Y:S01]  /*9120*/  VIADD R8, R4, 0xffffff40 ;  /* 0xffffff4004087836 */ /* 0x000fe20000000000 */
[----:B------:R-:W-:-:S02]  /*9130*/  FSEL R217, R217, -INF , !P1 ;  /* 0xff800000d9d97808 */ /* 0x000fc40004800000 */
[----:B------:R-:W-:Y:S02]  /*9140*/  FSEL R213, R213, -INF , !P0 ;  /* 0xff800000d5d57808 */ /* 0x000fe40004000000 */
[C---:B------:R-:W-:Y:S01]  /*9150*/  ISETP.GE.AND P1, PT, R6.reuse, R138, PT ;  /* 0x0000008a0600720c */ /* 0x040fe20003f26270 */
[----:B------:R-:W5:Y:S01]  /*9160*/  MUFU.TANH R185, R38 ;  /* 0x0000002600b97308 */ /* 0x000f620000002400 */
[----:B------:R-:W-:Y:S01]  /*9170*/  ISETP.GE.AND P0, PT, R6, R117, PT ;  /* 0x000000750600720c */ /* 0x000fe20003f06270 */
[----:B------:R-:W-:Y:S01]  /*9180*/  VIADD R6, R4, 0xffffff41 ;  /* 0xffffff4104067836 */ /* 0x000fe20000000000 */
[----:B------:R-:W-:Y:S02]  /*9190*/  FSEL R215, R215, -INF , !P1 ;  /* 0xff800000d7d77808 */ /* 0x000fe40004800000 */
[----:B-1----:R-:W-:Y:S02]  /*91a0*/  FSEL R211, R211, -INF , !P0 ;  /* 0xff800000d3d37808 */ /* 0x002fe40004000000 */
[----:B--2---:R-:W-:Y:S01]  /*91b0*/  FSEL R203, R203, -INF , !P6 ;  /* 0xff800000cbcb7808 */ /* 0x004fe20007000000 */
[----:B------:R-:W1:Y:S01]  /*91c0*/  MUFU.TANH R163, R32 ;  /* 0x0000002000a37308 */ /* 0x000e620000002400 */
[----:B---3--:R-:W-:-:S02]  /*91d0*/  FSEL R209, R209, -INF , !P5 ;  /* 0xff800000d1d17808 */ /* 0x008fc40006800000 */
[CC--:B------:R-:W-:Y:S02]  /*91e0*/  ISETP.GE.AND P1, PT, R6.reuse, R138.reuse, PT ;  /* 0x0000008a0600720c */ /* 0x0c0fe40003f26270 */
[-C--:B------:R-:W-:Y:S01]  /*91f0*/  ISETP.GE.AND P0, PT, R6, R117.reuse, PT ;  /* 0x000000750600720c */ /* 0x080fe20003f06270 */
[----:B------:R-:W-:Y:S01]  /*9200*/  VIADD R6, R4, 0xffffff49 ;  /* 0xffffff4904067836 */ /* 0x000fe20000000000 */
[C---:B------:R-:W-:Y:S01]  /*9210*/  ISETP.GE.AND P6, PT, R8.reuse, R138, PT ;  /* 0x0000008a0800720c */ /* 0x040fe20003fc6270 */
[----:B------:R-:W2:Y:S01]  /*9220*/  MUFU.TANH R155, R34 ;  /* 0x00000022009b7308 */ /* 0x000ea20000002400 */
[----:B------:R-:W-:Y:S01]  /*9230*/  ISETP.GE.AND P5, PT, R8, R117, PT ;  /* 0x000000750800720c */ /* 0x000fe20003fa6270 */
[----:B------:R-:W-:Y:S01]  /*9240*/  VIADD R8, R4, 0xffffff48 ;  /* 0xffffff4804087836 */ /* 0x000fe20000000000 */
[----:B------:R-:W-:Y:S02]  /*9250*/  FSEL R193, R193, -INF , !P1 ;  /* 0xff800000c1c17808 */ /* 0x000fe40004800000 */
[----:B------:R-:W-:-:S02]  /*9260*/  FSEL R189, R189, -INF , !P0 ;  /* 0xff800000bdbd7808 */ /* 0x000fc40004000000 */
[----:B------:R-:W-:Y:S01]  /*9270*/  FSEL R195, R195, -INF , !P6 ;  /* 0xff800000c3c37808 */ /* 0x000fe20007000000 */
[----:B------:R-:W3:Y:S01]  /*9280*/  MUFU.TANH R161, R161 ;  /* 0x000000a100a17308 */ /* 0x000ee20000002400 */
[----:B----4-:R-:W-:Y:S02]  /*9290*/  FSEL R191, R191, -INF , !P5 ;  /* 0xff800000bfbf7808 */ /* 0x010fe40006800000 */
[CC--:B------:R-:W-:Y:S02]  /*92a0*/  ISETP.GE.AND P1, PT, R6.reuse, R138.reuse, PT ;  /* 0x0000008a0600720c */ /* 0x0c0fe40003f26270 */
[-C--:B------:R-:W-:Y:S01]  /*92b0*/  ISETP.GE.AND P0, PT, R6, R117.reuse, PT ;  /* 0x000000750600720c */ /* 0x080fe20003f06270 */
[----:B------:R-:W-:Y:S01]  /*92c0*/  VIADD R6, R4, 0xffffff50 ;  /* 0xffffff5004067836 */ /* 0x000fe20000000000 */
[C---:B------:R-:W-:Y:S01]  /*92d0*/  ISETP.GE.AND P6, PT, R8.reuse, R138, PT ;  /* 0x0000008a0800720c */ /* 0x040fe20003fc6270 */
[----:B------:R-:W4:Y:S01]  /*92e0*/  MUFU.TANH R153, R153 ;  /* 0x0000009900997308 */ /* 0x000f220000002400 */
[----:B------:R-:W-:Y:S01]  /*92f0*/  ISETP.GE.AND P5, PT, R8, R117, PT ;  /* 0x000000750800720c */ /* 0x000fe20003fa6270 */
[----:B------:R-:W-:Y:S01]  /*9300*/  VIADD R8, R4, 0xffffff51 ;  /* 0xffffff5104087836 */ /* 0x000fe20000000000 */
[----:B-----5:R-:W-:-:S02]  /*9310*/  FSEL R199, R199, -INF , !P6 ;  /* 0xff800000c7c77808 */ /* 0x020fc40007000000 */
[----:B------:R-:W-:Y:S02]  /*9320*/  FSEL R185, R185, -INF , !P5 ;  /* 0xff800000b9b97808 */ /* 0x000fe40006800000 */
[CC--:B------:R-:W-:Y:S01]  /*9330*/  ISETP.GE.AND P6, PT, R6.reuse, R138.reuse, PT ;  /* 0x0000008a0600720c */ /* 0x0c0fe20003fc6270 */
[----:B------:R-:W5:Y:S01]  /*9340*/  MUFU.TANH R159, R28 ;  /* 0x0000001c009f7308 */ /* 0x000f620000002400 */
[-C--:B------:R-:W-:Y:S01]  /*9350*/  ISETP.GE.AND P5, PT, R6, R117.reuse, PT ;  /* 0x000000750600720c */ /* 0x080fe20003fa6270 */
[----:B------:R-:W-:Y:S01]  /*9360*/  VIADD R6, R4, 0xffffff58 ;  /* 0xffffff5804067836 */ /* 0x000fe20000000000 */
[----:B------:R-:W-:Y:S02]  /*9370*/  FSEL R197, R197, -INF , !P1 ;  /* 0xff800000c5c57808 */ /* 0x000fe40004800000 */
[----:B------:R-:W-:Y:S02]  /*9380*/  FSEL R171, R171, -INF , !P0 ;  /* 0xff800000abab7808 */ /* 0x000fe40004000000 */
[C---:B------:R-:W-:Y:S01]  /*9390*/  ISETP.GE.AND P1, PT, R8.reuse, R138, PT ;  /* 0x0000008a0800720c */ /* 0x040fe20003f26270 */
[----:B------:R-:W5:Y:S01]  /*93a0*/  MUFU.TANH R151, R30 ;  /* 0x0000001e00977308 */ /* 0x000f620000002400 */
[----:B------:R-:W-:Y:S01]  /*93b0*/  ISETP.GE.AND P0, PT, R8, R117, PT ;  /* 0x000000750800720c */ /* 0x000fe20003f06270 */
[----:B------:R-:W-:Y:S01]  /*93c0*/  VIADD R8, R4, 0xffffff59 ;  /* 0xffffff5904087836 */ /* 0x000fe20000000000 */
[----:B-1----:R-:W-:-:S02]  /*93d0*/  FSEL R163, R163, -INF , !P6 ;  /* 0xff800000a3a37808 */ /* 0x002fc40007000000 */
[----:B--2---:R-:W-:Y:S02]  /*93e0*/  FSEL R155, R155, -INF , !P5 ;  /* 0xff8000009b9b7808 */ /* 0x004fe40006800000 */
[CC--:B------:R-:W-:Y:S01]  /*93f0*/  ISETP.GE.AND P6, PT, R6.reuse, R138.reuse, PT ;  /* 0x0000008a0600720c */ /* 0x0c0fe20003fc6270 */
[----:B------:R-:W1:Y:S01]  /*9400*/  MUFU.TANH R143, R24 ;  /* 0x00000018008f7308 */ /* 0x000e620000002400 */
[-C--:B------:R-:W-:Y:S01]  /*9410*/  ISETP.GE.AND P5, PT, R6, R117.reuse, PT ;  /* 0x000000750600720c */ /* 0x080fe20003fa6270 */
[----:B------:R-:W-:Y:S01]  /*9420*/  VIADD R6, R4, 0xffffff60 ;  /* 0xffffff6004067836 */ /* 0x000fe20000000000 */
[----:B---3--:R-:W-:Y:S02]  /*9430*/  FSEL R161, R161, -INF , !P1 ;  /* 0xff800000a1a17808 */ /* 0x008fe40004800000 */
[----:B----4-:R-:W-:Y:S02]  /*9440*/  FSEL R153, R153, -INF , !P0 ;  /* 0xff80000099997808 */ /* 0x010fe40004000000 */
[C---:B------:R-:W-:Y:S01]  /*9450*/  ISETP.GE.AND P1, PT, R8.reuse, R138, PT ;  /* 0x0000008a0800720c */ /* 0x040fe20003f26270 */
[----:B------:R-:W2:Y:S01]  /*9460*/  MUFU.TANH R139, R26 ;  /* 0x0000001a008b7308 */ /* 0x000ea20000002400 */
[----:B------:R-:W-:Y:S01]  /*9470*/  ISETP.GE.AND P0, PT, R8, R117, PT ;  /* 0x000000750800720c */ /* 0x000fe20003f06270 */
[----:B------:R-:W-:Y:S01]  /*9480*/  VIADD R8, R4, 0xffffff68 ;  /* 0xffffff6804087836 */ /* 0x000fe20000000000 */
[----:B-----5:R-:W-:-:S02]  /*9490*/  FSEL R159, R159, -INF , !P6 ;  /* 0xff8000009f9f7808 */ /* 0x020fc40007000000 */
[----:B------:R-:W-:Y:S02]  /*94a0*/  FSEL R151, R151, -INF , !P5 ;  /* 0xff80000097977808 */ /* 0x000fe40006800000 */
[CC--:B------:R-:W-:Y:S01]  /*94b0*/  ISETP.GE.AND P6, PT, R6.reuse, R138.reuse, PT ;  /* 0x0000008a0600720c */ /* 0x0c0fe20003fc6270 */
[----:B------:R-:W3:Y:S01]  /*94c0*/  MUFU.TANH R157, R29 ;  /* 0x0000001d009d7308 */ /* 0x000ee20000002400 */
[----:B------:R-:W-:Y:S01]  /*94d0*/  ISETP.GE.AND P5, PT, R6, R117, PT ;  /* 0x000000750600720c */ /* 0x000fe20003fa6270 */
[----:B------:R-:W-:Y:S01]  /*94e0*/  VIADD R6, R4, 0xffffff61 ;  /* 0xffffff6104067836 */ /* 0x000fe20000000000 */
[----:B-1----:R-:W-:Y:S02]  /*94f0*/  FSEL R143, R143, -INF , !P6 ;  /* 0xff8000008f8f7808 */ /* 0x002fe40007000000 */
[----:B------:R-:W-:-:S03]  /*9500*/  ISETP.GE.AND P6, PT, R8, R138, PT ;  /* 0x0000008a0800720c */ /* 0x000fc60003fc6270 */
        /* <DEDUP_REMOVED lines=17> */
[C---:B------:R-:W-:Y:S02]  /*9620*/  VIADD R10, R4.reuse, 0xffffff78 ;  /* 0xffffff78040a7836 */ /* 0x040fe40000000000 */
[----:B------:R-:W-:Y:S02]  /*9630*/  VIADD R4, R4, 0xffffff79 ;  /* 0xffffff7904047836 */ /* 0x000fe40000000000 */
[----:B------:R-:W3:Y:S01]  /*9640*/  MUFU.TANH R132, R16 ;  /* 0x0000001000847308 */ /* 0x000ee20000002400 */
[----:B-1----:R-:W-:Y:S02]  /*9650*/  FSEL R140, R140, -INF , !P1 ;  /* 0xff8000008c8c7808 */ /* 0x002fe40004800000 */
[----:B------:R-:W-:-:S05]  /*9660*/  ISETP.GE.AND P1, PT, R6, R138, PT ;  /* 0x0000008a0600720c */ /* 0x000fca0003f26270 */
[----:B------:R-:W1:Y:S01]  /*9670*/  MUFU.TANH R134, R21 ;  /* 0x0000001500867308 */ /* 0x000e620000002400 */
[----:B--2---:R-:W-:Y:S02]  /*9680*/  FSEL R135, R135, -INF , !P0 ;  /* 0xff80000087877808 */ /* 0x004fe40004000000 */
[----:B------:R-:W-:Y:S01]  /*9690*/  ISETP.GE.AND P0, PT, R6, R117, PT ;  /* 0x000000750600720c */ /* 0x000fe20003f06270 */
[----:B------:R-:W-:-:S04]  /*96a0*/  FMUL.FTZ R6, R13, UR10 ;  /* 0x0000000a0d067c20 */ /* 0x000fc80008410000 */
        /* <DEDUP_REMOVED lines=9> */
[----:B------:R-:W-:-:S05]  /*9740*/  ISETP.GE.AND P0, PT, R8, R117, PT ;  /* 0x000000750800720c */ /* 0x000fca0003f06270 */
[----:B------:R-:W2:Y:S01]  /*9750*/  MUFU.TANH R64, R18 ;  /* 0x0000001200407308 */ /* 0x000ea20000002400 */
[----:B---3--:R-:W-:Y:S02]  /*9760*/  FSEL R147, R147, -INF , !P6 ;  /* 0xff80000093937808 */ /* 0x008fe40007000000 */
[----:B------:R-:W-:-:S05]  /*9770*/  ISETP.GT.AND P6, PT, R57, R168, PT ;  /* 0x000000a83900720c */ /* 0x000fca0003fc4270 */
        /* <DEDUP_REMOVED lines=16> */
[----:B------:R-:W-:Y:S01]  /*9880*/  IADD3 R19, PT, PT, R3, -0x1, RZ ;  /* 0xffffffff03137810 */ /* 0x000fe20007ffe0ff */
[----:B------:R-:W2:Y:S04]  /*9890*/  LDCU.64 UR4, c[0x0][0x3a0] ;  /* 0x00007400ff0477ac */ /* 0x000ea80008000a00 */
[----:B------:R-:W-:-:S05]  /*98a0*/  IMAD.SHL.U32 R19, R19, 0x80, RZ ;  /* 0x0000008013137824 */ /* 0x000fca00078e00ff */
[C---:B------:R-:W-:Y:S02]  /*98b0*/  IADD3 R15, PT, PT, R19.reuse, -0x80, RZ ;  /* 0xffffff80130f7810 */ /* 0x040fe40007ffe0ff */
[----:B------:R-:W-:Y:S02]  /*98c0*/  IADD3 R19, PT, PT, R19, -0x100, RZ ;  /* 0xffffff0013137810 */ /* 0x000fe40007ffe0ff */
[----:B-1----:R-:W-:-:S04]  /*98d0*/  IABS R10, R12 ;  /* 0x0000000c000a7213 */ /* 0x002fc80000000000 */
[----:B------:R-:W1:Y:S08]  /*98e0*/  I2F.RP R4, R10 ;  /* 0x0000000a00047306 */ /* 0x000e700000209400 */
[----:B-1----:R-:W1:Y:S02]  /*98f0*/  MUFU.RCP R16, R4 ;  /* 0x0000000400107308 */ /* 0x002e640000001000 */
[----:B-1----:R-:W-:-:S06]  /*9900*/  VIADD R16, R16, 0xffffffe ;  /* 0x0ffffffe10107836 */ /* 0x002fcc0000000000 */
[----:B------:R-:W1:Y:S02]  /*9910*/  F2I.FTZ.U32.TRUNC.NTZ R17, R16 ;  /* 0x0000001000117305 */ /* 0x000e64000021f000 */
[--C-:B-1----:R-:W-:Y:S02]  /*9920*/  IMAD.MOV R13, RZ, RZ, -R17.reuse ;  /* 0x000000ffff0d7224 */ /* 0x102fe400078e0a11 */
[----:B------:R-:W-:Y:S02]  /*9930*/  IMAD.MOV.U32 R16, RZ, RZ, RZ ;  /* 0x000000ffff107224 */ /* 0x000fe400078e00ff */
[----:B------:R-:W-:Y:S01]  /*9940*/  IMAD R8, R13, R10, RZ ;  /* 0x0000000a0d087224 */ /* 0x000fe200078e02ff */
[----:B------:R-:W-:Y:S02]  /*9950*/  IABS R13, R15 ;  /* 0x0000000f000d7213 */ /* 0x000fe40000000000 */
[----:B------:R-:W-:Y:S01]  /*9960*/  LOP3.LUT R15, R15, R12, RZ, 0x3c, !PT ;  /* 0x0000000c0f0f7212 */ /* 0x000fe200078e3cff */
[----:B------:R-:W-:Y:S01]  /*9970*/  IMAD.HI.U32 R8, R17, R8, R16 ;  /* 0x0000000811087227 */ /* 0x000fe200078e0010 */
[----:B------:R-:W-:-:S02]  /*9980*/  IABS R17, R19 ;  /* 0x0000001300117213 */ /* 0x000fc40000000000 */
        /* <DEDUP_REMOVED lines=18> */
[----:B------:R-:W-:-:S03]  /*9ab0*/  ISETP.GE.AND P5, PT, R19, RZ, PT ;  /* 0x000000ff1300720c */ /* 0x000fc60003fa6270 */
[----:B------:R-:W-:Y:S01]  /*9ac0*/  IMAD.MOV.U32 R4, RZ, RZ, R6 ;  /* 0x000000ffff047224 */ /* 0x000fe200078e0006 */
[----:B------:R-:W-:Y:S02]  /*9ad0*/  @P0 IADD3 R8, PT, PT, R8, 0x1, RZ ;  /* 0x0000000108080810 */ /* 0x000fe40007ffe0ff */
[----:B------:R-:W-:Y:S01]  /*9ae0*/  ISETP.NE.AND P0, PT, R12, RZ, PT ;  /* 0x000000ff0c00720c */ /* 0x000fe20003f05270 */
[----:B------:R-:W-:-:S06]  /*9af0*/  @!P1 IMAD.MOV R4, RZ, RZ, -R4 ;  /* 0x000000ffff049224 */ /* 0x000fcc00078e0a04 */
[----:B------:R-:W-:-:S04]  /*9b00*/  @!P5 IADD3 R8, PT, PT, -R8, RZ, RZ ;  /* 0x000000ff0808d210 */ /* 0x000fc80007ffe1ff */
[C---:B------:R-:W-:Y:S02]  /*9b10*/  SEL R6, R13.reuse, R8, !P0 ;  /* 0x000000080d067207 */ /* 0x040fe40004000000 */
[----:B------:R-:W-:-:S03]  /*9b20*/  SEL R13, R13, R4, !P0 ;  /* 0x000000040d0d7207 */ /* 0x000fc60004000000 */
[----:B------:R-:W-:-:S04]  /*9b30*/  IMAD.WIDE R14, R6, 0x4, R182 ;  /* 0x00000004060e7825 */ /* 0x000fc800078e02b6 */
[C---:B------:R-:W-:Y:S02]  /*9b40*/  IMAD.WIDE R18, R13.reuse, 0x4, R182 ;  /* 0x000000040d127825 */ /* 0x040fe400078e02b6 */
[----:B------:R1:W3:Y:S04]  /*9b50*/  LDG.E R15, desc[UR16][R14.64] ;  /* 0x000000100e0f7981 */ /* 0x0002e8000c1e1900 */
[----:B------:R-:W3:Y:S01]  /*9b60*/  LDG.E R4, desc[UR16][R18.64] ;  /* 0x0000001012047981 */ /* 0x000ee2000c1e1900 */
[----:B------:R-:W-:-:S05]  /*9b70*/  IADD3 R13, PT, PT, R13, -R6, RZ ;  /* 0x800000060d0d7210 */ /* 0x000fca0007ffe0ff */
[----:B------:R-:W-:-:S05]  /*9b80*/  IMAD R13, R13, R12, -0x80 ;  /* 0xffffff800d0d7424 */ /* 0x000fca00078e020c */
[----:B------:R-:W-:-:S05]  /*9b90*/  SHF.R.S32.HI R17, RZ, 0x1f, R13 ;  /* 0x0000001fff117819 */ /* 0x000fca000001140d */
[----:B------:R-:W-:-:S04]  /*9ba0*/  IMAD R6, R17, R136, RZ ;  /* 0x0000008811067224 */ /* 0x000fc800078e02ff */
[C---:B------:R-:W-:Y:S02]  /*9bb0*/  IMAD R6, R13.reuse, R137, R6 ;  /* 0x000000890d067224 */ /* 0x040fe400078e0206 */
[----:B------:R-:W-:-:S04]  /*9bc0*/  IMAD.WIDE.U32 R12, R13, R136, RZ ;  /* 0x000000880d0c7225 */ /* 0x000fc800078e00ff */
[----:B-1----:R-:W-:Y:S02]  /*9bd0*/  IMAD.MOV.U32 R14, RZ, RZ, R12 ;  /* 0x000000ffff0e7224 */ /* 0x002fe400078e000c */
[----:B---3--:R-:W-:Y:S01]  /*9be0*/  IMAD.IADD R4, R15, 0x1, -R4 ;  /* 0x000000010f047824 */ /* 0x008fe200078e0a04 */
[----:B------:R-:W-:-:S04]  /*9bf0*/  IADD3 R15, PT, PT, R13, R6, RZ ;  /* 0x000000060d0f7210 */ /* 0x000fc80007ffe0ff */
        /* <DEDUP_REMOVED lines=8> */
.L_x_1050:
[----:B------:R-:W-:Y:S01]  /*9c80*/  UMOV UR4, URZ ;  /* 0x000000ff00047c82 */ /* 0x000fe20008000000 */
[----:B------:R-:W-:Y:S01]  /*9c90*/  IMAD.SHL.U32 R4, R136, 0x80, RZ ;  /* 0x0000008088047824 */ /* 0x000fe200078e00ff */
[----:B------:R-:W-:-:S05]  /*9ca0*/  IADD3 R6, P0, PT, RZ, -UR4, RZ ;  /* 0x80000004ff067c10 */ /* 0x000fca000ff1e0ff */
[----:B------:R-:W-:-:S05]  /*9cb0*/  IMAD.X R4, RZ, RZ, ~R4, P0 ;  /* 0x000000ffff047224 */ /* 0x000fca00000e0e04 */
[----:B------:R-:W-:-:S04]  /*9cc0*/  SHF.R.S64 R13, R6, 0x1f, R4 ;  /* 0x0000001f060d7819 */ /* 0x000fc80000001004 */
[----:B------:R-:W-:-:S04]  /*9cd0*/  IADD3 R170, P0, PT, R13, R170, RZ ;  /* 0x000000aa0daa7210 */ /* 0x000fc80007f1e0ff */
[----:B------:R-:W-:-:S09]  /*9ce0*/  LEA.HI.X.SX32 R169, R4, R169, 0x1, P0 ;  /* 0x000000a904a97211 */ /* 0x000fd200000f0eff */
.L_x_1051:
        /* <DEDUP_REMOVED lines=75> */
.L_x_1049:
        /* <DEDUP_REMOVED lines=48> */
[----:B------:R-:W-:-:S04]  /*a4a0*/  FSEL R120, R120, RZ, P0 ;  /* 0x000000ff78787208 */ /* 0x000fc80000000000 */
[----:B------:R-:W-:Y:S01]  /*a4b0*/  FSEL R144, R144, RZ, P1 ;  /* 0x000000ff90907208 */ /* 0x000fe20000800000 */
[--C-:B------:R-:W-:Y:S01]  /*a4c0*/  FFMA.FTZ R201, R7, UR6, -R120.reuse ;  /* 0x0000000607c97c23 */ /* 0x100fe20008010878 */
[----:B------:R-:W-:Y:S01]  /*a4d0*/  FSEL R7, R58, RZ, P1 ;  /* 0x000000ff3a077208 */ /* 0x000fe20000800000 */
[--C-:B------:R-:W-:Y:S01]  /*a4e0*/  FFMA.FTZ R136, R11, UR6, -R120.reuse ;  /* 0x000000060b887c23 */ /* 0x100fe20008010878 */
[----:B------:R-:W-:Y:S01]  /*a4f0*/  FFMA.FTZ R122, R9, UR6, -R120 ;  /* 0x00000006097a7c23 */ /* 0x000fe20008010878 */
[--C-:B------:R-:W-:Y:S01]  /*a500*/  FFMA.FTZ R146, R33, UR6, -R144.reuse ;  /* 0x0000000621927c23 */ /* 0x100fe20008010890 */
[--C-:B------:R-:W-:Y:S01]  /*a510*/  FFMA.FTZ R121, R35, UR6, -R144.reuse ;  /* 0x0000000623797c23 */ /* 0x100fe20008010890 */
[----:B------:R-:W1:Y:S01]  /*a520*/  LDSM.16.MT88.4 R8, [R119+0x9000] ;  /* 0x009000007708783b */ /* 0x000e620000004200 */
[----:B------:R-:W-:Y:S01]  /*a530*/  FADD.FTZ R152, R2, -R7 ;  /* 0x8000000702987221 */ /* 0x000fe20000010000 */
[----:B------:R-:W-:Y:S01]  /*a540*/  FSEL R7, R56, RZ, P0 ;  /* 0x000000ff38077208 */ /* 0x000fe20000000000 */
[--C-:B------:R-:W-:Y:S01]  /*a550*/  FFMA.FTZ R148, R37, UR6, -R144.reuse ;  /* 0x0000000625947c23 */ /* 0x100fe20008010890 */
[----:B------:R-:W2:Y:S01]  /*a560*/  LDSM.16.MT88.4 R32, [R116+0xb000] ;  /* 0x00b000007420783b */ /* 0x000ea20000004200 */
[----:B------:R-:W-:Y:S01]  /*a570*/  FFMA.FTZ R142, R39, UR6, -R144 ;  /* 0x00000006278e7c23 */ /* 0x000fe20008010890 */
[----:B------:R-:W-:Y:S01]  /*a580*/  FMUL.FTZ R152, R152, UR6 ;  /* 0x0000000698987c20 */ /* 0x000fe20008410000 */
[----:B------:R-:W-:Y:S01]  /*a590*/  FADD.FTZ R0, R0, -R7 ;  /* 0x8000000700007221 */ /* 0x000fe20000010000 */
[----:B------:R-:W-:Y:S01]  /*a5a0*/  FFMA.FTZ R123, R5, UR6, -R120 ;  /* 0x00000006057b7c23 */ /* 0x000fe20008010878 */
[----:B------:R-:W-:Y:S01]  /*a5b0*/  MUFU.EX2 R148, R148 ;  /* 0x0000009400947308 */ /* 0x000fe20000000800 */
[--C-:B------:R-:W-:Y:S01]  /*a5c0*/  FFMA.FTZ R63, R63, UR6, -R144.reuse ;  /* 0x000000063f3f7c23 */ /* 0x100fe20008010890 */
[----:B------:R-:W-:Y:S01]  /*a5d0*/  FMUL.FTZ R0, R0, UR6 ;  /* 0x0000000600007c20 */ /* 0x000fe20008410000 */
[--C-:B------:R-:W-:Y:S01]  /*a5e0*/  FFMA.FTZ R2, R235, UR6, -R144.reuse ;  /* 0x00000006eb027c23 */ /* 0x100fe20008010890 */
[----:B------:R-:W-:Y:S01]  /*a5f0*/  FFMA.FTZ R59, R59, UR6, -R144 ;  /* 0x000000063b3b7c23 */ /* 0x000fe20008010890 */
[--C-:B------:R-:W-:Y:S01]  /*a600*/  FFMA.FTZ R62, R231, UR6, -R120.reuse ;  /* 0x00000006e73e7c23 */ /* 0x100fe20008010878 */
[--C-:B------:R-:W-:Y:S01]  /*a610*/  FFMA.FTZ R61, R61, UR6, -R120.reuse ;  /* 0x000000063d3d7c23 */ /* 0x100fe20008010878 */
[--C-:B------:R-:W-:Y:S01]  /*a620*/  FFMA.FTZ R65, R65, UR6, -R120.reuse ;  /* 0x0000000641417c23 */ /* 0x100fe20008010878 */
[----:B------:R-:W3:Y:S01]  /*a630*/  MUFU.EX2 R146, R146 ;  /* 0x0000009200927308 */ /* 0x000ee20000000800 */
[----:B------:R-:W-:Y:S01]  /*a640*/  FFMA.FTZ R60, R229, UR6, -R120 ;  /* 0x00000006e53c7c23 */ /* 0x000fe20008010878 */
[--C-:B------:R-:W-:Y:S01]  /*a650*/  FFMA.FTZ R133, R133, UR6, -R144.reuse ;  /* 0x0000000685857c23 */ /* 0x100fe20008010890 */
[--C-:B------:R-:W-:Y:S01]  /*a660*/  FFMA.FTZ R128, R227, UR6, -R144.reuse ;  /* 0x00000006e3807c23 */ /* 0x100fe20008010890 */
[--C-:B------:R-:W-:Y:S01]  /*a670*/  FFMA.FTZ R129, R129, UR6, -R144.reuse ;  /* 0x0000000681817c23 */ /* 0x100fe20008010890 */
[----:B------:R-:W-:Y:S01]  /*a680*/  FFMA.FTZ R124, R225, UR6, -R144 ;  /* 0x00000006e17c7c23 */ /* 0x000fe20008010890 */
[--C-:B------:R-:W-:Y:S01]  /*a690*/  FFMA.FTZ R131, R131, UR6, -R120.reuse ;  /* 0x0000000683837c23 */ /* 0x100fe20008010878 */
[--C-:B------:R-:W-:Y:S01]  /*a6a0*/  FFMA.FTZ R126, R223, UR6, -R120.reuse ;  /* 0x00000006df7e7c23 */ /* 0x100fe20008010878 */
[----:B------:R-:W-:Y:S01]  /*a6b0*/  MUFU.EX2 R142, R142 ;  /* 0x0000008e008e7308 */ /* 0x000fe20000000800 */
[--C-:B------:R-:W-:Y:S01]  /*a6c0*/  FFMA.FTZ R137, R221, UR6, -R120.reuse ;  /* 0x00000006dd897c23 */ /* 0x100fe20008010878 */
[----:B------:R-:W-:Y:S01]  /*a6d0*/  FFMA.FTZ R130, R219, UR6, -R120 ;  /* 0x00000006db827c23 */ /* 0x000fe20008010878 */
[--C-:B------:R-:W-:Y:S01]  /*a6e0*/  FFMA.FTZ R207, R207, UR6, -R144.reuse ;  /* 0x00000006cfcf7c23 */ /* 0x100fe20008010890 */
[--C-:B------:R-:W-:Y:S01]  /*a6f0*/  FFMA.FTZ R158, R217, UR6, -R144.reuse ;  /* 0x00000006d99e7c23 */ /* 0x100fe20008010890 */
[--C-:B------:R-:W-:Y:S01]  /*a700*/  FFMA.FTZ R203, R203, UR6, -R144.reuse ;  /* 0x00000006cbcb7c23 */ /* 0x100fe20008010890 */
[----:B------:R-:W-:Y:S01]  /*a710*/  FFMA.FTZ R154, R215, UR6, -R144 ;  /* 0x00000006d79a7c23 */ /* 0x000fe20008010890 */
[--C-:B------:R-:W-:Y:S01]  /*a720*/  FFMA.FTZ R205, R205, UR6, -R120.reuse ;  /* 0x00000006cdcd7c23 */ /* 0x100fe20008010878 */
[----:B------:R-:W4:Y:S01]  /*a730*/  MUFU.EX2 R121, R121 ;  /* 0x0000007900797308 */ /* 0x000f220000000800 */
[----:B---3--:R-:W-:Y:S01]  /*a740*/  F2FP.BF16.F32.PACK_AB R48, R146, R148 ;  /* 0x000000949230723e */ /* 0x008fe200000010ff */
        /* <DEDUP_REMOVED lines=13> */
[----:B------:R-:W-:Y:S01]  /*a820*/  FFMA.FTZ R157, R157, UR6, -R144 ;  /* 0x000000069d9d7c23 */ /* 0x000fe20008010890 */
[----:B------:R-:W3:Y:S01]  /*a830*/  MUFU.EX2 R136, R136 ;  /* 0x0000008800887308 */ /* 0x000ee20000000800 */
[----:B----4-:R-:W-:Y:S01]  /*a840*/  F2FP.BF16.F32.PACK_AB R50, R121, R142 ;  /* 0x0000008e7932723e */ /* 0x010fe200000010ff */
[----:B------:R-:W-:Y:S01]  /*a850*/  FFMA.FTZ R151, R151, UR6, -R120 ;  /* 0x0000000697977c23 */ /* 0x000fe20008010878 */
        /* <DEDUP_REMOVED lines=11> */
[----:B------:R-:W-:-:S02]  /*a910*/  FFMA.FTZ R117, R117, UR6, -R120 ;  /* 0x0000000675757c23 */ /* 0x000fc40008010878 */
[----:B------:R-:W4:Y:S01]  /*a920*/  MUFU.EX2 R152, R152 ;  /* 0x0000009800987308 */ /* 0x000f220000000800 */
[----:B---3--:R-:W-:-:S07]  /*a930*/  F2FP.BF16.F32.PACK_AB R49, R136, R201 ;  /* 0x000000c98831723e */ /* 0x008fce00000010ff */
[----:B------:R-:W3:Y:S08]  /*a940*/  MUFU.EX2 R150, R0 ;  /* 0x0000000000967308 */ /* 0x000ef00000000800 */
[----:B------:R-:W5:Y:S01]  /*a950*/  MUFU.EX2 R123, R123 ;  /* 0x0000007b007b7308 */ /* 0x000f620000000800 */
[-C--:B----4-:R-:W-:Y:S01]  /*a960*/  FMUL.FTZ R4, R112, R152.reuse ;  /* 0x0000009870047220 */ /* 0x090fe20000410000 */
[-C--:B------:R-:W-:Y:S01]  /*a970*/  FMUL.FTZ R5, R113, R152.reuse ;  /* 0x0000009871057220 */ /* 0x080fe20000410000 */
[-C--:B------:R-:W-:Y:S01]  /*a980*/  FMUL.FTZ R12, R104, R152.reuse ;  /* 0x00000098680c7220 */ /* 0x080fe20000410000 */
[-C--:B------:R-:W-:Y:S01]  /*a990*/  FMUL.FTZ R13, R105, R152.reuse ;  /* 0x00000098690d7220 */ /* 0x080fe20000410000 */
[-C--:B------:R-:W-:Y:S01]  /*a9a0*/  FMUL.FTZ R20, R96, R152.reuse ;  /* 0x0000009860147220 */ /* 0x080fe20000410000 */
[-C--:B------:R-:W-:Y:S01]  /*a9b0*/  FMUL.FTZ R21, R97, R152.reuse ;  /* 0x0000009861157220 */ /* 0x080fe20000410000 */
[-C--:B------:R-:W-:Y:S01]  /*a9c0*/  FMUL.FTZ R28, R88, R152.reuse ;  /* 0x00000098581c7220 */ /* 0x080fe20000410000 */
[----:B------:R-:W-:Y:S01]  /*a9d0*/  FMUL.FTZ R29, R89, R152 ;  /* 0x00000098591d7220 */ /* 0x000fe20000410000 */
[-C--:B---3--:R-:W-:Y:S01]  /*a9e0*/  FMUL.FTZ R6, R114, R150.reuse ;  /* 0x0000009672067220 */ /* 0x088fe20000410000 */
[-C--:B------:R-:W-:Y:S01]  /*a9f0*/  FMUL.FTZ R7, R115, R150.reuse ;  /* 0x0000009673077220 */ /* 0x080fe20000410000 */
[-C--:B------:R-:W-:Y:S01]  /*aa00*/  FMUL.FTZ R14, R106, R150.reuse ;  /* 0x000000966a0e7220 */ /* 0x080fe20000410000 */
[-C--:B------:R-:W-:Y:S01]  /*aa10*/  FMUL.FTZ R15, R107, R150.reuse ;  /* 0x000000966b0f7220 */ /* 0x080fe20000410000 */
[-C--:B------:R-:W-:Y:S01]  /*aa20*/  FMUL.FTZ R22, R98, R150.reuse ;  /* 0x0000009662167220 */ /* 0x080fe20000410000 */
[-C--:B------:R-:W-:Y:S01]  /*aa30*/  FMUL.FTZ R23, R99, R150.reuse ;  /* 0x0000009663177220 */ /* 0x080fe20000410000 */
[-C--:B------:R-:W-:Y:S01]  /*aa40*/  FMUL.FTZ R30, R90, R150.reuse ;  /* 0x000000965a1e7220 */ /* 0x080fe20000410000 */
[----:B------:R-:W-:Y:S01]  /*aa50*/  FMUL.FTZ R31, R91, R150 ;  /* 0x000000965b1f7220 */ /* 0x000fe20000410000 */
[----:B-----5:R-:W-:Y:S01]  /*aa60*/  F2FP.BF16.F32.PACK_AB R51, R123, R122 ;  /* 0x0000007a7b33723e */ /* 0x020fe200000010ff */
[-C--:B------:R-:W-:Y:S01]  /*aa70*/  FMUL.FTZ R36, R80, R152.reuse ;  /* 0x0000009850247220 */ /* 0x080fe20000410000 */
[----:B------:R-:W-:Y:S01]  /*aa80*/  FMUL.FTZ R37, R81, R152 ;  /* 0x0000009851257220 */ /* 0x000fe20000410000 */
        /* <DEDUP_REMOVED lines=30> */
[C---:B-1----:R-:W-:Y:S01]  /*ac70*/  HMMA.16816.F32.BF16 R4, R48.reuse, R8, R4 ;  /* 0x000000083004723c */ /* 0x042fe20000041804 */
[----:B------:R-:W1:Y:S01]  /*ac80*/  LDSM.16.MT88.4 R72, [R116+0x9400] ;  /* 0x009400007448783b */ /* 0x000e620000004200 */
[----:B------:R-:W-:Y:S01]  /*ac90*/  FFMA.FTZ R0, R233, UR6, -R144 ;  /* 0x00000006e9007c23 */ /* 0x000fe20008010890 */
[----:B------:R-:W-:Y:S01]  /*aca0*/  MUFU.EX2 R63, R63 ;  /* 0x0000003f003f7308 */ /* 0x000fe20000000800 */
[----:B------:R-:W-:Y:S01]  /*acb0*/  FFMA.FTZ R187, R187, R152, R148 ;  /* 0x00000098bbbb7223 */ /* 0x000fe20000010094 */
[----:B------:R-:W-:Y:S01]  /*acc0*/  LDSM.16.MT88.4 R80, [R119+0xa000] ;  /* 0x00a000007750783b */ /* 0x000fe20000004200 */
[----:B------:R-:W-:Y:S01]  /*acd0*/  FFMA.FTZ R201, R188, R150, R201 ;  /* 0x00000096bcc97223 */ /* 0x000fe200000100c9 */
[--C-:B------:R-:W-:Y:S01]  /*ace0*/  FFMA.FTZ R148, R161, UR6, -R144.reuse ;  /* 0x00000006a1947c23 */ /* 0x100fe20008010890 */
[----:B------:R-:W-:Y:S01]  /*acf0*/  HMMA.16816.F32.BF16 R12, R48, R16, R12 ;  /* 0x00000010300c723c */ /* 0x000fe2000004180c */
[----:B------:R-:W-:Y:S01]  /*ad00*/  FFMA.FTZ R150, R159, UR6, -R144 ;  /* 0x000000069f967c23 */ /* 0x000fe20008010890 */
[--C-:B------:R-:W-:Y:S01]  /*ad10*/  FFMA.FTZ R152, R155, UR6, -R120.reuse ;  /* 0x000000069b987c23 */ /* 0x100fe20008010878 */
[----:B------:R-:W3:Y:S01]  /*ad20*/  MUFU.EX2 R2, R2 ;  /* 0x0000000200027308 */ /* 0x000ee20000000800 */
[----:B------:R-:W-:Y:S01]  /*ad30*/  FADD.FTZ R187, R146, R187 ;  /* 0x000000bb92bb7221 */ /* 0x000fe20000010000 */
[----:B------:R-:W-:Y:S01]  /*ad40*/  FADD.FTZ R201, R136, R201 ;  /* 0x000000c988c97221 */ /* 0x000fe20000010000 */
[----:B------:R-:W-:-:S02]  /*ad50*/  FFMA.FTZ R188, R66, UR6, -R120 ;  /* 0x0000000642bc7c23 */ /* 0x000fc40008010878 */
[C---:B------:R-:W-:Y:S01]  /*ad60*/  HMMA.16816.F32.BF16 R20, R48.reuse, R24, R20 ;  /* 0x000000183014723c */ /* 0x040fe20000041814 */
[----:B------:R-:W-:Y:S01]  /*ad70*/  FADD.FTZ R142, R142, R187 ;  /* 0x000000bb8e8e7221 */ /* 0x000fe20000010000 */
[----:B------:R-:W-:Y:S01]  /*ad80*/  FADD.FTZ R122, R122, R201 ;  /* 0x000000c97a7a7221 */ /* 0x000fe20000010000 */
[----:B------:R-:W-:Y:S03]  /*ad90*/  MUFU.EX2 R59, R59 ;  /* 0x0000003b003b7308 */ /* 0x000fe60000000800 */
[----:B------:R-:W-:Y:S02]  /*ada0*/  FADD.FTZ R123, R123, R122 ;  /* 0x0000007a7b7b7221 */ /* 0x000fe40000010000 */
[C---:B--2---:R-:W-:Y:S03]  /*adb0*/  HMMA.16816.F32.BF16 R28, R48.reuse, R32, R28 ;  /* 0x00000020301c723c */ /* 0x044fe6000004181c */
[----:B------:R-:W-:Y:S05]  /*adc0*/  MUFU.EX2 R0, R0 ;  /* 0x0000000000007308 */ /* 0x000fea0000000800 */
[C---:B------:R-:W-:Y:S03]  /*add0*/  HMMA.16816.F32.BF16 R36, R48.reuse, R40, R36 ;  /* 0x000000283024723c */ /* 0x040fe60000041824 */
[----:B------:R-:W-:Y:S05]  /*ade0*/  MUFU.EX2 R62, R62 ;  /* 0x0000003e003e7308 */ /* 0x000fea0000000800 */
[C---:B------:R-:W-:Y:S01]  /*adf0*/  HMMA.16816.F32.BF16 R8, R48.reuse, R10, R108 ;  /* 0x0000000a3008723c */ /* 0x040fe2000004186c */
[----:B------:R-:W-:Y:S02]  /*ae00*/  LDSM.16.MT88.4 R108, [R119+0xa400] ;  /* 0x00a40000776c783b */ /* 0x000fe40000004200 */
[----:B------:R-:W2:Y:S05]  /*ae10*/  MUFU.EX2 R61, R61 ;  /* 0x0000003d003d7308 */ /* 0x000eaa0000000800 */
[C---:B------:R-:W-:Y:S01]  /*ae20*/  HMMA.16816.F32.BF16 R16, R48.reuse, R18, R100 ;  /* 0x000000123010723c */ /* 0x040fe20000041864 */
[----:B------:R-:W-:Y:S02]  /*ae30*/  LDSM.16.MT88.4 R100, [R116+0xa400] ;  /* 0x00a400007464783b */ /* 0x000fe40000004200 */
[----:B------:R-:W-:Y:S05]  /*ae40*/  MUFU.EX2 R65, R65 ;  /* 0x0000004100417308 */ /* 0x000fea0000000800 */
[C---:B------:R-:W-:Y:S01]  /*ae50*/  HMMA.16816.F32.BF16 R24, R48.reuse, R26, R92 ;  /* 0x0000001a3018723c */ /* 0x040fe2000004185c */
[----:B------:R-:W-:Y:S02]  /*ae60*/  LDSM.16.MT88.4 R92, [R119+0xc400] ;  /* 0x00c40000775c783b */ /* 0x000fe40000004200 */
[----:B------:R-:W4:Y:S05]  /*ae70*/  MUFU.EX2 R60, R60 ;  /* 0x0000003c003c7308 */ /* 0x000f2a0000000800 */
[C---:B------:R-:W-:Y:S01]  /*ae80*/  HMMA.16816.F32.BF16 R32, R48.reuse, R34, R84 ;  /* 0x000000223020723c */ /* 0x040fe20000041854 */
[----:B------:R-:W-:Y:S02]  /*ae90*/  LDSM.16.MT88.4 R84, [R116+0xc400] ;  /* 0x00c400007454783b */ /* 0x000fe40000004200 */
[----:B------:R-:W-:Y:S05]  /*aea0*/  MUFU.EX2 R133, R133 ;  /* 0x0000008500857308 */ /* 0x000fea0000000800 */
[C---:B------:R-:W-:Y:S01]  /*aeb0*/  HMMA.16816.F32.BF16 R40, R48.reuse, R42, R76 ;  /* 0x0000002a3028723c */ /* 0x040fe2000004184c */
[----:B------:R-:W5:Y:S02]  /*aec0*/  LDSM.16.MT88.4 R76, [R119+0x9400] ;  /* 0x00940000774c783b */ /* 0x000f640000004200 */
[----:B------:R-:W5:Y:S05]  /*aed0*/  MUFU.EX2 R128, R128 ;  /* 0x0000008000807308 */ /* 0x000f6a0000000800 */
[----:B------:R-:W-:Y:S01]  /*aee0*/  HMMA.16816.F32.BF16 R44, R48, R52, R44 ;  /* 0x00000034302c723c */ /* 0x000fe2000004182c */
[----:B---3--:R-:W-:-:S02]  /*aef0*/  F2FP.BF16.F32.PACK_AB R52, R2, R63 ;  /* 0x0000003f0234723e */ /* 0x008fc400000010ff */
[----:B--2---:R-:W-:Y:S01]  /*af00*/  F2FP.BF16.F32.PACK_AB R53, R61, R62 ;  /* 0x0000003e3d35723e */ /* 0x004fe200000010ff */
[----:B------:R-:W-:Y:S01]  /*af10*/  MUFU.EX2 R129, R129 ;  /* 0x0000008100817308 */ /* 0x000fe20000000800 */
[----:B------:R-:W-:-:S03]  /*af20*/  FADD.FTZ R62, R62, R123 ;  /* 0x0000007b3e3e7221 */ /* 0x000fc60000010000 */
[----:B------:R-:W-:Y:S01]  /*af30*/  HMMA.16816.F32.BF16 R48, R48, R54, R68 ;  /* 0x000000363030723c */ /* 0x000fe20000041844 */
[----:B------:R-:W2:Y:S01]  /*af40*/  LDSM.16.MT88.4 R68, [R119+0xb400] ;  /* 0x00b400007744783b */ /* 0x000ea20000004200 */
[----:B------:R-:W-:Y:S01]  /*af50*/  F2FP.BF16.F32.PACK_AB R54, R0, R59 ;  /* 0x0000003b0036723e */ /* 0x000fe200000010ff */
[----:B------:R-:W-:Y:S01]  /*af60*/  FADD.FTZ R62, R61, R62 ;  /* 0x0000003e3d3e7221 */ /* 0x000fe20000010000 */
[----:B----4-:R-:W-:Y:S01]  /*af70*/  F2FP.BF16.F32.PACK_AB R55, R60, R65 ;  /* 0x000000413c37723e */ /* 0x010fe200000010ff */
[----:B------:R-:W-:Y:S02]  /*af80*/  MUFU.EX2 R124, R124 ;  /* 0x0000007c007c7308 */ /* 0x000fe40000000800 */
[----:B------:R-:W-:-:S04]  /*af90*/  FADD.FTZ R65, R65, R62 ;  /* 0x0000003e41417221 */ /* 0x000fc80000010000 */
[C---:B-1----:R-:W-:Y:S01]  /*afa0*/  HMMA.16816.F32.BF16 R12, R52.reuse, R72, R12 ;  /* 0x00000048340c723c */ /* 0x042fe2000004180c */
[----:B------:R-:W-:Y:S01]  /*afb0*/  FADD.FTZ R60, R60, R65 ;  /* 0x000000413c3c7221 */ /* 0x000fe20000010000 */
[----:B------:R-:W-:Y:S06]  /*afc0*/  MUFU.EX2 R131, R131 ;  /* 0x0000008300837308 */ /* 0x000fec0000000800 */
[C---:B------:R-:W-:Y:S01]  /*afd0*/  HMMA.16816.F32.BF16 R16, R52.reuse, R74, R16 ;  /* 0x0000004a3410723c */ /* 0x040fe20000041810 */
[----:B------:R-:W1:Y:S01]  /*afe0*/  LDSM.16.MT88.4 R72, [R119+0xd400] ;  /* 0x00d400007748783b */ /* 0x000e620000004200 */
[----:B------:R-:W3:Y:S06]  /*aff0*/  MUFU.EX2 R126, R126 ;  /* 0x0000007e007e7308 */ /* 0x000eec0000000800 */
[C---:B-----5:R-:W-:Y:S02]  /*b000*/  HMMA.16816.F32.BF16 R4, R52.reuse, R76, R4 ;  /* 0x0000004c3404723c */ /* 0x060fe40000041804 */
[----:B------:R-:W-:Y:S06]  /*b010*/  MUFU.EX2 R137, R137 ;  /* 0x0000008900897308 */ /* 0x000fec0000000800 */
[C---:B------:R-:W-:Y:S01]  /*b020*/  HMMA.16816.F32.BF16 R8, R52.reuse, R78, R8 ;  /* 0x0000004e3408723c */ /* 0x040fe20000041808 */
[----:B------:R-:W4:Y:S01]  /*b030*/  LDSM.16.MT88.4 R76, [R116+0xb400] ;  /* 0x00b40000744c783b */ /* 0x000f220000004200 */
[----:B------:R-:W5:Y:S06]  /*b040*/  MUFU.EX2 R130, R130 ;  /* 0x0000008200827308 */ /* 0x000f6c0000000800 */
[C---:B--2---:R-:W-:Y:S02]  /*b050*/  HMMA.16816.F32.BF16 R20, R52.reuse, R68, R20 ;  /* 0x000000443414723c */ /* 0x044fe40000041814 */
[----:B------:R-:W-:Y:S06]  /*b060*/  MUFU.EX2 R207, R207 ;  /* 0x000000cf00cf7308 */ /* 0x000fec0000000800 */
[C---:B------:R-:W-:Y:S01]  /*b070*/  HMMA.16816.F32.BF16 R24, R52.reuse, R70, R24 ;  /* 0x000000463418723c */ /* 0x040fe20000041818 */
[----:B------:R-:W2:Y:S01]  /*b080*/  LDSM.16.MT88.4 R68, [R116+0xd400] ;  /* 0x00d400007444783b */ /* 0x000ea20000004200 */
[----:B------:R-:W5:Y:S06]  /*b090*/  MUFU.EX2 R158, R158 ;  /* 0x0000009e009e7308 */ /* 0x000f6c0000000800 */
[C---:B-1----:R-:W-:Y:S02]  /*b0a0*/  HMMA.16816.F32.BF16 R36, R52.reuse, R72, R36 ;  /* 0x000000483424723c */ /* 0x042fe40000041824 */
[----:B------:R-:W-:Y:S06]  /*b0b0*/  MUFU.EX2 R203, R203 ;  /* 0x000000cb00cb7308 */ /* 0x000fec0000000800 */
[C---:B------:R-:W-:Y:S01]  /*b0c0*/  HMMA.16816.F32.BF16 R40, R52.reuse, R74, R40 ;  /* 0x0000004a3428723c */ /* 0x040fe20000041828 */
[----:B------:R-:W1:Y:S01]  /*b0d0*/  LDSM.16.MT88.4 R72, [R116+0x9800] ;  /* 0x009800007448783b */ /* 0x000e620000004200 */
[----:B------:R-:W-:Y:S06]  /*b0e0*/  MUFU.EX2 R154, R154 ;  /* 0x0000009a009a7308 */ /* 0x000fec0000000800 */
[C---:B----4-:R-:W-:Y:S02]  /*b0f0*/  HMMA.16816.F32.BF16 R28, R52.reuse, R76, R28 ;  /* 0x0000004c341c723c */ /* 0x050fe4000004181c */
[----:B------:R-:W-:Y:S06]  /*b100*/  MUFU.EX2 R205, R205 ;  /* 0x000000cd00cd7308 */ /* 0x000fec0000000800 */
[C---:B------:R-:W-:Y:S01]  /*b110*/  HMMA.16816.F32.BF16 R32, R52.reuse, R78, R32 ;  /* 0x0000004e3420723c */ /* 0x040fe20000041820 */
[----:B------:R-:W4:Y:S01]  /*b120*/  LDSM.16.MT88.4 R76, [R119+0x9800] ;  /* 0x00980000774c783b */ /* 0x000f220000004200 */
[----:B------:R-:W4:Y:S06]  /*b130*/  MUFU.EX2 R156, R156 ;  /* 0x0000009c009c7308 */ /* 0x000f2c0000000800 */
[C---:B--2---:R-:W-:Y:S02]  /*b140*/  HMMA.16816.F32.BF16 R44, R52.reuse, R68, R44 ;  /* 0x00000044342c723c */ /* 0x044fe4000004182c */
[----:B------:R-:W-:Y:S06]  /*b150*/  MUFU.EX2 R209, R209 ;  /* 0x000000d100d17308 */ /* 0x000fec0000000800 */
[----:B------:R-:W-:Y:S01]  /*b160*/  HMMA.16816.F32.BF16 R48, R52, R70, R48 ;  /* 0x000000463430723c */ /* 0x000fe20000041830 */
[----:B------:R-:W2:Y:S01]  /*b170*/  LDSM.16.MT88.4 R68, [R119+0xb800] ;  /* 0x00b800007744783b */ /* 0x000ea20000004200 */
[----:B------:R-:W-:Y:S01]  /*b180*/  F2FP.BF16.F32.PACK_AB R52, R128, R133 ;  /* 0x000000858034723e */ /* 0x000fe200000010ff */
[----:B------:R-:W2:Y:S01]  /*b190*/  MUFU.EX2 R160, R160 ;  /* 0x000000a000a07308 */ /* 0x000ea20000000800 */
[----:B---3--:R-:W-:Y:S01]  /*b1a0*/  F2FP.BF16.F32.PACK_AB R53, R126, R131 ;  /* 0x000000837e35723e */ /* 0x008fe200000010ff */
[----:B------:R-:W-:Y:S01]  /*b1b0*/  FADD.FTZ R131, R131, R60 ;  /* 0x0000003c83837221 */ /* 0x000fe20000010000 */
[----:B------:R-:W-:-:S02]  /*b1c0*/  F2FP.BF16.F32.PACK_AB R54, R124, R129 ;  /* 0x000000817c36723e */ /* 0x000fc400000010ff */
[----:B-----5:R-:W-:Y:S01]  /*b1d0*/  F2FP.BF16.F32.PACK_AB R55, R130, R137 ;  /* 0x000000898237723e */ /* 0x020fe200000010ff */
[----:B------:R-:W-:Y:S02]  /*b1e0*/  FADD.FTZ R126, R126, R131 ;  /* 0x000000837e7e7221 */ /* 0x000fe40000010000 */
[----:B------:R-:W-:Y:S02]  /*b1f0*/  MUFU.EX2 R195, R195 ;  /* 0x000000c300c37308 */ /* 0x000fe40000000800 */
[----:B------:R-:W-:Y:S02]  /*b200*/  FADD.FTZ R137, R137, R126 ;  /* 0x0000007e89897221 */ /* 0x000fe40000010000 */
[C---:B-1----:R-:W-:Y:S02]  /*b210*/  HMMA.16816.F32.BF16 R12, R52.reuse, R72, R12 ;  /* 0x00000048340c723c */ /* 0x042fe4000004180c */
[----:B------:R-:W-:Y:S02]  /*b220*/  FADD.FTZ R130, R130, R137 ;  /* 0x0000008982827221 */ /* 0x000fe40000010000 */
[----:B------:R-:W1:Y:S04]  /*b230*/  MUFU.EX2 R184, R184 ;  /* 0x000000b800b87308 */ /* 0x000e680000000800 */
[C---:B------:R-:W-:Y:S01]  /*b240*/  HMMA.16816.F32.BF16 R16, R52.reuse, R74, R16 ;  /* 0x0000004a3410723c */ /* 0x040fe20000041810 */
[----:B------:R-:W3:Y:S03]  /*b250*/  LDSM.16.MT88.4 R72, [R119+0xd800] ;  /* 0x00d800007748783b */ /* 0x000ee60000004200 */
[----:B------:R-:W-:Y:S04]  /*b260*/  MUFU.EX2 R193, R193 ;  /* 0x000000c100c17308 */ /* 0x000fe80000000800 */
[C---:B----4-:R-:W-:Y:S04]  /*b270*/  HMMA.16816.F32.BF16 R4, R52.reuse, R76, R4 ;  /* 0x0000004c3404723c */ /* 0x050fe80000041804 */
[----:B------:R-:W-:Y:S04]  /*b280*/  MUFU.EX2 R162, R162 ;  /* 0x000000a200a27308 */ /* 0x000fe80000000800 */
[C---:B------:R-:W-:Y:S01]  /*b290*/  HMMA.16816.F32.BF16 R8, R52.reuse, R78, R8 ;  /* 0x0000004e3408723c */ /* 0x040fe20000041808 */
[----:B------:R-:W4:Y:S03]  /*b2a0*/  LDSM.16.MT88.4 R76, [R116+0xb800] ;  /* 0x00b80000744c783b */ /* 0x000f260000004200 */
[----:B------:R-:W-:Y:S04]  /*b2b0*/  MUFU.EX2 R190, R190 ;  /* 0x000000be00be7308 */ /* 0x000fe80000000800 */
[C---:B--2---:R-:W-:Y:S04]  /*b2c0*/  HMMA.16816.F32.BF16 R20, R52.reuse, R68, R20 ;  /* 0x000000443414723c */ /* 0x044fe80000041814 */
[----:B------:R-:W2:Y:S04]  /*b2d0*/  MUFU.EX2 R185, R189 ;  /* 0x000000bd00b97308 */ /* 0x000ea80000000800 */
[C---:B------:R-:W-:Y:S01]  /*b2e0*/  HMMA.16816.F32.BF16 R24, R52.reuse, R70, R24 ;  /* 0x000000463418723c */ /* 0x040fe20000041818 */
[----:B------:R-:W5:Y:S03]  /*b2f0*/  LDSM.16.MT88.4 R68, [R116+0xd800] ;  /* 0x00d800007444783b */ /* 0x000f660000004200 */
[----:B------:R-:W-:Y:S04]  /*b300*/  MUFU.EX2 R186, R186 ;  /* 0x000000ba00ba7308 */ /* 0x000fe80000000800 */
[C---:B---3--:R-:W-:Y:S04]  /*b310*/  HMMA.16816.F32.BF16 R36, R52.reuse, R72, R36 ;  /* 0x000000483424723c */ /* 0x048fe80000041824 */
[----:B------:R-:W3:Y:S04]  /*b320*/  MUFU.EX2 R171, R171 ;  /* 0x000000ab00ab7308 */ /* 0x000ee80000000800 */
[C---:B------:R-:W-:Y:S01]  /*b330*/  HMMA.16816.F32.BF16 R40, R52.reuse, R74, R40 ;  /* 0x0000004a3428723c */ /* 0x040fe20000041828 */
[----:B------:R-:W1:Y:S03]  /*b340*/  LDSM.16.MT88.4 R72, [R116+0x9c00] ;  /* 0x009c00007448783b */ /* 0x000e660000004200 */
[----:B------:R-:W-:Y:S04]  /*b350*/  MUFU.EX2 R163, R163 ;  /* 0x000000a300a37308 */ /* 0x000fe80000000800 */
[C---:B----4-:R-:W-:Y:S04]  /*b360*/  HMMA.16816.F32.BF16 R28, R52.reuse, R76, R28 ;  /* 0x0000004c341c723c */ /* 0x050fe8000004181c */
[----:B------:R-:W4:Y:S04]  /*b370*/  MUFU.EX2 R148, R148 ;  /* 0x0000009400947308 */ /* 0x000f280000000800 */
[C---:B------:R-:W-:Y:S01]  /*b380*/  HMMA.16816.F32.BF16 R32, R52.reuse, R78, R32 ;  /* 0x0000004e3420723c */ /* 0x040fe20000041820 */
[----:B------:R-:W2:Y:S03]  /*b390*/  LDSM.16.MT88.4 R76, [R119+0x9c00] ;  /* 0x009c0000774c783b */ /* 0x000ea60000004200 */
[----:B------:R-:W-:Y:S04]  /*b3a0*/  MUFU.EX2 R150, R150 ;  /* 0x0000009600967308 */ /* 0x000fe80000000800 */
[C---:B-----5:R-:W-:Y:S04]  /*b3b0*/  HMMA.16816.F32.BF16 R44, R52.reuse, R68, R44 ;  /* 0x00000044342c723c */ /* 0x060fe8000004182c */
[----:B------:R-:W5:Y:S04]  /*b3c0*/  MUFU.EX2 R157, R157 ;  /* 0x0000009d009d7308 */ /* 0x000f680000000800 */
[----:B------:R-:W-:Y:S01]  /*b3d0*/  HMMA.16816.F32.BF16 R48, R52, R70, R48 ;  /* 0x000000463430723c */ /* 0x000fe20000041830 */
[----:B------:R-:W3:Y:S01]  /*b3e0*/  LDSM.16.MT88.4 R68, [R119+0xbc00] ;  /* 0x00bc00007744783b */ /* 0x000ee20000004200 */
[----:B------:R-:W-:-:S02]  /*b3f0*/  F2FP.BF16.F32.PACK_AB R52, R158, R207 ;  /* 0x000000cf9e34723e */ /* 0x000fc400000010ff */
[----:B------:R-:W-:Y:S01]  /*b400*/  MUFU.EX2 R152, R152 ;  /* 0x0000009800987308 */ /* 0x000fe20000000800 */
[----:B------:R-:W-:Y:S01]  /*b410*/  F2FP.BF16.F32.PACK_AB R53, R156, R205 ;  /* 0x000000cd9c35723e */ /* 0x000fe200000010ff */
[----:B------:R-:W-:Y:S01]  /*b420*/  FADD.FTZ R205, R205, R130 ;  /* 0x00000082cdcd7221 */ /* 0x000fe20000010000 */
[----:B------:R-:W-:Y:S02]  /*b430*/  F2FP.BF16.F32.PACK_AB R54, R154, R203 ;  /* 0x000000cb9a36723e */ /* 0x000fe400000010ff */
[----:B------:R-:W-:Y:S01]  /*b440*/  F2FP.BF16.F32.PACK_AB R55, R160, R209 ;  /* 0x000000d1a037723e */ /* 0x000fe200000010ff */
[----:B------:R-:W-:Y:S02]  /*b450*/  FADD.FTZ R156, R156, R205 ;  /* 0x000000cd9c9c7221 */ /* 0x000fe40000010000 */
[----:B------:R-:W-:Y:S02]  /*b460*/  MUFU.EX2 R151, R151 ;  /* 0x0000009700977308 */ /* 0x000fe40000000800 */
[----:B------:R-:W-:-:S02]  /*b470*/  FADD.FTZ R209, R209, R156 ;  /* 0x0000009cd1d17221 */ /* 0x000fc40000010000 */
[C---:B-1----:R-:W-:Y:S02]  /*b480*/  HMMA.16816.F32.BF16 R12, R52.reuse, R72, R12 ;  /* 0x00000048340c723c */ /* 0x042fe4000004180c */
[----:B------:R-:W-:Y:S02]  /*b490*/  FADD.FTZ R209, R160, R209 ;  /* 0x000000d1a0d17221 */ /* 0x000fe40000010000 */
        /* <DEDUP_REMOVED lines=10> */
[----:B------:R-:W-:Y:S04]  /*b540*/  MUFU.EX2 R188, R188 ;  /* 0x000000bc00bc7308 */ /* 0x000fe80000000800 */
[C---:B------:R-:W-:Y:S01]  /*b550*/  HMMA.16816.F32.BF16 R24, R52.reuse, R70, R24 ;  /* 0x000000463418723c */ /* 0x040fe20000041818 */
[----:B------:R-:W3:Y:S07]  /*b560*/  LDSM.16.MT88.4 R68, [R116+0xdc00] ;  /* 0x00dc00007444783b */ /* 0x000eee0000004200 */
[C---:B-1----:R-:W-:Y:S08]  /*b570*/  HMMA.16816.F32.BF16 R36, R52.reuse, R72, R36 ;  /* 0x000000483424723c */ /* 0x042ff00000041824 */
[C---:B------:R-:W-:Y:S01]  /*b580*/  HMMA.16816.F32.BF16 R40, R52.reuse, R74, R40 ;  /* 0x0000004a3428723c */ /* 0x040fe20000041828 */
[----:B------:R-:W-:Y:S07]  /*b590*/  LDSM.16.MT88.4 R72, [R119+0xc000] ;  /* 0x00c000007748783b */ /* 0x000fee0000004200 */
[C---:B--2---:R-:W-:Y:S08]  /*b5a0*/  HMMA.16816.F32.BF16 R28, R52.reuse, R76, R28 ;  /* 0x0000004c341c723c */ /* 0x044ff0000004181c */
[C---:B------:R-:W-:Y:S01]  /*b5b0*/  HMMA.16816.F32.BF16 R32, R52.reuse, R78, R32 ;  /* 0x0000004e3420723c */ /* 0x040fe20000041820 */
[----:B------:R-:W1:Y:S07]  /*b5c0*/  LDSM.16.MT88.4 R76, [R116+0xa000] ;  /* 0x00a00000744c783b */ /* 0x000e6e0000004200 */
[----:B---3--:R-:W-:Y:S01]  /*b5d0*/  HMMA.16816.F32.BF16 R44, R52, R68, R44 ;  /* 0x00000044342c723c */ /* 0x008fe2000004182c */
[----:B------:R-:W-:-:S02]  /*b5e0*/  F2FP.BF16.F32.PACK_AB R68, R184, R195 ;  /* 0x000000c3b844723e */ /* 0x000fc400000010ff */
[----:B------:R-:W-:Y:S01]  /*b5f0*/  F2FP.BF16.F32.PACK_AB R69, R185, R190 ;  /* 0x000000beb945723e */ /* 0x000fe200000010ff */
[----:B------:R-:W-:-:S04]  /*b600*/  FADD.FTZ R190, R190, R209 ;  /* 0x000000d1bebe7221 */ /* 0x000fc80000010000 */
[----:B------:R-:W-:Y:S01]  /*b610*/  HMMA.16816.F32.BF16 R48, R52, R70, R48 ;  /* 0x000000463430723c */ /* 0x000fe20000041830 */
[----:B------:R-:W2:Y:S01]  /*b620*/  LDSM.16.MT88.4 R52, [R116+0xc000] ;  /* 0x00c000007434783b */ /* 0x000ea20000004200 */
[----:B------:R-:W-:Y:S01]  /*b630*/  F2FP.BF16.F32.PACK_AB R70, R162, R193 ;  /* 0x000000c1a246723e */ /* 0x000fe200000010ff */
[----:B------:R-:W-:Y:S01]  /*b640*/  FADD.FTZ R185, R185, R190 ;  /* 0x000000beb9b97221 */ /* 0x000fe20000010000 */
[----:B------:R-:W-:-:S03]  /*b650*/  F2FP.BF16.F32.PACK_AB R71, R171, R186 ;  /* 0x000000baab47723e */ /* 0x000fc600000010ff */
[----:B------:R-:W-:Y:S01]  /*b660*/  FADD.FTZ R186, R186, R185 ;  /* 0x000000b9baba7221 */ /* 0x000fe20000010000 */
[----:B------:R-:W-:-:S03]  /*b670*/  @P6 IADD3 R185, PT, PT, R3, -0x3, RZ ;  /* 0xfffffffd03b96810 */ /* 0x000fc60007ffe0ff */
[----:B------:R-:W-:Y:S01]  /*b680*/  HMMA.16816.F32.BF16 R112, R68, R80, R4 ;  /* 0x000000504470723c */ /* 0x000fe20000041804 */
[----:B------:R-:W3:Y:S01]  /*b690*/  LDSM.16.MT88.4 R4, [R119+0xe000] ;  /* 0x00e000007704783b */ /* 0x000ee20000004200 */
[----:B------:R-:W-:-:S06]  /*b6a0*/  FADD.FTZ R171, R171, R186 ;  /* 0x000000baabab7221 */ /* 0x000fcc0000010000 */
[C---:B------:R-:W-:Y:S08]  /*b6b0*/  HMMA.16816.F32.BF16 R8, R68.reuse, R82, R8 ;  /* 0x000000524408723c */ /* 0x040ff00000041808 */
[C---:B-1----:R-:W-:Y:S08]  /*b6c0*/  HMMA.16816.F32.BF16 R12, R68.reuse, R76, R12 ;  /* 0x0000004c440c723c */ /* 0x042ff0000004180c */
[C---:B------:R-:W-:Y:S01]  /*b6d0*/  HMMA.16816.F32.BF16 R16, R68.reuse, R78, R16 ;  /* 0x0000004e4410723c */ /* 0x040fe20000041810 */
[----:B------:R-:W-:Y:S07]  /*b6e0*/  LDSM.16.MT88.4 R76, [R119+0xe400] ;  /* 0x00e40000774c783b */ /* 0x000fee0000004200 */
[C---:B--2---:R-:W-:Y:S08]  /*b6f0*/  HMMA.16816.F32.BF16 R28, R68.reuse, R52, R28 ;  /* 0x00000034441c723c */ /* 0x044ff0000004181c */
[C---:B------:R-:W-:Y:S01]  /*b700*/  HMMA.16816.F32.BF16 R32, R68.reuse, R54, R32 ;  /* 0x000000364420723c */ /* 0x040fe20000041820 */
[----:B------:R-:W1:Y:S07]  /*b710*/  LDSM.16.MT88.4 R52, [R116+0xe000] ;  /* 0x00e000007434783b */ /* 0x000e6e0000004200 */
[----:B---3--:R-:W-:Y:S01]  /*b720*/  HMMA.16816.F32.BF16 R36, R68, R4, R36 ;  /* 0x000000044424723c */ /* 0x008fe20000041824 */
[----:B----4-:R-:W-:-:S07]  /*b730*/  F2FP.BF16.F32.PACK_AB R4, R148, R163 ;  /* 0x000000a39404723e */ /* 0x010fce00000010ff */
[----:B------:R-:W-:Y:S01]  /*b740*/  HMMA.16816.F32.BF16 R40, R68, R6, R40 ;  /* 0x000000064428723c */ /* 0x000fe20000041828 */
[----:B-----5:R-:W-:-:S07]  /*b750*/  F2FP.BF16.F32.PACK_AB R6, R157, R150 ;  /* 0x000000969d06723e */ /* 0x020fce00000010ff */
[C---:B------:R-:W-:Y:S08]  /*b760*/  HMMA.16816.F32.BF16 R20, R68.reuse, R72, R20 ;  /* 0x000000484414723c */ /* 0x040ff00000041814 */
[C---:B------:R-:W-:Y:S08]  /*b770*/  HMMA.16816.F32.BF16 R24, R68.reuse, R74, R24 ;  /* 0x0000004a4418723c */ /* 0x040ff00000041818 */
[----:B-1----:R-:W-:Y:S01]  /*b780*/  HMMA.16816.F32.BF16 R44, R68, R52, R44 ;  /* 0x00000034442c723c */ /* 0x002fe2000004182c */
[--C-:B------:R-:W-:Y:S01]  /*b790*/  FFMA.FTZ R53, R153, UR6, -R120.reuse ;  /* 0x0000000699357c23 */ /* 0x100fe20008010878 */
[----:B------:R-:W-:-:S05]  /*b7a0*/  FFMA.FTZ R52, R149, UR6, -R120 ;  /* 0x0000000695347c23 */ /* 0x000fca0008010878 */
[----:B------:R-:W1:Y:S01]  /*b7b0*/  MUFU.EX2 R53, R53 ;  /* 0x0000003500357308 */ /* 0x000e620000000800 */
[----:B------:R-:W-:Y:S07]  /*b7c0*/  HMMA.16816.F32.BF16 R68, R68, R54, R48 ;  /* 0x000000364444723c */ /* 0x000fee0000041830 */
[----:B------:R-:W2:Y:S01]  /*b7d0*/  MUFU.EX2 R52, R52 ;  /* 0x0000003400347308 */ /* 0x000ea20000000800 */
[----:B-1----:R-:W-:Y:S01]  /*b7e0*/  F2FP.BF16.F32.PACK_AB R5, R53, R152 ;  /* 0x000000983505723e */ /* 0x002fe200000010ff */
[----:B------:R-:W-:-:S04]  /*b7f0*/  FADD.FTZ R152, R152, R171 ;  /* 0x000000ab98987221 */ /* 0x000fc80000010000 */
[----:B------:R-:W-:Y:S01]  /*b800*/  FADD.FTZ R152, R53, R152 ;  /* 0x0000009835987221 */ /* 0x000fe20000010000 */
[----:B--2---:R-:W-:-:S03]  /*b810*/  F2FP.BF16.F32.PACK_AB R7, R52, R151 ;  /* 0x000000973407723e */ /* 0x004fc600000010ff */
[----:B------:R-:W-:-:S04]  /*b820*/  FADD.FTZ R151, R151, R152 ;  /* 0x0000009897977221 */ /* 0x000fc80000010000 */
[----:B------:R-:W-:Y:S01]  /*b830*/  FADD.FTZ R151, R52, R151 ;  /* 0x0000009734977221 */ /* 0x000fe20000010000 */
[C---:B------:R-:W-:Y:S01]  /*b840*/  HMMA.16816.F32.BF16 R104, R4.reuse, R100, R12 ;  /* 0x000000640468723c */ /* 0x040fe2000004180c */
[----:B------:R-:W-:Y:S07]  /*b850*/  LDSM.16.MT88.4 R12, [R119+0xa800] ;  /* 0x00a80000770c783b */ /* 0x000fee0000004200 */
[C---:B------:R-:W-:Y:S01]  /*b860*/  HMMA.16816.F32.BF16 R100, R4.reuse, R102, R16 ;  /* 0x000000660464723c */ /* 0x040fe20000041810 */
[----:B------:R-:W1:Y:S07]  /*b870*/  LDSM.16.MT88.4 R16, [R116+0xe400] ;  /* 0x00e400007410783b */ /* 0x000e6e0000004200 */
[C---:B------:R-:W-:Y:S08]  /*b880*/  HMMA.16816.F32.BF16 R112, R4.reuse, R108, R112 ;  /* 0x0000006c0470723c */ /* 0x040ff00000041870 */
        /* <DEDUP_REMOVED lines=16> */
[----:B------:R-:W-:Y:S01]  /*b990*/  FADD.FTZ R32, R121, R142 ;  /* 0x0000008e79207221 */ /* 0x000fe20000010000 */
[----:B------:R-:W-:-:S03]  /*b9a0*/  MOV R121, R57 ;  /* 0x0000003900797202 */ /* 0x000fc60000000f00 */
[----:B------:R-:W-:Y:S02]  /*b9b0*/  FADD.FTZ R63, R63, R32 ;  /* 0x000000203f3f7221 */ /* 0x000fe40000010000 */
[----:B------:R-:W-:Y:S01]  /*b9c0*/  MUFU.EX2 R26, R141 ;  /* 0x0000008d001a7308 */ /* 0x000fe20000000800 */
[----:B------:R-:W-:Y:S01]  /*b9d0*/  HMMA.16816.F32.BF16 R76, R4, R78, R40 ;  /* 0x0000004e044c723c */ /* 0x000fe20000041828 */
[----:B------:R-:W-:-:S04]  /*b9e0*/  FADD.FTZ R2, R2, R63 ;  /* 0x0000003f02027221 */ /* 0x000fc80000010000 */
[----:B------:R-:W-:Y:S01]  /*b9f0*/  FADD.FTZ R59, R59, R2 ;  /* 0x000000023b3b7221 */ /* 0x000fe20000010000 */
[-C--:B------:R-:W-:Y:S01]  /*ba00*/  MOV R2, R58.reuse ;  /* 0x0000003a00027202 */ /* 0x080fe20000000f00 */
[----:B------:R-:W4:Y:S01]  /*ba10*/  MUFU.EX2 R25, R134 ;  /* 0x0000008600197308 */ /* 0x000f220000000800 */
[----:B-1----:R-:W-:Y:S01]  /*ba20*/  HMMA.16816.F32.BF16 R72, R4, R16, R44 ;  /* 0x000000100448723c */ /* 0x002fe2000004182c */
[----:B------:R-:W-:Y:S01]  /*ba30*/  FADD.FTZ R0, R0, R59 ;  /* 0x0000003b00007221 */ /* 0x000fe20000010000 */
[----:B------:R-:W-:-:S03]  /*ba40*/  @P6 MOV R2, R58 ;  /* 0x0000003a00026202 */ /* 0x000fc60000000f00 */
[----:B------:R-:W-:Y:S01]  /*ba50*/  FADD.FTZ R133, R133, R0 ;  /* 0x0000000085857221 */ /* 0x000fe20000010000 */
[----:B------:R-:W-:Y:S01]  /*ba60*/  MOV R0, R56 ;  /* 0x0000003800007202 */ /* 0x000fe20000000f00 */
[----:B------:R-:W-:Y:S01]  /*ba70*/  MUFU.EX2 R30, R30 ;  /* 0x0000001e001e7308 */ /* 0x000fe20000000800 */
[----:B------:R-:W-:Y:S01]  /*ba80*/  HMMA.16816.F32.BF16 R68, R4, R18, R68 ;  /* 0x000000120444723c */ /* 0x000fe20000041844 */
[----:B---3--:R-:W-:Y:S01]  /*ba90*/  F2FP.BF16.F32.PACK_AB R4, R24, R27 ;  /* 0x0000001b1804723e */ /* 0x008fe200000010ff */
[----:B------:R-:W1:Y:S01]  /*baa0*/  LDSM.16.MT88.4 R16, [R116+0xc800] ;  /* 0x00c800007410783b */ /* 0x000e620000004200 */
[----:B------:R-:W-:Y:S01]  /*bab0*/  F2FP.BF16.F32.PACK_AB R5, R29, R28 ;  /* 0x0000001c1d05723e */ /* 0x000fe200000010ff */
[----:B------:R-:W-:Y:S01]  /*bac0*/  FADD.FTZ R128, R128, R133 ;  /* 0x0000008580807221 */ /* 0x000fe20000010000 */
[----:B------:R-:W-:Y:S01]  /*bad0*/  FADD.FTZ R28, R28, R151 ;  /* 0x000000971c1c7221 */ /* 0x000fe20000010000 */
[----:B------:R-:W-:Y:S01]  /*bae0*/  @P6 MOV R0, R56 ;  /* 0x0000003800006202 */ /* 0x000fe20000000f00 */
[----:B------:R-:W3:Y:S01]  /*baf0*/  MUFU.EX2 R31, R31 ;  /* 0x0000001f001f7308 */ /* 0x000ee20000000800 */
[----:B----4-:R-:W-:Y:S01]  /*bb00*/  F2FP.BF16.F32.PACK_AB R6, R25, R26 ;  /* 0x0000001a1906723e */ /* 0x010fe200000010ff */
[----:B------:R-:W-:Y:S01]  /*bb10*/  FADD.FTZ R129, R129, R128 ;  /* 0x0000008081817221 */ /* 0x000fe20000010000 */
[----:B------:R-:W-:-:S03]  /*bb20*/  FADD.FTZ R29, R29, R28 ;  /* 0x0000001c1d1d7221 */ /* 0x000fc60000010000 */
[----:B------:R-:W-:-:S04]  /*bb30*/  FADD.FTZ R124, R124, R129 ;  /* 0x000000817c7c7221 */ /* 0x000fc80000010000 */
[----:B------:R-:W-:-:S04]  /*bb40*/  FADD.FTZ R207, R207, R124 ;  /* 0x0000007ccfcf7221 */ /* 0x000fc80000010000 */
[----:B------:R-:W-:Y:S01]  /*bb50*/  FADD.FTZ R158, R158, R207 ;  /* 0x000000cf9e9e7221 */ /* 0x000fe20000010000 */
[----:B---3--:R-:W-:-:S03]  /*bb60*/  F2FP.BF16.F32.PACK_AB R7, R31, R30 ;  /* 0x0000001e1f07723e */ /* 0x008fc600000010ff */
[----:B------:R-:W-:Y:S01]  /*bb70*/  FADD.FTZ R203, R203, R158 ;  /* 0x0000009ecbcb7221 */ /* 0x000fe20000010000 */
[----:B------:R-:W-:-:S03]  /*bb80*/  FADD.FTZ R30, R30, R29 ;  /* 0x0000001d1e1e7221 */ /* 0x000fc60000010000 */
[----:B------:R-:W-:Y:S01]  /*bb90*/  FADD.FTZ R154, R154, R203 ;  /* 0x000000cb9a9a7221 */ /* 0x000fe20000010000 */
[----:B------:R-:W-:Y:S01]  /*bba0*/  FADD.FTZ R30, R31, R30 ;  /* 0x0000001e1f1e7221 */ /* 0x000fe20000010000 */
[----:B------:R-:W-:Y:S02]  /*bbb0*/  HMMA.16816.F32.BF16 R112, R4, R12, R112 ;  /* 0x0000000c0470723c */ /* 0x000fe40000041870 */
[----:B------:R-:W-:-:S04]  /*bbc0*/  FADD.FTZ R195, R195, R154 ;  /* 0x0000009ac3c37221 */ /* 0x000fc80000010000 */
[----:B------:R-:W-:Y:S02]  /*bbd0*/  FADD.FTZ R184, R184, R195 ;  /* 0x000000c3b8b87221 */ /* 0x000fe40000010000 */
[----:B------:R-:W-:Y:S01]  /*bbe0*/  HMMA.16816.F32.BF16 R108, R4, R14, R108 ;  /* 0x0000000e046c723c */ /* 0x000fe2000004186c */
[----:B------:R-:W3:Y:S01]  /*bbf0*/  LDSM.16.MT88.4 R12, [R119+0xe800] ;  /* 0x00e80000770c783b */ /* 0x000ee20000004200 */
        /* <DEDUP_REMOVED lines=9> */
[----:B-1----:R-:W-:Y:S02]  /*bc90*/  HMMA.16816.F32.BF16 R88, R4, R16, R88 ;  /* 0x000000100458723c */ /* 0x002fe40000041858 */
[----:B------:R-:W-:-:S04]  /*bca0*/  FADD.FTZ R27, R27, R150 ;  /* 0x000000961b1b7221 */ /* 0x000fc80000010000 */
[----:B------:R-:W-:Y:S02]  /*bcb0*/  FADD.FTZ R27, R24, R27 ;  /* 0x0000001b181b7221 */ /* 0x000fe40000010000 */
[----:B------:R-:W-:Y:S01]  /*bcc0*/  HMMA.16816.F32.BF16 R84, R4, R18, R84 ;  /* 0x000000120454723c */ /* 0x000fe20000041854 */
[----:B------:R-:W1:Y:S01]  /*bcd0*/  LDSM.16.MT88.4 R16, [R119+0xac00] ;  /* 0x00ac00007710783b */ /* 0x000e620000004200 */
[----:B------:R-:W-:-:S04]  /*bce0*/  FADD.FTZ R26, R26, R27 ;  /* 0x0000001b1a1a7221 */ /* 0x000fc80000010000 */
[----:B------:R-:W-:Y:S02]  /*bcf0*/  FADD.FTZ R25, R25, R26 ;  /* 0x0000001a19197221 */ /* 0x000fe40000010000 */
[C---:B------:R-:W-:Y:S01]  /*bd00*/  HMMA.16816.F32.BF16 R96, R4.reuse, R20, R96 ;  /* 0x000000140460723c */ /* 0x040fe20000041860 */
[----:B------:R-:W-:Y:S07]  /*bd10*/  MUFU.EX2 R20, R67 ;  /* 0x0000004300147308 */ /* 0x000fee0000000800 */
[C---:B---3--:R-:W-:Y:S01]  /*bd20*/  HMMA.16816.F32.BF16 R80, R4.reuse, R12, R80 ;  /* 0x0000000c0450723c */ /* 0x048fe20000041850 */
[----:B------:R-:W3:Y:S07]  /*bd30*/  MUFU.EX2 R21, R117 ;  /* 0x0000007500157308 */ /* 0x000eee0000000800 */
[C---:B------:R-:W-:Y:S01]  /*bd40*/  HMMA.16816.F32.BF16 R76, R4.reuse, R14, R76 ;  /* 0x0000000e044c723c */ /* 0x040fe2000004184c */
[----:B------:R-:W4:Y:S07]  /*bd50*/  LDSM.16.MT88.4 R12, [R116+0xac00] ;  /* 0x00ac0000740c783b */ /* 0x000f2e0000004200 */
[C---:B--2---:R-:W-:Y:S08]  /*bd60*/  HMMA.16816.F32.BF16 R72, R4.reuse, R8, R72 ;  /* 0x000000080448723c */ /* 0x044ff00000041848 */
[C---:B------:R-:W-:Y:S01]  /*bd70*/  HMMA.16816.F32.BF16 R68, R4.reuse, R10, R68 ;  /* 0x0000000a0444723c */ /* 0x040fe20000041844 */
[----:B------:R-:W2:Y:S07]  /*bd80*/  LDSM.16.MT88.4 R8, [R119+0xcc00] ;  /* 0x00cc00007708783b */ /* 0x000eae0000004200 */
[----:B------:R-:W-:Y:S01]  /*bd90*/  HMMA.16816.F32.BF16 R92, R4, R22, R92 ;  /* 0x00000016045c723c */ /* 0x000fe2000004185c */
[----:B------:R-:W5:Y:S01]  /*bda0*/  MUFU.EX2 R23, R64 ;  /* 0x0000004000177308 */ /* 0x000f620000000800 */
[----:B------:R-:W-:Y:S01]  /*bdb0*/  F2FP.BF16.F32.PACK_AB R4, R145, R132 ;  /* 0x000000849104723e */ /* 0x000fe200000010ff */
[----:B------:R-:W-:Y:S01]  /*bdc0*/  FADD.FTZ R132, R132, R25 ;  /* 0x0000001984847221 */ /* 0x000fe20000010000 */
[----:B------:R-:W-:-:S02]  /*bdd0*/  F2FP.BF16.F32.PACK_AB R6, R138, R147 ;  /* 0x000000938a06723e */ /* 0x000fc400000010ff */
[----:B---3--:R-:W-:Y:S01]  /*bde0*/  F2FP.BF16.F32.PACK_AB R7, R188, R21 ;  /* 0x00000015bc07723e */ /* 0x008fe200000010ff */
[----:B------:R-:W-:-:S04]  /*bdf0*/  FADD.FTZ R132, R145, R132 ;  /* 0x0000008491847221 */ /* 0x000fc80000010000 */
[----:B------:R-:W-:-:S04]  /*be00*/  FADD.FTZ R147, R147, R132 ;  /* 0x0000008493937221 */ /* 0x000fc80000010000 */
[----:B------:R-:W-:Y:S01]  /*be10*/  FADD.FTZ R187, R138, R147 ;  /* 0x000000938abb7221 */ /* 0x000fe20000010000 */
[----:B-----5:R-:W-:Y:S01]  /*be20*/  F2FP.BF16.F32.PACK_AB R5, R20, R23 ;  /* 0x000000171405723e */ /* 0x020fe200000010ff */
[----:B------:R-:W-:-:S04]  /*be30*/  FADD.FTZ R23, R23, R30 ;  /* 0x0000001e17177221 */ /* 0x000fc80000010000 */
[----:B------:R-:W-:Y:S02]  /*be40*/  FADD.FTZ R20, R20, R23 ;  /* 0x0000001714147221 */ /* 0x000fe40000010000 */
[----:B-1----:R-:W-:Y:S02]  /*be50*/  HMMA.16816.F32.BF16 R112, R4, R16, R112 ;  /* 0x000000100470723c */ /* 0x002fe40000041870 */
[----:B------:R-:W-:-:S04]  /*be60*/  FADD.FTZ R21, R21, R20 ;  /* 0x0000001415157221 */ /* 0x000fc80000010000 */
[----:B------:R-:W-:Y:S02]  /*be70*/  FADD.FTZ R188, R188, R21 ;  /* 0x00000015bcbc7221 */ /* 0x000fe40000010000 */
[C---:B------:R-:W-:Y:S01]  /*be80*/  HMMA.16816.F32.BF16 R108, R4.reuse, R18, R108 ;  /* 0x00000012046c723c */ /* 0x040fe2000004186c */
[----:B------:R-:W1:Y:S07]  /*be90*/  LDSM.16.MT88.4 R16, [R116+0xcc00] ;  /* 0x00cc00007410783b */ /* 0x000e6e0000004200 */
[C---:B----4-:R-:W-:Y:S08]  /*bea0*/  HMMA.16816.F32.BF16 R104, R4.reuse, R12, R104 ;  /* 0x0000000c0468723c */ /* 0x050ff00000041868 */
[C---:B------:R-:W-:Y:S01]  /*beb0*/  HMMA.16816.F32.BF16 R100, R4.reuse, R14, R100 ;  /* 0x0000000e0464723c */ /* 0x040fe20000041864 */
[----:B------:R-:W3:Y:S07]  /*bec0*/  LDSM.16.MT88.4 R12, [R119+0xec00] ;  /* 0x00ec0000770c783b */ /* 0x000eee0000004200 */
[C---:B--2---:R-:W-:Y:S08]  /*bed0*/  HMMA.16816.F32.BF16 R96, R4.reuse, R8, R96 ;  /* 0x000000080460723c */ /* 0x044ff00000041860 */
[C---:B------:R-:W-:Y:S01]  /*bee0*/  HMMA.16816.F32.BF16 R92, R4.reuse, R10, R92 ;  /* 0x0000000a045c723c */ /* 0x040fe2000004185c */
[----:B------:R-:W2:Y:S07]  /*bef0*/  LDSM.16.MT88.4 R8, [R116+0xec00] ;  /* 0x00ec00007408783b */ /* 0x000eae0000004200 */
[C---:B-1----:R-:W-:Y:S08]  /*bf00*/  HMMA.16816.F32.BF16 R88, R4.reuse, R16, R88 ;  /* 0x000000100458723c */ /* 0x042ff00000041858 */
[C---:B------:R-:W-:Y:S08]  /*bf10*/  HMMA.16816.F32.BF16 R84, R4.reuse, R18, R84 ;  /* 0x000000120454723c */ /* 0x040ff00000041854 */
[C---:B---3--:R-:W-:Y:S08]  /*bf20*/  HMMA.16816.F32.BF16 R80, R4.reuse, R12, R80 ;  /* 0x0000000c0450723c */ /* 0x048ff00000041850 */
[C---:B------:R-:W-:Y:S08]  /*bf30*/  HMMA.16816.F32.BF16 R76, R4.reuse, R14, R76 ;  /* 0x0000000e044c723c */ /* 0x040ff0000004184c */
[C---:B--2---:R-:W-:Y:S08]  /*bf40*/  HMMA.16816.F32.BF16 R72, R4.reuse, R8, R72 ;  /* 0x000000080448723c */ /* 0x044ff00000041848 */
[----:B------:R-:W-:Y:S01]  /*bf50*/  HMMA.16816.F32.BF16 R68, R4, R10, R68 ;  /* 0x0000000a0444723c */ /* 0x000fe20000041844 */
[----:B------:R-:W-:-:S04]  /*bf60*/  NOP ;  /* 0x0000000000007918 */ /* 0x000fc80000000000 */
[----:B------:R-:W-:-:S15]  /*bf70*/  @P6 BRA `(.L_x_1052) ;  /* 0x0000000000046947 */ /* 0x000fde0003800000 */
.L_x_1046:
[----:B------:R-:W-:-:S07]  /*bf80*/  IADD3 R185, PT, PT, R121, -0x1, RZ ;  /* 0xffffffff79b97810 */ /* 0x000fce0007ffe0ff */
.L_x_1052:
[----:B------:R-:W-:-:S13]  /*bf90*/  ISETP.GE.AND P0, PT, R185, R168, PT ;  /* 0x000000a8b900720c */ /* 0x000fda0003f06270 */
        /* <DEDUP_REMOVED lines=14> */
.L_x_1057:
        /* <DEDUP_REMOVED lines=35> */
[C---:B------:R-:W-:Y:S01]  /*c2b0*/  IMAD R10, R4.reuse, R9, R10 ;  /* 0x00000009040a7224 */ /* 0x040fe200078e020a */
[-C--:B------:R-:W-:Y:S02]  /*c2c0*/  LOP3.LUT R9, RZ, R5.reuse, RZ, 0x33, !PT ;  /* 0x00000005ff097212 */ /* 0x080fe400078e33ff */
        /* <DEDUP_REMOVED lines=23> */
[----:B------:R-:W-:Y:S02]  /*c440*/  IMAD R5, R6, R5, -0x80 ;  /* 0xffffff8006057424 */ /* 0x000fe400078e0205 */
[----:B------:R-:W5:Y:S03]  /*c450*/  LDG.E R7, desc[UR16][R16.64] ;  /* 0x0000001010077981 */ /* 0x000f66000c1e1900 */
[----:B------:R-:W-:Y:S01]  /*c460*/  SHF.R.S32.HI R9, RZ, 0x1f, R5 ;  /* 0x0000001fff097819 */ /* 0x000fe20000011405 */
[----:B------:R-:W5:Y:S04]  /*c470*/  LDG.E R4, desc[UR16][R14.64] ;  /* 0x000000100e047981 */ /* 0x000f68000c1e1900 */
[-C--:B--2---:R-:W-:Y:S02]  /*c480*/  IMAD R6, R9, R190.reuse, RZ ;  /* 0x000000be09067224 */ /* 0x084fe400078e02ff */
[C---:B------:R-:W-:Y:S04]  /*c490*/  IMAD.WIDE.U32 R8, R5.reuse, R190, RZ ;  /* 0x000000be05087225 */ /* 0x040fe800078e00ff */
[----:B------:R-:W-:Y:S05]  /*c4a0*/  IMAD R6, R5, R191, R6 ;  /* 0x000000bf05067224 */ /* 0x000fea00078e0206 */
[----:B------:R-:W-:Y:S01]  /*c4b0*/  IADD3 R9, PT, PT, R9, R6, RZ ;  /* 0x0000000609097210 */ /* 0x000fe20007ffe0ff */
[----:B-----5:R-:W-:Y:S04]  /*c4c0*/  IMAD.IADD R7, R7, 0x1, -R4 ;  /* 0x0000000107077824 */ /* 0x020fe800078e0a04 */
[C---:B------:R-:W-:Y:S01]  /*c4d0*/  IMAD.WIDE.U32 R8, R7.reuse, UR8, R8 ;  /* 0x0000000807087c25 */ /* 0x040fe2000f8e0008 */
[----:B------:R-:W-:Y:S02]  /*c4e0*/  SHF.R.S32.HI R4, RZ, 0x1f, R7 ;  /* 0x0000001fff047819 */ /* 0x000fe40000011407 */
[----:B------:R-:W-:Y:S03]  /*c4f0*/  LEA R172, P0, R8, R2, 0x1 ;  /* 0x0000000208ac7211 */ /* 0x000fe600078008ff */
[----:B------:R-:W-:Y:S04]  /*c500*/  IMAD R4, R4, UR8, RZ ;  /* 0x0000000804047c24 */ /* 0x000fe8000f8e02ff */
[----:B------:R-:W-:Y:S04]  /*c510*/  IMAD R4, R7, UR9, R4 ;  /* 0x0000000907047c24 */ /* 0x000fe8000f8e0204 */
[----:B------:R-:W-:Y:S05]  /*c520*/  IMAD.IADD R173, R9, 0x1, R4 ;  /* 0x0000000109ad7824 */ /* 0x000fea00078e0204 */
[----:B------:R-:W-:Y:S07]  /*c530*/  LEA.HI.X R173, R8, R0, R173, 0x1, P0 ;  /* 0x0000000008ad7211 */ /* 0x000fee00000f0cad */
.L_x_1054:
        /* <DEDUP_REMOVED lines=8> */
[----:B------:R-:W-:Y:S03]  /*c5c0*/  IADD3 R192, P0, PT, R189, R172, RZ ;  /* 0x000000acbdc07210 */ /* 0x000fe60007f1e0ff */
[----:B------:R-:W-:Y:S01]  /*c5d0*/  @!PT LDS RZ, [RZ] ;  /* 0x00000000fffff984 */ /* 0x000fe20000000800 */
[----:B------:R-:W-:Y:S01]  /*c5e0*/  @!PT LDS RZ, [RZ] ;  /* 0x00000000fffff984 */ /* 0x000fe20000000800 */
[----:B------:R-:W-:Y:S01]  /*c5f0*/  @!PT LDS RZ, [RZ] ;  /* 0x00000000fffff984 */ /* 0x000fe20000000800 */
[----:B------:R-:W-:Y:S01]  /*c600*/  @!P2 LDGSTS.E.BYPASS.LTC128B.128 [R177+0xb000], desc[UR16][R172.64+0x40] ;  /* 0x0b000040acb1afae */ /* 0x000fe2000b981a10 */
[----:B------:R-:W-:Y:S02]  /*c610*/  IADD3 R185, PT, PT, R185, -0x1, RZ ;  /* 0xffffffffb9b97810 */ /* 0x000fe40007ffe0ff */
        /* <DEDUP_REMOVED lines=15> */
[----:B------:R-:W-:Y:S05]  /*c710*/  ISETP.GT.AND P0, PT, R185, R168, PT ;  /* 0x000000a8b900720c */ /* 0x000fea0003f04270 */
        /* <DEDUP_REMOVED lines=55> */
[----:B------:R-:W2:Y:S05]  /*ca90*/  LDSM.16.M88.4 R160, [R118+0x3000] ;  /* 0x0030000076a0783b */ /* 0x000eaa0000000200 */
        /* <DEDUP_REMOVED lines=120> */
[----:B------:R-:W-:Y:S03]  /*d220*/  FMUL.FTZ R251, R7, UR5 ;  /* 0x0000000507fb7c20 */ /* 0x000fe60008410000 */
[----:B------:R-:W3:Y:S02]  /*d230*/  MUFU.TANH R236, R236 ;  /* 0x000000ec00ec7308 */ /* 0x000ee40000002400 */
[----:B------:R-:W-:Y:S01]  /*d240*/  FMUL.FTZ R2, R10, UR5 ;  /* 0x000000050a027c20 */ /* 0x000fe20008410000 */
[----:B------:R-:W-:Y:S01]  /*d250*/  FMUL.FTZ R0, R11, UR5 ;  /* 0x000000050b007c20 */ /* 0x000fe20008410000 */
[----:B------:R-:W-:Y:S01]  /*d260*/  FMUL.FTZ R238, R9, UR5 ;  /* 0x0000000509ee7c20 */ /* 0x000fe20008410000 */
[----:B------:R-:W-:Y:S01]  /*d270*/  FMUL.FTZ R240, R8, UR5 ;  /* 0x0000000508f07c20 */ /* 0x000fe20008410000 */
[C---:B--2---:R-:W-:Y:S04]  /*d280*/  HMMA.16816.F32.BF16 R12, R124.reuse, R120, R12 ;  /* 0x000000787c0c723c */ /* 0x044fe8000004180c */
[----:B------:R2:W4:Y:S04]  /*d290*/  MUFU.TANH R157, R2 ;  /* 0x00000002009d7308 */ /* 0x0005280000002400 */
[C---:B------:R-:W-:Y:S06]  /*d2a0*/  HMMA.16816.F32.BF16 R16, R124.reuse, R122, R16 ;  /* 0x0000007a7c10723c */ /* 0x040fec0000041810 */
[----:B------:R5:W2:Y:S01]  /*d2b0*/  MUFU.TANH R9, R0 ;  /* 0x0000000000097308 */ /* 0x000aa20000002400 */
[----:B------:R-:W3:Y:S09]  /*d2c0*/  LDSM.16.M88.4 R120, [R118+0x7c00] ;  /* 0x007c00007678783b */ /* 0x000ef20000000200 */
[----:B------:R-:W2:Y:S01]  /*d2d0*/  MUFU.TANH R234, R234 ;  /* 0x000000ea00ea7308 */ /* 0x000ea20000002400 */
[C---:B-1----:R-:W-:Y:S03]  /*d2e0*/  HMMA.16816.F32.BF16 R20, R124.reuse, R128, R20 ;  /* 0x000000807c14723c */ /* 0x042fe60000041814 */
[----:B------:R-:W-:Y:S01]  /*d2f0*/  FMUL.FTZ R230, R12, UR5 ;  /* 0x000000050ce67c20 */ /* 0x000fe20008410000 */
[----:B------:R-:W-:Y:S01]  /*d300*/  FMUL.FTZ R228, R13, UR5 ;  /* 0x000000050de47c20 */ /* 0x000fe20008410000 */
[----:B------:R-:W-:Y:S01]  /*d310*/  FMUL.FTZ R249, R14, UR5 ;  /* 0x000000050ef97c20 */ /* 0x000fe20008410000 */
[----:B------:R-:W-:Y:S03]  /*d320*/  FMUL.FTZ R247, R15, UR5 ;  /* 0x000000050ff77c20 */ /* 0x000fe60008410000 */
[----:B------:R-:W1:Y:S01]  /*d330*/  MUFU.TANH R232, R232 ;  /* 0x000000e800e87308 */ /* 0x000e620000002400 */
[C---:B------:R-:W-:Y:S01]  /*d340*/  HMMA.16816.F32.BF16 R24, R124.reuse, R130, R24 ;  /* 0x000000827c18723c */ /* 0x040fe20000041818 */
[----:B------:R-:W4:Y:S02]  /*d350*/  LDSM.16.M88.4 R128, [R118+0x8000] ;  /* 0x008000007680783b */ /* 0x000f240000000200 */
        /* <DEDUP_REMOVED lines=15> */
[C---:B---3--:R-:W-:Y:S09]  /*d450*/  HMMA.16816.F32.BF16 R28, R124.reuse, R120, R28 ;  /* 0x000000787c1c723c */ /* 0x048ff2000004181c */
[----:B------:R-:W3:Y:S01]  /*d460*/  MUFU.TANH R230, R230 ;  /* 0x000000e600e67308 */ /* 0x000ee20000002400 */
[C---:B------:R-:W-:Y:S01]  /*d470*/  HMMA.16816.F32.BF16 R32, R124.reuse, R122, R32 ;  /* 0x0000007a7c20723c */ /* 0x040fe20000041820 */
[----:B------:R-:W5:Y:S08]  /*d480*/  LDSM.16.M88.4 R120, [R118+0x8400] ;  /* 0x008400007678783b */ /* 0x000f700000000200 */
[----:B------:R-:W1:Y:S01]  /*d490*/  MUFU.TANH R228, R228 ;  /* 0x000000e400e47308 */ /* 0x000e620000002400 */
[C---:B----4-:R-:W-:Y:S03]  /*d4a0*/  HMMA.16816.F32.BF16 R36, R124.reuse, R128, R36 ;  /* 0x000000807c24723c */ /* 0x050fe60000041824 */
[----:B------:R-:W-:Y:S01]  /*d4b0*/  FMUL.FTZ R219, R28, UR5 ;  /* 0x000000051cdb7c20 */ /* 0x000fe20008410000 */
[----:B------:R-:W-:Y:S01]  /*d4c0*/  FMUL.FTZ R206, R29, UR5 ;  /* 0x000000051dce7c20 */ /* 0x000fe20008410000 */
[----:B------:R-:W-:Y:S04]  /*d4d0*/  FMUL.FTZ R217, R30, UR5 ;  /* 0x000000051ed97c20 */ /* 0x000fe80008410000 */
[----:B------:R-:W4:Y:S01]  /*d4e0*/  MUFU.TANH R249, R249 ;  /* 0x000000f900f97308 */ /* 0x000f220000002400 */
[----:B------:R-:W-:Y:S01]  /*d4f0*/  FMUL.FTZ R211, R31, UR5 ;  /* 0x000000051fd37c20 */ /* 0x000fe20008410000 */
[C---:B------:R-:W-:Y:S01]  /*d500*/  HMMA.16816.F32.BF16 R40, R124.reuse, R130, R40 ;  /* 0x000000827c28723c */ /* 0x040fe20000041828 */
[----:B------:R-:W2:Y:S02]  /*d510*/  LDSM.16.M88.4 R128, [R118+0x8800] ;  /* 0x008800007680783b */ /* 0x000ea40000000200 */
        /* <DEDUP_REMOVED lines=175> */
.L_x_1056:
        /* <DEDUP_REMOVED lines=72> */
.L_x_1055:
[----:B--2---:R-:W-:Y:S01]  /*e490*/  FMNMX3.FTZ R5, R117, R236, R234, !PT ;  /* 0x000000ec75057276 */ /* 0x004fe200078100ea */
[----:B------:R-:W-:Y:S01]  /*e4a0*/  LDSM.16.MT88.4 R20, [R116+0x9000] ;  /* 0x009000007414783b */ /* 0x000fe20000004200 */
[----:B-1----:R-:W-:Y:S02]  /*e4b0*/  FMNMX3.FTZ R0, R3, R232, R251, !PT ;  /* 0x000000e803007276 */ /* 0x002fe400078100fb */
        /* <DEDUP_REMOVED lines=156> */
[----:B------:R-:W-:Y:S03]  /*ee80*/  ISETP.GT.AND P0, PT, R185, R168, PT ;  /* 0x000000a8b900720c */ /* 0x000fe60003f04270 */
        /* <DEDUP_REMOVED lines=313> */
.L_x_1053:
[----:B------:R-:W1:Y:S01]  /*10220*/  SHFL.BFLY PT, R4, R187, 0x2, 0x1f ;  /* 0x0c401f00bb047f89 */ /* 0x000e6200000e0000 */
[----:B------:R-:W2:Y:S01]  /*10230*/  S2UR UR7, SR_CgaCtaId ;  /* 0x00000000000779c3 */ /* 0x000ea20000008800 */
[C---:B------:R-:W-:Y:S01]  /*10240*/  SHF.L.U32 R13, R174.reuse, 0x4, RZ ;  /* 0x00000004ae0d7819 */ /* 0x040fe200000006ff */
[----:B------:R-:W-:Y:S01]  /*10250*/  UMOV UR4, 0x400 ;  /* 0x0000040000047882 */ /* 0x000fe20000000000 */
[----:B------:R-:W3:Y:S01]  /*10260*/  SHFL.BFLY PT, R5, R188, 0x2, 0x1f ;  /* 0x0c401f00bc057f89 */ /* 0x000ee200000e0000 */
[----:B------:R-:W-:Y:S01]  /*10270*/  SHF.R.U32.HI R15, RZ, 0x1, R174 ;  /* 0x00000001ff0f7819 */ /* 0x000fe200000116ae */
[----:B------:R-:W4:Y:S03]  /*10280*/  LDCU UR5, c[0x0][0x3e0] ;  /* 0x00007c00ff0577ac */ /* 0x000f260008000800 */
[----:B------:R-:W-:Y:S01]  /*10290*/  BAR.SYNC.DEFER_BLOCKING 0x0 ;  /* 0x0000000000007b1d */ /* 0x000fe20000010000 */
[----:B------:R-:W-:-:S07]  /*102a0*/  LOP3.LUT P3, RZ, R174, 0x3, RZ, 0xc0, !PT ;  /* 0x00000003aeff7812 */ /* 0x000fce000786c0ff */
[----:B------:R-:W5:Y:S01]  /*102b0*/  S2UR UR6, SR_CTAID.Y ;  /* 0x00000000000679c3 */ /* 0x000f620000002600 */
[----:B------:R-:W-:Y:S01]  /*102c0*/  BSSY.RECONVERGENT B0, `(.L_x_1058) ;  /* 0x0000096000007945 */ /* 0x000fe20003800200 */
[----:B------:R-:W4:Y:S01]  /*102d0*/  S2R R8, SR_TID.X ;  /* 0x0000000000087919 */ /* 0x000f220000002100 */
[----:B-1----:R-:W-:Y:S01]  /*102e0*/  FADD.FTZ R3, R4, R187 ;  /* 0x000000bb04037221 */ /* 0x002fe20000010000 */
[----:B------:R-:W-:Y:S01]  /*102f0*/  SHF.L.U32 R4, R174, 0x1, RZ ;  /* 0x00000001ae047819 */ /* 0x000fe200000006ff */
[----:B--2---:R-:W-:Y:S01]  /*10300*/  ULEA UR7, UR7, UR4, 0x18 ;  /* 0x0000000407077291 */ /* 0x004fe2000f8ec0ff */
[----:B---3--:R-:W-:Y:S02]  /*10310*/  FADD.FTZ R10, R5, R188 ;  /* 0x000000bc050a7221 */ /* 0x008fe40000010000 */
[----:B------:R-:W1:Y:S01]  /*10320*/  SHFL.BFLY PT, R6, R3, 0x1, 0x1f ;  /* 0x0c201f0003067f89 */ /* 0x000e6200000e0000 */
[----:B------:R-:W-:Y:S01]  /*10330*/  LOP3.LUT R4, R4, 0x6, RZ, 0xc0, !PT ;  /* 0x0000000604047812 */ /* 0x000fe200078ec0ff */
[----:B------:R-:W2:Y:S02]  /*10340*/  LDCU UR4, c[0x0][0x44c] ;  /* 0x00008980ff0477ac */ /* 0x000ea40008000800 */
[----:B------:R-:W3:Y:S01]  /*10350*/  SHFL.BFLY PT, R5, R10, 0x1, 0x1f ;  /* 0x0c201f000a057f89 */ /* 0x000ee200000e0000 */
[----:B------:R-:W-:-:S02]  /*10360*/  LOP3.LUT R13, R4, 0x3e00, R13, 0xf8, !PT ;  /* 0x00003e00040d7812 */ /* 0x000fc400078ef80d */
[----:B------:R-:W-:-:S04]  /*10370*/  SHF.L.U32 R4, R174, 0x3, RZ ;  /* 0x00000003ae047819 */ /* 0x000fc800000006ff */
[----:B------:R-:W-:-:S04]  /*10380*/  LOP3.LUT R11, R4, 0xc0, RZ, 0xc0, !PT ;  /* 0x000000c0040b7812 */ /* 0x000fc800078ec0ff */
[----:B------:R-:W-:Y:S02]  /*10390*/  LOP3.LUT R11, R11, 0x18, R174, 0xf8, !PT ;  /* 0x000000180b0b7812 */ /* 0x000fe400078ef8ae */
[----:B----4-:R-:W-:-:S04]  /*103a0*/  SHF.R.U32.HI R8, RZ, 0x3, R8 ;  /* 0x00000003ff087819 */ /* 0x010fc80000011608 */
[----:B------:R-:W-:Y:S01]  /*103b0*/  IADD3 R16, PT, PT, R8, 0x20, RZ ;  /* 0x0000002008107810 */ /* 0x000fe20007ffe0ff */
[----:B-1----:R-:W-:Y:S01]  /*103c0*/  FADD.FTZ R6, R3, R6 ;  /* 0x0000000603067221 */ /* 0x002fe20000010000 */
[----:B------:R-:W-:Y:S02]  /*103d0*/  SHF.L.U32 R3, R174, 0x2, RZ ;  /* 0x00000002ae037819 */ /* 0x000fe400000006ff */
[----:B------:R-:W-:Y:S01]  /*103e0*/  ISETP.GE.AND P5, PT, R16, R167, PT ;  /* 0x000000a71000720c */ /* 0x000fe20003fa6270 */
[----:B------:R-:W1:Y:S01]  /*103f0*/  MUFU.RCP R12, R6 ;  /* 0x00000006000c7308 */ /* 0x000e620000001000 */
[----:B---3--:R-:W-:Y:S01]  /*10400*/  FADD.FTZ R5, R10, R5 ;  /* 0x000000050a057221 */ /* 0x008fe20000010000 */
[----:B------:R-:W-:Y:S02]  /*10410*/  FSETP.NE.FTZ.AND P2, PT, R6, RZ, PT ;  /* 0x000000ff0600720b */ /* 0x000fe40003f55000 */
[----:B------:R-:W-:Y:S02]  /*10420*/  LOP3.LUT R16, R13, 0x20, R4, 0xf8, !PT ;  /* 0x000000200d107812 */ /* 0x000fe400078ef804 */
[----:B------:R-:W-:-:S02]  /*10430*/  FSETP.NE.FTZ.AND P0, PT, R5, RZ, PT ;  /* 0x000000ff0500720b */ /* 0x000fc40003f15000 */
[----:B------:R-:W3:Y:S01]  /*10440*/  MUFU.RCP R9, R5 ;  /* 0x0000000500097308 */ /* 0x000ee20000001000 */
[----:B------:R-:W-:Y:S02]  /*10450*/  LOP3.LUT R11, R16, R11, RZ, 0xfc, !PT ;  /* 0x0000000b100b7212 */ /* 0x000fe400078efcff */
[----:B------:R-:W-:Y:S02]  /*10460*/  LOP3.LUT R14, R3, 0xd8, RZ, 0xc0, !PT ;  /* 0x000000d8030e7812 */ /* 0x000fe400078ec0ff */
[----:B------:R-:W-:Y:S02]  /*10470*/  LEA R11, R11, UR7, 0x2 ;  /* 0x000000070b0b7c11 */ /* 0x000fe4000f8e10ff */
[----:B------:R-:W-:Y:S01]  /*10480*/  LOP3.LUT R14, R14, 0x18, R15, 0x78, !PT ;  /* 0x000000180e0e7812 */ /* 0x000fe200078e780f */
[----:B------:R-:W4:Y:S01]  /*10490*/  @P2 LDC R19, c[0x0][0x458] ;  /* 0x00011600ff132b82 */ /* 0x000f220000000800 */
[----:B-1----:R-:W-:Y:S01]  /*104a0*/  FSEL R12, R12, 1, P2 ;  /* 0x3f8000000c0c7808 */ /* 0x002fe20001000000 */
[----:B------:R-:W-:Y:S01]  /*104b0*/  @P2 MUFU.LG2 R6, R6 ;  /* 0x0000000600062308 */ /* 0x000fe20000000c00 */
[----:B------:R-:W-:-:S02]  /*104c0*/  LOP3.LUT R15, R15, 0x30, RZ, 0xc0, !PT ;  /* 0x000000300f0f7812 */ /* 0x000fc400078ec0ff */
[----:B------:R-:W-:Y:S01]  /*104d0*/  SHF.R.U32.HI R10, RZ, 0x2, R174 ;  /* 0x00000002ff0a7819 */ /* 0x000fe200000116ae */
        /* <DEDUP_REMOVED lines=25> */
[----:B------:R-:W-:Y:S01]  /*10670*/  LOP3.LUT R12, R4, 0x40, RZ, 0xc0, !PT ;  /* 0x00000040040c7812 */ /* 0x000fe200078ec0ff */
        /* <DEDUP_REMOVED lines=24> */
[----:B------:R-:W-:Y:S01]  /*10800*/  IADD3 R9, PT, PT, R11, -R12, RZ ;  /* 0x8000000c0b097210 */ /* 0x000fe20007ffe0ff */
[----:B------:R-:W1:Y:S01]  /*10810*/  @P0 MUFU.LG2 R5, R5 ;  /* 0x0000000500050308 */ /* 0x000e620000000c00 */
[----:B------:R-:W5:Y:S01]  /*10820*/  LDC.64 R12, c[0x0][0x430] ;  /* 0x00010c00ff0c7b82 */ /* 0x000f620000000a00 */
[----:B------:R-:W-:Y:S01]  /*10830*/  LOP3.LUT R10, R15, 0x7, R10, 0xf8, !PT ;  /* 0x000000070f0a7812 */ /* 0x000fe200078ef80a */
[----:B------:R-:W-:Y:S01]  /*10840*/  STS.64 [R11], R112 ;  /* 0x000000700b007388 */ /* 0x000fe20000000a00 */
[----:B------:R-:W-:-:S02]  /*10850*/  LOP3.LUT R7, R3, 0xf04, RZ, 0xc0, !PT ;  /* 0x00000f0403077812 */ /* 0x000fc400078ec0ff */
[----:B------:R-:W-:Y:S01]  /*10860*/  SHF.L.U32 R20, R8, 0x5, RZ ;  /* 0x0000000508147819 */ /* 0x000fe200000006ff */
[----:B------:R-:W-:Y:S01]  /*10870*/  STS.64 [R11+0x400], R114 ;  /* 0x000400720b007388 */ /* 0x000fe20000000a00 */
[----:B------:R-:W-:Y:S01]  /*10880*/  LOP3.LUT R4, R4, 0x80, RZ, 0xc0, !PT ;  /* 0x0000008004047812 */ /* 0x000fe200078ec0ff */
[----:B------:R-:W3:Y:S01]  /*10890*/  @P0 LDC R15, c[0x0][0x458] ;  /* 0x00011600ff0f0b82 */ /* 0x000ee20000000800 */
[----:B------:R-:W-:Y:S01]  /*108a0*/  LOP3.LUT R7, R7, 0x20, R20, 0xf8, !PT ;  /* 0x0000002007077812 */ /* 0x000fe200078ef814 */
[----:B------:R-:W-:Y:S01]  /*108b0*/  STS.64 [R9+0x20], R108 ;  /* 0x0000206c09007388 */ /* 0x000fe20000000a00 */
[----:B------:R-:W-:Y:S02]  /*108c0*/  IADD3 R18, PT, PT, R8, 0x10, RZ ;  /* 0x0000001008127810 */ /* 0x000fe40007ffe0ff */
[----:B------:R-:W-:Y:S01]  /*108d0*/  LOP3.LUT R7, R7, R14, RZ, 0xfc, !PT ;  /* 0x0000000e07077212 */ /* 0x000fe200078efcff */
[----:B------:R-:W-:Y:S01]  /*108e0*/  STS.64 [R9+0x420], R110 ;  /* 0x0004206e09007388 */ /* 0x000fe20000000a00 */
[-C--:B------:R-:W-:Y:S01]  /*108f0*/  IADD3 R14, PT, PT, R11, -R4.reuse, RZ ;  /* 0x800000040b0e7210 */ /* 0x080fe20007ffe0ff */
[----:B-1----:R-:W-:Y:S01]  /*10900*/  @P0 FMUL.FTZ R5, R5, 0.69314718246459960938 ;  /* 0x3f31721805050820 */ /* 0x002fe20000410000 */
[----:B------:R-:W-:-:S02]  /*10910*/  IADD3 R4, PT, PT, R9, -R4, RZ ;  /* 0x8000000409047210 */ /* 0x000fc40007ffe0ff */
[----:B------:R-:W-:Y:S01]  /*10920*/  LOP3.LUT R17, R3, 0x1c, RZ, 0xc0, !PT ;  /* 0x0000001c03117812 */ /* 0x000fe200078ec0ff */
[----:B------:R-:W-:Y:S01]  /*10930*/  STS.64 [R14+0x40], R104 ;  /* 0x000040680e007388 */ /* 0x000fe20000000a00 */
[----:B------:R-:W-:Y:S01]  /*10940*/  @P2 FMUL.FTZ R3, R6, 0.69314718246459960938 ;  /* 0x3f31721806032820 */ /* 0x000fe20000410000 */
[----:B------:R-:W-:Y:S01]  /*10950*/  ISETP.GE.AND P4, PT, R18, R167, PT ;  /* 0x000000a71200720c */ /* 0x000fe20003f86270 */
[----:B-----5:R-:W-:Y:S01]  /*10960*/  IMAD R12, R12, UR6, R181 ;  /* 0x000000060c0c7c24 */ /* 0x020fe2000f8e02b5 */
[----:B------:R-:W-:Y:S01]  /*10970*/  STS.64 [R14+0x440], R106 ;  /* 0x0004406a0e007388 */ /* 0x000fe20000000a00 */
[----:B------:R-:W-:Y:S02]  /*10980*/  IADD3 R18, PT, PT, R8, 0x30, RZ ;  /* 0x0000003008127810 */ /* 0x000fe40007ffe0ff */
[----:B------:R-:W-:Y:S01]  /*10990*/  IMAD R179, R12, UR5, R179 ;  /* 0x000000050cb37c24 */ /* 0x000fe2000f8e02b3 */
[----:B------:R-:W-:Y:S01]  /*109a0*/  STS.64 [R4+0x60], R100 ;  /* 0x0000606404007388 */ /* 0x000fe20000000a00 */
[----:B------:R-:W-:Y:S01]  /*109b0*/  MOV R12, 0xff800000 ;  /* 0xff800000000c7802 */ /* 0x000fe20000000f00 */
[----:B----4-:R-:W-:Y:S01]  /*109c0*/  @P2 FFMA.FTZ R12, R2, R19, R3 ;  /* 0x00000013020c2223 */ /* 0x010fe20000010003 */
[----:B------:R-:W-:Y:S01]  /*109d0*/  IMAD R13, R179, R13, R180 ;  /* 0x0000000db30d7224 */ /* 0x000fe200078e02b4 */
[----:B------:R-:W-:Y:S01]  /*109e0*/  STS.64 [R4+0x460], R102 ;  /* 0x0004606604007388 */ /* 0x000fe20000000a00 */
[----:B------:R-:W-:Y:S01]  /*109f0*/  LEA R2, R7, UR7, 0x2 ;  /* 0x0000000707027c11 */ /* 0x000fe2000f8e10ff */
[----:B------:R-:W-:Y:S01]  /*10a00*/  IMAD R3, R8, 0x60, R17 ;  /* 0x0000006008037824 */ /* 0x000fe200078e0211 */
[-C--:B------:R-:W-:Y:S01]  /*10a10*/  ISETP.GE.AND P6, PT, R18, R167.reuse, PT ;  /* 0x000000a71200720c */ /* 0x080fe20003fc6270 */
[----:B------:R-:W-:Y:S01]  /*10a20*/  STS.64 [R11+0x2000], R96 ;  /* 0x002000600b007388 */ /* 0x000fe20000000a00 */
[----:B------:R-:W-:-:S03]  /*10a30*/  ISETP.GE.AND P1, PT, R8, R167, PT ;  /* 0x000000a70800720c */ /* 0x000fc60003f26270 */
[----:B------:R-:W-:Y:S04]  /*10a40*/  STS.64 [R11+0x2400], R98 ;  /* 0x002400620b007388 */ /* 0x000fe80000000a00 */
[----:B------:R-:W-:Y:S04]  /*10a50*/  STS.64 [R9+0x2020], R92 ;  /* 0x0020205c09007388 */ /* 0x000fe80000000a00 */
[----:B------:R-:W-:Y:S04]  /*10a60*/  STS.64 [R9+0x2420], R94 ;  /* 0x0024205e09007388 */ /* 0x000fe80000000a00 */
[----:B------:R-:W-:Y:S04]  /*10a70*/  STS.64 [R14+0x2040], R88 ;  /* 0x002040580e007388 */ /* 0x000fe80000000a00 */
[----:B------:R-:W-:Y:S04]  /*10a80*/  STS.64 [R14+0x2440], R90 ;  /* 0x0024405a0e007388 */ /* 0x000fe80000000a00 */
[----:B------:R-:W-:Y:S04]  /*10a90*/  STS.64 [R4+0x2060], R84 ;  /* 0x0020605404007388 */ /* 0x000fe80000000a00 */
[----:B------:R-:W-:Y:S04]  /*10aa0*/  STS.64 [R4+0x2460], R86 ;  /* 0x0024605604007388 */ /* 0x000fe80000000a00 */
[----:B------:R-:W-:Y:S04]  /*10ab0*/  STS.64 [R11+0x4000], R80 ;  /* 0x004000500b007388 */ /* 0x000fe80000000a00 */
[----:B------:R1:W-:Y:S04]  /*10ac0*/  STS.64 [R11+0x4400], R82 ;  /* 0x004400520b007388 */ /* 0x0003e80000000a00 */
[----:B------:R4:W-:Y:S04]  /*10ad0*/  STS.64 [R9+0x4020], R76 ;  /* 0x0040204c09007388 */ /* 0x0009e80000000a00 */
[----:B------:R4:W-:Y:S04]  /*10ae0*/  STS.64 [R9+0x4420], R78 ;  /* 0x0044204e09007388 */ /* 0x0009e80000000a00 */
[----:B------:R4:W-:Y:S04]  /*10af0*/  STS.64 [R14+0x4040], R72 ;  /* 0x004040480e007388 */ /* 0x0009e80000000a00 */
[----:B------:R4:W-:Y:S04]  /*10b00*/  STS.64 [R14+0x4440], R74 ;  /* 0x0044404a0e007388 */ /* 0x0009e80000000a00 */
[----:B------:R4:W-:Y:S04]  /*10b10*/  STS.64 [R4+0x4060], R68 ;  /* 0x0040604404007388 */ /* 0x0009e80000000a00 */
[----:B------:R4:W-:Y:S01]  /*10b20*/  STS.64 [R4+0x4460], R70 ;  /* 0x0044604604007388 */ /* 0x0009e20000000a00 */
[----:B-1----:R-:W-:Y:S01]  /*10b30*/  MOV R11, 0xff800000 ;  /* 0xff800000000b7802 */ /* 0x002fe20000000f00 */
[----:B---3--:R-:W-:Y:S01]  /*10b40*/  @P0 FFMA.FTZ R11, R0, R15, R5 ;  /* 0x0000000f000b0223 */ /* 0x008fe20000010005 */
[----:B--2---:R-:W-:Y:S01]  /*10b50*/  IMAD R0, R13, UR4, RZ ;  /* 0x000000040d007c24 */ /* 0x004fe2000f8e02ff */
[----:B------:R-:W-:Y:S06]  /*10b60*/  BAR.SYNC.DEFER_BLOCKING 0x0 ;  /* 0x0000000000007b1d */ /* 0x000fec0000010000 */
[----:B------:R-:W-:Y:S05]  /*10b70*/  @P3 BRA `(.L_x_1059) ;  /* 0x0000000000283947 */ /* 0x000fea0003800000 */
[----:B------:R-:W1:Y:S01]  /*10b80*/  LDCU.64 UR4, c[0x0][0x428] ;  /* 0x00008500ff0477ac */ /* 0x000e620008000a00 */
[C---:B------:R-:W-:Y:S01]  /*10b90*/  VIADD R6, R10.reuse, 0x8 ;  /* 0x000000080a067836 */ /* 0x040fe20000000000 */
[C---:B----4-:R-:W-:Y:S02]  /*10ba0*/  IADD3 R4, P0, PT, R13.reuse, R10, RZ ;  /* 0x0000000a0d047210 */ /* 0x050fe40007f1e0ff */
[-C--:B------:R-:W-:Y:S02]  /*10bb0*/  ISETP.GE.AND P3, PT, R10, R167.reuse, PT ;  /* 0x000000a70a00720c */ /* 0x080fe40003f66270 */
[----:B------:R-:W-:Y:S02]  /*10bc0*/  ISETP.GE.AND P2, PT, R6, R167, PT ;  /* 0x000000a70600720c */ /* 0x000fe40003f46270 */
[----:B------:R-:W-:Y:S02]  /*10bd0*/  LEA.HI.X.SX32 R13, R13, RZ, 0x1, P0 ;  /* 0x000000ff0d0d7211 */ /* 0x000fe400000f0eff */
[----:B-1----:R-:W-:-:S04]  /*10be0*/  LEA R6, P0, R4, UR4, 0x2 ;  /* 0x0000000404067c11 */ /* 0x002fc8000f8010ff */
[----:B------:R-:W-:-:S05]  /*10bf0*/  LEA.HI.X R7, R4, UR5, R13, 0x2, P0 ;  /* 0x0000000504077c11 */ /* 0x000fca00080f140d */
[----:B------:R1:W-:Y:S04]  /*10c00*/  @!P3 STG.E desc[UR16][R6.64], R12 ;  /* 0x0000000c0600b986 */ /* 0x0003e8000c101910 */
[----:B------:R1:W-:Y:S02]  /*10c10*/  @!P2 STG.E desc[UR16][R6.64+0x20], R11 ;  /* 0x0000200b0600a986 */ /* 0x0003e4000c101910 */
.L_x_1059:
[----:B------:R-:W-:Y:S05]  /*10c20*/  BSYNC.RECONVERGENT B0 ;  /* 0x0000000000007941 */ /* 0x000fea0003800200 */
.L_x_1058:
[----:B-1--4-:R1:W2:Y:S01]  /*10c30*/  LDS.128 R12, [R2] ;  /* 0x00000000020c7984 */ /* 0x0122a20000000c00 */
[C---:B------:R-:W-:Y:S01]  /*10c40*/  IADD3 R3, P0, PT, R0.reuse, R3, RZ ;  /* 0x0000000300037210 */ /* 0x040fe20007f1e0ff */
[----:B------:R-:W-:Y:S01]  /*10c50*/  BSSY.RECONVERGENT B0, `(.L_x_1060) ;  /* 0x0000011000007945 */ /* 0x000fe20003800200 */
[C---:B------:R-:W-:Y:S01]  /*10c60*/  LOP3.LUT R24, R17.reuse, 0x20, RZ, 0xfc, !PT ;  /* 0x0000002011187812 */ /* 0x040fe200078efcff */
[----:B------:R1:W3:Y:S01]  /*10c70*/  LDS.128 R8, [R2+0x2000] ;  /* 0x0020000002087984 */ /* 0x0002e20000000c00 */
        /* <DEDUP_REMOVED lines=11> */
[----:B--2---:R1:W-:Y:S04]  /*10d30*/  @!P3 STG.E.128 desc[UR16][R18.64], R12 ;  /* 0x0000000c1200b986 */ /* 0x0043e8000c101d10 */
[----:B---3--:R1:W-:Y:S04]  /*10d40*/  @!P1 STG.E.128 desc[UR16][R18.64+0x80], R8 ;  /* 0x0000800812009986 */ /* 0x0083e8000c101d10 */
[----:B----4-:R1:W-:Y:S02]  /*10d50*/  @!P0 STG.E.128 desc[UR16][R18.64+0x100], R4 ;  /* 0x0001000412008986 */ /* 0x0103e4000c101d10 */
.L_x_1061:
[----:B------:R-:W-:Y:S05]  /*10d60*/  BSYNC.RECONVERGENT B0 ;  /* 0x0000000000007941 */ /* 0x000fea0003800200 */
.L_x_1060:
[----:B-12---:R1:W2:Y:S01]  /*10d70*/  LDS.128 R12, [R2+0x800] ;  /* 0x00080000020c7984 */ /* 0x0062a20000000c00 */
[----:B------:R-:W-:Y:S03]  /*10d80*/  BSSY.RECONVERGENT B0, `(.L_x_1062) ;  /* 0x0000014000007945 */ /* 0x000fe60003800200 */
[----:B---3--:R1:W3:Y:S04]  /*10d90*/  LDS.128 R8, [R2+0x2800] ;  /* 0x0028000002087984 */ /* 0x0082e80000000c00 */
        /* <DEDUP_REMOVED lines=8> */
[----:B------:R-:W3:Y:S01]  /*10e20*/  @!P1 LDC.64 R18, c[0x0][0x3f8] ;  /* 0x0000fe00ff129b82 */ /* 0x000ee20000000a00 */
[----:B-----5:R-:W-:-:S04]  /*10e30*/  @!P4 LEA R22, P0, R3, R22, 0x2 ;  /* 0x000000160316c211 */ /* 0x020fc800078010ff */
[C---:B------:R-:W-:Y:S02]  /*10e40*/  @!P4 LEA.HI.X R23, R3.reuse, R23, R0, 0x2, P0 ;  /* 0x000000170317c211 */ /* 0x040fe400000f1400 */
[----:B-1----:R-:W-:-:S03]  /*10e50*/  @!P3 LEA R20, P2, R3, R20, 0x2 ;  /* 0x000000140314b211 */ /* 0x002fc600078410ff */
[----:B--2---:R1:W-:Y:S01]  /*10e60*/  @!P4 STG.E.128 desc[UR16][R22.64+0x1800], R12 ;  /* 0x0018000c1600c986 */ /* 0x0043e2000c101d10 */
[C---:B------:R-:W-:Y:S02]  /*10e70*/  @!P3 LEA.HI.X R21, R3.reuse, R21, R0, 0x2, P2 ;  /* 0x000000150315b211 */ /* 0x040fe400010f1400 */
[----:B---3--:R-:W-:-:S03]  /*10e80*/  @!P1 LEA R18, P0, R3, R18, 0x2 ;  /* 0x0000001203129211 */ /* 0x008fc600078010ff */
[----:B------:R1:W-:Y:S01]  /*10e90*/  @!P3 STG.E.128 desc[UR16][R20.64+0x1880], R8 ;  /* 0x001880081400b986 */ /* 0x0003e2000c101d10 */
[----:B------:R-:W-:-:S05]  /*10ea0*/  @!P1 LEA.HI.X R19, R3, R19, R0, 0x2, P0 ;  /* 0x0000001303139211 */ /* 0x000fca00000f1400 */
[----:B----4-:R1:W-:Y:S04]  /*10eb0*/  @!P1 STG.E.128 desc[UR16][R18.64+0x1900], R4 ;  /* 0x0019000412009986 */ /* 0x0103e8000c101d10 */
.L_x_1063:
[----:B------:R-:W-:Y:S05]  /*10ec0*/  BSYNC.RECONVERGENT B0 ;  /* 0x0000000000007941 */ /* 0x000fea0003800200 */
.L_x_1062:
        /* <DEDUP_REMOVED lines=21> */
.L_x_1065:
[----:B------:R-:W-:Y:S05]  /*11020*/  BSYNC.RECONVERGENT B0 ;  /* 0x0000000000007941 */ /* 0x000fea0003800200 */
.L_x_1064:
[----:B------:R-:W-:Y:S05]  /*11030*/  @P6 EXIT ;  /* 0x000000000000694d */ /* 0x000fea0003800000 */
[----:B------:R-:W5:Y:S01]  /*11040*/  LDCU UR4, c[0x0][0x440] ;  /* 0x00008800ff0477ac */ /* 0x000f620008000800 */
[----:B-12---:R-:W1:Y:S04]  /*11050*/  LDS.128 R12, [R2+0x1800] ;  /* 0x00180000020c7984 */ /* 0x006e680000000c00 */
[----:B---3--:R-:W2:Y:S01]  /*11060*/  LDS.128 R8, [R2+0x3800] ;  /* 0x0038000002087984 */ /* 0x008ea20000000c00 */
        /* <DEDUP_REMOVED lines=18> */
.L_x_1066:
        /* <DEDUP_REMOVED lines=15> */
.L_x_5481:


//--------------------- .text._ZN5flash24flash_fwd_splitkv_kernelI23Flash_fwd_kernel_traitsILi96ELi64ELi128ELi4ELb0ELb0EN7cutlass10bfloat16_tE19Flash_kernel_traitsILi96ELi64ELi128ELi4ES3_EELb1ELb0ELb0ELb0ELb0ELb0ELb1ELb1EEEvNS_16Flash_fwd_paramsE --------------------------
	.section	.text._ZN5flash24flash_fwd_splitkv_kernelI23Flash_fwd_kernel_traitsILi96ELi64ELi128ELi4ELb0ELb0EN7cutlass10bfloat16_tE19Flash_kernel_traitsILi96ELi64ELi128ELi4ES3_EELb1ELb0ELb0ELb0ELb0ELb0ELb1ELb1EEEvNS_16Flash_fwd_paramsE,"ax",@progbits
	.align	128
        .global         _ZN5flash24flash_fwd_splitkv_kernelI23Flash_fwd_kernel_traitsILi96ELi64ELi128ELi4ELb0ELb0EN7cutlass10bfloat16_tE19Flash_kernel_traitsILi96ELi64ELi128ELi4ES3_EELb1ELb0ELb0ELb0ELb0ELb0ELb1ELb1EEEvNS_16Flash_fwd_paramsE
        .type           _ZN5flash24flash_fwd_splitkv_kernelI23Flash_fwd_kernel_traitsILi96ELi64ELi128ELi4ELb0ELb0EN7cutlass10bfloat16_tE19Flash_kernel_traitsILi96ELi64ELi128ELi4ES3_EELb1ELb0ELb0ELb0ELb0ELb0ELb1ELb1EEEvNS_16Flash_fwd_paramsE,@function
        .size           _ZN5flash24flash_fwd_splitkv_kernelI23Flash_fwd_kernel_traitsILi96ELi64ELi128ELi4ELb0ELb0EN7cutlass10bfloat16_tE19Flash_kernel_traitsILi96ELi64ELi128ELi4ES3_EELb1ELb0ELb0ELb0ELb0ELb0ELb1ELb1EEEvNS_16Flash_fwd_paramsE,(.L_x_5482 - _ZN5flash24flash_fwd_splitkv_kernelI23Flash_fwd_kernel_traitsILi96ELi64ELi128ELi4ELb0ELb0EN7cutlass10bfloat16_tE19Flash_kernel_traitsILi96ELi64ELi128ELi4ES3_EELb1ELb0ELb0ELb0ELb0ELb0ELb1ELb1EEEvNS_16Flash_fwd_paramsE)
        .other          _ZN5flash24flash_fwd_splitkv_kernelI23Flash_fwd_kernel_traitsILi96ELi64ELi128ELi4ELb0ELb0EN7cutlass10bfloat16_tE19Flash_kernel_traitsILi96ELi64ELi128ELi4ES3_EELb1ELb0ELb0ELb0ELb0ELb0ELb1ELb1EEEvNS_16Flash_fwd_paramsE,@"STO_CUDA_ENTRY STV_DEFAULT"
_ZN5flash24flash_fwd_splitkv_kernelI23Flash_fwd_kernel_traitsILi96ELi64ELi128ELi4ELb0ELb0EN7cutlass10bfloat16_tE19Flash_kernel_traitsILi96ELi64ELi128ELi4ES3_EELb1ELb0ELb0ELb0ELb0ELb0ELb1ELb1EEEvNS_16Flash_fwd_paramsE:
.text._ZN5flash24flash_fwd_splitkv_kernelI23Flash_fwd_kernel_traitsILi96ELi64ELi128ELi4ELb0ELb0EN7cutlass10bfloat16_tE19Flash_kernel_traitsILi96ELi64ELi128ELi4ES3_EELb1ELb0ELb0ELb0ELb0ELb0ELb1ELb1EEEvNS_16Flash_fwd_paramsE:
[----:B------:R-:W-:Y:S08]  /*0000*/  LDC R1, c[0x0][0x37c] ;  /* 0x0000df00ff017b82 */ /* 0x000ff00000000800 */
[----:B------:R-:W1:Y:S01]  /*0010*/  LDC R8, c[0x0][0x3e0] ;  /* 0x0000f800ff087b82 */ /* 0x000e620000000800 */
[----:B------:R-:W2:Y:S01]  /*0020*/  S2R R179, SR_CTAID.Z ;  /* 0x0000000000b37919 */ /* 0x000ea20000002700 */
[----:B------:R-:W-:Y:S01]  /*0030*/  IMAD.MOV.U32 R2, RZ, RZ, RZ ;  /* 0x000000ffff027224 */ /* 0x000fe200078e00ff */
[----:B------:R-:W3:Y:S01]  /*0040*/  LDCU.64 UR6, c[0x0][0x358] ;  /* 0x00006b00ff0677ac */ /* 0x000ee20008000a00 */
[----:B------:R-:W-:Y:S01]  /*0050*/  IMAD.MOV.U32 R6, RZ, RZ, -0x1 ;  /* 0xffffffffff067424 */ /* 0x000fe200078e00ff */
[----:B------:R-:W4:Y:S03]  /*0060*/  LDCU.64 UR4, c[0x0][0x470] ;  /* 0x00008e00ff0477ac */ /* 0x000f260008000a00 */
[----:B------:R-:W3:Y:S01]  /*0070*/  LDC.64 R10, c[0x0][0x460] ;  /* 0x00011800ff0a7b82 */ /* 0x000ee20000000a00 */
[----:B-1----:R-:W1:Y:S01]  /*0080*/  I2F.U32.RP R4, R8 ;  /* 0x0000000800047306 */ /* 0x002e620000209000 */
[----:B------:R-:W-:-:S07]  /*0090*/  ISETP.NE.U32.AND P2, PT, R8, RZ, PT ;  /* 0x000000ff0800720c */ /* 0x000fce0003f45070 */
[----:B-1----:R-:W1:Y:S02]  /*00a0*/  MUFU.RCP R3, R4 ;  /* 0x0000000400037308 */ /* 0x002e640000001000 */
[----:B-1----:R-:W-:-:S06]  /*00b0*/  VIADD R3, R3, 0xffffffe ;  /* 0x0ffffffe03037836 */ /* 0x002fcc0000000000 */
[----:B------:R-:W1:Y:S02]  /*00c0*/  F2I.FTZ.U32.TRUNC.NTZ R3, R3 ;  /* 0x0000000300037305 */ /* 0x000e64000021f000 */
[----:B-1----:R-:W-:-:S04]  /*00d0*/  IMAD.MOV R0, RZ, RZ, -R3 ;  /* 0x000000ffff007224 */ /* 0x002fc800078e0a03 */
[----:B------:R-:W-:-:S04]  /*00e0*/  IMAD R5, R0, R8, RZ ;  /* 0x0000000800057224 */ /* 0x000fc800078e02ff */
[----:B------:R-:W-:Y:S02]  /*00f0*/  IMAD.HI.U32 R2, R3, R5, R2 ;  /* 0x0000000503027227 */ /* 0x000fe400078e0002 */
[----:B------:R-:W1:Y:S04]  /*0100*/  LDC.64 R4, c[0x0][0x460] ;  /* 0x00011800ff047b82 */ /* 0x000e680000000a00 */
[----:B--2---:R-:W-:-:S04]  /*0110*/  IMAD.HI.U32 R181, R2, R179, RZ ;  /* 0x000000b302b57227 */ /* 0x004fc800078e00ff */
[----:B------:R-:W-:Y:S01]  /*0120*/  IMAD.MOV R7, RZ, RZ, -R181 ;  /* 0x000000ffff077224 */ /* 0x000fe200078e0ab5 */
[----:B------:R-:W2:Y:S03]  /*0130*/  LDC.64 R2, c[0x0][0x478] ;  /* 0x00011e00ff027b82 */ /* 0x000ea60000000a00 */
[----:B------:R-:W-:-:S05]  /*0140*/  IMAD R7, R8, R7, R179 ;  /* 0x0000000708077224 */ /* 0x000fca00078e02b3 */
[----:B------:R-:W-:Y:S02]  /*0150*/  ISETP.GE.U32.AND P1, PT, R7, R8, PT ;  /* 0x000000080700720c */ /* 0x000fe40003f26070 */
[----:B-1----:R-:W-:-:S04]  /*0160*/  ISETP.NE.U32.AND P0, PT, R4, RZ, PT ;  /* 0x000000ff0400720c */ /* 0x002fc80003f05070 */
[----:B------:R-:W-:-:S07]  /*0170*/  ISETP.NE.AND.EX P0, PT, R5, RZ, PT, P0 ;  /* 0x000000ff0500720c */ /* 0x000fce0003f05300 */
[----:B------:R-:W-:Y:S02]  /*0180*/  @P1 IMAD.IADD R7, R7, 0x1, -R8 ;  /* 0x0000000107071824 */ /* 0x000fe400078e0a08 */
[----:B------:R-:W-:Y:S01]  /*0190*/  @P1 VIADD R181, R181, 0x1 ;  /* 0x00000001b5b51836 */ /* 0x000fe20000000000 */
[----:B------:R-:W-:Y:S02]  /*01a0*/  ISETP.NE.U32.AND P1, PT, R4, RZ, PT ;  /* 0x000000ff0400720c */ /* 0x000fe40003f25070 */
[----:B------:R-:W-:Y:S02]  /*01b0*/  ISETP.GE.U32.AND P3, PT, R7, R8, PT ;  /* 0x000000080700720c */ /* 0x000fe40003f66070 */
[----:B------:R-:W-:-:S11]  /*01c0*/  ISETP.NE.AND.EX P1, PT, R5, RZ, PT, P1 ;  /* 0x000000ff0500720c */ /* 0x000fd60003f25310 */
[----:B------:R-:W-:Y:S01]  /*01d0*/  @P3 VIADD R181, R181, 0x1 ;  /* 0x00000001b5b53836 */ /* 0x000fe20000000000 */
[----:B--2---:R-:W-:Y:S02]  /*01e0*/  ISETP.NE.U32.AND P3, PT, R2, RZ, PT ;  /* 0x000000ff0200720c */ /* 0x004fe40003f65070 */
[----:B------:R-:W-:Y:S02]  /*01f0*/  @!P2 LOP3.LUT R181, RZ, R8, RZ, 0x33, !PT ;  /* 0x00000008ffb5a212 */ /* 0x000fe400078e33ff */
[----:B------:R-:W-:-:S03]  /*0200*/  ISETP.NE.AND.EX P3, PT, R3, RZ, PT, P3 ;  /* 0x000000ff0300720c */ /* 0x000fc60003f65330 */
[----:B---3--:R-:W-:-:S04]  /*0210*/  IMAD.WIDE.U32 R14, R181, 0x4, R10 ;  /* 0x00000004b50e7825 */ /* 0x008fc800078e000a */
[----:B------:R-:W-:Y:S01]  /*0220*/  IMAD.SHL.U32 R5, R181, 0x4, RZ ;  /* 0x00000004b5057824 */ /* 0x000fe200078e00ff */
[----:B------:R-:W2:Y:S01]  /*0230*/  @P0 LDG.E R6, desc[UR6][R14.64] ;  /* 0x000000060e060981 */ /* 0x000ea2000c1e1900 */
[----:B------:R-:W-:Y:S02]  /*0240*/  SHF.R.U32.HI R4, RZ, 0x1e, R181 ;  /* 0x0000001eff047819 */ /* 0x000fe400000116b5 */
[----:B----4-:R-:W-:Y:S01]  /*0250*/  ISETP.NE.U32.AND P4, PT, RZ, UR4, PT ;  /* 0x00000004ff007c0c */ /* 0x010fe2000bf85070 */
[----:B------:R1:W2:Y:S01]  /*0260*/  @P1 LDG.E R11, desc[UR6][R14.64+0x4] ;  /* 0x000004060e0b1981 */ /* 0x0002a2000c1e1900 */
[C---:B------:R-:W-:Y:S01]  /*0270*/  @P3 IADD3 R12, P0, PT, R5.reuse, R2, RZ ;  /* 0x00000002050c3210 */ /* 0x040fe20007f1e0ff */
[----:B------:R-:W-:Y:S01]  /*0280*/  IMAD.MOV.U32 R0, RZ, RZ, RZ ;  /* 0x000000ffff007224 */ /* 0x000fe200078e00ff */
[----:B------:R-:W-:Y:S02]  /*0290*/  IADD3 R112, P2, PT, R5, UR4, RZ ;  /* 0x0000000405707c10 */ /* 0x000fe4000ff5e0ff */
[----:B------:R-:W-:Y:S01]  /*02a0*/  ISETP.NE.AND.EX P4, PT, RZ, UR5, PT, P4 ;  /* 0x00000005ff007c0c */ /* 0x000fe2000bf85340 */
[C---:B------:R-:W-:Y:S01]  /*02b0*/  @P3 IMAD.X R13, R4.reuse, 0x1, R3, P0 ;  /* 0x00000001040d3824 */ /* 0x040fe200000e0603 */
[----:B------:R-:W3:Y:S01]  /*02c0*/  LDCU.U8 UR4, c[0x0][0x532] ;  /* 0x0000a640ff0477ac */ /* 0x000ee20008000000 */
[----:B------:R-:W4:Y:S01]  /*02d0*/  LDC.64 R2, c[0x0][0x468] ;  /* 0x00011a00ff027b82 */ /* 0x000f220000000a00 */
[----:B------:R-:W-:Y:S01]  /*02e0*/  IADD3.X R113, PT, PT, R4, UR5, RZ, P2, !PT ;  /* 0x0000000504717c10 */ /* 0x000fe200097fe4ff */
[----:B------:R-:W-:-:S02]  /*02f0*/  IMAD.MOV.U32 R7, RZ, RZ, -0x1 ;  /* 0xffffffffff077424 */ /* 0x000fc400078e00ff */
[----:B------:R1:W5:Y:S06]  /*0300*/  @P3 LDG.E R13, desc[UR6][R12.64] ;  /* 0x000000060c0d3981 */ /* 0x00036c000c1e1900 */
[----:B------:R1:W5:Y:S01]  /*0310*/  @P4 LDG.E R0, desc[UR6][R112.64] ;  /* 0x0000000670004981 */ /* 0x000362000c1e1900 */
[----:B---3--:R-:W-:Y:S02]  /*0320*/  ISETP.NE.AND P2, PT, RZ, UR4, PT ;  /* 0x00000004ff007c0c */ /* 0x008fe4000bf45270 */
[----:B----4-:R-:W-:Y:S02]  /*0330*/  ISETP.EQ.U32.AND P5, PT, R2, RZ, PT ;  /* 0x000000ff0200720c */ /* 0x010fe40003fa2070 */
[----:B------:R-:W-:-:S02]  /*0340*/  IADD3 R16, P0, PT, R5, R2, RZ ;  /* 0x0000000205107210 */ /* 0x000fc40007f1e0ff */
[----:B------:R-:W-:-:S03]  /*0350*/  ISETP.EQ.OR.EX P5, PT, R3, RZ, !P2, P5 ;  /* 0x000000ff0300720c */ /* 0x000fc600057a2750 */
[----:B------:R-:W-:-:S10]  /*0360*/  IMAD.X R17, R4, 0x1, R3, P0 ;  /* 0x0000000104117824 */ /* 0x000fd400000e0603 */
[----:B------:R3:W5:Y:S01]  /*0370*/  @!P5 LDG.E R7, desc[UR6][R16.64] ;  /* 0x000000061007d981 */ /* 0x000762000c1e1900 */
[----:B------:R-:W-:Y:S01]  /*0380*/  ISETP.NE.U32.AND P0, PT, R2, RZ, PT ;  /* 0x000000ff0200720c */ /* 0x000fe20003f05070 */
[----:B------:R-:W4:Y:S01]  /*0390*/  @!P1 LDC R177, c[0x0][0x434] ;  /* 0x00010d00ffb19b82 */ /* 0x000f220000000800 */
[----:B------:R-:W3:Y:S02]  /*03a0*/  S2R R9, SR_CTAID.X ;  /* 0x0000000000097919 */ /* 0x000ee40000002500 */
[----:B------:R-:W-:-:S13]  /*03b0*/  ISETP.NE.AND.EX P0, PT, R3, RZ, PT, P0 ;  /* 0x000000ff0300720c */ /* 0x000fda0003f05300 */
[----:B-1----:R-:W1:Y:S01]  /*03c0*/  @!P0 LDC R15, c[0x0][0x438] ;  /* 0x00010e00ff0f8b82 */ /* 0x002e620000000800 */
[----:B---3--:R-:W-:Y:S02]  /*03d0*/  IMAD.SHL.U32 R178, R9, 0x40, RZ ;  /* 0x0000004009b27824 */ /* 0x008fe400078e00ff */
[----:B--2---:R-:W-:-:S05]  /*03e0*/  @P1 IMAD.IADD R177, R11, 0x1, -R6 ;  /* 0x000000010bb11824 */ /* 0x004fca00078e0a06 */
[----:B----4-:R-:W-:Y:S01]  /*03f0*/  ISETP.GT.AND P1, PT, R177, R178, PT ;  /* 0x000000b2b100720c */ /* 0x010fe20003f24270 */
[----:B-1----:R-:W-:-:S12]  /*0400*/  @!P0 BRA `(.L_x_1067) ;  /* 0x00000000000c8947 */ /* 0x002fd80003800000 */
[----:B------:R-:W2:Y:S02]  /*0410*/  @P2 LDG.E R2, desc[UR6][R16.64+0x4] ;  /* 0x0000040610022981 */ /* 0x000ea4000c1e1900 */
[----:B--2--5:R-:W-:-:S06]  /*0420*/  @P2 IADD3 R15, PT, PT, R2, -R7, RZ ;  /* 0x80000007020f2210 */ /* 0x024fcc0007ffe0ff */
[----:B------:R1:W5:Y:S02]  /*0430*/  @!P2 LDG.E R15, desc[UR6][R16.64] ;  /* 0x00000006100fa981 */ /* 0x000364000c1e1900 */
.L_x_1067:
[----:B------:R-:W-:Y:S05]  /*0440*/  @!P1 EXIT ;  /* 0x000000000000994d */ /* 0x000fea0003800000 */
[----:B------:R-:W2:Y:S01]  /*0450*/  LDC R10, c[0x0][0x374] ;  /* 0x0000dd00ff0a7b82 */ /* 0x000ea20000000800 */
[--C-:B-----5:R-:W-:Y:S01]  /*0460*/  IMAD.IADD R64, R15, 0x1, -R0.reuse ;  /* 0x000000010f407824 */ /* 0x120fe200078e0a00 */
[----:B------:R-:W3:Y:S01]  /*0470*/  S2R R176, SR_TID.X ;  /* 0x0000000000b07919 */ /* 0x000ee20000002100 */
[----:B------:R-:W-:-:S05]  /*0480*/  @P3 IMAD.IADD R58, R13, 0x1, -R0 ;  /* 0x000000010d3a3824 */ /* 0x000fca00078e0a00 */
[----:B------:R-:W4:Y:S01]  /*0490*/  LDC R2, c[0x0][0x438] ;  /* 0x00010e00ff027b82 */ /* 0x000f220000000800 */
[----:B--2---:R-:W-:-:S04]  /*04a0*/  IABS R12, R10 ;  /* 0x0000000a000c7213 */ /* 0x004fc80000000000 */
[----:B------:R-:W2:Y:S01]  /*04b0*/  I2F.RP R14, R12 ;  /* 0x0000000c000e7306 */ /* 0x000ea20000209400 */
[----:B----4-:R-:W-:-:S05]  /*04c0*/  VIADD R2, R2, 0x7f ;  /* 0x0000007f02027836 */ /* 0x010fca0000000000 */
[----:B-1----:R-:W-:-:S04]  /*04d0*/  SHF.R.S32.HI R17, RZ, 0x1f, R2 ;  /* 0x0000001fff117819 */ /* 0x002fc80000011402 */
[----:B------:R-:W-:Y:S01]  /*04e0*/  LEA.HI R17, R17, R2, RZ, 0x7 ;  /* 0x0000000211117211 */ /* 0x000fe200078f38ff */
[----:B------:R-:W-:Y:S01]  /*04f0*/  IMAD.MOV.U32 R2, RZ, RZ, RZ ;  /* 0x000000ffff027224 */ /* 0x000fe200078e00ff */
[----:B--2---:R-:W1:Y:S02]  /*0500*/  MUFU.RCP R3, R14 ;  /* 0x0000000e00037308 */ /* 0x004e640000001000 */
[----:B------:R-:W-:-:S05]  /*0510*/  LEA.HI.SX32 R17, R17, R10, 0x19 ;  /* 0x0000000a11117211 */ /* 0x000fca00078fcaff */
[----:B------:R-:W-:-:S05]  /*0520*/  VIADD R17, R17, 0xffffffff ;  /* 0xffffffff11117836 */ /* 0x000fca0000000000 */
[----:B------:R-:W-:Y:S02]  /*0530*/  IABS R16, R17 ;  /* 0x0000001100107213 */ /* 0x000fe40000000000 */
[-C--:B------:R-:W-:Y:S01]  /*0540*/  LOP3.LUT R17, R17, R10.reuse, RZ, 0x3c, !PT ;  /* 0x0000000a11117212 */ /* 0x080fe200078e3cff */
[----:B-1----:R-:W-:Y:S01]  /*0550*/  VIADD R3, R3, 0xffffffe ;  /* 0x0ffffffe03037836 */ /* 0x002fe20000000000 */
[----:B------:R-:W-:Y:S02]  /*0560*/  IABS R14, R10 ;  /* 0x0000000a000e7213 */ /* 0x000fe40000000000 */
[----:B------:R-:W-:-:S03]  /*0570*/  ISETP.GE.AND P0, PT, R17, RZ, PT ;  /* 0x000000ff1100720c */ /* 0x000fc60003f06270 */
[----:B------:R-:W1:Y:S01]  /*0580*/  F2I.FTZ.U32.TRUNC.NTZ R3, R3 ;  /* 0x0000000300037305 */ /* 0x000e62000021f000 */
[----:B------:R-:W-:Y:S02]  /*0590*/  IMAD.MOV R14, RZ, RZ, -R14 ;  /* 0x000000ffff0e7224 */ /* 0x000fe400078e0a0e */
[----:B-1----:R-:W-:-:S04]  /*05a0*/  IMAD.MOV R11, RZ, RZ, -R3 ;  /* 0x000000ffff0b7224 */ /* 0x002fc800078e0a03 */
[----:B------:R-:W-:-:S04]  /*05b0*/  IMAD R11, R11, R12, RZ ;  /* 0x0000000c0b0b7224 */ /* 0x000fc800078e02ff */
[----:B------:R-:W-:Y:S02]  /*05c0*/  IMAD.HI.U32 R11, R3, R11, R2 ;  /* 0x0000000b030b7227 */ /* 0x000fe400078e0002 */
[----:B------:R-:W1:Y:S04]  /*05d0*/  @!P3 LDC.64 R2, c[0x0][0x488] ;  /* 0x00012200ff02bb82 */ /* 0x000e680000000a00 */
[----:B------:R-:W-:-:S04]  /*05e0*/  IMAD.HI.U32 R11, R11, R16, RZ ;  /* 0x000000100b0b7227 */ /* 0x000fc800078e00ff */
[----:B------:R-:W-:Y:S02]  /*05f0*/  IMAD R19, R11, R14, R16 ;  /* 0x0000000e0b137224 */ /* 0x000fe400078e0210 */
[----:B------:R-:W2:Y:S03]  /*0600*/  @!P3 LDC R14, c[0x0][0x43c] ;  /* 0x00010f00ff0ebb82 */ /* 0x000ea60000000800 */
[----:B------:R-:W-:Y:S02]  /*0610*/  ISETP.GT.U32.AND P1, PT, R12, R19, PT ;  /* 0x000000130c00720c */ /* 0x000fe40003f24070 */
[----:B-1----:R-:W-:-:S11]  /*0620*/  @!P3 ISETP.NE.U32.AND P2, PT, R2, RZ, PT ;  /* 0x000000ff0200b20c */ /* 0x002fd60003f45070 */
[----:B------:R-:W-:Y:S01]  /*0630*/  @!P1 IMAD.IADD R19, R19, 0x1, -R12 ;  /* 0x0000000113139824 */ /* 0x000fe200078e0a0c */
[----:B------:R-:W1:Y:S01]  /*0640*/  S2R R2, SR_CTAID.Y ;  /* 0x0000000000027919 */ /* 0x000e620000002600 */
[----:B------:R-:W-:Y:S01]  /*0650*/  @!P3 ISETP.NE.AND.EX P2, PT, R3, RZ, PT, P2 ;  /* 0x000000ff0300b20c */ /* 0x000fe20003f45320 */
[----:B------:R-:W-:Y:S01]  /*0660*/  @!P1 VIADD R11, R11, 0x1 ;  /* 0x000000010b0b9836 */ /* 0x000fe20000000000 */
[----:B------:R-:W-:Y:S02]  /*0670*/  ISETP.NE.AND P1, PT, R10, RZ, PT ;  /* 0x000000ff0a00720c */ /* 0x000fe40003f25270 */
[----:B------:R-:W-:Y:S02]  /*0680*/  ISETP.GE.U32.AND P5, PT, R19, R12, PT ;  /* 0x0000000c1300720c */ /* 0x000fe40003fa6070 */
[----:B------:R-:W4:Y:S01]  /*0690*/  LDC R12, c[0x0][0x508] ;  /* 0x00014200ff0c7b82 */ /* 0x000f220000000800 */
[----:B--2---:R-:W-:Y:S01]  /*06a0*/  @!P3 SEL R3, R14, RZ, P2 ;  /* 0x000000ff0e03b207 */ /* 0x004fe20001000000 */
[----:B------:R-:W-:-:S04]  /*06b0*/  VIADD R14, R9, 0x1 ;  /* 0x00000001090e7836 */ /* 0x000fc80000000000 */
[----:B------:R-:W-:Y:S02]  /*06c0*/  @!P3 IMAD.IADD R58, R64, 0x1, R3 ;  /* 0x00000001403ab824 */ /* 0x000fe400078e0203 */
[----:B------:R-:W-:Y:S02]  /*06d0*/  IMAD R14, R14, 0x40, -R177 ;  /* 0x000000400e0e7824 */ /* 0x000fe400078e0ab1 */
[----:B------:R-:W-:Y:S02]  /*06e0*/  VIADD R3, R58, 0x7f ;  /* 0x0000007f3a037836 */ /* 0x000fe40000000000 */
[----:B------:R-:W-:-:S04]  /*06f0*/  @P5 VIADD R11, R11, 0x1 ;  /* 0x000000010b0b5836 */ /* 0x000fc80000000000 */
[----:B------:R-:W-:Y:S01]  /*0700*/  @!P0 IMAD.MOV R11, RZ, RZ, -R11 ;  /* 0x000000ffff0b8224 */ /* 0x000fe200078e0a0b */
[----:B------:R-:W-:Y:S02]  /*0710*/  @!P1 LOP3.LUT R11, RZ, R10, RZ, 0x33, !PT ;  /* 0x0000000aff0b9212 */ /* 0x000fe400078e33ff */
[----:B------:R-:W-:Y:S02]  /*0720*/  SHF.R.S32.HI R10, RZ, 0x1f, R3 ;  /* 0x0000001fff0a7819 */ /* 0x000fe40000011403 */
[----:B----4-:R-:W-:Y:S01]  /*0730*/  IADD3 R12, PT, PT, R3, R12, R14 ;  /* 0x0000000c030c7210 */ /* 0x010fe20007ffe00e */
[----:B-1----:R-:W-:Y:S01]  /*0740*/  IMAD R170, R11, R2, RZ ;  /* 0x000000020baa7224 */ /* 0x002fe200078e02ff */
[----:B------:R-:W-:Y:S02]  /*0750*/  LEA.HI R3, R10, R3, RZ, 0x7 ;  /* 0x000000030a037211 */ /* 0x000fe400078f38ff */
[----:B------:R-:W-:Y:S02]  /*0760*/  SHF.R.S32.HI R13, RZ, 0x1f, R12 ;  /* 0x0000001fff0d7819 */ /* 0x000fe4000001140c */
[----:B------:R-:W-:-:S02]  /*0770*/  SHF.R.S32.HI R3, RZ, 0x7, R3 ;  /* 0x00000007ff037819 */ /* 0x000fc40000011403 */
[----:B------:R-:W-:Y:S02]  /*0780*/  LEA.HI R13, R13, R12, RZ, 0x7 ;  /* 0x0000000c0d0d7211 */ /* 0x000fe400078f38ff */
[----:B------:R-:W-:Y:S01]  /*0790*/  VIADDMNMX R10, R170, R11, R3, PT ;  /* 0x0000000baa0a7246 */ /* 0x000fe20003800103 */
[----:B------:R-:W-:Y:S01]  /*07a0*/  IMAD.MOV R3, RZ, RZ, -R181 ;  /* 0x000000ffff037224 */ /* 0x000fe200078e0ab5 */
[----:B------:R-:W-:-:S03]  /*07b0*/  SHF.R.S32.HI R13, RZ, 0x7, R13 ;  /* 0x00000007ff0d7819 */ /* 0x000fc6000001140d */
[----:B------:R-:W-:Y:S01]  /*07c0*/  IMAD R179, R8, R3, R179 ;  /* 0x0000000308b37224 */ /* 0x000fe200078e02b3 */
[----:B------:R-:W-:-:S04]  /*07d0*/  VIMNMX R57, PT, PT, R10, R13, PT ;  /* 0x0000000d0a397248 */ /* 0x000fc80003fe0100 */
[----:B------:R-:W-:-:S13]  /*07e0*/  ISETP.GE.AND P0, PT, R170, R57, PT ;  /* 0x00000039aa00720c */ /* 0x000fda0003f06270 */
[----:B---3--:R-:W-:Y:S05]  /*07f0*/  @!P0 BRA `(.L_x_1068) ;  /* 0x0000000400c08947 */ /* 0x008fea0003800000 */
        /* <DEDUP_REMOVED lines=8> */
[CC--:B------:R-:W-:Y:S02]  /*0880*/  ISETP.GE.AND P2, PT, R176.reuse, R177.reuse, PT ;  /* 0x000000b1b000720c */ /* 0x0c0fe40003f46270 */
[----:B------:R-:W-:Y:S01]  /*0890*/  LOP3.LUT R15, R11, 0x20, RZ, 0xfc, !PT ;  /* 0x000000200b0f7812 */ /* 0x000fe200078efcff */
[----:B------:R-:W-:Y:S01]  /*08a0*/  IMAD R9, R176, 0x60, R11 ;  /* 0x00000060b0097824 */ /* 0x000fe200078e020b */
[----:B------:R-:W-:-:S02]  /*08b0*/  ISETP.GE.AND P5, PT, R10, R177, PT ;  /* 0x000000b10a00720c */ /* 0x000fc40003fa6270 */
[----:B------:R-:W-:Y:S01]  /*08c0*/  LOP3.LUT R14, R11, 0x40, RZ, 0xfc, !PT ;  /* 0x000000400b0e7812 */ /* 0x000fe200078efcff */
[----:B-1----:R-:W-:-:S04]  /*08d0*/  IMAD R12, R2, R12, R181 ;  /* 0x0000000c020c7224 */ /* 0x002fc800078e02b5 */
[----:B------:R-:W-:Y:S02]  /*08e0*/  IMAD R8, R12, R8, R179 ;  /* 0x000000080c087224 */ /* 0x000fe400078e02b3 */
[----:B------:R-:W-:Y:S02]  /*08f0*/  VIADD R12, R176, 0x10 ;  /* 0x00000010b00c7836 */ /* 0x000fe40000000000 */
[----:B------:R-:W-:Y:S02]  /*0900*/  IMAD R13, R8, R13, R178 ;  /* 0x0000000d080d7224 */ /* 0x000fe400078e02b2 */
[----:B------:R-:W-:Y:S01]  /*0910*/  VIADD R8, R176, 0x30 ;  /* 0x00000030b0087836 */ /* 0x000fe20000000000 */
[----:B------:R-:W-:Y:S01]  /*0920*/  ISETP.GE.AND P1, PT, R12, R177, PT ;  /* 0x000000b10c00720c */ /* 0x000fe20003f26270 */
        /* <DEDUP_REMOVED lines=15> */
.L_x_1070:
[----:B------:R-:W-:Y:S05]  /*0a20*/  BSYNC.RECONVERGENT B0 ;  /* 0x0000000000007941 */ /* 0x000fea0003800200 */
.L_x_1069:
        /* <DEDUP_REMOVED lines=18> */
.L_x_1072:
[----:B------:R-:W-:Y:S05]  /*0b50*/  BSYNC.RECONVERGENT B0 ;  /* 0x0000000000007941 */ /* 0x000fea0003800200 */
.L_x_1071:
        /* <DEDUP_REMOVED lines=18> */
.L_x_1074:
[----:B------:R-:W-:Y:S05]  /*0c80*/  BSYNC.RECONVERGENT B0 ;  /* 0x0000000000007941 */ /* 0x000fea0003800200 */
.L_x_1073:
        /* <DEDUP_REMOVED lines=18> */
.L_x_1076:
[----:B------:R-:W-:Y:S05]  /*0db0*/  BSYNC.RECONVERGENT B0 ;  /* 0x0000000000007941 */ /* 0x000fea0003800200 */
.L_x_1075:
        /* <DEDUP_REMOVED lines=20> */
.L_x_1068:
        /* <DEDUP_REMOVED lines=11> */
.L_x_1077:
[----:B------:R-:W-:Y:S05]  /*0fb0*/  BRA.U !UP0, `(.L_x_1078) ;  /* 0x0000000508987547 */ /* 0x000fea000b800000 */
[----:B------:R-:W2:Y:S01]  /*0fc0*/  LDC R5, c[0x0][0x4f0] ;  /* 0x00013c00ff057b82 */ /* 0x000ea20000000800 */
[----:B------:R-:W-:Y:S01]  /*0fd0*/  LEA R0, R57, 0xffffff80, 0x7 ;  /* 0xffffff8039007811 */ /* 0x000fe200078e38ff */
[----:B------:R-:W3:Y:S03]  /*0fe0*/  LDCU.64 UR4, c[0x0][0x4e8] ;  /* 0x00009d00ff0477ac */ /* 0x000ee60008000a00 */
[----:B-1----:R-:W-:Y:S01]  /*0ff0*/  IABS R2, R0 ;  /* 0x0000000000027213 */ /* 0x002fe20000000000 */
[----:B------:R-:W1:Y:S02]  /*1000*/  LDCU.64 UR8, c[0x0][0x3a0] ;  /* 0x00007400ff0877ac */ /* 0x000e640008000a00 */
[----:B-----5:R-:W4:Y:S01]  /*1010*/  LDC R8, c[0x0][0x3e8] ;  /* 0x0000fa00ff087b82 */ /* 0x020f220000000800 */
[----:B------:R-:W1:Y:S01]  /*1020*/  LDCU.64 UR14, c[0x0][0x3b8] ;  /* 0x00007700ff0e77ac */ /* 0x000e620008000a00 */
        /* <DEDUP_REMOVED lines=9> */
[----:B---3--:R-:W-:-:S04]  /*10c0*/  IMAD.WIDE.U32 R10, R181, UR4, RZ ;  /* 0x00000004b50a7c25 */ /* 0x008fc8000f8e00ff */
[----:B------:R-:W-:-:S04]  /*10d0*/  IMAD.HI.U32 R7, R3, R2, RZ ;  /* 0x0000000203077227 */ /* 0x000fc800078e00ff */
[----:B------:R-:W-:Y:S02]  /*10e0*/  IMAD.MOV R3, RZ, RZ, -R7 ;  /* 0x000000ffff037224 */ /* 0x000fe400078e0a07 */
[----:B------:R-:W-:Y:S01]  /*10f0*/  IMAD R183, R181, UR5, R11 ;  /* 0x00000005b5b77c24 */ /* 0x000fe2000f8e020b */
[----:B------:R-:W2:Y:S01]  /*1100*/  LDCU.64 UR4, c[0x0][0x3a8] ;  /* 0x00007500ff0477ac */ /* 0x000ea20008000a00 */
[----:B------:R-:W-:Y:S01]  /*1110*/  IMAD R3, R4, R3, R2 ;  /* 0x0000000304037224 */ /* 0x000fe200078e0202 */
[----:B------:R-:W-:-:S04]  /*1120*/  LOP3.LUT R2, R0, R5, RZ, 0x3c, !PT ;  /* 0x0000000500027212 */ /* 0x000fc800078e3cff */
[----:B------:R-:W-:Y:S02]  /*1130*/  ISETP.GT.U32.AND P2, PT, R4, R3, PT ;  /* 0x000000030400720c */ /* 0x000fe40003f44070 */
[----:B------:R-:W-:-:S11]  /*1140*/  ISETP.GE.AND P1, PT, R2, RZ, PT ;  /* 0x000000ff0200720c */ /* 0x000fd60003f26270 */
[-C--:B------:R-:W-:Y:S01]  /*1150*/  @!P2 IADD3 R3, PT, PT, R3, -R4.reuse, RZ ;  /* 0x800000040303a210 */ /* 0x080fe20007ffe0ff */
[----:B------:R-:W-:Y:S01]  /*1160*/  @!P2 VIADD R7, R7, 0x1 ;  /* 0x000000010707a836 */ /* 0x000fe20000000000 */
[----:B------:R-:W-:Y:S02]  /*1170*/  ISETP.NE.AND P2, PT, R5, RZ, PT ;  /* 0x000000ff0500720c */ /* 0x000fe40003f45270 */
[----:B------:R-:W-:-:S13]  /*1180*/  ISETP.GE.U32.AND P0, PT, R3, R4, PT ;  /* 0x000000040300720c */ /* 0x000fda0003f06070 */
[----:B------:R-:W-:Y:S02]  /*1190*/  @P0 IADD3 R7, PT, PT, R7, 0x1, RZ ;  /* 0x0000000107070810 */ /* 0x000fe40007ffe0ff */
[----:B------:R-:W-:-:S03]  /*11a0*/  LEA R182, P0, R10, UR12, 0x2 ;  /* 0x0000000c0ab67c11 */ /* 0x000fc6000f8010ff */
[----:B------:R-:W-:Y:S01]  /*11b0*/  IMAD.MOV.U32 R3, RZ, RZ, R7 ;  /* 0x000000ffff037224 */ /* 0x000fe200078e0007 */
[----:B------:R-:W-:-:S04]  /*11c0*/  LEA.HI.X R183, R10, UR13, R183, 0x2, P0 ;  /* 0x0000000d0ab77c11 */ /* 0x000fc800080f14b7 */
[----:B------:R-:W-:Y:S02]  /*11d0*/  @!P1 IADD3 R3, PT, PT, -R3, RZ, RZ ;  /* 0x000000ff03039210 */ /* 0x000fe40007ffe1ff */
[----:B------:R-:W-:-:S05]  /*11e0*/  @!P2 LOP3.LUT R3, RZ, R5, RZ, 0x33, !PT ;  /* 0x00000005ff03a212 */ /* 0x000fca00078e33ff */
[----:B------:R-:W-:-:S05]  /*11f0*/  IMAD.WIDE R14, R3, 0x4, R182 ;  /* 0x00000004030e7825 */ /* 0x000fca00078e02b6 */
[----:B------:R-:W3:Y:S01]  /*1200*/  LDG.E R10, desc[UR6][R14.64] ;  /* 0x000000060e0a7981 */ /* 0x000ee2000c1e1900 */
[----:B----4-:R-:W-:Y:S01]  /*1210*/  IABS R2, R8 ;  /* 0x0000000800027213 */ /* 0x010fe20000000000 */
[----:B------:R-:W-:-:S03]  /*1220*/  IMAD.MOV R3, RZ, RZ, -R3 ;  /* 0x000000ffff037224 */ /* 0x000fc600078e0a03 */
[----:B------:R-:W4:Y:S01]  /*1230*/  I2F.RP R11, R2 ;  /* 0x00000002000b7306 */ /* 0x000f220000209400 */
[----:B------:R-:W-:Y:S01]  /*1240*/  IMAD R0, R5, R3, R0 ;  /* 0x0000000305007224 */ /* 0x000fe200078e0200 */
[----:B-1----:R-:W-:-:S06]  /*1250*/  MOV R5, UR15 ;  /* 0x0000000f00057c02 */ /* 0x002fcc0008000f00 */
[----:B----4-:R-:W1:Y:S02]  /*1260*/  MUFU.RCP R12, R11 ;  /* 0x0000000b000c7308 */ /* 0x010e640000001000 */
[----:B-1----:R-:W-:-:S06]  /*1270*/  VIADD R12, R12, 0xffffffe ;  /* 0x0ffffffe0c0c7836 */ /* 0x002fcc0000000000 */
[----:B------:R-:W1:Y:S02]  /*1280*/  F2I.FTZ.U32.TRUNC.NTZ R13, R12 ;  /* 0x0000000c000d7305 */ /* 0x000e64000021f000 */
[----:B-1----:R-:W-:Y:S01]  /*1290*/  IADD3 R4, PT, PT, RZ, -R13, RZ ;  /* 0x8000000dff047210 */ /* 0x002fe20007ffe0ff */
[----:B------:R-:W-:-:S04]  /*12a0*/  IMAD.MOV.U32 R12, RZ, RZ, RZ ;  /* 0x000000ffff0c7224 */ /* 0x000fc800078e00ff */
[----:B------:R-:W-:Y:S01]  /*12b0*/  IMAD R7, R4, R2, RZ ;  /* 0x0000000204077224 */ /* 0x000fe200078e02ff */
[----:B------:R-:W-:-:S03]  /*12c0*/  IABS R4, R179 ;  /* 0x000000b300047213 */ /* 0x000fc60000000000 */
[----:B------:R-:W-:-:S06]  /*12d0*/  IMAD.HI.U32 R7, R13, R7, R12 ;  /* 0x000000070d077227 */ /* 0x000fcc00078e000c */
        /* <DEDUP_REMOVED lines=13> */
[----:B---3--:R-:W-:Y:S01]  /*13b0*/  SHF.R.S32.HI R11, RZ, 0x1f, R10 ;  /* 0x0000001fff0b7819 */ /* 0x008fe2000001140a */
[----:B------:R-:W-:-:S04]  /*13c0*/  IMAD.WIDE.U32 R12, R10, UR8, RZ ;  /* 0x000000080a0c7c25 */ /* 0x000fc8000f8e00ff */
[C---:B------:R-:W-:Y:S02]  /*13d0*/  IMAD R15, R11.reuse, UR8, RZ ;  /* 0x000000080b0f7c24 */ /* 0x040fe4000f8e02ff */
[----:B--2---:R-:W-:Y:S02]  /*13e0*/  IMAD R11, R11, UR4, RZ ;  /* 0x000000040b0b7c24 */ /* 0x004fe4000f8e02ff */
[C---:B------:R-:W-:Y:S01]  /*13f0*/  IMAD R16, R10.reuse, UR9, R15 ;  /* 0x000000090a107c24 */ /* 0x040fe2000f8e020f */
[----:B------:R-:W1:Y:S01]  /*1400*/  LDCU.128 UR8, c[0x0][0x3d0] ;  /* 0x00007a00ff0877ac */ /* 0x000e620008000c00 */
[C---:B------:R-:W-:Y:S02]  /*1410*/  IMAD R14, R10.reuse, UR5, R11 ;  /* 0x000000050a0e7c24 */ /* 0x040fe4000f8e020b */
[----:B------:R-:W-:Y:S01]  /*1420*/  IMAD.WIDE.U32 R10, R10, UR4, RZ ;  /* 0x000000040a0a7c25 */ /* 0x000fe2000f8e00ff */
[----:B------:R-:W2:Y:S01]  /*1430*/  LDCU.64 UR4, c[0x0][0x3c0] ;  /* 0x00007800ff0477ac */ /* 0x000ea20008000a00 */
[----:B------:R-:W-:-:S02]  /*1440*/  IADD3 R17, PT, PT, R13, R16, RZ ;  /* 0x000000100d117210 */ /* 0x000fc40007ffe0ff */
[----:B------:R-:W-:Y:S02]  /*1450*/  MOV R13, R7 ;  /* 0x00000007000d7202 */ /* 0x000fe40000000f00 */
[----:B------:R-:W-:Y:S02]  /*1460*/  IADD3 R15, PT, PT, R11, R14, RZ ;  /* 0x0000000e0b0f7210 */ /* 0x000fe40007ffe0ff */
[----:B------:R-:W-:Y:S02]  /*1470*/  SHF.R.S32.HI R11, RZ, 0x1f, R0 ;  /* 0x0000001fff0b7819 */ /* 0x000fe40000011400 */
[----:B------:R-:W-:Y:S02]  /*1480*/  @!P0 IADD3 R13, PT, PT, -R13, RZ, RZ ;  /* 0x000000ff0d0d8210 */ /* 0x000fe40007ffe1ff */
[----:B------:R-:W-:Y:S01]  /*1490*/  MOV R14, R10 ;  /* 0x0000000a000e7202 */ /* 0x000fe20000000f00 */
[----:B------:R-:W-:Y:S01]  /*14a0*/  IMAD R10, R11, R4, RZ ;  /* 0x000000040b0a7224 */ /* 0x000fe200078e02ff */
[----:B------:R-:W-:-:S02]  /*14b0*/  MOV R16, R12 ;  /* 0x0000000c00107202 */ /* 0x000fc40000000f00 */
[----:B------:R-:W-:Y:S01]  /*14c0*/  SEL R12, R8, R13, !P1 ;  /* 0x0000000d080c7207 */ /* 0x000fe20004800000 */
[C---:B------:R-:W-:Y:S02]  /*14d0*/  IMAD R10, R0.reuse, R5, R10 ;  /* 0x00000005000a7224 */ /* 0x040fe400078e020a */
[----:B--2---:R-:W-:Y:S01]  /*14e0*/  IMAD.U32 R2, RZ, RZ, UR4 ;  /* 0x00000004ff027e24 */ /* 0x004fe2000f8e00ff */
[----:B------:R-:W-:Y:S01]  /*14f0*/  MOV R3, UR5 ;  /* 0x0000000500037c02 */ /* 0x000fe20008000f00 */
[----:B------:R-:W-:-:S04]  /*1500*/  IMAD.WIDE.U32 R16, R0, R4, R16 ;  /* 0x0000000400107225 */ /* 0x000fc800078e0010 */
[-C--:B------:R-:W-:Y:S02]  /*1510*/  IMAD R11, R11, R2.reuse, RZ ;  /* 0x000000020b0b7224 */ /* 0x080fe400078e02ff */
[----:B------:R-:W-:-:S04]  /*1520*/  IMAD.WIDE.U32 R14, R0, R2, R14 ;  /* 0x00000002000e7225 */ /* 0x000fc800078e000e */
[----:B------:R-:W-:Y:S01]  /*1530*/  IMAD R11, R0, R3, R11 ;  /* 0x00000003000b7224 */ /* 0x000fe200078e020b */
[----:B------:R-:W-:Y:S01]  /*1540*/  SHF.R.S32.HI R0, RZ, 0x1f, R12 ;  /* 0x0000001fff007819 */ /* 0x000fe2000001140c */
[----:B------:R-:W-:-:S03]  /*1550*/  IMAD.IADD R17, R17, 0x1, R10 ;  /* 0x0000000111117824 */ /* 0x000fc600078e020a */
[----:B------:R-:W-:Y:S01]  /*1560*/  IADD3 R15, PT, PT, R15, R11, RZ ;  /* 0x0000000b0f0f7210 */ /* 0x000fe20007ffe0ff */
[C---:B-1----:R-:W-:Y:S02]  /*1570*/  IMAD R11, R0.reuse, UR8, RZ ;  /* 0x00000008000b7c24 */ /* 0x042fe4000f8e02ff */
[----:B------:R-:W-:Y:S02]  /*1580*/  IMAD R13, R0, UR10, RZ ;  /* 0x0000000a000d7c24 */ /* 0x000fe4000f8e02ff */
[C---:B------:R-:W-:Y:S02]  /*1590*/  IMAD R11, R12.reuse, UR9, R11 ;  /* 0x000000090c0b7c24 */ /* 0x040fe4000f8e020b */
[----:B------:R-:W-:-:S04]  /*15a0*/  IMAD.WIDE.U32 R16, R12, UR8, R16 ;  /* 0x000000080c107c25 */ /* 0x000fc8000f8e0010 */
[C---:B------:R-:W-:Y:S02]  /*15b0*/  IMAD R13, R12.reuse, UR11, R13 ;  /* 0x0000000b0c0d7c24 */ /* 0x040fe4000f8e020d */
[----:B------:R-:W-:Y:S01]  /*15c0*/  IMAD.WIDE.U32 R18, R12, UR10, R14 ;  /* 0x0000000a0c127c25 */ /* 0x000fe2000f8e000e */
[----:B------:R-:W-:-:S03]  /*15d0*/  IADD3 R14, PT, PT, R17, R11, RZ ;  /* 0x0000000b110e7210 */ /* 0x000fc60007ffe0ff */
[----:B------:R-:W-:Y:S01]  /*15e0*/  IMAD.MOV.U32 R12, RZ, RZ, R16 ;  /* 0x000000ffff0c7224 */ /* 0x000fe200078e0010 */
[----:B------:R-:W-:Y:S02]  /*15f0*/  IADD3 R0, PT, PT, R19, R13, RZ ;  /* 0x0000000d13007210 */ /* 0x000fe40007ffe0ff */
[----:B------:R-:W-:Y:S01]  /*1600*/  MOV R16, R18 ;  /* 0x0000001200107202 */ /* 0x000fe20000000f00 */
[----:B------:R-:W-:Y:S06]  /*1610*/  BRA `(.L_x_1079) ;  /* 0x0000000400707947 */ /* 0x000fec0003800000 */
.L_x_1078:
        /* <DEDUP_REMOVED lines=15> */
.L_x_1080:
[----:B------:R-:W2:Y:S01]  /*1710*/  LDC.64 R4, c[0x0][0x3b8] ;  /* 0x0000ee00ff047b82 */ /* 0x000ea20000000a00 */
[----:B-1----:R-:W-:-:S05]  /*1720*/  IADD3 R2, PT, PT, R0, R7, RZ ;  /* 0x0000000700027210 */ /* 0x002fca0007ffe0ff */
[C---:B--2---:R-:W-:Y:S02]  /*1730*/  IMAD R19, R2.reuse, R5, RZ ;  /* 0x0000000502137224 */ /* 0x044fe400078e02ff */
[----:B------:R-:W-:-:S05]  /*1740*/  IMAD.WIDE.U32 R2, R2, R4, RZ ;  /* 0x0000000402027225 */ /* 0x000fca00078e00ff */
[----:B------:R-:W-:Y:S02]  /*1750*/  IADD3 R19, PT, PT, R3, R19, RZ ;  /* 0x0000001303137210 */ /* 0x000fe40007ffe0ff */
[----:B------:R-:W-:Y:S02]  /*1760*/  MOV R18, R2 ;  /* 0x0000000200127202 */ /* 0x000fe40000000f00 */
.L_x_1081:
        /* <DEDUP_REMOVED lines=14> */
.L_x_1082:
[----:B------:R-:W1:Y:S01]  /*1850*/  LDC.64 R2, c[0x0][0x3c0] ;  /* 0x0000f000ff027b82 */ /* 0x000e620000000a00 */
[----:B------:R-:W-:-:S05]  /*1860*/  IADD3 R0, PT, PT, R0, R7, RZ ;  /* 0x0000000700007210 */ /* 0x000fca0007ffe0ff */
[C---:B-1----:R-:W-:Y:S02]  /*1870*/  IMAD R21, R0.reuse, R3, RZ ;  /* 0x0000000300157224 */ /* 0x042fe400078e02ff */
[----:B------:R-:W-:-:S05]  /*1880*/  IMAD.WIDE.U32 R10, R0, R2, RZ ;  /* 0x00000002000a7225 */ /* 0x000fca00078e00ff */
[----:B------:R-:W-:Y:S02]  /*1890*/  IADD3 R21, PT, PT, R11, R21, RZ ;  /* 0x000000150b157210 */ /* 0x000fe40007ffe0ff */
[----:B------:R-:W-:-:S07]  /*18a0*/  MOV R20, R10 ;  /* 0x0000000a00147202 */ /* 0x000fce0000000f00 */
.L_x_1083:
[----:B-----5:R-:W1:Y:S01]  /*18b0*/  LDC R8, c[0x0][0x3e8] ;  /* 0x0000fa00ff087b82 */ /* 0x020e620000000800 */
        /* <DEDUP_REMOVED lines=12> */
[----:B------:R-:W-:Y:S02]  /*1980*/  IMAD.HI.U32 R7, R13, R10, RZ ;  /* 0x0000000a0d077227 */ /* 0x000fe400078e00ff */
[----:B------:R-:W1:Y:S03]  /*1990*/  LDC.64 R12, c[0x0][0x3d8] ;  /* 0x0000f600ff0c7b82 */ /* 0x000e660000000a00 */
[----:B------:R-:W-:-:S05]  /*19a0*/  IADD3 R11, PT, PT, -R7, RZ, RZ ;  /* 0x000000ff070b7210 */ /* 0x000fca0007ffe1ff */
[----:B------:R-:W-:-:S05]  /*19b0*/  IMAD R11, R0, R11, R10 ;  /* 0x0000000b000b7224 */ /* 0x000fca00078e020a */
[----:B------:R-:W-:-:S13]  /*19c0*/  ISETP.GT.U32.AND P0, PT, R0, R11, PT ;  /* 0x0000000b0000720c */ /* 0x000fda0003f04070 */
[----:B------:R-:W-:Y:S01]  /*19d0*/  @!P0 IMAD.IADD R11, R11, 0x1, -R0 ;  /* 0x000000010b0b8824 */ /* 0x000fe200078e0a00 */
[----:B------:R-:W-:-:S04]  /*19e0*/  @!P0 IADD3 R7, PT, PT, R7, 0x1, RZ ;  /* 0x0000000107078810 */ /* 0x000fc80007ffe0ff */
[----:B------:R-:W-:Y:S02]  /*19f0*/  ISETP.GE.U32.AND P1, PT, R11, R0, PT ;  /* 0x000000000b00720c */ /* 0x000fe40003f26070 */
[----:B------:R-:W-:Y:S01]  /*1a00*/  LOP3.LUT R0, R179, R8, RZ, 0x3c, !PT ;  /* 0x00000008b3007212 */ /* 0x000fe200078e3cff */
[----:B------:R-:W2:Y:S03]  /*1a10*/  LDC.64 R10, c[0x0][0x3d0] ;  /* 0x0000f400ff0a7b82 */ /* 0x000ea60000000a00 */
[----:B------:R-:W-:Y:S02]  /*1a20*/  ISETP.GE.AND P0, PT, R0, RZ, PT ;  /* 0x000000ff0000720c */ /* 0x000fe40003f06270 */
[----:B------:R-:W-:-:S04]  /*1a30*/  LEA R0, R57, 0xffffff80, 0x7 ;  /* 0xffffff8039007811 */ /* 0x000fc800078e38ff */
[----:B------:R-:W-:Y:S01]  /*1a40*/  SHF.R.S32.HI R15, RZ, 0x1f, R0 ;  /* 0x0000001fff0f7819 */ /* 0x000fe20000011400 */
[----:B------:R-:W-:Y:S01]  /*1a50*/  @P1 VIADD R7, R7, 0x1 ;  /* 0x0000000107071836 */ /* 0x000fe20000000000 */
[----:B------:R-:W-:Y:S01]  /*1a60*/  ISETP.NE.AND P1, PT, R8, RZ, PT ;  /* 0x000000ff0800720c */ /* 0x000fe20003f25270 */
[C---:B------:R-:W-:Y:S01]  /*1a70*/  IMAD.WIDE.U32 R22, R0.reuse, R4, R18 ;  /* 0x0000000400167225 */ /* 0x040fe200078e0012 */
[----:B------:R-:W-:Y:S02]  /*1a80*/  LOP3.LUT R8, RZ, R8, RZ, 0x33, !PT ;  /* 0x00000008ff087212 */ /* 0x000fe400078e33ff */
[----:B------:R-:W-:Y:S01]  /*1a90*/  MOV R17, R7 ;  /* 0x0000000700117202 */ /* 0x000fe20000000f00 */
[C---:B------:R-:W-:Y:S02]  /*1aa0*/  IMAD R14, R15.reuse, R2, RZ ;  /* 0x000000020f0e7224 */ /* 0x040fe400078e02ff */
[----:B------:R-:W-:Y:S01]  /*1ab0*/  IMAD R15, R15, R4, RZ ;  /* 0x000000040f0f7224 */ /* 0x000fe200078e02ff */
[----:B------:R-:W-:Y:S01]  /*1ac0*/  @!P0 IADD3 R17, PT, PT, -R17, RZ, RZ ;  /* 0x000000ff11118210 */ /* 0x000fe20007ffe1ff */
[----:B------:R-:W-:-:S04]  /*1ad0*/  IMAD.WIDE.U32 R20, R0, R2, R20 ;  /* 0x0000000200147225 */ /* 0x000fc800078e0014 */
[C---:B------:R-:W-:Y:S02]  /*1ae0*/  IMAD R19, R0.reuse, R3, R14 ;  /* 0x0000000300137224 */ /* 0x040fe400078e020e */
[----:B------:R-:W-:Y:S01]  /*1af0*/  IMAD R15, R0, R5, R15 ;  /* 0x00000005000f7224 */ /* 0x000fe200078e020f */
[----:B------:R-:W-:Y:S01]  /*1b00*/  SEL R0, R8, R17, !P1 ;  /* 0x0000001108007207 */ /* 0x000fe20004800000 */
[----:B------:R-:W-:-:S03]  /*1b10*/  IMAD.IADD R21, R21, 0x1, R19 ;  /* 0x0000000115157824 */ /* 0x000fc600078e0213 */
[----:B------:R-:W-:Y:S01]  /*1b20*/  SHF.R.S32.HI R17, RZ, 0x1f, R0 ;  /* 0x0000001fff117819 */ /* 0x000fe20000011400 */
[----:B-1----:R-:W-:Y:S01]  /*1b30*/  IMAD.WIDE.U32 R20, R0, R12, R20 ;  /* 0x0000000c00147225 */ /* 0x002fe200078e0014 */
[----:B------:R-:W-:-:S03]  /*1b40*/  IADD3 R23, PT, PT, R23, R15, RZ ;  /* 0x0000000f17177210 */ /* 0x000fc60007ffe0ff */
[C---:B------:R-:W-:Y:S01]  /*1b50*/  IMAD R14, R17.reuse, R12, RZ ;  /* 0x0000000c110e7224 */ /* 0x040fe200078e02ff */
[----:B------:R-:W-:Y:S01]  /*1b60*/  MOV R16, R20 ;  /* 0x0000001400107202 */ /* 0x000fe20000000f00 */
[-C--:B--2---:R-:W-:Y:S02]  /*1b70*/  IMAD R17, R17, R10.reuse, RZ ;  /* 0x0000000a11117224 */ /* 0x084fe400078e02ff */
[----:B------:R-:W-:-:S04]  /*1b80*/  IMAD.WIDE.U32 R22, R0, R10, R22 ;  /* 0x0000000a00167225 */ /* 0x000fc800078e0016 */
[C---:B------:R-:W-:Y:S01]  /*1b90*/  IMAD R11, R0.reuse, R11, R17 ;  /* 0x0000000b000b7224 */ /* 0x040fe200078e0211 */
[----:B------:R-:W-:Y:S01]  /*1ba0*/  MOV R12, R22 ;  /* 0x00000016000c7202 */ /* 0x000fe20000000f00 */
[----:B------:R-:W-:-:S03]  /*1bb0*/  IMAD R13, R0, R13, R14 ;  /* 0x0000000d000d7224 */ /* 0x000fc600078e020e */
[----:B------:R-:W-:Y:S01]  /*1bc0*/  IADD3 R14, PT, PT, R23, R11, RZ ;  /* 0x0000000b170e7210 */ /* 0x000fe20007ffe0ff */
[----:B------:R-:W-:-:S07]  /*1bd0*/  IMAD.IADD R0, R21, 0x1, R13 ;  /* 0x0000000115007824 */ /* 0x000fce00078e020d */
.L_x_1079:
[----:B------:R-:W-:Y:S01]  /*1be0*/  IMAD.MOV.U32 R46, RZ, RZ, RZ ;  /* 0x000000ffff2e7224 */ /* 0x000fe200078e00ff */
[----:B------:R-:W-:Y:S01]  /*1bf0*/  ISETP.NE.AND P2, PT, R6, -0x1, PT ;  /* 0xffffffff0600780c */ /* 0x000fe20003f45270 */
[----:B------:R-:W1:Y:S01]  /*1c00*/  LDC.64 R108, c[0x0][0x3b0] ;  /* 0x0000ec00ff6c7b82 */ /* 0x000e620000000a00 */
[C---:B------:R-:W-:Y:S01]  /*1c10*/  IMAD.SHL.U32 R107, R176.reuse, 0x8, RZ ;  /* 0x00000008b06b7824 */ /* 0x040fe200078e00ff */
[----:B------:R-:W2:Y:S02]  /*1c20*/  LDCU.64 UR4, c[0x0][0x3c8] ;  /* 0x00007900ff0477ac */ /* 0x000ea40008000a00 */
[----:B------:R3:W5:Y:S01]  /*1c30*/  @P4 LDG.E R46, desc[UR6][R112.64] ;  /* 0x00000006702e4981 */ /* 0x000762000c1e1900 */
[----:B------:R-:W-:Y:S01]  /*1c40*/  SHF.R.S32.HI R13, RZ, 0x1f, R179 ;  /* 0x0000001fff0d7819 */ /* 0x000fe200000114b3 */
[----:B------:R-:W-:Y:S01]  /*1c50*/  IMAD.MOV.U32 R111, RZ, RZ, RZ ;  /* 0x000000ffff6f7224 */ /* 0x000fe200078e00ff */
[----:B------:R-:W-:Y:S01]  /*1c60*/  LOP3.LUT R118, R107, 0x18, RZ, 0xc0, !PT ;  /* 0x000000186b767812 */ /* 0x000fe200078ec0ff */
[----:B------:R-:W4:Y:S01]  /*1c70*/  LDCU.64 UR8, c[0x0][0x388] ;  /* 0x00007100ff0877ac */ /* 0x000f220008000a00 */
[----:B------:R-:W-:Y:S01]  /*1c80*/  SHF.R.U32.HI R110, RZ, 0x2, R176 ;  /* 0x00000002ff6e7819 */ /* 0x000fe200000116b0 */
[----:B------:R-:W-:Y:S01]  /*1c90*/  IMAD.SHL.U32 R62, R176, 0x4, RZ ;  /* 0x00000004b03e7824 */ /* 0x000fe200078e00ff */
[C---:B------:R-:W-:Y:S01]  /*1ca0*/  SHF.L.U64.HI R60, R2.reuse, 0x5, R3 ;  /* 0x00000005023c7819 */ /* 0x040fe20000010203 */
[----:B------:R-:W2:Y:S01]  /*1cb0*/  @!P2 LDC.64 R10, c[0x0][0x398] ;  /* 0x0000e600ff0aab82 */ /* 0x000ea20000000a00 */
[----:B------:R-:W-:Y:S01]  /*1cc0*/  IADD3 R59, PT, PT, R57, -0x1, RZ ;  /* 0xffffffff393b7810 */ /* 0x000fe20007ffe0ff */
[----:B------:R-:W-:Y:S01]  /*1cd0*/  IMAD.SHL.U32 R61, R2, 0x20, RZ ;  /* 0x00000020023d7824 */ /* 0x000fe200078e00ff */
[----:B------:R-:W-:-:S02]  /*1ce0*/  LOP3.LUT R69, R62, 0xc, RZ, 0xc0, !PT ;  /* 0x0000000c3e457812 */ /* 0x000fc400078ec0ff */
[C---:B------:R-:W-:Y:S01]  /*1cf0*/  SHF.L.U64.HI R66, R4.reuse, 0x5, R5 ;  /* 0x0000000504427819 */ /* 0x040fe20000010205 */
[----:B------:R-:W-:Y:S01]  /*1d00*/  IMAD.SHL.U32 R45, R59, 0x80, RZ ;  /* 0x000000803b2d7824 */ /* 0x000fe200078e00ff */
[----:B------:R-:W-:Y:S02]  /*1d10*/  SHF.L.U32 R65, R4, 0x5, RZ ;  /* 0x0000000504417819 */ /* 0x000fe400000006ff */
[----:B------:R-:W-:Y:S02]  /*1d20*/  SHF.R.U32.HI R56, RZ, 0x3, R176 ;  /* 0x00000003ff387819 */ /* 0x000fe400000116b0 */
[----:B------:R-:W-:Y:S01]  /*1d30*/  LOP3.LUT R92, R107, 0x20, RZ, 0xc0, !PT ;  /* 0x000000206b5c7812 */ /* 0x000fe200078ec0ff */
[----:B-1----:R-:W-:Y:S01]  /*1d40*/  @P2 IMAD.WIDE.U32 R18, R6, R108, RZ ;  /* 0x0000006c06122225 */ /* 0x002fe200078e00ff */
[C---:B------:R-:W-:Y:S02]  /*1d50*/  LOP3.LUT R117, R118.reuse, 0x20, RZ, 0xfc, !PT ;  /* 0x0000002076757812 */ /* 0x040fe400078efcff */
[----:B------:R-:W-:Y:S01]  /*1d60*/  LOP3.LUT R116, R118, 0x40, RZ, 0xfc, !PT ;  /* 0x0000004076747812 */ /* 0x000fe200078efcff */
[----:B--2---:R-:W-:-:S04]  /*1d70*/  @!P2 IMAD.WIDE.U32 R20, R181, R10, RZ ;  /* 0x0000000ab514a225 */ /* 0x004fc800078e00ff */
[----:B------:R-:W-:Y:S01]  /*1d80*/  @!P2 IMAD.MOV.U32 R10, RZ, RZ, R20 ;  /* 0x000000ffff0aa224 */ /* 0x000fe200078e0014 */
[----:B------:R-:W-:Y:S01]  /*1d90*/  @P2 MOV R10, R18 ;  /* 0x00000012000a2202 */ /* 0x000fe20000000f00 */
[----:B------:R-:W-:Y:S01]  /*1da0*/  @!P2 IMAD R11, R181, R11, R21 ;  /* 0x0000000bb50ba224 */ /* 0x000fe200078e0215 */
[----:B------:R-:W-:Y:S01]  /*1db0*/  IADD3 R18, P3, PT, R118, R12, RZ ;  /* 0x0000000c76127210 */ /* 0x000fe20007f7e0ff */
[----:B------:R-:W-:Y:S01]  /*1dc0*/  @P2 IMAD R11, R6, R109, R19 ;  /* 0x0000006d060b2224 */ /* 0x000fe200078e0213 */
[----:B------:R-:W-:Y:S01]  /*1dd0*/  IADD3 R10, P2, PT, R118, R10, RZ ;  /* 0x0000000a760a7210 */ /* 0x000fe20007f5e0ff */
[----:B------:R-:W-:Y:S02]  /*1de0*/  IMAD R6, R13, UR4, RZ ;  /* 0x000000040d067c24 */ /* 0x000fe4000f8e02ff */
[----:B------:R-:W-:-:S04]  /*1df0*/  IMAD.WIDE.U32 R12, R9, 0x40, R110 ;  /* 0x00000040090c7825 */ /* 0x000fc800078e006e */
[----:B------:R-:W-:Y:S01]  /*1e00*/  IMAD.X R11, RZ, RZ, R11, P2 ;  /* 0x000000ffff0b7224 */ /* 0x000fe200010e060b */
[----:B------:R-:W-:Y:S01]  /*1e10*/  IADD3 R16, P2, PT, R118, R16, RZ ;  /* 0x0000001076107210 */ /* 0x000fe20007f5e0ff */
[C---:B------:R-:W-:Y:S02]  /*1e20*/  IMAD R9, R179.reuse, UR5, R6 ;  /* 0x00000005b3097c24 */ /* 0x040fe4000f8e0206 */
[----:B------:R-:W-:Y:S01]  /*1e30*/  IMAD.WIDE.U32 R10, R179, UR4, R10 ;  /* 0x00000004b30a7c25 */ /* 0x000fe2000f8e000a */
[----:B------:R-:W-:Y:S01]  /*1e40*/  IADD3.X R17, PT, PT, RZ, R0, RZ, P2, !PT ;  /* 0x00000000ff117210 */ /* 0x000fe200017fe4ff */
[----:B------:R-:W1:Y:S01]  /*1e50*/  LDCU.64 UR4, c[0x0][0x390] ;  /* 0x00007200ff0477ac */ /* 0x000e620008000a00 */
[----:B------:R-:W2:Y:S01]  /*1e60*/  LDC R0, c[0x0][0x450] ;  /* 0x00011400ff007b82 */ /* 0x000ea20000000800 */
[----:B------:R-:W-:Y:S02]  /*1e70*/  IMAD.X R19, RZ, RZ, R14, P3 ;  /* 0x000000ffff137224 */ /* 0x000fe400018e060e */
[----:B------:R-:W-:-:S04]  /*1e80*/  IMAD.WIDE.U32 R14, R110, R2, R16 ;  /* 0x000000026e0e7225 */ /* 0x000fc800078e0010 */
[----:B------:R-:W-:-:S04]  /*1e90*/  IMAD.WIDE.U32 R18, R110, R4, R18 ;  /* 0x000000046e127225 */ /* 0x000fc800078e0012 */
[C---:B------:R-:W-:Y:S01]  /*1ea0*/  IMAD R73, R110.reuse, R3, R15 ;  /* 0x000000036e497224 */ /* 0x040fe200078e020f */
[----:B------:R-:W-:Y:S01]  /*1eb0*/  SHF.R.S32.HI R3, RZ, 0x1f, R64 ;  /* 0x0000001fff037819 */ /* 0x000fe20000011440 */
[----:B------:R-:W-:Y:S02]  /*1ec0*/  IMAD R77, R110, R5, R19 ;  /* 0x000000056e4d7224 */ /* 0x000fe400078e0213 */
[----:B------:R-:W-:Y:S01]  /*1ed0*/  IMAD.SHL.U32 R76, R18, 0x2, RZ ;  /* 0x00000002124c7824 */ /* 0x000fe200078e00ff */
[----:B------:R-:W-:Y:S01]  /*1ee0*/  LEA.HI R3, R3, R64, RZ, 0x7 ;  /* 0x0000004003037211 */ /* 0x000fe200078f38ff */
[----:B------:R-:W-:Y:S01]  /*1ef0*/  IMAD.SHL.U32 R74, R14, 0x2, RZ ;  /* 0x000000020e4a7824 */ /* 0x000fe200078e00ff */
[----:B------:R-:W-:Y:S01]  /*1f00*/  SHF.L.U64.HI R77, R18, 0x1, R77 ;  /* 0x00000001124d7819 */ /* 0x000fe2000001024d */
[-C--:B------:R-:W-:Y:S01]  /*1f10*/  IMAD R6, R13, R108.reuse, RZ ;  /* 0x0000006c0d067224 */ /* 0x080fe200078e02ff */
[----:B----4-:R-:W-:Y:S01]  /*1f20*/  IADD3 R76, P2, PT, R76, UR8, RZ ;  /* 0x000000084c4c7c10 */ /* 0x010fe2000ff5e0ff */
[----:B------:R-:W-:Y:S01]  /*1f30*/  IMAD.IADD R11, R11, 0x1, R9 ;  /* 0x000000010b0b7824 */ /* 0x000fe200078e0209 */
[----:B------:R-:W-:Y:S01]  /*1f40*/  SHF.R.S32.HI R3, RZ, 0x7, R3 ;  /* 0x00000007ff037819 */ /* 0x000fe20000011403 */
[C---:B------:R-:W-:Y:S01]  /*1f50*/  IMAD R63, R12.reuse, R109, R6 ;  /* 0x0000006d0c3f7224 */ /* 0x040fe200078e0206 */
[----:B------:R-:W-:Y:S01]  /*1f60*/  IADD3.X R77, PT, PT, R77, UR9, RZ, P2, !PT ;  /* 0x000000094d4d7c10 */ /* 0x000fe200097fe4ff */
[----:B------:R-:W-:Y:S01]  /*1f70*/  IMAD.WIDE.U32 R108, R12, R108, R10 ;  /* 0x0000006c0c6c7225 */ /* 0x000fe200078e000a */
[----:B------:R-:W-:-:S02]  /*1f80*/  SHF.L.U64.HI R73, R14, 0x1, R73 ;  /* 0x000000010e497819 */ /* 0x000fc40000010249 */
[----:B-1----:R-:W-:Y:S01]  /*1f90*/  IADD3 R74, P2, PT, R74, UR4, RZ ;  /* 0x000000044a4a7c10 */ /* 0x002fe2000ff5e0ff */
[----:B------:R-:W-:Y:S01]  /*1fa0*/  IMAD.MOV.U32 R171, RZ, RZ, R77 ;  /* 0x000000ffffab7224 */ /* 0x000fe200078e004d */
[----:B------:R-:W-:Y:S01]  /*1fb0*/  VIMNMX R72, PT, PT, R170, R3, !PT ;  /* 0x00000003aa487248 */ /* 0x000fe20007fe0100 */
[----:B------:R-:W-:Y:S01]  /*1fc0*/  IMAD.IADD R63, R109, 0x1, R63 ;  /* 0x000000016d3f7824 */ /* 0x000fe200078e023f */
[----:B--2---:R-:W-:Y:S01]  /*1fd0*/  LEA.HI R71, R0, R0, RZ, 0x1 ;  /* 0x0000000000477211 */ /* 0x004fe200078f08ff */
[----:B------:R-:W-:Y:S01]  /*1fe0*/  IMAD.MOV.U32 R174, RZ, RZ, R74 ;  /* 0x000000ffffae7224 */ /* 0x000fe200078e004a */
[----:B------:R-:W-:Y:S02]  /*1ff0*/  IADD3.X R73, PT, PT, R73, UR5, RZ, P2, !PT ;  /* 0x0000000549497c10 */ /* 0x000fe400097fe4ff */
[----:B------:R-:W-:Y:S02]  /*2000*/  ISETP.GT.AND P2, PT, R57, R72, PT ;  /* 0x000000483900720c */ /* 0x000fe40003f44270 */
[----:B------:R-:W-:-:S02]  /*2010*/  SHF.R.S32.HI R71, RZ, 0x1, R71 ;  /* 0x00000001ff477819 */ /* 0x000fc40000011447 */
[----:B------:R-:W-:Y:S02]  /*2020*/  MOV R172, R76 ;  /* 0x0000004c00ac7202 */ /* 0x000fe40000000f00 */
[----:B------:R-:W-:Y:S01]  /*2030*/  MOV R175, R73 ;  /* 0x0000004900af7202 */ /* 0x000fe20000000f00 */
[----:B------:R-:W-:-:S04]  /*2040*/  IMAD R70, R110, R71, R69 ;  /* 0x000000476e467224 */ /* 0x000fc800078e0245 */
[--C-:B------:R-:W-:Y:S01]  /*2050*/  IMAD.IADD R69, R69, 0x1, R70.reuse ;  /* 0x0000000145457824 */ /* 0x100fe200078e0246 */
[----:B------:R-:W-:-:S04]  /*2060*/  SHF.R.S32.HI R68, RZ, 0x1f, R70 ;  /* 0x0000001fff447819 */ /* 0x000fc80000011446 */
[----:B------:R-:W-:Y:S01]  /*2070*/  SHF.R.S32.HI R67, RZ, 0x1f, R69 ;  /* 0x0000001fff437819 */ /* 0x000fe20000011445 */
[----:B---3--:R-:W-:Y:S06]  /*2080*/  @!P2 BRA `(.L_x_1084) ;  /* 0x00000084000ca947 */ /* 0x008fec0003800000 */
[----:B------:R-:W1:Y:S01]  /*2090*/  LDC.64 R2, c[0x0][0x4a0] ;  /* 0x00012800ff027b82 */ /* 0x000e620000000a00 */
[----:B------:R-:W2:Y:S01]  /*20a0*/  LDCU.128 UR16, c[0x0][0x4b0] ;  /* 0x00009600ff1077ac */ /* 0x000ea20008000c00 */
[----:B------:R-:W-:Y:S01]  /*20b0*/  IMAD.MOV.U32 R100, RZ, RZ, R45 ;  /* 0x000000ffff647224 */ /* 0x000fe200078e002d */
[----:B------:R-:W-:Y:S01]  /*20c0*/  @!P0 IADD3 R7, PT, PT, -R7, RZ, RZ ;  /* 0x000000ff07078210 */ /* 0x000fe20007ffe1ff */
[----:B------:R-:W-:Y:S01]  /*20d0*/  IMAD.MOV.U32 R119, RZ, RZ, RZ ;  /* 0x000000ffff777224 */ /* 0x000fe200078e00ff */
[----:B------:R-:W3:Y:S01]  /*20e0*/  LDCU.128 UR12, c[0x0][0x4c0] ;  /* 0x00009800ff0c77ac */ /* 0x000ee20008000c00 */
[----:B-----5:R-:W-:Y:S01]  /*20f0*/  IMAD.IADD R46, R45, 0x1, R46 ;  /* 0x000000012d2e7824 */ /* 0x020fe200078e022e */
[----:B------:R-:W-:Y:S01]  /*2100*/  SHF.R.S32.HI R5, RZ, 0x1f, R100 ;  /* 0x0000001fff057819 */ /* 0x000fe20000011464 */
[----:B------:R-:W4:Y:S01]  /*2110*/  LDC.64 R90, c[0x0][0x4a8] ;  /* 0x00012a00ff5a7b82 */ /* 0x000f220000000a00 */
[----:B------:R-:W-:Y:S01]  /*2120*/  SEL R8, R8, R7, !P1 ;  /* 0x0000000708087207 */ /* 0x000fe20004800000 */
[----:B------:R-:W3:Y:S01]  /*2130*/  LDCU.128 UR8, c[0x0][0x490] ;  /* 0x00009200ff0877ac */ /* 0x000ee20008000c00 */
[----:B------:R-:W-:Y:S01]  /*2140*/  IMAD R46, R46, R71, RZ ;  /* 0x000000472e2e7224 */ /* 0x000fe200078e02ff */
[C---:B------:R-:W-:Y:S01]  /*2150*/  SHF.L.U32 R105, R71.reuse, 0x5, RZ ;  /* 0x0000000547697819 */ /* 0x040fe200000006ff */
[C---:B------:R-:W-:Y:S01]  /*2160*/  IMAD R98, R71.reuse, 0x60, RZ ;  /* 0x0000006047627824 */ /* 0x040fe200078e02ff */
[----:B------:R-:W3:Y:S01]  /*2170*/  LDCU.64 UR4, c[0x0][0x488] ;  /* 0x00009100ff0477ac */ /* 0x000ee20008000a00 */
[----:B------:R-:W-:Y:S01]  /*2180*/  SHF.L.U32 R97, R71, 0x6, RZ ;  /* 0x0000000647617819 */ /* 0x000fe200000006ff */
[C---:B------:R-:W-:Y:S01]  /*2190*/  VIADD R103, R110.reuse, 0x20 ;  /* 0x000000206e677836 */ /* 0x040fe20000000000 */
[C---:B------:R-:W-:Y:S01]  /*21a0*/  IADD3 R101, PT, PT, R110.reuse, 0x40, RZ ;  /* 0x000000406e657810 */ /* 0x040fe20007ffe0ff */
[----:B------:R-:W3:Y:S01]  /*21b0*/  LDCU.U8 UR20, c[0x0][0x533] ;  /* 0x0000a660ff1477ac */ /* 0x000ee20008000000 */
[----:B------:R-:W-:Y:S01]  /*21c0*/  VIADD R99, R110, 0x60 ;  /* 0x000000606e637836 */ /* 0x000fe20000000000 */
[----:B------:R-:W-:Y:S01]  /*21d0*/  SHF.R.S32.HI R88, RZ, 0x1f, R97 ;  /* 0x0000001fff587819 */ /* 0x000fe20000011461 */
[C---:B------:R-:W-:Y:S01]  /*21e0*/  IMAD R96, R57.reuse, -0x80, R64 ;  /* 0xffffff8039607824 */ /* 0x040fe200078e0240 */
[----:B------:R-:W-:Y:S01]  /*21f0*/  SHF.R.S32.HI R86, RZ, 0x1f, R98 ;  /* 0x0000001fff567819 */ /* 0x000fe20000011462 */
[----:B------:R-:W-:-:S02]  /*2200*/  IMAD R94, R57, -0x80, R58 ;  /* 0xffffff80395e7824 */ /* 0x000fc400078e023a */
[----:B-1----:R-:W-:Y:S01]  /*2210*/  IMAD.WIDE.U32 R10, R181, R2, R118 ;  /* 0x00000002b50a7225 */ /* 0x002fe200078e0076 */
[----:B------:R-:W-:-:S03]  /*2220*/  IADD3 R2, P0, PT, -R64, R110, RZ ;  /* 0x0000006e40027210 */ /* 0x000fc60007f1e1ff */
[----:B------:R-:W-:Y:S02]  /*2230*/  IMAD R11, R181, R3, R11 ;  /* 0x00000003b50b7224 */ /* 0x000fe400078e020b */
[----:B--2---:R-:W-:Y:S01]  /*2240*/  IMAD R3, R5, UR16, RZ ;  /* 0x0000001005037c24 */ /* 0x004fe2000f8e02ff */
[----:B----4-:R-:W-:Y:S01]  /*2250*/  SHF.L.U32 R93, R90, 0x5, RZ ;  /* 0x000000055a5d7819 */ /* 0x010fe200000006ff */
[----:B------:R-:W-:Y:S01]  /*2260*/  IMAD.WIDE.U32 R6, R100, UR16, R10 ;  /* 0x0000001064067c25 */ /* 0x000fe2000f8e000a */
[----:B---3--:R-:W-:-:S03]  /*2270*/  UISETP.NE.AND UP0, UPT, UR20, URZ, UPT ;  /* 0x000000ff1400728c */ /* 0x008fc6000bf05270 */
[----:B------:R-:W-:Y:S01]  /*2280*/  IMAD R0, R100, UR17, R3 ;  /* 0x0000001164007c24 */ /* 0x000fe2000f8e0203 */
[----:B------:R-:W-:Y:S01]  /*2290*/  SHF.R.S32.HI R3, RZ, 0x1f, R8 ;  /* 0x0000001fff037819 */ /* 0x000fe20000011408 */
[----:B------:R-:W-:Y:S02]  /*22a0*/  IMAD.MOV.U32 R10, RZ, RZ, R6 ;  /* 0x000000ffff0a7224 */ /* 0x000fe400078e0006 */
[----:B------:R-:W-:Y:S02]  /*22b0*/  IMAD.IADD R11, R7, 0x1, R0 ;  /* 0x00000001070b7824 */ /* 0x000fe400078e0200 */
[C---:B------:R-:W-:Y:S02]  /*22c0*/  IMAD R7, R3.reuse, UR12, RZ ;  /* 0x0000000c03077c24 */ /* 0x040fe4000f8e02ff */
[----:B------:R-:W-:Y:S02]  /*22d0*/  IMAD R3, R3, UR18, RZ ;  /* 0x0000001203037c24 */ /* 0x000fe4000f8e02ff */
[----:B------:R-:W-:-:S02]  /*22e0*/  IMAD R4, R8, UR13, R7 ;  /* 0x0000000d08047c24 */ /* 0x000fc4000f8e0207 */
[----:B------:R-:W-:Y:S01]  /*22f0*/  IMAD.WIDE.U32 R6, R8, UR12, R10 ;  /* 0x0000000c08067c25 */ /* 0x000fe2000f8e000a */
[----:B------:R-:W-:Y:S01]  /*2300*/  SHF.R.S32.HI R11, RZ, 0x1f, R64 ;  /* 0x0000001fff0b7819 */ /* 0x000fe20000011440 */
[----:B------:R-:W1:Y:S02]  /*2310*/  LDCU.64 UR12, c[0x0][0x4e0] ;  /* 0x00009c00ff0c77ac */ /* 0x000e640008000a00 */
[----:B------:R-:W-:Y:S01]  /*2320*/  IMAD R0, R5, R90, RZ ;  /* 0x0000005a05007224 */ /* 0x000fe200078e02ff */
[----:B------:R-:W-:Y:S01]  /*2330*/  IADD3 R5, PT, PT, R7, R4, RZ ;  /* 0x0000000407057210 */ /* 0x000fe20007ffe0ff */
[----:B------:R-:W-:Y:S01]  /*2340*/  IMAD.WIDE.U32 R12, R181, UR10, R118 ;  /* 0x0000000ab50c7c25 */ /* 0x000fe2000f8e0076 */
[----:B------:R-:W-:-:S03]  /*2350*/  MOV R4, R6 ;  /* 0x0000000600047202 */ /* 0x000fc60000000f00 */
[----:B------:R-:W-:Y:S01]  /*2360*/  IMAD.X R11, RZ, RZ, ~R11, P0 ;  /* 0x000000ffff0b7224 */ /* 0x000fe200000e0e0b */
[----:B------:R-:W-:Y:S01]  /*2370*/  IADD3 R80, P0, PT, R46, R69, RZ ;  /* 0x000000452e507210 */ /* 0x000fe20007f1e0ff */
[----:B------:R-:W-:Y:S01]  /*2380*/  IMAD R6, R8, UR19, R3 ;  /* 0x0000001308067c24 */ /* 0x000fe2000f8e0203 */
[----:B------:R-:W-:Y:S01]  /*2390*/  SHF.R.S32.HI R3, RZ, 0x1f, R46 ;  /* 0x0000001fff037819 */ /* 0x000fe2000001142e */
[----:B------:R-:W-:Y:S01]  /*23a0*/  IMAD R13, R181, UR11, R13 ;  /* 0x0000000bb50d7c24 */ /* 0x000fe2000f8e020d */
[----:B------:R-:W-:Y:S01]  /*23b0*/  IADD3 R46, P1, PT, R46, R70, RZ ;  /* 0x000000462e2e7210 */ /* 0x000fe20007f3e0ff */
[----:B------:R-:W2:Y:S01]  /*23c0*/  LDCU.64 UR10, c[0x0][0x4d0] ;  /* 0x00009a00ff0a77ac */ /* 0x000ea20008000a00 */
[----:B------:R-:W-:Y:S01]  /*23d0*/  IADD3.X R81, PT, PT, R3, R67, RZ, P0, !PT ;  /* 0x0000004303517210 */ /* 0x000fe200007fe4ff */
[C---:B------:R-:W-:Y:S02]  /*23e0*/  IMAD R0, R100.reuse, R91, R0 ;  /* 0x0000005b64007224 */ /* 0x040fe400078e0200 */
[----:B------:R-:W-:Y:S01]  /*23f0*/  IMAD.WIDE.U32 R12, R100, R90, R12 ;  /* 0x0000005a640c7225 */ /* 0x000fe200078e000c */
[----:B------:R-:W-:Y:S01]  /*2400*/  SHF.L.U64.HI R81, R80, 0x1, R81 ;  /* 0x0000000150517819 */ /* 0x000fe20000010251 */
[----:B------:R-:W-:-:S02]  /*2410*/  UMOV UR19, URZ ;  /* 0x000000ff00137c82 */ /* 0x000fc40008000000 */
[----:B------:R-:W-:Y:S02]  /*2420*/  IMAD.X R3, R3, 0x1, R68, P1 ;  /* 0x0000000103037824 */ /* 0x000fe400008e0644 */
[----:B------:R-:W-:Y:S02]  /*2430*/  IMAD.IADD R13, R13, 0x1, R0 ;  /* 0x000000010d0d7824 */ /* 0x000fe400078e0200 */
[----:B------:R-:W-:Y:S01]  /*2440*/  IMAD R79, R11, UR16, RZ ;  /* 0x000000100b4f7c24 */ /* 0x000fe2000f8e02ff */
[----:B------:R-:W-:Y:S01]  /*2450*/  SHF.L.U64.HI R0, R46, 0x1, R3 ;  /* 0x000000012e007819 */ /* 0x000fe20000010203 */
[----:B------:R-:W-:Y:S01]  /*2460*/  IMAD.WIDE.U32 R8, R8, UR18, R12 ;  /* 0x0000001208087c25 */ /* 0x000fe2000f8e000c */
[----:B------:R-:W-:Y:S01]  /*2470*/  SHF.L.U32 R46, R46, 0x1, RZ ;  /* 0x000000012e2e7819 */ /* 0x000fe200000006ff */
[----:B------:R-:W-:Y:S02]  /*2480*/  USHF.L.U32 UR18, UR16, 0x7, URZ ;  /* 0x0000000710127899 */ /* 0x000fe400080006ff */
[----:B------:R-:W-:Y:S01]  /*2490*/  IMAD.WIDE.U32 R4, R2, UR16, R4 ;  /* 0x0000001002047c25 */ /* 0x000fe2000f8e0004 */
[----:B------:R-:W-:Y:S01]  /*24a0*/  IADD3 R12, P0, PT, R46, UR14, RZ ;  /* 0x0000000e2e0c7c10 */ /* 0x000fe2000ff1e0ff */
[----:B------:R-:W3:Y:S01]  /*24b0*/  LDCU UR16, c[0x0][0x450] ;  /* 0x00008a00ff1077ac */ /* 0x000ee20008000800 */
[----:B------:R-:W-:Y:S01]  /*24c0*/  IADD3 R7, PT, PT, R9, R6, RZ ;  /* 0x0000000609077210 */ /* 0x000fe20007ffe0ff */
[-C--:B------:R-:W-:Y:S01]  /*24d0*/  IMAD R11, R11, R90.reuse, RZ ;  /* 0x0000005a0b0b7224 */ /* 0x080fe200078e02ff */
[----:B------:R-:W-:Y:S01]  /*24e0*/  IADD3.X R13, PT, PT, R0, UR15, RZ, P0, !PT ;  /* 0x0000000f000d7c10 */ /* 0x000fe200087fe4ff */
[----:B------:R-:W-:Y:S01]  /*24f0*/  IMAD.MOV.U32 R6, RZ, RZ, R8 ;  /* 0x000000ffff067224 */ /* 0x000fe200078e0008 */
[----:B--2---:R-:W-:Y:S01]  /*2500*/  IADD3 R46, P0, PT, R46, UR10, RZ ;  /* 0x0000000a2e2e7c10 */ /* 0x004fe2000ff1e0ff */
[----:B------:R-:W-:Y:S01]  /*2510*/  IMAD R79, R2, UR17, R79 ;  /* 0x00000011024f7c24 */ /* 0x000fe2000f8e024f */
[----:B------:R-:W-:Y:S01]  /*2520*/  LEA R78, P2, R4, UR8, 0x1 ;  /* 0x00000008044e7c11 */ /* 0x000fe2000f8408ff */
[----:B------:R-:W-:Y:S01]  /*2530*/  IMAD.SHL.U32 R80, R80, 0x2, RZ ;  /* 0x0000000250507824 */ /* 0x000fe200078e00ff */
[----:B------:R-:W-:Y:S01]  /*2540*/  IADD3.X R47, PT, PT, R0, UR11, RZ, P0, !PT ;  /* 0x0000000b002f7c10 */ /* 0x000fe200087fe4ff */
[----:B------:R-:W-:Y:S01]  /*2550*/  IMAD R11, R2, R91, R11 ;  /* 0x0000005b020b7224 */ /* 0x000fe200078e020b */
[----:B------:R-:W-:Y:S01]  /*2560*/  IADD3 R0, P0, PT, RZ, -UR19, RZ ;  /* 0x80000013ff007c10 */ /* 0x000fe2000ff1e0ff */
[----:B------:R-:W-:Y:S01]  /*2570*/  IMAD.SHL.U32 R87, R90, 0x80, RZ ;  /* 0x000000805a577824 */ /* 0x000fe200078e00ff */
[----:B------:R-:W-:Y:S01]  /*2580*/  IADD3 R82, P1, PT, R80, UR14, RZ ;  /* 0x0000000e50527c10 */ /* 0x000fe2000ff3e0ff */
[----:B------:R-:W-:Y:S01]  /*2590*/  IMAD.WIDE.U32 R2, R2, R90, R6 ;  /* 0x0000005a02027225 */ /* 0x000fe200078e0006 */
[----:B------:R-:W-:Y:S01]  /*25a0*/  IADD3 R79, PT, PT, R5, R79, RZ ;  /* 0x0000004f054f7210 */ /* 0x000fe20007ffe0ff */
[----:B------:R-:W2:Y:S01]  /*25b0*/  LDCU UR17, c[0x0][0x440] ;  /* 0x00008800ff1177ac */ /* 0x000ea20008000800 */
[----:B------:R-:W-:Y:S01]  /*25c0*/  IADD3.X R83, PT, PT, R81, UR15, RZ, P1, !PT ;  /* 0x0000000f51537c10 */ /* 0x000fe20008ffe4ff */
[----:B------:R-:W-:Y:S01]  /*25d0*/  IMAD.X R87, RZ, RZ, ~R87, P0 ;  /* 0x000000ffff577224 */ /* 0x000fe200000e0e57 */
[----:B------:R-:W-:Y:S01]  /*25e0*/  LEA.HI.X R79, R4, UR9, R79, 0x1, P2 ;  /* 0x00000009044f7c11 */ /* 0x000fe200090f0c4f */
[----:B------:R-:W-:Y:S01]  /*25f0*/  IMAD.IADD R11, R3, 0x1, R11 ;  /* 0x00000001030b7824 */ /* 0x000fe200078e020b */
[----:B------:R-:W-:Y:S01]  /*2600*/  IADD3.X R3, PT, PT, RZ, ~UR18, RZ, P0, !PT ;  /* 0x80000012ff037c10 */ /* 0x000fe200087fe4ff */
[----:B------:R-:W-:Y:S01]  /*2610*/  IMAD.MOV.U32 R95, RZ, RZ, R57 ;  /* 0x000000ffff5f7224 */ /* 0x000fe200078e0039 */
[----:B------:R-:W-:Y:S01]  /*2620*/  LEA R10, P2, R2, UR4, 0x1 ;  /* 0x00000004020a7c11 */ /* 0x000fe2000f8408ff */
[----:B------:R-:W4:Y:S01]  /*2630*/  LDCU.64 UR14, c[0x0][0x3c0] ;  /* 0x00007800ff0e77ac */ /* 0x000f220008000a00 */
[----:B------:R-:W-:-:S02]  /*2640*/  IADD3 R80, P1, PT, R80, UR10, RZ ;  /* 0x0000000a50507c10 */ /* 0x000fc4000ff3e0ff */
[----:B------:R-:W-:Y:S02]  /*2650*/  SHF.L.U64.HI R91, R90, 0x5, R91 ;  /* 0x000000055a5b7819 */ /* 0x000fe4000001025b */
[C---:B------:R-:W-:Y:S02]  /*2660*/  SHF.R.S64 R89, R0.reuse, 0x1f, R87 ;  /* 0x0000001f00597819 */ /* 0x040fe40000001057 */
[----:B------:R-:W-:Y:S02]  /*2670*/  SHF.R.S32.HI R90, RZ, 0x1f, R105 ;  /* 0x0000001fff5a7819 */ /* 0x000fe40000011469 */
[----:B---3--:R-:W-:Y:S02]  /*2680*/  MOV R9, UR16 ;  /* 0x0000001000097c02 */ /* 0x008fe40008000f00 */
[--C-:B------:R-:W-:Y:S02]  /*2690*/  SHF.R.S64 R85, R0, 0x1f, R3.reuse ;  /* 0x0000001f00557819 */ /* 0x100fe40000001003 */
[----:B------:R-:W-:-:S02]  /*26a0*/  SHF.R.S32.HI R84, RZ, 0x1f, R3 ;  /* 0x0000001fff547819 */ /* 0x000fc40000011403 */
[----:B------:R-:W-:Y:S02]  /*26b0*/  SHF.R.S32.HI R87, RZ, 0x1f, R87 ;  /* 0x0000001fff577819 */ /* 0x000fe40000011457 */
[----:B------:R-:W-:Y:S01]  /*26c0*/  LEA.HI.X R11, R2, UR5, R11, 0x1, P2 ;  /* 0x00000005020b7c11 */ /* 0x000fe200090f0c0b */
[----:B------:R-:W3:Y:S01]  /*26d0*/  LDCU.64 UR4, c[0x0][0x3b8] ;  /* 0x00007700ff0477ac */ /* 0x000ee20008000a00 */
[----:B------:R-:W-:Y:S01]  /*26e0*/  IADD3.X R81, PT, PT, R81, UR11, RZ, P1, !PT ;  /* 0x0000000b51517c10 */ /* 0x000fe20008ffe4ff */
[----:B--2-4-:R-:W1:Y:S06]  /*26f0*/  LDCU.128 UR8, c[0x0][0x3a0] ;  /* 0x00007400ff0877ac */ /* 0x014e6c0008000c00 */
.L_x_1152:
        /* <DEDUP_REMOVED lines=11> */
[----:B------:R-:W2:Y:S01]  /*27b0*/  @!P1 LDG.E.128 R20, desc[UR6][R78.64] ;  /* 0x000000064e149981 */ /* 0x000ea2000c1e1d00 */
[--C-:B------:R-:W-:Y:S05]  /*27c0*/  @!P1 IMAD.MOV.U32 R75, RZ, RZ, R73.reuse ;  /* 0x000000ffff4b9224 */ /* 0x100fea00078e0049 */
[----:B--2---:R2:W-:Y:S01]  /*27d0*/  @!P1 STG.E.128 desc[UR6][R74.64], R20 ;  /* 0x000000144a009986 */ /* 0x0045e2000c101d06 */
[----:B------:R-:W-:Y:S03]  /*27e0*/  ISETP.GE.AND P1, PT, R116, UR17, PT ;  /* 0x0000001174007c0c */ /* 0x000fe6000bf26270 */
[----:B------:R-:W4:Y:S01]  /*27f0*/  @!P2 LDG.E.128 R16, desc[UR6][R78.64+0x40] ;  /* 0x000040064e10a981 */ /* 0x000f22000c1e1d00 */
[--C-:B--2---:R-:W-:Y:S05]  /*2800*/  @!P2 IMAD.MOV.U32 R75, RZ, RZ, R73.reuse ;  /* 0x000000ffff4ba224 */ /* 0x104fea00078e0049 */
[----:B----4-:R2:W-:Y:S04]  /*2810*/  @!P2 STG.E.128 desc[UR6][R74.64+0x40], R16 ;  /* 0x000040104a00a986 */ /* 0x0105e8000c101d06 */
[----:B------:R-:W4:Y:S01]  /*2820*/  @!P1 LDG.E.128 R4, desc[UR6][R78.64+0x80] ;  /* 0x000080064e049981 */ /* 0x000f22000c1e1d00 */
[----:B--2---:R-:W-:Y:S05]  /*2830*/  @!P1 IMAD.MOV.U32 R75, RZ, RZ, R73 ;  /* 0x000000ffff4b9224 */ /* 0x004fea00078e0049 */
[----:B----4-:R2:W-:Y:S02]  /*2840*/  @!P1 STG.E.128 desc[UR6][R74.64+0x80], R4 ;  /* 0x000080044a009986 */ /* 0x0105e4000c101d06 */
.L_x_1086:
[----:B-1-3--:R-:W-:Y:S05]  /*2850*/  BSYNC.RECONVERGENT B0 ;  /* 0x0000000000007941 */ /* 0x00afea0003800200 */
.L_x_1085:
        /* <DEDUP_REMOVED lines=9> */
[----:B------:R-:W3:Y:S04]  /*28f0*/  @!P2 LDG.E.128 R20, desc[UR6][R24.64] ;  /* 0x000000061814a981 */ /* 0x000ee8000c1e1d00 */
[----:B---3--:R1:W-:Y:S01]  /*2900*/  @!P2 STG.E.128 desc[UR6][R14.64], R20 ;  /* 0x000000140e00a986 */ /* 0x0083e2000c101d06 */
[----:B------:R-:W-:Y:S05]  /*2910*/  ISETP.GE.AND P2, PT, R116, UR17, PT ;  /* 0x0000001174007c0c */ /* 0x000fea000bf46270 */
[----:B------:R-:W3:Y:S04]  /*2920*/  @!P1 LDG.E.128 R16, desc[UR6][R24.64+0x40] ;  /* 0x0000400618109981 */ /* 0x000ee8000c1e1d00 */
[----:B---3--:R1:W-:Y:S04]  /*2930*/  @!P1 STG.E.128 desc[UR6][R14.64+0x40], R16 ;  /* 0x000040100e009986 */ /* 0x0083e8000c101d06 */
[----:B--2---:R-:W2:Y:S04]  /*2940*/  @!P2 LDG.E.128 R4, desc[UR6][R24.64+0x80] ;  /* 0x000080061804a981 */ /* 0x004ea8000c1e1d00 */
[----:B--2---:R1:W-:Y:S02]  /*2950*/  @!P2 STG.E.128 desc[UR6][R14.64+0x80], R4 ;  /* 0x000080040e00a986 */ /* 0x0043e4000c101d06 */
.L_x_1088:
[----:B------:R-:W-:Y:S05]  /*2960*/  BSYNC.RECONVERGENT B0 ;  /* 0x0000000000007941 */ /* 0x000fea0003800200 */
.L_x_1087:
        /* <DEDUP_REMOVED lines=20> */
.L_x_1090:
[----:B------:R-:W-:Y:S05]  /*2ab0*/  BSYNC.RECONVERGENT B0 ;  /* 0x0000000000007941 */ /* 0x000fea0003800200 */
.L_x_1089:
[----:B------:R-:W-:Y:S01]  /*2ac0*/  ISETP.NE.AND P1, PT, R9, RZ, PT ;  /* 0x000000ff0900720c */ /* 0x000fe20003f25270 */
[----:B------:R-:W-:Y:S01]  /*2ad0*/  BSSY.RECONVERGENT B0, `(.L_x_1091) ;  /* 0x0000015000007945 */ /* 0x000fe20003800200 */
[----:B------:R-:W-:Y:S03]  /*2ae0*/  IADD3 R95, PT, PT, R95, -0x1, RZ ;  /* 0xffffffff5f5f7810 */ /* 0x000fe60007ffe0ff */
[----:B------:R-:W-:Y:S05]  /*2af0*/  @!P3 BRA `(.L_x_1092) ;  /* 0x000000000048b947 */ /* 0x000fea0003800000 */
[----:B------:R-:W1:Y:S01]  /*2b00*/  LDC.64 R2, c[0x0][0x4b0] ;  /* 0x00012c00ff027b82 */ /* 0x000e620000000a00 */
[----:B------:R-:W-:Y:S02]  /*2b10*/  ISETP.GE.AND P2, PT, R118, UR17, PT ;  /* 0x0000001176007c0c */ /* 0x000fe4000bf46270 */
[----:B--2---:R-:W-:Y:S02]  /*2b20*/  MOV R75, R73 ;  /* 0x00000049004b7202 */ /* 0x004fe40000000f00 */
[----:B------:R-:W-:Y:S01]  /*2b30*/  ISETP.GE.AND P6, PT, R117, UR17, PT ;  /* 0x0000001175007c0c */ /* 0x000fe2000bfc6270 */
[----:B-1-3--:R-:W-:Y:S04]  /*2b40*/  IMAD.WIDE.U32 R14, R2, 0xc0, R78 ;  /* 0x000000c0020e7825 */ /* 0x00afe800078e004e */
[----:B------:R-:W-:Y:S05]  /*2b50*/  IMAD R3, R3, 0xc0, RZ ;  /* 0x000000c003037824 */ /* 0x000fea00078e02ff */
[----:B------:R-:W-:Y:S02]  /*2b60*/  IADD3 R15, PT, PT, R15, R3, RZ ;  /* 0x000000030f0f7210 */ /* 0x000fe40007ffe0ff */
[----:B------:R-:W1:Y:S03]  /*2b70*/  LDC.64 R2, c[0x0][0x3c0] ;  /* 0x0000f000ff027b82 */ /* 0x000e660000000a00 */
[----:B------:R-:W2:Y:S01]  /*2b80*/  @!P2 LDG.E.128 R4, desc[UR6][R14.64] ;  /* 0x000000060e04a981 */ /* 0x000ea2000c1e1d00 */
        /* <DEDUP_REMOVED lines=9> */
.L_x_1092:
[----:B------:R-:W-:Y:S05]  /*2c20*/  BSYNC.RECONVERGENT B0 ;  /* 0x0000000000007941 */ /* 0x000fea0003800200 */
.L_x_1091:
        /* <DEDUP_REMOVED lines=9> */
[----:B-1-34-:R-:W3:Y:S04]  /*2cc0*/  @!P0 LDG.E.128 R20, desc[UR6][R10.64] ;  /* 0x000000060a148981 */ /* 0x01aee8000c1e1d00 */
[----:B---3--:R1:W-:Y:S01]  /*2cd0*/  @!P0 STG.E.128 desc[UR6][R76.64], R20 ;  /* 0x000000144c008986 */ /* 0x0083e2000c101d06 */
[----:B------:R-:W-:Y:S03]  /*2ce0*/  ISETP.GE.AND P0, PT, R116, UR17, PT ;  /* 0x0000001174007c0c */ /* 0x000fe6000bf06270 */
[----:B------:R-:W3:Y:S04]  /*2cf0*/  @!P1 LDG.E.128 R16, desc[UR6][R10.64+0x40] ;  /* 0x000040060a109981 */ /* 0x000ee8000c1e1d00 */
[----:B---3--:R1:W-:Y:S06]  /*2d00*/  @!P1 STG.E.128 desc[UR6][R76.64+0x40], R16 ;  /* 0x000040104c009986 */ /* 0x0083ec000c101d06 */
[----:B--2---:R-:W2:Y:S04]  /*2d10*/  @!P0 LDG.E.128 R4, desc[UR6][R10.64+0x80] ;  /* 0x000080060a048981 */ /* 0x004ea8000c1e1d00 */
[----:B--2---:R1:W-:Y:S02]  /*2d20*/  @!P0 STG.E.128 desc[UR6][R76.64+0x80], R4 ;  /* 0x000080044c008986 */ /* 0x0043e4000c101d06 */
.L_x_1096:
[----:B------:R-:W-:Y:S05]  /*2d30*/  BSYNC.RECONVERGENT B0 ;  /* 0x0000000000007941 */ /* 0x000fea0003800200 */
.L_x_1095:
        /* <DEDUP_REMOVED lines=8> */
[----:B-1-34-:R-:W3:Y:S04]  /*2dc0*/  @!P1 LDG.E.128 R20, desc[UR6][R8.64] ;  /* 0x0000000608149981 */ /* 0x01aee8000c1e1d00 */
[----:B---3--:R1:W-:Y:S01]  /*2dd0*/  @!P1 STG.E.128 desc[UR6][R2.64], R20 ;  /* 0x0000001402009986 */ /* 0x0083e2000c101d06 */
[----:B------:R-:W-:Y:S03]  /*2de0*/  ISETP.GE.AND P1, PT, R116, UR17, PT ;  /* 0x0000001174007c0c */ /* 0x000fe6000bf26270 */
[----:B------:R-:W3:Y:S04]  /*2df0*/  @!P0 LDG.E.128 R16, desc[UR6][R8.64+0x40] ;  /* 0x0000400608108981 */ /* 0x000ee8000c1e1d00 */
[----:B---3--:R1:W-:Y:S06]  /*2e00*/  @!P0 STG.E.128 desc[UR6][R2.64+0x40], R16 ;  /* 0x0000401002008986 */ /* 0x0083ec000c101d06 */
[----:B--2---:R-:W2:Y:S04]  /*2e10*/  @!P1 LDG.E.128 R4, desc[UR6][R8.64+0x80] ;  /* 0x0000800608049981 */ /* 0x004ea8000c1e1d00 */
[----:B--2---:R1:W-:Y:S02]  /*2e20*/  @!P1 STG.E.128 desc[UR6][R2.64+0x80], R4 ;  /* 0x0000800402009986 */ /* 0x0043e4000c101d06 */
.L_x_1098:
[----:B------:R-:W-:Y:S05]  /*2e30*/  BSYNC.RECONVERGENT B0 ;  /* 0x0000000000007941 */ /* 0x000fea0003800200 */
.L_x_1097:
        /* <DEDUP_REMOVED lines=17> */
.L_x_1100:
[----:B------:R-:W-:Y:S05]  /*2f50*/  BSYNC.RECONVERGENT B0 ;  /* 0x0000000000007941 */ /* 0x000fea0003800200 */
.L_x_1099:
        /* <DEDUP_REMOVED lines=22> */
.L_x_1094:
        /* <DEDUP_REMOVED lines=10> */
[----:B-1-34-:R-:W3:Y:S11]  /*3160*/  LDG.E.128 R16, desc[UR6][R10.64] ;  /* 0x000000060a107981 */ /* 0x01aef6000c1e1d00 */
[----:B------:R-:W-:Y:S01]  /*3170*/  @!UPT UIADD3 URZ, UPT, UPT, URZ, URZ, URZ ;  /* 0x000000fffffff290 */ /* 0x000fe2000fffe0ff */
[----:B------:R-:W4:Y:S06]  /*3180*/  @!P0 LDG.E.64 R28, desc[UR6][R46.64] ;  /* 0x000000062e1c8981 */ /* 0x000f2c000c1e1b00 */
[----:B--2---:R-:W2:Y:S01]  /*3190*/  @!P0 LDG.E.64 R6, desc[UR6][R12.64] ;  /* 0x000000060c068981 */ /* 0x004ea2000c1e1b00 */
[----:B---3--:R-:W-:Y:S01]  /*31a0*/  @!P0 LOP3.LUT R15, R16, 0xffff0000, RZ, 0xc0, !PT ;  /* 0xffff0000100f8812 */ /* 0x008fe200078ec0ff */
[----:B------:R-:W-:Y:S01]  /*31b0*/  @!P0 IMAD.U32 R22, R18, 0x10000, RZ ;  /* 0x0001000012168824 */ /* 0x000fe200078e00ff */
[----:B------:R-:W-:Y:S02]  /*31c0*/  @!P0 SHF.L.U32 R25, R16, 0x10, RZ ;  /* 0x0000001010198819 */ /* 0x000fe400000006ff */
[----:B------:R-:W-:Y:S02]  /*31d0*/  @!P0 LOP3.LUT R21, R17, 0xffff0000, RZ, 0xc0, !PT ;  /* 0xffff000011158812 */ /* 0x000fe400078ec0ff */
[----:B------:R-:W-:Y:S02]  /*31e0*/  @!P0 LOP3.LUT R14, R18, 0xffff0000, RZ, 0xc0, !PT ;  /* 0xffff0000120e8812 */ /* 0x000fe400078ec0ff */
[----:B------:R-:W-:Y:S02]  /*31f0*/  @!P0 SHF.L.U32 R24, R19, 0x10, RZ ;  /* 0x0000001013188819 */ /* 0x000fe400000006ff */
[C---:B----4-:R-:W-:Y:S01]  /*3200*/  @!P0 LOP3.LUT R27, R28.reuse, 0xffff0000, RZ, 0xc0, !PT ;  /* 0xffff00001c1b8812 */ /* 0x050fe200078ec0ff */
[----:B------:R-:W-:Y:S02]  /*3210*/  @!P0 IMAD.U32 R23, R28, 0x10000, RZ ;  /* 0x000100001c178824 */ /* 0x000fe400078e00ff */
[C---:B------:R-:W-:Y:S01]  /*3220*/  @!P0 IMAD.U32 R20, R29.reuse, 0x10000, RZ ;  /* 0x000100001d148824 */ /* 0x040fe200078e00ff */
[----:B------:R-:W-:Y:S01]  /*3230*/  @!P0 LOP3.LUT R29, R29, 0xffff0000, RZ, 0xc0, !PT ;  /* 0xffff00001d1d8812 */ /* 0x000fe200078ec0ff */
[----:B------:R-:W-:Y:S01]  /*3240*/  @!P0 FMUL.FTZ R31, R15, R23 ;  /* 0x000000170f1f8220 */ /* 0x000fe20000410000 */
[C---:B--2---:R-:W-:Y:S01]  /*3250*/  @!P0 SHF.L.U32 R8, R6.reuse, 0x10, RZ ;  /* 0x0000001006088819 */ /* 0x044fe200000006ff */
        /* <DEDUP_REMOVED lines=29> */
.L_x_1106:
[----:B------:R-:W-:Y:S05]  /*3430*/  BSYNC.RECONVERGENT B0 ;  /* 0x0000000000007941 */ /* 0x000fea0003800200 */
.L_x_1105:
[----:B------:R-:W-:Y:S04]  /*3440*/  BSSY.RECONVERGENT B0, `(.L_x_1107) ;  /* 0x0000030000007945 */ /* 0x000fe80003800200 */
        /* <DEDUP_REMOVED lines=47> */
.L_x_1108:
[----:B------:R-:W-:Y:S05]  /*3740*/  BSYNC.RECONVERGENT B0 ;  /* 0x0000000000007941 */ /* 0x000fea0003800200 */
.L_x_1107:
        /* <DEDUP_REMOVED lines=47> */
.L_x_1104:
[----:B------:R-:W-:Y:S05]  /*3a40*/  BSYNC.RECONVERGENT B1 ;  /* 0x0000000000017941 */ /* 0x000fea0003800200 */
.L_x_1103:
        /* <DEDUP_REMOVED lines=64> */
.L_x_1112:
[----:B------:R-:W-:Y:S05]  /*3e50*/  BSYNC.RECONVERGENT B0 ;  /* 0x0000000000007941 */ /* 0x000fea0003800200 */
.L_x_1111:
        /* <DEDUP_REMOVED lines=48> */
.L_x_1114:
[----:B------:R-:W-:Y:S05]  /*4160*/  BSYNC.RECONVERGENT B0 ;  /* 0x0000000000007941 */ /* 0x000fea0003800200 */
.L_x_1113:
        /* <DEDUP_REMOVED lines=47> */
.L_x_1110:
[----:B------:R-:W-:Y:S05]  /*4460*/  BSYNC.RECONVERGENT B1 ;  /* 0x0000000000017941 */ /* 0x000fea0003800200 */
.L_x_1109:
        /* <DEDUP_REMOVED lines=64> */
.L_x_1118:
[----:B------:R-:W-:Y:S05]  /*4870*/  BSYNC.RECONVERGENT B0 ;  /* 0x0000000000007941 */ /* 0x000fea0003800200 */
.L_x_1117:
        /* <DEDUP_REMOVED lines=48> */
.L_x_1120:
[----:B------:R-:W-:Y:S05]  /*4b80*/  BSYNC.RECONVERGENT B0 ;  /* 0x0000000000007941 */ /* 0x000fea0003800200 */
.L_x_1119:
        /* <DEDUP_REMOVED lines=47> */
.L_x_1116:
[----:B------:R-:W-:Y:S05]  /*4e80*/  BSYNC.RECONVERGENT B1 ;  /* 0x0000000000017941 */ /* 0x000fea0003800200 */
.L_x_1115:
        /* <DEDUP_REMOVED lines=66> */
.L_x_1124:
[----:B------:R-:W-:Y:S05]  /*52b0*/  BSYNC.RECONVERGENT B0 ;  /* 0x0000000000007941 */ /* 0x000fea0003800200 */
.L_x_1123:
        /* <DEDUP_REMOVED lines=48> */
.L_x_1126:
[----:B------:R-:W-:Y:S05]  /*55c0*/  BSYNC.RECONVERGENT B0 ;  /* 0x0000000000007941 */ /* 0x000fea0003800200 */
.L_x_1125:
        /* <DEDUP_REMOVED lines=47> */
.L_x_1122:
[----:B------:R-:W-:Y:S05]  /*58c0*/  BSYNC.RECONVERGENT B1 ;  /* 0x0000000000017941 */ /* 0x000fea0003800200 */
.L_x_1121:
        /* <DEDUP_REMOVED lines=8> */
.L_x_1102:
[----:B-1-3--:R-:W-:Y:S01]  /*5950*/  LEA.HI R14, R9, R9, RZ, 0x1 ;  /* 0x00000009090e7211 */ /* 0x00afe200078f08ff */
[----:B------:R-:W-:Y:S01]  /*5960*/  BSSY.RECONVERGENT B1, `(.L_x_1127) ;  /* 0x0000111000017945 */ /* 0x000fe20003800200 */
[----:B------:R-:W-:Y:S02]  /*5970*/  SHF.R.U32.HI R15, RZ, 0x1, R9 ;  /* 0x00000001ff0f7819 */ /* 0x000fe40000011609 */
[----:B------:R-:W-:Y:S05]  /*5980*/  SHF.R.S32.HI R14, RZ, 0x1, R14 ;  /* 0x00000001ff0e7819 */ /* 0x000fea000001140e */
[----:B------:R-:W-:Y:S05]  /*5990*/  IMAD.MOV R14, RZ, RZ, -R14 ;  /* 0x000000ffff0e7224 */ /* 0x000fea00078e0a0e */
[----:B--2---:R-:W-:Y:S01]  /*59a0*/  SHF.R.S32.HI R75, RZ, 0x1f, R14 ;  /* 0x0000001fff4b7819 */ /* 0x004fe2000001140e */
[----:B------:R-:W-:Y:S05]  /*59b0*/  @!P0 BRA `(.L_x_1128) ;  /* 0x00000010002c8947 */ /* 0x000fea0003800000 */
[----:B------:R-:W1:Y:S01]  /*59c0*/  LDC R53, c[0x0][0x440] ;  /* 0x00011000ff357b82 */ /* 0x000e620000000800 */
[----:B------:R-:W-:Y:S01]  /*59d0*/  BSSY.RECONVERGENT B0, `(.L_x_1129) ;  /* 0x0000057000007945 */ /* 0x000fe20003800200 */
[----:B-1----:R-:W-:Y:S11]  /*59e0*/  ISETP.GE.AND P0, PT, R118, R53, PT ;  /* 0x000000357600720c */ /* 0x002ff60003f06270 */
[----:B------:R-:W-:Y:S02]  /*59f0*/  @!UPT UIADD3 URZ, UPT, UPT, URZ, URZ, URZ ;  /* 0x000000fffffff290 */ /* 0x000fe4000fffe0ff */
[----:B------:R-:W-:Y:S05]  /*5a00*/  @P0 BRA `(.L_x_1130) ;  /* 0x00000004004c0947 */ /* 0x000fea0003800000 */
[C---:B------:R-:W-:Y:S01]  /*5a10*/  ISETP.GE.AND P0, PT, R118.reuse, R9, PT ;  /* 0x000000097600720c */ /* 0x040fe20003f06270 */
[----:B------:R-:W2:Y:S11]  /*5a20*/  LDG.E.128 R48, desc[UR6][R10.64] ;  /* 0x000000060a307981 */ /* 0x000eb6000c1e1d00 */
[----:B------:R-:W-:Y:S01]  /*5a30*/  @!UPT UIADD3 URZ, UPT, UPT, URZ, URZ, URZ ;  /* 0x000000fffffff290 */ /* 0x000fe2000fffe0ff */
[----:B------:R-:W-:Y:S04]  /*5a40*/  @!P0 ISETP.GE.U32.AND P1, PT, R118, R15, PT ;  /* 0x0000000f7600820c */ /* 0x000fe80003f26070 */
[----:B------:R-:W-:Y:S02]  /*5a50*/  @!P0 SEL R115, R14, RZ, P1 ;  /* 0x000000ff0e738207 */ /* 0x000fe40000800000 */
[----:B------:R-:W-:Y:S02]  /*5a60*/  @!P0 SEL R44, R75, RZ, P1 ;  /* 0x000000ff4b2c8207 */ /* 0x000fe40000800000 */
[----:B----4-:R-:W-:Y:S01]  /*5a70*/  @!P0 SEL R17, R15, R14, !P1 ;  /* 0x0000000e0f118207 */ /* 0x010fe20004800000 */
[C---:B------:R-:W-:Y:S01]  /*5a80*/  @!P0 IMAD.SHL.U32 R55, R115.reuse, 0x2, RZ ;  /* 0x0000000273378824 */ /* 0x040fe200078e00ff */
[----:B------:R-:W-:Y:S03]  /*5a90*/  @!P0 SHF.L.U64.HI R44, R115, 0x1, R44 ;  /* 0x00000001732c8819 */ /* 0x000fe6000001022c */
[----:B------:R-:W-:Y:S01]  /*5aa0*/  @!P0 IMAD.WIDE R20, R17, 0x2, R10 ;  /* 0x0000000211148825 */ /* 0x000fe200078e020a */
[C---:B------:R-:W-:Y:S05]  /*5ab0*/  @!P0 IADD3 R120, P1, PT, R55.reuse, R80, RZ ;  /* 0x0000005037788210 */ /* 0x040fea0007f3e0ff */
[C---:B------:R-:W-:Y:S01]  /*5ac0*/  @!P0 IMAD.X R121, R44.reuse, 0x1, R81, P1 ;  /* 0x000000012c798824 */ /* 0x040fe200008e0651 */
[----:B------:R-:W-:Y:S01]  /*5ad0*/  @!P0 IADD3 R32, P1, PT, R55, R82, RZ ;  /* 0x0000005237208210 */ /* 0x000fe20007f3e0ff */
[----:B------:R-:W3:Y:S03]  /*5ae0*/  @!P0 LDG.E.128 R20, desc[UR6][R20.64] ;  /* 0x0000000614148981 */ /* 0x000ee6000c1e1d00 */
[----:B------:R-:W-:Y:S02]  /*5af0*/  @!P0 IADD3.X R33, PT, PT, R44, R83, RZ, P1, !PT ;  /* 0x000000532c218210 */ /* 0x000fe40000ffe4ff */
[----:B------:R-:W-:Y:S03]  /*5b00*/  ISETP.GE.U32.OR P1, PT, R118, R15, P0 ;  /* 0x0000000f7600720c */ /* 0x000fe60000726470 */
[----:B------:R-:W4:Y:S08]  /*5b10*/  @!P0 LDG.E.128 R120, desc[UR6][R120.64] ;  /* 0x0000000678788981 */ /* 0x000f30000c1e1d00 */
        /* <DEDUP_REMOVED lines=66> */
.L_x_1130:
[----:B------:R-:W-:Y:S05]  /*5f40*/  BSYNC.RECONVERGENT B0 ;  /* 0x0000000000007941 */ /* 0x000fea0003800200 */
.L_x_1129:
[----:B------:R-:W-:Y:S01]  /*5f50*/  ISETP.GE.AND P0, PT, R117, R53, PT ;  /* 0x000000357500720c */ /* 0x000fe20003f06270 */
[----:B------:R-:W-:Y:S11]  /*5f60*/  BSSY.RECONVERGENT B0, `(.L_x_1131) ;  /* 0x0000058000007945 */ /* 0x000ff60003800200 */
[----:B------:R-:W-:Y:S01]  /*5f70*/  @!UPT UIADD3 URZ, UPT, UPT, URZ, URZ, URZ ;  /* 0x000000fffffff290 */ /* 0x000fe2000fffe0ff */
[----:B------:R-:W-:Y:S05]  /*5f80*/  @P0 BRA `(.L_x_1132) ;  /* 0x0000000400540947 */ /* 0x000fea0003800000 */
[C---:B------:R-:W-:Y:S01]  /*5f90*/  ISETP.GE.AND P0, PT, R117.reuse, R9, PT ;  /* 0x000000097500720c */ /* 0x040fe20003f06270 */
[----:B-1----:R-:W2:Y:S11]  /*5fa0*/  LDG.E.128 R48, desc[UR6][R10.64+0x40] ;  /* 0x000040060a307981 */ /* 0x002eb6000c1e1d00 */
[----:B------:R-:W-:Y:S01]  /*5fb0*/  @!UPT UIADD3 URZ, UPT, UPT, URZ, URZ, URZ ;  /* 0x000000fffffff290 */ /* 0x000fe2000fffe0ff */
[----:B------:R-:W-:Y:S02]  /*5fc0*/  @!P0 ISETP.GE.U32.AND P1, PT, R117, R15, PT ;  /* 0x0000000f7500820c */ /* 0x000fe40003f26070 */
[----:B------:R-:W-:Y:S02]  /*5fd0*/  @!P0 IADD3 R115, P6, PT, R14, 0x20, RZ ;  /* 0x000000200e738810 */ /* 0x000fe40007fde0ff */
[----:B----4-:R-:W-:Y:S02]  /*5fe0*/  @!P0 SEL R17, R15, R14, !P1 ;  /* 0x0000000e0f118207 */ /* 0x010fe40004800000 */
[----:B------:R-:W-:Y:S01]  /*5ff0*/  @!P0 SEL R115, R115, 0x20, P1 ;  /* 0x0000002073738807 */ /* 0x000fe20000800000 */
[----:B------:R-:W-:Y:S02]  /*6000*/  @!P0 IMAD.X R44, RZ, RZ, R75, P6 ;  /* 0x000000ffff2c8224 */ /* 0x000fe400030e064b */
[----:B------:R-:W-:Y:S03]  /*6010*/  @!P0 IMAD.WIDE R20, R17, 0x2, R10 ;  /* 0x0000000211148825 */ /* 0x000fe600078e020a */
[----:B------:R-:W-:Y:S01]  /*6020*/  @!P0 SEL R44, R44, RZ, P1 ;  /* 0x000000ff2c2c8207 */ /* 0x000fe20000800000 */
[C---:B------:R-:W-:Y:S02]  /*6030*/  @!P0 IMAD.SHL.U32 R55, R115.reuse, 0x2, RZ ;  /* 0x0000000273378824 */ /* 0x040fe400078e00ff */
[----:B------:R-:W3:Y:S01]  /*6040*/  @!P0 LDG.E.128 R20, desc[UR6][R20.64+0x40] ;  /* 0x0000400614148981 */ /* 0x000ee2000c1e1d00 */
        /* <DEDUP_REMOVED lines=73> */
.L_x_1132:
[----:B------:R-:W-:Y:S05]  /*64e0*/  BSYNC.RECONVERGENT B0 ;  /* 0x0000000000007941 */ /* 0x000fea0003800200 */
.L_x_1131:
[----:B------:R-:W-:Y:S11]  /*64f0*/  ISETP.GE.AND P0, PT, R116, R53, PT ;  /* 0x000000357400720c */ /* 0x000ff60003f06270 */
[----:B------:R-:W-:Y:S02]  /*6500*/  @!UPT UIADD3 URZ, UPT, UPT, URZ, URZ, URZ ;  /* 0x000000fffffff290 */ /* 0x000fe4000fffe0ff */
[----:B------:R-:W-:Y:S05]  /*6510*/  @P0 BRA `(.L_x_1128) ;  /* 0x0000000400540947 */ /* 0x000fea0003800000 */
[C---:B------:R-:W-:Y:S01]  /*6520*/  ISETP.GE.AND P0, PT, R116.reuse, R9, PT ;  /* 0x000000097400720c */ /* 0x040fe20003f06270 */
[----:B-12---:R-:W2:Y:S11]  /*6530*/  LDG.E.128 R48, desc[UR6][R10.64+0x80] ;  /* 0x000080060a307981 */ /* 0x006eb6000c1e1d00 */
        /* <DEDUP_REMOVED lines=83> */
.L_x_1128:
[----:B------:R-:W-:Y:S05]  /*6a70*/  BSYNC.RECONVERGENT B1 ;  /* 0x0000000000017941 */ /* 0x000fea0003800200 */
.L_x_1127:
        /* <DEDUP_REMOVED lines=12> */
[----:B-123--:R-:W2:Y:S11]  /*6b40*/  LDG.E.128 R48, desc[UR6][R28.64] ;  /* 0x000000061c307981 */ /* 0x00eeb6000c1e1d00 */
[----:B------:R-:W-:Y:S01]  /*6b50*/  @!UPT UIADD3 URZ, UPT, UPT, URZ, URZ, URZ ;  /* 0x000000fffffff290 */ /* 0x000fe2000fffe0ff */
[----:B------:R-:W-:Y:S04]  /*6b60*/  @!P0 ISETP.GE.U32.AND P1, PT, R118, R15, PT ;  /* 0x0000000f7600820c */ /* 0x000fe80003f26070 */
[----:B------:R-:W-:Y:S02]  /*6b70*/  @!P0 SEL R104, R14, RZ, P1 ;  /* 0x000000ff0e688207 */ /* 0x000fe40000800000 */
[----:B----4-:R-:W-:Y:S02]  /*6b80*/  @!P0 SEL R17, R15, R14, !P1 ;  /* 0x0000000e0f118207 */ /* 0x010fe40004800000 */
        /* <DEDUP_REMOVED lines=79> */
.L_x_1136:
[----:B------:R-:W-:Y:S05]  /*7080*/  BSYNC.RECONVERGENT B0 ;  /* 0x0000000000007941 */ /* 0x000fea0003800200 */
.L_x_1135:
[----:B------:R-:W-:Y:S01]  /*7090*/  ISETP.GE.AND P0, PT, R117, R121, PT ;  /* 0x000000797500720c */ /* 0x000fe20003f06270 */
[----:B------:R-:W-:Y:S11]  /*70a0*/  BSSY.RECONVERGENT B0, `(.L_x_1137) ;  /* 0x0000058000007945 */ /* 0x000ff60003800200 */
[----:B------:R-:W-:Y:S01]  /*70b0*/  @!UPT UIADD3 URZ, UPT, UPT, URZ, URZ, URZ ;  /* 0x000000fffffff290 */ /* 0x000fe2000fffe0ff */
        /* <DEDUP_REMOVED lines=86> */
.L_x_1138:
[----:B------:R-:W-:Y:S05]  /*7620*/  BSYNC.RECONVERGENT B0 ;  /* 0x0000000000007941 */ /* 0x000fea0003800200 */
.L_x_1137:
[----:B------:R-:W-:Y:S11]  /*7630*/  ISETP.GE.AND P0, PT, R116, R121, PT ;  /* 0x000000797400720c */ /* 0x000ff60003f06270 */
[----:B------:R-:W-:Y:S02]  /*7640*/  @!UPT UIADD3 URZ, UPT, UPT, URZ, URZ, URZ ;  /* 0x000000fffffff290 */ /* 0x000fe4000fffe0ff */
        /* <DEDUP_REMOVED lines=8> */
[----:B----4-:R-:W-:Y:S03]  /*76d0*/  @!P0 SEL R17, R15, R14, !P1 ;  /* 0x0000000e0f118207 */ /* 0x010fe60004800000 */
        /* <DEDUP_REMOVED lines=77> */
.L_x_1134:
[----:B------:R-:W-:Y:S05]  /*7bb0*/  BSYNC.RECONVERGENT B1 ;  /* 0x0000000000017941 */ /* 0x000fea0003800200 */
.L_x_1133:
[----:B------:R-:W-:Y:S04]  /*7bc0*/  BSSY.RECONVERGENT B1, `(.L_x_1139) ;  /* 0x0000112000017945 */ /* 0x000fe80003800200 */
[----:B------:R-:W-:Y:S05]  /*7bd0*/  @!P4 BRA `(.L_x_1140) ;  /* 0x000000100040c947 */ /* 0x000fea0003800000 */
[----:B------:R-:W5:Y:S01]  /*7be0*/  LDC R125, c[0x0][0x440] ;  /* 0x00011000ff7d7b82 */ /* 0x000f620000000800 */
[----:B------:R-:W-:Y:S07]  /*7bf0*/  BSSY.RECONVERGENT B0, `(.L_x_1141) ;  /* 0x000005f000007945 */ /* 0x000fee0003800200 */
[----:B----4-:R-:W4:Y:S08]  /*7c00*/  LDC.64 R4, c[0x0][0x4a8] ;  /* 0x00012a00ff047b82 */ /* 0x010f300000000a00 */
[----:B------:R-:W1:Y:S01]  /*7c10*/  LDC.64 R2, c[0x0][0x3b8] ;  /* 0x0000ee00ff027b82 */ /* 0x000e620000000a00 */
[-C--:B-----5:R-:W-:Y:S02]  /*7c20*/  ISETP.GE.AND P4, PT, R118, R125.reuse, PT ;  /* 0x0000007d7600720c */ /* 0x0a0fe40003f86270 */
[----:B------:R-:W-:Y:S02]  /*7c30*/  ISETP.GE.AND P5, PT, R117, R125, PT ;  /* 0x0000007d7500720c */ /* 0x000fe40003fa6270 */
[C---:B----4-:R-:W-:Y:S04]  /*7c40*/  LEA R28, P1, R4.reuse, R10, 0x7 ;  /* 0x0000000a041c7211 */ /* 0x050fe800078238ff */
[----:B------:R-:W-:Y:S02]  /*7c50*/  LEA.HI.X R29, R4, R11, R5, 0x7, P1 ;  /* 0x0000000b041d7211 */ /* 0x000fe400008f3c05 */
[C---:B-1----:R-:W-:Y:S04]  /*7c60*/  LEA R114, P0, R2.reuse, R76, 0x7 ;  /* 0x0000004c02727211 */ /* 0x042fe800078038ff */
[----:B------:R-:W-:Y:S01]  /*7c70*/  LEA.HI.X R115, R2, R77, R3, 0x7, P0 ;  /* 0x0000004d02737211 */ /* 0x000fe200000f3c03 */
[----:B------:R-:W-:Y:S08]  /*7c80*/  @P4 BRA `(.L_x_1142) ;  /* 0x0000000400544947 */ /* 0x000ff00003800000 */
[C---:B------:R-:W-:Y:S01]  /*7c90*/  ISETP.GE.AND P0, PT, R118.reuse, R9, PT ;  /* 0x000000097600720c */ /* 0x040fe20003f06270 */
[----:B--23--:R-:W2:Y:S11]  /*7ca0*/  LDG.E.128 R48, desc[UR6][R28.64] ;  /* 0x000000061c307981 */ /* 0x00ceb6000c1e1d00 */
        /* <DEDUP_REMOVED lines=83> */
.L_x_1142:
[----:B------:R-:W-:Y:S05]  /*81e0*/  BSYNC.RECONVERGENT B0 ;  /* 0x0000000000007941 */ /* 0x000fea0003800200 */
.L_x_1141:
[----:B------:R-:W-:Y:S01]  /*81f0*/  ISETP.GE.AND P4, PT, R116, R125, PT ;  /* 0x0000007d7400720c */ /* 0x000fe20003f86270 */
[----:B------:R-:W-:Y:S04]  /*8200*/  BSSY.RECONVERGENT B0, `(.L_x_1143) ;  /* 0x0000057000007945 */ /* 0x000fe80003800200 */
[----:B------:R-:W-:Y:S08]  /*8210*/  @P5 BRA `(.L_x_1144) ;  /* 0x0000000400545947 */ /* 0x000ff00003800000 */
[C---:B------:R-:W-:Y:S01]  /*8220*/  ISETP.GE.AND P0, PT, R117.reuse, R9, PT ;  /* 0x000000097500720c */ /* 0x040fe20003f06270 */
[----:B-123--:R-:W2:Y:S11]  /*8230*/  LDG.E.128 R48, desc[UR6][R28.64+0x40] ;  /* 0x000040061c307981 */ /* 0x00eeb6000c1e1d00 */
        /* <DEDUP_REMOVED lines=83> */
.L_x_1144:
[----:B------:R-:W-:Y:S05]  /*8770*/  BSYNC.RECONVERGENT B0 ;  /* 0x0000000000007941 */ /* 0x000fea0003800200 */
.L_x_1143:
[----:B------:R-:W-:Y:S05]  /*8780*/  @P4 BRA `(.L_x_1140) ;  /* 0x0000000400544947 */ /* 0x000fea0003800000 */
[C---:B------:R-:W-:Y:S01]  /*8790*/  ISETP.GE.AND P0, PT, R116.reuse, R9, PT ;  /* 0x000000097400720c */ /* 0x040fe20003f06270 */
[----:B-1234-:R-:W2:Y:S11]  /*87a0*/  LDG.E.128 R48, desc[UR6][R28.64+0x80] ;  /* 0x000080061c307981 */ /* 0x01eeb6000c1e1d00 */
        /* <DEDUP_REMOVED lines=83> */
.L_x_1140:
[----:B------:R-:W-:Y:S05]  /*8ce0*/  BSYNC.RECONVERGENT B1 ;  /* 0x0000000000017941 */ /* 0x000fea0003800200 */
.L_x_1139:
[----:B------:R-:W-:Y:S04]  /*8cf0*/  BSSY.RECONVERGENT B1, `(.L_x_1145) ;  /* 0x0000114000017945 */ /* 0x000fe80003800200 */
[----:B------:R-:W-:Y:S05]  /*8d00*/  @!P3 BRA `(.L_x_1146) ;  /* 0x000000100048b947 */ /* 0x000fea0003800000 */
[----:B----4-:R-:W4:Y:S01]  /*8d10*/  LDC R7, c[0x0][0x440] ;  /* 0x00011000ff077b82 */ /* 0x010f220000000800 */
[----:B------:R-:W-:Y:S07]  /*8d20*/  BSSY.RECONVERGENT B0, `(.L_x_1147) ;  /* 0x0000062000007945 */ /* 0x000fee0003800200 */
[----:B------:R-:W1:Y:S08]  /*8d30*/  LDC.64 R2, c[0x0][0x3b8] ;  /* 0x0000ee00ff027b82 */ /* 0x000e700000000a00 */
[----:B------:R-:W5:Y:S01]  /*8d40*/  LDC.64 R4, c[0x0][0x4a8] ;  /* 0x00012a00ff047b82 */ /* 0x000f620000000a00 */
[----:B-1----:R-:W-:Y:S01]  /*8d50*/  IMAD.WIDE.U32 R114, R2, 0xc0, R76 ;  /* 0x000000c002727825 */ /* 0x002fe200078e004c */
[-C--:B----4-:R-:W-:Y:S02]  /*8d60*/  ISETP.GE.AND P0, PT, R118, R7.reuse, PT ;  /* 0x000000077600720c */ /* 0x090fe40003f06270 */
[-C--:B------:R-:W-:Y:S01]  /*8d70*/  ISETP.GE.AND P4, PT, R117, R7.reuse, PT ;  /* 0x000000077500720c */ /* 0x080fe20003f86270 */
[----:B------:R-:W-:Y:S01]  /*8d80*/  IMAD R3, R3, 0xc0, RZ ;  /* 0x000000c003037824 */ /* 0x000fe200078e02ff */
[----:B------:R-:W-:Y:S01]  /*8d90*/  ISETP.GE.AND P3, PT, R116, R7, PT ;  /* 0x000000077400720c */ /* 0x000fe20003f66270 */
[----:B-----5:R-:W-:Y:S02]  /*8da0*/  IMAD R5, R5, 0xc0, RZ ;  /* 0x000000c005057824 */ /* 0x020fe400078e02ff */
[----:B------:R-:W-:Y:S01]  /*8db0*/  IMAD.WIDE.U32 R16, R4, 0xc0, R10 ;  /* 0x000000c004107825 */ /* 0x000fe200078e000a */
[----:B------:R-:W-:Y:S04]  /*8dc0*/  IADD3 R115, PT, PT, R115, R3, RZ ;  /* 0x0000000373737210 */ /* 0x000fe80007ffe0ff */
[----:B------:R-:W-:Y:S01]  /*8dd0*/  IADD3 R17, PT, PT, R17, R5, RZ ;  /* 0x0000000511117210 */ /* 0x000fe20007ffe0ff */
[----:B------:R-:W-:Y:S06]  /*8de0*/  @P0 BRA `(.L_x_1148) ;  /* 0x0000000400540947 */ /* 0x000fec0003800000 */
        /* <DEDUP_REMOVED lines=85> */
.L_x_1148:
[----:B------:R-:W-:Y:S05]  /*9340*/  BSYNC.RECONVERGENT B0 ;  /* 0x0000000000007941 */ /* 0x000fea0003800200 */
.L_x_1147:
[----:B------:R-:W-:Y:S04]  /*9350*/  BSSY.RECONVERGENT B0, `(.L_x_1149) ;  /* 0x0000057000007945 */ /* 0x000fe80003800200 */
[----:B------:R-:W-:Y:S05]  /*9360*/  @P4 BRA `(.L_x_1150) ;  /* 0x0000000400544947 */ /* 0x000fea0003800000 */
        /* <DEDUP_REMOVED lines=85> */
.L_x_1150:
[----:B------:R-:W-:Y:S05]  /*98c0*/  BSYNC.RECONVERGENT B0 ;  /* 0x0000000000007941 */ /* 0x000fea0003800200 */
.L_x_1149:
[----:B------:R-:W-:Y:S05]  /*98d0*/  @P3 BRA `(.L_x_1146) ;  /* 0x0000000400543947 */ /* 0x000fea0003800000 */
[C---:B------:R-:W-:Y:S01]  /*98e0*/  ISETP.GE.AND P0, PT, R116.reuse, R9, PT ;  /* 0x000000097400720c */ /* 0x040fe20003f06270 */
[----:B------:R-:W5:Y:S11]  /*98f0*/  LDG.E.128 R40, desc[UR6][R16.64+0x80] ;  /* 0x0000800610287981 */ /* 0x000f76000c1e1d00 */
[----:B------:R-:W-:Y:S01]  /*9900*/  @!UPT UIADD3 URZ, UPT, UPT, URZ, URZ, URZ ;  /* 0x000000fffffff290 */ /* 0x000fe2000fffe0ff */
[----:B------:R-:W-:Y:S04]  /*9910*/  @!P0 ISETP.GE.U32.AND P1, PT, R116, R15, PT ;  /* 0x0000000f7400820c */ /* 0x000fe80003f26070 */
[----:B-1234-:R-:W-:Y:S02]  /*9920*/  @!P0 SEL R51, R14, RZ, P1 ;  /* 0x000000ff0e338207 */ /* 0x01efe40000800000 */
[----:B------:R-:W-:Y:S02]  /*9930*/  @!P0 SEL R49, R75, RZ, P1 ;  /* 0x000000ff4b318207 */ /* 0x000fe40000800000 */
        /* <DEDUP_REMOVED lines=13> */
[----:B------:R5:W4:Y:S02]  /*9a10*/  @!P0 LDG.E.128 R36, desc[UR6][R30.64+0x80] ;  /* 0x000080061e248981 */ /* 0x000b24000c1e1d00 */
[C---:B-----5:R-:W-:Y:S01]  /*9a20*/  @!P0 LOP3.LUT R31, R40.reuse, 0xffff0000, RZ, 0xc0, !PT ;  /* 0xffff0000281f8812 */ /* 0x060fe200078ec0ff */
        /* <DEDUP_REMOVED lines=17> */
[C---:B----4-:R-:W-:Y:S01]  /*9b40*/  @!P0 IMAD.U32 R30, R36.reuse, 0x10000, RZ ;  /* 0x00010000241e8824 */ /* 0x050fe200078e00ff */
        /* <DEDUP_REMOVED lines=46> */
.L_x_1146:
[----:B------:R-:W-:Y:S05]  /*9e30*/  BSYNC.RECONVERGENT B1 ;  /* 0x0000000000017941 */ /* 0x000fea0003800200 */
.L_x_1145:
[----:B------:R-:W5:Y:S08]  /*9e40*/  LDC R3, c[0x0][0x450] ;  /* 0x00011400ff037b82 */ /* 0x000f700000000800 */
[----:B------:R-:W1:Y:S01]  /*9e50*/  LDC R9, c[0x0][0x450] ;  /* 0x00011400ff097b82 */ /* 0x000e620000000800 */
[----:B-----5:R-:W-:Y:S05]  /*9e60*/  IMAD.U32 R3, R3, -0x40, RZ ;  /* 0xffffffc003037824 */ /* 0x020fea00078e00ff */
[C---:B------:R-:W-:Y:S02]  /*9e70*/  LEA R82, P1, R3.reuse, R82, 0x1 ;  /* 0x0000005203527211 */ /* 0x040fe400078208ff */
[C---:B------:R-:W-:Y:S02]  /*9e80*/  LEA R80, P0, R3.reuse, R80, 0x1 ;  /* 0x0000005003507211 */ /* 0x040fe400078008ff */
[C---:B------:R-:W-:Y:S02]  /*9e90*/  LEA.HI.X.SX32 R83, R3.reuse, R83, 0x1, P1 ;  /* 0x0000005303537211 */ /* 0x040fe400008f0eff */
[----:B-1----:R-:W-:Y:S09]  /*9ea0*/  LEA.HI.X.SX32 R81, R3, R81, 0x1, P0 ;  /* 0x0000005103517211 */ /* 0x002ff200000f0eff */
.L_x_1101:
[----:B------:R-:W-:Y:S05]  /*9eb0*/  BSYNC.RECONVERGENT B2 ;  /* 0x0000000000027941 */ /* 0x000fea0003800200 */
.L_x_1093:
        /* <DEDUP_REMOVED lines=91> */
.L_x_1151:
[----:B------:R-:W-:Y:S02]  /*a470*/  IADD3 R78, P1, PT, R78, R85, RZ ;  /* 0x000000554e4e7210 */ /* 0x000fe40007f3e0ff */
[----:B------:R-:W-:Y:S03]  /*a480*/  IADD3 R10, P0, PT, R10, R89, RZ ;  /* 0x000000590a0a7210 */ /* 0x000fe60007f1e0ff */
[----:B------:R-:W-:Y:S02]  /*a490*/  IMAD.X R79, R79, 0x1, R84, P1 ;  /* 0x000000014f4f7824 */ /* 0x000fe400008e0654 */
[----:B------:R-:W-:Y:S01]  /*a4a0*/  IMAD.X R11, R11, 0x1, R87, P0 ;  /* 0x000000010b0b7824 */ /* 0x000fe200000e0657 */
[----:B------:R-:W-:Y:S07]  /*a4b0*/  @P2 BRA `(.L_x_1152) ;  /* 0xffffff8000902947 */ /* 0x000fee000383ffff */
.L_x_1084:
        /* <DEDUP_REMOVED lines=21> */
[----:B------:R-:W-:-:S07]  /*a610*/  LEA.HI.X R7, R108, UR9, R63, 0x1, P0 ;  /* 0x000000096c077c11 */ /* 0x000fce00080f0c3f */
        /* <DEDUP_REMOVED lines=21> */
.L_x_1157:
[----:B------:R3:W-:Y:S02]  /*a770*/  STS.128 [R185+0x2000], RZ ;  /* 0x002000ffb9007388 */ /* 0x0007e40000000c00 */
.L_x_1156:
[----:B------:R-:W-:Y:S05]  /*a780*/  BSYNC.RECONVERGENT B0 ;  /* 0x0000000000007941 */ /* 0x000fea0003800200 */
.L_x_1155:
        /* <DEDUP_REMOVED lines=25> */
.L_x_1159:
[----:B------:R1:W-:Y:S01]  /*a920*/  STS.128 [R185+0x2800], RZ ;  /* 0x002800ffb9007388 */ /* 0x0003e20000000c00 */
[----:B------:R-:W-:Y:S05]  /*a930*/  BRA `(.L_x_1158) ;  /* 0x0000003800687947 */ /* 0x000fea0003800000 */
.L_x_1154:
        /* <DEDUP_REMOVED lines=30> */
[----:B------:R-:W-:Y:S02]  /*ab20*/  CS2R R6, SRZ ;  /* 0x0000000000067805 */ /* 0x000fe4000001ff00 */
        /* <DEDUP_REMOVED lines=48> */
.L_x_1166:
[----:B------:R-:W-:Y:S05]  /*ae30*/  BSYNC.RECONVERGENT B0 ;  /* 0x0000000000007941 */ /* 0x000fea0003800200 */
.L_x_1165:
[----:B-----5:R-:W-:Y:S01]  /*ae40*/  IMAD.MOV.U32 R6, RZ, RZ, R10 ;  /* 0x000000ffff067224 */ /* 0x020fe200078e000a */
[----:B------:R-:W-:Y:S01]  /*ae50*/  MOV R4, R8 ;  /* 0x0000000800047202 */ /* 0x000fe20000000f00 */
[----:B------:R-:W-:Y:S01]  /*ae60*/  IMAD.MOV.U32 R7, RZ, RZ, R11 ;  /* 0x000000ffff077224 */ /* 0x000fe200078e000b */
[----:B------:R-:W-:Y:S02]  /*ae70*/  MOV R5, R9 ;  /* 0x0000000900057202 */ /* 0x000fe40000000f00 */
.L_x_1164:
[----:B------:R-:W-:Y:S05]  /*ae80*/  BSYNC.RECONVERGENT B1 ;  /* 0x0000000000017941 */ /* 0x000fea0003800200 */
.L_x_1163:
        /* <DEDUP_REMOVED lines=47> */
.L_x_1170:
[----:B------:R-:W-:Y:S05]  /*b180*/  BSYNC.RECONVERGENT B0 ;  /* 0x0000000000007941 */ /* 0x000fea0003800200 */
.L_x_1169:
[----:B-----5:R4:W-:Y:S02]  /*b190*/  STS.128 [R185+0x1000], R8 ;  /* 0x00100008b9007388 */ /* 0x0209e40000000c00 */
.L_x_1168:
[----:B------:R-:W-:Y:S05]  /*b1a0*/  BSYNC.RECONVERGENT B1 ;  /* 0x0000000000017941 */ /* 0x000fea0003800200 */
.L_x_1167:
        /* <DEDUP_REMOVED lines=46> */
.L_x_1172:
[----:B------:R-:W-:Y:S05]  /*b490*/  BSYNC.RECONVERGENT B0 ;  /* 0x0000000000007941 */ /* 0x000fea0003800200 */
.L_x_1171:
[----:B-----5:R1:W-:Y:S02]  /*b4a0*/  STS.128 [R185+0x2000], R8 ;  /* 0x00200008b9007388 */ /* 0x0203e40000000c00 */
.L_x_1162:
[----:B------:R-:W-:Y:S05]  /*b4b0*/  BSYNC.RECONVERGENT B2 ;  /* 0x0000000000027941 */ /* 0x000fea0003800200 */
.L_x_1161:
[----:B------:R-:W-:-:S04]  /*b4c0*/  IADD3 R26, PT, PT, R110, 0x20, RZ ;  /* 0x000000206e1a7810 */ /* 0x000fc80007ffe0ff */
[----:B------:R-:W-:-:S13]  /*b4d0*/  ISETP.GE.AND P0, PT, R26, R13, PT ;  /* 0x0000000d1a00720c */ /* 0x000fda0003f06270 */
[----:B------:R-:W-:Y:S05]  /*b4e0*/  @P0 BRA `(.L_x_1158) ;  /* 0x0000002c007c0947 */ /* 0x000fea0003800000 */
[----:B--2---:R-:W2:Y:S01]  /*b4f0*/  LDC R7, c[0x0][0x440] ;  /* 0x00011000ff077b82 */ /* 0x004ea20000000800 */
        /* <DEDUP_REMOVED lines=58> */
.L_x_1176:
[----:B------:R-:W-:Y:S05]  /*b8a0*/  BSYNC.RECONVERGENT B0 ;  /* 0x0000000000007941 */ /* 0x000fea0003800200 */
.L_x_1175:
[----:B-----5:R4:W-:Y:S02]  /*b8b0*/  STS.128 [R185+0x800], R8 ;  /* 0x00080008b9007388 */ /* 0x0209e40000000c00 */
.L_x_1174:
[----:B------:R-:W-:Y:S05]  /*b8c0*/  BSYNC.RECONVERGENT B1 ;  /* 0x0000000000017941 */ /* 0x000fea0003800200 */
.L_x_1173:
        /* <DEDUP_REMOVED lines=56> */
.L_x_1180:
[----:B------:R-:W-:Y:S05]  /*bc50*/  BSYNC.RECONVERGENT B0 ;  /* 0x0000000000007941 */ /* 0x000fea0003800200 */
.L_x_1179:
[----:B-----5:R4:W-:Y:S02]  /*bc60*/  STS.128 [R185+0x1800], R8 ;  /* 0x00180008b9007388 */ /* 0x0209e40000000c00 */
.L_x_1178:
[----:B------:R-:W-:Y:S05]  /*bc70*/  BSYNC.RECONVERGENT B1 ;  /* 0x0000000000017941 */ /* 0x000fea0003800200 */
.L_x_1177:
        /* <DEDUP_REMOVED lines=56> */
.L_x_1182:
[----:B------:R-:W-:Y:S05]  /*c000*/  BSYNC.RECONVERGENT B0 ;  /* 0x0000000000007941 */ /* 0x000fea0003800200 */
.L_x_1181:
[----:B-----5:R4:W-:Y:S01]  /*c010*/  STS.128 [R185+0x2800], R8 ;  /* 0x00280008b9007388 */ /* 0x0209e20000000c00 */
[----:B------:R-:W-:Y:S05]  /*c020*/  BRA `(.L_x_1158) ;  /* 0x0000002000ac7947 */ /* 0x000fea0003800000 */
.L_x_1160:
        /* <DEDUP_REMOVED lines=12> */
[----:B------:R-:W-:Y:S02]  /*c0f0*/  CS2R R6, SRZ ;  /* 0x0000000000067805 */ /* 0x000fe4000001ff00 */
        /* <DEDUP_REMOVED lines=86> */
.L_x_1187:
[----:B------:R-:W-:Y:S05]  /*c660*/  BSYNC.RECONVERGENT B0 ;  /* 0x0000000000007941 */ /* 0x000fea0003800200 */
.L_x_1186:
[----:B------:R-:W-:Y:S05]  /*c670*/  BSYNC.RECONVERGENT B1 ;  /* 0x0000000000017941 */ /* 0x000fea0003800200 */
.L_x_1185:
        /* <DEDUP_REMOVED lines=88> */
.L_x_1191:
[----:B------:R-:W-:Y:S05]  /*cc00*/  BSYNC.RECONVERGENT B0 ;  /* 0x0000000000007941 */ /* 0x000fea0003800200 */
.L_x_1190:
[----:B-----5:R4:W-:Y:S02]  /*cc10*/  STS.128 [R185+0x1000], R16 ;  /* 0x00100010b9007388 */ /* 0x0209e40000000c00 */
.L_x_1189:
[----:B------:R-:W-:Y:S05]  /*cc20*/  BSYNC.RECONVERGENT B1 ;  /* 0x0000000000017941 */ /* 0x000fea0003800200 */
.L_x_1188:
        /* <DEDUP_REMOVED lines=85> */
.L_x_1193:
[----:B------:R-:W-:Y:S05]  /*d180*/  BSYNC.RECONVERGENT B0 ;  /* 0x0000000000007941 */ /* 0x000fea0003800200 */
.L_x_1192:
[----:B-----5:R1:W-:Y:S02]  /*d190*/  STS.128 [R185+0x2000], R16 ;  /* 0x00200010b9007388 */ /* 0x0203e40000000c00 */
.L_x_1184:
[----:B------:R-:W-:Y:S05]  /*d1a0*/  BSYNC.RECONVERGENT B2 ;  /* 0x0000000000027941 */ /* 0x000fea0003800200 */
.L_x_1183:
[----:B------:R-:W-:-:S04]  /*d1b0*/  IADD3 R26, PT, PT, R110, 0x20, RZ ;  /* 0x000000206e1a7810 */ /* 0x000fc80007ffe0ff */
[----:B------:R-:W-:-:S13]  /*d1c0*/  ISETP.GE.AND P0, PT, R26, R25, PT ;  /* 0x000000191a00720c */ /* 0x000fda0003f06270 */
[----:B------:R-:W-:Y:S05]  /*d1d0*/  @P0 BRA `(.L_x_1158) ;  /* 0x0000001000400947 */ /* 0x000fea0003800000 */
[----:B------:R-:W2:Y:S01]  /*d1e0*/  LDC R25, c[0x0][0x440] ;  /* 0x00011000ff197b82 */ /* 0x000ea20000000800 */
        /* <DEDUP_REMOVED lines=20> */
[----:B----4-:R-:W-:-:S04]  /*d330*/  IADD3 R4, P1, PT, R3, UR8, RZ ;  /* 0x0000000803047c10 */ /* 0x010fc8000ff3e0ff */
[----:B------:R-:W-:Y:S01]  /*d340*/  IADD3.X R5, PT, PT, R2, UR9, RZ, P1, !PT ;  /* 0x0000000902057c10 */ /* 0x000fe20008ffe4ff */
[----:B------:R-:W4:Y:S01]  /*d350*/  LDCU.64 UR8, c[0x0][0x4c8] ;  /* 0x00009900ff0877ac */ /* 0x000f220008000a00 */
[----:B------:R-:W-:-:S04]  /*d360*/  IMAD.WIDE R12, R9, 0x2, R28 ;  /* 0x00000002090c7825 */ /* 0x000fc800078e021c */
[----:B------:R-:W2:Y:S04]  /*d370*/  LDG.E.128 R4, desc[UR6][R4.64] ;  /* 0x0000000604047981 */ /* 0x000ea8000c1e1d00 */
[----:B------:R-:W2:Y:S01]  /*d380*/  LDG.E.128 R12, desc[UR6][R12.64] ;  /* 0x000000060c0c7981 */ /* 0x000ea2000c1e1d00 */
[----:B----4-:R-:W-:-:S04]  /*d390*/  IADD3 R8, P1, PT, R3, UR8, RZ ;  /* 0x0000000803087c10 */ /* 0x010fc8000ff3e0ff */
[----:B------:R-:W-:-:S06]  /*d3a0*/  IADD3.X R9, PT, PT, R2, UR9, RZ, P1, !PT ;  /* 0x0000000902097c10 */ /* 0x000fcc0008ffe4ff */
[----:B------:R-:W4:Y:S01]  /*d3b0*/  LDG.E.128 R8, desc[UR6][R8.64] ;  /* 0x0000000608087981 */ /* 0x000f22000c1e1d00 */
[C---:B---3-5:R-:W-:Y:S01]  /*d3c0*/  IMAD.U32 R30, R16.reuse, 0x10000, RZ ;  /* 0x00010000101e7824 */ /* 0x068fe200078e00ff */
        /* <DEDUP_REMOVED lines=12> */
[----:B------:R-:W-:Y:S01]  /*d490*/  IMAD.U32 R37, R13, 0x10000, RZ ;  /* 0x000100000d257824 */ /* 0x000fe200078e00ff */
        /* <DEDUP_REMOVED lines=46> */
.L_x_1197:
[----:B------:R-:W-:Y:S05]  /*d780*/  BSYNC.RECONVERGENT B0 ;  /* 0x0000000000007941 */ /* 0x000fea0003800200 */
.L_x_1196:
[----:B-----5:R4:W-:Y:S02]  /*d790*/  STS.128 [R185+0x800], R16 ;  /* 0x00080010b9007388 */ /* 0x0209e40000000c00 */
.L_x_1195:
[----:B------:R-:W-:Y:S05]  /*d7a0*/  BSYNC.RECONVERGENT B1 ;  /* 0x0000000000017941 */ /* 0x000fea0003800200 */
.L_x_1194:
        /* <DEDUP_REMOVED lines=87> */
.L_x_1201:
[----:B------:R-:W-:Y:S05]  /*dd20*/  BSYNC.RECONVERGENT B0 ;  /* 0x0000000000007941 */ /* 0x000fea0003800200 */
.L_x_1200:
[----:B-----5:R4:W-:Y:S02]  /*dd30*/  STS.128 [R185+0x1800], R16 ;  /* 0x00180010b9007388 */ /* 0x0209e40000000c00 */
.L_x_1199:
[----:B------:R-:W-:Y:S05]  /*dd40*/  BSYNC.RECONVERGENT B1 ;  /* 0x0000000000017941 */ /* 0x000fea0003800200 */
.L_x_1198:
[----:B------:R-:W-:-:S13]  /*dd50*/  ISETP.GE.AND P0, PT, R116, R25, PT ;  /* 0x000000197400720c */ /* 0x000fda0003f06270 */
[----:B------:R1:W-:Y:S01]  /*dd60*/  @P0 STS.128 [R185+0x2800], RZ ;  /* 0x002800ffb9000388 */ /* 0x0003e20000000c00 */
[----:B------:R-:W-:Y:S05]  /*dd70*/  @P0 BRA `(.L_x_1158) ;  /* 0x0000000400580947 */ /* 0x000fea0003800000 */
[----:B------:R1:W5:Y:S01]  /*dd80*/  LDG.E.128 R4, desc[UR6][R28.64+0x80] ;  /* 0x000080061c047981 */ /* 0x000362000c1e1d00 */
        /* <DEDUP_REMOVED lines=12> */
[----:B-1--4-:R-:W-:Y:S01]  /*de50*/  IMAD.WIDE R16, R27, 0x2, R28 ;  /* 0x000000021b107825 */ /* 0x012fe200078e021c */
[----:B------:R-:W-:Y:S02]  /*de60*/  SHF.L.U64.HI R2, R2, 0x1, R3 ;  /* 0x0000000102027819 */ /* 0x000fe40000010203 */
[----:B--2---:R-:W-:-:S03]  /*de70*/  IADD3 R8, P1, PT, R0, UR8, RZ ;  /* 0x0000000800087c10 */ /* 0x004fc6000ff3e0ff */
[----:B------:R-:W2:Y:S01]  /*de80*/  LDG.E.128 R16, desc[UR6][R16.64+0x80] ;  /* 0x0000800610107981 */ /* 0x000ea2000c1e1d00 */
[----:B------:R-:W-:Y:S01]  /*de90*/  IADD3.X R9, PT, PT, R2, UR9, RZ, P1, !PT ;  /* 0x0000000902097c10 */ /* 0x000fe20008ffe4ff */
[----:B------:R-:W1:Y:S05]  /*dea0*/  LDCU.64 UR8, c[0x0][0x4c8] ;  /* 0x00009900ff0877ac */ /* 0x000e6a0008000a00 */
[----:B------:R-:W4:Y:S01]  /*deb0*/  LDG.E.128 R8, desc[UR6][R8.64+0x80] ;  /* 0x0000800608087981 */ /* 0x000f22000c1e1d00 */
[----:B-1----:R-:W-:-:S04]  /*dec0*/  IADD3 R12, P1, PT, R0, UR8, RZ ;  /* 0x00000008000c7c10 */ /* 0x002fc8000ff3e0ff */
[----:B------:R-:W-:-:S06]  /*ded0*/  IADD3.X R13, PT, PT, R2, UR9, RZ, P1, !PT ;  /* 0x00000009020d7c10 */ /* 0x000fcc0008ffe4ff */
[----:B------:R-:W3:Y:S01]  /*dee0*/  LDG.E.128 R12, desc[UR6][R12.64+0x80] ;  /* 0x000080060c0c7981 */ /* 0x000ee2000c1e1d00 */
        /* <DEDUP_REMOVED lines=14> */
[C---:B----4-:R-:W-:Y:S01]  /*dfd0*/  IMAD.U32 R27, R8.reuse, 0x10000, RZ ;  /* 0x00010000081b7824 */ /* 0x050fe200078e00ff */
        /* <DEDUP_REMOVED lines=21> */
[C---:B---3--:R-:W-:Y:S01]  /*e130*/  LOP3.LUT R19, R13.reuse, 0xffff0000, RZ, 0xc0, !PT ;  /* 0xffff00000d137812 */ /* 0x048fe200078ec0ff */
        /* <DEDUP_REMOVED lines=24> */
.L_x_1203:
[----:B------:R-:W-:Y:S05]  /*e2c0*/  BSYNC.RECONVERGENT B0 ;  /* 0x0000000000007941 */ /* 0x000fea0003800200 */
.L_x_1202:
[----:B-----5:R1:W-:Y:S02]  /*e2d0*/  STS.128 [R185+0x2800], R4 ;  /* 0x00280004b9007388 */ /* 0x0203e40000000c00 */
.L_x_1158:
[----:B------:R-:W-:Y:S05]  /*e2e0*/  BSYNC.RECONVERGENT B3 ;  /* 0x0000000000037941 */ /* 0x000fea0003800200 */
.L_x_1153:
        /* <DEDUP_REMOVED lines=28> */
.L_x_1206:
[----:B------:R2:W-:Y:S02]  /*e4b0*/  STS.128 [R185+0x7000], RZ ;  /* 0x007000ffb9007388 */ /* 0x0005e40000000c00 */
.L_x_1205:
[----:B------:R-:W-:Y:S05]  /*e4c0*/  BSYNC.RECONVERGENT B0 ;  /* 0x0000000000007941 */ /* 0x000fea0003800200 */
.L_x_1204:
[----:B------:R-:W-:Y:S01]  /*e4d0*/  ISETP.GE.AND P0, PT, R26, R5, PT ;  /* 0x000000051a00720c */ /* 0x000fe20003f06270 */
[----:B------:R-:W-:-:S12]  /*e4e0*/  BSSY.RECONVERGENT B0, `(.L_x_1207) ;  /* 0x0000019000007945 */ /* 0x000fd80003800200 */
        /* <DEDUP_REMOVED lines=23> */
.L_x_1209:
[----:B------:R2:W-:Y:S02]  /*e660*/  STS.128 [R185+0x7800], RZ ;  /* 0x007800ffb9007388 */ /* 0x0005e40000000c00 */
.L_x_1208:
[----:B------:R-:W-:Y:S05]  /*e670*/  BSYNC.RECONVERGENT B0 ;  /* 0x0000000000007941 */ /* 0x000fea0003800200 */
.L_x_1207:
[----:B------:R-:W-:Y:S01]  /*e680*/  IADD3 R6, PT, PT, R110, 0x40, RZ ;  /* 0x000000406e067810 */ /* 0x000fe20007ffe0ff */
[----:B------:R-:W-:Y:S03]  /*e690*/  BSSY.RECONVERGENT B0, `(.L_x_1210) ;  /* 0x000001b000007945 */ /* 0x000fe60003800200 */
[----:B------:R-:W-:-:S13]  /*e6a0*/  ISETP.GE.AND P0, PT, R6, R5, PT ;  /* 0x000000050600720c */ /* 0x000fda0003f06270 */
        /* <DEDUP_REMOVED lines=24> */
.L_x_1212:
[----:B------:R2:W-:Y:S02]  /*e830*/  STS.128 [R185+0x8000], RZ ;  /* 0x008000ffb9007388 */ /* 0x0005e40000000c00 */
.L_x_1211:
[----:B------:R-:W-:Y:S05]  /*e840*/  BSYNC.RECONVERGENT B0 ;  /* 0x0000000000007941 */ /* 0x000fea0003800200 */
.L_x_1210:
[----:B------:R-:W-:Y:S01]  /*e850*/  VIADD R4, R110, 0x60 ;  /* 0x000000606e047836 */ /* 0x000fe20000000000 */
[----:B------:R-:W-:Y:S01]  /*e860*/  SHF.R.U32.HI R10, RZ, 0x1, R176 ;  /* 0x00000001ff0a7819 */ /* 0x000fe200000116b0 */
[C---:B------:R-:W-:Y:S01]  /*e870*/  IMAD.SHL.U32 R44, R176.reuse, 0x20, RZ ;  /* 0x00000020b02c7824 */ /* 0x040fe200078e00ff */
[----:B------:R-:W-:Y:S01]  /*e880*/  BSSY.RECONVERGENT B0, `(.L_x_1213) ;  /* 0x0000023000007945 */ /* 0x000fe20003800200 */
[----:B------:R-:W-:Y:S01]  /*e890*/  IMAD.SHL.U32 R0, R176, 0x10, RZ ;  /* 0x00000010b0007824 */ /* 0x000fe200078e00ff */
[----:B------:R-:W-:Y:S02]  /*e8a0*/  ISETP.GE.AND P0, PT, R4, R5, PT ;  /* 0x000000050400720c */ /* 0x000fe40003f06270 */
[C---:B------:R-:W-:Y:S02]  /*e8b0*/  LOP3.LUT R7, R44.reuse, 0xc0, RZ, 0xc0, !PT ;  /* 0x000000c02c077812 */ /* 0x040fe400078ec0ff */
[----:B-12---:R-:W-:Y:S02]  /*e8c0*/  LOP3.LUT R8, R44, 0x120, RZ, 0xc0, !PT ;  /* 0x000001202c087812 */ /* 0x006fe400078ec0ff */
[----:B------:R-:W-:-:S02]  /*e8d0*/  LOP3.LUT R7, R7, 0x18, R62, 0xf8, !PT ;  /* 0x0000001807077812 */ /* 0x000fc400078ef83e */
[----:B------:R-:W-:Y:S02]  /*e8e0*/  LOP3.LUT R169, R0, 0x3e00, RZ, 0xc0, !PT ;  /* 0x00003e0000a97812 */ /* 0x000fe400078ec0ff */
[----:B-----5:R-:W-:-:S03]  /*e8f0*/  LOP3.LUT R46, R7, 0x8, R10, 0x78, !PT ;  /* 0x00000008072e7812 */ /* 0x020fc600078e780a */
[----:B------:R-:W-:Y:S05]  /*e900*/  @P0 BRA `(.L_x_1214) ;  /* 0x0000000000680947 */ /* 0x000fea0003800000 */
[----:B------:R-:W1:Y:S01]  /*e910*/  LDC.64 R2, c[0x0][0x3b8] ;  /* 0x0000ee00ff027b82 */ /* 0x000e620000000a00 */
[----:B------:R-:W2:Y:S01]  /*e920*/  LDCU UR4, c[0x0][0x440] ;  /* 0x00008800ff0477ac */ /* 0x000ea20008000800 */
[----:B----4-:R-:W-:Y:S01]  /*e930*/  IMAD.MOV.U32 R173, RZ, RZ, R171 ;  /* 0x000000ffffad7224 */ /* 0x010fe200078e00ab */
        /* <DEDUP_REMOVED lines=22> */
.L_x_1215:
[----:B------:R2:W-:Y:S02]  /*eaa0*/  STS.128 [R185+0x8800], RZ ;  /* 0x008800ffb9007388 */ /* 0x0005e40000000c00 */
.L_x_1214:
[----:B------:R-:W-:Y:S05]  /*eab0*/  BSYNC.RECONVERGENT B0 ;  /* 0x0000000000007941 */ /* 0x000fea0003800200 */
.L_x_1213:
[----:B------:R-:W0:Y:S01]  /*eac0*/  LDGDEPBAR ;  /* 0x00000000000079af */ /* 0x000e220000000000 */
[----:B------:R-:W5:Y:S01]  /*ead0*/  LDCU UR4, c[0x0][0x508] ;  /* 0x0000a100ff0477ac */ /* 0x000f620008000800 */
[----:B------:R-:W-:Y:S01]  /*eae0*/  LOP3.LUT R3, R10, 0x1f0, RZ, 0xc0, !PT ;  /* 0x000001f00a037812 */ /* 0x000fe200078ec0ff */
[----:B------:R-:W-:Y:S01]  /*eaf0*/  BSSY.RECONVERGENT B0, `(.L_x_1216) ;  /* 0x0000024000007945 */ /* 0x000fe20003800200 */
[----:B------:R-:W-:Y:S02]  /*eb00*/  LOP3.LUT R110, R110, 0x7, RZ, 0xc0, !PT ;  /* 0x000000076e6e7812 */ /* 0x000fe400078ec0ff */
[----:B------:R-:W-:Y:S02]  /*eb10*/  IADD3 R3, PT, PT, R3, 0x1, R178 ;  /* 0x0000000103037810 */ /* 0x000fe40007ffe0b2 */
[----:B------:R-:W-:Y:S02]  /*eb20*/  IADD3 R169, PT, PT, R46, R8, R169 ;  /* 0x000000082ea97210 */ /* 0x000fe40007ffe0a9 */
[----:B------:R-:W-:-:S04]  /*eb30*/  IADD3 R47, PT, PT, -R177, R3, R110 ;  /* 0x00000003b12f7210 */ /* 0x000fc80007ffe16e */
[----:B-----5:R-:W-:Y:S01]  /*eb40*/  IADD3 R47, PT, PT, R47, UR4, R58 ;  /* 0x000000042f2f7c10 */ /* 0x020fe2000fffe03a */
        /* <DEDUP_REMOVED lines=25> */
.L_x_1218:
[----:B------:R1:W-:Y:S01]  /*ece0*/  STS.128 [R185+0xd000], RZ ;  /* 0x00d000ffb9007388 */ /* 0x0003e20000000c00 */
[----:B------:R-:W-:Y:S05]  /*ecf0*/  BRA `(.L_x_1219) ;  /* 0x00000000000c7947 */ /* 0x000fea0003800000 */
.L_x_1217:
[----:B------:R1:W-:Y:S04]  /*ed00*/  STS.128 [R185+0x9000], RZ ;  /* 0x009000ffb9007388 */ /* 0x0003e80000000c00 */
[----:B------:R1:W-:Y:S04]  /*ed10*/  STS.128 [R185+0xb000], RZ ;  /* 0x00b000ffb9007388 */ /* 0x0003e80000000c00 */
[----:B------:R1:W-:Y:S02]  /*ed20*/  STS.128 [R185+0xd000], RZ ;  /* 0x00d000ffb9007388 */ /* 0x0003e40000000c00 */
.L_x_1219:
[----:B------:R-:W-:Y:S05]  /*ed30*/  BSYNC.RECONVERGENT B0 ;  /* 0x0000000000007941 */ /* 0x000fea0003800200 */
.L_x_1216:
        /* <DEDUP_REMOVED lines=28> */
.L_x_1222:
[----:B------:R1:W-:Y:S02]  /*ef00*/  STS.128 [R185+0xd800], RZ ;  /* 0x00d800ffb9007388 */ /* 0x0003e40000000c00 */
.L_x_1221:
[----:B------:R-:W-:Y:S05]  /*ef10*/  BSYNC.RECONVERGENT B0 ;  /* 0x0000000000007941 */ /* 0x000fea0003800200 */
.L_x_1220:
[----:B------:R-:W-:Y:S01]  /*ef20*/  ISETP.GE.AND P0, PT, R6, R5, PT ;  /* 0x000000050600720c */ /* 0x000fe20003f06270 */
[----:B------:R-:W-:-:S12]  /*ef30*/  BSSY.RECONVERGENT B0, `(.L_x_1223) ;  /* 0x000001d000007945 */ /* 0x000fd80003800200 */
[----:B------:R1:W-:Y:S04]  /*ef40*/  @P0 STS.128 [R185+0xa000], RZ ;  /* 0x00a000ffb9000388 */ /* 0x0003e80000000c00 */
[----:B------:R1:W-:Y:S04]  /*ef50*/  @P0 STS.128 [R185+0xc000], RZ ;  /* 0x00c000ffb9000388 */ /* 0x0003e80000000c00 */
[----:B------:R1:W-:Y:S01]  /*ef60*/  @P0 STS.128 [R185+0xe000], RZ ;  /* 0x00e000ffb9000388 */ /* 0x0003e20000000c00 */
[----:B------:R-:W-:Y:S05]  /*ef70*/  @P0 BRA `(.L_x_1224) ;  /* 0x0000000000600947 */ /* 0x000fea0003800000 */
[----:B-1----:R-:W1:Y:S01]  /*ef80*/  LDC.64 R2, c[0x0][0x3c0] ;  /* 0x0000f000ff027b82 */ /* 0x002e620000000a00 */
[----:B------:R-:W5:Y:S02]  /*ef90*/  LDCU UR4, c[0x0][0x440] ;  /* 0x00008800ff0477ac */ /* 0x000f640008000800 */
[----:B-----5:R-:W-:Y:S02]  /*efa0*/  ISETP.GE.AND P1, PT, R118, UR4, PT ;  /* 0x0000000476007c0c */ /* 0x020fe4000bf26270 */
        /* <DEDUP_REMOVED lines=20> */
.L_x_1225:
[----:B------:R1:W-:Y:S02]  /*f0f0*/  STS.128 [R185+0xe000], RZ ;  /* 0x00e000ffb9007388 */ /* 0x0003e40000000c00 */
.L_x_1224:
[----:B------:R-:W-:Y:S05]  /*f100*/  BSYNC.RECONVERGENT B0 ;  /* 0x0000000000007941 */ /* 0x000fea0003800200 */
.L_x_1223:
        /* <DEDUP_REMOVED lines=30> */
.L_x_1228:
[----:B------:R1:W-:Y:S02]  /*f2f0*/  STS.128 [R185+0xe800], RZ ;  /* 0x00e800ffb9007388 */ /* 0x0003e40000000c00 */
.L_x_1227:
[----:B------:R-:W-:Y:S05]  /*f300*/  BSYNC.RECONVERGENT B0 ;  /* 0x0000000000007941 */ /* 0x000fea0003800200 */
.L_x_1226:
[----:B-1----:R-:W-:Y:S01]  /*f310*/  LOP3.LUT R3, R0, 0x100, RZ, 0xc0, !PT ;  /* 0x0000010000037812 */ /* 0x002fe200078ec0ff */
        /* <DEDUP_REMOVED lines=14> */
[----:B---3--:R-:W1:Y:S02]  /*f400*/  LDSM.16.M88.4 R28, [R168+0x3000] ;  /* 0x00300000a81c783b */ /* 0x008e640000000200 */
[--C-:B------:R-:W-:Y:S02]  /*f410*/  IMAD.IADD R167, R169, 0x1, R3.reuse ;  /* 0x00000001a9a77824 */ /* 0x100fe400078e0203 */
[----:B------:R-:W-:Y:S01]  /*f420*/  IMAD.IADD R165, R168, 0x1, R3 ;  /* 0x00000001a8a57824 */ /* 0x000fe200078e0203 */
[----:B------:R-:W3:Y:S04]  /*f430*/  LDSM.16.M88.4 R20, [R168+0x3400] ;  /* 0x00340000a814783b */ /* 0x000ee80000000200 */
[----:B--2---:R-:W2:Y:S04]  /*f440*/  LDSM.16.M88.4 R12, [R168+0x3800] ;  /* 0x00380000a80c783b */ /* 0x004ea80000000200 */
[----:B------:R-:W5:Y:S04]  /*f450*/  LDSM.16.M88.4 R4, [R168+0x3c00] ;  /* 0x003c0000a804783b */ /* 0x000f680000000200 */
[----:B------:R-:W4:Y:S04]  /*f460*/  LDSM.16.M88.4 R104, [R168+0x4000] ;  /* 0x00400000a868783b */ /* 0x000f280000000200 */
[----:B------:R-:W4:Y:S04]  /*f470*/  LDSM.16.M88.4 R96, [R168+0x4400] ;  /* 0x00440000a860783b */ /* 0x000f280000000200 */
[----:B------:R-:W4:Y:S04]  /*f480*/  LDSM.16.M88.4 R88, [R168+0x4800] ;  /* 0x00480000a858783b */ /* 0x000f280000000200 */
[----:B------:R-:W4:Y:S04]  /*f490*/  LDSM.16.M88.4 R40, [R168+0x4c00] ;  /* 0x004c0000a828783b */ /* 0x000f280000000200 */
[----:B------:R-:W-:Y:S04]  /*f4a0*/  LDSM.16.M88.4 R72, [R167] ;  /* 0x00000000a748783b */ /* 0x000fe80000000200 */
[----:B------:R-:W4:Y:S01]  /*f4b0*/  LDSM.16.M88.4 R36, [R165+0x3000] ;  /* 0x00300000a524783b */ /* 0x000f220000000200 */
[C---:B-1----:R-:W-:Y:S03]  /*f4c0*/  HMMA.16816.F32.BF16 R32, R80.reuse, R28, RZ ;  /* 0x0000001c5020723c */ /* 0x042fe600000418ff */
[----:B------:R-:W1:Y:S04]  /*f4d0*/  LDSM.16.M88.4 R120, [R165+0x3400] ;  /* 0x00340000a578783b */ /* 0x000e680000000200 */
[----:B------:R-:W1:Y:S01]  /*f4e0*/  LDSM.16.M88.4 R68, [R165+0x3800] ;  /* 0x00380000a544783b */ /* 0x000e620000000200 */
[C---:B------:R-:W-:Y:S03]  /*f4f0*/  HMMA.16816.F32.BF16 R28, R80.reuse, R30, RZ ;  /* 0x0000001e501c723c */ /* 0x040fe600000418ff */
[----:B------:R-:W1:Y:S04]  /*f500*/  LDSM.16.M88.4 R64, [R165+0x3c00] ;  /* 0x003c0000a540783b */ /* 0x000e680000000200 */
[----:B------:R-:W1:Y:S01]  /*f510*/  LDSM.16.M88.4 R52, [R165+0x4000] ;  /* 0x00400000a534783b */ /* 0x000e620000000200 */
[C---:B---3--:R-:W-:Y:S03]  /*f520*/  HMMA.16816.F32.BF16 R24, R80.reuse, R20, RZ ;  /* 0x000000145018723c */ /* 0x048fe600000418ff */
[----:B------:R-:W3:Y:S04]  /*f530*/  LDSM.16.M88.4 R48, [R165+0x4400] ;  /* 0x00440000a530783b */ /* 0x000ee80000000200 */
[----:B------:R-:W3:Y:S01]  /*f540*/  LDSM.16.M88.4 R60, [R168+0x5000] ;  /* 0x00500000a83c783b */ /* 0x000ee20000000200 */
[C---:B--2---:R-:W-:Y:S03]  /*f550*/  HMMA.16816.F32.BF16 R16, R80.reuse, R12, RZ ;  /* 0x0000000c5010723c */ /* 0x044fe600000418ff */
[----:B------:R-:W-:Y:S04]  /*f560*/  LDSM.16.M88.4 R112, [R165+0x4800] ;  /* 0x00480000a570783b */ /* 0x000fe80000000200 */
[----:B------:R-:W-:Y:S01]  /*f570*/  LDSM.16.M88.4 R76, [R165+0x4c00] ;  /* 0x004c0000a54c783b */ /* 0x000fe20000000200 */
[C---:B-----5:R-:W-:Y:S03]  /*f580*/  HMMA.16816.F32.BF16 R8, R80.reuse, R4, RZ ;  /* 0x000000045008723c */ /* 0x060fe600000418ff */
[----:B------:R-:W-:Y:S04]  /*f590*/  LDSM.16.M88.4 R128, [R168+0x6c00] ;  /* 0x006c0000a880783b */ /* 0x000fe80000000200 */
[----:B------:R-:W-:Y:S01]  /*f5a0*/  LDSM.16.M88.4 R132, [R169+0x2000] ;  /* 0x00200000a984783b */ /* 0x000fe20000000200 */
[C---:B----4-:R-:W-:Y:S08]  /*f5b0*/  HMMA.16816.F32.BF16 R108, R80.reuse, R104, RZ ;  /* 0x00000068506c723c */ /* 0x050ff000000418ff */
        /* <DEDUP_REMOVED lines=11> */
[C---:B------:R-:W-:Y:S08]  /*f670*/  HMMA.16816.F32.BF16 R32, R72.reuse, R36, R32 ;  /* 0x000000244820723c */ /* 0x040ff00000041820 */
[C---:B------:R-:W-:Y:S01]  /*f680*/  HMMA.16816.F32.BF16 R28, R72.reuse, R38, R28 ;  /* 0x00000026481c723c */ /* 0x040fe2000004181c */
[----:B------:R-:W4:Y:S07]  /*f690*/  LDSM.16.M88.4 R36, [R168+0x5800] ;  /* 0x00580000a824783b */ /* 0x000f2e0000000200 */
[C---:B-1----:R-:W-:Y:S08]  /*f6a0*/  HMMA.16816.F32.BF16 R24, R72.reuse, R120, R24 ;  /* 0x000000784818723c */ /* 0x042ff00000041818 */
[C---:B------:R-:W-:Y:S01]  /*f6b0*/  HMMA.16816.F32.BF16 R20, R72.reuse, R122, R20 ;  /* 0x0000007a4814723c */ /* 0x040fe20000041814 */
[----:B------:R-:W-:Y:S07]  /*f6c0*/  LDSM.16.M88.4 R120, [R165+0x5000] ;  /* 0x00500000a578783b */ /* 0x000fee0000000200 */
[C---:B------:R-:W-:Y:S08]  /*f6d0*/  HMMA.16816.F32.BF16 R16, R72.reuse, R68, R16 ;  /* 0x000000444810723c */ /* 0x040ff00000041810 */
[C---:B------:R-:W-:Y:S01]  /*f6e0*/  HMMA.16816.F32.BF16 R12, R72.reuse, R70, R12 ;  /* 0x00000046480c723c */ /* 0x040fe2000004180c */
[----:B------:R-:W1:Y:S07]  /*f6f0*/  LDSM.16.M88.4 R68, [R168+0x5c00] ;  /* 0x005c0000a844783b */ /* 0x000e6e0000000200 */
        /* <DEDUP_REMOVED lines=8> */
[----:B------:R-:W3:Y:S07]  /*f780*/  LDSM.16.M88.4 R48, [R168+0x6800] ;  /* 0x00680000a830783b */ /* 0x000eee0000000200 */
[C---:B------:R-:W-:Y:S08]  /*f790*/  HMMA.16816.F32.BF16 R32, R124.reuse, R60, R32 ;  /* 0x0000003c7c20723c */ /* 0x040ff00000041820 */
[C---:B------:R-:W-:Y:S01]  /*f7a0*/  HMMA.16816.F32.BF16 R28, R124.reuse, R62, R28 ;  /* 0x0000003e7c1c723c */ /* 0x040fe2000004181c */
[----:B------:R-:W-:Y:S07]  /*f7b0*/  LDSM.16.M88.4 R60, [R167+0x1000] ;  /* 0x00100000a73c783b */ /* 0x000fee0000000200 */
[C---:B--2---:R-:W-:Y:S08]  /*f7c0*/  HMMA.16816.F32.BF16 R24, R124.reuse, R40, R24 ;  /* 0x000000287c18723c */ /* 0x044ff00000041818 */
[C---:B------:R-:W-:Y:S01]  /*f7d0*/  HMMA.16816.F32.BF16 R20, R124.reuse, R42, R20 ;  /* 0x0000002a7c14723c */ /* 0x040fe20000041814 */
[----:B------:R-:W2:Y:S07]  /*f7e0*/  LDSM.16.M88.4 R40, [R165+0x5800] ;  /* 0x00580000a528783b */ /* 0x000eae0000000200 */
[C---:B----4-:R-:W-:Y:S08]  /*f7f0*/  HMMA.16816.F32.BF16 R16, R124.reuse, R36, R16 ;  /* 0x000000247c10723c */ /* 0x050ff00000041810 */
[----:B------:R-:W-:Y:S01]  /*f800*/  HMMA.16816.F32.BF16 R12, R124, R38, R12 ;  /* 0x000000267c0c723c */ /* 0x000fe2000004180c */
[----:B------:R-:W4:Y:S07]  /*f810*/  LDSM.16.M88.4 R36, [R165+0x5c00] ;  /* 0x005c0000a524783b */ /* 0x000f2e0000000200 */
[C---:B------:R-:W-:Y:S08]  /*f820*/  HMMA.16816.F32.BF16 R92, R72.reuse, R112, R92 ;  /* 0x00000070485c723c */ /* 0x040ff0000004185c */
[----:B------:R-:W-:Y:S01]  /*f830*/  HMMA.16816.F32.BF16 R88, R72, R114, R88 ;  /* 0x000000724858723c */ /* 0x000fe20000041858 */
[----:B------:R-:W4:Y:S07]  /*f840*/  LDSM.16.M88.4 R112, [R165+0x5400] ;  /* 0x00540000a570783b */ /* 0x000f2e0000000200 */
[C---:B-1----:R-:W-:Y:S08]  /*f850*/  HMMA.16816.F32.BF16 R8, R124.reuse, R68, R8 ;  /* 0x000000447c08723c */ /* 0x042ff00000041808 */
[----:B------:R-:W-:Y:S01]  /*f860*/  HMMA.16816.F32.BF16 R4, R124, R70, R4 ;  /* 0x000000467c04723c */ /* 0x000fe20000041804 */
[----:B------:R-:W-:Y:S07]  /*f870*/  LDSM.16.M88.4 R68, [R165+0x6800] ;  /* 0x00680000a544783b */ /* 0x000fee0000000200 */
[C---:B------:R-:W-:Y:S08]  /*f880*/  HMMA.16816.F32.BF16 R84, R72.reuse, R76, R84 ;  /* 0x0000004c4854723c */ /* 0x040ff00000041854 */
[----:B------:R-:W-:Y:S01]  /*f890*/  HMMA.16816.F32.BF16 R80, R72, R78, R80 ;  /* 0x0000004e4850723c */ /* 0x000fe20000041850 */
[----:B------:R-:W1:Y:S04]  /*f8a0*/  LDSM.16.M88.4 R76, [R165+0x6000] ;  /* 0x00600000a54c783b */ /* 0x000e680000000200 */
[----:B------:R-:W1:Y:S03]  /*f8b0*/  LDSM.16.M88.4 R72, [R165+0x6400] ;  /* 0x00640000a548783b */ /* 0x000e660000000200 */
[C---:B-----5:R-:W-:Y:S08]  /*f8c0*/  HMMA.16816.F32.BF16 R108, R124.reuse, R64, R108 ;  /* 0x000000407c6c723c */ /* 0x060ff0000004186c */
        /* <DEDUP_REMOVED lines=16> */
[----:B------:R-:W4:Y:S04]  /*f9d0*/  LDSM.16.M88.4 R128, [R168+0x8000] ;  /* 0x00800000a880783b */ /* 0x000f280000000200 */
[----:B------:R-:W4:Y:S03]  /*f9e0*/  LDSM.16.M88.4 R124, [R168+0x8400] ;  /* 0x00840000a87c783b */ /* 0x000f260000000200 */
[C---:B------:R-:W-:Y:S08]  /*f9f0*/  HMMA.16816.F32.BF16 R32, R60.reuse, R120, R32 ;  /* 0x000000783c20723c */ /* 0x040ff00000041820 */
[C---:B------:R-:W-:Y:S01]  /*fa00*/  HMMA.16816.F32.BF16 R28, R60.reuse, R122, R28 ;  /* 0x0000007a3c1c723c */ /* 0x040fe2000004181c */
[----:B------:R-:W4:Y:S07]  /*fa10*/  LDSM.16.M88.4 R120, [R168+0x8800] ;  /* 0x00880000a878783b */ /* 0x000f2e0000000200 */
        /* <DEDUP_REMOVED lines=11> */
[----:B------:R-:W1:Y:S07]  /*fad0*/  LDSM.16.M88.4 R68, [R165+0x7400] ;  /* 0x00740000a544783b */ /* 0x000e6e0000000200 */
        /* <DEDUP_REMOVED lines=10> */
[C---:B--2---:R-:W-:Y:S08]  /*fb80*/  HMMA.16816.F32.BF16 R16, R132.reuse, R40, R16 ;  /* 0x000000288410723c */ /* 0x044ff00000041810 */
[C---:B------:R-:W-:Y:S01]  /*fb90*/  HMMA.16816.F32.BF16 R12, R132.reuse, R42, R12 ;  /* 0x0000002a840c723c */ /* 0x040fe2000004180c */
[----:B------:R-:W2:Y:S07]  /*fba0*/  LDSM.16.M88.4 R40, [R165+0x8800] ;  /* 0x00880000a528783b */ /* 0x000eae0000000200 */
[C---:B----4-:R-:W-:Y:S08]  /*fbb0*/  HMMA.16816.F32.BF16 R8, R132.reuse, R36, R8 ;  /* 0x000000248408723c */ /* 0x050ff00000041808 */
[----:B------:R-:W-:Y:S01]  /*fbc0*/  HMMA.16816.F32.BF16 R4, R132, R38, R4 ;  /* 0x000000268404723c */ /* 0x000fe20000041804 */
[----:B------:R-:W4:Y:S01]  /*fbd0*/  LDSM.16.M88.4 R36, [R165+0x8c00] ;  /* 0x008c0000a524783b */ /* 0x000f220000000200 */
        /* <DEDUP_REMOVED lines=9> */
[C---:B-1----:R-:W-:Y:S08]  /*fc70*/  HMMA.16816.F32.BF16 R32, R76.reuse, R72, R32 ;  /* 0x000000484c20723c */ /* 0x042ff00000041820 */
[C---:B------:R-:W-:Y:S08]  /*fc80*/  HMMA.16816.F32.BF16 R28, R76.reuse, R74, R28 ;  /* 0x0000004a4c1c723c */ /* 0x040ff0000004181c */
[C---:B------:R-:W-:Y:S08]  /*fc90*/  HMMA.16816.F32.BF16 R24, R76.reuse, R68, R24 ;  /* 0x000000444c18723c */ /* 0x040ff00000041818 */
        /* <DEDUP_REMOVED lines=9> */
[C---:B--2---:R-:W-:Y:S08]  /*fd30*/  HMMA.16816.F32.BF16 R92, R76.reuse, R40, R92 ;  /* 0x000000284c5c723c */ /* 0x044ff0000004185c */
[C---:B------:R-:W-:Y:S08]  /*fd40*/  HMMA.16816.F32.BF16 R88, R76.reuse, R42, R88 ;  /* 0x0000002a4c58723c */ /* 0x040ff00000041858 */
[C---:B----4-:R-:W-:Y:S08]  /*fd50*/  HMMA.16816.F32.BF16 R84, R76.reuse, R36, R84 ;  /* 0x000000244c54723c */ /* 0x050ff00000041854 */
        /* <DEDUP_REMOVED lines=15> */
.L_x_1230:
[----:B------:R-:W1:Y:S01]  /*fe50*/  LDC R2, c[0x0][0x4f0] ;  /* 0x00013c00ff027b82 */ /* 0x000e620000000800 */
[----:B------:R-:W-:Y:S01]  /*fe60*/  IADD3 R41, PT, PT, R45, -0x80, RZ ;  /* 0xffffff802d297810 */ /* 0x000fe20007ffe0ff */
[----:B------:R-:W2:Y:S01]  /*fe70*/  LDCU.64 UR10, c[0x0][0x3b8] ;  /* 0x00007700ff0a77ac */ /* 0x000ea20008000a00 */
[----:B------:R-:W-:Y:S02]  /*fe80*/  IABS R38, R45 ;  /* 0x0000002d00267213 */ /* 0x000fe40000000000 */
[----:B------:R-:W-:Y:S01]  /*fe90*/  IABS R36, R41 ;  /* 0x0000002900247213 */ /* 0x000fe20000000000 */
[----:B------:R-:W3:Y:S01]  /*fea0*/  LDCU.64 UR8, c[0x0][0x3a0] ;  /* 0x00007400ff0877ac */ /* 0x000ee20008000a00 */
        /* <DEDUP_REMOVED lines=54> */
.L_x_1231:
        /* <DEDUP_REMOVED lines=79> */
.L_x_1233:
[----:B------:R1:W-:Y:S02]  /*10700*/  STS.128 [R185+0x8800], RZ ;  /* 0x008800ffb9007388 */ /* 0x0003e40000000c00 */
.L_x_1234:
[----:B------:R-:W-:Y:S05]  /*10710*/  BSYNC.RECONVERGENT B0 ;  /* 0x0000000000007941 */ /* 0x000fea0003800200 */
.L_x_1232:
[----:B------:R-:W0:Y:S02]  /*10720*/  LDGDEPBAR ;  /* 0x00000000000079af */ /* 0x000e240000000000 */
.L_x_1229:
[----:B------:R-:W-:Y:S01]  /*10730*/  IMAD.SHL.U32 R0, R176, 0x2, RZ ;  /* 0x00000002b0007824 */ /* 0x000fe200078e00ff */
[----:B------:R-:W4:Y:S01]  /*10740*/  LDCU UR4, c[0x0][0x45c] ;  /* 0x00008b80ff0477ac */ /* 0x000f220008000800 */
[----:B------:R-:W-:-:S03]  /*10750*/  IMAD.SHL.U32 R56, R56, 0x100, RZ ;  /* 0x0000010038387824 */ /* 0x000fc600078e00ff */
[----:B------:R-:W-:-:S05]  /*10760*/  LOP3.LUT R0, R0, 0x6, RZ, 0xc0, !PT ;  /* 0x0000000600007812 */ /* 0x000fca00078ec0ff */
[----:B--23--:R-:W-:-:S04]  /*10770*/  IMAD R39, R59, 0x80, R0 ;  /* 0x000000803b277824 */ /* 0x00cfc800078e0200 */
[C---:B------:R-:W-:Y:S02]  /*10780*/  VIADD R37, R39.reuse, 0x1 ;  /* 0x0000000127257836 */ /* 0x040fe40000000000 */
[----:B------:R-:W-:-:S03]  /*10790*/  VIADD R41, R39, 0x8 ;  /* 0x0000000827297836 */ /* 0x000fc60000000000 */
[C---:B------:R-:W-:Y:S02]  /*107a0*/  ISETP.GE.AND P4, PT, R37.reuse, R144, PT ;  /* 0x000000902500720c */ /* 0x040fe40003f86270 */
[----:B------:R-:W-:Y:S01]  /*107b0*/  ISETP.GE.AND P1, PT, R37, R58, PT ;  /* 0x0000003a2500720c */ /* 0x000fe20003f26270 */
[----:B------:R-:W-:Y:S01]  /*107c0*/  VIADD R37, R39, 0x9 ;  /* 0x0000000927257836 */ /* 0x000fe20000000000 */
[C---:B------:R-:W-:Y:S02]  /*107d0*/  ISETP.GE.AND P3, PT, R41.reuse, R144, PT ;  /* 0x000000902900720c */ /* 0x040fe40003f66270 */
[----:B------:R-:W-:Y:S01]  /*107e0*/  ISETP.GE.AND P6, PT, R41, R58, PT ;  /* 0x0000003a2900720c */ /* 0x000fe20003fc6270 */
[----:B------:R-:W-:Y:S01]  /*107f0*/  VIADD R41, R39, 0x10 ;  /* 0x0000001027297836 */ /* 0x000fe20000000000 */
[C---:B------:R-:W-:Y:S02]  /*10800*/  ISETP.GE.AND P0, PT, R37.reuse, R144, PT ;  /* 0x000000902500720c */ /* 0x040fe40003f06270 */
[----:B------:R-:W-:Y:S01]  /*10810*/  ISETP.GE.AND P5, PT, R37, R58, PT ;  /* 0x0000003a2500720c */ /* 0x000fe20003fa6270 */
[----:B------:R-:W-:Y:S01]  /*10820*/  VIADD R37, R39, 0x11 ;  /* 0x0000001127257836 */ /* 0x000fe20000000000 */
[----:B------:R-:W-:Y:S01]  /*10830*/  FSEL R0, R33, -INF , !P4 ;  /* 0xff80000021007808 */ /* 0x000fe20006000000 */
[----:B------:R-:W-:Y:S01]  /*10840*/  VIADD R33, R39, 0x18 ;  /* 0x0000001827217836 */ /* 0x000fe20000000000 */
[----:B------:R-:W-:-:S02]  /*10850*/  ISETP.GE.AND P2, PT, R41, R144, PT ;  /* 0x000000902900720c */ /* 0x000fc40003f46270 */
[----:B------:R-:W-:Y:S01]  /*10860*/  ISETP.GE.AND P4, PT, R41, R58, PT ;  /* 0x0000003a2900720c */ /* 0x000fe20003f86270 */
[----:B------:R-:W-:Y:S01]  /*10870*/  VIADD R41, R39, 0x19 ;  /* 0x0000001927297836 */ /* 0x000fe20000000000 */
[----:B------:R-:W-:Y:S02]  /*10880*/  FSEL R35, R35, -INF , !P1 ;  /* 0xff80000023237808 */ /* 0x000fe40004800000 */
[----:B------:R-:W-:Y:S02]  /*10890*/  FSEL R28, R28, -INF , !P3 ;  /* 0xff8000001c1c7808 */ /* 0x000fe40005800000 */
[C---:B------:R-:W-:Y:S02]  /*108a0*/  ISETP.GE.AND P1, PT, R37.reuse, R144, PT ;  /* 0x000000902500720c */ /* 0x040fe40003f26270 */
[----:B------:R-:W-:Y:S02]  /*108b0*/  ISETP.GE.AND P3, PT, R37, R58, PT ;  /* 0x0000003a2500720c */ /* 0x000fe40003f66270 */
[----:B------:R-:W-:-:S02]  /*108c0*/  FSEL R37, R30, -INF , !P6 ;  /* 0xff8000001e257808 */ /* 0x000fc40007000000 */
[----:B------:R-:W-:Y:S01]  /*108d0*/  FSEL R30, R29, -INF , !P0 ;  /* 0xff8000001d1e7808 */ /* 0x000fe20004000000 */
[----:B------:R-:W-:Y:S01]  /*108e0*/  VIADD R29, R39, 0x20 ;  /* 0x00000020271d7836 */ /* 0x000fe20000000000 */
[C---:B------:R-:W-:Y:S02]  /*108f0*/  ISETP.GE.AND P6, PT, R33.reuse, R144, PT ;  /* 0x000000902100720c */ /* 0x040fe40003fc6270 */
[----:B------:R-:W-:Y:S02]  /*10900*/  ISETP.GE.AND P0, PT, R33, R58, PT ;  /* 0x0000003a2100720c */ /* 0x000fe40003f06270 */
[----:B------:R-:W-:Y:S02]  /*10910*/  FSEL R33, R31, -INF , !P5 ;  /* 0xff8000001f217808 */ /* 0x000fe40006800000 */
[----:B------:R-:W-:Y:S02]  /*10920*/  FSEL R38, R24, -INF , !P2 ;  /* 0xff80000018267808 */ /* 0x000fe40005000000 */
[----:B------:R-:W-:-:S02]  /*10930*/  ISETP.GE.AND P5, PT, R41, R144, PT ;  /* 0x000000902900720c */ /* 0x000fc40003fa6270 */
[----:B------:R-:W-:Y:S01]  /*10940*/  ISETP.GE.AND P2, PT, R41, R58, PT ;  /* 0x0000003a2900720c */ /* 0x000fe20003f46270 */
[----:B------:R-:W-:Y:S01]  /*10950*/  VIADD R41, R39, 0x21 ;  /* 0x0000002127297836 */ /* 0x000fe20000000000 */
[----:B------:R-:W-:Y:S02]  /*10960*/  FSEL R31, R26, -INF , !P4 ;  /* 0xff8000001a1f7808 */ /* 0x000fe40006000000 */
[----:B------:R-:W-:Y:S01]  /*10970*/  FSEL R36, R25, -INF , !P1 ;  /* 0xff80000019247808 */ /* 0x000fe20004800000 */
[----:B------:R-:W-:Y:S01]  /*10980*/  VIADD R25, R39, 0x28 ;  /* 0x0000002827197836 */ /* 0x000fe20000000000 */
[C---:B------:R-:W-:Y:S02]  /*10990*/  ISETP.GE.AND P4, PT, R29.reuse, R144, PT ;  /* 0x000000901d00720c */ /* 0x040fe40003f86270 */
[----:B------:R-:W-:Y:S02]  /*109a0*/  ISETP.GE.AND P1, PT, R29, R58, PT ;  /* 0x0000003a1d00720c */ /* 0x000fe40003f26270 */
[----:B------:R-:W-:-:S02]  /*109b0*/  FSEL R29, R27, -INF , !P3 ;  /* 0xff8000001b1d7808 */ /* 0x000fc40005800000 */
[----:B------:R-:W-:Y:S02]  /*109c0*/  FSEL R26, R20, -INF , !P6 ;  /* 0xff800000141a7808 */ /* 0x000fe40007000000 */
[C---:B------:R-:W-:Y:S02]  /*109d0*/  ISETP.GE.AND P3, PT, R41.reuse, R144, PT ;  /* 0x000000902900720c */ /* 0x040fe40003f66270 */
[-C--:B------:R-:W-:Y:S01]  /*109e0*/  ISETP.GE.AND P6, PT, R41, R58.reuse, PT ;  /* 0x0000003a2900720c */ /* 0x080fe20003fc6270 */
[----:B------:R-:W-:Y:S01]  /*109f0*/  VIADD R41, R39, 0x29 ;  /* 0x0000002927297836 */ /* 0x000fe20000000000 */
[----:B------:R-:W-:Y:S01]  /*10a00*/  FSEL R24, R21, -INF , !P5 ;  /* 0xff80000015187808 */ /* 0x000fe20006800000 */
[----:B------:R-:W-:Y:S01]  /*10a10*/  VIADD R21, R39, 0x31 ;  /* 0x0000003127157836 */ /* 0x000fe20000000000 */
[----:B------:R-:W-:Y:S02]  /*10a20*/  FSEL R154, R16, -INF , !P4 ;  /* 0xff800000109a7808 */ /* 0x000fe40006000000 */
[----:B------:R-:W-:-:S02]  /*10a30*/  ISETP.GE.AND P4, PT, R41, R58, PT ;  /* 0x0000003a2900720c */ /* 0x000fc40003f86270 */
[----:B------:R-:W-:Y:S01]  /*10a40*/  FSEL R145, R19, -INF , !P6 ;  /* 0xff80000013917808 */ /* 0x000fe20007000000 */
[----:B------:R-:W-:Y:S01]  /*10a50*/  VIADD R19, R39, 0x38 ;  /* 0x0000003827137836 */ /* 0x000fe20000000000 */
[----:B------:R-:W-:Y:S01]  /*10a60*/  FSEL R141, R15, -INF , !P4 ;  /* 0xff8000000f8d7808 */ /* 0x000fe20006000000 */
[----:B------:R-:W-:Y:S01]  /*10a70*/  VIADD R15, R39, 0x40 ;  /* 0x00000040270f7836 */ /* 0x000fe20000000000 */
[----:B------:R-:W-:Y:S02]  /*10a80*/  ISETP.GE.AND P6, PT, R21, R144, PT ;  /* 0x000000901500720c */ /* 0x000fe40003fc6270 */
[----:B------:R-:W-:Y:S02]  /*10a90*/  FSEL R27, R22, -INF , !P0 ;  /* 0xff800000161b7808 */ /* 0x000fe40004000000 */
[----:B------:R-:W-:Y:S01]  /*10aa0*/  FSEL R148, R9, -INF , !P6 ;  /* 0xff80000009947808 */ /* 0x000fe20007000000 */
[----:B------:R-:W-:Y:S01]  /*10ab0*/  VIADD R9, R39, 0x49 ;  /* 0x0000004927097836 */ /* 0x000fe20000000000 */
[----:B------:R-:W-:-:S02]  /*10ac0*/  ISETP.GE.AND P6, PT, R15, R58, PT ;  /* 0x0000003a0f00720c */ /* 0x000fc40003fc6270 */
[C---:B------:R-:W-:Y:S02]  /*10ad0*/  ISETP.GE.AND P0, PT, R25.reuse, R144, PT ;  /* 0x000000901900720c */ /* 0x040fe40003f06270 */
[----:B------:R-:W-:Y:S02]  /*10ae0*/  ISETP.GE.AND P5, PT, R25, R58, PT ;  /* 0x0000003a1900720c */ /* 0x000fe40003fa6270 */
[----:B------:R-:W-:Y:S02]  /*10af0*/  FSEL R133, R110, -INF , !P6 ;  /* 0xff8000006e857808 */ /* 0x000fe40007000000 */
[----:B------:R-:W-:Y:S01]  /*10b00*/  FSEL R25, R23, -INF , !P2 ;  /* 0xff80000017197808 */ /* 0x000fe20005000000 */
[C---:B------:R-:W-:Y:S01]  /*10b10*/  VIADD R23, R39.reuse, 0x30 ;  /* 0x0000003027177836 */ /* 0x040fe20000000000 */
[-C--:B------:R-:W-:Y:S02]  /*10b20*/  ISETP.GE.AND P6, PT, R39, R144.reuse, PT ;  /* 0x000000902700720c */ /* 0x080fe40003fc6270 */
[----:B------:R-:W-:Y:S01]  /*10b30*/  ISETP.GE.AND P2, PT, R41, R144, PT ;  /* 0x000000902900720c */ /* 0x000fe20003f46270 */
[----:B------:R-:W-:Y:S01]  /*10b40*/  VIADD R41, R39, 0x51 ;  /* 0x0000005127297836 */ /* 0x000fe20000000000 */
[----:B------:R-:W-:Y:S01]  /*10b50*/  FSEL R156, R17, -INF , !P3 ;  /* 0xff800000119c7808 */ /* 0x000fe20005800000 */
[----:B------:R-:W-:Y:S01]  /*10b60*/  VIADD R17, R39, 0x39 ;  /* 0x0000003927117836 */ /* 0x000fe20000000000 */
[----:B------:R-:W-:-:S02]  /*10b70*/  FSEL R158, R12, -INF , !P0 ;  /* 0xff8000000c9e7808 */ /* 0x000fc40004000000 */
[----:B------:R-:W-:Y:S01]  /*10b80*/  ISETP.GE.AND P0, PT, R21, R58, PT ;  /* 0x0000003a1500720c */ /* 0x000fe20003f06270 */
[----:B------:R-:W-:Y:S01]  /*10b90*/  VIADD R21, R39, 0x59 ;  /* 0x0000005927157836 */ /* 0x000fe20000000000 */
[----:B------:R-:W-:Y:S02]  /*10ba0*/  FSEL R32, R32, -INF , !P6 ;  /* 0xff80000020207808 */ /* 0x000fe40007000000 */
[----:B------:R-:W-:Y:S01]  /*10bb0*/  FSEL R152, R13, -INF , !P2 ;  /* 0xff8000000d987808 */ /* 0x000fe20005000000 */
[----:B------:R-:W-:Y:S01]  /*10bc0*/  VIADD R13, R39, 0x41 ;  /* 0x00000041270d7836 */ /* 0x000fe20000000000 */
[----:B------:R-:W-:Y:S01]  /*10bd0*/  FSEL R67, R11, -INF , !P0 ;  /* 0xff8000000b437808 */ /* 0x000fe20004000000 */
[----:B------:R-:W-:Y:S01]  /*10be0*/  VIADD R11, R39, 0x48 ;  /* 0x00000048270b7836 */ /* 0x000fe20000000000 */
[----:B------:R-:W-:Y:S02]  /*10bf0*/  FMNMX3.FTZ R43, R32, R0, R28, !PT ;  /* 0x00000000202b7276 */ /* 0x000fe4000781001c */
[----:B------:R-:W-:-:S02]  /*10c00*/  ISETP.GE.AND P2, PT, R19, R58, PT ;  /* 0x0000003a1300720c */ /* 0x000fc40003f46270 */
[-C--:B------:R-:W-:Y:S02]  /*10c10*/  ISETP.GE.AND P4, PT, R17, R144.reuse, PT ;  /* 0x000000901100720c */ /* 0x080fe40003f86270 */
[----:B------:R-:W-:Y:S02]  /*10c20*/  ISETP.GE.AND P0, PT, R13, R144, PT ;  /* 0x000000900d00720c */ /* 0x000fe40003f06270 */
[----:B------:R-:W-:Y:S02]  /*10c30*/  FMNMX3.FTZ R43, R43, R30, R38, !PT ;  /* 0x0000001e2b2b7276 */ /* 0x000fe40007810026 */
[----:B------:R-:W-:Y:S02]  /*10c40*/  FSEL R129, R6, -INF , !P2 ;  /* 0xff80000006817808 */ /* 0x000fe40005000000 */
[----:B------:R-:W-:Y:S01]  /*10c50*/  FSEL R126, R5, -INF , !P4 ;  /* 0xff800000057e7808 */ /* 0x000fe20006000000 */
[----:B------:R-:W-:Y:S01]  /*10c60*/  VIADD R5, R39, 0x50 ;  /* 0x0000005027057836 */ /* 0x000fe20000000000 */
[----:B------:R-:W-:-:S02]  /*10c70*/  ISETP.GE.AND P2, PT, R11, R144, PT ;  /* 0x000000900b00720c */ /* 0x000fc40003f46270 */
[----:B------:R-:W-:Y:S02]  /*10c80*/  FSEL R147, R18, -INF , !P1 ;  /* 0xff80000012937808 */ /* 0x000fe40004800000 */
[----:B------:R-:W-:Y:S02]  /*10c90*/  FSEL R142, R109, -INF , !P0 ;  /* 0xff8000006d8e7808 */ /* 0x000fe40004000000 */
[----:B------:R-:W-:Y:S02]  /*10ca0*/  ISETP.GE.AND P1, PT, R23, R144, PT ;  /* 0x000000901700720c */ /* 0x000fe40003f26270 */
[----:B------:R-:W-:Y:S02]  /*10cb0*/  ISETP.GE.AND P0, PT, R39, R58, PT ;  /* 0x0000003a2700720c */ /* 0x000fe40003f06270 */
[----:B------:R-:W-:Y:S02]  /*10cc0*/  FMNMX3.FTZ R43, R43, R36, R26, !PT ;  /* 0x000000242b2b7276 */ /* 0x000fe4000781001a */
[----:B------:R-:W-:-:S02]  /*10cd0*/  FSEL R146, R104, -INF , !P2 ;  /* 0xff80000068927808 */ /* 0x000fc40005000000 */
[C---:B------:R-:W-:Y:S02]  /*10ce0*/  ISETP.GE.AND P6, PT, R5.reuse, R144, PT ;  /* 0x000000900500720c */ /* 0x040fe40003fc6270 */
[----:B------:R-:W-:Y:S02]  /*10cf0*/  ISETP.GE.AND P2, PT, R5, R58, PT ;  /* 0x0000003a0500720c */ /* 0x000fe40003f46270 */
[----:B------:R-:W-:Y:S02]  /*10d00*/  FSEL R128, R8, -INF , !P1 ;  /* 0xff80000008807808 */ /* 0x000fe40004800000 */
[----:B------:R-:W-:Y:S02]  /*10d10*/  FSEL R5, R34, -INF , !P0 ;  /* 0xff80000022057808 */ /* 0x000fe40004000000 */
[----:B------:R-:W-:Y:S02]  /*10d20*/  FMNMX3.FTZ R43, R43, R24, R154, !PT ;  /* 0x000000182b2b7276 */ /* 0x000fe4000781009a */
[-C--:B------:R-:W-:Y:S01]  /*10d30*/  ISETP.GE.AND P1, PT, R17, R58.reuse, PT ;  /* 0x0000003a1100720c */ /* 0x080fe20003f26270 */
[----:B------:R-:W-:Y:S01]  /*10d40*/  VIADD R17, R39, 0x61 ;  /* 0x0000006127117836 */ /* 0x000fe20000000000 */
[----:B------:R-:W-:Y:S01]  /*10d50*/  ISETP.GE.AND P3, PT, R23, R58, PT ;  /* 0x0000003a1700720c */ /* 0x000fe20003f66270 */
[----:B------:R-:W-:Y:S01]  /*10d60*/  VIADD R23, R39, 0x58 ;  /* 0x0000005827177836 */ /* 0x000fe20000000000 */
[----:B------:R-:W-:-:S02]  /*10d70*/  FSEL R143, R14, -INF , !P5 ;  /* 0xff8000000e8f7808 */ /* 0x000fc40006800000 */
[----:B------:R-:W-:Y:S01]  /*10d80*/  ISETP.GE.AND P5, PT, R19, R144, PT ;  /* 0x000000901300720c */ /* 0x000fe20003fa6270 */
[----:B------:R-:W-:Y:S01]  /*10d90*/  VIADD R19, R39, 0x60 ;  /* 0x0000006027137836 */ /* 0x000fe20000000000 */
[----:B------:R-:W-:Y:S02]  /*10da0*/  FMNMX3.FTZ R43, R43, R156, R158, !PT ;  /* 0x0000009c2b2b7276 */ /* 0x000fe4000781009e */
[----:B------:R-:W-:Y:S02]  /*10db0*/  FMNMX3.FTZ R2, R5, R35, R37, !PT ;  /* 0x0000002305027276 */ /* 0x000fe40007810025 */
[----:B------:R-:W-:Y:S01]  /*10dc0*/  FSEL R65, R7, -INF , !P1 ;  /* 0xff80000007417808 */ /* 0x000fe20004800000 */
[----:B------:R-:W-:Y:S01]  /*10dd0*/  VIADD R7, R39, 0x78 ;  /* 0x0000007827077836 */ /* 0x000fe20000000000 */
[----:B------:R-:W-:Y:S02]  /*10de0*/  ISETP.GE.AND P1, PT, R9, R144, PT ;  /* 0x000000900900720c */ /* 0x000fe40003f26270 */
[----:B------:R-:W-:-:S02]  /*10df0*/  FSEL R131, R10, -INF , !P3 ;  /* 0xff8000000a837808 */ /* 0x000fc40005800000 */
[----:B------:R-:W-:Y:S01]  /*10e00*/  ISETP.GE.AND P3, PT, R15, R144, PT ;  /* 0x000000900f00720c */ /* 0x000fe20003f66270 */
[----:B------:R-:W-:Y:S01]  /*10e10*/  VIADD R15, R39, 0x68 ;  /* 0x00000068270f7836 */ /* 0x000fe20000000000 */
        /* <DEDUP_REMOVED lines=9> */
[----:B------:R-:W-:Y:S02]  /*10eb0*/  FSEL R134, R101, -INF , !P1 ;  /* 0xff80000065867808 */ /* 0x000fe40004800000 */
[----:B------:R-:W-:-:S02]  /*10ec0*/  FSEL R136, R96, -INF , !P0 ;  /* 0xff80000060887808 */ /* 0x000fc40004000000 */
[-C--:B------:R-:W-:Y:S02]  /*10ed0*/  ISETP.GE.AND P1, PT, R21, R144.reuse, PT ;  /* 0x000000901500720c */ /* 0x080fe40003f26270 */
[----:B------:R-:W-:Y:S02]  /*10ee0*/  ISETP.GE.AND P0, PT, R19, R144, PT ;  /* 0x000000901300720c */ /* 0x000fe40003f06270 */
[----:B------:R-:W-:Y:S02]  /*10ef0*/  FMNMX3.FTZ R43, R43, R126, R138, !PT ;  /* 0x0000007e2b2b7276 */ /* 0x000fe4000781008a */
[----:B------:R-:W-:Y:S02]  /*10f00*/  FMNMX3.FTZ R2, R2, R25, R147, !PT ;  /* 0x0000001902027276 */ /* 0x000fe40007810093 */
[-C--:B------:R-:W-:Y:S01]  /*10f10*/  ISETP.GE.AND P5, PT, R13, R58.reuse, PT ;  /* 0x0000003a0d00720c */ /* 0x080fe20003fa6270 */
[----:B------:R-:W-:Y:S01]  /*10f20*/  VIADD R13, R39, 0x69 ;  /* 0x00000069270d7836 */ /* 0x000fe20000000000 */
[----:B------:R-:W-:Y:S01]  /*10f30*/  ISETP.GE.AND P4, PT, R11, R58, PT ;  /* 0x0000003a0b00720c */ /* 0x000fe20003f86270 */
[----:B------:R-:W-:Y:S01]  /*10f40*/  VIADD R11, R39, 0x70 ;  /* 0x00000070270b7836 */ /* 0x000fe20000000000 */
[----:B------:R-:W-:-:S02]  /*10f50*/  FSEL R132, R100, -INF , !P6 ;  /* 0xff80000064847808 */ /* 0x000fc40007000000 */
[----:B------:R-:W-:Y:S02]  /*10f60*/  FSEL R130, R97, -INF , !P1 ;  /* 0xff80000061827808 */ /* 0x000fe40004800000 */
[----:B------:R-:W-:Y:S02]  /*10f70*/  FSEL R124, R92, -INF , !P0 ;  /* 0xff8000005c7c7808 */ /* 0x000fe40004000000 */
[----:B------:R-:W-:Y:S02]  /*10f80*/  FMNMX3.FTZ R43, R43, R142, R146, !PT ;  /* 0x0000008e2b2b7276 */ /* 0x000fe40007810092 */
[----:B------:R-:W-:Y:S02]  /*10f90*/  FMNMX3.FTZ R2, R2, R145, R143, !PT ;  /* 0x0000009102027276 */ /* 0x000fe4000781008f */
[-C--:B------:R-:W-:Y:S02]  /*10fa0*/  ISETP.GE.AND P1, PT, R17, R144.reuse, PT ;  /* 0x000000901100720c */ /* 0x080fe40003f26270 */
[----:B------:R-:W-:-:S02]  /*10fb0*/  ISETP.GE.AND P0, PT, R15, R144, PT ;  /* 0x000000900f00720c */ /* 0x000fc40003f06270 */
[----:B------:R-:W-:Y:S01]  /*10fc0*/  ISETP.GE.AND P3, PT, R9, R58, PT ;  /* 0x0000003a0900720c */ /* 0x000fe20003f66270 */
[----:B------:R-:W-:Y:S01]  /*10fd0*/  VIADD R9, R39, 0x71 ;  /* 0x0000007127097836 */ /* 0x000fe20000000000 */
[----:B------:R-:W-:Y:S01]  /*10fe0*/  FMNMX3.FTZ R43, R43, R140, R132, !PT ;  /* 0x0000008c2b2b7276 */ /* 0x000fe20007810084 */
[----:B------:R-:W-:Y:S01]  /*10ff0*/  VIADD R39, R39, 0x79 ;  /* 0x0000007927277836 */ /* 0x000fe20000000000 */
[----:B------:R-:W-:Y:S02]  /*11000*/  FMNMX3.FTZ R4, R2, R141, R131, !PT ;  /* 0x0000008d02047276 */ /* 0x000fe40007810083 */
[----:B------:R-:W-:Y:S02]  /*11010*/  FSEL R122, R93, -INF , !P1 ;  /* 0xff8000005d7a7808 */ /* 0x000fe40004800000 */
[----:B------:R-:W-:Y:S02]  /*11020*/  FSEL R120, R88, -INF , !P0 ;  /* 0xff80000058787808 */ /* 0x000fe40004000000 */
[----:B------:R-:W-:-:S02]  /*11030*/  ISETP.GE.AND P1, PT, R13, R144, PT ;  /* 0x000000900d00720c */ /* 0x000fc40003f26270 */
[----:B------:R-:W-:Y:S02]  /*11040*/  ISETP.GE.AND P0, PT, R11, R144, PT ;  /* 0x000000900b00720c */ /* 0x000fe40003f06270 */
[----:B------:R-:W-:Y:S02]  /*11050*/  FMNMX3.FTZ R43, R43, R134, R136, !PT ;  /* 0x000000862b2b7276 */ /* 0x000fe40007810088 */
[----:B------:R-:W-:Y:S02]  /*11060*/  FMNMX3.FTZ R4, R4, R67, R129, !PT ;  /* 0x0000004304047276 */ /* 0x000fe40007810081 */
[----:B------:R-:W-:Y:S02]  /*11070*/  FSEL R66, R89, -INF , !P1 ;  /* 0xff80000059427808 */ /* 0x000fe40004800000 */
[----:B------:R-:W-:Y:S02]  /*11080*/  FSEL R64, R84, -INF , !P0 ;  /* 0xff80000054407808 */ /* 0x000fe40004000000 */
[----:B------:R-:W-:-:S02]  /*11090*/  ISETP.GE.AND P1, PT, R7, R144, PT ;  /* 0x000000900700720c */ /* 0x000fc40003f26270 */
[----:B------:R-:W-:Y:S02]  /*110a0*/  ISETP.GE.AND P0, PT, R39, R144, PT ;  /* 0x000000902700720c */ /* 0x000fe40003f06270 */
[----:B------:R-:W-:Y:S02]  /*110b0*/  FMNMX3.FTZ R43, R43, R130, R124, !PT ;  /* 0x000000822b2b7276 */ /* 0x000fe4000781007c */
[----:B------:R-:W-:Y:S02]  /*110c0*/  FSEL R135, R111, -INF , !P5 ;  /* 0xff8000006f877808 */ /* 0x000fe40006800000 */
[----:B------:R-:W-:Y:S02]  /*110d0*/  FSEL R139, R106, -INF , !P4 ;  /* 0xff8000006a8b7808 */ /* 0x000fe40006000000 */
[----:B------:R-:W-:Y:S02]  /*110e0*/  FMNMX3.FTZ R4, R4, R65, R133, !PT ;  /* 0x0000004104047276 */ /* 0x000fe40007810085 */
        /* <DEDUP_REMOVED lines=25> */
[----:B------:R-:W2:Y:S01]  /*11280*/  SHFL.BFLY PT, R19, R2, 0x2, 0x1f ;  /* 0x0c401f0002137f89 */ /* 0x000ea200000e0000 */
        /* <DEDUP_REMOVED lines=15> */
[----:B------:R-:W-:-:S03]  /*11380*/  FMNMX.FTZ R9, R47, R4, !PT ;  /* 0x000000042f097209 */ /* 0x000fc60007810000 */
[----:B------:R-:W2:Y:S04]  /*11390*/  SHFL.BFLY PT, R2, R19, 0x1, 0x1f ;  /* 0x0c201f0013027f89 */ /* 0x000ea800000e0000 */
[----:B------:R-:W3:Y:S01]  /*113a0*/  SHFL.BFLY PT, R4, R9, 0x2, 0x1f ;  /* 0x0c401f0009047f89 */ /* 0x000ee200000e0000 */
[----:B--2---:R-:W-:Y:S02]  /*113b0*/  FMNMX.FTZ R2, R19, R2, !PT ;  /* 0x0000000213027209 */ /* 0x004fe40007810000 */
[----:B---3--:R-:W-:-:S03]  /*113c0*/  FMNMX.FTZ R4, R9, R4, !PT ;  /* 0x0000000409047209 */ /* 0x008fc60007810000 */
[C---:B----4-:R-:W-:Y:S01]  /*113d0*/  FMUL.FTZ R43, R2.reuse, UR4 ;  /* 0x00000004022b7c20 */ /* 0x050fe20008410000 */
[----:B------:R-:W-:Y:S01]  /*113e0*/  FSETP.NEU.FTZ.AND P0, PT, R2, -INF , PT ;  /* 0xff8000000200780b */ /* 0x000fe20003f1d000 */
[----:B------:R-:W2:Y:S03]  /*113f0*/  SHFL.BFLY PT, R7, R4, 0x1, 0x1f ;  /* 0x0c201f0004077f89 */ /* 0x000ea600000e0000 */
        /* <DEDUP_REMOVED lines=19> */
[----:B--2---:R-:W-:Y:S01]  /*11530*/  FMNMX.FTZ R0, R4, R7, !PT ;  /* 0x0000000704007209 */ /* 0x004fe20007810000 */
[----:B------:R-:W-:Y:S01]  /*11540*/  FFMA.FTZ R60, R60, UR4, -R43 ;  /* 0x000000043c3c7c23 */ /* 0x000fe2000801082b */
[----:B------:R-:W-:-:S02]  /*11550*/  LOP3.LUT R7, R56, 0x100, RZ, 0xc0, !PT ;  /* 0x0000010038077812 */ /* 0x000fc400078ec0ff */
[C---:B------:R-:W-:Y:S01]  /*11560*/  FSETP.NEU.FTZ.AND P0, PT, R0.reuse, -INF , PT ;  /* 0xff8000000000780b */ /* 0x040fe20003f1d000 */
[----:B------:R-:W-:Y:S01]  /*11570*/  MUFU.EX2 R21, R21 ;  /* 0x0000001500157308 */ /* 0x000fe20000000800 */
[----:B------:R-:W-:Y:S01]  /*11580*/  LOP3.LUT R7, R7, 0x20, R44, 0xf8, !PT ;  /* 0x0000002007077812 */ /* 0x000fe200078ef82c */
[----:B------:R-:W-:-:S04]  /*11590*/  FMUL.FTZ R44, R0, UR4 ;  /* 0x00000004002c7c20 */ /* 0x000fc80008410000 */
[----:B------:R-:W-:Y:S01]  /*115a0*/  IMAD.IADD R166, R7, 0x1, R46 ;  /* 0x0000000107a67824 */ /* 0x000fe200078e022e */
[----:B------:R-:W-:Y:S01]  /*115b0*/  FSEL R44, R44, RZ, P0 ;  /* 0x000000ff2c2c7208 */ /* 0x000fe20000000000 */
[----:B------:R-:W2:Y:S01]  /*115c0*/  MUFU.EX2 R20, R20 ;  /* 0x0000001400147308 */ /* 0x000ea20000000800 */
[----:B---3--:R-:W-:Y:S01]  /*115d0*/  F2FP.BF16.F32.PACK_AB R104, R22, R23 ;  /* 0x000000171668723e */ /* 0x008fe200000010ff */
[--C-:B------:R-:W-:Y:S01]  /*115e0*/  FFMA.FTZ R46, R126, UR4, -R43.reuse ;  /* 0x000000047e2e7c23 */ /* 0x100fe2000801082b */
[----:B------:R-:W-:Y:S01]  /*115f0*/  LEA R166, R166, UR5, 0x1 ;  /* 0x00000005a6a67c11 */ /* 0x000fe2000f8e08ff */
[--C-:B------:R-:W-:Y:S01]  /*11600*/  FFMA.FTZ R56, R5, UR4, -R44.reuse ;  /* 0x0000000405387c23 */ /* 0x100fe2000801082c */
[--C-:B------:R-:W-:Y:S01]  /*11610*/  FFMA.FTZ R53, R35, UR4, -R44.reuse ;  /* 0x0000000423357c23 */ /* 0x100fe2000801082c */
[--C-:B------:R-:W-:Y:S01]  /*11620*/  FFMA.FTZ R55, R37, UR4, -R44.reuse ;  /* 0x0000000425377c23 */ /* 0x100fe2000801082c */
[----:B------:R-:W-:Y:S01]  /*11630*/  FFMA.FTZ R42, R33, UR4, -R44 ;  /* 0x00000004212a7c23 */ /* 0x000fe2000801082c */
[----:B------:R-:W-:Y:S01]  /*11640*/  IMAD.IADD R164, R3, 0x1, R166 ;  /* 0x0000000103a47824 */ /* 0x000fe200078e02a6 */
[----:B------:R-:W-:Y:S01]  /*11650*/  LDSM.16.MT88.4 R84, [R166+0xb000] ;  /* 0x00b00000a654783b */ /* 0x000fe20000004200 */
[----:B------:R-:W-:Y:S01]  /*11660*/  MUFU.EX2 R56, R56 ;  /* 0x0000003800387308 */ /* 0x000fe20000000800 */
[--C-:B------:R-:W-:Y:S01]  /*11670*/  FFMA.FTZ R35, R24, UR4, -R43.reuse ;  /* 0x0000000418237c23 */ /* 0x100fe2000801082b */
[--C-:B------:R-:W-:Y:S01]  /*11680*/  FFMA.FTZ R41, R31, UR4, -R44.reuse ;  /* 0x000000041f297c23 */ /* 0x100fe2000801082c */
[----:B------:R-:W3:Y:S01]  /*11690*/  LDSM.16.MT88.4 R76, [R164+0x9000] ;  /* 0x00900000a44c783b */ /* 0x000ee20000004200 */
[--C-:B------:R-:W-:Y:S01]  /*116a0*/  FFMA.FTZ R38, R29, UR4, -R44.reuse ;  /* 0x000000041d267c23 */ /* 0x100fe2000801082c */
[--C-:B------:R-:W-:Y:S01]  /*116b0*/  FFMA.FTZ R37, R27, UR4, -R44.reuse ;  /* 0x000000041b257c23 */ /* 0x100fe2000801082c */
[--C-:B------:R-:W-:Y:S01]  /*116c0*/  FFMA.FTZ R34, R25, UR4, -R44.reuse ;  /* 0x0000000419227c23 */ /* 0x100fe2000801082c */
[----:B------:R-:W-:Y:S01]  /*116d0*/  LDSM.16.MT88.4 R8, [R164+0x9400] ;  /* 0x00940000a408783b */ /* 0x000fe20000004200 */
[----:B------:R-:W4:Y:S01]  /*116e0*/  MUFU.EX2 R53, R53 ;  /* 0x0000003500357308 */ /* 0x000f220000000800 */
[----:B--2---:R-:W-:Y:S01]  /*116f0*/  F2FP.BF16.F32.PACK_AB R106, R20, R21 ;  /* 0x00000015146a723e */ /* 0x004fe200000010ff */
[--C-:B------:R-:W-:Y:S01]  /*11700*/  FFMA.FTZ R33, R154, UR4, -R43.reuse ;  /* 0x000000049a217c23 */ /* 0x100fe2000801082b */
[----:B------:R-:W2:Y:S01]  /*11710*/  LDSM.16.MT88.4 R92, [R164+0xb000] ;  /* 0x00b00000a45c783b */ /* 0x000ea20000004200 */
[--C-:B------:R-:W-:Y:S01]  /*11720*/  FFMA.FTZ R3, R150, UR4, -R43.reuse ;  /* 0x0000000496037c23 */ /* 0x100fe2000801082b */
[--C-:B------:R-:W-:Y:S01]  /*11730*/  FFMA.FTZ R67, R67, UR4, -R44.reuse ;  /* 0x0000000443437c23 */ /* 0x100fe2000801082c */
[--C-:B------:R-:W-:Y:S01]  /*11740*/  FFMA.FTZ R126, R129, UR4, -R44.reuse ;  /* 0x00000004817e7c23 */ /* 0x100fe2000801082c */
[----:B------:R-:W5:Y:S01]  /*11750*/  LDSM.16.MT88.4 R100, [R166+0xd000] ;  /* 0x00d00000a664783b */ /* 0x000f620000004200 */
[----:B------:R-:W-:Y:S01]  /*11760*/  MUFU.EX2 R55, R55 ;  /* 0x0000003700377308 */ /* 0x000fe20000000800 */
[--C-:B------:R-:W-:Y:S01]  /*11770*/  FFMA.FTZ R65, R65, UR4, -R44.reuse ;  /* 0x0000000441417c23 */ /* 0x100fe2000801082c */
[--C-:B------:R-:W-:Y:S01]  /*11780*/  FFMA.FTZ R129, R146, UR4, -R43.reuse ;  /* 0x0000000492817c23 */ /* 0x100fe2000801082b */
[----:B------:R-:W1:Y:S01]  /*11790*/  LDSM.16.MT88.4 R68, [R166+0x9000] ;  /* 0x00900000a644783b */ /* 0x000e620000004200 */
[--C-:B------:R-:W-:Y:S01]  /*117a0*/  FFMA.FTZ R146, R133, UR4, -R44.reuse ;  /* 0x0000000485927c23 */ /* 0x100fe2000801082c */
[--C-:B------:R-:W-:Y:S01]  /*117b0*/  FFMA.FTZ R135, R135, UR4, -R44.reuse ;  /* 0x0000000487877c23 */ /* 0x100fe2000801082c */
[--C-:B------:R-:W-:Y:S01]  /*117c0*/  FFMA.FTZ R133, R137, UR4, -R44.reuse ;  /* 0x0000000489857c23 */ /* 0x100fe2000801082c */
[----:B------:R-:W1:Y:S01]  /*117d0*/  LDSM.16.MT88.4 R16, [R166+0xb400] ;  /* 0x00b40000a610783b */ /* 0x000e620000004200 */
[----:B------:R-:W3:Y:S01]  /*117e0*/  MUFU.EX2 R42, R42 ;  /* 0x0000002a002a7308 */ /* 0x000ee20000000800 */
[----:B----4-:R-:W-:Y:S01]  /*117f0*/  F2FP.BF16.F32.PACK_AB R105, R53, R56 ;  /* 0x000000383569723e */ /* 0x010fe200000010ff */
[--C-:B------:R-:W-:Y:S01]  /*11800*/  FFMA.FTZ R137, R132, UR4, -R43.reuse ;  /* 0x0000000484897c23 */ /* 0x100fe2000801082b */
[----:B------:R-:W4:Y:S01]  /*11810*/  LDSM.16.MT88.4 R12, [R164+0xb400] ;  /* 0x00b40000a40c783b */ /* 0x000f220000004200 */
[--C-:B------:R-:W-:Y:S01]  /*11820*/  FFMA.FTZ R132, R136, UR4, -R43.reuse ;  /* 0x0000000488847c23 */ /* 0x100fe2000801082b */
[--C-:B------:R-:W-:Y:S01]  /*11830*/  FFMA.FTZ R127, R127, UR4, -R44.reuse ;  /* 0x000000047f7f7c23 */ /* 0x100fe2000801082c */
[--C-:B------:R-:W-:Y:S01]  /*11840*/  FFMA.FTZ R136, R125, UR4, -R44.reuse ;  /* 0x000000047d887c23 */ /* 0x100fe2000801082c */
[----:B------:R-:W-:Y:S01]  /*11850*/  LDSM.16.MT88.4 R24, [R164+0xd000] ;  /* 0x00d00000a418783b */ /* 0x000fe20000004200 */
[----:B------:R-:W-:Y:S01]  /*11860*/  MUFU.EX2 R39, R39 ;  /* 0x0000002700277308 */ /* 0x000fe20000000800 */
[--C-:B------:R-:W-:Y:S01]  /*11870*/  FFMA.FTZ R123, R123, UR4, -R44.reuse ;  /* 0x000000047b7b7c23 */ /* 0x100fe2000801082c */
[----:B------:R-:W-:Y:S01]  /*11880*/  FFMA.FTZ R125, R122, UR4, -R43 ;  /* 0x000000047a7d7c23 */ /* 0x000fe2000801082b */
[----:B------:R-:W-:Y:S01]  /*11890*/  LDSM.16.MT88.4 R28, [R166+0x9400] ;  /* 0x00940000a61c783b */ /* 0x000fe20000004200 */
[--C-:B------:R-:W-:Y:S01]  /*118a0*/  FFMA.FTZ R63, R63, UR4, -R44.reuse ;  /* 0x000000043f3f7c23 */ /* 0x100fe2000801082c */
[--C-:B------:R-:W-:Y:S01]  /*118b0*/  FFMA.FTZ R52, R52, UR4, -R44.reuse ;  /* 0x0000000434347c23 */ /* 0x100fe2000801082c */
[----:B------:R-:W-:Y:S01]  /*118c0*/  FFMA.FTZ R51, R51, UR4, -R44 ;  /* 0x0000000433337c23 */ /* 0x000fe2000801082c */
[----:B------:R-:W-:Y:S01]  /*118d0*/  FADD.FTZ R22, R23, R22 ;  /* 0x0000001617167221 */ /* 0x000fe20000010000 */
[----:B------:R-:W2:Y:S01]  /*118e0*/  MUFU.EX2 R40, R40 ;  /* 0x0000002800287308 */ /* 0x000ea20000000800 */
[----:B---3--:R-:W-:Y:S01]  /*118f0*/  F2FP.BF16.F32.PACK_AB R107, R42, R55 ;  /* 0x000000372a6b723e */ /* 0x008fe200000010ff */
[----:B------:R-:W-:Y:S01]  /*11900*/  FFMA.FTZ R50, R50, UR4, -R44 ;  /* 0x0000000432327c23 */ /* 0x000fe2000801082c */
[----:B------:R-:W-:Y:S01]  /*11910*/  FADD.FTZ R21, R21, R22 ;  /* 0x0000001615157221 */ /* 0x000fe20000010000 */
[----:B------:R-:W-:-:S03]  /*11920*/  ISETP.GT.AND P0, PT, R59, R170, PT ;  /* 0x000000aa3b00720c */ /* 0x000fc60003f04270 */
[----:B------:R-:W-:Y:S01]  /*11930*/  FADD.FTZ R54, R20, R21 ;  /* 0x0000001514367221 */ /* 0x000fe20000010000 */
[----:B------:R-:W-:Y:S01]  /*11940*/  MUFU.EX2 R36, R36 ;  /* 0x0000002400247308 */ /* 0x000fe20000000800 */
[C---:B------:R-:W-:Y:S01]  /*11950*/  HMMA.16816.F32.BF16 R72, R104.reuse, R76, RZ ;  /* 0x0000004c6848723c */ /* 0x040fe200000418ff */
[----:B------:R-:W-:Y:S06]  /*11960*/  LDSM.16.MT88.4 R20, [R164+0xa800] ;  /* 0x00a80000a414783b */ /* 0x000fec0000004200 */
[----:B------:R-:W3:Y:S01]  /*11970*/  MUFU.EX2 R35, R35 ;  /* 0x0000002300237308 */ /* 0x000ee20000000800 */
[----:B------:R-:W-:Y:S01]  /*11980*/  HMMA.16816.F32.BF16 R76, R104, R78, RZ ;  /* 0x0000004e684c723c */ /* 0x000fe200000418ff */
[----:B--2---:R-:W-:-:S06]  /*11990*/  F2FP.BF16.F32.PACK_AB R4, R40, R39 ;  /* 0x000000272804723e */ /* 0x004fcc00000010ff */
[----:B------:R-:W-:Y:S01]  /*119a0*/  MUFU.EX2 R41, R41 ;  /* 0x0000002900297308 */ /* 0x000fe20000000800 */
[C---:B------:R-:W-:Y:S07]  /*119b0*/  HMMA.16816.F32.BF16 R80, R104.reuse, R84, RZ ;  /* 0x000000546850723c */ /* 0x040fee00000418ff */
[----:B------:R-:W2:Y:S01]  /*119c0*/  MUFU.EX2 R38, R38 ;  /* 0x0000002600267308 */ /* 0x000ea20000000800 */
[----:B---3--:R-:W-:Y:S01]  /*119d0*/  F2FP.BF16.F32.PACK_AB R6, R35, R36 ;  /* 0x000000242306723e */ /* 0x008fe200000010ff */
[C---:B------:R-:W-:Y:S06]  /*119e0*/  HMMA.16816.F32.BF16 R84, R104.reuse, R86, RZ ;  /* 0x000000566854723c */ /* 0x040fec00000418ff */
[----:B------:R-:W-:Y:S02]  /*119f0*/  MUFU.EX2 R37, R37 ;  /* 0x0000002500257308 */ /* 0x000fe40000000800 */
[C---:B------:R-:W-:Y:S06]  /*11a00*/  HMMA.16816.F32.BF16 R88, R104.reuse, R92, RZ ;  /* 0x0000005c6858723c */ /* 0x040fec00000418ff */
[----:B------:R-:W3:Y:S01]  /*11a10*/  MUFU.EX2 R34, R34 ;  /* 0x0000002200227308 */ /* 0x000ee20000000800 */
[----:B--2---:R-:W-:Y:S01]  /*11a20*/  F2FP.BF16.F32.PACK_AB R5, R38, R41 ;  /* 0x000000292605723e */ /* 0x004fe200000010ff */
[C---:B------:R-:W-:Y:S06]  /*11a30*/  HMMA.16816.F32.BF16 R92, R104.reuse, R94, RZ ;  /* 0x0000005e685c723c */ /* 0x040fec00000418ff */
[----:B------:R-:W-:Y:S02]  /*11a40*/  MUFU.EX2 R33, R33 ;  /* 0x0000002100217308 */ /* 0x000fe40000000800 */
[C---:B-----5:R-:W-:Y:S06]  /*11a50*/  HMMA.16816.F32.BF16 R96, R104.reuse, R100, RZ ;  /* 0x000000646860723c */ /* 0x060fec00000418ff */
[----:B------:R-:W2:Y:S01]  /*11a60*/  MUFU.EX2 R32, R32 ;  /* 0x0000002000207308 */ /* 0x000ea20000000800 */
[----:B---3--:R-:W-:Y:S01]  /*11a70*/  F2FP.BF16.F32.PACK_AB R7, R34, R37 ;  /* 0x000000252207723e */ /* 0x008fe200000010ff */
[----:B------:R-:W-:Y:S06]  /*11a80*/  HMMA.16816.F32.BF16 R100, R104, R102, RZ ;  /* 0x000000666864723c */ /* 0x000fec00000418ff */
[----:B------:R-:W-:Y:S02]  /*11a90*/  MUFU.EX2 R3, R3 ;  /* 0x0000000300037308 */ /* 0x000fe40000000800 */
[C---:B------:R-:W-:Y:S06]  /*11aa0*/  HMMA.16816.F32.BF16 R72, R4.reuse, R8, R72 ;  /* 0x000000080448723c */ /* 0x040fec0000041848 */
[----:B------:R-:W-:Y:S02]  /*11ab0*/  MUFU.EX2 R46, R46 ;  /* 0x0000002e002e7308 */ /* 0x000fe40000000800 */
[----:B------:R-:W-:Y:S01]  /*11ac0*/  HMMA.16816.F32.BF16 R76, R4, R10, R76 ;  /* 0x0000000a044c723c */ /* 0x000fe2000004184c */
[----:B------:R-:W3:Y:S05]  /*11ad0*/  LDSM.16.MT88.4 R8, [R166+0xd400] ;  /* 0x00d40000a608783b */ /* 0x000eea0000004200 */
[----:B------:R-:W-:Y:S02]  /*11ae0*/  MUFU.EX2 R67, R67 ;  /* 0x0000004300437308 */ /* 0x000fe40000000800 */
[C---:B-1----:R-:W-:Y:S06]  /*11af0*/  HMMA.16816.F32.BF16 R112, R104.reuse, R68, RZ ;  /* 0x000000446870723c */ /* 0x042fec00000418ff */
[----:B------:R-:W-:Y:S02]  /*11b00*/  MUFU.EX2 R126, R126 ;  /* 0x0000007e007e7308 */ /* 0x000fe40000000800 */
[----:B------:R-:W-:Y:S06]  /*11b10*/  HMMA.16816.F32.BF16 R68, R104, R70, RZ ;  /* 0x000000466844723c */ /* 0x000fec00000418ff */
[----:B------:R-:W-:Y:S02]  /*11b20*/  MUFU.EX2 R65, R65 ;  /* 0x0000004100417308 */ /* 0x000fe40000000800 */
[C---:B------:R-:W-:Y:S06]  /*11b30*/  HMMA.16816.F32.BF16 R80, R4.reuse, R16, R80 ;  /* 0x000000100450723c */ /* 0x040fec0000041850 */
[----:B------:R-:W-:Y:S02]  /*11b40*/  MUFU.EX2 R138, R138 ;  /* 0x0000008a008a7308 */ /* 0x000fe40000000800 */
[C---:B------:R-:W-:Y:S01]  /*11b50*/  HMMA.16816.F32.BF16 R84, R4.reuse, R18, R84 ;  /* 0x000000120454723c */ /* 0x040fe20000041854 */
[----:B------:R-:W1:Y:S05]  /*11b60*/  LDSM.16.MT88.4 R16, [R164+0xd400] ;  /* 0x00d40000a410783b */ /* 0x000e6a0000004200 */
[----:B------:R-:W-:Y:S02]  /*11b70*/  MUFU.EX2 R129, R129 ;  /* 0x0000008100817308 */ /* 0x000fe40000000800 */
[C---:B----4-:R-:W-:Y:S06]  /*11b80*/  HMMA.16816.F32.BF16 R88, R4.reuse, R12, R88 ;  /* 0x0000000c0458723c */ /* 0x050fec0000041858 */
[----:B------:R-:W-:Y:S02]  /*11b90*/  MUFU.EX2 R140, R140 ;  /* 0x0000008c008c7308 */ /* 0x000fe40000000800 */
[C---:B------:R-:W-:Y:S01]  /*11ba0*/  HMMA.16816.F32.BF16 R92, R4.reuse, R14, R92 ;  /* 0x0000000e045c723c */ /* 0x040fe2000004185c */
[----:B------:R-:W4:Y:S05]  /*11bb0*/  LDSM.16.MT88.4 R12, [R166+0x9800] ;  /* 0x00980000a60c783b */ /* 0x000f2a0000004200 */
[----:B------:R-:W-:Y:S02]  /*11bc0*/  MUFU.EX2 R146, R146 ;  /* 0x0000009200927308 */ /* 0x000fe40000000800 */
[C---:B---3--:R-:W-:Y:S06]  /*11bd0*/  HMMA.16816.F32.BF16 R96, R4.reuse, R8, R96 ;  /* 0x000000080460723c */ /* 0x048fec0000041860 */
[----:B------:R-:W-:Y:S02]  /*11be0*/  MUFU.EX2 R135, R135 ;  /* 0x0000008700877308 */ /* 0x000fe40000000800 */
[----:B------:R-:W-:Y:S01]  /*11bf0*/  HMMA.16816.F32.BF16 R100, R4, R10, R100 ;  /* 0x0000000a0464723c */ /* 0x000fe20000041864 */
[----:B------:R-:W3:Y:S05]  /*11c00*/  LDSM.16.MT88.4 R8, [R164+0x9800] ;  /* 0x00980000a408783b */ /* 0x000eea0000004200 */
[----:B------:R-:W-:Y:S02]  /*11c10*/  MUFU.EX2 R133, R133 ;  /* 0x0000008500857308 */ /* 0x000fe40000000800 */
[----:B------:R-:W-:Y:S01]  /*11c20*/  HMMA.16816.F32.BF16 R108, R104, R24, RZ ;  /* 0x00000018686c723c */ /* 0x000fe200000418ff */
        /* <DEDUP_REMOVED lines=8> */
[--C-:B------:R-:W-:Y:S01]  /*11cb0*/  FFMA.FTZ R29, R158, UR4, -R43.reuse ;  /* 0x000000049e1d7c23 */ /* 0x100fe2000801082b */
[--C-:B------:R-:W-:Y:S01]  /*11cc0*/  FFMA.FTZ R28, R152, UR4, -R43.reuse ;  /* 0x00000004981c7c23 */ /* 0x100fe2000801082b */
[--C-:B------:R-:W-:Y:S01]  /*11cd0*/  FFMA.FTZ R130, R121, UR4, -R44.reuse ;  /* 0x0000000479827c23 */ /* 0x100fe2000801082c */
[----:B------:R-:W-:Y:S01]  /*11ce0*/  FFMA.FTZ R121, R66, UR4, -R43 ;  /* 0x0000000442797c23 */ /* 0x000fe2000801082b */
[----:B------:R-:W-:-:S02]  /*11cf0*/  FFMA.FTZ R66, R61, UR4, -R44 ;  /* 0x000000043d427c23 */ /* 0x000fc4000801082c */
[----:B------:R-:W-:Y:S01]  /*11d00*/  MUFU.EX2 R29, R29 ;  /* 0x0000001d001d7308 */ /* 0x000fe20000000800 */
[----:B------:R-:W-:Y:S01]  /*11d10*/  HMMA.16816.F32.BF16 R68, R4, R30, R68 ;  /* 0x0000001e0444723c */ /* 0x000fe20000041844 */
[--C-:B------:R-:W-:Y:S01]  /*11d20*/  FFMA.FTZ R31, R147, UR4, -R44.reuse ;  /* 0x00000004931f7c23 */ /* 0x100fe2000801082c */
[----:B------:R-:W-:-:S05]  /*11d30*/  FFMA.FTZ R30, R145, UR4, -R44 ;  /* 0x00000004911e7c23 */ /* 0x000fca000801082c */
[----:B------:R-:W5:Y:S01]  /*11d40*/  MUFU.EX2 R28, R28 ;  /* 0x0000001c001c7308 */ /* 0x000f620000000800 */
[----:B------:R-:W-:Y:S01]  /*11d50*/  HMMA.16816.F32.BF16 R104, R104, R26, RZ ;  /* 0x0000001a6868723c */ /* 0x000fe200000418ff */
[--C-:B------:R-:W-:Y:S01]  /*11d60*/  FFMA.FTZ R27, R143, UR4, -R44.reuse ;  /* 0x000000048f1b7c23 */ /* 0x100fe2000801082c */
[----:B------:R-:W-:-:S05]  /*11d70*/  FFMA.FTZ R26, R141, UR4, -R44 ;  /* 0x000000048d1a7c23 */ /* 0x000fca000801082c */
[----:B------:R-:W-:Y:S01]  /*11d80*/  MUFU.EX2 R31, R31 ;  /* 0x0000001f001f7308 */ /* 0x000fe20000000800 */
[C---:B-1----:R-:W-:Y:S07]  /*11d90*/  HMMA.16816.F32.BF16 R108, R4.reuse, R16, R108 ;  /* 0x00000010046c723c */ /* 0x042fee000004186c */
[----:B------:R-:W1:Y:S05]  /*11da0*/  MUFU.EX2 R30, R30 ;  /* 0x0000001e001e7308 */ /* 0x000e6a0000000800 */
[----:B------:R-:W-:Y:S01]  /*11db0*/  HMMA.16816.F32.BF16 R104, R4, R18, R104 ;  /* 0x000000120468723c */ /* 0x000fe20000041868 */
[----:B--2---:R-:W-:Y:S01]  /*11dc0*/  F2FP.BF16.F32.PACK_AB R4, R32, R33 ;  /* 0x000000212004723e */ /* 0x004fe200000010ff */
[----:B------:R-:W2:Y:S01]  /*11dd0*/  LDSM.16.MT88.4 R16, [R166+0xb800] ;  /* 0x00b80000a610783b */ /* 0x000ea20000004200 */
[----:B------:R-:W-:Y:S01]  /*11de0*/  MUFU.EX2 R27, R27 ;  /* 0x0000001b001b7308 */ /* 0x000fe20000000800 */
[----:B-----5:R-:W-:-:S07]  /*11df0*/  F2FP.BF16.F32.PACK_AB R6, R28, R29 ;  /* 0x0000001d1c06723e */ /* 0x020fce00000010ff */
[----:B------:R-:W5:Y:S01]  /*11e00*/  MUFU.EX2 R26, R26 ;  /* 0x0000001a001a7308 */ /* 0x000f620000000800 */
[----:B-1----:R-:W-:-:S07]  /*11e10*/  F2FP.BF16.F32.PACK_AB R5, R30, R31 ;  /* 0x0000001f1e05723e */ /* 0x002fce00000010ff */
[----:B------:R-:W1:Y:S08]  /*11e20*/  MUFU.EX2 R24, R24 ;  /* 0x0000001800187308 */ /* 0x000e700000000800 */
[----:B------:R-:W1:Y:S01]  /*11e30*/  MUFU.EX2 R128, R128 ;  /* 0x0000008000807308 */ /* 0x000e620000000800 */
[----:B-----5:R-:W-:-:S07]  /*11e40*/  F2FP.BF16.F32.PACK_AB R7, R26, R27 ;  /* 0x0000001b1a07723e */ /* 0x020fce00000010ff */
[C---:B----4-:R-:W-:Y:S01]  /*11e50*/  HMMA.16816.F32.BF16 R112, R4.reuse, R12, R112 ;  /* 0x0000000c0470723c */ /* 0x050fe20000041870 */
[----:B------:R-:W4:Y:S07]  /*11e60*/  MUFU.EX2 R131, R131 ;  /* 0x0000008300837308 */ /* 0x000f2e0000000800 */
[C---:B------:R-:W-:Y:S01]  /*11e70*/  HMMA.16816.F32.BF16 R68, R4.reuse, R14, R68 ;  /* 0x0000000e0444723c */ /* 0x040fe20000041844 */
[----:B------:R-:W5:Y:S01]  /*11e80*/  LDSM.16.MT88.4 R12, [R164+0xb800] ;  /* 0x00b80000a40c783b */ /* 0x000f620000004200 */
[----:B------:R-:W4:Y:S06]  /*11e90*/  MUFU.EX2 R142, R142 ;  /* 0x0000008e008e7308 */ /* 0x000f2c0000000800 */
[C---:B---3--:R-:W-:Y:S02]  /*11ea0*/  HMMA.16816.F32.BF16 R72, R4.reuse, R8, R72 ;  /* 0x000000080448723c */ /* 0x048fe40000041848 */
[----:B------:R-:W-:Y:S06]  /*11eb0*/  MUFU.EX2 R137, R137 ;  /* 0x0000008900897308 */ /* 0x000fec0000000800 */
[C---:B------:R-:W-:Y:S01]  /*11ec0*/  HMMA.16816.F32.BF16 R76, R4.reuse, R10, R76 ;  /* 0x0000000a044c723c */ /* 0x040fe2000004184c */
[----:B------:R-:W3:Y:S01]  /*11ed0*/  LDSM.16.MT88.4 R8, [R166+0xd800] ;  /* 0x00d80000a608783b */ /* 0x000ee20000004200 */
[----:B------:R-:W4:Y:S06]  /*11ee0*/  MUFU.EX2 R134, R134 ;  /* 0x0000008600867308 */ /* 0x000f2c0000000800 */
[C---:B--2---:R-:W-:Y:S02]  /*11ef0*/  HMMA.16816.F32.BF16 R80, R4.reuse, R16, R80 ;  /* 0x000000100450723c */ /* 0x044fe40000041850 */
[----:B------:R-:W-:Y:S06]  /*11f00*/  MUFU.EX2 R132, R132 ;  /* 0x0000008400847308 */ /* 0x000fec0000000800 */
[C---:B------:R-:W-:Y:S01]  /*11f10*/  HMMA.16816.F32.BF16 R84, R4.reuse, R18, R84 ;  /* 0x000000120454723c */ /* 0x040fe20000041854 */
[----:B------:R-:W2:Y:S01]  /*11f20*/  LDSM.16.MT88.4 R16, [R164+0xd800] ;  /* 0x00d80000a410783b */ /* 0x000ea20000004200 */
[----:B------:R-:W4:Y:S06]  /*11f30*/  MUFU.EX2 R139, R139 ;  /* 0x0000008b008b7308 */ /* 0x000f2c0000000800 */
[C---:B-----5:R-:W-:Y:S02]  /*11f40*/  HMMA.16816.F32.BF16 R88, R4.reuse, R12, R88 ;  /* 0x0000000c0458723c */ /* 0x060fe40000041858 */
[----:B------:R-:W-:Y:S06]  /*11f50*/  MUFU.EX2 R127, R127 ;  /* 0x0000007f007f7308 */ /* 0x000fec0000000800 */
        /* <DEDUP_REMOVED lines=10> */
[----:B------:R-:W-:Y:S01]  /*12000*/  HMMA.16816.F32.BF16 R104, R4, R18, R104 ;  /* 0x000000120468723c */ /* 0x000fe20000041868 */
[----:B-1----:R-:W-:Y:S01]  /*12010*/  F2FP.BF16.F32.PACK_AB R4, R24, R25 ;  /* 0x000000191804723e */ /* 0x002fe200000010ff */
[----:B------:R-:W1:Y:S01]  /*12020*/  LDSM.16.MT88.4 R16, [R166+0xbc00] ;  /* 0x00bc0000a610783b */ /* 0x000e620000004200 */
[----:B------:R-:W-:Y:S01]  /*12030*/  F2FP.BF16.F32.PACK_AB R6, R46, R3 ;  /* 0x000000032e06723e */ /* 0x000fe200000010ff */
[----:B------:R-:W2:Y:S01]  /*12040*/  MUFU.EX2 R125, R125 ;  /* 0x0000007d007d7308 */ /* 0x000ea20000000800 */
[----:B------:R-:W-:-:S02]  /*12050*/  F2FP.BF16.F32.PACK_AB R5, R67, R128 ;  /* 0x000000804305723e */ /* 0x000fc400000010ff */
[----:B------:R-:W-:-:S05]  /*12060*/  F2FP.BF16.F32.PACK_AB R7, R65, R126 ;  /* 0x0000007e4107723e */ /* 0x000fca00000010ff */
[----:B------:R-:W-:Y:S02]  /*12070*/  MUFU.EX2 R120, R120 ;  /* 0x0000007800787308 */ /* 0x000fe40000000800 */
[C---:B-----5:R-:W-:Y:S06]  /*12080*/  HMMA.16816.F32.BF16 R112, R4.reuse, R12, R112 ;  /* 0x0000000c0470723c */ /* 0x060fec0000041870 */
[----:B------:R-:W5:Y:S02]  /*12090*/  MUFU.EX2 R121, R121 ;  /* 0x0000007900797308 */ /* 0x000f640000000800 */
[C---:B------:R-:W-:Y:S01]  /*120a0*/  HMMA.16816.F32.BF16 R68, R4.reuse, R14, R68 ;  /* 0x0000000e0444723c */ /* 0x040fe20000041844 */
[----:B------:R-:W4:Y:S05]  /*120b0*/  LDSM.16.MT88.4 R12, [R164+0xbc00] ;  /* 0x00bc0000a40c783b */ /* 0x000f2a0000004200 */
[----:B------:R-:W-:Y:S02]  /*120c0*/  MUFU.EX2 R63, R63 ;  /* 0x0000003f003f7308 */ /* 0x000fe40000000800 */
[C---:B---3--:R-:W-:Y:S06]  /*120d0*/  HMMA.16816.F32.BF16 R72, R4.reuse, R8, R72 ;  /* 0x000000080448723c */ /* 0x048fec0000041848 */
[----:B------:R-:W3:Y:S02]  /*120e0*/  MUFU.EX2 R66, R66 ;  /* 0x0000004200427308 */ /* 0x000ee40000000800 */
[C---:B------:R-:W-:Y:S01]  /*120f0*/  HMMA.16816.F32.BF16 R76, R4.reuse, R10, R76 ;  /* 0x0000000a044c723c */ /* 0x040fe2000004184c */
[----:B------:R-:W2:Y:S05]  /*12100*/  LDSM.16.MT88.4 R8, [R166+0xdc00] ;  /* 0x00dc0000a608783b */ /* 0x000eaa0000004200 */
[----:B------:R-:W-:Y:S02]  /*12110*/  MUFU.EX2 R52, R52 ;  /* 0x0000003400347308 */ /* 0x000fe40000000800 */
[C---:B-1----:R-:W-:Y:S06]  /*12120*/  HMMA.16816.F32.BF16 R80, R4.reuse, R16, R80 ;  /* 0x000000100450723c */ /* 0x042fec0000041850 */
[----:B------:R-:W1:Y:S02]  /*12130*/  MUFU.EX2 R51, R51 ;  /* 0x0000003300337308 */ /* 0x000e640000000800 */
[C---:B------:R-:W-:Y:S01]  /*12140*/  HMMA.16816.F32.BF16 R84, R4.reuse, R18, R84 ;  /* 0x000000120454723c */ /* 0x040fe20000041854 */
[----:B------:R-:W5:Y:S05]  /*12150*/  LDSM.16.MT88.4 R16, [R164+0xdc00] ;  /* 0x00dc0000a410783b */ /* 0x000f6a0000004200 */
[----:B------:R-:W-:Y:S02]  /*12160*/  MUFU.EX2 R43, R62 ;  /* 0x0000003e002b7308 */ /* 0x000fe40000000800 */
[C---:B----4-:R-:W-:Y:S06]  /*12170*/  HMMA.16816.F32.BF16 R88, R4.reuse, R12, R88 ;  /* 0x0000000c0458723c */ /* 0x050fec0000041858 */
[----:B------:R-:W-:Y:S02]  /*12180*/  MUFU.EX2 R189, R189 ;  /* 0x000000bd00bd7308 */ /* 0x000fe40000000800 */
[C---:B------:R-:W-:Y:S01]  /*12190*/  HMMA.16816.F32.BF16 R92, R4.reuse, R14, R92 ;  /* 0x0000000e045c723c */ /* 0x040fe2000004185c */
[----:B------:R-:W4:Y:S05]  /*121a0*/  LDSM.16.MT88.4 R12, [R166+0xa000] ;  /* 0x00a00000a60c783b */ /* 0x000f2a0000004200 */
[----:B------:R-:W-:Y:S02]  /*121b0*/  MUFU.EX2 R50, R50 ;  /* 0x0000003200327308 */ /* 0x000fe40000000800 */
[C---:B--2---:R-:W-:Y:S08]  /*121c0*/  HMMA.16816.F32.BF16 R96, R4.reuse, R8, R96 ;  /* 0x000000080460723c */ /* 0x044ff00000041860 */
[C---:B------:R-:W-:Y:S01]  /*121d0*/  HMMA.16816.F32.BF16 R100, R4.reuse, R10, R100 ;  /* 0x0000000a0464723c */ /* 0x040fe20000041864 */
[----:B------:R-:W2:Y:S07]  /*121e0*/  LDSM.16.MT88.4 R8, [R164+0xa000] ;  /* 0x00a00000a408783b */ /* 0x000eae0000004200 */
[C---:B-----5:R-:W-:Y:S08]  /*121f0*/  HMMA.16816.F32.BF16 R108, R4.reuse, R16, R108 ;  /* 0x00000010046c723c */ /* 0x060ff0000004186c */
[----:B------:R-:W-:Y:S01]  /*12200*/  HMMA.16816.F32.BF16 R104, R4, R18, R104 ;  /* 0x000000120468723c */ /* 0x000fe20000041868 */
[----:B------:R-:W-:Y:S01]  /*12210*/  F2FP.BF16.F32.PACK_AB R4, R131, R138 ;  /* 0x0000008a8304723e */ /* 0x000fe200000010ff */
[----:B------:R-:W5:Y:S01]  /*12220*/  LDSM.16.MT88.4 R16, [R166+0xc000] ;  /* 0x00c00000a610783b */ /* 0x000f620000004200 */
[----:B------:R-:W-:-:S02]  /*12230*/  F2FP.BF16.F32.PACK_AB R6, R140, R129 ;  /* 0x000000818c06723e */ /* 0x000fc400000010ff */
[----:B------:R-:W-:Y:S02]  /*12240*/  F2FP.BF16.F32.PACK_AB R5, R135, R146 ;  /* 0x000000928705723e */ /* 0x000fe400000010ff */
[----:B------:R-:W-:-:S07]  /*12250*/  F2FP.BF16.F32.PACK_AB R7, R133, R142 ;  /* 0x0000008e8507723e */ /* 0x000fce00000010ff */
[C---:B----4-:R-:W-:Y:S08]  /*12260*/  HMMA.16816.F32.BF16 R112, R4.reuse, R12, R112 ;  /* 0x0000000c0470723c */ /* 0x050ff00000041870 */
[C---:B------:R-:W-:Y:S01]  /*12270*/  HMMA.16816.F32.BF16 R68, R4.reuse, R14, R68 ;  /* 0x0000000e0444723c */ /* 0x040fe20000041844 */
[----:B------:R-:W4:Y:S07]  /*12280*/  LDSM.16.MT88.4 R12, [R164+0xc000] ;  /* 0x00c00000a40c783b */ /* 0x000f2e0000004200 */
[C---:B--2---:R-:W-:Y:S08]  /*12290*/  HMMA.16816.F32.BF16 R72, R4.reuse, R8, R72 ;  /* 0x000000080448723c */ /* 0x044ff00000041848 */
        /* <DEDUP_REMOVED lines=26> */
[----:B------:R-:W-:Y:S07]  /*12440*/  LDSM.16.MT88.4 R16, [R166+0xc800] ;  /* 0x00c80000a610783b */ /* 0x000fee0000004200 */
[C---:B----4-:R-:W-:Y:S08]  /*12450*/  HMMA.16816.F32.BF16 R88, R4.reuse, R12, R88 ;  /* 0x0000000c0458723c */ /* 0x050ff00000041858 */
[C---:B------:R-:W-:Y:S01]  /*12460*/  HMMA.16816.F32.BF16 R92, R4.reuse, R14, R92 ;  /* 0x0000000e045c723c */ /* 0x040fe2000004185c */
[----:B------:R-:W4:Y:S07]  /*12470*/  LDSM.16.MT88.4 R12, [R164+0xe400] ;  /* 0x00e40000a40c783b */ /* 0x000f2e0000004200 */
[C---:B--2---:R-:W-:Y:S08]  /*12480*/  HMMA.16816.F32.BF16 R96, R4.reuse, R8, R96 ;  /* 0x000000080460723c */ /* 0x044ff00000041860 */
[C---:B------:R-:W-:Y:S01]  /*12490*/  HMMA.16816.F32.BF16 R100, R4.reuse, R10, R100 ;  /* 0x0000000a0464723c */ /* 0x040fe20000041864 */
[----:B------:R-:W2:Y:S07]  /*124a0*/  LDSM.16.MT88.4 R8, [R166+0xa800] ;  /* 0x00a80000a608783b */ /* 0x000eae0000004200 */
[C---:B----4-:R-:W-:Y:S01]  /*124b0*/  HMMA.16816.F32.BF16 R108, R4.reuse, R12, R108 ;  /* 0x0000000c046c723c */ /* 0x050fe2000004186c */
[----:B------:R-:W-:Y:S01]  /*124c0*/  FADD.FTZ R12, R56, R53 ;  /* 0x00000035380c7221 */ /* 0x000fe20000010000 */
[--C-:B------:R-:W-:Y:S01]  /*124d0*/  FFMA.FTZ R56, R49, UR4, -R44.reuse ;  /* 0x0000000431387c23 */ /* 0x100fe2000801082c */
[--C-:B------:R-:W-:Y:S01]  /*124e0*/  FFMA.FTZ R53, R48, UR4, -R44.reuse ;  /* 0x0000000430357c23 */ /* 0x100fe2000801082c */
[----:B------:R-:W-:Y:S01]  /*124f0*/  FFMA.FTZ R49, R47, UR4, -R44 ;  /* 0x000000042f317c23 */ /* 0x000fe2000801082c */
[----:B------:R-:W-:Y:S01]  /*12500*/  FADD.FTZ R55, R55, R12 ;  /* 0x0000000c37377221 */ /* 0x000fe20000010000 */
[----:B------:R-:W4:Y:S02]  /*12510*/  MUFU.EX2 R44, R64 ;  /* 0x00000040002c7308 */ /* 0x000f240000000800 */
[----:B------:R-:W-:Y:S01]  /*12520*/  HMMA.16816.F32.BF16 R104, R4, R14, R104 ;  /* 0x0000000e0468723c */ /* 0x000fe20000041868 */
[----:B------:R-:W-:Y:S01]  /*12530*/  F2FP.BF16.F32.PACK_AB R4, R125, R124 ;  /* 0x0000007c7d04723e */ /* 0x000fe200000010ff */
[----:B------:R-:W5:Y:S01]  /*12540*/  LDSM.16.MT88.4 R12, [R166+0xe800] ;  /* 0x00e80000a60c783b */ /* 0x000f620000004200 */
[----:B------:R-:W-:-:S02]  /*12550*/  F2FP.BF16.F32.PACK_AB R6, R121, R120 ;  /* 0x000000787906723e */ /* 0x000fc400000010ff */
[----:B---3--:R-:W-:Y:S01]  /*12560*/  F2FP.BF16.F32.PACK_AB R5, R66, R63 ;  /* 0x0000003f4205723e */ /* 0x008fe200000010ff */
[----:B------:R-:W3:Y:S01]  /*12570*/  MUFU.EX2 R48, R60 ;  /* 0x0000003c00307308 */ /* 0x000ee20000000800 */
[----:B-1----:R-:W-:-:S07]  /*12580*/  F2FP.BF16.F32.PACK_AB R7, R51, R52 ;  /* 0x000000343307723e */ /* 0x002fce00000010ff */
[C---:B--2---:R-:W-:Y:S01]  /*12590*/  HMMA.16816.F32.BF16 R112, R4.reuse, R8, R112 ;  /* 0x000000080470723c */ /* 0x044fe20000041870 */
[----:B------:R-:W1:Y:S07]  /*125a0*/  MUFU.EX2 R47, R56 ;  /* 0x00000038002f7308 */ /* 0x000e6e0000000800 */
[C---:B------:R-:W-:Y:S01]  /*125b0*/  HMMA.16816.F32.BF16 R68, R4.reuse, R10, R68 ;  /* 0x0000000a0444723c */ /* 0x040fe20000041844 */
[----:B------:R-:W2:Y:S07]  /*125c0*/  LDSM.16.MT88.4 R8, [R164+0xc800] ;  /* 0x00c80000a408783b */ /* 0x000eae0000004200 */
[C---:B------:R-:W-:Y:S08]  /*125d0*/  HMMA.16816.F32.BF16 R72, R4.reuse, R20, R72 ;  /* 0x000000140448723c */ /* 0x040ff00000041848 */
[C---:B------:R-:W-:Y:S01]  /*125e0*/  HMMA.16816.F32.BF16 R76, R4.reuse, R22, R76 ;  /* 0x00000016044c723c */ /* 0x040fe2000004184c */
[----:B------:R-:W4:Y:S07]  /*125f0*/  LDSM.16.MT88.4 R20, [R164+0xe800] ;  /* 0x00e80000a414783b */ /* 0x000f2e0000004200 */
[----:B-----5:R-:W-:Y:S01]  /*12600*/  HMMA.16816.F32.BF16 R96, R4, R12, R96 ;  /* 0x0000000c0460723c */ /* 0x020fe20000041860 */
[----:B------:R-:W-:Y:S01]  /*12610*/  FADD.FTZ R12, R42, R55 ;  /* 0x000000372a0c7221 */ /* 0x000fe20000010000 */
[----:B------:R-:W-:Y:S01]  /*12620*/  FADD.FTZ R13, R39, R54 ;  /* 0x00000036270d7221 */ /* 0x000fe20000010000 */
[----:B------:R-:W-:Y:S02]  /*12630*/  MUFU.EX2 R42, R53 ;  /* 0x00000035002a7308 */ /* 0x000fe40000000800 */
[----:B------:R-:W-:Y:S01]  /*12640*/  FADD.FTZ R41, R41, R12 ;  /* 0x0000000c29297221 */ /* 0x000fe20000010000 */
[----:B------:R-:W-:-:S02]  /*12650*/  FADD.FTZ R13, R40, R13 ;  /* 0x0000000d280d7221 */ /* 0x000fc40000010000 */
[----:B------:R-:W-:Y:S01]  /*12660*/  HMMA.16816.F32.BF16 R80, R4, R16, R80 ;  /* 0x000000100450723c */ /* 0x000fe20000041850 */
[----:B------:R-:W-:Y:S02]  /*12670*/  FADD.FTZ R38, R38, R41 ;  /* 0x0000002926267221 */ /* 0x000fe40000010000 */
[----:B------:R-:W5:Y:S02]  /*12680*/  MUFU.EX2 R39, R49 ;  /* 0x0000003100277308 */ /* 0x000f640000000800 */
[----:B------:R-:W-:-:S03]  /*12690*/  FADD.FTZ R37, R37, R38 ;  /* 0x0000002625257221 */ /* 0x000fc60000010000 */
[----:B------:R-:W-:Y:S01]  /*126a0*/  HMMA.16816.F32.BF16 R84, R4, R18, R84 ;  /* 0x000000120454723c */ /* 0x000fe20000041854 */
[----:B------:R-:W-:Y:S01]  /*126b0*/  FADD.FTZ R34, R34, R37 ;  /* 0x0000002522227221 */ /* 0x000fe20000010000 */
[----:B------:R-:W5:Y:S03]  /*126c0*/  LDSM.16.MT88.4 R16, [R164+0xac00] ;  /* 0x00ac0000a410783b */ /* 0x000f660000004200 */
[----:B------:R-:W-:-:S03]  /*126d0*/  FADD.FTZ R31, R31, R34 ;  /* 0x000000221f1f7221 */ /* 0x000fc60000010000 */
[----:B--2---:R-:W-:Y:S01]  /*126e0*/  HMMA.16816.F32.BF16 R88, R4, R8, R88 ;  /* 0x000000080458723c */ /* 0x004fe20000041858 */
[----:B------:R-:W-:-:S07]  /*126f0*/  FADD.FTZ R30, R30, R31 ;  /* 0x0000001f1e1e7221 */ /* 0x000fce0000010000 */
[C---:B------:R-:W-:Y:S01]  /*12700*/  HMMA.16816.F32.BF16 R92, R4.reuse, R10, R92 ;  /* 0x0000000a045c723c */ /* 0x040fe2000004185c */
[----:B------:R-:W2:Y:S07]  /*12710*/  LDSM.16.MT88.4 R8, [R166+0xac00] ;  /* 0x00ac0000a608783b */ /* 0x000eae0000004200 */
[C---:B------:R-:W-:Y:S08]  /*12720*/  HMMA.16816.F32.BF16 R100, R4.reuse, R14, R100 ;  /* 0x0000000e0464723c */ /* 0x040ff00000041864 */
[----:B----4-:R-:W-:Y:S01]  /*12730*/  HMMA.16816.F32.BF16 R108, R4, R20, R108 ;  /* 0x00000014046c723c */ /* 0x010fe2000004186c */
[----:B------:R-:W-:Y:S01]  /*12740*/  FADD.FTZ R20, R36, R13 ;  /* 0x0000000d24147221 */ /* 0x000fe20000010000 */
[----:B------:R-:W-:Y:S01]  /*12750*/  FADD.FTZ R21, R27, R30 ;  /* 0x0000001e1b157221 */ /* 0x000fe20000010000 */
[----:B------:R-:W4:Y:S02]  /*12760*/  LDSM.16.MT88.4 R12, [R166+0xcc00] ;  /* 0x00cc0000a60c783b */ /* 0x000f240000004200 */
[----:B------:R-:W-:Y:S01]  /*12770*/  FADD.FTZ R20, R35, R20 ;  /* 0x0000001423147221 */ /* 0x000fe20000010000 */
[----:B------:R-:W-:-:S02]  /*12780*/  FADD.FTZ R21, R26, R21 ;  /* 0x000000151a157221 */ /* 0x000fc40000010000 */
[----:B------:R-:W-:Y:S01]  /*12790*/  HMMA.16816.F32.BF16 R104, R4, R22, R104 ;  /* 0x000000160468723c */ /* 0x000fe20000041868 */
[----:B------:R-:W-:Y:S01]  /*127a0*/  F2FP.BF16.F32.PACK_AB R4, R43, R44 ;  /* 0x0000002c2b04723e */ /* 0x000fe200000010ff */
[----:B------:R-:W-:Y:S01]  /*127b0*/  FADD.FTZ R33, R33, R20 ;  /* 0x0000001421217221 */ /* 0x000fe20000010000 */
[----:B---3--:R-:W-:Y:S01]  /*127c0*/  F2FP.BF16.F32.PACK_AB R6, R189, R48 ;  /* 0x00000030bd06723e */ /* 0x008fe200000010ff */
[----:B------:R-:W-:Y:S01]  /*127d0*/  FADD.FTZ R128, R128, R21 ;  /* 0x0000001580807221 */ /* 0x000fe20000010000 */
[----:B-1----:R-:W-:Y:S01]  /*127e0*/  F2FP.BF16.F32.PACK_AB R5, R47, R50 ;  /* 0x000000322f05723e */ /* 0x002fe200000010ff */
[----:B------:R-:W-:Y:S01]  /*127f0*/  FADD.FTZ R32, R32, R33 ;  /* 0x0000002120207221 */ /* 0x000fe20000010000 */
[----:B-----5:R-:W-:Y:S01]  /*12800*/  F2FP.BF16.F32.PACK_AB R7, R39, R42 ;  /* 0x0000002a2707723e */ /* 0x020fe200000010ff */
[----:B------:R-:W-:Y:S02]  /*12810*/  FADD.FTZ R67, R67, R128 ;  /* 0x0000008043437221 */ /* 0x000fe40000010000 */
[----:B------:R-:W-:-:S02]  /*12820*/  FADD.FTZ R29, R29, R32 ;  /* 0x000000201d1d7221 */ /* 0x000fc40000010000 */
[----:B------:R-:W-:Y:S02]  /*12830*/  FADD.FTZ R126, R126, R67 ;  /* 0x000000437e7e7221 */ /* 0x000fe40000010000 */
[----:B------:R-:W-:Y:S01]  /*12840*/  FADD.FTZ R28, R28, R29 ;  /* 0x0000001d1c1c7221 */ /* 0x000fe20000010000 */
[C---:B------:R-:W-:Y:S01]  /*12850*/  HMMA.16816.F32.BF16 R72, R4.reuse, R16, R72 ;  /* 0x000000100448723c */ /* 0x040fe20000041848 */
[----:B------:R-:W-:Y:S02]  /*12860*/  FADD.FTZ R65, R65, R126 ;  /* 0x0000007e41417221 */ /* 0x000fe40000010000 */
[----:B------:R-:W-:Y:S02]  /*12870*/  FADD.FTZ R25, R25, R28 ;  /* 0x0000001c19197221 */ /* 0x000fe40000010000 */
[----:B------:R-:W-:Y:S02]  /*12880*/  FADD.FTZ R146, R146, R65 ;  /* 0x0000004192927221 */ /* 0x000fe40000010000 */
[----:B------:R-:W-:Y:S01]  /*12890*/  FADD.FTZ R24, R24, R25 ;  /* 0x0000001918187221 */ /* 0x000fe20000010000 */
[----:B--2---:R-:W-:Y:S01]  /*128a0*/  HMMA.16816.F32.BF16 R112, R4, R8, R112 ;  /* 0x000000080470723c */ /* 0x004fe20000041870 */
[----:B------:R-:W-:-:S02]  /*128b0*/  FADD.FTZ R135, R135, R146 ;  /* 0x0000009287877221 */ /* 0x000fc40000010000 */
[----:B------:R-:W-:-:S04]  /*128c0*/  FADD.FTZ R3, R3, R24 ;  /* 0x0000001803037221 */ /* 0x000fc80000010000 */
[----:B------:R-:W-:Y:S01]  /*128d0*/  FADD.FTZ R3, R46, R3 ;  /* 0x000000032e037221 */ /* 0x000fe20000010000 */
[----:B------:R-:W-:Y:S01]  /*128e0*/  HMMA.16816.F32.BF16 R68, R4, R10, R68 ;  /* 0x0000000a0444723c */ /* 0x000fe20000041844 */
[----:B------:R-:W1:Y:S02]  /*128f0*/  LDSM.16.MT88.4 R8, [R164+0xcc00] ;  /* 0x00cc0000a408783b */ /* 0x000e640000004200 */
[----:B------:R-:W-:-:S04]  /*12900*/  FADD.FTZ R20, R138, R3 ;  /* 0x000000038a147221 */ /* 0x000fc80000010000 */
[----:B------:R-:W-:Y:S01]  /*12910*/  FADD.FTZ R20, R131, R20 ;  /* 0x0000001483147221 */ /* 0x000fe20000010000 */
[----:B------:R-:W-:Y:S01]  /*12920*/  HMMA.16816.F32.BF16 R76, R4, R18, R76 ;  /* 0x00000012044c723c */ /* 0x000fe2000004184c */
[----:B------:R-:W2:Y:S02]  /*12930*/  LDSM.16.MT88.4 R16, [R166+0xec00] ;  /* 0x00ec0000a610783b */ /* 0x000ea40000004200 */
        /* <DEDUP_REMOVED lines=8> */
[----:B------:R-:W-:-:S04]  /*129c0*/  FADD.FTZ R139, R139, R132 ;  /* 0x000000848b8b7221 */ /* 0x000fc80000010000 */
        /* <DEDUP_REMOVED lines=8> */
[----:B------:R-:W-:-:S02]  /*12a50*/  FADD.FTZ R127, R127, R8 ;  /* 0x000000087f7f7221 */ /* 0x000fc40000010000 */
[----:B------:R-:W-:Y:S02]  /*12a60*/  FADD.FTZ R44, R44, R121 ;  /* 0x000000792c2c7221 */ /* 0x000fe40000010000 */
[----:B------:R-:W-:Y:S02]  /*12a70*/  FADD.FTZ R136, R136, R127 ;  /* 0x0000007f88887221 */ /* 0x000fe40000010000 */
[----:B------:R-:W-:Y:S01]  /*12a80*/  FADD.FTZ R43, R43, R44 ;  /* 0x0000002c2b2b7221 */ /* 0x000fe20000010000 */
[----:B--2---:R-:W-:Y:S01]  /*12a90*/  HMMA.16816.F32.BF16 R96, R4, R16, R96 ;  /* 0x000000100460723c */ /* 0x004fe20000041860 */
[----:B------:R-:W-:Y:S02]  /*12aa0*/  FADD.FTZ R123, R123, R136 ;  /* 0x000000887b7b7221 */ /* 0x000fe40000010000 */
[----:B------:R-:W-:Y:S02]  /*12ab0*/  FADD.FTZ R48, R48, R43 ;  /* 0x0000002b30307221 */ /* 0x000fe40000010000 */
[----:B------:R-:W-:-:S02]  /*12ac0*/  FADD.FTZ R130, R130, R123 ;  /* 0x0000007b82827221 */ /* 0x000fc40000010000 */
        /* <DEDUP_REMOVED lines=14> */
[----:B------:R-:W-:Y:S01]  /*12bb0*/  UISETP.NE.U32.AND UP0, UPT, UR12, URZ, UPT ;  /* 0x000000ff0c00728c */ /* 0x000fe2000bf05070 */
[----:B------:R-:W-:-:S03]  /*12bc0*/  IADD3 R5, PT, PT, R57, -0x2, RZ ;  /* 0xfffffffe39057810 */ /* 0x000fc60007ffe0ff */
[----:B------:R-:W-:Y:S01]  /*12bd0*/  UISETP.NE.AND.EX UP0, UPT, UR13, URZ, UPT, UP0 ;  /* 0x000000ff0d00728c */ /* 0x000fe2000bf05300 */
[----:B------:R-:W-:Y:S08]  /*12be0*/  BAR.SYNC.DEFER_BLOCKING 0x0 ;  /* 0x0000000000007b1d */ /* 0x000ff00000010000 */
[----:B------:R-:W-:Y:S05]  /*12bf0*/  BRA.U !UP0, `(.L_x_1236) ;  /* 0x0000000108f47547 */ /* 0x000fea000b800000 */
[----:B------:R-:W1:Y:S01]  /*12c00*/  LDC R4, c[0x0][0x4f0] ;  /* 0x00013c00ff047b82 */ /* 0x000e620000000800 */
[----:B------:R-:W-:Y:S01]  /*12c10*/  SHF.L.U32 R5, R5, 0x7, RZ ;  /* 0x0000000705057819 */ /* 0x000fe200000006ff */
        /* <DEDUP_REMOVED lines=59> */
.L_x_1236:
        /* <DEDUP_REMOVED lines=8> */
.L_x_1237:
[----:B------:R-:W1:Y:S01]  /*13050*/  LDCU UR9, c[0x0][0x440] ;  /* 0x00008800ff0977ac */ /* 0x000e620008000800 */
[----:B------:R-:W-:Y:S01]  /*13060*/  IMAD.SHL.U32 R56, R176, 0x2, RZ ;  /* 0x00000002b0387824 */ /* 0x000fe200078e00ff */
[----:B------:R-:W2:Y:S04]  /*13070*/  LDCU UR8, c[0x0][0x3c4] ;  /* 0x00007880ff0877ac */ /* 0x000ea80008000800 */
[----:B------:R-:W-:Y:S01]  /*13080*/  LOP3.LUT R56, R56, 0x6, RZ, 0xc0, !PT ;  /* 0x0000000638387812 */ /* 0x000fe200078ec0ff */
[----:B------:R-:W-:-:S04]  /*13090*/  USHF.L.U32 UR11, UR10, 0x6, URZ ;  /* 0x000000060a0b7899 */ /* 0x000fc800080006ff */
[----:B------:R-:W-:Y:S02]  /*130a0*/  IMAD R56, R57, 0x80, R56 ;  /* 0x0000008039387824 */ /* 0x000fe400078e0238 */
[----:B------:R-:W-:Y:S02]  /*130b0*/  IADD3 R10, P0, PT, R174, UR11, RZ ;  /* 0x0000000bae0a7c10 */ /* 0x000fe4000ff1e0ff */
[C---:B------:R-:W-:Y:S02]  /*130c0*/  VIADD R59, R56.reuse, 0xffffff00 ;  /* 0xffffff00383b7836 */ /* 0x040fe40000000000 */
[----:B------:R-:W-:Y:S01]  /*130d0*/  VIADD R3, R56, 0xffffff01 ;  /* 0xffffff0138037836 */ /* 0x000fe20000000000 */
[----:B-1----:R-:W-:Y:S02]  /*130e0*/  ISETP.GE.AND P3, PT, R117, UR9, PT ;  /* 0x0000000975007c0c */ /* 0x002fe4000bf66270 */
[----:B------:R-:W-:Y:S02]  /*130f0*/  ISETP.GE.AND P4, PT, R118, UR9, PT ;  /* 0x0000000976007c0c */ /* 0x000fe4000bf86270 */
[----:B------:R-:W-:Y:S01]  /*13100*/  ISETP.GE.AND P2, PT, R116, UR9, PT ;  /* 0x0000000974007c0c */ /* 0x000fe2000bf46270 */
[----:B--2---:R-:W-:Y:S01]  /*13110*/  USHF.L.U64.HI UR8, UR10, 0x6, UR8 ;  /* 0x000000060a087899 */ /* 0x004fe20008010208 */
[----:B------:R-:W-:-:S02]  /*13120*/  ISETP.GE.AND P5, PT, R59, R144, PT ;  /* 0x000000903b00720c */ /* 0x000fc40003fa6270 */
[----:B------:R-:W-:Y:S01]  /*13130*/  ISETP.GE.AND P6, PT, R59, R58, PT ;  /* 0x0000003a3b00720c */ /* 0x000fe20003fc6270 */
[----:B------:R-:W-:Y:S01]  /*13140*/  VIADD R59, R56, 0xffffff08 ;  /* 0xffffff08383b7836 */ /* 0x000fe20000000000 */
[----:B------:R-:W-:Y:S02]  /*13150*/  ISETP.GE.AND P1, PT, R3, R144, PT ;  /* 0x000000900300720c */ /* 0x000fe40003f26270 */
        /* <DEDUP_REMOVED lines=8> */
[----:B------:R-:W-:-:S02]  /*131e0*/  IADD3.X R7, PT, PT, R11, UR8, RZ, P0, !PT ;  /* 0x000000080b077c10 */ /* 0x000fc400087fe4ff */
[----:B------:R-:W-:Y:S01]  /*131f0*/  @P4 STS.128 [R185+0x9000], RZ ;  /* 0x009000ffb9004388 */ /* 0x000fe20000000c00 */
[----:B------:R-:W-:-:S03]  /*13200*/  IADD3 R8, P0, PT, R6, UR11, RZ ;  /* 0x0000000b06087c10 */ /* 0x000fc6000ff1e0ff */
[----:B------:R-:W-:Y:S01]  /*13210*/  @!PT LDS RZ, [RZ] ;  /* 0x00000000fffff984 */ /* 0x000fe20000000800 */
[----:B------:R-:W-:Y:S01]  /*13220*/  @!PT LDS RZ, [RZ] ;  /* 0x00000000fffff984 */ /* 0x000fe20000000800 */
[----:B------:R-:W-:Y:S01]  /*13230*/  @!PT LDS RZ, [RZ] ;  /* 0x00000000fffff984 */ /* 0x000fe20000000800 */
[----:B------:R-:W-:Y:S01]  /*13240*/  @!P3 LDGSTS.E.BYPASS.LTC128B.128 [R185+0xb000], desc[UR6][R4.64+0x40] ;  /* 0x0b00004004b9bfae */ /* 0x000fe2000b981a06 */
[----:B------:R-:W-:Y:S02]  /*13250*/  IADD3.X R9, PT, PT, R7, UR8, RZ, P0, !PT ;  /* 0x0000000807097c10 */ /* 0x000fe400087fe4ff */
[----:B------:R-:W-:Y:S01]  /*13260*/  ISETP.GE.AND P0, PT, R3, R58, PT ;  /* 0x0000003a0300720c */ /* 0x000fe20003f06270 */
        /* <DEDUP_REMOVED lines=52> */
[----:B------:R-:W2:Y:S04]  /*135b0*/  LDSM.16.M88.4 R16, [R168+0x3800] ;  /* 0x00380000a810783b */ /* 0x000ea80000000200 */
[----:B------:R-:W-:Y:S04]  /*135c0*/  LDSM.16.M88.4 R132, [R167] ;  /* 0x00000000a784783b */ /* 0x000fe80000000200 */
[----:B------:R-:W-:Y:S04]  /*135d0*/  LDSM.16.M88.4 R128, [R165+0x3800] ;  /* 0x00380000a580783b */ /* 0x000fe80000000200 */
[----:B------:R-:W-:Y:S04]  /*135e0*/  LDSM.16.M88.4 R124, [R165+0x3c00] ;  /* 0x003c0000a57c783b */ /* 0x000fe80000000200 */
[----:B-1----:R-:W1:Y:S04]  /*135f0*/  LDSM.16.M88.4 R8, [R168+0x3c00] ;  /* 0x003c0000a808783b */ /* 0x002e680000000200 */
[----:B------:R-:W3:Y:S04]  /*13600*/  LDSM.16.M88.4 R32, [R168+0x3000] ;  /* 0x00300000a820783b */ /* 0x000ee80000000200 */
[----:B------:R-:W4:Y:S04]  /*13610*/  LDSM.16.M88.4 R24, [R168+0x3400] ;  /* 0x00340000a818783b */ /* 0x000f280000000200 */
[----:B------:R-:W5:Y:S04]  /*13620*/  LDSM.16.M88.4 R60, [R168+0x4400] ;  /* 0x00440000a83c783b */ /* 0x000f680000000200 */
[----:B------:R-:W5:Y:S04]  /*13630*/  LDSM.16.M88.4 R48, [R168+0x4800] ;  /* 0x00480000a830783b */ /* 0x000f680000000200 */
[----:B------:R-:W5:Y:S01]  /*13640*/  LDSM.16.M88.4 R4, [R165+0x3000] ;  /* 0x00300000a504783b */ /* 0x000f620000000200 */
[C---:B--2---:R-:W-:Y:S03]  /*13650*/  HMMA.16816.F32.BF16 R20, R40.reuse, R16, RZ ;  /* 0x000000102814723c */ /* 0x044fe600000418ff */
[----:B------:R-:W2:Y:S04]  /*13660*/  LDSM.16.M88.4 R44, [R165+0x3400] ;  /* 0x00340000a52c783b */ /* 0x000ea80000000200 */
[----:B------:R-:W2:Y:S01]  /*13670*/  LDSM.16.M88.4 R120, [R168+0x4000] ;  /* 0x00400000a878783b */ /* 0x000ea20000000200 */
[C---:B------:R-:W-:Y:S03]  /*13680*/  HMMA.16816.F32.BF16 R16, R40.reuse, R18, RZ ;  /* 0x000000122810723c */ /* 0x040fe600000418ff */
[----:B------:R-:W2:Y:S04]  /*13690*/  LDSM.16.M88.4 R140, [R168+0x4c00] ;  /* 0x004c0000a88c783b */ /* 0x000ea80000000200 */
[----:B------:R-:W-:Y:S01]  /*136a0*/  LDSM.16.M88.4 R136, [R165+0x4000] ;  /* 0x00400000a588783b */ /* 0x000fe20000000200 */
[C---:B-1----:R-:W-:Y:S03]  /*136b0*/  HMMA.16816.F32.BF16 R12, R40.reuse, R8, RZ ;  /* 0x00000008280c723c */ /* 0x042fe600000418ff */
[----:B------:R-:W0:Y:S05]  /*136c0*/  LDGDEPBAR ;  /* 0x00000000000079af */ /* 0x000e2a0000000000 */
[----:B------:R-:W-:Y:S08]  /*136d0*/  HMMA.16816.F32.BF16 R8, R40, R10, RZ ;  /* 0x0000000a2808723c */ /* 0x000ff000000418ff */
[C---:B------:R-:W-:Y:S08]  /*136e0*/  HMMA.16816.F32.BF16 R20, R132.reuse, R128, R20 ;  /* 0x000000808414723c */ /* 0x040ff00000041814 */
[C---:B------:R-:W-:Y:S01]  /*136f0*/  HMMA.16816.F32.BF16 R16, R132.reuse, R130, R16 ;  /* 0x000000828410723c */ /* 0x040fe20000041810 */
[----:B------:R-:W1:Y:S07]  /*13700*/  LDSM.16.M88.4 R128, [R165+0x4400] ;  /* 0x00440000a580783b */ /* 0x000e6e0000000200 */
[C---:B------:R-:W-:Y:S08]  /*13710*/  HMMA.16816.F32.BF16 R12, R132.reuse, R124, R12 ;  /* 0x0000007c840c723c */ /* 0x040ff0000004180c */
[----:B------:R-:W-:Y:S01]  /*13720*/  HMMA.16816.F32.BF16 R8, R132, R126, R8 ;  /* 0x0000007e8408723c */ /* 0x000fe20000041808 */
[----:B------:R-:W1:Y:S07]  /*13730*/  LDSM.16.M88.4 R124, [R165+0x4800] ;  /* 0x00480000a57c783b */ /* 0x000e6e0000000200 */
[C---:B---3--:R-:W-:Y:S08]  /*13740*/  HMMA.16816.F32.BF16 R36, R40.reuse, R32, RZ ;  /* 0x000000202824723c */ /* 0x048ff000000418ff */
[C---:B------:R-:W-:Y:S08]  /*13750*/  HMMA.16816.F32.BF16 R32, R40.reuse, R34, RZ ;  /* 0x000000222820723c */ /* 0x040ff000000418ff */
[C---:B----4-:R-:W-:Y:S08]  /*13760*/  HMMA.16816.F32.BF16 R28, R40.reuse, R24, RZ ;  /* 0x00000018281c723c */ /* 0x050ff000000418ff */
[C---:B------:R-:W-:Y:S08]  /*13770*/  HMMA.16816.F32.BF16 R24, R40.reuse, R26, RZ ;  /* 0x0000001a2818723c */ /* 0x040ff000000418ff */
[C---:B-----5:R-:W-:Y:S08]  /*13780*/  HMMA.16816.F32.BF16 R64, R40.reuse, R60, RZ ;  /* 0x0000003c2840723c */ /* 0x060ff000000418ff */
[C---:B------:R-:W-:Y:S08]  /*13790*/  HMMA.16816.F32.BF16 R52, R40.reuse, R48, RZ ;  /* 0x000000302834723c */ /* 0x040ff000000418ff */
[C---:B------:R-:W-:Y:S08]  /*137a0*/  HMMA.16816.F32.BF16 R60, R40.reuse, R62, RZ ;  /* 0x0000003e283c723c */ /* 0x040ff000000418ff */
[----:B------:R-:W-:Y:S08]  /*137b0*/  HMMA.16816.F32.BF16 R48, R40, R50, RZ ;  /* 0x000000322830723c */ /* 0x000ff000000418ff */
[C---:B------:R-:W-:Y:S08]  /*137c0*/  HMMA.16816.F32.BF16 R36, R132.reuse, R4, R36 ;  /* 0x000000048424723c */ /* 0x040ff00000041824 */
[C---:B------:R-:W-:Y:S08]  /*137d0*/  HMMA.16816.F32.BF16 R32, R132.reuse, R6, R32 ;  /* 0x000000068420723c */ /* 0x040ff00000041820 */
[----:B--2---:R-:W-:Y:S08]  /*137e0*/  HMMA.16816.F32.BF16 R28, R132, R44, R28 ;  /* 0x0000002c841c723c */ /* 0x004ff0000004181c */
[----:B------:R-:W-:Y:S08]  /*137f0*/  HMMA.16816.F32.BF16 R4, R40, R120, RZ ;  /* 0x000000782804723c */ /* 0x000ff000000418ff */
[----:B------:R-:W-:Y:S08]  /*13800*/  HMMA.16816.F32.BF16 R24, R132, R46, R24 ;  /* 0x0000002e8418723c */ /* 0x000ff00000041818 */
[C---:B------:R-:W-:Y:S08]  /*13810*/  HMMA.16816.F32.BF16 R120, R40.reuse, R122, RZ ;  /* 0x0000007a2878723c */ /* 0x040ff000000418ff */
[C---:B------:R-:W-:Y:S08]  /*13820*/  HMMA.16816.F32.BF16 R44, R40.reuse, R140, RZ ;  /* 0x0000008c282c723c */ /* 0x040ff000000418ff */
[----:B------:R-:W-:Y:S01]  /*13830*/  HMMA.16816.F32.BF16 R40, R40, R142, RZ ;  /* 0x0000008e2828723c */ /* 0x000fe200000418ff */
[----:B------:R-:W2:Y:S07]  /*13840*/  LDSM.16.M88.4 R140, [R165+0x4c00] ;  /* 0x004c0000a58c783b */ /* 0x000eae0000000200 */
        /* <DEDUP_REMOVED lines=23> */
[C---:B-1----:R-:W-:Y:S08]  /*139c0*/  HMMA.16816.F32.BF16 R12, R128.reuse, R124, R12 ;  /* 0x0000007c800c723c */ /* 0x042ff0000004180c */
[C---:B------:R-:W-:Y:S01]  /*139d0*/  HMMA.16816.F32.BF16 R8, R128.reuse, R126, R8 ;  /* 0x0000007e8008723c */ /* 0x040fe20000041808 */
[----:B------:R-:W1:Y:S07]  /*139e0*/  LDSM.16.M88.4 R124, [R168+0x6800] ;  /* 0x00680000a87c783b */ /* 0x000e6e0000000200 */
[C---:B------:R-:W-:Y:S01]  /*139f0*/  HMMA.16816.F32.BF16 R120, R128.reuse, R142, R120 ;  /* 0x0000008e8078723c */ /* 0x040fe20000041878 */
[----:B------:R-:W-:Y:S07]  /*13a00*/  LDSM.16.M88.4 R140, [R165+0x5400] ;  /* 0x00540000a58c783b */ /* 0x000fee0000000200 */
[C---:B---3--:R-:W-:Y:S08]  /*13a10*/  HMMA.16816.F32.BF16 R44, R128.reuse, R136, R44 ;  /* 0x00000088802c723c */ /* 0x048ff0000004182c */
[C---:B--2---:R-:W-:Y:S08]  /*13a20*/  HMMA.16816.F32.BF16 R64, R128.reuse, R132, R64 ;  /* 0x000000848040723c */ /* 0x044ff00000041840 */
[C---:B------:R-:W-:Y:S01]  /*13a30*/  HMMA.16816.F32.BF16 R60, R128.reuse, R134, R60 ;  /* 0x00000086803c723c */ /* 0x040fe2000004183c */
[----:B------:R-:W2:Y:S07]  /*13a40*/  LDSM.16.M88.4 R132, [R167+0x1000] ;  /* 0x00100000a784783b */ /* 0x000eae0000000200 */
[C---:B------:R-:W-:Y:S01]  /*13a50*/  HMMA.16816.F32.BF16 R40, R128.reuse, R138, R40 ;  /* 0x0000008a8028723c */ /* 0x040fe20000041828 */
[----:B------:R-:W3:Y:S07]  /*13a60*/  LDSM.16.M88.4 R136, [R165+0x6000] ;  /* 0x00600000a588783b */ /* 0x000eee0000000200 */
[C---:B-1----:R-:W-:Y:S08]  /*13a70*/  HMMA.16816.F32.BF16 R52, R128.reuse, R124, R52 ;  /* 0x0000007c8034723c */ /* 0x042ff00000041834 */
[----:B------:R-:W-:Y:S01]  /*13a80*/  HMMA.16816.F32.BF16 R48, R128, R126, R48 ;  /* 0x0000007e8030723c */ /* 0x000fe20000041830 */
[----:B------:R-:W1:Y:S04]  /*13a90*/  LDSM.16.M88.4 R124, [R165+0x5000] ;  /* 0x00500000a57c783b */ /* 0x000e680000000200 */
[----:B------:R-:W4:Y:S03]  /*13aa0*/  LDSM.16.M88.4 R128, [R165+0x5800] ;  /* 0x00580000a580783b */ /* 0x000f260000000200 */
[C---:B--2---:R-:W-:Y:S08]  /*13ab0*/  HMMA.16816.F32.BF16 R28, R132.reuse, R140, R28 ;  /* 0x0000008c841c723c */ /* 0x044ff0000004181c */
[C---:B---3--:R-:W-:Y:S08]  /*13ac0*/  HMMA.16816.F32.BF16 R4, R132.reuse, R136, R4 ;  /* 0x000000888404723c */ /* 0x048ff00000041804 */
        /* <DEDUP_REMOVED lines=21> */
[----:B------:R-:W1:Y:S04]  /*13c20*/  LDSM.16.M88.4 R124, [R168+0x7000] ;  /* 0x00700000a87c783b */ /* 0x000e680000000200 */
[----:B------:R-:W-:Y:S03]  /*13c30*/  LDSM.16.M88.4 R132, [R168+0x7800] ;  /* 0x00780000a884783b */ /* 0x000fe60000000200 */
        /* <DEDUP_REMOVED lines=16> */
[----:B------:R-:W-:Y:S01]  /*13d40*/  HMMA.16816.F32.BF16 R8, R128, R126, R8 ;  /* 0x0000007e8008723c */ /* 0x000fe20000041808 */
[----:B------:R-:W1:Y:S07]  /*13d50*/  LDSM.16.M88.4 R124, [R168+0x8800] ;  /* 0x00880000a87c783b */ /* 0x000e6e0000000200 */
[C---:B--2---:R-:W-:Y:S08]  /*13d60*/  HMMA.16816.F32.BF16 R4, R136.reuse, R140, R4 ;  /* 0x0000008c8804723c */ /* 0x044ff00000041804 */
[----:B------:R-:W-:Y:S08]  /*13d70*/  HMMA.16816.F32.BF16 R120, R136, R142, R120 ;  /* 0x0000008e8878723c */ /* 0x000ff00000041878 */
        /* <DEDUP_REMOVED lines=13> */
[----:B---3--:R-:W-:Y:S03]  /*13e50*/  HMMA.16816.F32.BF16 R20, R136, R128, R20 ;  /* 0x000000808814723c */ /* 0x008fe60000041814 */
[----:B------:R-:W-:-:S02]  /*13e60*/  FSEL R3, R36, -INF , !P5 ;  /* 0xff80000024037808 */ /* 0x000fc40006800000 */
[----:B------:R-:W-:Y:S02]  /*13e70*/  FSEL R201, R38, -INF , !P6 ;  /* 0xff80000026c97808 */ /* 0x000fe40007000000 */
[C---:B------:R-:W-:Y:S01]  /*13e80*/  ISETP.GE.AND P5, PT, R59.reuse, R144, PT ;  /* 0x000000903b00720c */ /* 0x040fe20003fa6270 */
[C---:B------:R-:W-:Y:S01]  /*13e90*/  HMMA.16816.F32.BF16 R16, R136.reuse, R130, R16 ;  /* 0x000000828810723c */ /* 0x040fe20000041810 */
[----:B------:R-:W-:Y:S01]  /*13ea0*/  ISETP.GE.AND P6, PT, R59, R58, PT ;  /* 0x0000003a3b00720c */ /* 0x000fe20003fc6270 */
[----:B------:R-:W-:Y:S01]  /*13eb0*/  VIADD R59, R56, 0xffffff10 ;  /* 0xffffff10383b7836 */ /* 0x000fe20000000000 */
[----:B------:R-:W-:Y:S01]  /*13ec0*/  FSEL R161, R37, -INF , !P1 ;  /* 0xff80000025a17808 */ /* 0x000fe20004800000 */
[----:B------:R-:W3:Y:S01]  /*13ed0*/  LDSM.16.M88.4 R128, [R165+0x8800] ;  /* 0x00880000a580783b */ /* 0x000ee20000000200 */
[----:B------:R-:W-:Y:S02]  /*13ee0*/  FSEL R39, R39, -INF , !P0 ;  /* 0xff80000027277808 */ /* 0x000fe40004000000 */
[----:B------:R-:W-:Y:S01]  /*13ef0*/  FSEL R247, R32, -INF , !P5 ;  /* 0xff80000020f77808 */ /* 0x000fe20006800000 */
[----:B--2---:R-:W-:Y:S01]  /*13f00*/  HMMA.16816.F32.BF16 R64, R136, R132, R64 ;  /* 0x000000848840723c */ /* 0x004fe20000041840 */
[----:B------:R-:W-:-:S02]  /*13f10*/  FSEL R37, R34, -INF , !P6 ;  /* 0xff80000022257808 */ /* 0x000fc40007000000 */
[C---:B------:R-:W-:Y:S02]  /*13f20*/  ISETP.GE.AND P5, PT, R59.reuse, R144, PT ;  /* 0x000000903b00720c */ /* 0x040fe40003fa6270 */
[----:B------:R-:W-:Y:S01]  /*13f30*/  ISETP.GE.AND P6, PT, R59, R58, PT ;  /* 0x0000003a3b00720c */ /* 0x000fe20003fc6270 */
[----:B------:R-:W-:Y:S01]  /*13f40*/  VIADD R59, R56, 0xffffff18 ;  /* 0xffffff18383b7836 */ /* 0x000fe20000000000 */
[----:B------:R-:W-:Y:S01]  /*13f50*/  FSEL R239, R28, -INF , !P5 ;  /* 0xff8000001cef7808 */ /* 0x000fe20006800000 */
[C---:B------:R-:W-:Y:S01]  /*13f60*/  HMMA.16816.F32.BF16 R60, R136.reuse, R134, R60 ;  /* 0x00000086883c723c */ /* 0x040fe2000004183c */
[----:B------:R-:W-:Y:S02]  /*13f70*/  FSEL R235, R30, -INF , !P6 ;  /* 0xff8000001eeb7808 */ /* 0x000fe40007000000 */
[C---:B------:R-:W-:Y:S02]  /*13f80*/  ISETP.GE.AND P5, PT, R59.reuse, R144, PT ;  /* 0x000000903b00720c */ /* 0x040fe40003fa6270 */
[----:B------:R-:W-:Y:S01]  /*13f90*/  ISETP.GE.AND P6, PT, R59, R58, PT ;  /* 0x0000003a3b00720c */ /* 0x000fe20003fc6270 */
[----:B------:R-:W-:Y:S01]  /*13fa0*/  VIADD R59, R56, 0xffffff19 ;  /* 0xffffff19383b7836 */ /* 0x000fe20000000000 */
[----:B------:R-:W-:Y:S01]  /*13fb0*/  FSEL R243, R24, -INF , !P5 ;  /* 0xff80000018f37808 */ /* 0x000fe20006800000 */
[----:B-1----:R-:W-:Y:S01]  /*13fc0*/  HMMA.16816.F32.BF16 R12, R136, R124, R12 ;  /* 0x0000007c880c723c */ /* 0x002fe2000004180c */
[----:B------:R-:W-:-:S07]  /*13fd0*/  FSEL R233, R26, -INF , !P6 ;  /* 0xff8000001ae97808 */ /* 0x000fce0007000000 */
[----:B------:R-:W-:Y:S01]  /*13fe0*/  HMMA.16816.F32.BF16 R8, R136, R126, R8 ;  /* 0x0000007e8808723c */ /* 0x000fe20000041808 */
[----:B------:R-:W1:Y:S01]  /*13ff0*/  LDSM.16.M88.4 R124, [R165+0x8c00] ;  /* 0x008c0000a57c783b */ /* 0x000e620000000200 */
[----:B------:R-:W-:-:S06]  /*14000*/  DEPBAR.LE SB0, 0x0 ;  /* 0x000080000000791a */ /* 0x000fcc0000000000 */
[C---:B---3--:R-:W-:Y:S08]  /*14010*/  HMMA.16816.F32.BF16 R52, R136.reuse, R128, R52 ;  /* 0x000000808834723c */ /* 0x048ff00000041834 */
[C---:B------:R-:W-:Y:S08]  /*14020*/  HMMA.16816.F32.BF16 R48, R136.reuse, R130, R48 ;  /* 0x000000828830723c */ /* 0x040ff00000041830 */
[----:B-1----:R-:W-:Y:S01]  /*14030*/  HMMA.16816.F32.BF16 R44, R136, R124, R44 ;  /* 0x0000007c882c723c */ /* 0x002fe2000004182c */
[----:B------:R-:W-:Y:S01]  /*14040*/  VIADD R125, R56, 0xffffff09 ;  /* 0xffffff09387d7836 */ /* 0x000fe20000000000 */
[----:B------:R-:W-:Y:S04]  /*14050*/  BAR.SYNC.DEFER_BLOCKING 0x0 ;  /* 0x0000000000007b1d */ /* 0x000fe80000010000 */
[----:B------:R-:W-:-:S02]  /*14060*/  ISETP.GE.AND P1, PT, R125, R144, PT ;  /* 0x000000907d00720c */ /* 0x000fc40003f26270 */
[----:B------:R-:W-:Y:S01]  /*14070*/  ISETP.GE.AND P0, PT, R125, R58, PT ;  /* 0x0000003a7d00720c */ /* 0x000fe20003f06270 */
[C---:B------:R-:W-:Y:S01]  /*14080*/  VIADD R125, R56.reuse, 0xffffff11 ;  /* 0xffffff11387d7836 */ /* 0x040fe20000000000 */
[----:B------:R-:W-:Y:S01]  /*14090*/  FSEL R33, R33, -INF , !P1 ;  /* 0xff80000021217808 */ /* 0x000fe20004800000 */
[----:B------:R-:W-:Y:S01]  /*140a0*/  HMMA.16816.F32.BF16 R40, R136, R126, R40 ;  /* 0x0000007e8828723c */ /* 0x000fe20000041828 */
[----:B------:R-:W-:Y:S02]  /*140b0*/  FSEL R35, R35, -INF , !P0 ;  /* 0xff80000023237808 */ /* 0x000fe40004000000 */
[C---:B------:R-:W-:Y:S02]  /*140c0*/  ISETP.GE.AND P1, PT, R125.reuse, R144, PT ;  /* 0x000000907d00720c */ /* 0x040fe40003f26270 */
[----:B------:R-:W-:Y:S02]  /*140d0*/  ISETP.GE.AND P0, PT, R125, R58, PT ;  /* 0x0000003a7d00720c */ /* 0x000fe40003f06270 */
[----:B------:R-:W-:Y:S01]  /*140e0*/  FSEL R241, R29, -INF , !P1 ;  /* 0xff8000001df17808 */ /* 0x000fe20004800000 */
[----:B------:R-:W-:Y:S01]  /*140f0*/  VIADD R29, R56, 0xffffff20 ;  /* 0xffffff20381d7836 */ /* 0x000fe20000000000 */
[----:B------:R-:W-:-:S02]  /*14100*/  ISETP.GE.AND P1, PT, R59, R144, PT ;  /* 0x000000903b00720c */ /* 0x000fc40003f26270 */
[----:B------:R-:W-:Y:S02]  /*14110*/  FSEL R237, R31, -INF , !P0 ;  /* 0xff8000001fed7808 */ /* 0x000fe40004000000 */
[C---:B------:R-:W-:Y:S02]  /*14120*/  ISETP.GE.AND P5, PT, R29.reuse, R144, PT ;  /* 0x000000901d00720c */ /* 0x040fe40003fa6270 */
[----:B------:R-:W-:Y:S01]  /*14130*/  ISETP.GE.AND P6, PT, R29, R58, PT ;  /* 0x0000003a1d00720c */ /* 0x000fe20003fc6270 */
[C---:B------:R-:W-:Y:S01]  /*14140*/  VIADD R29, R56.reuse, 0xffffff21 ;  /* 0xffffff21381d7836 */ /* 0x040fe20000000000 */
[----:B------:R-:W-:Y:S01]  /*14150*/  FSEL R245, R25, -INF , !P1 ;  /* 0xff80000019f57808 */ /* 0x000fe20004800000 */
[----:B------:R-:W-:Y:S01]  /*14160*/  VIADD R25, R56, 0xffffff28 ;  /* 0xffffff2838197836 */ /* 0x000fe20000000000 */
[----:B------:R-:W-:Y:S02]  /*14170*/  FSEL R133, R20, -INF , !P5 ;  /* 0xff80000014857808 */ /* 0x000fe40006800000 */
[----:B------:R-:W-:-:S02]  /*14180*/  ISETP.GE.AND P1, PT, R29, R144, PT ;  /* 0x000000901d00720c */ /* 0x000fc40003f26270 */
[----:B------:R-:W-:Y:S02]  /*14190*/  FSEL R135, R22, -INF , !P6 ;  /* 0xff80000016877808 */ /* 0x000fe40007000000 */
[----:B------:R-:W-:Y:S01]  /*141a0*/  FSEL R225, R21, -INF , !P1 ;  /* 0xff80000015e17808 */ /* 0x000fe20004800000 */
[C---:B------:R-:W-:Y:S01]  /*141b0*/  VIADD R21, R56.reuse, 0xffffff30 ;  /* 0xffffff3038157836 */ /* 0x040fe20000000000 */
[C---:B------:R-:W-:Y:S02]  /*141c0*/  ISETP.GE.AND P5, PT, R25.reuse, R144, PT ;  /* 0x000000901900720c */ /* 0x040fe40003fa6270 */
[----:B------:R-:W-:Y:S01]  /*141d0*/  ISETP.GE.AND P6, PT, R25, R58, PT ;  /* 0x0000003a1900720c */ /* 0x000fe20003fc6270 */
[----:B------:R-:W-:Y:S01]  /*141e0*/  VIADD R25, R56, 0xffffff29 ;  /* 0xffffff2938197836 */ /* 0x000fe20000000000 */
[----:B------:R-:W-:Y:S02]  /*141f0*/  FSEL R227, R16, -INF , !P5 ;  /* 0xff80000010e37808 */ /* 0x000fe40006800000 */
[----:B------:R-:W-:-:S02]  /*14200*/  FSEL R223, R18, -INF , !P6 ;  /* 0xff80000012df7808 */ /* 0x000fc40007000000 */
[C---:B------:R-:W-:Y:S02]  /*14210*/  ISETP.GE.AND P5, PT, R21.reuse, R144, PT ;  /* 0x000000901500720c */ /* 0x040fe40003fa6270 */
[----:B------:R-:W-:Y:S01]  /*14220*/  ISETP.GE.AND P6, PT, R21, R58, PT ;  /* 0x0000003a1500720c */ /* 0x000fe20003fc6270 */
[C---:B------:R-:W-:Y:S01]  /*14230*/  VIADD R21, R56.reuse, 0xffffff31 ;  /* 0xffffff3138157836 */ /* 0x040fe20000000000 */
[----:B------:R-:W-:Y:S02]  /*14240*/  ISETP.GE.AND P1, PT, R25, R144, PT ;  /* 0x000000901900720c */ /* 0x000fe40003f26270 */
[----:B------:R-:W-:Y:S01]  /*14250*/  ISETP.GE.AND P0, PT, R59, R58, PT ;  /* 0x0000003a3b00720c */ /* 0x000fe20003f06270 */
[----:B------:R-:W-:Y:S01]  /*14260*/  VIADD R59, R57, 0xfffffffe ;  /* 0xfffffffe393b7836 */ /* 0x000fe20000000000 */
[----:B------:R-:W-:Y:S01]  /*14270*/  FSEL R229, R17, -INF , !P1 ;  /* 0xff80000011e57808 */ /* 0x000fe20004800000 */
[----:B------:R-:W-:Y:S01]  /*14280*/  VIADD R17, R56, 0xffffff38 ;  /* 0xffffff3838117836 */ /* 0x000fe20000000000 */
[----:B------:R-:W-:-:S02]  /*14290*/  ISETP.GE.AND P1, PT, R21, R144, PT ;  /* 0x000000901500720c */ /* 0x000fc40003f26270 */
[----:B------:R-:W-:Y:S02]  /*142a0*/  FSEL R231, R27, -INF , !P0 ;  /* 0xff8000001be77808 */ /* 0x000fe40004000000 */
[----:B------:R-:W-:Y:S02]  /*142b0*/  ISETP.GE.AND P0, PT, R29, R58, PT ;  /* 0x0000003a1d00720c */ /* 0x000fe40003f06270 */
[----:B------:R-:W-:Y:S02]  /*142c0*/  FSEL R203, R12, -INF , !P5 ;  /* 0xff8000000ccb7808 */ /* 0x000fe40006800000 */
[----:B------:R-:W-:Y:S02]  /*142d0*/  FSEL R205, R14, -INF , !P6 ;  /* 0xff8000000ecd7808 */ /* 0x000fe40007000000 */
[----:B------:R-:W-:Y:S01]  /*142e0*/  FSEL R215, R13, -INF , !P1 ;  /* 0xff8000000dd77808 */ /* 0x000fe20004800000 */
[----:B------:R-:W-:Y:S01]  /*142f0*/  VIADD R13, R56, 0xffffff40 ;  /* 0xffffff40380d7836 */ /* 0x000fe20000000000 */
[----:B------:R-:W-:-:S02]  /*14300*/  ISETP.GE.AND P5, PT, R17, R144, PT ;  /* 0x000000901100720c */ /* 0x000fc40003fa6270 */
[-C--:B------:R-:W-:Y:S01]  /*14310*/  ISETP.GE.AND P6, PT, R17, R58.reuse, PT ;  /* 0x0000003a1100720c */ /* 0x080fe20003fc6270 */
[----:B------:R-:W-:Y:S01]  /*14320*/  VIADD R17, R56, 0xffffff39 ;  /* 0xffffff3938117836 */ /* 0x000fe20000000000 */
[----:B------:R-:W-:Y:S02]  /*14330*/  FSEL R221, R23, -INF , !P0 ;  /* 0xff80000017dd7808 */ /* 0x000fe40004000000 */
[----:B------:R-:W-:Y:S02]  /*14340*/  ISETP.GE.AND P0, PT, R25, R58, PT ;  /* 0x0000003a1900720c */ /* 0x000fe40003f06270 */
[----:B------:R-:W-:Y:S02]  /*14350*/  FSEL R217, R8, -INF , !P5 ;  /* 0xff80000008d97808 */ /* 0x000fe40006800000 */
[----:B------:R-:W-:Y:S02]  /*14360*/  FSEL R213, R10, -INF , !P6 ;  /* 0xff8000000ad57808 */ /* 0x000fe40007000000 */
[----:B------:R-:W-:-:S02]  /*14370*/  ISETP.GE.AND P5, PT, R13, R144, PT ;  /* 0x000000900d00720c */ /* 0x000fc40003fa6270 */
[----:B------:R-:W-:Y:S01]  /*14380*/  ISETP.GE.AND P6, PT, R13, R58, PT ;  /* 0x0000003a0d00720c */ /* 0x000fe20003fc6270 */
[C---:B------:R-:W-:Y:S01]  /*14390*/  VIADD R13, R56.reuse, 0xffffff41 ;  /* 0xffffff41380d7836 */ /* 0x040fe20000000000 */
[----:B------:R-:W-:Y:S02]  /*143a0*/  ISETP.GE.AND P1, PT, R17, R144, PT ;  /* 0x000000901100720c */ /* 0x000fe40003f26270 */
[----:B------:R-:W-:Y:S02]  /*143b0*/  FSEL R207, R19, -INF , !P0 ;  /* 0xff80000013cf7808 */ /* 0x000fe40004000000 */
[----:B------:R-:W-:Y:S02]  /*143c0*/  ISETP.GE.AND P0, PT, R21, R58, PT ;  /* 0x0000003a1500720c */ /* 0x000fe40003f06270 */
        /* <DEDUP_REMOVED lines=19> */
[----:B------:R-:W-:Y:S01]  /*14500*/  FSEL R193, R7, -INF , !P0 ;  /* 0xff80000007c17808 */ /* 0x000fe20004000000 */
[C---:B------:R-:W-:Y:S01]  /*14510*/  VIADD R7, R56.reuse, 0xffffff51 ;  /* 0xffffff5138077836 */ /* 0x040fe20000000000 */
[C---:B------:R-:W-:Y:S02]  /*14520*/  ISETP.GE.AND P1, PT, R9.reuse, R144, PT ;  /* 0x000000900900720c */ /* 0x040fe40003f26270 */
[----:B------:R-:W-:Y:S01]  /*14530*/  ISETP.GE.AND P0, PT, R9, R58, PT ;  /* 0x0000003a0900720c */ /* 0x000fe20003f06270 */
[----:B------:R-:W-:Y:S01]  /*14540*/  VIADD R9, R56, 0xffffff71 ;  /* 0xffffff7138097836 */ /* 0x000fe20000000000 */
[----:B------:R-:W-:Y:S02]  /*14550*/  FSEL R140, R64, -INF , !P5 ;  /* 0xff800000408c7808 */ /* 0x000fe40006800000 */
[----:B------:R-:W-:-:S02]  /*14560*/  FSEL R149, R66, -INF , !P6 ;  /* 0xff80000042957808 */ /* 0x000fc40007000000 */
[----:B------:R-:W-:Y:S02]  /*14570*/  FSEL R199, R121, -INF , !P1 ;  /* 0xff80000079c77808 */ /* 0x000fe40004800000 */
[----:B------:R-:W-:Y:S02]  /*14580*/  FSEL R191, R123, -INF , !P0 ;  /* 0xff8000007bbf7808 */ /* 0x000fe40004000000 */
[C---:B------:R-:W-:Y:S02]  /*14590*/  ISETP.GE.AND P5, PT, R5.reuse, R144, PT ;  /* 0x000000900500720c */ /* 0x040fe40003fa6270 */
[----:B------:R-:W-:Y:S01]  /*145a0*/  ISETP.GE.AND P6, PT, R5, R58, PT ;  /* 0x0000003a0500720c */ /* 0x000fe20003fc6270 */
        /* <DEDUP_REMOVED lines=8> */
[C---:B------:R-:W-:Y:S02]  /*14630*/  ISETP.GE.AND P5, PT, R5.reuse, R144, PT ;  /* 0x000000900500720c */ /* 0x040fe40003fa6270 */
        /* <DEDUP_REMOVED lines=10> */
[----:B------:R-:W-:Y:S01]  /*146e0*/  ISETP.GE.AND P6, PT, R5, R58, PT ;  /* 0x0000003a0500720c */ /* 0x000fe20003fc6270 */
[C---:B------:R-:W-:Y:S01]  /*146f0*/  VIADD R5, R56.reuse, 0xffffff69 ;  /* 0xffffff6938057836 */ /* 0x040fe20000000000 */
[C---:B------:R-:W-:Y:S02]  /*14700*/  ISETP.GE.AND P1, PT, R7.reuse, R144, PT ;  /* 0x000000900700720c */ /* 0x040fe40003f26270 */
        /* <DEDUP_REMOVED lines=14> */
[----:B------:R-:W-:Y:S02]  /*147f0*/  ISETP.GT.AND P6, PT, R59, R170, PT ;  /* 0x000000aa3b00720c */ /* 0x000fe40003fc4270 */
[-C--:B------:R-:W-:Y:S02]  /*14800*/  ISETP.GE.AND P0, PT, R9, R144.reuse, PT ;  /* 0x000000900900720c */ /* 0x080fe40003f06270 */
[----:B------:R-:W-:Y:S02]  /*14810*/  FSEL R153, R49, -INF , !P1 ;  /* 0xff80000031997808 */ /* 0x000fe40004800000 */
[----:B------:R-:W-:Y:S02]  /*14820*/  FSEL R157, R45, -INF , !P0 ;  /* 0xff8000002d9d7808 */ /* 0x000fe40004000000 */
[----:B------:R-:W-:-:S02]  /*14830*/  ISETP.GE.AND P1, PT, R5, R144, PT ;  /* 0x000000900500720c */ /* 0x000fc40003f26270 */
[----:B------:R-:W-:Y:S02]  /*14840*/  ISETP.GE.AND P0, PT, R7, R144, PT ;  /* 0x000000900700720c */ /* 0x000fe40003f06270 */
[----:B------:R-:W-:Y:S02]  /*14850*/  FSEL R138, R44, -INF , !P5 ;  /* 0xff8000002c8a7808 */ /* 0x000fe40006800000 */
[----:B------:R-:W-:Y:S02]  /*14860*/  FSEL R159, R40, -INF , !P1 ;  /* 0xff800000289f7808 */ /* 0x000fe40004800000 */
[----:B------:R-:W-:Y:S02]  /*14870*/  FSEL R144, R41, -INF , !P0 ;  /* 0xff80000029907808 */ /* 0x000fe40004000000 */
[-C--:B------:R-:W-:Y:S02]  /*14880*/  ISETP.GE.AND P5, PT, R9, R58.reuse, PT ;  /* 0x0000003a0900720c */ /* 0x080fe40003fa6270 */
        /* <DEDUP_REMOVED lines=8> */
[----:B------:R-:W-:Y:S01]  /*14910*/  VIADD R12, R57, 0xffffffff ;  /* 0xffffffff390c7836 */ /* 0x000fe20000000000 */
[----:B------:R-:W2:Y:S03]  /*14920*/  LDCU.64 UR8, c[0x0][0x3b8] ;  /* 0x00007700ff0877ac */ /* 0x000ea60008000a00 */
[----:B------:R-:W-:Y:S01]  /*14930*/  IMAD.SHL.U32 R12, R12, 0x80, RZ ;  /* 0x000000800c0c7824 */ /* 0x000fe200078e00ff */
[----:B------:R-:W3:Y:S03]  /*14940*/  LDCU.64 UR10, c[0x0][0x3a0] ;  /* 0x00007400ff0a77ac */ /* 0x000ee60008000a00 */
[C---:B------:R-:W-:Y:S01]  /*14950*/  VIADD R10, R12.reuse, 0xffffff80 ;  /* 0xffffff800c0a7836 */ /* 0x040fe20000000000 */
[----:B------:R-:W-:-:S04]  /*14960*/  IADD3 R12, PT, PT, R12, -0x100, RZ ;  /* 0xffffff000c0c7810 */ /* 0x000fc80007ffe0ff */
        /* <DEDUP_REMOVED lines=9> */
[----:B-1----:R-:W-:Y:S01]  /*14a00*/  IADD3 R5, PT, PT, RZ, -R15, RZ ;  /* 0x8000000fff057210 */ /* 0x002fe20007ffe0ff */
[----:B------:R-:W-:-:S04]  /*14a10*/  IMAD.MOV.U32 R14, RZ, RZ, RZ ;  /* 0x000000ffff0e7224 */ /* 0x000fc800078e00ff */
[----:B------:R-:W-:-:S04]  /*14a20*/  IMAD R6, R5, R8, RZ ;  /* 0x0000000805067224 */ /* 0x000fc800078e02ff */
[----:B------:R-:W-:-:S06]  /*14a30*/  IMAD.HI.U32 R6, R15, R6, R14 ;  /* 0x000000060f067227 */ /* 0x000fcc00078e000e */
[----:B------:R-:W-:-:S04]  /*14a40*/  IMAD.HI.U32 R5, R6, R7, RZ ;  /* 0x0000000706057227 */ /* 0x000fc800078e00ff */
[----:B------:R-:W-:Y:S01]  /*14a50*/  IMAD.HI.U32 R6, R6, R11, RZ ;  /* 0x0000000b06067227 */ /* 0x000fe200078e00ff */
[----:B------:R-:W-:-:S05]  /*14a60*/  IADD3 R4, PT, PT, -R5, RZ, RZ ;  /* 0x000000ff05047210 */ /* 0x000fca0007ffe1ff */
[----:B------:R-:W-:Y:S02]  /*14a70*/  IMAD R7, R8, R4, R7 ;  /* 0x0000000408077224 */ /* 0x000fe400078e0207 */
[----:B------:R-:W-:-:S03]  /*14a80*/  IMAD.MOV R4, RZ, RZ, -R6 ;  /* 0x000000ffff047224 */ /* 0x000fc600078e0a06 */
[C---:B------:R-:W-:Y:S01]  /*14a90*/  ISETP.GT.U32.AND P0, PT, R8.reuse, R7, PT ;  /* 0x000000070800720c */ /* 0x040fe20003f04070 */
[----:B------:R-:W-:-:S05]  /*14aa0*/  IMAD R11, R8, R4, R11 ;  /* 0x00000004080b7224 */ /* 0x000fca00078e020b */
[----:B------:R-:W-:-:S07]  /*14ab0*/  ISETP.GT.U32.AND P1, PT, R8, R11, PT ;  /* 0x0000000b0800720c */ /* 0x000fce0003f24070 */
[-C--:B------:R-:W-:Y:S02]  /*14ac0*/  @!P0 IADD3 R7, PT, PT, R7, -R8.reuse, RZ ;  /* 0x8000000807078210 */ /* 0x080fe40007ffe0ff */
[----:B------:R-:W-:Y:S02]  /*14ad0*/  @!P0 IADD3 R5, PT, PT, R5, 0x1, RZ ;  /* 0x0000000105058810 */ /* 0x000fe40007ffe0ff */
[-C--:B------:R-:W-:Y:S02]  /*14ae0*/  ISETP.GE.U32.AND P5, PT, R7, R8.reuse, PT ;  /* 0x000000080700720c */ /* 0x080fe40003fa6070 */
[----:B------:R-:W-:Y:S01]  /*14af0*/  @!P1 IMAD.IADD R11, R11, 0x1, -R8 ;  /* 0x000000010b0b9824 */ /* 0x000fe200078e0a08 */
[----:B------:R-:W-:Y:S02]  /*14b00*/  @!P1 IADD3 R6, PT, PT, R6, 0x1, RZ ;  /* 0x0000000106069810 */ /* 0x000fe40007ffe0ff */
[----:B------:R-:W-:Y:S02]  /*14b10*/  ISETP.GE.AND P1, PT, R10, RZ, PT ;  /* 0x000000ff0a00720c */ /* 0x000fe40003f26270 */
[----:B------:R-:W-:-:S02]  /*14b20*/  ISETP.GE.U32.AND P0, PT, R11, R8, PT ;  /* 0x000000080b00720c */ /* 0x000fc40003f06070 */
[----:B------:R-:W-:-:S04]  /*14b30*/  LOP3.LUT R7, RZ, R9, RZ, 0x33, !PT ;  /* 0x00000009ff077212 */ /* 0x000fc800078e33ff */
[----:B------:R-:W-:Y:S01]  /*14b40*/  @P5 VIADD R5, R5, 0x1 ;  /* 0x0000000105055836 */ /* 0x000fe20000000000 */
[----:B------:R-:W-:-:S04]  /*14b50*/  ISETP.GE.AND P5, PT, R12, RZ, PT ;  /* 0x000000ff0c00720c */ /* 0x000fc80003fa6270 */
[----:B------:R-:W-:Y:S02]  /*14b60*/  @!P1 IMAD.MOV R5, RZ, RZ, -R5 ;  /* 0x000000ffff059224 */ /* 0x000fe400078e0a05 */
[----:B------:R-:W-:Y:S01]  /*14b70*/  @P0 VIADD R6, R6, 0x1 ;  /* 0x0000000106060836 */ /* 0x000fe20000000000 */
[----:B------:R-:W-:-:S06]  /*14b80*/  ISETP.NE.AND P0, PT, R9, RZ, PT ;  /* 0x000000ff0900720c */ /* 0x000fcc0003f05270 */
        /* <DEDUP_REMOVED lines=24> */
.L_x_1239:
        /* <DEDUP_REMOVED lines=8> */
.L_x_1240:
[----:B------:R-:W1:Y:S01]  /*14d90*/  LDC R7, c[0x0][0x3bc] ;  /* 0x0000ef00ff077b82 */ /* 0x000e620000000800 */
[C---:B------:R-:W-:Y:S01]  /*14da0*/  LEA R8, P0, R6.reuse, R172, 0x6 ;  /* 0x000000ac06087211 */ /* 0x040fe200078030ff */
[----:B------:R-:W-:-:S05]  /*14db0*/  IMAD.SHL.U32 R4, R6, 0x40, RZ ;  /* 0x0000004006047824 */ /* 0x000fca00078e00ff */
[----:B------:R-:W-:Y:S02]  /*14dc0*/  IADD3 R10, P1, PT, R4, R8, RZ ;  /* 0x00000008040a7210 */ /* 0x000fe40007f3e0ff */
[C-C-:B-1----:R-:W-:Y:S02]  /*14dd0*/  SHF.L.U64.HI R5, R6.reuse, 0x6, R7.reuse ;  /* 0x0000000606057819 */ /* 0x142fe40000010207 */
[----:B------:R-:W-:Y:S01]  /*14de0*/  LEA.HI.X R9, R6, R171, R7, 0x6, P0 ;  /* 0x000000ab06097211 */ /* 0x000fe200000f3407 */
[----:B------:R-:W-:Y:S01]  /*14df0*/  @!P4 IMAD.MOV.U32 R6, RZ, RZ, R172 ;  /* 0x000000ffff06c224 */ /* 0x000fe200078e00ac */
[----:B------:R-:W-:Y:S01]  /*14e00*/  IADD3 R4, P0, PT, R4, R10, RZ ;  /* 0x0000000a04047210 */ /* 0x000fe20007f1e0ff */
[----:B------:R-:W-:Y:S02]  /*14e10*/  @!P4 IMAD.MOV.U32 R7, RZ, RZ, R171 ;  /* 0x000000ffff07c224 */ /* 0x000fe400078e00ab */
[----:B------:R-:W-:-:S03]  /*14e20*/  IMAD.X R11, R5, 0x1, R9, P1 ;  /* 0x00000001050b7824 */ /* 0x000fc600008e0609 */
[----:B------:R-:W-:Y:S01]  /*14e30*/  @!PT LDS RZ, [RZ] ;  /* 0x00000000fffff984 */ /* 0x000fe20000000800 */
[----:B------:R-:W-:Y:S01]  /*14e40*/  @!PT LDS RZ, [RZ] ;  /* 0x00000000fffff984 */ /* 0x000fe20000000800 */
[----:B------:R-:W-:Y:S01]  /*14e50*/  @!PT LDS RZ, [RZ] ;  /* 0x00000000fffff984 */ /* 0x000fe20000000800 */
[----:B------:R1:W-:Y:S02]  /*14e60*/  @!P4 LDGSTS.E.BYPASS.LTC128B.128 [R185+0x3000], desc[UR6][R6.64] ;  /* 0x0300000006b9cfae */ /* 0x0003e4000b981a06 */
[----:B------:R-:W-:Y:S02]  /*14e70*/  IADD3.X R5, PT, PT, R5, R11, RZ, P0, !PT ;  /* 0x0000000b05057210 */ /* 0x000fe400007fe4ff */
[----:B------:R2:W-:Y:S01]  /*14e80*/  @P4 STS.128 [R185+0x3000], RZ ;  /* 0x003000ffb9004388 */ /* 0x0005e20000000c00 */
        /* <DEDUP_REMOVED lines=60> */
.L_x_1238:
        /* <DEDUP_REMOVED lines=66> */
[--C-:B------:R-:W-:Y:S01]  /*15670*/  FFMA.FTZ R124, R37, UR4, -R120.reuse ;  /* 0x00000004257c7c23 */ /* 0x100fe20008010878 */
[----:B------:R-:W-:Y:S01]  /*15680*/  FFMA.FTZ R127, R35, UR4, -R120 ;  /* 0x00000004237f7c23 */ /* 0x000fe20008010878 */
[----:B------:R-:W-:Y:S01]  /*15690*/  FMUL.FTZ R0, R0, UR4 ;  /* 0x0000000400007c20 */ /* 0x000fe20008410000 */
[----:B------:R-:W1:Y:S01]  /*156a0*/  MUFU.EX2 R150, R150 ;  /* 0x0000009600967308 */ /* 0x000e620000000800 */
[----:B------:R-:W2:Y:S01]  /*156b0*/  LDSM.16.MT88.4 R32, [R164+0xb000] ;  /* 0x00b00000a420783b */ /* 0x000ea20000004200 */
[----:B------:R-:W-:Y:S01]  /*156c0*/  FFMA.FTZ R61, R243, UR4, -R148 ;  /* 0x00000004f33d7c23 */ /* 0x000fe20008010894 */
        /* <DEDUP_REMOVED lines=13> */
[----:B------:R-:W3:Y:S01]  /*157a0*/  MUFU.EX2 R122, R122 ;  /* 0x0000007a007a7308 */ /* 0x000ee20000000800 */
[----:B-1----:R-:W-:Y:S01]  /*157b0*/  F2FP.BF16.F32.PACK_AB R48, R150, R152 ;  /* 0x000000989630723e */ /* 0x002fe200000010ff */
[----:B------:R-:W-:Y:S01]  /*157c0*/  FFMA.FTZ R207, R203, UR4, -R148 ;  /* 0x00000004cbcf7c23 */ /* 0x000fe20008010894 */
[----:B------:R-:W-:Y:S01]  /*157d0*/  FFMA.FTZ R160, R209, UR4, -R120 ;  /* 0x00000004d1a07c23 */ /* 0x000fe20008010878 */
[--C-:B------:R-:W-:Y:S01]  /*157e0*/  FFMA.FTZ R162, R215, UR4, -R148.reuse ;  /* 0x00000004d7a27c23 */ /* 0x100fe20008010894 */
[--C-:B------:R-:W-:Y:S01]  /*157f0*/  FFMA.FTZ R203, R217, UR4, -R148.reuse ;  /* 0x00000004d9cb7c23 */ /* 0x100fe20008010894 */
[----:B------:R-:W-:Y:S01]  /*15800*/  FFMA.FTZ R158, R219, UR4, -R148 ;  /* 0x00000004db9e7c23 */ /* 0x000fe20008010894 */
[--C-:B------:R-:W-:Y:S01]  /*15810*/  FFMA.FTZ R205, R205, UR4, -R120.reuse ;  /* 0x00000004cdcd7c23 */ /* 0x100fe20008010878 */
[----:B------:R-:W-:Y:S01]  /*15820*/  MUFU.EX2 R201, R201 ;  /* 0x000000c900c97308 */ /* 0x000fe20000000800 */
[--C-:B------:R-:W-:Y:S01]  /*15830*/  FFMA.FTZ R209, R213, UR4, -R120.reuse ;  /* 0x00000004d5d17c23 */ /* 0x100fe20008010878 */
[----:B------:R-:W-:Y:S01]  /*15840*/  FFMA.FTZ R180, R211, UR4, -R120 ;  /* 0x00000004d3b47c23 */ /* 0x000fe20008010878 */
[--C-:B------:R-:W-:Y:S01]  /*15850*/  FFMA.FTZ R211, R163, UR4, -R148.reuse ;  /* 0x00000004a3d37c23 */ /* 0x100fe20008010894 */
[----:B------:R-:W-:Y:S01]  /*15860*/  FFMA.FTZ R184, R187, UR4, -R148 ;  /* 0x00000004bbb87c23 */ /* 0x000fe20008010894 */
[----:B------:R-:W-:Y:S01]  /*15870*/  FFMA.FTZ R192, R173, UR4, -R120 ;  /* 0x00000004adc07c23 */ /* 0x000fe20008010878 */
[--C-:B------:R-:W-:Y:S01]  /*15880*/  FFMA.FTZ R188, R195, UR4, -R148.reuse ;  /* 0x00000004c3bc7c23 */ /* 0x100fe20008010894 */
[----:B------:R-:W-:Y:S01]  /*15890*/  FFMA.FTZ R163, R199, UR4, -R148 ;  /* 0x00000004c7a37c23 */ /* 0x000fe20008010894 */
[----:B------:R-:W1:Y:S01]  /*158a0*/  MUFU.EX2 R146, R146 ;  /* 0x0000009200927308 */ /* 0x000e620000000800 */
[----:B---3--:R-:W-:Y:S01]  /*158b0*/  F2FP.BF16.F32.PACK_AB R50, R122, R161 ;  /* 0x000000a17a32723e */ /* 0x008fe200000010ff */
[--C-:B------:R-:W-:Y:S01]  /*158c0*/  FFMA.FTZ R187, R193, UR4, -R120.reuse ;  /* 0x00000004c1bb7c23 */ /* 0x100fe20008010878 */
[--C-:B------:R-:W-:Y:S01]  /*158d0*/  FFMA.FTZ R190, R197, UR4, -R120.reuse ;  /* 0x00000004c5be7c23 */ /* 0x100fe20008010878 */
[----:B------:R-:W-:Y:S01]  /*158e0*/  FFMA.FTZ R173, R191, UR4, -R120 ;  /* 0x00000004bfad7c23 */ /* 0x000fe20008010878 */
[----:B------:R-:W-:Y:S01]  /*158f0*/  FFMA.FTZ R142, R142, UR4, -R148 ;  /* 0x000000048e8e7c23 */ /* 0x000fe20008010894 */
[----:B------:R-:W-:Y:S01]  /*15900*/  FFMA.FTZ R149, R149, UR4, -R120 ;  /* 0x0000000495957c23 */ /* 0x000fe20008010878 */
        /* <DEDUP_REMOVED lines=9> */
[----:B------:R-:W3:Y:S01]  /*159a0*/  MUFU.EX2 R156, R156 ;  /* 0x0000009c009c7308 */ /* 0x000ee20000000800 */
[----:B-1----:R-:W-:Y:S01]  /*159b0*/  F2FP.BF16.F32.PACK_AB R49, R146, R201 ;  /* 0x000000c99231723e */ /* 0x002fe200000010ff */
[--C-:B------:R-:W-:Y:S01]  /*159c0*/  FFMA.FTZ R64, R64, UR4, -R120.reuse ;  /* 0x0000000440407c23 */ /* 0x100fe20008010878 */
[--C-:B------:R-:W-:Y:S01]  /*159d0*/  FFMA.FTZ R123, R123, UR4, -R120.reuse ;  /* 0x000000047b7b7c23 */ /* 0x100fe20008010878 */
[----:B------:R-:W-:-:S04]  /*159e0*/  FFMA.FTZ R121, R121, UR4, -R120 ;  /* 0x0000000479797c23 */ /* 0x000fc80008010878 */
[----:B------:R-:W1:Y:S08]  /*159f0*/  MUFU.EX2 R154, R0 ;  /* 0x00000000009a7308 */ /* 0x000e700000000800 */
[----:B------:R-:W4:Y:S01]  /*15a00*/  MUFU.EX2 R127, R127 ;  /* 0x0000007f007f7308 */ /* 0x000f220000000800 */
        /* <DEDUP_REMOVED lines=8> */
[-C--:B-1----:R-:W-:Y:S01]  /*15a90*/  FMUL.FTZ R6, R114, R154.reuse ;  /* 0x0000009a72067220 */ /* 0x082fe20000410000 */
[-C--:B------:R-:W-:Y:S01]  /*15aa0*/  FMUL.FTZ R7, R115, R154.reuse ;  /* 0x0000009a73077220 */ /* 0x080fe20000410000 */
[-C--:B------:R-:W-:Y:S01]  /*15ab0*/  FMUL.FTZ R14, R74, R154.reuse ;  /* 0x0000009a4a0e7220 */ /* 0x080fe20000410000 */
[-C--:B------:R-:W-:Y:S01]  /*15ac0*/  FMUL.FTZ R15, R75, R154.reuse ;  /* 0x0000009a4b0f7220 */ /* 0x080fe20000410000 */
[-C--:B------:R-:W-:Y:S01]  /*15ad0*/  FMUL.FTZ R70, R70, R154.reuse ;  /* 0x0000009a46467220 */ /* 0x080fe20000410000 */
[-C--:B------:R-:W-:Y:S01]  /*15ae0*/  FMUL.FTZ R71, R71, R154.reuse ;  /* 0x0000009a47477220 */ /* 0x080fe20000410000 */
[-C--:B------:R-:W-:Y:S01]  /*15af0*/  FMUL.FTZ R78, R78, R154.reuse ;  /* 0x0000009a4e4e7220 */ /* 0x080fe20000410000 */
[----:B------:R-:W-:Y:S01]  /*15b00*/  FMUL.FTZ R79, R79, R154 ;  /* 0x0000009a4f4f7220 */ /* 0x000fe20000410000 */
[----:B----4-:R-:W-:Y:S01]  /*15b10*/  F2FP.BF16.F32.PACK_AB R51, R127, R124 ;  /* 0x0000007c7f33723e */ /* 0x010fe200000010ff */
[----:B------:R-:W-:Y:S01]  /*15b20*/  LDSM.16.MT88.4 R72, [R164+0x9400] ;  /* 0x00940000a448783b */ /* 0x000fe20000004200 */
[----:B------:R-:W-:Y:S01]  /*15b30*/  FFMA.FTZ R0, R245, UR4, -R148 ;  /* 0x00000004f5007c23 */ /* 0x000fe20008010894 */
[-C--:B------:R-:W-:Y:S01]  /*15b40*/  FMUL.FTZ R20, R80, R156.reuse ;  /* 0x0000009c50147220 */ /* 0x080fe20000410000 */
[----:B------:R-:W-:Y:S01]  /*15b50*/  FMUL.FTZ R21, R81, R156 ;  /* 0x0000009c51157220 */ /* 0x000fe20000410000 */
[-C--:B------:R-:W-:Y:S01]  /*15b60*/  FMUL.FTZ R22, R82, R154.reuse ;  /* 0x0000009a52167220 */ /* 0x080fe20000410000 */
[----:B------:R-:W-:Y:S01]  /*15b70*/  FMUL.FTZ R23, R83, R154 ;  /* 0x0000009a53177220 */ /* 0x000fe20000410000 */
[C---:B------:R-:W-:Y:S01]  /*15b80*/  HMMA.16816.F32.BF16 R4, R48.reuse, R8, R4 ;  /* 0x000000083004723c */ /* 0x040fe20000041804 */
[-C--:B------:R-:W-:Y:S01]  /*15b90*/  FMUL.FTZ R84, R84, R156.reuse ;  /* 0x0000009c54547220 */ /* 0x080fe20000410000 */
[----:B------:R-:W-:Y:S01]  /*15ba0*/  FMUL.FTZ R85, R85, R156 ;  /* 0x0000009c55557220 */ /* 0x000fe20000410000 */
[-C--:B------:R-:W-:Y:S01]  /*15bb0*/  FMUL.FTZ R86, R86, R154.reuse ;  /* 0x0000009a56567220 */ /* 0x080fe20000410000 */
[----:B------:R-:W-:Y:S01]  /*15bc0*/  FMUL.FTZ R87, R87, R154 ;  /* 0x0000009a57577220 */ /* 0x000fe20000410000 */
[----:B------:R-:W-:Y:S01]  /*15bd0*/  MUFU.EX2 R65, R65 ;  /* 0x0000004100417308 */ /* 0x000fe20000000800 */
[-C--:B------:R-:W-:Y:S01]  /*15be0*/  FMUL.FTZ R28, R88, R156.reuse ;  /* 0x0000009c581c7220 */ /* 0x080fe20000410000 */
[----:B------:R-:W-:Y:S01]  /*15bf0*/  FMUL.FTZ R29, R89, R156 ;  /* 0x0000009c591d7220 */ /* 0x000fe20000410000 */
[C---:B------:R-:W-:Y:S01]  /*15c00*/  HMMA.16816.F32.BF16 R12, R48.reuse, R16, R12 ;  /* 0x00000010300c723c */ /* 0x040fe2000004180c */
[-C--:B------:R-:W-:Y:S01]  /*15c10*/  FMUL.FTZ R30, R90, R154.reuse ;  /* 0x0000009a5a1e7220 */ /* 0x080fe20000410000 */
[----:B------:R-:W-:Y:S01]  /*15c20*/  FMUL.FTZ R31, R91, R154 ;  /* 0x0000009a5b1f7220 */ /* 0x000fe20000410000 */
[-C--:B------:R-:W-:Y:S01]  /*15c30*/  FMUL.FTZ R36, R96, R156.reuse ;  /* 0x0000009c60247220 */ /* 0x080fe20000410000 */
[----:B------:R-:W-:Y:S01]  /*15c40*/  FMUL.FTZ R37, R97, R156 ;  /* 0x0000009c61257220 */ /* 0x000fe20000410000 */
[----:B------:R-:W1:Y:S01]  /*15c50*/  MUFU.EX2 R2, R2 ;  /* 0x0000000200027308 */ /* 0x000e620000000800 */
[-C--:B------:R-:W-:Y:S01]  /*15c60*/  FMUL.FTZ R38, R98, R154.reuse ;  /* 0x0000009a62267220 */ /* 0x080fe20000410000 */
[----:B------:R-:W-:Y:S01]  /*15c70*/  FMUL.FTZ R39, R99, R154 ;  /* 0x0000009a63277220 */ /* 0x000fe20000410000 */
[C---:B------:R-:W-:Y:S01]  /*15c80*/  HMMA.16816.F32.BF16 R8, R48.reuse, R10, R68 ;  /* 0x0000000a3008723c */ /* 0x040fe20000041844 */
[----:B------:R-:W-:Y:S01]  /*15c90*/  LDSM.16.MT88.4 R68, [R166+0xb400] ;  /* 0x00b40000a644783b */ /* 0x000fe20000004200 */
[-C--:B------:R-:W-:Y:S01]  /*15ca0*/  FMUL.FTZ R92, R92, R156.reuse ;  /* 0x0000009c5c5c7220 */ /* 0x080fe20000410000 */
[----:B------:R-:W-:Y:S01]  /*15cb0*/  FMUL.FTZ R93, R93, R156 ;  /* 0x0000009c5d5d7220 */ /* 0x000fe20000410000 */
[-C--:B------:R-:W-:Y:S01]  /*15cc0*/  FMUL.FTZ R94, R94, R154.reuse ;  /* 0x0000009a5e5e7220 */ /* 0x080fe20000410000 */
[----:B------:R-:W-:Y:S01]  /*15cd0*/  MUFU.EX2 R61, R61 ;  /* 0x0000003d003d7308 */ /* 0x000fe20000000800 */
[----:B------:R-:W-:Y:S01]  /*15ce0*/  FMUL.FTZ R95, R95, R154 ;  /* 0x0000009a5f5f7220 */ /* 0x000fe20000410000 */
[-C--:B------:R-:W-:Y:S01]  /*15cf0*/  FMUL.FTZ R100, R100, R156.reuse ;  /* 0x0000009c64647220 */ /* 0x080fe20000410000 */
[C---:B------:R-:W-:Y:S01]  /*15d00*/  HMMA.16816.F32.BF16 R16, R48.reuse, R18, R76 ;  /* 0x000000123010723c */ /* 0x040fe2000004184c */
[----:B------:R-:W3:Y:S01]  /*15d10*/  LDSM.16.MT88.4 R76, [R166+0x9400] ;  /* 0x00940000a64c783b */ /* 0x000ee20000004200 */
        /* <DEDUP_REMOVED lines=15> */
[----:B------:R-:W-:Y:S01]  /*15e10*/  FFMA.FTZ R81, R189, R156, R152 ;  /* 0x0000009cbd517223 */ /* 0x000fe20000010098 */
[--C-:B------:R-:W-:Y:S01]  /*15e20*/  FFMA.FTZ R189, R140, UR4, -R148.reuse ;  /* 0x000000048cbd7c23 */ /* 0x100fe20008010894 */
[--C-:B------:R-:W-:Y:S01]  /*15e30*/  FFMA.FTZ R140, R151, UR4, -R148.reuse ;  /* 0x00000004978c7c23 */ /* 0x100fe20008010894 */
[----:B------:R-:W-:Y:S01]  /*15e40*/  FFMA.FTZ R151, R155, UR4, -R148 ;  /* 0x000000049b977c23 */ /* 0x000fe20008010894 */
[----:B------:R-:W4:Y:S01]  /*15e50*/  MUFU.EX2 R60, R60 ;  /* 0x0000003c003c7308 */ /* 0x000f220000000800 */
[--C-:B------:R-:W-:Y:S01]  /*15e60*/  FFMA.FTZ R152, R143, UR4, -R120.reuse ;  /* 0x000000048f987c23 */ /* 0x100fe20008010878 */
[----:B------:R-:W-:Y:S01]  /*15e70*/  LDSM.16.MT88.4 R84, [R166+0xc400] ;  /* 0x00c40000a654783b */ /* 0x000fe20000004200 */
[----:B--2---:R-:W-:Y:S01]  /*15e80*/  HMMA.16816.F32.BF16 R28, R48, R32, R28 ;  /* 0x00000020301c723c */ /* 0x004fe2000004181c */
[----:B------:R-:W-:Y:S01]  /*15e90*/  FADD.FTZ R150, R150, R81 ;  /* 0x0000005196967221 */ /* 0x000fe20000010000 */
[----:B------:R-:W-:Y:S01]  /*15ea0*/  FFMA.FTZ R201, R186, R154, R201 ;  /* 0x0000009abac97223 */ /* 0x000fe200000100c9 */
[----:B------:R-:W-:-:S02]  /*15eb0*/  FFMA.FTZ R186, R66, UR4, -R120 ;  /* 0x0000000442ba7c23 */ /* 0x000fc40008010878 */
[----:B------:R-:W-:Y:S01]  /*15ec0*/  MUFU.EX2 R67, R67 ;  /* 0x0000004300437308 */ /* 0x000fe20000000800 */
[----:B------:R-:W-:Y:S01]  /*15ed0*/  FADD.FTZ R201, R146, R201 ;  /* 0x000000c992c97221 */ /* 0x000fe20000010000 */
[----:B------:R-:W-:Y:S01]  /*15ee0*/  FADD.FTZ R161, R161, R150 ;  /* 0x00000096a1a17221 */ /* 0x000fe20000010000 */
[C---:B------:R-:W-:Y:S03]  /*15ef0*/  HMMA.16816.F32.BF16 R36, R48.reuse, R40, R36 ;  /* 0x000000283024723c */ /* 0x040fe60000041824 */
[----:B------:R-:W-:Y:S02]  /*15f00*/  FADD.FTZ R122, R122, R161 ;  /* 0x000000a17a7a7221 */ /* 0x000fe40000010000 */
[----:B------:R-:W2:Y:S03]  /*15f10*/  MUFU.EX2 R58, R58 ;  /* 0x0000003a003a7308 */ /* 0x000ea60000000800 */
[C---:B------:R-:W-:Y:S01]  /*15f20*/  HMMA.16816.F32.BF16 R32, R48.reuse, R34, R92 ;  /* 0x000000223020723c */ /* 0x040fe2000004185c */
[----:B------:R-:W-:Y:S04]  /*15f30*/  LDSM.16.MT88.4 R92, [R164+0xc400] ;  /* 0x00c40000a45c783b */ /* 0x000fe80000004200 */
[----:B------:R-:W-:Y:S03]  /*15f40*/  MUFU.EX2 R137, R137 ;  /* 0x0000008900897308 */ /* 0x000fe60000000800 */
[C---:B------:R-:W-:Y:S01]  /*15f50*/  HMMA.16816.F32.BF16 R40, R48.reuse, R42, R100 ;  /* 0x0000002a3028723c */ /* 0x040fe20000041864 */
[----:B------:R-:W-:Y:S04]  /*15f60*/  LDSM.16.MT88.4 R100, [R166+0xe400] ;  /* 0x00e40000a664783b */ /* 0x000fe80000004200 */
[----:B------:R-:W5:Y:S03]  /*15f70*/  MUFU.EX2 R130, R130 ;  /* 0x0000008200827308 */ /* 0x000f660000000800 */
[----:B------:R-:W-:Y:S01]  /*15f80*/  HMMA.16816.F32.BF16 R44, R48, R52, R44 ;  /* 0x00000034302c723c */ /* 0x000fe2000004182c */
[----:B-1----:R-:W-:Y:S01]  /*15f90*/  F2FP.BF16.F32.PACK_AB R52, R2, R65 ;  /* 0x000000410234723e */ /* 0x002fe200000010ff */
[----:B------:R-:W-:Y:S01]  /*15fa0*/  FADD.FTZ R65, R65, R122 ;  /* 0x0000007a41417221 */ /* 0x000fe20000010000 */
[----:B----4-:R-:W-:-:S02]  /*15fb0*/  F2FP.BF16.F32.PACK_AB R53, R60, R63 ;  /* 0x0000003f3c35723e */ /* 0x010fc400000010ff */
[----:B------:R-:W-:Y:S01]  /*15fc0*/  MUFU.EX2 R133, R133 ;  /* 0x0000008500857308 */ /* 0x000fe20000000800 */
[----:B------:R-:W-:Y:S02]  /*15fd0*/  FADD.FTZ R2, R2, R65 ;  /* 0x0000004102027221 */ /* 0x000fe40000010000 */
[----:B------:R-:W-:Y:S01]  /*15fe0*/  HMMA.16816.F32.BF16 R48, R48, R54, R104 ;  /* 0x000000363030723c */ /* 0x000fe20000041868 */
[----:B------:R-:W-:Y:S01]  /*15ff0*/  F2FP.BF16.F32.PACK_AB R54, R0, R61 ;  /* 0x0000003d0036723e */ /* 0x000fe200000010ff */
[----:B------:R-:W-:Y:S01]  /*16000*/  FADD.FTZ R61, R61, R2 ;  /* 0x000000023d3d7221 */ /* 0x000fe20000010000 */
[----:B--2---:R-:W-:Y:S02]  /*16010*/  F2FP.BF16.F32.PACK_AB R55, R58, R67 ;  /* 0x000000433a37723e */ /* 0x004fe400000010ff */
[----:B------:R-:W-:Y:S01]  /*16020*/  MUFU.EX2 R126, R126 ;  /* 0x0000007e007e7308 */ /* 0x000fe20000000800 */
[----:B------:R-:W-:Y:S01]  /*16030*/  FADD.FTZ R0, R0, R61 ;  /* 0x0000003d00007221 */ /* 0x000fe20000010000 */
[----:B------:R-:W-:-:S02]  /*16040*/  MOV R2, R56 ;  /* 0x0000003800027202 */ /* 0x000fc40000000f00 */
[----:B------:R-:W-:Y:S01]  /*16050*/  @P6 MOV R2, R56 ;  /* 0x0000003800026202 */ /* 0x000fe20000000f00 */
[C---:B---3--:R-:W-:Y:S03]  /*16060*/  HMMA.16816.F32.BF16 R4, R52.reuse, R76, R4 ;  /* 0x0000004c3404723c */ /* 0x048fe60000041804 */
[----:B------:R-:W-:Y:S05]  /*16070*/  MUFU.EX2 R135, R135 ;  /* 0x0000008700877308 */ /* 0x000fea0000000800 */
[C---:B------:R-:W-:Y:S01]  /*16080*/  HMMA.16816.F32.BF16 R8, R52.reuse, R78, R8 ;  /* 0x0000004e3408723c */ /* 0x040fe20000041808 */
[----:B------:R-:W1:Y:S02]  /*16090*/  LDSM.16.MT88.4 R76, [R164+0xb400] ;  /* 0x00b40000a44c783b */ /* 0x000e640000004200 */
[----:B------:R-:W2:Y:S05]  /*160a0*/  MUFU.EX2 R128, R128 ;  /* 0x0000008000807308 */ /* 0x000eaa0000000800 */
[C---:B------:R-:W-:Y:S03]  /*160b0*/  HMMA.16816.F32.BF16 R12, R52.reuse, R72, R12 ;  /* 0x00000048340c723c */ /* 0x040fe6000004180c */
[----:B------:R-:W-:Y:S05]  /*160c0*/  MUFU.EX2 R139, R139 ;  /* 0x0000008b008b7308 */ /* 0x000fea0000000800 */
[C---:B------:R-:W-:Y:S01]  /*160d0*/  HMMA.16816.F32.BF16 R16, R52.reuse, R74, R16 ;  /* 0x0000004a3410723c */ /* 0x040fe20000041810 */
[----:B------:R-:W3:Y:S02]  /*160e0*/  LDSM.16.MT88.4 R72, [R166+0xd400] ;  /* 0x00d40000a648783b */ /* 0x000ee40000004200 */
[----:B------:R-:W4:Y:S05]  /*160f0*/  MUFU.EX2 R132, R132 ;  /* 0x0000008400847308 */ /* 0x000f2a0000000800 */
[C---:B------:R-:W-:Y:S03]  /*16100*/  HMMA.16816.F32.BF16 R20, R52.reuse, R68, R20 ;  /* 0x000000443414723c */ /* 0x040fe60000041814 */
[----:B------:R-:W-:Y:S05]  /*16110*/  MUFU.EX2 R207, R207 ;  /* 0x000000cf00cf7308 */ /* 0x000fea0000000800 */
[C---:B------:R-:W-:Y:S01]  /*16120*/  HMMA.16816.F32.BF16 R24, R52.reuse, R70, R24 ;  /* 0x000000463418723c */ /* 0x040fe20000041818 */
[----:B------:R-:W5:Y:S02]  /*16130*/  LDSM.16.MT88.4 R68, [R164+0xd400] ;  /* 0x00d40000a444783b */ /* 0x000f640000004200 */
[----:B------:R-:W-:Y:S05]  /*16140*/  MUFU.EX2 R162, R162 ;  /* 0x000000a200a27308 */ /* 0x000fea0000000800 */
[C---:B-1----:R-:W-:Y:S03]  /*16150*/  HMMA.16816.F32.BF16 R28, R52.reuse, R76, R28 ;  /* 0x0000004c341c723c */ /* 0x042fe6000004181c */
[----:B------:R-:W-:Y:S05]  /*16160*/  MUFU.EX2 R203, R203 ;  /* 0x000000cb00cb7308 */ /* 0x000fea0000000800 */
[C---:B------:R-:W-:Y:S01]  /*16170*/  HMMA.16816.F32.BF16 R32, R52.reuse, R78, R32 ;  /* 0x0000004e3420723c */ /* 0x040fe20000041820 */
[----:B------:R-:W1:Y:S02]  /*16180*/  LDSM.16.MT88.4 R76, [R166+0x9800] ;  /* 0x00980000a64c783b */ /* 0x000e640000004200 */
[----:B------:R-:W-:Y:S05]  /*16190*/  MUFU.EX2 R158, R158 ;  /* 0x0000009e009e7308 */ /* 0x000fea0000000800 */
[C---:B---3--:R-:W-:Y:S03]  /*161a0*/  HMMA.16816.F32.BF16 R36, R52.reuse, R72, R36 ;  /* 0x000000483424723c */ /* 0x048fe60000041824 */
[----:B------:R-:W-:Y:S05]  /*161b0*/  MUFU.EX2 R205, R205 ;  /* 0x000000cd00cd7308 */ /* 0x000fea0000000800 */
[C---:B------:R-:W-:Y:S01]  /*161c0*/  HMMA.16816.F32.BF16 R40, R52.reuse, R74, R40 ;  /* 0x0000004a3428723c */ /* 0x040fe20000041828 */
[----:B------:R-:W3:Y:S02]  /*161d0*/  LDSM.16.MT88.4 R72, [R164+0x9800] ;  /* 0x00980000a448783b */ /* 0x000ee40000004200 */
[----:B------:R-:W-:Y:S05]  /*161e0*/  MUFU.EX2 R160, R160 ;  /* 0x000000a000a07308 */ /* 0x000fea0000000800 */
[C---:B-----5:R-:W-:Y:S03]  /*161f0*/  HMMA.16816.F32.BF16 R44, R52.reuse, R68, R44 ;  /* 0x00000044342c723c */ /* 0x060fe6000004182c */
[----:B------:R-:W-:Y:S05]  /*16200*/  MUFU.EX2 R209, R209 ;  /* 0x000000d100d17308 */ /* 0x000fea0000000800 */
[----:B------:R-:W-:Y:S01]  /*16210*/  HMMA.16816.F32.BF16 R48, R52, R70, R48 ;  /* 0x000000463430723c */ /* 0x000fe20000041830 */
[----:B------:R-:W5:Y:S01]  /*16220*/  LDSM.16.MT88.4 R68, [R166+0xb800] ;  /* 0x00b80000a644783b */ /* 0x000f620000004200 */
[----:B------:R-:W-:Y:S01]  /*16230*/  F2FP.BF16.F32.PACK_AB R52, R130, R137 ;  /* 0x000000898234723e */ /* 0x000fe200000010ff */
[----:B------:R-:W-:Y:S01]  /*16240*/  MUFU.EX2 R180, R180 ;  /* 0x000000b400b47308 */ /* 0x000fe20000000800 */
[----:B--2---:R-:W-:Y:S01]  /*16250*/  F2FP.BF16.F32.PACK_AB R53, R128, R135 ;  /* 0x000000878035723e */ /* 0x004fe200000010ff */
[----:B------:R-:W-:Y:S01]  /*16260*/  FADD.FTZ R137, R137, R0 ;  /* 0x0000000089897221 */ /* 0x000fe20000010000 */
[----:B------:R-:W-:-:S02]  /*16270*/  F2FP.BF16.F32.PACK_AB R54, R126, R133 ;  /* 0x000000857e36723e */ /* 0x000fc400000010ff */
[----:B----4-:R-:W-:Y:S01]  /*16280*/  F2FP.BF16.F32.PACK_AB R55, R132, R139 ;  /* 0x0000008b8437723e */ /* 0x010fe200000010ff */
[----:B------:R-:W-:Y:S01]  /*16290*/  FADD.FTZ R130, R130, R137 ;  /* 0x0000008982827221 */ /* 0x000fe20000010000 */
[-C--:B------:R-:W-:Y:S01]  /*162a0*/  MOV R0, R3.reuse ;  /* 0x0000000300007202 */ /* 0x080fe20000000f00 */
[----:B------:R-:W-:Y:S01]  /*162b0*/  MUFU.EX2 R211, R211 ;  /* 0x000000d300d37308 */ /* 0x000fe20000000800 */
[----:B------:R-:W-:Y:S01]  /*162c0*/  @P6 MOV R0, R3 ;  /* 0x0000000300006202 */ /* 0x000fe20000000f00 */
[----:B------:R-:W-:Y:S02]  /*162d0*/  FADD.FTZ R133, R133, R130 ;  /* 0x0000008285857221 */ /* 0x000fe40000010000 */
[C---:B-1----:R-:W-:Y:S02]  /*162e0*/  HMMA.16816.F32.BF16 R4, R52.reuse, R76, R4 ;  /* 0x0000004c3404723c */ /* 0x042fe40000041804 */
[----:B------:R-:W-:Y:S02]  /*162f0*/  FADD.FTZ R126, R126, R133 ;  /* 0x000000857e7e7221 */ /* 0x000fe40000010000 */
[----:B------:R-:W1:Y:S04]  /*16300*/  MUFU.EX2 R184, R184 ;  /* 0x000000b800b87308 */ /* 0x000e680000000800 */
[C---:B------:R-:W-:Y:S01]  /*16310*/  HMMA.16816.F32.BF16 R8, R52.reuse, R78, R8 ;  /* 0x0000004e3408723c */ /* 0x040fe20000041808 */
[----:B------:R-:W2:Y:S03]  /*16320*/  LDSM.16.MT88.4 R76, [R164+0xb800] ;  /* 0x00b80000a44c783b */ /* 0x000ea60000004200 */
[----:B------:R-:W-:Y:S04]  /*16330*/  MUFU.EX2 R188, R188 ;  /* 0x000000bc00bc7308 */ /* 0x000fe80000000800 */
[----:B---3--:R-:W-:Y:S04]  /*16340*/  HMMA.16816.F32.BF16 R12, R52, R72, R12 ;  /* 0x00000048340c723c */ /* 0x008fe8000004180c */
[----:B------:R-:W3:Y:S01]  /*16350*/  MUFU.EX2 R163, R163 ;  /* 0x000000a300a37308 */ /* 0x000ee20000000800 */
[----:B-1----:R-:W-:-:S03]  /*16360*/  F2FP.BF16.F32.PACK_AB R104, R184, R211 ;  /* 0x000000d3b868723e */ /* 0x002fc600000010ff */
[C---:B------:R-:W-:Y:S01]  /*16370*/  HMMA.16816.F32.BF16 R16, R52.reuse, R74, R16 ;  /* 0x0000004a3410723c */ /* 0x040fe20000041810 */
[----:B------:R-:W1:Y:S03]  /*16380*/  LDSM.16.MT88.4 R72, [R166+0xd800] ;  /* 0x00d80000a648783b */ /* 0x000e660000004200 */
[----:B------:R-:W-:Y:S04]  /*16390*/  MUFU.EX2 R192, R192 ;  /* 0x000000c000c07308 */ /* 0x000fe80000000800 */
[----:B-----5:R-:W-:Y:S04]  /*163a0*/  HMMA.16816.F32.BF16 R20, R52, R68, R20 ;  /* 0x000000443414723c */ /* 0x020fe80000041814 */
[----:B------:R-:W4:Y:S01]  /*163b0*/  MUFU.EX2 R187, R187 ;  /* 0x000000bb00bb7308 */ /* 0x000f220000000800 */
[----:B---3--:R-:W-:-:S03]  /*163c0*/  F2FP.BF16.F32.PACK_AB R106, R163, R188 ;  /* 0x000000bca36a723e */ /* 0x008fc600000010ff */
[C---:B------:R-:W-:Y:S01]  /*163d0*/  HMMA.16816.F32.BF16 R24, R52.reuse, R70, R24 ;  /* 0x000000463418723c */ /* 0x040fe20000041818 */
[----:B------:R-:W3:Y:S03]  /*163e0*/  LDSM.16.MT88.4 R68, [R164+0xd800] ;  /* 0x00d80000a444783b */ /* 0x000ee60000004200 */
[----:B------:R-:W-:Y:S04]  /*163f0*/  MUFU.EX2 R190, R190 ;  /* 0x000000be00be7308 */ /* 0x000fe80000000800 */
[----:B--2---:R-:W-:Y:S04]  /*16400*/  HMMA.16816.F32.BF16 R28, R52, R76, R28 ;  /* 0x0000004c341c723c */ /* 0x004fe8000004181c */
[----:B------:R-:W2:Y:S01]  /*16410*/  MUFU.EX2 R173, R173 ;  /* 0x000000ad00ad7308 */ /* 0x000ea20000000800 */
[----:B----4-:R-:W-:-:S03]  /*16420*/  F2FP.BF16.F32.PACK_AB R105, R187, R192 ;  /* 0x000000c0bb69723e */ /* 0x010fc600000010ff */
[C---:B------:R-:W-:Y:S01]  /*16430*/  HMMA.16816.F32.BF16 R32, R52.reuse, R78, R32 ;  /* 0x0000004e3420723c */ /* 0x040fe20000041820 */
[----:B------:R-:W4:Y:S03]  /*16440*/  LDSM.16.MT88.4 R76, [R166+0x9c00] ;  /* 0x009c0000a64c783b */ /* 0x000f260000004200 */
[----:B------:R-:W-:Y:S04]  /*16450*/  MUFU.EX2 R189, R189 ;  /* 0x000000bd00bd7308 */ /* 0x000fe80000000800 */
[----:B-1----:R-:W-:Y:S04]  /*16460*/  HMMA.16816.F32.BF16 R36, R52, R72, R36 ;  /* 0x000000483424723c */ /* 0x002fe80000041824 */
[----:B------:R-:W1:Y:S01]  /*16470*/  MUFU.EX2 R140, R140 ;  /* 0x0000008c008c7308 */ /* 0x000e620000000800 */
[----:B--2---:R-:W-:-:S03]  /*16480*/  F2FP.BF16.F32.PACK_AB R107, R173, R190 ;  /* 0x000000bead6b723e */ /* 0x004fc600000010ff */
[C---:B------:R-:W-:Y:S01]  /*16490*/  HMMA.16816.F32.BF16 R40, R52.reuse, R74, R40 ;  /* 0x0000004a3428723c */ /* 0x040fe20000041828 */
[----:B------:R-:W2:Y:S03]  /*164a0*/  LDSM.16.MT88.4 R72, [R164+0x9c00] ;  /* 0x009c0000a448783b */ /* 0x000ea60000004200 */
[----:B------:R-:W-:Y:S04]  /*164b0*/  MUFU.EX2 R142, R142 ;  /* 0x0000008e008e7308 */ /* 0x000fe80000000800 */
[C---:B---3--:R-:W-:Y:S04]  /*164c0*/  HMMA.16816.F32.BF16 R44, R52.reuse, R68, R44 ;  /* 0x00000044342c723c */ /* 0x048fe8000004182c */
[----:B------:R-:W-:Y:S04]  /*164d0*/  MUFU.EX2 R151, R151 ;  /* 0x0000009700977308 */ /* 0x000fe80000000800 */
        /* <DEDUP_REMOVED lines=9> */
[----:B------:R-:W5:Y:S02]  /*16570*/  MUFU.EX2 R152, R152 ;  /* 0x0000009800987308 */ /* 0x000f640000000800 */
[----:B------:R-:W-:-:S02]  /*16580*/  FADD.FTZ R203, R203, R162 ;  /* 0x000000a2cbcb7221 */ /* 0x000fc40000010000 */
[C---:B----4-:R-:W-:Y:S02]  /*16590*/  HMMA.16816.F32.BF16 R4, R52.reuse, R76, R4 ;  /* 0x0000004c3404723c */ /* 0x050fe40000041804 */
[----:B------:R-:W-:Y:S02]  /*165a0*/  FADD.FTZ R158, R158, R203 ;  /* 0x000000cb9e9e7221 */ /* 0x000fe40000010000 */
[----:B------:R-:W-:Y:S02]  /*165b0*/  MUFU.EX2 R138, R138 ;  /* 0x0000008a008a7308 */ /* 0x000fe40000000800 */
[----:B------:R-:W-:Y:S02]  /*165c0*/  FADD.FTZ R211, R211, R158 ;  /* 0x0000009ed3d37221 */ /* 0x000fe40000010000 */
[----:B------:R-:W-:Y:S01]  /*165d0*/  HMMA.16816.F32.BF16 R8, R52, R78, R8 ;  /* 0x0000004e3408723c */ /* 0x000fe20000041808 */
[----:B------:R-:W4:Y:S01]  /*165e0*/  LDSM.16.MT88.4 R76, [R164+0xbc00] ;  /* 0x00bc0000a44c783b */ /* 0x000f220000004200 */
[----:B------:R-:W-:-:S02]  /*165f0*/  FADD.FTZ R211, R184, R211 ;  /* 0x000000d3b8d37221 */ /* 0x000fc40000010000 */
[----:B------:R-:W-:Y:S02]  /*16600*/  MUFU.EX2 R157, R157 ;  /* 0x0000009d009d7308 */ /* 0x000fe40000000800 */
[----:B------:R-:W-:Y:S02]  /*16610*/  FADD.FTZ R188, R188, R211 ;  /* 0x000000d3bcbc7221 */ /* 0x000fe40000010000 */
[C---:B--2---:R-:W-:Y:S02]  /*16620*/  HMMA.16816.F32.BF16 R12, R52.reuse, R72, R12 ;  /* 0x00000048340c723c */ /* 0x044fe4000004180c */
[----:B------:R-:W-:Y:S02]  /*16630*/  FADD.FTZ R188, R163, R188 ;  /* 0x000000bca3bc7221 */ /* 0x000fe40000010000 */
        /* <DEDUP_REMOVED lines=17> */
[----:B------:R-:W1:Y:S03]  /*16750*/  LDSM.16.MT88.4 R68, [R166+0xc000] ;  /* 0x00c00000a644783b */ /* 0x000e660000004200 */
[C---:B----4-:R-:W-:Y:S01]  /*16760*/  HMMA.16816.F32.BF16 R112, R104.reuse, R76, R4 ;  /* 0x0000004c6870723c */ /* 0x050fe20000041804 */
[----:B------:R-:W4:Y:S07]  /*16770*/  LDSM.16.MT88.4 R4, [R166+0xe000] ;  /* 0x00e00000a604783b */ /* 0x000f2e0000004200 */
[C---:B------:R-:W-:Y:S01]  /*16780*/  HMMA.16816.F32.BF16 R8, R104.reuse, R78, R8 ;  /* 0x0000004e6808723c */ /* 0x040fe20000041808 */
[----:B------:R-:W-:Y:S07]  /*16790*/  LDSM.16.MT88.4 R76, [R164+0xa400] ;  /* 0x00a40000a44c783b */ /* 0x000fee0000004200 */
[C---:B--2---:R-:W-:Y:S08]  /*167a0*/  HMMA.16816.F32.BF16 R12, R104.reuse, R72, R12 ;  /* 0x00000048680c723c */ /* 0x044ff0000004180c */
[C---:B------:R-:W-:Y:S08]  /*167b0*/  HMMA.16816.F32.BF16 R16, R104.reuse, R74, R16 ;  /* 0x0000004a6810723c */ /* 0x040ff00000041810 */
[C---:B---3--:R-:W-:Y:S08]  /*167c0*/  HMMA.16816.F32.BF16 R28, R104.reuse, R52, R28 ;  /* 0x00000034681c723c */ /* 0x048ff0000004181c */
[C---:B------:R-:W-:Y:S01]  /*167d0*/  HMMA.16816.F32.BF16 R32, R104.reuse, R54, R32 ;  /* 0x000000366820723c */ /* 0x040fe20000041820 */
[----:B------:R-:W2:Y:S07]  /*167e0*/  LDSM.16.MT88.4 R52, [R164+0xe000] ;  /* 0x00e00000a434783b */ /* 0x000eae0000004200 */
[C---:B-1----:R-:W-:Y:S08]  /*167f0*/  HMMA.16816.F32.BF16 R20, R104.reuse, R68, R20 ;  /* 0x000000446814723c */ /* 0x042ff00000041814 */
[C---:B------:R-:W-:Y:S01]  /*16800*/  HMMA.16816.F32.BF16 R24, R104.reuse, R70, R24 ;  /* 0x000000466818723c */ /* 0x040fe20000041818 */
[----:B------:R-:W1:Y:S07]  /*16810*/  LDSM.16.MT88.4 R68, [R166+0xa400] ;  /* 0x00a40000a644783b */ /* 0x000e6e0000004200 */
[----:B----4-:R-:W-:Y:S01]  /*16820*/  HMMA.16816.F32.BF16 R36, R104, R4, R36 ;  /* 0x000000046824723c */ /* 0x010fe20000041824 */
[----:B------:R-:W-:Y:S01]  /*16830*/  F2FP.BF16.F32.PACK_AB R4, R140, R189 ;  /* 0x000000bd8c04723e */ /* 0x000fe200000010ff */
[----:B------:R-:W-:Y:S01]  /*16840*/  FADD.FTZ R189, R189, R188 ;  /* 0x000000bcbdbd7221 */ /* 0x000fe20000010000 */
[----:B-----5:R-:W-:-:S03]  /*16850*/  F2FP.BF16.F32.PACK_AB R5, R152, R149 ;  /* 0x000000959805723e */ /* 0x020fc600000010ff */
[----:B------:R-:W-:Y:S02]  /*16860*/  FADD.FTZ R189, R140, R189 ;  /* 0x000000bd8cbd7221 */ /* 0x000fe40000010000 */
[----:B------:R-:W-:Y:S01]  /*16870*/  HMMA.16816.F32.BF16 R40, R104, R6, R40 ;  /* 0x000000066828723c */ /* 0x000fe20000041828 */
[----:B------:R-:W-:Y:S01]  /*16880*/  F2FP.BF16.F32.PACK_AB R6, R151, R142 ;  /* 0x0000008e9706723e */ /* 0x000fe200000010ff */
[----:B------:R-:W-:-:S04]  /*16890*/  FADD.FTZ R142, R142, R189 ;  /* 0x000000bd8e8e7221 */ /* 0x000fc80000010000 */
[----:B------:R-:W-:Y:S02]  /*168a0*/  FADD.FTZ R142, R151, R142 ;  /* 0x0000008e978e7221 */ /* 0x000fe40000010000 */
[----:B--2---:R-:W-:Y:S01]  /*168b0*/  HMMA.16816.F32.BF16 R44, R104, R52, R44 ;  /* 0x00000034682c723c */ /* 0x004fe2000004182c */
[--C-:B------:R-:W-:Y:S01]  /*168c0*/  FFMA.FTZ R53, R145, UR4, -R120.reuse ;  /* 0x0000000491357c23 */ /* 0x100fe20008010878 */
[----:B------:R-:W-:-:S05]  /*168d0*/  FFMA.FTZ R52, R147, UR4, -R120 ;  /* 0x0000000493347c23 */ /* 0x000fca0008010878 */
[----:B------:R-:W-:Y:S01]  /*168e0*/  MUFU.EX2 R53, R53 ;  /* 0x0000003500357308 */ /* 0x000fe20000000800 */
[----:B------:R-:W-:Y:S07]  /*168f0*/  HMMA.16816.F32.BF16 R104, R104, R54, R48 ;  /* 0x000000366868723c */ /* 0x000fee0000041830 */
[----:B------:R-:W2:Y:S02]  /*16900*/  MUFU.EX2 R52, R52 ;  /* 0x0000003400347308 */ /* 0x000ea40000000800 */
[----:B--2---:R-:W-:-:S07]  /*16910*/  F2FP.BF16.F32.PACK_AB R7, R52, R53 ;  /* 0x000000353407723e */ /* 0x004fce00000010ff */
        /* <DEDUP_REMOVED lines=21> */
[----:B------:R-:W-:-:S04]  /*16a70*/  FADD.FTZ R32, R124, R201 ;  /* 0x000000c97c207221 */ /* 0x000fc80000010000 */
[----:B------:R-:W-:Y:S02]  /*16a80*/  FADD.FTZ R32, R127, R32 ;  /* 0x000000207f207221 */ /* 0x000fe40000010000 */
[----:B------:R-:W-:Y:S01]  /*16a90*/  MUFU.EX2 R26, R136 ;  /* 0x00000088001a7308 */ /* 0x000fe20000000800 */
[----:B------:R-:W-:Y:S01]  /*16aa0*/  HMMA.16816.F32.BF16 R100, R4, R102, R40 ;  /* 0x000000660464723c */ /* 0x000fe20000041828 */
[----:B------:R-:W-:-:S04]  /*16ab0*/  FADD.FTZ R63, R63, R32 ;  /* 0x000000203f3f7221 */ /* 0x000fc80000010000 */
[----:B------:R-:W-:Y:S02]  /*16ac0*/  FADD.FTZ R60, R60, R63 ;  /* 0x0000003f3c3c7221 */ /* 0x000fe40000010000 */
[----:B------:R-:W4:Y:S01]  /*16ad0*/  MUFU.EX2 R25, R153 ;  /* 0x0000009900197308 */ /* 0x000f220000000800 */
[----:B--2---:R-:W-:Y:S01]  /*16ae0*/  HMMA.16816.F32.BF16 R108, R4, R16, R44 ;  /* 0x00000010046c723c */ /* 0x004fe2000004182c */
[----:B------:R-:W-:-:S04]  /*16af0*/  FADD.FTZ R67, R67, R60 ;  /* 0x0000003c43437221 */ /* 0x000fc80000010000 */
[----:B------:R-:W-:Y:S02]  /*16b00*/  FADD.FTZ R58, R58, R67 ;  /* 0x000000433a3a7221 */ /* 0x000fe40000010000 */
[----:B------:R-:W-:Y:S01]  /*16b10*/  MUFU.EX2 R30, R30 ;  /* 0x0000001e001e7308 */ /* 0x000fe20000000800 */
[----:B------:R-:W-:Y:S01]  /*16b20*/  HMMA.16816.F32.BF16 R104, R4, R18, R104 ;  /* 0x000000120468723c */ /* 0x000fe20000041868 */
[----:B---3--:R-:W-:Y:S01]  /*16b30*/  F2FP.BF16.F32.PACK_AB R4, R24, R27 ;  /* 0x0000001b1804723e */ /* 0x008fe200000010ff */
[----:B------:R-:W2:Y:S01]  /*16b40*/  LDSM.16.MT88.4 R16, [R164+0xc800] ;  /* 0x00c80000a410783b */ /* 0x000ea20000004200 */
[----:B------:R-:W-:Y:S01]  /*16b50*/  F2FP.BF16.F32.PACK_AB R5, R29, R28 ;  /* 0x0000001c1d05723e */ /* 0x000fe200000010ff */
[----:B------:R-:W-:Y:S01]  /*16b60*/  FADD.FTZ R135, R135, R58 ;  /* 0x0000003a87877221 */ /* 0x000fe20000010000 */
[----:B------:R-:W-:Y:S02]  /*16b70*/  FADD.FTZ R27, R27, R142 ;  /* 0x0000008e1b1b7221 */ /* 0x000fe40000010000 */
[----:B------:R-:W3:Y:S01]  /*16b80*/  MUFU.EX2 R31, R31 ;  /* 0x0000001f001f7308 */ /* 0x000ee20000000800 */
[----:B----4-:R-:W-:Y:S01]  /*16b90*/  F2FP.BF16.F32.PACK_AB R6, R25, R26 ;  /* 0x0000001a1906723e */ /* 0x010fe200000010ff */
[----:B------:R-:W-:Y:S01]  /*16ba0*/  FADD.FTZ R128, R128, R135 ;  /* 0x0000008780807221 */ /* 0x000fe20000010000 */
[----:B------:R-:W-:-:S03]  /*16bb0*/  FADD.FTZ R27, R24, R27 ;  /* 0x0000001b181b7221 */ /* 0x000fc60000010000 */
[----:B------:R-:W-:Y:S01]  /*16bc0*/  FADD.FTZ R139, R139, R128 ;  /* 0x000000808b8b7221 */ /* 0x000fe20000010000 */
[----:B------:R-:W-:-:S03]  /*16bd0*/  FADD.FTZ R26, R26, R27 ;  /* 0x0000001b1a1a7221 */ /* 0x000fc60000010000 */
[----:B------:R-:W-:Y:S01]  /*16be0*/  FADD.FTZ R132, R132, R139 ;  /* 0x0000008b84847221 */ /* 0x000fe20000010000 */
[----:B------:R-:W-:-:S03]  /*16bf0*/  FADD.FTZ R25, R25, R26 ;  /* 0x0000001a19197221 */ /* 0x000fc60000010000 */
[----:B------:R-:W-:Y:S01]  /*16c00*/  FADD.FTZ R205, R205, R132 ;  /* 0x00000084cdcd7221 */ /* 0x000fe20000010000 */
[----:B---3--:R-:W-:-:S03]  /*16c10*/  F2FP.BF16.F32.PACK_AB R7, R31, R30 ;  /* 0x0000001e1f07723e */ /* 0x008fc600000010ff */
[----:B------:R-:W-:-:S04]  /*16c20*/  FADD.FTZ R160, R160, R205 ;  /* 0x000000cda0a07221 */ /* 0x000fc80000010000 */
[----:B------:R-:W-:Y:S01]  /*16c30*/  FADD.FTZ R209, R209, R160 ;  /* 0x000000a0d1d17221 */ /* 0x000fe20000010000 */
[----:B------:R-:W-:Y:S03]  /*16c40*/  HMMA.16816.F32.BF16 R112, R4, R12, R112 ;  /* 0x0000000c0470723c */ /* 0x000fe60000041870 */
        /* <DEDUP_REMOVED lines=9> */
[----:B------:R-:W-:Y:S01]  /*16ce0*/  HMMA.16816.F32.BF16 R76, R4, R10, R76 ;  /* 0x0000000a044c723c */ /* 0x000fe2000004184c */
[----:B------:R-:W1:Y:S02]  /*16cf0*/  LDSM.16.MT88.4 R8, [R164+0xe800] ;  /* 0x00e80000a408783b */ /* 0x000e640000004200 */
[----:B------:R-:W-:-:S04]  /*16d00*/  FADD.FTZ R152, R152, R149 ;  /* 0x0000009598987221 */ /* 0x000fc80000010000 */
[----:B------:R-:W-:Y:S01]  /*16d10*/  FADD.FTZ R53, R53, R152 ;  /* 0x0000009835357221 */ /* 0x000fe20000010000 */
[----:B--2---:R-:W-:Y:S03]  /*16d20*/  HMMA.16816.F32.BF16 R88, R4, R16, R88 ;  /* 0x000000100458723c */ /* 0x004fe60000041858 */
[----:B------:R-:W-:-:S04]  /*16d30*/  FADD.FTZ R53, R52, R53 ;  /* 0x0000003534357221 */ /* 0x000fc80000010000 */
[----:B------:R-:W-:Y:S01]  /*16d40*/  FADD.FTZ R28, R28, R53 ;  /* 0x000000351c1c7221 */ /* 0x000fe20000010000 */
[----:B------:R-:W-:Y:S01]  /*16d50*/  HMMA.16816.F32.BF16 R92, R4, R18, R92 ;  /* 0x00000012045c723c */ /* 0x000fe2000004185c */
[----:B------:R-:W2:Y:S02]  /*16d60*/  LDSM.16.MT88.4 R16, [R166+0xac00] ;  /* 0x00ac0000a610783b */ /* 0x000ea40000004200 */
[----:B------:R-:W-:-:S04]  /*16d70*/  FADD.FTZ R29, R29, R28 ;  /* 0x0000001c1d1d7221 */ /* 0x000fc80000010000 */
[----:B------:R-:W-:Y:S01]  /*16d80*/  FADD.FTZ R30, R30, R29 ;  /* 0x0000001d1e1e7221 */ /* 0x000fe20000010000 */
[----:B------:R-:W-:Y:S01]  /*16d90*/  HMMA.16816.F32.BF16 R80, R4, R20, R80 ;  /* 0x000000140450723c */ /* 0x000fe20000041850 */
[----:B------:R-:W-:Y:S02]  /*16da0*/  MUFU.EX2 R20, R123 ;  /* 0x0000007b00147308 */ /* 0x000fe40000000800 */
[----:B------:R-:W-:-:S05]  /*16db0*/  FADD.FTZ R30, R31, R30 ;  /* 0x0000001e1f1e7221 */ /* 0x000fca0000010000 */
[C---:B---3--:R-:W-:Y:S01]  /*16dc0*/  HMMA.16816.F32.BF16 R96, R4.reuse, R12, R96 ;  /* 0x0000000c0460723c */ /* 0x048fe20000041860 */
[----:B------:R-:W3:Y:S07]  /*16dd0*/  MUFU.EX2 R21, R121 ;  /* 0x0000007900157308 */ /* 0x000eee0000000800 */
[C---:B------:R-:W-:Y:S01]  /*16de0*/  HMMA.16816.F32.BF16 R100, R4.reuse, R14, R100 ;  /* 0x0000000e0464723c */ /* 0x040fe20000041864 */
[----:B------:R-:W4:Y:S07]  /*16df0*/  LDSM.16.MT88.4 R12, [R164+0xac00] ;  /* 0x00ac0000a40c783b */ /* 0x000f2e0000004200 */
[C---:B-1----:R-:W-:Y:S08]  /*16e00*/  HMMA.16816.F32.BF16 R108, R4.reuse, R8, R108 ;  /* 0x00000008046c723c */ /* 0x042ff0000004186c */
[C---:B------:R-:W-:Y:S01]  /*16e10*/  HMMA.16816.F32.BF16 R104, R4.reuse, R10, R104 ;  /* 0x0000000a0468723c */ /* 0x040fe20000041868 */
[----:B------:R-:W1:Y:S07]  /*16e20*/  LDSM.16.MT88.4 R8, [R166+0xcc00] ;  /* 0x00cc0000a608783b */ /* 0x000e6e0000004200 */
        /* <DEDUP_REMOVED lines=12> */
[----:B--2---:R-:W-:Y:S02]  /*16ef0*/  HMMA.16816.F32.BF16 R112, R4, R16, R112 ;  /* 0x000000100470723c */ /* 0x004fe40000041870 */
[----:B------:R-:W-:-:S04]  /*16f00*/  FADD.FTZ R21, R21, R20 ;  /* 0x0000001415157221 */ /* 0x000fc80000010000 */
[----:B------:R-:W-:Y:S02]  /*16f10*/  FADD.FTZ R186, R186, R21 ;  /* 0x00000015baba7221 */ /* 0x000fe40000010000 */
        /* <DEDUP_REMOVED lines=16> */
.L_x_1235:
[----:B------:R-:W-:-:S07]  /*17020*/  IADD3 R57, PT, PT, R59, -0x1, RZ ;  /* 0xffffffff3b397810 */ /* 0x000fce0007ffe0ff */
.L_x_1241:
[----:B------:R-:W-:-:S13]  /*17030*/  ISETP.GE.AND P0, PT, R57, R170, PT ;  /* 0x000000aa3900720c */ /* 0x000fda0003f06270 */
[----:B------:R-:W-:Y:S05]  /*17040*/  @!P0 BRA `(.L_x_1242) ;  /* 0x0000003800c08947 */ /* 0x000fea0003800000 */
[----:B------:R-:W1:Y:S01]  /*17050*/  S2UR UR5, SR_CgaCtaId ;  /* 0x00000000000579c3 */ /* 0x000e620000008800 */
[----:B------:R-:W-:Y:S01]  /*17060*/  UISETP.NE.U32.AND UP0, UPT, UR12, URZ, UPT ;  /* 0x000000ff0c00728c */ /* 0x000fe2000bf05070 */
[----:B------:R-:W-:Y:S01]  /*17070*/  IMAD.MOV.U32 R3, RZ, RZ, R0 ;  /* 0x000000ffff037224 */ /* 0x000fe200078e0000 */
[C---:B------:R-:W-:Y:S01]  /*17080*/  LEA R184, R57.reuse, 0x80, 0x7 ;  /* 0x0000008039b87811 */ /* 0x040fe200078e38ff */
[----:B------:R-:W-:Y:S01]  /*17090*/  IMAD.MOV.U32 R121, RZ, RZ, R2 ;  /* 0x000000ffff797224 */ /* 0x000fe200078e0002 */
[----:B------:R-:W-:Y:S01]  /*170a0*/  UISETP.NE.AND.EX UP0, UPT, UR13, URZ, UPT, UP0 ;  /* 0x000000ff0d00728c */ /* 0x000fe2000bf05300 */
[----:B------:R-:W-:Y:S01]  /*170b0*/  IADD3 R187, PT, PT, R57, 0x1, RZ ;  /* 0x0000000139bb7810 */ /* 0x000fe20007ffe0ff */
[----:B------:R-:W-:Y:S01]  /*170c0*/  IMAD.MOV.U32 R180, RZ, RZ, RZ ;  /* 0x000000ffffb47224 */ /* 0x000fe200078e00ff */
[----:B------:R-:W-:Y:S01]  /*170d0*/  UMOV UR13, 0x400 ;  /* 0x00000400000d7882 */ /* 0x000fe20000000000 */
[----:B------:R-:W2:Y:S02]  /*170e0*/  LDCU UR12, c[0x0][0x440] ;  /* 0x00008800ff0c77ac */ /* 0x000ea40008000800 */
[----:B------:R-:W-:Y:S01]  /*170f0*/  PLOP3.LUT P4, PT, PT, PT, UP0, 0x80, 0x8 ;  /* 0x000000000008781c */ /* 0x000fe20003f8f008 */
[----:B------:R-:W3:Y:S01]  /*17100*/  LDCU UR4, c[0x0][0x45c] ;  /* 0x00008b80ff0477ac */ /* 0x000ee20008000800 */
[----:B------:R-:W4:Y:S01]  /*17110*/  LDCU.64 UR8, c[0x0][0x3a0] ;  /* 0x00007400ff0877ac */ /* 0x000f220008000a00 */
[----:B------:R-:W2:Y:S01]  /*17120*/  LDCU.64 UR10, c[0x0][0x3a8] ;  /* 0x00007500ff0a77ac */ /* 0x000ea20008000a00 */
[----:B-1----:R-:W-:-:S12]  /*17130*/  ULEA UR5, UR5, UR13, 0x18 ;  /* 0x0000000d05057291 */ /* 0x002fd8000f8ec0ff */
.L_x_1246:
[----:B------:R-:W-:Y:S01]  /*17140*/  @!P4 IADD3 R5, P0, PT, RZ, -R180, RZ ;  /* 0x800000b4ff05c210 */ /* 0x000fe20007f1e0ff */
[----:B------:R-:W1:Y:S01]  /*17150*/  @!P4 LDC R4, c[0x0][0x3c0] ;  /* 0x0000f000ff04cb82 */ /* 0x000e620000000800 */
[----:B--2---:R-:W-:Y:S01]  /*17160*/  ISETP.GE.AND P3, PT, R118, UR12, PT ;  /* 0x0000000c76007c0c */ /* 0x004fe2000bf66270 */
[----:B------:R-:W-:Y:S06]  /*17170*/  DEPBAR.LE SB0, 0x0 ;  /* 0x000080000000791a */ /* 0x000fec0000000000 */
[----:B------:R-:W-:Y:S01]  /*17180*/  BAR.SYNC.DEFER_BLOCKING 0x0 ;  /* 0x0000000000007b1d */ /* 0x000fe20000010000 */
[----:B------:R-:W-:Y:S01]  /*17190*/  ISETP.GE.AND P2, PT, R117, UR12, PT ;  /* 0x0000000c75007c0c */ /* 0x000fe2000bf46270 */
[----:B------:R-:W-:Y:S02]  /*171a0*/  IMAD.SHL.U32 R0, R176, 0x8, RZ ;  /* 0x00000008b0007824 */ /* 0x000fe400078e00ff */
[----:B------:R-:W-:Y:S03]  /*171b0*/  IMAD.MOV.U32 R2, RZ, RZ, R174 ;  /* 0x000000ffff027224 */ /* 0x000fe600078e00ae */
[----:B------:R-:W-:Y:S04]  /*171c0*/  LOP3.LUT R123, R0, 0xd8, RZ, 0xc0, !PT ;  /* 0x000000d8007b7812 */ /* 0x000fe800078ec0ff */
[----:B------:R-:W-:Y:S04]  /*171d0*/  LOP3.LUT R123, R123, 0x18, R176, 0x78, !PT ;  /* 0x000000187b7b7812 */ /* 0x000fe800078e78b0 */
[----:B------:R-:W-:Y:S01]  /*171e0*/  LOP3.LUT R123, R123, 0x1f20, R0, 0xf8, !PT ;  /* 0x00001f207b7b7812 */ /* 0x000fe200078ef800 */
[----:B------:R-:W-:Y:S02]  /*171f0*/  IMAD.MOV.U32 R0, RZ, RZ, R175 ;  /* 0x000000ffff007224 */ /* 0x000fe400078e00af */
[----:B-1----:R-:W-:Y:S04]  /*17200*/  @!P4 IMAD.SHL.U32 R6, R4, 0x80, RZ ;  /* 0x000000800406c824 */ /* 0x002fe800078e00ff */
[----:B------:R-:W-:Y:S05]  /*17210*/  @!P4 IMAD.X R6, RZ, RZ, ~R6, P0 ;  /* 0x000000ffff06c224 */ /* 0x000fea00000e0e06 */
[----:B------:R-:W-:Y:S01]  /*17220*/  @!P4 SHF.R.S64 R5, R5, 0x1f, R6 ;  /* 0x0000001f0505c819 */ /* 0x000fe20000001006 */
[----:B------:R-:W1:Y:S03]  /*17230*/  LDC R7, c[0x0][0x3c4] ;  /* 0x0000f100ff077b82 */ /* 0x000e660000000800 */
[----:B------:R-:W-:Y:S04]  /*17240*/  @!P4 IADD3 R174, P0, PT, R174, R5, RZ ;  /* 0x00000005aeaec210 */ /* 0x000fe80007f1e0ff */
[----:B------:R-:W-:Y:S01]  /*17250*/  @!P4 LEA.HI.X.SX32 R175, R6, R175, 0x1, P0 ;  /* 0x000000af06afc211 */ /* 0x000fe200000f0eff */
[----:B------:R-:W-:Y:S08]  /*17260*/  @!P4 BRA `(.L_x_1243) ;  /* 0x0000000000f4c947 */ /* 0x000ff00003800000 */
[----:B------:R-:W-:Y:S01]  /*17270*/  VIADD R6, R184, 0xffffff80 ;  /* 0xffffff80b8067836 */ /* 0x000fe20000000000 */
[----:B------:R-:W2:Y:S01]  /*17280*/  LDC R9, c[0x0][0x4f0] ;  /* 0x00013c00ff097b82 */ /* 0x000ea20000000800 */
[----:B------:R-:W-:Y:S03]  /*17290*/  IABS R10, R184 ;  /* 0x000000b8000a7213 */ /* 0x000fe60000000000 */
[----:B------:R-:W-:Y:S02]  /*172a0*/  IABS R8, R6 ;  /* 0x0000000600087213 */ /* 0x000fe40000000000 */
[-C--:B--2---:R-:W-:Y:S02]  /*172b0*/  IABS R4, R9.reuse ;  /* 0x0000000900047213 */ /* 0x084fe40000000000 */
[----:B------:R-:W-:Y:S02]  /*172c0*/  LOP3.LUT R6, R6, R9, RZ, 0x3c, !PT ;  /* 0x0000000906067212 */ /* 0x000fe400078e3cff */
[----:B------:R-:W2:Y:S10]  /*172d0*/  I2F.RP R11, R4 ;  /* 0x00000004000b7306 */ /* 0x000eb40000209400 */
[----:B--2---:R-:W2:Y:S02]  /*172e0*/  MUFU.RCP R5, R11 ;  /* 0x0000000b00057308 */ /* 0x004ea40000001000 */
[----:B--2---:R-:W-:Y:S08]  /*172f0*/  VIADD R12, R5, 0xffffffe ;  /* 0x0ffffffe050c7836 */ /* 0x004ff00000000000 */
[----:B------:R-:W2:Y:S02]  /*17300*/  F2I.FTZ.U32.TRUNC.NTZ R13, R12 ;  /* 0x0000000c000d7305 */ /* 0x000ea4000021f000 */
[--C-:B--2---:R-:W-:Y:S01]  /*17310*/  IMAD.MOV R5, RZ, RZ, -R13.reuse ;  /* 0x000000ffff057224 */ /* 0x104fe200078e0a0d */
        /* <DEDUP_REMOVED lines=29> */
[----:B------:R-:W2:Y:S01]  /*174f0*/  LDC.64 R4, c[0x0][0x3c0] ;  /* 0x0000f000ff047b82 */ /* 0x000ea20000000a00 */
[C---:B------:R-:W-:Y:S01]  /*17500*/  LEA R16, P0, R13.reuse, R182, 0x2 ;  /* 0x000000b60d107211 */ /* 0x040fe200078010ff */
[----:B------:R-:W-:Y:S01]  /*17510*/  IMAD.IADD R8, R13, 0x1, -R15 ;  /* 0x000000010d087824 */ /* 0x000fe200078e0a0f */
[-C--:B------:R-:W-:Y:S02]  /*17520*/  LEA.HI.X.SX32 R11, R15, R183.reuse, 0x2, P1 ;  /* 0x000000b70f0b7211 */ /* 0x080fe400008f16ff */
[----:B------:R-:W-:Y:S01]  /*17530*/  LEA.HI.X.SX32 R17, R13, R183, 0x2, P0 ;  /* 0x000000b70d117211 */ /* 0x000fe200000f16ff */
[----:B------:R-:W-:Y:S03]  /*17540*/  IMAD R9, R8, R9, -0x80 ;  /* 0xffffff8008097424 */ /* 0x000fe600078e0209 */
[----:B------:R-:W5:Y:S02]  /*17550*/  LDG.E R11, desc[UR6][R10.64] ;  /* 0x000000060a0b7981 */ /* 0x000f64000c1e1900 */
[----:B------:R-:W-:Y:S02]  /*17560*/  SHF.R.S32.HI R13, RZ, 0x1f, R9 ;  /* 0x0000001fff0d7819 */ /* 0x000fe40000011409 */
[----:B------:R-:W5:Y:S03]  /*17570*/  LDG.E R6, desc[UR6][R16.64] ;  /* 0x0000000610067981 */ /* 0x000f66000c1e1900 */
        /* <DEDUP_REMOVED lines=12> */
.L_x_1243:
[----:B------:R-:W-:Y:S01]  /*17640*/  LEA R123, R123, UR5, 0x1 ;  /* 0x000000057b7b7c11 */ /* 0x000fe2000f8e08ff */
[----:B------:R-:W-:Y:S01]  /*17650*/  IMAD.SHL.U32 R5, R4, 0x40, RZ ;  /* 0x0000004004057824 */ /* 0x000fe200078e00ff */
[----:B------:R-:W-:Y:S01]  /*17660*/  ISETP.GE.AND P1, PT, R116, UR12, PT ;  /* 0x0000000c74007c0c */ /* 0x000fe2000bf26270 */
[----:B------:R-:W-:Y:S01]  /*17670*/  VIADD R187, R187, 0xffffffff ;  /* 0xffffffffbbbb7836 */ /* 0x000fe20000000000 */
[----:B-1----:R-:W-:Y:S01]  /*17680*/  SHF.L.U64.HI R4, R4, 0x6, R7 ;  /* 0x0000000604047819 */ /* 0x002fe20000010207 */
[----:B------:R-:W-:Y:S01]  /*17690*/  @!PT LDS RZ, [RZ] ;  /* 0x00000000fffff984 */ /* 0x000fe20000000800 */
[----:B------:R-:W-:Y:S01]  /*176a0*/  @!PT LDS RZ, [RZ] ;  /* 0x00000000fffff984 */ /* 0x000fe20000000800 */
[----:B------:R-:W-:Y:S01]  /*176b0*/  @!PT LDS RZ, [RZ] ;  /* 0x00000000fffff984 */ /* 0x000fe20000000800 */
[----:B------:R-:W-:Y:S01]  /*176c0*/  @!P3 LDGSTS.E.BYPASS.LTC128B.128 [R123+0x9000], desc[UR6][R174.64] ;  /* 0x09000000ae7bbfae */ /* 0x000fe2000b981a06 */
[C---:B------:R-:W-:Y:S03]  /*176d0*/  IADD3 R6, P0, PT, R5.reuse, R174, RZ ;  /* 0x000000ae05067210 */ /* 0x040fe60007f1e0ff */
[----:B------:R-:W-:Y:S01]  /*176e0*/  @P3 STS.128 [R123+0x9000], RZ ;  /* 0x009000ff7b003388 */ /* 0x000fe20000000c00 */
[C---:B------:R-:W-:Y:S01]  /*176f0*/  IADD3 R8, P5, PT, R5.reuse, R6, RZ ;  /* 0x0000000605087210 */ /* 0x040fe20007fbe0ff */
[C---:B------:R-:W-:Y:S02]  /*17700*/  IMAD.X R7, R4.reuse, 0x1, R175, P0 ;  /* 0x0000000104077824 */ /* 0x040fe400000e06af */
[----:B------:R-:W-:Y:S01]  /*17710*/  @!PT LDS RZ, [RZ] ;  /* 0x00000000fffff984 */ /* 0x000fe20000000800 */
[----:B------:R-:W-:Y:S01]  /*17720*/  @!PT LDS RZ, [RZ] ;  /* 0x00000000fffff984 */ /* 0x000fe20000000800 */
[----:B------:R-:W-:Y:S01]  /*17730*/  @!PT LDS RZ, [RZ] ;  /* 0x00000000fffff984 */ /* 0x000fe20000000800 */
[----:B------:R-:W-:Y:S01]  /*17740*/  @!P2 LDGSTS.E.BYPASS.LTC128B.128 [R123+0xb000], desc[UR6][R174.64+0x40] ;  /* 0x0b000040ae7bafae */ /* 0x000fe2000b981a06 */
[----:B------:R-:W-:Y:S01]  /*17750*/  IADD3 R10, P0, PT, R5, R8, RZ ;  /* 0x00000008050a7210 */ /* 0x000fe20007f1e0ff */
[C---:B------:R-:W-:Y:S02]  /*17760*/  IMAD.X R9, R4.reuse, 0x1, R7, P5 ;  /* 0x0000000104097824 */ /* 0x040fe400028e0607 */
[----:B------:R-:W-:Y:S02]  /*17770*/  @P2 STS.128 [R123+0xb000], RZ ;  /* 0x00b000ff7b002388 */ /* 0x000fe40000000c00 */
[----:B------:R-:W-:Y:S01]  /*17780*/  IMAD.X R11, R4, 0x1, R9, P0 ;  /* 0x00000001040b7824 */ /* 0x000fe200000e0609 */
[----:B------:R-:W-:Y:S01]  /*17790*/  ISETP.GT.AND P0, PT, R187, R170, PT ;  /* 0x000000aabb00720c */ /* 0x000fe20003f04270 */
        /* <DEDUP_REMOVED lines=52> */
[----:B------:R-:W5:Y:S04]  /*17ae0*/  LDSM.16.M88.4 R132, [R168+0x3400] ;  /* 0x00340000a884783b */ /* 0x000f680000000200 */
        /* <DEDUP_REMOVED lines=11> */
[C---:B--2---:R-:W-:Y:S03]  /*17ba0*/  HMMA.16816.F32.BF16 R8, R124.reuse, R130, RZ ;  /* 0x000000827c08723c */ /* 0x044fe600000418ff */
[----:B------:R-:W-:Y:S05]  /*17bb0*/  LDSM.16.M88.4 R128, [R165+0x3c00] ;  /* 0x003c0000a580783b */ /* 0x000fea0000000200 */
[C---:B-----5:R-:W-:Y:S08]  /*17bc0*/  HMMA.16816.F32.BF16 R12, R124.reuse, R132, RZ ;  /* 0x000000847c0c723c */ /* 0x060ff000000418ff */
        /* <DEDUP_REMOVED lines=214> */
.L_x_1245:
        /* <DEDUP_REMOVED lines=72> */
.L_x_1244:
        /* <DEDUP_REMOVED lines=148> */
[----:B------:R-:W-:Y:S02]  /*196f0*/  ISETP.GT.AND P0, PT, R187, R170, PT ;  /* 0x000000aabb00720c */ /* 0x000fe40003f04270 */
        /* <DEDUP_REMOVED lines=325> */
.L_x_1242:
[----:B------:R-:W1:Y:S01]  /*1ab50*/  SHFL.BFLY PT, R4, R189, 0x2, 0x1f ;  /* 0x0c401f00bd047f89 */ /* 0x000e6200000e0000 */
[C---:B------:R-:W-:Y:S01]  /*1ab60*/  SHF.L.U32 R10, R176.reuse, 0x1, RZ ;  /* 0x00000001b00a7819 */ /* 0x040fe200000006ff */
[----:B------:R-:W2:Y:S01]  /*1ab70*/  S2UR UR9, SR_CTAID.Y ;  /* 0x00000000000979c3 */ /* 0x000ea20000002600 */
[C---:B------:R-:W-:Y:S01]  /*1ab80*/  SHF.L.U32 R3, R176.reuse, 0x2, RZ ;  /* 0x00000002b0037819 */ /* 0x040fe200000006ff */
[----:B------:R-:W3:Y:S01]  /*1ab90*/  SHFL.BFLY PT, R7, R186, 0x2, 0x1f ;  /* 0x0c401f00ba077f89 */ /* 0x000ee200000e0000 */
[----:B------:R-:W-:Y:S01]  /*1aba0*/  SHF.L.U32 R15, R176, 0x4, RZ ;  /* 0x00000004b00f7819 */ /* 0x000fe200000006ff */
[----:B------:R-:W4:Y:S01]  /*1abb0*/  LDCU UR8, c[0x0][0x3e0] ;  /* 0x00007c00ff0877ac */ /* 0x000f220008000800 */
[----:B------:R-:W-:Y:S01]  /*1abc0*/  LOP3.LUT R10, R10, 0x6, RZ, 0xc0, !PT ;  /* 0x000000060a0a7812 */ /* 0x000fe200078ec0ff */
[----:B------:R-:W5:Y:S01]  /*1abd0*/  S2R R6, SR_TID.X ;  /* 0x0000000000067919 */ /* 0x000f620000002100 */
[----:B------:R-:W-:Y:S01]  /*1abe0*/  SHF.R.U32.HI R20, RZ, 0x1, R176 ;  /* 0x00000001ff147819 */ /* 0x000fe200000116b0 */
[----:B------:R-:W4:Y:S01]  /*1abf0*/  LDCU UR4, c[0x0][0x44c] ;  /* 0x00008980ff0477ac */ /* 0x000f220008000800 */
[----:B------:R-:W-:Y:S01]  /*1ac00*/  LOP3.LUT R15, R10, 0x3e00, R15, 0xf8, !PT ;  /* 0x00003e000a0f7812 */ /* 0x000fe200078ef80f */
[----:B------:R-:W-:Y:S01]  /*1ac10*/  BSSY.RECONVERGENT B0, `(.L_x_1247) ;  /* 0x0000093000007945 */ /* 0x000fe20003800200 */
[----:B------:R-:W-:-:S02]  /*1ac20*/  IADD3 R13, PT, PT, -R178, R177, RZ ;  /* 0x000000b1b20d7210 */ /* 0x000fc40007ffe1ff */
[----:B------:R-:W-:Y:S01]  /*1ac30*/  LOP3.LUT R17, R3, 0xf04, RZ, 0xc0, !PT ;  /* 0x00000f0403117812 */ /* 0x000fe200078ec0ff */
[----:B------:R-:W-:Y:S01]  /*1ac40*/  BAR.SYNC.DEFER_BLOCKING 0x0 ;  /* 0x0000000000007b1d */ /* 0x000fe20000010000 */
[----:B------:R-:W-:Y:S01]  /*1ac50*/  LOP3.LUT P3, RZ, R176, 0x3, RZ, 0xc0, !PT ;  /* 0x00000003b0ff7812 */ /* 0x000fe2000786c0ff */
[----:B-1----:R-:W-:Y:S01]  /*1ac60*/  FADD.FTZ R9, R4, R189 ;  /* 0x000000bd04097221 */ /* 0x002fe20000010000 */
[----:B---3--:R-:W-:-:S04]  /*1ac70*/  FADD.FTZ R7, R7, R186 ;  /* 0x000000ba07077221 */ /* 0x008fc80000010000 */
[----:B------:R-:W1:Y:S04]  /*1ac80*/  SHFL.BFLY PT, R8, R9, 0x1, 0x1f ;  /* 0x0c201f0009087f89 */ /* 0x000e6800000e0000 */
[----:B------:R-:W3:Y:S01]  /*1ac90*/  SHFL.BFLY PT, R4, R7, 0x1, 0x1f ;  /* 0x0c201f0007047f89 */ /* 0x000ee200000e0000 */
[----:B-----5:R-:W-:-:S04]  /*1aca0*/  SHF.R.U32.HI R6, RZ, 0x3, R6 ;  /* 0x00000003ff067819 */ /* 0x020fc80000011606 */
[C---:B------:R-:W-:Y:S02]  /*1acb0*/  IADD3 R16, PT, PT, R6.reuse, 0x10, RZ ;  /* 0x0000001006107810 */ /* 0x040fe40007ffe0ff */
[----:B------:R-:W-:Y:S02]  /*1acc0*/  IADD3 R14, PT, PT, R6, 0x20, RZ ;  /* 0x00000020060e7810 */ /* 0x000fe40007ffe0ff */
[-C--:B------:R-:W-:Y:S02]  /*1acd0*/  ISETP.GE.AND P4, PT, R16, R13.reuse, PT ;  /* 0x0000000d1000720c */ /* 0x080fe40003f86270 */
[----:B------:R-:W-:Y:S02]  /*1ace0*/  ISETP.GE.AND P5, PT, R14, R13, PT ;  /* 0x0000000d0e00720c */ /* 0x000fe40003fa6270 */
[----:B------:R-:W-:Y:S01]  /*1acf0*/  IADD3 R14, PT, PT, R6, 0x30, RZ ;  /* 0x00000030060e7810 */ /* 0x000fe20007ffe0ff */
[----:B-1----:R-:W-:Y:S01]  /*1ad00*/  FADD.FTZ R5, R9, R8 ;  /* 0x0000000809057221 */ /* 0x002fe20000010000 */
[----:B------:R-:W-:-:S02]  /*1ad10*/  LOP3.LUT R9, R3, 0xd8, RZ, 0xc0, !PT ;  /* 0x000000d803097812 */ /* 0x000fc400078ec0ff */
[----:B------:R-:W-:Y:S01]  /*1ad20*/  SHF.L.U32 R8, R176, 0x3, RZ ;  /* 0x00000003b0087819 */ /* 0x000fe200000006ff */
[----:B------:R-:W1:Y:S01]  /*1ad30*/  MUFU.RCP R12, R5 ;  /* 0x00000005000c7308 */ /* 0x000e620000001000 */
[----:B---3--:R-:W-:Y:S01]  /*1ad40*/  FADD.FTZ R4, R7, R4 ;  /* 0x0000000407047221 */ /* 0x008fe20000010000 */
[----:B------:R-:W-:Y:S02]  /*1ad50*/  LOP3.LUT R10, R9, 0x18, R20, 0x78, !PT ;  /* 0x00000018090a7812 */ /* 0x000fe400078e7814 */
[----:B------:R-:W-:Y:S02]  /*1ad60*/  LOP3.LUT R11, R8, 0xc0, RZ, 0xc0, !PT ;  /* 0x000000c0080b7812 */ /* 0x000fe400078ec0ff */
[----:B------:R-:W-:Y:S02]  /*1ad70*/  FSETP.NE.FTZ.AND P2, PT, R5, RZ, PT ;  /* 0x000000ff0500720b */ /* 0x000fe40003f55000 */
[----:B------:R-:W3:Y:S01]  /*1ad80*/  MUFU.RCP R9, R4 ;  /* 0x0000000400097308 */ /* 0x000ee20000001000 */
[----:B------:R-:W-:-:S02]  /*1ad90*/  LOP3.LUT R11, R11, 0x18, R176, 0xf8, !PT ;  /* 0x000000180b0b7812 */ /* 0x000fc400078ef8b0 */
[----:B------:R-:W-:Y:S02]  /*1ada0*/  LOP3.LUT R16, R15, 0x20, R8, 0xf8, !PT ;  /* 0x000000200f107812 */ /* 0x000fe400078ef808 */
[----:B------:R-:W-:Y:S02]  /*1adb0*/  FSETP.NE.FTZ.AND P0, PT, R4, RZ, PT ;  /* 0x000000ff0400720b */ /* 0x000fe40003f15000 */
[----:B------:R-:W-:Y:S02]  /*1adc0*/  LOP3.LUT R11, R16, R11, RZ, 0xfc, !PT ;  /* 0x0000000b100b7212 */ /* 0x000fe400078efcff */
[----:B-1----:R-:W-:Y:S02]  /*1add0*/  FSEL R12, R12, 1, P2 ;  /* 0x3f8000000c0c7808 */ /* 0x002fe40001000000 */
[----:B------:R-:W-:Y:S01]  /*1ade0*/  LEA R11, R11, UR5, 0x2 ;  /* 0x000000050b0b7c11 */ /* 0x000fe2000f8e10ff */
[----:B------:R-:W1:Y:S01]  /*1adf0*/  @P2 LDC R19, c[0x0][0x458] ;  /* 0x00011600ff132b82 */ /* 0x000e620000000800 */
[----:B------:R-:W-:Y:S01]  /*1ae00*/  ISETP.GE.AND P1, PT, R6, R13, PT ;  /* 0x0000000d0600720c */ /* 0x000fe20003f26270 */
        /* <DEDUP_REMOVED lines=24> */
[C---:B------:R-:W-:Y:S01]  /*1af90*/  LOP3.LUT R12, R8.reuse, 0x40, RZ, 0xc0, !PT ;  /* 0x00000040080c7812 */ /* 0x040fe200078ec0ff */
[----:B------:R-:W5:Y:S01]  /*1afa0*/  @P0 LDC R15, c[0x0][0x458] ;  /* 0x00011600ff0f0b82 */ /* 0x000f620000000800 */
[----:B---3--:R-:W-:Y:S01]  /*1afb0*/  FSEL R9, R9, 1, P0 ;  /* 0x3f80000009097808 */ /* 0x008fe20000000000 */
[----:B------:R-:W3:Y:S01]  /*1afc0*/  @P0 MUFU.LG2 R4, R4 ;  /* 0x0000000400040308 */ /* 0x000ee20000000c00 */
[----:B------:R-:W-:Y:S01]  /*1afd0*/  LOP3.LUT R8, R8, 0x80, RZ, 0xc0, !PT ;  /* 0x0000008008087812 */ /* 0x000fe200078ec0ff */
[----:B------:R1:W-:Y:S01]  /*1afe0*/  STS.64 [R11], R112 ;  /* 0x000000700b007388 */ /* 0x0003e20000000a00 */
[----:B------:R-:W-:Y:S01]  /*1aff0*/  IADD3 R12, PT, PT, R11, -R12, RZ ;  /* 0x8000000c0b0c7210 */ /* 0x000fe20007ffe0ff */
[C---:B------:R-:W-:Y:S01]  /*1b000*/  FMUL.FTZ R114, R9.reuse, R114 ;  /* 0x0000007209727220 */ /* 0x040fe20000410000 */
        /* <DEDUP_REMOVED lines=24> */
[-C--:B------:R-:W-:Y:S01]  /*1b190*/  IADD3 R13, PT, PT, R11, -R8.reuse, RZ ;  /* 0x800000080b0d7210 */ /* 0x080fe20007ffe0ff */
[----:B------:R-:W2:Y:S01]  /*1b1a0*/  @P2 MUFU.LG2 R5, R5 ;  /* 0x0000000500052308 */ /* 0x000ea20000000c00 */
[----:B------:R-:W-:Y:S01]  /*1b1b0*/  IADD3 R14, PT, PT, R12, -R8, RZ ;  /* 0x800000080c0e7210 */ /* 0x000fe20007ffe0ff */
[----:B------:R4:W-:Y:S01]  /*1b1c0*/  STS.64 [R11+0x400], R114 ;  /* 0x000400720b007388 */ /* 0x0009e20000000a00 */
[----:B------:R-:W5:Y:S01]  /*1b1d0*/  LDC.64 R8, c[0x0][0x430] ;  /* 0x00010c00ff087b82 */ /* 0x000f620000000a00 */
[----:B------:R-:W-:-:S02]  /*1b1e0*/  SHF.L.U32 R18, R6, 0x5, RZ ;  /* 0x0000000506127819 */ /* 0x000fc400000006ff */
[----:B------:R4:W-:Y:S01]  /*1b1f0*/  STS.64 [R12+0x20], R68 ;  /* 0x000020440c007388 */ /* 0x0009e20000000a00 */
[----:B------:R-:W-:Y:S02]  /*1b200*/  SHF.R.U32.HI R7, RZ, 0x2, R176 ;  /* 0x00000002ff077819 */ /* 0x000fe400000116b0 */
[----:B------:R-:W-:Y:S01]  /*1b210*/  LOP3.LUT R17, R17, 0x20, R18, 0xf8, !PT ;  /* 0x0000002011117812 */ /* 0x000fe200078ef812 */
[----:B------:R4:W-:Y:S01]  /*1b220*/  STS.64 [R12+0x420], R70 ;  /* 0x000420460c007388 */ /* 0x0009e20000000a00 */
[----:B------:R-:W-:Y:S02]  /*1b230*/  LOP3.LUT R20, R20, 0x30, RZ, 0xc0, !PT ;  /* 0x0000003014147812 */ /* 0x000fe400078ec0ff */
[----:B------:R-:W-:Y:S01]  /*1b240*/  LOP3.LUT R10, R17, R10, RZ, 0xfc, !PT ;  /* 0x0000000a110a7212 */ /* 0x000fe200078efcff */
[----:B------:R4:W-:Y:S01]  /*1b250*/  STS.64 [R13+0x40], R72 ;  /* 0x000040480d007388 */ /* 0x0009e20000000a00 */
[----:B------:R-:W-:Y:S01]  /*1b260*/  LOP3.LUT R17, R3, 0x1c, RZ, 0xc0, !PT ;  /* 0x0000001c03117812 */ /* 0x000fe200078ec0ff */
[----:B---3--:R-:W-:Y:S01]  /*1b270*/  @P0 FMUL.FTZ R3, R4, 0.69314718246459960938 ;  /* 0x3f31721804030820 */ /* 0x008fe20000410000 */
[----:B--2---:R-:W-:Y:S01]  /*1b280*/  @P2 FMUL.FTZ R5, R5, 0.69314718246459960938 ;  /* 0x3f31721805052820 */ /* 0x004fe20000410000 */
[----:B------:R2:W-:Y:S01]  /*1b290*/  STS.64 [R13+0x440], R74 ;  /* 0x0004404a0d007388 */ /* 0x0005e20000000a00 */
[----:B------:R-:W-:-:S02]  /*1b2a0*/  MOV R16, 0xff800000 ;  /* 0xff80000000107802 */ /* 0x000fc40000000f00 */
[----:B-1----:R-:W-:Y:S01]  /*1b2b0*/  @P2 FFMA.FTZ R16, R2, R19, R5 ;  /* 0x0000001302102223 */ /* 0x002fe20000010005 */
[----:B------:R2:W-:Y:S01]  /*1b2c0*/  STS.64 [R14+0x60], R76 ;  /* 0x0000604c0e007388 */ /* 0x0005e20000000a00 */
[----:B------:R-:W-:Y:S02]  /*1b2d0*/  LOP3.LUT R7, R20, 0x7, R7, 0xf8, !PT ;  /* 0x0000000714077812 */ /* 0x000fe400078ef807 */
[----:B------:R-:W-:Y:S01]  /*1b2e0*/  LEA R2, R10, UR5, 0x2 ;  /* 0x000000050a027c11 */ /* 0x000fe2000f8e10ff */
[----:B------:R2:W-:Y:S01]  /*1b2f0*/  STS.64 [R14+0x460], R78 ;  /* 0x0004604e0e007388 */ /* 0x0005e20000000a00 */
[----:B-----5:R-:W-:-:S03]  /*1b300*/  IMAD R8, R8, UR9, R181 ;  /* 0x0000000908087c24 */ /* 0x020fc6000f8e02b5 */
[----:B------:R2:W-:Y:S01]  /*1b310*/  STS.64 [R11+0x2000], R80 ;  /* 0x002000500b007388 */ /* 0x0005e20000000a00 */
[----:B----4-:R-:W-:Y:S01]  /*1b320*/  IMAD R179, R8, UR8, R179 ;  /* 0x0000000808b37c24 */ /* 0x010fe2000f8e02b3 */
[----:B------:R-:W-:Y:S01]  /*1b330*/  MOV R8, 0xff800000 ;  /* 0xff80000000087802 */ /* 0x000fe20000000f00 */
[----:B------:R-:W-:Y:S01]  /*1b340*/  @P0 FFMA.FTZ R8, R0, R15, R3 ;  /* 0x0000000f00080223 */ /* 0x000fe20000010003 */
[----:B------:R2:W-:Y:S01]  /*1b350*/  STS.64 [R11+0x2400], R82 ;  /* 0x002400520b007388 */ /* 0x0005e20000000a00 */
[----:B------:R-:W-:Y:S02]  /*1b360*/  IMAD R4, R179, R9, R178 ;  /* 0x00000009b3047224 */ /* 0x000fe400078e02b2 */
[----:B------:R-:W-:Y:S01]  /*1b370*/  IMAD R3, R6, 0x60, R17 ;  /* 0x0000006006037824 */ /* 0x000fe200078e0211 */
[----:B------:R2:W-:Y:S01]  /*1b380*/  STS.64 [R12+0x2020], R84 ;  /* 0x002020540c007388 */ /* 0x0005e20000000a00 */
[----:B------:R-:W-:-:S03]  /*1b390*/  IMAD R0, R4, UR4, RZ ;  /* 0x0000000404007c24 */ /* 0x000fc6000f8e02ff */
        /* <DEDUP_REMOVED lines=15> */
[----:B------:R-:W1:Y:S01]  /*1b490*/  LDCU.64 UR4, c[0x0][0x428] ;  /* 0x00008500ff0477ac */ /* 0x000e620008000a00 */
[----:B------:R-:W-:Y:S01]  /*1b4a0*/  IMAD.IADD R178, R177, 0x1, -R178 ;  /* 0x00000001b1b27824 */ /* 0x000fe200078e0ab2 */
[----:B------:R-:W-:Y:S01]  /*1b4b0*/  IADD3 R5, P0, PT, R4, R7, RZ ;  /* 0x0000000704057210 */ /* 0x000fe20007f1e0ff */
[----:B------:R-:W-:-:S03]  /*1b4c0*/  VIADD R9, R7, 0x8 ;  /* 0x0000000807097836 */ /* 0x000fc60000000000 */
[-C--:B------:R-:W-:Y:S02]  /*1b4d0*/  ISETP.GE.AND P3, PT, R7, R178.reuse, PT ;  /* 0x000000b20700720c */ /* 0x080fe40003f66270 */
[----:B------:R-:W-:Y:S02]  /*1b4e0*/  ISETP.GE.AND P2, PT, R9, R178, PT ;  /* 0x000000b20900720c */ /* 0x000fe40003f46270 */
[----:B------:R-:W-:Y:S02]  /*1b4f0*/  LEA.HI.X.SX32 R4, R4, RZ, 0x1, P0 ;  /* 0x000000ff04047211 */ /* 0x000fe400000f0eff */
[----:B-1----:R-:W-:-:S04]  /*1b500*/  LEA R6, P0, R5, UR4, 0x2 ;  /* 0x0000000405067c11 */ /* 0x002fc8000f8010ff */
[----:B------:R-:W-:-:S05]  /*1b510*/  LEA.HI.X R7, R5, UR5, R4, 0x2, P0 ;  /* 0x0000000505077c11 */ /* 0x000fca00080f1404 */
[----:B------:R1:W-:Y:S04]  /*1b520*/  @!P3 STG.E desc[UR6][R6.64], R16 ;  /* 0x000000100600b986 */ /* 0x0003e8000c101906 */
[----:B------:R1:W-:Y:S02]  /*1b530*/  @!P2 STG.E desc[UR6][R6.64+0x20], R8 ;  /* 0x000020080600a986 */ /* 0x0003e4000c101906 */
.L_x_1248:
[----:B------:R-:W-:Y:S05]  /*1b540*/  BSYNC.RECONVERGENT B0 ;  /* 0x0000000000007941 */ /* 0x000fea0003800200 */
.L_x_1247:
[----:B--2---:R2:W3:Y:S01]  /*1b550*/  LDS.128 R12, [R2] ;  /* 0x00000000020c7984 */ /* 0x0044e20000000c00 */
[C---:B------:R-:W-:Y:S01]  /*1b560*/  IADD3 R3, P0, PT, R0.reuse, R3, RZ ;  /* 0x0000000300037210 */ /* 0x040fe20007f1e0ff */
[----:B------:R-:W-:Y:S01]  /*1b570*/  BSSY.RECONVERGENT B0, `(.L_x_1249) ;  /* 0x0000011000007945 */ /* 0x000fe20003800200 */
[C---:B------:R-:W-:Y:S01]  /*1b580*/  LOP3.LUT R24, R17.reuse, 0x20, RZ, 0xfc, !PT ;  /* 0x0000002011187812 */ /* 0x040fe200078efcff */
[----:B-1----:R2:W1:Y:S01]  /*1b590*/  LDS.128 R8, [R2+0x2000] ;  /* 0x0020000002087984 */ /* 0x0024620000000c00 */
[----:B------:R-:W-:Y:S02]  /*1b5a0*/  LOP3.LUT R16, R17, 0x40, RZ, 0xfc, !PT ;  /* 0x0000004011107812 */ /* 0x000fe400078efcff */
[----:B------:R-:W-:Y:S01]  /*1b5b0*/  LEA.HI.X.SX32 R0, R0, RZ, 0x1, P0 ;  /* 0x000000ff00007211 */ /* 0x000fe200000f0eff */
[----:B------:R2:W4:Y:S01]  /*1b5c0*/  LDS.128 R4, [R2+0x4000] ;  /* 0x0040000002047984 */ /* 0x0005220000000c00 */
[----:B------:R-:W-:Y:S05]  /*1b5d0*/  @P1 BRA `(.L_x_1250) ;  /* 0x0000000000281947 */ /* 0x000fea0003800000 */
[----:B------:R-:W5:Y:S01]  /*1b5e0*/  LDCU UR8, c[0x0][0x440] ;  /* 0x00008800ff0877ac */ /* 0x000f620008000800 */
[----:B------:R-:W2:Y:S01]  /*1b5f0*/  LDCU.64 UR4, c[0x0][0x3f8] ;  /* 0x00007f00ff0477ac */ /* 0x000ea20008000a00 */
[----:B-----5:R-:W-:Y:S02]  /*1b600*/  ISETP.GE.AND P3, PT, R17, UR8, PT ;  /* 0x0000000811007c0c */ /* 0x020fe4000bf66270 */
[----:B------:R-:W-:Y:S02]  /*1b610*/  ISETP.GE.AND P1, PT, R24, UR8, PT ;  /* 0x0000000818007c0c */ /* 0x000fe4000bf26270 */
[----:B------:R-:W-:Y:S02]  /*1b620*/  ISETP.GE.AND P0, PT, R16, UR8, PT ;  /* 0x0000000810007c0c */ /* 0x000fe4000bf06270 */
[----:B--2---:R-:W-:-:S04]  /*1b630*/  LEA R18, P2, R3, UR4, 0x2 ;  /* 0x0000000403127c11 */ /* 0x004fc8000f8410ff */
[----:B------:R-:W-:-:S05]  /*1b640*/  LEA.HI.X R19, R3, UR5, R0, 0x2, P2 ;  /* 0x0000000503137c11 */ /* 0x000fca00090f1400 */
[----:B---3--:R2:W-:Y:S04]  /*1b650*/  @!P3 STG.E.128 desc[UR6][R18.64], R12 ;  /* 0x0000000c1200b986 */ /* 0x0085e8000c101d06 */
[----:B-1----:R2:W-:Y:S04]  /*1b660*/  @!P1 STG.E.128 desc[UR6][R18.64+0x80], R8 ;  /* 0x0000800812009986 */ /* 0x0025e8000c101d06 */
[----:B----4-:R2:W-:Y:S02]  /*1b670*/  @!P0 STG.E.128 desc[UR6][R18.64+0x100], R4 ;  /* 0x0001000412008986 */ /* 0x0105e4000c101d06 */
.L_x_1250:
[----:B------:R-:W-:Y:S05]  /*1b680*/  BSYNC.RECONVERGENT B0 ;  /* 0x0000000000007941 */ /* 0x000fea0003800200 */
.L_x_1249:
[----:B--23--:R2:W3:Y:S01]  /*1b690*/  LDS.128 R12, [R2+0x800] ;  /* 0x00080000020c7984 */ /* 0x00c4e20000000c00 */
[----:B------:R-:W-:Y:S03]  /*1b6a0*/  BSSY.RECONVERGENT B0, `(.L_x_1251) ;  /* 0x0000014000007945 */ /* 0x000fe60003800200 */
[----:B-1----:R2:W1:Y:S04]  /*1b6b0*/  LDS.128 R8, [R2+0x2800] ;  /* 0x0028000002087984 */ /* 0x0024680000000c00 */
[----:B----4-:R2:W4:Y:S01]  /*1b6c0*/  LDS.128 R4, [R2+0x4800] ;  /* 0x0048000002047984 */ /* 0x0105220000000c00 */
[----:B------:R-:W-:Y:S05]  /*1b6d0*/  @P4 BRA `(.L_x_1252) ;  /* 0x0000000000404947 */ /* 0x000fea0003800000 */
[----:B------:R-:W5:Y:S02]  /*1b6e0*/  LDCU UR4, c[0x0][0x440] ;  /* 0x00008800ff0477ac */ /* 0x000f640008000800 */
[----:B-----5:R-:W-:Y:S02]  /*1b6f0*/  ISETP.GE.AND P4, PT, R17, UR4, PT ;  /* 0x0000000411007c0c */ /* 0x020fe4000bf86270 */
[----:B------:R-:W-:Y:S02]  /*1b700*/  ISETP.GE.AND P3, PT, R24, UR4, PT ;  /* 0x0000000418007c0c */ /* 0x000fe4000bf66270 */
[----:B------:R-:W-:-:S09]  /*1b710*/  ISETP.GE.AND P1, PT, R16, UR4, PT ;  /* 0x0000000410007c0c */ /* 0x000fd2000bf26270 */
[----:B------:R-:W5:Y:S08]  /*1b720*/  @!P4 LDC.64 R22, c[0x0][0x3f8] ;  /* 0x0000fe00ff16cb82 */ /* 0x000f700000000a00 */
[----:B------:R-:W2:Y:S08]  /*1b730*/  @!P3 LDC.64 R20, c[0x0][0x3f8] ;  /* 0x0000fe00ff14bb82 */ /* 0x000eb00000000a00 */
[----:B------:R-:W1:Y:S01]  /*1b740*/  @!P1 LDC.64 R18, c[0x0][0x3f8] ;  /* 0x0000fe00ff129b82 */ /* 0x000e620000000a00 */
[----:B-----5:R-:W-:-:S04]  /*1b750*/  @!P4 LEA R22, P0, R3, R22, 0x2 ;  /* 0x000000160316c211 */ /* 0x020fc800078010ff */
[C---:B------:R-:W-:Y:S02]  /*1b760*/  @!P4 LEA.HI.X R23, R3.reuse, R23, R0, 0x2, P0 ;  /* 0x000000170317c211 */ /* 0x040fe400000f1400 */
[----:B--2---:R-:W-:-:S03]  /*1b770*/  @!P3 LEA R20, P2, R3, R20, 0x2 ;  /* 0x000000140314b211 */ /* 0x004fc600078410ff */
[----:B---3--:R2:W-:Y:S01]  /*1b780*/  @!P4 STG.E.128 desc[UR6][R22.64+0x1800], R12 ;  /* 0x0018000c1600c986 */ /* 0x0085e2000c101d06 */
[C---:B------:R-:W-:Y:S02]  /*1b790*/  @!P3 LEA.HI.X R21, R3.reuse, R21, R0, 0x2, P2 ;  /* 0x000000150315b211 */ /* 0x040fe400010f1400 */
[----:B-1----:R-:W-:-:S03]  /*1b7a0*/  @!P1 LEA R18, P0, R3, R18, 0x2 ;  /* 0x0000001203129211 */ /* 0x002fc600078010ff */
[----:B------:R2:W-:Y:S01]  /*1b7b0*/  @!P3 STG.E.128 desc[UR6][R20.64+0x1880], R8 ;  /* 0x001880081400b986 */ /* 0x0005e2000c101d06 */
[----:B------:R-:W-:-:S05]  /*1b7c0*/  @!P1 LEA.HI.X R19, R3, R19, R0, 0x2, P0 ;  /* 0x0000001303139211 */ /* 0x000fca00000f1400 */
[----:B----4-:R2:W-:Y:S04]  /*1b7d0*/  @!P1 STG.E.128 desc[UR6][R18.64+0x1900], R4 ;  /* 0x0019000412009986 */ /* 0x0105e8000c101d06 */
.L_x_1252:
[----:B------:R-:W-:Y:S05]  /*1b7e0*/  BSYNC.RECONVERGENT B0 ;  /* 0x0000000000007941 */ /* 0x000fea0003800200 */
.L_x_1251:
        /* <DEDUP_REMOVED lines=21> */
.L_x_1254:
[----:B------:R-:W-:Y:S05]  /*1b940*/  BSYNC.RECONVERGENT B0 ;  /* 0x0000000000007941 */ /* 0x000fea0003800200 */
.L_x_1253:
[----:B------:R-:W-:Y:S05]  /*1b950*/  @P6 EXIT ;  /* 0x000000000000694d */ /* 0x000fea0003800000 */
[----:B------:R-:W5:Y:S01]  /*1b960*/  LDCU UR4, c[0x0][0x440] ;  /* 0x00008800ff0477ac */ /* 0x000f620008000800 */
[----:B--23--:R-:W2:Y:S04]  /*1b970*/  LDS.128 R12, [R2+0x1800] ;  /* 0x00180000020c7984 */ /* 0x00cea80000000c00 */
[----:B-1----:R-:W1:Y:S01]  /*1b980*/  LDS.128 R8, [R2+0x3800] ;  /* 0x0038000002087984 */ /* 0x002e620000000c00 */
        /* <DEDUP_REMOVED lines=8> */
[----:B--2---:R2:W-:Y:S03]  /*1ba10*/  @!P3 STG.E.128 desc[UR6][R18.64+0x4800], R12 ;  /* 0x0048000c1200b986 */ /* 0x0045e6000c101d06 */
[----:B------:R-:W-:Y:S02]  /*1ba20*/  @!P2 LEA.HI.X R21, R3, R5, R0, 0x2, P1 ;  /* 0x000000050315a211 */ /* 0x000fe400008f1400 */
[----:B------:R2:W3:Y:S04]  /*1ba30*/  LDS.128 R4, [R2+0x5800] ;  /* 0x0058000002047984 */ /* 0x0004e80000000c00 */
[----:B-1----:R2:W-:Y:S01]  /*1ba40*/  @!P2 STG.E.128 desc[UR6][R20.64+0x4880], R8 ;  /* 0x004880081400a986 */ /* 0x0025e2000c101d06 */
[----:B------:R-:W-:Y:S05]  /*1ba50*/  @P0 EXIT ;  /* 0x000000000000094d */ /* 0x000fea0003800000 */
[----:B------:R-:W2:Y:S02]  /*1ba60*/  LDCU.64 UR4, c[0x0][0x3f8] ;  /* 0x00007f00ff0477ac */ /* 0x000ea40008000a00 */
[----:B--2---:R-:W-:-:S04]  /*1ba70*/  LEA R2, P0, R3, UR4, 0x2 ;  /* 0x0000000403027c11 */ /* 0x004fc8000f8010ff */
[----:B------:R-:W-:-:S05]  /*1ba80*/  LEA.HI.X R3, R3, UR5, R0, 0x2, P0 ;  /* 0x0000000503037c11 */ /* 0x000fca00080f1400 */
[----:B---3--:R-:W-:Y:S01]  /*1ba90*/  STG.E.128 desc[UR6][R2.64+0x4900], R4 ;  /* 0x0049000402007986 */ /* 0x008fe2000c101d06 */
[----:B------:R-:W-:Y:S05]  /*1baa0*/  EXIT ;  /* 0x000000000000794d */ /* 0x000fea0003800000 */
.L_x_1255:
        /* <DEDUP_REMOVED lines=13> */
.L_x_5482:


//--------------------- .text._ZN5flash24flash_fwd_splitkv_kernelI23Flash_fwd_kernel_traitsILi96ELi64ELi128ELi4ELb0ELb0EN7cutlass10bfloat16_tE19Flash_kernel_traitsILi96ELi64ELi128ELi4ES3_EELb1ELb0ELb0ELb0ELb0ELb1ELb1ELb1EEEvNS_16Flash_fwd_paramsE --------------------------
	.section	.text._ZN5flash24flash_fwd_splitkv_kernelI23Flash_fwd_kernel_traitsILi96ELi64ELi128ELi4ELb0ELb0EN7cutlass10bfloat16_tE19Flash_kernel_traitsILi96ELi64ELi128ELi4ES3_EELb1ELb0ELb0ELb0ELb0ELb1ELb1ELb1EEEvNS_16Flash_fwd_paramsE,"ax",@progbits
	.align	128
        .global         _ZN5flash24flash_fwd_splitkv_kernelI23Flash_fwd_kernel_traitsILi96ELi64ELi128ELi4ELb0ELb0EN7cutlass10bfloat16_tE19Flash_kernel_traitsILi96ELi64ELi128ELi4ES3_EELb1ELb0ELb0ELb0ELb0ELb1ELb1ELb1EEEvNS_16Flash_fwd_paramsE
        .type           _ZN5flash24flash_fwd_splitkv_kernelI23Flash_fwd_kernel_traitsILi96ELi64ELi128ELi4ELb0ELb0EN7cutlass10bfloat16_tE19Flash_kernel_traitsILi96ELi64ELi128ELi4ES3_EELb1ELb0ELb0ELb0ELb0ELb1ELb1ELb1EEEvNS_16Flash_fwd_paramsE,@function
        .size           _ZN5flash24flash_fwd_splitkv_kernelI23Flash_fwd_kernel_traitsILi96ELi64ELi128ELi4ELb0ELb0EN7cutlass10bfloat16_tE19Flash_kernel_traitsILi96ELi64ELi128ELi4ES3_EELb1ELb0ELb0ELb0ELb0ELb1ELb1ELb1EEEvNS_16Flash_fwd_paramsE,(.L_x_5483 - _ZN5flash24flash_fwd_splitkv_kernelI23Flash_fwd_kernel_traitsILi96ELi64ELi128ELi4ELb0ELb0EN7cutlass10bfloat16_tE19Flash_kernel_traitsILi96ELi64ELi128ELi4ES3_EELb1ELb0ELb0ELb0ELb0ELb1ELb1ELb1EEEvNS_16Flash_fwd_paramsE)
        .other          _ZN5flash24flash_fwd_splitkv_kernelI23Flash_fwd_kernel_traitsILi96ELi64ELi128ELi4ELb0ELb0EN7cutlass10bfloat16_tE19Flash_kernel_traitsILi96ELi64ELi128ELi4ES3_EELb1ELb0ELb0ELb0ELb0ELb1ELb1ELb1EEEvNS_16Flash_fwd_paramsE,@"STO_CUDA_ENTRY STV_DEFAULT"
_ZN5flash24flash_fwd_splitkv_kernelI23Flash_fwd_kernel_traitsILi96ELi64ELi128ELi4ELb0ELb0EN7cutlass10bfloat16_tE19Flash_kernel_traitsILi96ELi64ELi128ELi4ES3_EELb1ELb0ELb0ELb0ELb0ELb1ELb1ELb1EEEvNS_16Flash_fwd_paramsE:
.text._ZN5flash24flash_fwd_splitkv_kernelI23Flash_fwd_kernel_traitsILi96ELi64ELi128ELi4ELb0ELb0EN7cutlass10bfloat16_tE19Flash_kernel_traitsILi96ELi64ELi128ELi4ES3_EELb1ELb0ELb0ELb0ELb0ELb1ELb1ELb1EEEvNS_16Flash_fwd_paramsE:
        /* <DEDUP_REMOVED lines=47> */
[----:B------:R-:W-:Y:S01]  /*02f0*/  IMAD.MOV.U32 R7, RZ, RZ, -0x1 ;  /* 0xffffffffff077424 */ /* 0x000fe200078e00ff */
[----:B------:R1:W5:Y:S07]  /*0300*/  @P3 LDG.E R59, desc[UR6][R14.64] ;  /* 0x000000060e3b3981 */ /* 0x00036e000c1e1900 */
[----:B------:R1:W5:Y:S01]  /*0310*/  @P4 LDG.E R0, desc[UR6][R110.64] ;  /* 0x000000066e004981 */ /* 0x000362000c1e1900 */
[----:B---3--:R-:W-:-:S02]  /*0320*/  ISETP.NE.AND P2, PT, RZ, UR4, PT ;  /* 0x00000004ff007c0c */ /* 0x008fc4000bf45270 */
[----:B----4-:R-:W-:Y:S02]  /*0330*/  ISETP.EQ.U32.AND P5, PT, R2, RZ, PT ;  /* 0x000000ff0200720c */ /* 0x010fe40003fa2070 */
[----:B-1----:R-:W-:Y:S02]  /*0340*/  IADD3 R12, P0, PT, R5, R2, RZ ;  /* 0x00000002050c7210 */ /* 0x002fe40007f1e0ff */
[----:B------:R-:W-:-:S03]  /*0350*/  ISETP.EQ.OR.EX P5, PT, R3, RZ, !P2, P5 ;  /* 0x000000ff0300720c */ /* 0x000fc600057a2750 */
[----:B------:R-:W-:-:S10]  /*0360*/  IMAD.X R13, R4, 0x1, R3, P0 ;  /* 0x00000001040d7824 */ /* 0x000fd400000e0603 */
[----:B------:R1:W5:Y:S01]  /*0370*/  @!P5 LDG.E R7, desc[UR6][R12.64] ;  /* 0x000000060c07d981 */ /* 0x000362000c1e1900 */
[----:B------:R-:W-:Y:S01]  /*0380*/  ISETP.NE.U32.AND P0, PT, R2, RZ, PT ;  /* 0x000000ff0200720c */ /* 0x000fe20003f05070 */
[----:B------:R-:W3:Y:S01]  /*0390*/  @!P1 LDC R161, c[0x0][0x434] ;  /* 0x00010d00ffa19b82 */ /* 0x000ee20000000800 */
[----:B------:R-:W4:Y:S02]  /*03a0*/  S2R R9, SR_CTAID.X ;  /* 0x0000000000097919 */ /* 0x000f240000002500 */
[----:B------:R-:W-:-:S13]  /*03b0*/  ISETP.NE.AND.EX P0, PT, R3, RZ, PT, P0 ;  /* 0x000000ff0300720c */ /* 0x000fda0003f05300 */
[----:B------:R-:W1:Y:S01]  /*03c0*/  @!P0 LDC R65, c[0x0][0x438] ;  /* 0x00010e00ff418b82 */ /* 0x000e620000000800 */
[----:B----4-:R-:W-:Y:S02]  /*03d0*/  IMAD.SHL.U32 R162, R9, 0x40, RZ ;  /* 0x0000004009a27824 */ /* 0x010fe400078e00ff */
[----:B--2---:R-:W-:-:S05]  /*03e0*/  @P1 IMAD.IADD R161, R11, 0x1, -R6 ;  /* 0x000000010ba11824 */ /* 0x004fca00078e0a06 */
[----:B---3--:R-:W-:Y:S01]  /*03f0*/  ISETP.GT.AND P1, PT, R161, R162, PT ;  /* 0x000000a2a100720c */ /* 0x008fe20003f24270 */
[----:B-1----:R-:W-:-:S12]  /*0400*/  @!P0 BRA `(.L_x_1256) ;  /* 0x00000000000c8947 */ /* 0x002fd80003800000 */
[----:B------:R-:W2:Y:S02]  /*0410*/  @P2 LDG.E R2, desc[UR6][R12.64+0x4] ;  /* 0x000004060c022981 */ /* 0x000ea4000c1e1900 */
[----:B--2--5:R-:W-:-:S06]  /*0420*/  @P2 IADD3 R65, PT, PT, R2, -R7, RZ ;  /* 0x8000000702412210 */ /* 0x024fcc0007ffe0ff */
[----:B------:R1:W5:Y:S02]  /*0430*/  @!P2 LDG.E R65, desc[UR6][R12.64] ;  /* 0x000000060c41a981 */ /* 0x000364000c1e1900 */
.L_x_1256:
[----:B------:R-:W-:Y:S05]  /*0440*/  @!P1 EXIT ;  /* 0x000000000000994d */ /* 0x000fea0003800000 */
[----:B------:R-:W1:Y:S01]  /*0450*/  LDC R10, c[0x0][0x374] ;  /* 0x0000dd00ff0a7b82 */ /* 0x000e620000000800 */
[--C-:B-----5:R-:W-:Y:S01]  /*0460*/  IMAD.IADD R65, R65, 0x1, -R0.reuse ;  /* 0x0000000141417824 */ /* 0x120fe200078e0a00 */
[----:B------:R-:W2:Y:S01]  /*0470*/  S2R R160, SR_TID.X ;  /* 0x0000000000a07919 */ /* 0x000ea20000002100 */
[----:B------:R-:W-:-:S05]  /*0480*/  @P3 IMAD.IADD R59, R59, 0x1, -R0 ;  /* 0x000000013b3b3824 */ /* 0x000fca00078e0a00 */
[----:B------:R-:W3:Y:S01]  /*0490*/  LDC R2, c[0x0][0x438] ;  /* 0x00010e00ff027b82 */ /* 0x000ee20000000800 */
[-C--:B-1----:R-:W-:Y:S02]  /*04a0*/  IABS R12, R10.reuse ;  /* 0x0000000a000c7213 */ /* 0x082fe40000000000 */
[----:B------:R-:W-:Y:S02]  /*04b0*/  IABS R14, R10 ;  /* 0x0000000a000e7213 */ /* 0x000fe40000000000 */
        /* <DEDUP_REMOVED lines=12> */
[----:B------:R-:W1:Y:S02]  /*0580*/  F2I.FTZ.U32.TRUNC.NTZ R17, R16 ;  /* 0x0000001000117305 */ /* 0x000e64000021f000 */
        /* <DEDUP_REMOVED lines=8> */
[----:B------:R-:W3:-:S12]  /*0610*/  @!P3 LDC R13, c[0x0][0x43c] ;  /* 0x00010f00ff0dbb82 */ /* 0x000ed80000000800 */
[----:B------:R-:W-:Y:S02]  /*0620*/  @!P1 IMAD.IADD R17, R17, 0x1, -R12 ;  /* 0x0000000111119824 */ /* 0x000fe400078e0a0c */
[----:B------:R-:W-:Y:S01]  /*0630*/  @!P1 VIADD R11, R11, 0x1 ;  /* 0x000000010b0b9836 */ /* 0x000fe20000000000 */
[----:B------:R-:W-:Y:S02]  /*0640*/  ISETP.NE.AND P1, PT, R10, RZ, PT ;  /* 0x000000ff0a00720c */ /* 0x000fe40003f25270 */
[----:B-1----:R-:W-:Y:S02]  /*0650*/  @!P3 ISETP.NE.U32.AND P2, PT, R2, RZ, PT ;  /* 0x000000ff0200b20c */ /* 0x002fe40003f45070 */
[----:B------:R-:W-:Y:S01]  /*0660*/  ISETP.GE.U32.AND P5, PT, R17, R12, PT ;  /* 0x0000000c1100720c */ /* 0x000fe20003fa6070 */
[----:B------:R-:W1:Y:S01]  /*0670*/  S2R R2, SR_CTAID.Y ;  /* 0x0000000000027919 */ /* 0x000e620000002600 */
[----:B------:R-:W4:Y:S01]  /*0680*/  LDC R12, c[0x0][0x508] ;  /* 0x00014200ff0c7b82 */ /* 0x000f220000000800 */
[----:B------:R-:W-:-:S04]  /*0690*/  @!P3 ISETP.NE.AND.EX P2, PT, R3, RZ, PT, P2 ;  /* 0x000000ff0300b20c */ /* 0x000fc80003f45320 */
[----:B---3--:R-:W-:-:S05]  /*06a0*/  @!P3 SEL R14, R13, RZ, P2 ;  /* 0x000000ff0d0eb207 */ /* 0x008fca0001000000 */
[----:B------:R-:W-:Y:S02]  /*06b0*/  @!P3 IMAD.IADD R59, R65, 0x1, R14 ;  /* 0x00000001413bb824 */ /* 0x000fe400078e020e */
[----:B------:R-:W-:Y:S02]  /*06c0*/  VIADD R14, R9, 0x1 ;  /* 0x00000001090e7836 */ /* 0x000fe40000000000 */
[----:B------:R-:W-:Y:S02]  /*06d0*/  @P5 VIADD R11, R11, 0x1 ;  /* 0x000000010b0b5836 */ /* 0x000fe40000000000 */
[----:B------:R-:W-:Y:S02]  /*06e0*/  VIADD R3, R59, 0x7f ;  /* 0x0000007f3b037836 */ /* 0x000fe40000000000 */
[----:B------:R-:W-:Y:S02]  /*06f0*/  IMAD R14, R14, 0x40, -R161 ;  /* 0x000000400e0e7824 */ /* 0x000fe400078e0aa1 */
[----:B------:R-:W-:Y:S01]  /*0700*/  @!P0 IMAD.MOV R11, RZ, RZ, -R11 ;  /* 0x000000ffff0b8224 */ /* 0x000fe200078e0a0b */
[----:B------:R-:W-:-:S02]  /*0710*/  @!P1 LOP3.LUT R11, RZ, R10, RZ, 0x33, !PT ;  /* 0x0000000aff0b9212 */ /* 0x000fc400078e33ff */
[----:B------:R-:W-:Y:S02]  /*0720*/  SHF.R.S32.HI R10, RZ, 0x1f, R3 ;  /* 0x0000001fff0a7819 */ /* 0x000fe40000011403 */
[----:B----4-:R-:W-:Y:S02]  /*0730*/  IADD3 R12, PT, PT, R3, R12, R14 ;  /* 0x0000000c030c7210 */ /* 0x010fe40007ffe00e */
[----:B------:R-:W-:Y:S02]  /*0740*/  LEA.HI R3, R10, R3, RZ, 0x7 ;  /* 0x000000030a037211 */ /* 0x000fe400078f38ff */
[----:B------:R-:W-:Y:S01]  /*0750*/  SHF.R.S32.HI R13, RZ, 0x1f, R12 ;  /* 0x0000001fff0d7819 */ /* 0x000fe2000001140c */
[----:B-1----:R-:W-:Y:S01]  /*0760*/  IMAD R155, R11, R2, RZ ;  /* 0x000000020b9b7224 */ /* 0x002fe200078e02ff */
[----:B------:R-:W-:Y:S01]  /*0770*/  SHF.R.S32.HI R10, RZ, 0x7, R3 ;  /* 0x00000007ff0a7819 */ /* 0x000fe20000011403 */
[----:B------:R-:W-:Y:S01]  /*0780*/  IMAD.MOV R3, RZ, RZ, -R165 ;  /* 0x000000ffff037224 */ /* 0x000fe200078e0aa5 */
[----:B------:R-:W-:-:S02]  /*0790*/  LEA.HI R13, R13, R12, RZ, 0x7 ;  /* 0x0000000c0d0d7211 */ /* 0x000fc400078f38ff */
[----:B------:R-:W-:Y:S01]  /*07a0*/  VIADDMNMX R10, R155, R11, R10, PT ;  /* 0x0000000b9b0a7246 */ /* 0x000fe2000380010a */
[----:B------:R-:W-:Y:S01]  /*07b0*/  IMAD R163, R8, R3, R163 ;  /* 0x0000000308a37224 */ /* 0x000fe200078e02a3 */
[----:B------:R-:W-:-:S04]  /*07c0*/  SHF.R.S32.HI R13, RZ, 0x7, R13 ;  /* 0x00000007ff0d7819 */ /* 0x000fc8000001140d */
[----:B------:R-:W-:-:S04]  /*07d0*/  VIMNMX R56, PT, PT, R10, R13, PT ;  /* 0x0000000d0a387248 */ /* 0x000fc80003fe0100 */
[----:B------:R-:W-:-:S13]  /*07e0*/  ISETP.GE.AND P0, PT, R155, R56, PT ;  /* 0x000000389b00720c */ /* 0x000fda0003f06270 */
[----:B--2---:R-:W-:Y:S05]  /*07f0*/  @!P0 BRA `(.L_x_1257) ;  /* 0x0000000400c08947 */ /* 0x004fea0003800000 */
        /* <DEDUP_REMOVED lines=34> */
.L_x_1259:
[----:B------:R-:W-:Y:S05]  /*0a20*/  BSYNC.RECONVERGENT B0 ;  /* 0x0000000000007941 */ /* 0x000fea0003800200 */
.L_x_1258:
        /* <DEDUP_REMOVED lines=18> */
.L_x_1261:
[----:B------:R-:W-:Y:S05]  /*0b50*/  BSYNC.RECONVERGENT B0 ;  /* 0x0000000000007941 */ /* 0x000fea0003800200 */
.L_x_1260:
        /* <DEDUP_REMOVED lines=18> */
.L_x_1263:
[----:B------:R-:W-:Y:S05]  /*0c80*/  BSYNC.RECONVERGENT B0 ;  /* 0x0000000000007941 */ /* 0x000fea0003800200 */
.L_x_1262:
        /* <DEDUP_REMOVED lines=18> */
.L_x_1265:
[----:B------:R-:W-:Y:S05]  /*0db0*/  BSYNC.RECONVERGENT B0 ;  /* 0x0000000000007941 */ /* 0x000fea0003800200 */
.L_x_1264:
        /* <DEDUP_REMOVED lines=20> */
.L_x_1257:
        /* <DEDUP_REMOVED lines=11> */
.L_x_1266:
        /* <DEDUP_REMOVED lines=103> */
.L_x_1267:
        /* <DEDUP_REMOVED lines=15> */
.L_x_1269:
[----:B------:R-:W2:Y:S01]  /*1710*/  LDC.64 R4, c[0x0][0x3b8] ;  /* 0x0000ee00ff047b82 */ /* 0x000ea20000000a00 */
[----:B-1----:R-:W-:-:S05]  /*1720*/  IADD3 R2, PT, PT, R0, R7, RZ ;  /* 0x0000000700027210 */ /* 0x002fca0007ffe0ff */
[C---:B--2---:R-:W-:Y:S02]  /*1730*/  IMAD R19, R2.reuse, R5, RZ ;  /* 0x0000000502137224 */ /* 0x044fe400078e02ff */
[----:B------:R-:W-:-:S05]  /*1740*/  IMAD.WIDE.U32 R2, R2, R4, RZ ;  /* 0x0000000402027225 */ /* 0x000fca00078e00ff */
[----:B------:R-:W-:Y:S02]  /*1750*/  IADD3 R19, PT, PT, R3, R19, RZ ;  /* 0x0000001303137210 */ /* 0x000fe40007ffe0ff */
[----:B------:R-:W-:Y:S02]  /*1760*/  MOV R18, R2 ;  /* 0x0000000200127202 */ /* 0x000fe40000000f00 */
.L_x_1270:
        /* <DEDUP_REMOVED lines=14> */
.L_x_1271:
[----:B------:R-:W1:Y:S01]  /*1850*/  LDC.64 R2, c[0x0][0x3c0] ;  /* 0x0000f000ff027b82 */ /* 0x000e620000000a00 */
[----:B------:R-:W-:-:S05]  /*1860*/  IADD3 R0, PT, PT, R0, R7, RZ ;  /* 0x0000000700007210 */ /* 0x000fca0007ffe0ff */
[C---:B-1----:R-:W-:Y:S02]  /*1870*/  IMAD R21, R0.reuse, R3, RZ ;  /* 0x0000000300157224 */ /* 0x042fe400078e02ff */
[----:B------:R-:W-:-:S05]  /*1880*/  IMAD.WIDE.U32 R10, R0, R2, RZ ;  /* 0x00000002000a7225 */ /* 0x000fca00078e00ff */
[----:B------:R-:W-:Y:S02]  /*1890*/  IADD3 R21, PT, PT, R11, R21, RZ ;  /* 0x000000150b157210 */ /* 0x000fe40007ffe0ff */
[----:B------:R-:W-:-:S07]  /*18a0*/  MOV R20, R10 ;  /* 0x0000000a00147202 */ /* 0x000fce0000000f00 */
.L_x_1272:
        /* <DEDUP_REMOVED lines=51> */
.L_x_1268:
[----:B------:R-:W-:Y:S01]  /*1be0*/  IMAD.MOV.U32 R46, RZ, RZ, RZ ;  /* 0x000000ffff2e7224 */ /* 0x000fe200078e00ff */
[----:B------:R-:W-:Y:S01]  /*1bf0*/  ISETP.NE.AND P2, PT, R6, -0x1, PT ;  /* 0xffffffff0600780c */ /* 0x000fe20003f45270 */
[----:B------:R-:W1:Y:S01]  /*1c00*/  LDC.64 R106, c[0x0][0x3b0] ;  /* 0x0000ec00ff6a7b82 */ /* 0x000e620000000a00 */
[----:B------:R-:W-:Y:S01]  /*1c10*/  IMAD.SHL.U32 R102, R160, 0x8, RZ ;  /* 0x00000008a0667824 */ /* 0x000fe200078e00ff */
[----:B------:R-:W2:Y:S02]  /*1c20*/  LDCU.64 UR4, c[0x0][0x3c8] ;  /* 0x00007900ff0477ac */ /* 0x000ea40008000a00 */
[----:B------:R3:W5:Y:S01]  /*1c30*/  @P4 LDG.E R46, desc[UR6][R110.64] ;  /* 0x000000066e2e4981 */ /* 0x000762000c1e1900 */
[----:B------:R-:W-:Y:S01]  /*1c40*/  SHF.R.S32.HI R13, RZ, 0x1f, R163 ;  /* 0x0000001fff0d7819 */ /* 0x000fe200000114a3 */
[----:B------:R-:W-:Y:S01]  /*1c50*/  IMAD.MOV.U32 R109, RZ, RZ, RZ ;  /* 0x000000ffff6d7224 */ /* 0x000fe200078e00ff */
[----:B------:R-:W-:Y:S01]  /*1c60*/  LOP3.LUT R118, R102, 0x18, RZ, 0xc0, !PT ;  /* 0x0000001866767812 */ /* 0x000fe200078ec0ff */
[----:B------:R-:W4:Y:S01]  /*1c70*/  LDCU.64 UR8, c[0x0][0x388] ;  /* 0x00007100ff0877ac */ /* 0x000f220008000a00 */
[----:B------:R-:W-:Y:S01]  /*1c80*/  SHF.R.U32.HI R108, RZ, 0x2, R160 ;  /* 0x00000002ff6c7819 */ /* 0x000fe200000116a0 */
[C---:B------:R-:W-:Y:S01]  /*1c90*/  IMAD.SHL.U32 R61, R2.reuse, 0x20, RZ ;  /* 0x00000020023d7824 */ /* 0x040fe200078e00ff */
[----:B------:R-:W-:Y:S01]  /*1ca0*/  SHF.L.U64.HI R60, R2, 0x5, R3 ;  /* 0x00000005023c7819 */ /* 0x000fe20000010203 */
[----:B------:R-:W2:Y:S01]  /*1cb0*/  @!P2 LDC.64 R10, c[0x0][0x398] ;  /* 0x0000e600ff0aab82 */ /* 0x000ea20000000a00 */
[----:B------:R-:W-:Y:S01]  /*1cc0*/  IMAD.SHL.U32 R62, R160, 0x4, RZ ;  /* 0x00000004a03e7824 */ /* 0x000fe200078e00ff */
[----:B------:R-:W-:-:S02]  /*1cd0*/  IADD3 R58, PT, PT, R56, -0x1, RZ ;  /* 0xffffffff383a7810 */ /* 0x000fc40007ffe0ff */
[----:B------:R-:W-:Y:S02]  /*1ce0*/  SHF.L.U64.HI R78, R4, 0x5, R5 ;  /* 0x00000005044e7819 */ /* 0x000fe40000010205 */
[----:B------:R-:W-:Y:S01]  /*1cf0*/  LOP3.LUT R100, R62, 0xc, RZ, 0xc0, !PT ;  /* 0x0000000c3e647812 */ /* 0x000fe200078ec0ff */
[----:B------:R-:W-:Y:S01]  /*1d00*/  IMAD.SHL.U32 R45, R58, 0x80, RZ ;  /* 0x000000803a2d7824 */ /* 0x000fe200078e00ff */
[----:B------:R-:W-:Y:S02]  /*1d10*/  SHF.L.U32 R83, R4, 0x5, RZ ;  /* 0x0000000504537819 */ /* 0x000fe400000006ff */
[----:B------:R-:W-:Y:S01]  /*1d20*/  SHF.R.U32.HI R57, RZ, 0x3, R160 ;  /* 0x00000003ff397819 */ /* 0x000fe200000116a0 */
[----:B-1----:R-:W-:Y:S01]  /*1d30*/  @P2 IMAD.WIDE.U32 R18, R6, R106, RZ ;  /* 0x0000006a06122225 */ /* 0x002fe200078e00ff */
[----:B------:R-:W-:Y:S02]  /*1d40*/  LOP3.LUT R89, R102, 0x20, RZ, 0xc0, !PT ;  /* 0x0000002066597812 */ /* 0x000fe400078ec0ff */
[----:B------:R-:W-:-:S02]  /*1d50*/  LOP3.LUT R117, R118, 0x20, RZ, 0xfc, !PT ;  /* 0x0000002076757812 */ /* 0x000fc400078efcff */
        /* <DEDUP_REMOVED lines=18> */
[----:B------:R-:W-:Y:S01]  /*1e80*/  IMAD.WIDE.U32 R14, R108, R2, R16 ;  /* 0x000000026c0e7225 */ /* 0x000fe200078e0010 */
[----:B------:R-:W-:-:S03]  /*1e90*/  SHF.R.S32.HI R2, RZ, 0x1f, R65 ;  /* 0x0000001fff027819 */ /* 0x000fc60000011441 */
[----:B------:R-:W-:-:S04]  /*1ea0*/  IMAD.WIDE.U32 R18, R108, R4, R18 ;  /* 0x000000046c127225 */ /* 0x000fc800078e0012 */
[----:B------:R-:W-:Y:S02]  /*1eb0*/  IMAD R69, R108, R5, R19 ;  /* 0x000000056c457224 */ /* 0x000fe400078e0213 */
[----:B------:R-:W-:Y:S02]  /*1ec0*/  IMAD.SHL.U32 R68, R18, 0x2, RZ ;  /* 0x0000000212447824 */ /* 0x000fe400078e00ff */
[----:B------:R-:W-:Y:S01]  /*1ed0*/  IMAD R67, R108, R3, R15 ;  /* 0x000000036c437224 */ /* 0x000fe200078e020f */
[----:B------:R-:W-:Y:S01]  /*1ee0*/  SHF.L.U64.HI R69, R18, 0x1, R69 ;  /* 0x0000000112457819 */ /* 0x000fe20000010245 */
[----:B------:R-:W-:Y:S01]  /*1ef0*/  IMAD.SHL.U32 R66, R14, 0x2, RZ ;  /* 0x000000020e427824 */ /* 0x000fe200078e00ff */
[----:B----4-:R-:W-:Y:S01]  /*1f00*/  IADD3 R68, P2, PT, R68, UR8, RZ ;  /* 0x0000000844447c10 */ /* 0x010fe2000ff5e0ff */
[----:B------:R-:W-:Y:S01]  /*1f10*/  IMAD R6, R13, R106, RZ ;  /* 0x0000006a0d067224 */ /* 0x000fe200078e02ff */
[----:B------:R-:W-:Y:S01]  /*1f20*/  SHF.L.U64.HI R67, R14, 0x1, R67 ;  /* 0x000000010e437819 */ /* 0x000fe20000010243 */
[----:B------:R-:W-:Y:S01]  /*1f30*/  IMAD.IADD R11, R11, 0x1, R9 ;  /* 0x000000010b0b7824 */ /* 0x000fe200078e0209 */
[----:B------:R-:W-:Y:S01]  /*1f40*/  IADD3.X R69, PT, PT, R69, UR9, RZ, P2, !PT ;  /* 0x0000000945457c10 */ /* 0x000fe200097fe4ff */
[----:B------:R-:W-:Y:S01]  /*1f50*/  IMAD R9, R12, R107, R6 ;  /* 0x0000006b0c097224 */ /* 0x000fe200078e0206 */
[----:B--2---:R-:W-:Y:S01]  /*1f60*/  LEA.HI R103, R0, R0, RZ, 0x1 ;  /* 0x0000000000677211 */ /* 0x004fe200078f08ff */
[----:B------:R-:W-:Y:S01]  /*1f70*/  IMAD.WIDE.U32 R106, R12, R106, R10 ;  /* 0x0000006a0c6a7225 */ /* 0x000fe200078e000a */
[----:B------:R-:W-:-:S02]  /*1f80*/  LEA.HI R0, R2, R65, RZ, 0x7 ;  /* 0x0000004102007211 */ /* 0x000fc400078f38ff */
[----:B-1----:R-:W-:Y:S01]  /*1f90*/  IADD3 R66, P2, PT, R66, UR4, RZ ;  /* 0x0000000442427c10 */ /* 0x002fe2000ff5e0ff */
[----:B------:R-:W-:Y:S01]  /*1fa0*/  IMAD.MOV.U32 R157, RZ, RZ, R69 ;  /* 0x000000ffff9d7224 */ /* 0x000fe200078e0045 */
[----:B------:R-:W-:Y:S01]  /*1fb0*/  SHF.R.S32.HI R0, RZ, 0x7, R0 ;  /* 0x00000007ff007819 */ /* 0x000fe20000011400 */
[----:B------:R-:W-:Y:S01]  /*1fc0*/  IMAD.IADD R64, R107, 0x1, R9 ;  /* 0x000000016b407824 */ /* 0x000fe200078e0209 */
[----:B------:R-:W-:Y:S01]  /*1fd0*/  IADD3.X R67, PT, PT, R67, UR5, RZ, P2, !PT ;  /* 0x0000000543437c10 */ /* 0x000fe200097fe4ff */
[----:B------:R-:W-:Y:S01]  /*1fe0*/  IMAD.MOV.U32 R158, RZ, RZ, R66 ;  /* 0x000000ffff9e7224 */ /* 0x000fe200078e0042 */
[----:B------:R-:W-:Y:S02]  /*1ff0*/  VIMNMX R63, PT, PT, R155, R0, !PT ;  /* 0x000000009b3f7248 */ /* 0x000fe40007fe0100 */
[----:B------:R-:W-:Y:S02]  /*2000*/  SHF.R.S32.HI R103, RZ, 0x1, R103 ;  /* 0x00000001ff677819 */ /* 0x000fe40000011467 */
[----:B------:R-:W-:-:S02]  /*2010*/  ISETP.GT.AND P2, PT, R56, R63, PT ;  /* 0x0000003f3800720c */ /* 0x000fc40003f44270 */
[----:B------:R-:W-:Y:S01]  /*2020*/  MOV R156, R68 ;  /* 0x00000044009c7202 */ /* 0x000fe20000000f00 */
[----:B------:R-:W-:Y:S01]  /*2030*/  IMAD R101, R108, R103, R100 ;  /* 0x000000676c657224 */ /* 0x000fe200078e0264 */
[----:B------:R-:W-:-:S03]  /*2040*/  MOV R159, R67 ;  /* 0x00000043009f7202 */ /* 0x000fc60000000f00 */
        /* <DEDUP_REMOVED lines=107> */
.L_x_1341:
[----:B------:R-:W-:Y:S01]  /*2700*/  VIADD R91, R91, 0x80 ;  /* 0x000000805b5b7836 */ /* 0x000fe20000000000 */
[----:B------:R-:W-:Y:S01]  /*2710*/  BSSY.RECONVERGENT B0, `(.L_x_1274) ;  /* 0x0000011000007945 */ /* 0x000fe20003800200 */
[----:B------:R-:W-:Y:S03]  /*2720*/  VIADD R92, R92, 0x80 ;  /* 0x000000805c5c7836 */ /* 0x000fe60000000000 */
[CC--:B------:R-:W-:Y:S02]  /*2730*/  ISETP.GE.AND P0, PT, R108.reuse, R91.reuse, PT ;  /* 0x0000005b6c00720c */ /* 0x0c0fe40003f06270 */
[CC--:B------:R-:W-:Y:S02]  /*2740*/  ISETP.GE.AND P5, PT, R97.reuse, R91.reuse, PT ;  /* 0x0000005b6100720c */ /* 0x0c0fe40003fa6270 */
[-C--:B------:R-:W-:Y:S02]  /*2750*/  ISETP.GE.AND P0, PT, R108, R92.reuse, !P0 ;  /* 0x0000005c6c00720c */ /* 0x080fe40004706270 */
        /* <DEDUP_REMOVED lines=8> */
[----:B------:R-:W4:Y:S04]  /*27e0*/  @!P2 LDG.E.128 R16, desc[UR6][R70.64+0x40] ;  /* 0x000040064610a981 */ /* 0x000f28000c1e1d00 */
[----:B----4-:R2:W-:Y:S06]  /*27f0*/  @!P2 STG.E.128 desc[UR6][R66.64+0x40], R16 ;  /* 0x000040104200a986 */ /* 0x0105ec000c101d06 */
[----:B------:R-:W4:Y:S04]  /*2800*/  @!P1 LDG.E.128 R4, desc[UR6][R70.64+0x80] ;  /* 0x0000800646049981 */ /* 0x000f28000c1e1d00 */
[----:B----4-:R2:W-:Y:S02]  /*2810*/  @!P1 STG.E.128 desc[UR6][R66.64+0x80], R4 ;  /* 0x0000800442009986 */ /* 0x0105e4000c101d06 */
.L_x_1275:
[----:B-1-3--:R-:W-:Y:S05]  /*2820*/  BSYNC.RECONVERGENT B0 ;  /* 0x0000000000007941 */ /* 0x00afea0003800200 */
.L_x_1274:
        /* <DEDUP_REMOVED lines=16> */
.L_x_1277:
[----:B------:R-:W-:Y:S05]  /*2930*/  BSYNC.RECONVERGENT B0 ;  /* 0x0000000000007941 */ /* 0x000fea0003800200 */
.L_x_1276:
[-C--:B------:R-:W-:Y:S01]  /*2940*/  ISETP.GE.AND P4, PT, R96, R92.reuse, !P4 ;  /* 0x0000005c6000720c */ /* 0x080fe20006786270 */
        /* <DEDUP_REMOVED lines=19> */
.L_x_1279:
[----:B------:R-:W-:Y:S05]  /*2a80*/  BSYNC.RECONVERGENT B0 ;  /* 0x0000000000007941 */ /* 0x000fea0003800200 */
.L_x_1278:
        /* <DEDUP_REMOVED lines=21> */
.L_x_1281:
[----:B------:R-:W-:Y:S05]  /*2be0*/  BSYNC.RECONVERGENT B0 ;  /* 0x0000000000007941 */ /* 0x000fea0003800200 */
.L_x_1280:
        /* <DEDUP_REMOVED lines=16> */
.L_x_1285:
[----:B------:R-:W-:Y:S05]  /*2cf0*/  BSYNC.RECONVERGENT B0 ;  /* 0x0000000000007941 */ /* 0x000fea0003800200 */
.L_x_1284:
        /* <DEDUP_REMOVED lines=15> */
.L_x_1287:
[----:B------:R-:W-:Y:S05]  /*2df0*/  BSYNC.RECONVERGENT B0 ;  /* 0x0000000000007941 */ /* 0x000fea0003800200 */
.L_x_1286:
        /* <DEDUP_REMOVED lines=17> */
.L_x_1289:
[----:B------:R-:W-:Y:S05]  /*2f10*/  BSYNC.RECONVERGENT B0 ;  /* 0x0000000000007941 */ /* 0x000fea0003800200 */
.L_x_1288:
        /* <DEDUP_REMOVED lines=22> */
.L_x_1283:
        /* <DEDUP_REMOVED lines=55> */
.L_x_1295:
[----:B------:R-:W-:Y:S05]  /*33f0*/  BSYNC.RECONVERGENT B0 ;  /* 0x0000000000007941 */ /* 0x000fea0003800200 */
.L_x_1294:
        /* <DEDUP_REMOVED lines=48> */
.L_x_1297:
[----:B------:R-:W-:Y:S05]  /*3700*/  BSYNC.RECONVERGENT B0 ;  /* 0x0000000000007941 */ /* 0x000fea0003800200 */
.L_x_1296:
        /* <DEDUP_REMOVED lines=47> */
.L_x_1293:
[----:B------:R-:W-:Y:S05]  /*3a00*/  BSYNC.RECONVERGENT B1 ;  /* 0x0000000000017941 */ /* 0x000fea0003800200 */
.L_x_1292:
        /* <DEDUP_REMOVED lines=64> */
.L_x_1301:
[----:B------:R-:W-:Y:S05]  /*3e10*/  BSYNC.RECONVERGENT B0 ;  /* 0x0000000000007941 */ /* 0x000fea0003800200 */
.L_x_1300:
        /* <DEDUP_REMOVED lines=48> */
.L_x_1303:
[----:B------:R-:W-:Y:S05]  /*4120*/  BSYNC.RECONVERGENT B0 ;  /* 0x0000000000007941 */ /* 0x000fea0003800200 */
.L_x_1302:
        /* <DEDUP_REMOVED lines=47> */
.L_x_1299:
[----:B------:R-:W-:Y:S05]  /*4420*/  BSYNC.RECONVERGENT B1 ;  /* 0x0000000000017941 */ /* 0x000fea0003800200 */
.L_x_1298:
        /* <DEDUP_REMOVED lines=64> */
.L_x_1307:
[----:B------:R-:W-:Y:S05]  /*4830*/  BSYNC.RECONVERGENT B0 ;  /* 0x0000000000007941 */ /* 0x000fea0003800200 */
.L_x_1306:
        /* <DEDUP_REMOVED lines=48> */
.L_x_1309:
[----:B------:R-:W-:Y:S05]  /*4b40*/  BSYNC.RECONVERGENT B0 ;  /* 0x0000000000007941 */ /* 0x000fea0003800200 */
.L_x_1308:
        /* <DEDUP_REMOVED lines=47> */
.L_x_1305:
[----:B------:R-:W-:Y:S05]  /*4e40*/  BSYNC.RECONVERGENT B1 ;  /* 0x0000000000017941 */ /* 0x000fea0003800200 */
.L_x_1304:
        /* <DEDUP_REMOVED lines=66> */
.L_x_1313:
[----:B------:R-:W-:Y:S05]  /*5270*/  BSYNC.RECONVERGENT B0 ;  /* 0x0000000000007941 */ /* 0x000fea0003800200 */
.L_x_1312:
        /* <DEDUP_REMOVED lines=48> */
.L_x_1315:
[----:B------:R-:W-:Y:S05]  /*5580*/  BSYNC.RECONVERGENT B0 ;  /* 0x0000000000007941 */ /* 0x000fea0003800200 */
.L_x_1314:
        /* <DEDUP_REMOVED lines=47> */
.L_x_1311:
[----:B------:R-:W-:Y:S05]  /*5880*/  BSYNC.RECONVERGENT B1 ;  /* 0x0000000000017941 */ /* 0x000fea0003800200 */
.L_x_1310:
        /* <DEDUP_REMOVED lines=8> */
.L_x_1291:
        /* <DEDUP_REMOVED lines=95> */
.L_x_1319:
[----:B------:R-:W-:Y:S05]  /*5f00*/  BSYNC.RECONVERGENT B0 ;  /* 0x0000000000007941 */ /* 0x000fea0003800200 */
.L_x_1318:
        /* <DEDUP_REMOVED lines=89> */
.L_x_1321:
[----:B------:R-:W-:Y:S05]  /*64a0*/  BSYNC.RECONVERGENT B0 ;  /* 0x0000000000007941 */ /* 0x000fea0003800200 */
.L_x_1320:
        /* <DEDUP_REMOVED lines=88> */
.L_x_1317:
[----:B------:R-:W-:Y:S05]  /*6a30*/  BSYNC.RECONVERGENT B1 ;  /* 0x0000000000017941 */ /* 0x000fea0003800200 */
.L_x_1316:
        /* <DEDUP_REMOVED lines=96> */
.L_x_1325:
[----:B------:R-:W-:Y:S05]  /*7040*/  BSYNC.RECONVERGENT B0 ;  /* 0x0000000000007941 */ /* 0x000fea0003800200 */
.L_x_1324:
        /* <DEDUP_REMOVED lines=89> */
.L_x_1327:
[----:B------:R-:W-:Y:S05]  /*75e0*/  BSYNC.RECONVERGENT B0 ;  /* 0x0000000000007941 */ /* 0x000fea0003800200 */
.L_x_1326:
        /* <DEDUP_REMOVED lines=88> */
.L_x_1323:
[----:B------:R-:W-:Y:S05]  /*7b70*/  BSYNC.RECONVERGENT B1 ;  /* 0x0000000000017941 */ /* 0x000fea0003800200 */
.L_x_1322:
        /* <DEDUP_REMOVED lines=98> */
.L_x_1331:
[----:B------:R-:W-:Y:S05]  /*81a0*/  BSYNC.RECONVERGENT B0 ;  /* 0x0000000000007941 */ /* 0x000fea0003800200 */
.L_x_1330:
        /* <DEDUP_REMOVED lines=88> */
.L_x_1333:
[----:B------:R-:W-:Y:S05]  /*8730*/  BSYNC.RECONVERGENT B0 ;  /* 0x0000000000007941 */ /* 0x000fea0003800200 */
.L_x_1332:
        /* <DEDUP_REMOVED lines=86> */
.L_x_1329:
[----:B------:R-:W-:Y:S05]  /*8ca0*/  BSYNC.RECONVERGENT B1 ;  /* 0x0000000000017941 */ /* 0x000fea0003800200 */
.L_x_1328:
        /* <DEDUP_REMOVED lines=101> */
.L_x_1337:
[----:B------:R-:W-:Y:S05]  /*9300*/  BSYNC.RECONVERGENT B0 ;  /* 0x0000000000007941 */ /* 0x000fea0003800200 */
.L_x_1336:
        /* <DEDUP_REMOVED lines=87> */
.L_x_1339:
[----:B------:R-:W-:Y:S05]  /*9880*/  BSYNC.RECONVERGENT B0 ;  /* 0x0000000000007941 */ /* 0x000fea0003800200 */
.L_x_1338:
[----:B------:R-:W-:Y:S05]  /*9890*/  @P3 BRA `(.L_x_1335) ;  /* 0x0000000400543947 */ /* 0x000fea0003800000 */
[C---:B------:R-:W-:Y:S01]  /*98a0*/  ISETP.GE.AND P0, PT, R116.reuse, R9, PT ;  /* 0x000000097400720c */ /* 0x040fe20003f06270 */
[----:B------:R-:W4:Y:S11]  /*98b0*/  LDG.E.128 R40, desc[UR6][R16.64+0x80] ;  /* 0x0000800610287981 */ /* 0x000f36000c1e1d00 */
[----:B------:R-:W-:Y:S01]  /*98c0*/  @!UPT UIADD3 URZ, UPT, UPT, URZ, URZ, URZ ;  /* 0x000000fffffff290 */ /* 0x000fe2000fffe0ff */
[----:B------:R-:W-:Y:S04]  /*98d0*/  @!P0 ISETP.GE.U32.AND P1, PT, R116, R15, PT ;  /* 0x0000000f7400820c */ /* 0x000fe80003f26070 */
[----:B-123--:R-:W-:Y:S02]  /*98e0*/  @!P0 SEL R51, R14, RZ, P1 ;  /* 0x000000ff0e338207 */ /* 0x00efe40000800000 */
        /* <DEDUP_REMOVED lines=80> */
.L_x_1335:
[----:B------:R-:W-:Y:S05]  /*9df0*/  BSYNC.RECONVERGENT B1 ;  /* 0x0000000000017941 */ /* 0x000fea0003800200 */
.L_x_1334:
[----:B------:R-:W5:Y:S08]  /*9e00*/  LDC R3, c[0x0][0x450] ;  /* 0x00011400ff037b82 */ /* 0x000f700000000800 */
[----:B------:R-:W1:Y:S01]  /*9e10*/  LDC R9, c[0x0][0x450] ;  /* 0x00011400ff097b82 */ /* 0x000e620000000800 */
[----:B-----5:R-:W-:Y:S05]  /*9e20*/  IMAD.U32 R3, R3, -0x40, RZ ;  /* 0xffffffc003037824 */ /* 0x020fea00078e00ff */
[C---:B------:R-:W-:Y:S02]  /*9e30*/  LEA R74, P1, R3.reuse, R74, 0x1 ;  /* 0x0000004a034a7211 */ /* 0x040fe400078208ff */
[C---:B------:R-:W-:Y:S02]  /*9e40*/  LEA R72, P0, R3.reuse, R72, 0x1 ;  /* 0x0000004803487211 */ /* 0x040fe400078008ff */
[C---:B------:R-:W-:Y:S02]  /*9e50*/  LEA.HI.X.SX32 R75, R3.reuse, R75, 0x1, P1 ;  /* 0x0000004b034b7211 */ /* 0x040fe400008f0eff */
[----:B-1----:R-:W-:Y:S09]  /*9e60*/  LEA.HI.X.SX32 R73, R3, R73, 0x1, P0 ;  /* 0x0000004903497211 */ /* 0x002ff200000f0eff */
.L_x_1290:
[----:B------:R-:W-:Y:S05]  /*9e70*/  BSYNC.RECONVERGENT B2 ;  /* 0x0000000000027941 */ /* 0x000fea0003800200 */
.L_x_1282:
        /* <DEDUP_REMOVED lines=91> */
.L_x_1340:
[----:B------:R-:W-:Y:S02]  /*a430*/  IADD3 R70, P1, PT, R70, R77, RZ ;  /* 0x0000004d46467210 */ /* 0x000fe40007f3e0ff */
[----:B------:R-:W-:Y:S03]  /*a440*/  IADD3 R10, P0, PT, R10, R81, RZ ;  /* 0x000000510a0a7210 */ /* 0x000fe60007f1e0ff */
[----:B------:R-:W-:Y:S02]  /*a450*/  IMAD.X R71, R71, 0x1, R76, P1 ;  /* 0x0000000147477824 */ /* 0x000fe400008e064c */
[----:B------:R-:W-:Y:S01]  /*a460*/  IMAD.X R11, R11, 0x1, R79, P0 ;  /* 0x000000010b0b7824 */ /* 0x000fe200000e064f */
[----:B------:R-:W-:Y:S07]  /*a470*/  @P2 BRA `(.L_x_1341) ;  /* 0xffffff8000a02947 */ /* 0x000fee000383ffff */
.L_x_1273:
        /* <DEDUP_REMOVED lines=11> */
[----:B--2---:R-:W-:Y:S01]  /*a530*/  ULEA UR5, UR5, UR4, 0x18 ;  /* 0x0000000405057291 */ /* 0x004fe2000f8ec0ff */
[C---:B---3--:R-:W-:Y:S01]  /*a540*/  SHF.L.U64.HI R0, R2.reuse, 0x5, R3 ;  /* 0x0000000502007819 */ /* 0x048fe20000010203 */
[----:B------:R-:W-:-:S04]  /*a550*/  IMAD.SHL.U32 R23, R2, 0x20, RZ ;  /* 0x0000002002177824 */ /* 0x000fc800078e00ff */
[----:B------:R-:W-:-:S06]  /*a560*/  LEA R3, R4, UR5, 0x1 ;  /* 0x0000000504037c11 */ /* 0x000fcc000f8e08ff */
        /* <DEDUP_REMOVED lines=28> */
.L_x_1346:
[----:B------:R3:W-:Y:S02]  /*a730*/  STS.128 [R3+0x2000], RZ ;  /* 0x002000ff03007388 */ /* 0x0007e40000000c00 */
.L_x_1345:
[----:B------:R-:W-:Y:S05]  /*a740*/  BSYNC.RECONVERGENT B0 ;  /* 0x0000000000007941 */ /* 0x000fea0003800200 */
.L_x_1344:
        /* <DEDUP_REMOVED lines=25> */
.L_x_1348:
[----:B------:R1:W-:Y:S01]  /*a8e0*/  STS.128 [R3+0x2800], RZ ;  /* 0x002800ff03007388 */ /* 0x0003e20000000c00 */
[----:B------:R-:W-:Y:S05]  /*a8f0*/  BRA `(.L_x_1347) ;  /* 0x0000003800647947 */ /* 0x000fea0003800000 */
.L_x_1343:
        /* <DEDUP_REMOVED lines=79> */
.L_x_1355:
[----:B------:R-:W-:Y:S05]  /*adf0*/  BSYNC.RECONVERGENT B0 ;  /* 0x0000000000007941 */ /* 0x000fea0003800200 */
.L_x_1354:
[----:B-----5:R-:W-:Y:S01]  /*ae00*/  IMAD.MOV.U32 R6, RZ, RZ, R10 ;  /* 0x000000ffff067224 */ /* 0x020fe200078e000a */
[----:B------:R-:W-:Y:S01]  /*ae10*/  MOV R4, R8 ;  /* 0x0000000800047202 */ /* 0x000fe20000000f00 */
[----:B------:R-:W-:Y:S01]  /*ae20*/  IMAD.MOV.U32 R7, RZ, RZ, R11 ;  /* 0x000000ffff077224 */ /* 0x000fe200078e000b */
[----:B------:R-:W-:Y:S02]  /*ae30*/  MOV R5, R9 ;  /* 0x0000000900057202 */ /* 0x000fe40000000f00 */
.L_x_1353:
[----:B------:R-:W-:Y:S05]  /*ae40*/  BSYNC.RECONVERGENT B1 ;  /* 0x0000000000017941 */ /* 0x000fea0003800200 */
.L_x_1352:
        /* <DEDUP_REMOVED lines=47> */
.L_x_1359:
[----:B------:R-:W-:Y:S05]  /*b140*/  BSYNC.RECONVERGENT B0 ;  /* 0x0000000000007941 */ /* 0x000fea0003800200 */
.L_x_1358:
[----:B-----5:R4:W-:Y:S02]  /*b150*/  STS.128 [R3+0x1000], R8 ;  /* 0x0010000803007388 */ /* 0x0209e40000000c00 */
.L_x_1357:
[----:B------:R-:W-:Y:S05]  /*b160*/  BSYNC.RECONVERGENT B1 ;  /* 0x0000000000017941 */ /* 0x000fea0003800200 */
.L_x_1356:
        /* <DEDUP_REMOVED lines=22> */
[C---:B------:R-:W-:Y:S01]  /*b2d0*/  LOP3.LUT R16, R7.reuse, 0xffff0000, RZ, 0xc0, !PT ;  /* 0xffff000007107812 */ /* 0x040fe200078ec0ff */
[----:B------:R-:W-:Y:S01]  /*b2e0*/  FMUL.FTZ R19, R22, R11 ;  /* 0x0000000b16137220 */ /* 0x000fe20000410000 */
[----:B------:R-:W-:Y:S01]  /*b2f0*/  SHF.L.U32 R7, R7, 0x10, RZ ;  /* 0x0000001007077819 */ /* 0x000fe200000006ff */
[-C--:B------:R-:W-:Y:S01]  /*b300*/  FMUL.FTZ R17, R2, R27.reuse ;  /* 0x0000001b02117220 */ /* 0x080fe20000410000 */
[C---:B------:R-:W-:Y:S01]  /*b310*/  FFMA.FTZ R8, R15.reuse, R27, -R8 ;  /* 0x0000001b0f087223 */ /* 0x040fe20000010808 */
        /* <DEDUP_REMOVED lines=19> */
.L_x_1361:
[----:B------:R-:W-:Y:S05]  /*b450*/  BSYNC.RECONVERGENT B0 ;  /* 0x0000000000007941 */ /* 0x000fea0003800200 */
.L_x_1360:
[----:B-----5:R1:W-:Y:S02]  /*b460*/  STS.128 [R3+0x2000], R8 ;  /* 0x0020000803007388 */ /* 0x0203e40000000c00 */
.L_x_1351:
[----:B------:R-:W-:Y:S05]  /*b470*/  BSYNC.RECONVERGENT B2 ;  /* 0x0000000000027941 */ /* 0x000fea0003800200 */
.L_x_1350:
        /* <DEDUP_REMOVED lines=26> */
[C---:B-----5:R-:W-:Y:S01]  /*b620*/  LOP3.LUT R0, R9.reuse, 0xffff0000, RZ, 0xc0, !PT ;  /* 0xffff000009007812 */ /* 0x060fe200078ec0ff */
[----:B------:R-:W-:Y:S01]  /*b630*/  IMAD.U32 R2, R9, 0x10000, RZ ;  /* 0x0001000009027824 */ /* 0x000fe200078e00ff */
[C---:B------:R-:W-:Y:S01]  /*b640*/  SHF.L.U32 R9, R8.reuse, 0x10, RZ ;  /* 0x0000001008097819 */ /* 0x040fe200000006ff */
[C---:B------:R-:W-:Y:S01]  /*b650*/  IMAD.U32 R27, R11.reuse, 0x10000, RZ ;  /* 0x000100000b1b7824 */ /* 0x040fe200078e00ff */
[----:B------:R-:W-:Y:S02]  /*b660*/  LOP3.LUT R22, R8, 0xffff0000, RZ, 0xc0, !PT ;  /* 0xffff000008167812 */ /* 0x000fe400078ec0ff */
[----:B------:R-:W-:-:S02]  /*b670*/  LOP3.LUT R23, R11, 0xffff0000, RZ, 0xc0, !PT ;  /* 0xffff00000b177812 */ /* 0x000fc400078ec0ff */
[C---:B------:R-:W-:Y:S02]  /*b680*/  SHF.L.U32 R20, R10.reuse, 0x10, RZ ;  /* 0x000000100a147819 */ /* 0x040fe400000006ff */
[----:B------:R-:W-:Y:S02]  /*b690*/  LOP3.LUT R24, R10, 0xffff0000, RZ, 0xc0, !PT ;  /* 0xffff00000a187812 */ /* 0x000fe400078ec0ff */
[C---:B--2---:R-:W-:Y:S01]  /*b6a0*/  LOP3.LUT R15, R4.reuse, 0xffff0000, RZ, 0xc0, !PT ;  /* 0xffff0000040f7812 */ /* 0x044fe200078ec0ff */
[----:B------:R-:W-:Y:S01]  /*b6b0*/  IMAD.U32 R4, R4, 0x10000, RZ ;  /* 0x0001000004047824 */ /* 0x000fe200078e00ff */
[C---:B------:R-:W-:Y:S01]  /*b6c0*/  LOP3.LUT R8, R5.reuse, 0xffff0000, RZ, 0xc0, !PT ;  /* 0xffff000005087812 */ /* 0x040fe200078ec0ff */
[----:B------:R-:W-:Y:S01]  /*b6d0*/  IMAD.U32 R5, R5, 0x10000, RZ ;  /* 0x0001000005057824 */ /* 0x000fe200078e00ff */
[----:B----4-:R-:W-:Y:S01]  /*b6e0*/  LOP3.LUT R19, R6, 0xffff0000, RZ, 0xc0, !PT ;  /* 0xffff000006137812 */ /* 0x010fe200078ec0ff */
[----:B------:R-:W-:Y:S01]  /*b6f0*/  FMUL.FTZ R11, R0, R15 ;  /* 0x0000000f000b7220 */ /* 0x000fe20000410000 */
[----:B------:R-:W-:Y:S01]  /*b700*/  LOP3.LUT R18, R7, 0xffff0000, RZ, 0xc0, !PT ;  /* 0xffff000007127812 */ /* 0x000fe200078ec0ff */
[----:B------:R-:W-:Y:S01]  /*b710*/  FMUL.FTZ R10, R23, R8 ;  /* 0x00000008170a7220 */ /* 0x000fe20000410000 */
[----:B------:R-:W-:Y:S01]  /*b720*/  SHF.L.U32 R6, R6, 0x10, RZ ;  /* 0x0000001006067819 */ /* 0x000fe200000006ff */
[-C--:B------:R-:W-:Y:S01]  /*b730*/  FMUL.FTZ R0, R0, R19.reuse ;  /* 0x0000001300007220 */ /* 0x080fe20000410000 */
[C---:B------:R-:W-:Y:S01]  /*b740*/  FFMA.FTZ R11, R2.reuse, R19, -R11 ;  /* 0x00000013020b7223 */ /* 0x040fe2000001080b */
[----:B------:R-:W-:Y:S01]  /*b750*/  SHF.L.U32 R7, R7, 0x10, RZ ;  /* 0x0000001007077819 */ /* 0x000fe200000006ff */
[-C--:B------:R-:W-:Y:S01]  /*b760*/  FFMA.FTZ R10, R27, R18.reuse, -R10 ;  /* 0x000000121b0a7223 */ /* 0x080fe2000001080a */
[----:B------:R-:W-:Y:S01]  /*b770*/  FFMA.FTZ R0, R2, R15, R0 ;  /* 0x0000000f02007223 */ /* 0x000fe20000010000 */
[----:B------:R-:W-:Y:S01]  /*b780*/  FMUL.FTZ R2, R23, R18 ;  /* 0x0000001217027220 */ /* 0x000fe20000410000 */
[----:B------:R-:W-:Y:S01]  /*b790*/  FMUL.FTZ R15, R24, R5 ;  /* 0x00000005180f7220 */ /* 0x000fe20000410000 */
[----:B------:R-:W-:Y:S01]  /*b7a0*/  FMUL.FTZ R19, R22, R6 ;  /* 0x0000000616137220 */ /* 0x000fe20000410000 */
[-C--:B------:R-:W-:Y:S01]  /*b7b0*/  FMUL.FTZ R24, R24, R7.reuse ;  /* 0x0000000718187220 */ /* 0x080fe20000410000 */
[----:B------:R-:W-:Y:S01]  /*b7c0*/  FFMA.FTZ R27, R27, R8, R2 ;  /* 0x000000081b1b7223 */ /* 0x000fe20000010002 */
[-C--:B------:R-:W-:Y:S01]  /*b7d0*/  FMUL.FTZ R2, R22, R4.reuse ;  /* 0x0000000416027220 */ /* 0x080fe20000410000 */
[C---:B------:R-:W-:Y:S01]  /*b7e0*/  FFMA.FTZ R19, R9.reuse, R4, R19 ;  /* 0x0000000409137223 */ /* 0x040fe20000010013 */
[C---:B------:R-:W-:Y:S01]  /*b7f0*/  FFMA.FTZ R15, R20.reuse, R7, -R15 ;  /* 0x00000007140f7223 */ /* 0x040fe2000001080f */
[----:B------:R-:W-:Y:S01]  /*b800*/  FFMA.FTZ R24, R20, R5, R24 ;  /* 0x0000000514187223 */ /* 0x000fe20000010018 */
[----:B------:R-:W-:Y:S01]  /*b810*/  FFMA.FTZ R2, R9, R6, -R2 ;  /* 0x0000000609027223 */ /* 0x000fe20000010802 */
[----:B------:R-:W-:-:S02]  /*b820*/  F2FP.BF16.F32.PACK_AB R9, R0, R11 ;  /* 0x0000000b0009723e */ /* 0x000fc400000010ff */
[----:B------:R-:W-:Y:S02]  /*b830*/  F2FP.BF16.F32.PACK_AB R11, R27, R10 ;  /* 0x0000000a1b0b723e */ /* 0x000fe400000010ff */
[----:B------:R-:W-:Y:S02]  /*b840*/  F2FP.BF16.F32.PACK_AB R8, R19, R2 ;  /* 0x000000021308723e */ /* 0x000fe400000010ff */
[----:B------:R-:W-:Y:S02]  /*b850*/  F2FP.BF16.F32.PACK_AB R10, R24, R15 ;  /* 0x0000000f180a723e */ /* 0x000fe400000010ff */
.L_x_1365:
[----:B------:R-:W-:Y:S05]  /*b860*/  BSYNC.RECONVERGENT B0 ;  /* 0x0000000000007941 */ /* 0x000fea0003800200 */
.L_x_1364:
[----:B-----5:R4:W-:Y:S02]  /*b870*/  STS.128 [R3+0x800], R8 ;  /* 0x0008000803007388 */ /* 0x0209e40000000c00 */
.L_x_1363:
[----:B------:R-:W-:Y:S05]  /*b880*/  BSYNC.RECONVERGENT B1 ;  /* 0x0000000000017941 */ /* 0x000fea0003800200 */
.L_x_1362:
        /* <DEDUP_REMOVED lines=56> */
.L_x_1369:
[----:B------:R-:W-:Y:S05]  /*bc10*/  BSYNC.RECONVERGENT B0 ;  /* 0x0000000000007941 */ /* 0x000fea0003800200 */
.L_x_1368:
[----:B-----5:R4:W-:Y:S02]  /*bc20*/  STS.128 [R3+0x1800], R8 ;  /* 0x0018000803007388 */ /* 0x0209e40000000c00 */
.L_x_1367:
[----:B------:R-:W-:Y:S05]  /*bc30*/  BSYNC.RECONVERGENT B1 ;  /* 0x0000000000017941 */ /* 0x000fea0003800200 */
.L_x_1366:
        /* <DEDUP_REMOVED lines=23> */
[----:B-1----:R-:W-:Y:S02]  /*bdb0*/  LOP3.LUT R16, R8, 0xffff0000, RZ, 0xc0, !PT ;  /* 0xffff000008107812 */ /* 0x002fe400078ec0ff */
        /* <DEDUP_REMOVED lines=31> */
.L_x_1371:
[----:B------:R-:W-:Y:S05]  /*bfb0*/  BSYNC.RECONVERGENT B0 ;  /* 0x0000000000007941 */ /* 0x000fea0003800200 */
.L_x_1370:
[----:B-----5:R4:W-:Y:S01]  /*bfc0*/  STS.128 [R3+0x2800], R8 ;  /* 0x0028000803007388 */ /* 0x0209e20000000c00 */
[----:B------:R-:W-:Y:S05]  /*bfd0*/  BRA `(.L_x_1347) ;  /* 0x0000002000ac7947 */ /* 0x000fea0003800000 */
.L_x_1349:
        /* <DEDUP_REMOVED lines=48> */
[----:B------:R-:W-:Y:S01]  /*c2e0*/  SHF.L.U32 R37, R10, 0x10, RZ ;  /* 0x000000100a257819 */ /* 0x000fe200000006ff */
[----:B------:R-:W-:Y:S01]  /*c2f0*/  IMAD.U32 R35, R8, 0x10000, RZ ;  /* 0x0001000008237824 */ /* 0x000fe200078e00ff */
[----:B------:R-:W-:Y:S01]  /*c300*/  LOP3.LUT R10, R10, 0xffff0000, RZ, 0xc0, !PT ;  /* 0xffff00000a0a7812 */ /* 0x000fe200078ec0ff */
[----:B------:R-:W-:Y:S01]  /*c310*/  @!P1 FADD.FTZ R9, -R9, -RZ ;  /* 0x800000ff09099221 */ /* 0x000fe20000010100 */
[----:B------:R-:W-:Y:S01]  /*c320*/  LOP3.LUT R11, R11, 0xffff0000, RZ, 0xc0, !PT ;  /* 0xffff00000b0b7812 */ /* 0x000fe200078ec0ff */
[----:B------:R-:W-:Y:S01]  /*c330*/  @!P1 FADD.FTZ R35, -R35, -RZ ;  /* 0x800000ff23239221 */ /* 0x000fe20000010100 */
[----:B------:R-:W-:Y:S01]  /*c340*/  LOP3.LUT R8, R8, 0xffff0000, RZ, 0xc0, !PT ;  /* 0xffff000008087812 */ /* 0x000fe200078ec0ff */
[----:B------:R-:W-:Y:S01]  /*c350*/  @!P1 FADD.FTZ R10, -R10, -RZ ;  /* 0x800000ff0a0a9221 */ /* 0x000fe20000010100 */
[C---:B----4-:R-:W-:Y:S01]  /*c360*/  SHF.L.U32 R40, R16.reuse, 0x10, RZ ;  /* 0x0000001010287819 */ /* 0x050fe200000006ff */
[----:B------:R-:W-:Y:S01]  /*c370*/  @!P1 FADD.FTZ R11, -R11, -RZ ;  /* 0x800000ff0b0b9221 */ /* 0x000fe20000010100 */
[----:B------:R-:W-:Y:S01]  /*c380*/  LOP3.LUT R39, R16, 0xffff0000, RZ, 0xc0, !PT ;  /* 0xffff000010277812 */ /* 0x000fe200078ec0ff */
[C---:B------:R-:W-:Y:S01]  /*c390*/  IMAD.U32 R16, R17.reuse, 0x10000, RZ ;  /* 0x0001000011107824 */ /* 0x040fe200078e00ff */
[----:B------:R-:W-:Y:S01]  /*c3a0*/  LOP3.LUT R41, R17, 0xffff0000, RZ, 0xc0, !PT ;  /* 0xffff000011297812 */ /* 0x000fe200078ec0ff */
[----:B------:R-:W-:Y:S01]  /*c3b0*/  @!P1 FADD.FTZ R8, -R8, -RZ ;  /* 0x800000ff08089221 */ /* 0x000fe20000010100 */
[----:B------:R-:W-:Y:S01]  /*c3c0*/  LOP3.LUT R17, R18, 0xffff0000, RZ, 0xc0, !PT ;  /* 0xffff000012117812 */ /* 0x000fe200078ec0ff */
[----:B------:R-:W-:Y:S01]  /*c3d0*/  @!P1 FADD.FTZ R7, -R7, -RZ ;  /* 0x800000ff07079221 */ /* 0x000fe20000010100 */
[C---:B------:R-:W-:Y:S01]  /*c3e0*/  LOP3.LUT R44, R19.reuse, 0xffff0000, RZ, 0xc0, !PT ;  /* 0xffff0000132c7812 */ /* 0x040fe200078ec0ff */
[----:B------:R-:W-:Y:S01]  /*c3f0*/  @!P1 FADD.FTZ R38, -R38, -RZ ;  /* 0x800000ff26269221 */ /* 0x000fe20000010100 */
[----:B------:R-:W-:Y:S01]  /*c400*/  SHF.L.U32 R42, R18, 0x10, RZ ;  /* 0x00000010122a7819 */ /* 0x000fe200000006ff */
[----:B------:R-:W-:-:S02]  /*c410*/  IMAD.U32 R18, R19, 0x10000, RZ ;  /* 0x0001000013127824 */ /* 0x000fc400078e00ff */
[----:B------:R-:W-:Y:S01]  /*c420*/  FMUL.FTZ R17, R17, R10 ;  /* 0x0000000a11117220 */ /* 0x000fe20000410000 */
[----:B------:R-:W-:Y:S01]  /*c430*/  FMUL.FTZ R44, R44, R11 ;  /* 0x0000000b2c2c7220 */ /* 0x000fe20000410000 */
[----:B--2---:R-:W-:Y:S01]  /*c440*/  SHF.L.U32 R11, R12, 0x10, RZ ;  /* 0x000000100c0b7819 */ /* 0x004fe200000006ff */
[----:B------:R-:W-:Y:S01]  /*c450*/  FMUL.FTZ R35, R40, R35 ;  /* 0x0000002328237220 */ /* 0x000fe20000410000 */
[----:B------:R-:W-:Y:S01]  /*c460*/  LOP3.LUT R10, R12, 0xffff0000, RZ, 0xc0, !PT ;  /* 0xffff00000c0a7812 */ /* 0x000fe200078ec0ff */
[----:B------:R-:W-:Y:S01]  /*c470*/  FMUL.FTZ R39, R39, R8 ;  /* 0x0000000827277220 */ /* 0x000fe20000410000 */
[----:B------:R-:W-:Y:S01]  /*c480*/  @!P1 FADD.FTZ R37, -R37, -RZ ;  /* 0x800000ff25259221 */ /* 0x000fe20000010100 */
[----:B------:R-:W-:Y:S01]  /*c490*/  FMUL.FTZ R9, R18, R9 ;  /* 0x0000000912097220 */ /* 0x000fe20000410000 */
[----:B------:R-:W-:Y:S01]  /*c4a0*/  FMUL.FTZ R7, R16, R7 ;  /* 0x0000000710077220 */ /* 0x000fe20000410000 */
[C---:B------:R-:W-:Y:S01]  /*c4b0*/  IMAD.U32 R8, R13.reuse, 0x10000, RZ ;  /* 0x000100000d087824 */ /* 0x040fe200078e00ff */
[----:B------:R-:W-:Y:S01]  /*c4c0*/  LOP3.LUT R18, R13, 0xffff0000, RZ, 0xc0, !PT ;  /* 0xffff00000d127812 */ /* 0x000fe200078ec0ff */
[----:B------:R-:W-:Y:S01]  /*c4d0*/  FMUL.FTZ R41, R41, R38 ;  /* 0x0000002629297220 */ /* 0x000fe20000410000 */
[----:B------:R-:W-:Y:S01]  /*c4e0*/  SHF.L.U32 R16, R14, 0x10, RZ ;  /* 0x000000100e107819 */ /* 0x000fe200000006ff */
[----:B------:R-:W-:Y:S01]  /*c4f0*/  FMUL.FTZ R37, R42, R37 ;  /* 0x000000252a257220 */ /* 0x000fe20000410000 */
        /* <DEDUP_REMOVED lines=16> */
.L_x_1376:
[----:B------:R-:W-:Y:S05]  /*c600*/  BSYNC.RECONVERGENT B0 ;  /* 0x0000000000007941 */ /* 0x000fea0003800200 */
.L_x_1375:
[----:B------:R-:W-:Y:S05]  /*c610*/  BSYNC.RECONVERGENT B1 ;  /* 0x0000000000017941 */ /* 0x000fea0003800200 */
.L_x_1374:
        /* <DEDUP_REMOVED lines=64> */
[C---:B--2---:R-:W-:Y:S01]  /*ca20*/  SHF.L.U32 R4, R9.reuse, 0x10, RZ ;  /* 0x0000001009047819 */ /* 0x044fe200000006ff */
        /* <DEDUP_REMOVED lines=22> */
.L_x_1380:
[----:B------:R-:W-:Y:S05]  /*cb90*/  BSYNC.RECONVERGENT B0 ;  /* 0x0000000000007941 */ /* 0x000fea0003800200 */
.L_x_1379:
[----:B-----5:R4:W-:Y:S02]  /*cba0*/  STS.128 [R3+0x1000], R16 ;  /* 0x0010001003007388 */ /* 0x0209e40000000c00 */
.L_x_1378:
[----:B------:R-:W-:Y:S05]  /*cbb0*/  BSYNC.RECONVERGENT B1 ;  /* 0x0000000000017941 */ /* 0x000fea0003800200 */
.L_x_1377:
        /* <DEDUP_REMOVED lines=56> */
[----:B----4-:R-:W-:Y:S01]  /*cf40*/  LOP3.LUT R15, R9, 0xffff0000, RZ, 0xc0, !PT ;  /* 0xffff0000090f7812 */ /* 0x010fe200078ec0ff */
        /* <DEDUP_REMOVED lines=29> */
.L_x_1382:
[----:B------:R-:W-:Y:S05]  /*d120*/  BSYNC.RECONVERGENT B0 ;  /* 0x0000000000007941 */ /* 0x000fea0003800200 */
.L_x_1381:
[----:B-----5:R1:W-:Y:S02]  /*d130*/  STS.128 [R3+0x2000], R16 ;  /* 0x0020001003007388 */ /* 0x0203e40000000c00 */
.L_x_1373:
[----:B------:R-:W-:Y:S05]  /*d140*/  BSYNC.RECONVERGENT B2 ;  /* 0x0000000000027941 */ /* 0x000fea0003800200 */
.L_x_1372:
        /* <DEDUP_REMOVED lines=33> */
[----:B-----5:R-:W-:Y:S01]  /*d360*/  LOP3.LUT R0, R17, 0xffff0000, RZ, 0xc0, !PT ;  /* 0xffff000011007812 */ /* 0x020fe200078ec0ff */
[----:B------:R-:W-:Y:S01]  /*d370*/  IMAD.U32 R34, R19, 0x10000, RZ ;  /* 0x0001000013227824 */ /* 0x000fe200078e00ff */
[----:B---3--:R-:W-:Y:S01]  /*d380*/  SHF.L.U32 R32, R17, 0x10, RZ ;  /* 0x0000001011207819 */ /* 0x008fe200000006ff */
[----:B------:R-:W-:Y:S01]  /*d390*/  IMAD.U32 R23, R16, 0x10000, RZ ;  /* 0x0001000010177824 */ /* 0x000fe200078e00ff */
[----:B------:R-:W-:Y:S01]  /*d3a0*/  LOP3.LUT R17, R19, 0xffff0000, RZ, 0xc0, !PT ;  /* 0xffff000013117812 */ /* 0x000fe200078ec0ff */
[----:B------:R-:W-:Y:S01]  /*d3b0*/  IMAD.U32 R28, R18, 0x10000, RZ ;  /* 0x00010000121c7824 */ /* 0x000fe200078e00ff */
[----:B------:R-:W-:Y:S02]  /*d3c0*/  LOP3.LUT R16, R16, 0xffff0000, RZ, 0xc0, !PT ;  /* 0xffff000010107812 */ /* 0x000fe400078ec0ff */
[----:B------:R-:W-:Y:S02]  /*d3d0*/  LOP3.LUT R18, R18, 0xffff0000, RZ, 0xc0, !PT ;  /* 0xffff000012127812 */ /* 0x000fe400078ec0ff */
        /* <DEDUP_REMOVED lines=52> */
.L_x_1386:
[----:B------:R-:W-:Y:S05]  /*d720*/  BSYNC.RECONVERGENT B0 ;  /* 0x0000000000007941 */ /* 0x000fea0003800200 */
.L_x_1385:
[----:B-----5:R4:W-:Y:S02]  /*d730*/  STS.128 [R3+0x800], R16 ;  /* 0x0008001003007388 */ /* 0x0209e40000000c00 */
.L_x_1384:
[----:B------:R-:W-:Y:S05]  /*d740*/  BSYNC.RECONVERGENT B1 ;  /* 0x0000000000017941 */ /* 0x000fea0003800200 */
.L_x_1383:
        /* <DEDUP_REMOVED lines=87> */
.L_x_1390:
[----:B------:R-:W-:Y:S05]  /*dcc0*/  BSYNC.RECONVERGENT B0 ;  /* 0x0000000000007941 */ /* 0x000fea0003800200 */
.L_x_1389:
[----:B-----5:R4:W-:Y:S02]  /*dcd0*/  STS.128 [R3+0x1800], R16 ;  /* 0x0018001003007388 */ /* 0x0209e40000000c00 */
.L_x_1388:
[----:B------:R-:W-:Y:S05]  /*dce0*/  BSYNC.RECONVERGENT B1 ;  /* 0x0000000000017941 */ /* 0x000fea0003800200 */
.L_x_1387:
        /* <DEDUP_REMOVED lines=36> */
[C---:B------:R-:W-:Y:S01]  /*df30*/  IMAD.U32 R25, R18.reuse, 0x10000, RZ ;  /* 0x0001000012197824 */ /* 0x040fe200078e00ff */
[----:B------:R-:W-:-:S02]  /*df40*/  LOP3.LUT R17, R18, 0xffff0000, RZ, 0xc0, !PT ;  /* 0xffff000012117812 */ /* 0x000fc400078ec0ff */
[C---:B------:R-:W-:Y:S02]  /*df50*/  SHF.L.U32 R23, R16.reuse, 0x10, RZ ;  /* 0x0000001010177819 */ /* 0x040fe400000006ff */
[----:B------:R-:W-:Y:S01]  /*df60*/  LOP3.LUT R7, R16, 0xffff0000, RZ, 0xc0, !PT ;  /* 0xffff000010077812 */ /* 0x000fe200078ec0ff */
[C---:B----4-:R-:W-:Y:S01]  /*df70*/  IMAD.U32 R18, R8.reuse, 0x10000, RZ ;  /* 0x0001000008127824 */ /* 0x050fe200078e00ff */
[C---:B------:R-:W-:Y:S02]  /*df80*/  SHF.L.U32 R16, R19.reuse, 0x10, RZ ;  /* 0x0000001013107819 */ /* 0x040fe400000006ff */
[----:B------:R-:W-:Y:S01]  /*df90*/  LOP3.LUT R28, R19, 0xffff0000, RZ, 0xc0, !PT ;  /* 0xffff0000131c7812 */ /* 0x000fe200078ec0ff */
[----:B------:R-:W-:Y:S01]  /*dfa0*/  IMAD.U32 R19, R9, 0x10000, RZ ;  /* 0x0001000009137824 */ /* 0x000fe200078e00ff */
[----:B------:R-:W-:Y:S01]  /*dfb0*/  LOP3.LUT R8, R8, 0xffff0000, RZ, 0xc0, !PT ;  /* 0xffff000008087812 */ /* 0x000fe200078ec0ff */
[----:B------:R-:W-:Y:S01]  /*dfc0*/  @!P0 FADD.FTZ R18, -R18, -RZ ;  /* 0x800000ff12128221 */ /* 0x000fe20000010100 */
[C---:B------:R-:W-:Y:S01]  /*dfd0*/  SHF.L.U32 R30, R10.reuse, 0x10, RZ ;  /* 0x000000100a1e7819 */ /* 0x040fe200000006ff */
[----:B------:R-:W-:Y:S01]  /*dfe0*/  @!P0 FADD.FTZ R19, -R19, -RZ ;  /* 0x800000ff13138221 */ /* 0x000fe20000010100 */
[----:B---3--:R-:W-:Y:S01]  /*dff0*/  LOP3.LUT R32, R9, 0xffff0000, RZ, 0xc0, !PT ;  /* 0xffff000009207812 */ /* 0x008fe200078ec0ff */
[C---:B------:R-:W-:Y:S01]  /*e000*/  IMAD.U32 R9, R11.reuse, 0x10000, RZ ;  /* 0x000100000b097824 */ /* 0x040fe200078e00ff */
[----:B------:R-:W-:Y:S01]  /*e010*/  LOP3.LUT R10, R10, 0xffff0000, RZ, 0xc0, !PT ;  /* 0xffff00000a0a7812 */ /* 0x000fe200078ec0ff */
[----:B------:R-:W-:Y:S01]  /*e020*/  @!P0 FADD.FTZ R8, -R8, -RZ ;  /* 0x800000ff08088221 */ /* 0x000fe20000010100 */
[----:B------:R-:W-:Y:S01]  /*e030*/  LOP3.LUT R11, R11, 0xffff0000, RZ, 0xc0, !PT ;  /* 0xffff00000b0b7812 */ /* 0x000fe200078ec0ff */
[----:B------:R-:W-:Y:S01]  /*e040*/  @!P0 FADD.FTZ R9, -R9, -RZ ;  /* 0x800000ff09098221 */ /* 0x000fe20000010100 */
[----:B------:R-:W-:Y:S01]  /*e050*/  FMUL.FTZ R23, R23, R18 ;  /* 0x0000001217177220 */ /* 0x000fe20000410000 */
[----:B------:R-:W-:Y:S01]  /*e060*/  @!P0 FADD.FTZ R10, -R10, -RZ ;  /* 0x800000ff0a0a8221 */ /* 0x000fe20000010100 */
[----:B------:R-:W-:Y:S01]  /*e070*/  FMUL.FTZ R7, R7, R8 ;  /* 0x0000000807077220 */ /* 0x000fe20000410000 */
[----:B------:R-:W-:Y:S01]  /*e080*/  FMUL.FTZ R19, R6, R19 ;  /* 0x0000001306137220 */ /* 0x000fe20000410000 */
[----:B------:R-:W-:Y:S01]  /*e090*/  @!P0 FADD.FTZ R11, -R11, -RZ ;  /* 0x800000ff0b0b8221 */ /* 0x000fe20000010100 */
[----:B------:R-:W-:Y:S01]  /*e0a0*/  FMUL.FTZ R10, R17, R10 ;  /* 0x0000000a110a7220 */ /* 0x000fe20000410000 */
[----:B------:R-:W-:Y:S01]  /*e0b0*/  FMUL.FTZ R9, R16, R9 ;  /* 0x0000000910097220 */ /* 0x000fe20000410000 */
[----:B------:R-:W-:Y:S01]  /*e0c0*/  @!P0 FADD.FTZ R32, -R32, -RZ ;  /* 0x800000ff20208221 */ /* 0x000fe20000010100 */
[C---:B------:R-:W-:Y:S01]  /*e0d0*/  LOP3.LUT R8, R12.reuse, 0xffff0000, RZ, 0xc0, !PT ;  /* 0xffff00000c087812 */ /* 0x040fe200078ec0ff */
[----:B------:R-:W-:Y:S01]  /*e0e0*/  IMAD.U32 R16, R12, 0x10000, RZ ;  /* 0x000100000c107824 */ /* 0x000fe200078e00ff */
[C---:B------:R-:W-:Y:S01]  /*e0f0*/  SHF.L.U32 R6, R13.reuse, 0x10, RZ ;  /* 0x000000100d067819 */ /* 0x040fe200000006ff */
[----:B------:R-:W-:Y:S01]  /*e100*/  IMAD.U32 R17, R14, 0x10000, RZ ;  /* 0x000100000e117824 */ /* 0x000fe200078e00ff */
[----:B------:R-:W-:Y:S01]  /*e110*/  LOP3.LUT R18, R13, 0xffff0000, RZ, 0xc0, !PT ;  /* 0xffff00000d127812 */ /* 0x000fe200078ec0ff */
[----:B------:R-:W-:Y:S01]  /*e120*/  @!P0 FADD.FTZ R30, -R30, -RZ ;  /* 0x800000ff1e1e8221 */ /* 0x000fe20000010100 */
[----:B------:R-:W-:Y:S01]  /*e130*/  LOP3.LUT R13, R14, 0xffff0000, RZ, 0xc0, !PT ;  /* 0xffff00000e0d7812 */ /* 0x000fe200078ec0ff */
[----:B------:R-:W-:Y:S01]  /*e140*/  FMUL.FTZ R11, R28, R11 ;  /* 0x0000000b1c0b7220 */ /* 0x000fe20000410000 */
[C---:B------:R-:W-:Y:S01]  /*e150*/  SHF.L.U32 R12, R15.reuse, 0x10, RZ ;  /* 0x000000100f0c7819 */ /* 0x040fe200000006ff */
[----:B------:R-:W-:Y:S01]  /*e160*/  FFMA.FTZ R16, R20, R16, R23 ;  /* 0x0000001014107223 */ /* 0x000fe20000010017 */
[----:B------:R-:W-:Y:S01]  /*e170*/  LOP3.LUT R14, R15, 0xffff0000, RZ, 0xc0, !PT ;  /* 0xffff00000f0e7812 */ /* 0x000fe200078ec0ff */
[----:B------:R-:W-:Y:S01]  /*e180*/  FFMA.FTZ R7, R2, R8, R7 ;  /* 0x0000000802077223 */ /* 0x000fe20000010007 */
[----:B------:R-:W-:Y:S01]  /*e190*/  FMUL.FTZ R27, R27, R32 ;  /* 0x000000201b1b7220 */ /* 0x000fe20000410000 */
[----:B------:R-:W-:Y:S01]  /*e1a0*/  FMUL.FTZ R30, R25, R30 ;  /* 0x0000001e191e7220 */ /* 0x000fe20000410000 */
[----:B------:R-:W-:Y:S01]  /*e1b0*/  FFMA.FTZ R9, R24, R12, R9 ;  /* 0x0000000c18097223 */ /* 0x000fe20000010009 */
[----:B------:R-:W-:Y:S01]  /*e1c0*/  FFMA.FTZ R4, R4, R14, R11 ;  /* 0x0000000e04047223 */ /* 0x000fe2000001000b */
[----:B------:R-:W-:Y:S01]  /*e1d0*/  FFMA.FTZ R6, R22, R6, R19 ;  /* 0x0000000616067223 */ /* 0x000fe20000010013 */
[----:B------:R-:W-:Y:S01]  /*e1e0*/  FFMA.FTZ R27, R0, R18, R27 ;  /* 0x00000012001b7223 */ /* 0x000fe2000001001b */
[----:B------:R-:W-:Y:S01]  /*e1f0*/  F2FP.BF16.F32.PACK_AB R7, R7, R16 ;  /* 0x000000100707723e */ /* 0x000fe200000010ff */
[----:B------:R-:W-:Y:S01]  /*e200*/  FFMA.FTZ R17, R21, R17, R30 ;  /* 0x0000001115117223 */ /* 0x000fe2000001001e */
[----:B------:R-:W-:Y:S01]  /*e210*/  FFMA.FTZ R10, R5, R13, R10 ;  /* 0x0000000d050a7223 */ /* 0x000fe2000001000a */
[----:B------:R-:W-:-:S02]  /*e220*/  F2FP.BF16.F32.PACK_AB R9, R4, R9 ;  /* 0x000000090409723e */ /* 0x000fc400000010ff */
[----:B------:R-:W-:Y:S01]  /*e230*/  F2FP.BF16.F32.PACK_AB R5, R27, R6 ;  /* 0x000000061b05723e */ /* 0x000fe200000010ff */
[----:B------:R-:W-:Y:S01]  /*e240*/  IMAD.MOV.U32 R4, RZ, RZ, R7 ;  /* 0x000000ffff047224 */ /* 0x000fe200078e0007 */
[----:B------:R-:W-:Y:S02]  /*e250*/  F2FP.BF16.F32.PACK_AB R6, R10, R17 ;  /* 0x000000110a06723e */ /* 0x000fe400000010ff */
[----:B------:R-:W-:Y:S02]  /*e260*/  MOV R7, R9 ;  /* 0x0000000900077202 */ /* 0x000fe40000000f00 */
.L_x_1392:
[----:B------:R-:W-:Y:S05]  /*e270*/  BSYNC.RECONVERGENT B0 ;  /* 0x0000000000007941 */ /* 0x000fea0003800200 */
.L_x_1391:
[----:B-----5:R1:W-:Y:S02]  /*e280*/  STS.128 [R3+0x2800], R4 ;  /* 0x0028000403007388 */ /* 0x0203e40000000c00 */
.L_x_1347:
[----:B------:R-:W-:Y:S05]  /*e290*/  BSYNC.RECONVERGENT B3 ;  /* 0x0000000000037941 */ /* 0x000fea0003800200 */
.L_x_1342:
[----:B-12---:R-:W-:Y:S01]  /*e2a0*/  IADD3 R7, PT, PT, -R45, R59, RZ ;  /* 0x0000003b2d077210 */ /* 0x006fe20007ffe1ff */
[----:B------:R-:W-:Y:S03]  /*e2b0*/  BSSY.RECONVERGENT B0, `(.L_x_1393) ;  /* 0x000001a000007945 */ /* 0x000fe60003800200 */
[----:B------:R-:W-:-:S13]  /*e2c0*/  ISETP.GE.AND P3, PT, R108, R7, PT ;  /* 0x000000076c00720c */ /* 0x000fda0003f66270 */
[----:B------:R-:W-:Y:S05]  /*e2d0*/  @P3 BRA `(.L_x_1394) ;  /* 0x00000000005c3947 */ /* 0x000fea0003800000 */
[----:B------:R-:W1:Y:S02]  /*e2e0*/  LDCU UR4, c[0x0][0x440] ;  /* 0x00008800ff0477ac */ /* 0x000e640008000800 */
[----:B-1----:R-:W-:Y:S02]  /*e2f0*/  ISETP.GE.AND P1, PT, R118, UR4, PT ;  /* 0x0000000476007c0c */ /* 0x002fe4000bf26270 */
[----:B------:R-:W-:-:S11]  /*e300*/  ISETP.GE.AND P0, PT, R117, UR4, PT ;  /* 0x0000000475007c0c */ /* 0x000fd6000bf06270 */
[----:B----4-:R-:W-:Y:S02]  /*e310*/  @!P1 IMAD.MOV.U32 R4, RZ, RZ, R156 ;  /* 0x000000ffff049224 */ /* 0x010fe400078e009c */
        /* <DEDUP_REMOVED lines=18> */
.L_x_1395:
[----:B------:R2:W-:Y:S02]  /*e440*/  STS.128 [R3+0x7000], RZ ;  /* 0x007000ff03007388 */ /* 0x0005e40000000c00 */
.L_x_1394:
[----:B------:R-:W-:Y:S05]  /*e450*/  BSYNC.RECONVERGENT B0 ;  /* 0x0000000000007941 */ /* 0x000fea0003800200 */
.L_x_1393:
[----:B------:R-:W-:Y:S01]  /*e460*/  ISETP.GE.AND P0, PT, R26, R7, PT ;  /* 0x000000071a00720c */ /* 0x000fe20003f06270 */
[----:B------:R-:W-:-:S12]  /*e470*/  BSSY.RECONVERGENT B0, `(.L_x_1396) ;  /* 0x0000019000007945 */ /* 0x000fd80003800200 */
[----:B------:R-:W-:Y:S05]  /*e480*/  @P0 BRA `(.L_x_1397) ;  /* 0x00000000005c0947 */ /* 0x000fea0003800000 */
[----:B------:R-:W2:Y:S01]  /*e490*/  LDCU UR4, c[0x0][0x440] ;  /* 0x00008800ff0477ac */ /* 0x000ea20008000800 */
[----:B-1--4-:R-:W-:-:S04]  /*e4a0*/  LEA R4, P2, R83, R156, 0x1 ;  /* 0x0000009c53047211 */ /* 0x012fc800078408ff */
        /* <DEDUP_REMOVED lines=20> */
.L_x_1398:
[----:B------:R2:W-:Y:S02]  /*e5f0*/  STS.128 [R3+0x7800], RZ ;  /* 0x007800ff03007388 */ /* 0x0005e40000000c00 */
.L_x_1397:
[----:B------:R-:W-:Y:S05]  /*e600*/  BSYNC.RECONVERGENT B0 ;  /* 0x0000000000007941 */ /* 0x000fea0003800200 */
.L_x_1396:
[----:B----4-:R-:W-:Y:S01]  /*e610*/  IADD3 R10, PT, PT, R108, 0x40, RZ ;  /* 0x000000406c0a7810 */ /* 0x010fe20007ffe0ff */
        /* <DEDUP_REMOVED lines=26> */
.L_x_1401:
[----:B------:R4:W-:Y:S02]  /*e7c0*/  STS.128 [R3+0x8000], RZ ;  /* 0x008000ff03007388 */ /* 0x0009e40000000c00 */
.L_x_1400:
[----:B------:R-:W-:Y:S05]  /*e7d0*/  BSYNC.RECONVERGENT B0 ;  /* 0x0000000000007941 */ /* 0x000fea0003800200 */
.L_x_1399:
[----:B-12---:R-:W-:Y:S01]  /*e7e0*/  VIADD R4, R108, 0x60 ;  /* 0x000000606c047836 */ /* 0x006fe20000000000 */
[----:B------:R-:W-:Y:S01]  /*e7f0*/  SHF.R.U32.HI R0, RZ, 0x1, R160 ;  /* 0x00000001ff007819 */ /* 0x000fe200000116a0 */
[C---:B------:R-:W-:Y:S01]  /*e800*/  IMAD.SHL.U32 R5, R160.reuse, 0x20, RZ ;  /* 0x00000020a0057824 */ /* 0x040fe200078e00ff */
[----:B------:R-:W-:Y:S01]  /*e810*/  BSSY.RECONVERGENT B0, `(.L_x_1402) ;  /* 0x0000022000007945 */ /* 0x000fe20003800200 */
[----:B------:R-:W-:Y:S01]  /*e820*/  IMAD.SHL.U32 R2, R160, 0x10, RZ ;  /* 0x00000010a0027824 */ /* 0x000fe200078e00ff */
[----:B------:R-:W-:Y:S02]  /*e830*/  ISETP.GE.AND P0, PT, R4, R7, PT ;  /* 0x000000070400720c */ /* 0x000fe40003f06270 */
[C---:B------:R-:W-:Y:S02]  /*e840*/  LOP3.LUT R11, R5.reuse, 0xc0, RZ, 0xc0, !PT ;  /* 0x000000c0050b7812 */ /* 0x040fe400078ec0ff */
[----:B------:R-:W-:Y:S02]  /*e850*/  LOP3.LUT R154, R5, 0x120, RZ, 0xc0, !PT ;  /* 0x00000120059a7812 */ /* 0x000fe400078ec0ff */
[----:B------:R-:W-:-:S02]  /*e860*/  LOP3.LUT R11, R11, 0x18, R62, 0xf8, !PT ;  /* 0x000000180b0b7812 */ /* 0x000fc400078ef83e */
[----:B------:R-:W-:Y:S02]  /*e870*/  LOP3.LUT R13, R2, 0x3e00, RZ, 0xc0, !PT ;  /* 0x00003e00020d7812 */ /* 0x000fe400078ec0ff */
[----:B------:R-:W-:-:S03]  /*e880*/  LOP3.LUT R6, R11, 0x8, R0, 0x78, !PT ;  /* 0x000000080b067812 */ /* 0x000fc600078e7800 */
[----:B------:R-:W-:Y:S05]  /*e890*/  @P0 BRA `(.L_x_1403) ;  /* 0x0000000000640947 */ /* 0x000fea0003800000 */
[----:B------:R-:W1:Y:S01]  /*e8a0*/  LDC.64 R8, c[0x0][0x3b8] ;  /* 0x0000ee00ff087b82 */ /* 0x000e620000000a00 */
        /* <DEDUP_REMOVED lines=23> */
.L_x_1404:
[----:B------:R2:W-:Y:S02]  /*ea20*/  STS.128 [R3+0x8800], RZ ;  /* 0x008800ff03007388 */ /* 0x0005e40000000c00 */
.L_x_1403:
[----:B------:R-:W-:Y:S05]  /*ea30*/  BSYNC.RECONVERGENT B0 ;  /* 0x0000000000007941 */ /* 0x000fea0003800200 */
.L_x_1402:
[----:B------:R-:W0:Y:S01]  /*ea40*/  LDGDEPBAR ;  /* 0x00000000000079af */ /* 0x000e220000000000 */
[----:B------:R-:W1:Y:S01]  /*ea50*/  LDCU UR4, c[0x0][0x508] ;  /* 0x0000a100ff0477ac */ /* 0x000e620008000800 */
[----:B------:R-:W-:Y:S01]  /*ea60*/  LOP3.LUT R9, R0, 0x1f0, RZ, 0xc0, !PT ;  /* 0x000001f000097812 */ /* 0x000fe200078ec0ff */
[----:B------:R-:W-:Y:S01]  /*ea70*/  BSSY.RECONVERGENT B0, `(.L_x_1405) ;  /* 0x0000024000007945 */ /* 0x000fe20003800200 */
[----:B------:R-:W-:Y:S02]  /*ea80*/  LOP3.LUT R0, R108, 0x7, RZ, 0xc0, !PT ;  /* 0x000000076c007812 */ /* 0x000fe400078ec0ff */
[----:B------:R-:W-:Y:S02]  /*ea90*/  IADD3 R9, PT, PT, R9, 0x1, R162 ;  /* 0x0000000109097810 */ /* 0x000fe40007ffe0a2 */
[----:B------:R-:W-:Y:S02]  /*eaa0*/  IADD3 R154, PT, PT, R6, R154, R13 ;  /* 0x0000009a069a7210 */ /* 0x000fe40007ffe00d */
        /* <DEDUP_REMOVED lines=27> */
.L_x_1407:
[----:B------:R1:W-:Y:S01]  /*ec60*/  STS.128 [R3+0xd000], RZ ;  /* 0x00d000ff03007388 */ /* 0x0003e20000000c00 */
[----:B------:R-:W-:Y:S05]  /*ec70*/  BRA `(.L_x_1408) ;  /* 0x00000000000c7947 */ /* 0x000fea0003800000 */
.L_x_1406:
[----:B------:R1:W-:Y:S04]  /*ec80*/  STS.128 [R3+0x9000], RZ ;  /* 0x009000ff03007388 */ /* 0x0003e80000000c00 */
[----:B------:R1:W-:Y:S04]  /*ec90*/  STS.128 [R3+0xb000], RZ ;  /* 0x00b000ff03007388 */ /* 0x0003e80000000c00 */
[----:B------:R1:W-:Y:S02]  /*eca0*/  STS.128 [R3+0xd000], RZ ;  /* 0x00d000ff03007388 */ /* 0x0003e40000000c00 */
.L_x_1408:
[----:B------:R-:W-:Y:S05]  /*ecb0*/  BSYNC.RECONVERGENT B0 ;  /* 0x0000000000007941 */ /* 0x000fea0003800200 */
.L_x_1405:
        /* <DEDUP_REMOVED lines=28> */
.L_x_1411:
[----:B------:R2:W-:Y:S02]  /*ee80*/  STS.128 [R3+0xd800], RZ ;  /* 0x00d800ff03007388 */ /* 0x0005e40000000c00 */
.L_x_1410:
[----:B------:R-:W-:Y:S05]  /*ee90*/  BSYNC.RECONVERGENT B0 ;  /* 0x0000000000007941 */ /* 0x000fea0003800200 */
.L_x_1409:
        /* <DEDUP_REMOVED lines=29> */
.L_x_1414:
[----:B------:R2:W-:Y:S02]  /*f070*/  STS.128 [R3+0xe000], RZ ;  /* 0x00e000ff03007388 */ /* 0x0005e40000000c00 */
.L_x_1413:
[----:B------:R-:W-:Y:S05]  /*f080*/  BSYNC.RECONVERGENT B0 ;  /* 0x0000000000007941 */ /* 0x000fea0003800200 */
.L_x_1412:
        /* <DEDUP_REMOVED lines=30> */
.L_x_1417:
[----:B------:R2:W-:Y:S02]  /*f270*/  STS.128 [R3+0xe800], RZ ;  /* 0x00e800ff03007388 */ /* 0x0005e40000000c00 */
.L_x_1416:
[----:B------:R-:W-:Y:S05]  /*f280*/  BSYNC.RECONVERGENT B0 ;  /* 0x0000000000007941 */ /* 0x000fea0003800200 */
.L_x_1415:
[----:B------:R-:W-:Y:S01]  /*f290*/  LOP3.LUT R2, R2, 0x100, RZ, 0xc0, !PT ;  /* 0x0000010002027812 */ /* 0x000fe200078ec0ff */
[----:B------:R-:W4:Y:S01]  /*f2a0*/  LDCU UR14, c[0x0][0x50c] ;  /* 0x0000a180ff0e77ac */ /* 0x000f220008000800 */
        /* <DEDUP_REMOVED lines=12> */
[----:B---3--:R-:W3:Y:S01]  /*f370*/  LDSM.16.M88.4 R32, [R153+0x3000] ;  /* 0x003000009920783b */ /* 0x008ee20000000200 */
[----:B------:R-:W-:Y:S02]  /*f380*/  ISETP.GT.AND P0, PT, R58, R155, PT ;  /* 0x0000009b3a00720c */ /* 0x000fe40003f04270 */
[-C--:B------:R-:W-:Y:S01]  /*f390*/  IADD3 R152, PT, PT, R154, R4.reuse, RZ ;  /* 0x000000049a987210 */ /* 0x080fe20007ffe0ff */
[----:B------:R-:W4:Y:S01]  /*f3a0*/  LDSM.16.M88.4 R100, [R153+0x3400] ;  /* 0x003400009964783b */ /* 0x000f220000000200 */
[----:B------:R-:W-:-:S02]  /*f3b0*/  IADD3 R122, PT, PT, R153, R4, RZ ;  /* 0x00000004997a7210 */ /* 0x000fc40007ffe0ff */
[----:B------:R-:W-:Y:S01]  /*f3c0*/  VIADDMNMX R59, R0, 0x8, R59, PT ;  /* 0x00000008003b7846 */ /* 0x000fe2000380013b */
[----:B------:R-:W4:Y:S04]  /*f3d0*/  LDSM.16.M88.4 R92, [R153+0x3800] ;  /* 0x00380000995c783b */ /* 0x000f280000000200 */
[----:B------:R-:W4:Y:S04]  /*f3e0*/  LDSM.16.M88.4 R84, [R153+0x3c00] ;  /* 0x003c00009954783b */ /* 0x000f280000000200 */
[----:B------:R-:W4:Y:S04]  /*f3f0*/  LDSM.16.M88.4 R76, [R153+0x4000] ;  /* 0x00400000994c783b */ /* 0x000f280000000200 */
[----:B------:R-:W4:Y:S04]  /*f400*/  LDSM.16.M88.4 R68, [R153+0x4400] ;  /* 0x004400009944783b */ /* 0x000f280000000200 */
[----:B------:R-:W4:Y:S04]  /*f410*/  LDSM.16.M88.4 R60, [R153+0x4800] ;  /* 0x00480000993c783b */ /* 0x000f280000000200 */
[----:B------:R-:W4:Y:S04]  /*f420*/  LDSM.16.M88.4 R24, [R153+0x4c00] ;  /* 0x004c00009918783b */ /* 0x000f280000000200 */
[----:B-12---:R-:W-:Y:S04]  /*f430*/  LDSM.16.M88.4 R8, [R152] ;  /* 0x000000009808783b */ /* 0x006fe80000000200 */
[----:B------:R-:W1:Y:S04]  /*f440*/  LDSM.16.M88.4 R20, [R122+0x3000] ;  /* 0x003000007a14783b */ /* 0x000e680000000200 */
[----:B------:R-:W2:Y:S01]  /*f450*/  LDSM.16.M88.4 R36, [R122+0x3400] ;  /* 0x003400007a24783b */ /* 0x000ea20000000200 */
[C---:B---3--:R-:W-:Y:S03]  /*f460*/  HMMA.16816.F32.BF16 R16, R48.reuse, R32, RZ ;  /* 0x000000203010723c */ /* 0x048fe600000418ff */
[----:B------:R-:W3:Y:S04]  /*f470*/  LDSM.16.M88.4 R12, [R122+0x3c00] ;  /* 0x003c00007a0c783b */ /* 0x000ee80000000200 */
[----:B------:R-:W3:Y:S01]  /*f480*/  LDSM.16.M88.4 R40, [R122+0x3800] ;  /* 0x003800007a28783b */ /* 0x000ee20000000200 */
[C---:B------:R-:W-:Y:S03]  /*f490*/  HMMA.16816.F32.BF16 R32, R48.reuse, R34, RZ ;  /* 0x000000223020723c */ /* 0x040fe600000418ff */
[----:B------:R-:W-:Y:S04]  /*f4a0*/  LDSM.16.M88.4 R104, [R122+0x4800] ;  /* 0x004800007a68783b */ /* 0x000fe80000000200 */
[----:B------:R-:W-:Y:S01]  /*f4b0*/  LDSM.16.M88.4 R124, [R122+0x5000] ;  /* 0x005000007a7c783b */ /* 0x000fe20000000200 */
[C---:B----4-:R-:W-:Y:S03]  /*f4c0*/  HMMA.16816.F32.BF16 R28, R48.reuse, R100, RZ ;  /* 0x00000064301c723c */ /* 0x050fe600000418ff */
        /* <DEDUP_REMOVED lines=14> */
[----:B------:R-:W4:Y:S07]  /*f5b0*/  LDSM.16.M88.4 R24, [R122+0x4000] ;  /* 0x004000007a18783b */ /* 0x000f2e0000000200 */
        /* <DEDUP_REMOVED lines=12> */
[C---:B----4-:R-:W-:Y:S08]  /*f680*/  HMMA.16816.F32.BF16 R80, R8.reuse, R24, R80 ;  /* 0x000000180850723c */ /* 0x050ff00000041850 */
        /* <DEDUP_REMOVED lines=9> */
[C---:B------:R-:W-:Y:S01]  /*f720*/  HMMA.16816.F32.BF16 R60, R8.reuse, R106, R60 ;  /* 0x0000006a083c723c */ /* 0x040fe2000004183c */
[----:B------:R-:W-:Y:S07]  /*f730*/  LDSM.16.M88.4 R104, [R153+0x5800] ;  /* 0x005800009968783b */ /* 0x000fee0000000200 */
[C---:B---3--:R-:W-:Y:S08]  /*f740*/  HMMA.16816.F32.BF16 R52, R8.reuse, R12, R52 ;  /* 0x0000000c0834723c */ /* 0x048ff00000041834 */
[----:B------:R-:W-:Y:S01]  /*f750*/  HMMA.16816.F32.BF16 R48, R8, R14, R48 ;  /* 0x0000000e0830723c */ /* 0x000fe20000041830 */
[----:B------:R-:W-:Y:S04]  /*f760*/  LDSM.16.M88.4 R12, [R152+0x2000] ;  /* 0x00200000980c783b */ /* 0x000fe80000000200 */
[----:B------:R-:W2:Y:S03]  /*f770*/  LDSM.16.M88.4 R8, [R122+0x7000] ;  /* 0x007000007a08783b */ /* 0x000ea60000000200 */
[C---:B------:R-:W-:Y:S08]  /*f780*/  HMMA.16816.F32.BF16 R16, R40.reuse, R124, R16 ;  /* 0x0000007c2810723c */ /* 0x040ff00000041810 */
        /* <DEDUP_REMOVED lines=12> */
[----:B------:R-:W-:Y:S01]  /*f850*/  FMUL.FTZ R44, R17, UR14 ;  /* 0x0000000e112c7c20 */ /* 0x000fe20008410000 */
[----:B------:R-:W-:Y:S01]  /*f860*/  FMUL.FTZ R7, R18, UR14 ;  /* 0x0000000e12077c20 */ /* 0x000fe20008410000 */
[----:B-----5:R-:W-:-:S02]  /*f870*/  FMUL.FTZ R46, R19, UR14 ;  /* 0x0000000e132e7c20 */ /* 0x020fc40008410000 */
[C---:B------:R-:W-:Y:S01]  /*f880*/  HMMA.16816.F32.BF16 R92, R108.reuse, R106, R92 ;  /* 0x0000006a6c5c723c */ /* 0x040fe2000004185c */
[----:B------:R-:W3:Y:S01]  /*f890*/  LDSM.16.M88.4 R16, [R153+0x7800] ;  /* 0x007800009910783b */ /* 0x000ee20000000200 */
[----:B------:R-:W4:Y:S01]  /*f8a0*/  MUFU.TANH R2, R2 ;  /* 0x0000000200027308 */ /* 0x000f220000002400 */
[----:B------:R-:W-:Y:S01]  /*f8b0*/  FMUL.FTZ R32, R32, UR14 ;  /* 0x0000000e20207c20 */ /* 0x000fe20008410000 */
[----:B------:R-:W-:Y:S01]  /*f8c0*/  FMUL.FTZ R33, R33, UR14 ;  /* 0x0000000e21217c20 */ /* 0x000fe20008410000 */
[----:B------:R-:W-:Y:S01]  /*f8d0*/  FMUL.FTZ R34, R34, UR14 ;  /* 0x0000000e22227c20 */ /* 0x000fe20008410000 */
[----:B------:R-:W-:Y:S02]  /*f8e0*/  FMUL.FTZ R35, R35, UR14 ;  /* 0x0000000e23237c20 */ /* 0x000fe40008410000 */
[C---:B-1----:R-:W-:Y:S02]  /*f8f0*/  HMMA.16816.F32.BF16 R88, R108.reuse, R20, R88 ;  /* 0x000000146c58723c */ /* 0x042fe40000041858 */
[----:B------:R-:W1:Y:S06]  /*f900*/  MUFU.TANH R47, R32 ;  /* 0x00000020002f7308 */ /* 0x000e6c0000002400 */
[----:B------:R-:W-:Y:S01]  /*f910*/  HMMA.16816.F32.BF16 R84, R108, R22, R84 ;  /* 0x000000166c54723c */ /* 0x000fe20000041854 */
[----:B------:R-:W4:Y:S01]  /*f920*/  LDSM.16.M88.4 R20, [R122+0x5c00] ;  /* 0x005c00007a14783b */ /* 0x000f220000000200 */
[----:B------:R-:W1:Y:S06]  /*f930*/  MUFU.TANH R104, R33 ;  /* 0x0000002100687308 */ /* 0x000e6c0000002400 */
[C---:B------:R-:W-:Y:S01]  /*f940*/  HMMA.16816.F32.BF16 R124, R40.reuse, R36, R28 ;  /* 0x00000024287c723c */ /* 0x040fe2000004181c */
[----:B------:R-:W-:Y:S01]  /*f950*/  LDSM.16.M88.4 R28, [R122+0x7400] ;  /* 0x007400007a1c783b */ /* 0x000fe20000000200 */
[----:B------:R-:W1:Y:S06]  /*f960*/  MUFU.TANH R105, R34 ;  /* 0x0000002200697308 */ /* 0x000e6c0000002400 */
[C---:B--2---:R-:W-:Y:S02]  /*f970*/  HMMA.16816.F32.BF16 R112, R40.reuse, R8, R112 ;  /* 0x000000082870723c */ /* 0x044fe40000041870 */
[----:B------:R2:W1:Y:S06]  /*f980*/  MUFU.TANH R106, R35 ;  /* 0x00000023006a7308 */ /* 0x00046c0000002400 */
[C---:B------:R-:W-:Y:S01]  /*f990*/  HMMA.16816.F32.BF16 R92, R40.reuse, R10, R92 ;  /* 0x0000000a285c723c */ /* 0x040fe2000004185c */
[----:B------:R-:W1:Y:S01]  /*f9a0*/  LDSM.16.M88.4 R8, [R153+0x7c00] ;  /* 0x007c00009908783b */ /* 0x000e620000000200 */
[----:B------:R-:W1:Y:S06]  /*f9b0*/  MUFU.TANH R44, R44 ;  /* 0x0000002c002c7308 */ /* 0x000e6c0000002400 */
[----:B------:R-:W-:Y:S01]  /*f9c0*/  HMMA.16816.F32.BF16 R100, R40, R38, R100 ;  /* 0x000000262864723c */ /* 0x000fe20000041864 */
[----:B------:R-:W1:Y:S01]  /*f9d0*/  LDSM.16.M88.4 R36, [R153+0x6000] ;  /* 0x006000009924783b */ /* 0x000e620000000200 */
[----:B------:R-:W1:Y:S03]  /*f9e0*/  MUFU.TANH R7, R7 ;  /* 0x0000000700077308 */ /* 0x000e660000002400 */
[----:B--2---:R-:W-:Y:S03]  /*f9f0*/  LDSM.16.M88.4 R32, [R122+0x6000] ;  /* 0x006000007a20783b */ /* 0x004fe60000000200 */
[C---:B---3--:R-:W-:Y:S02]  /*fa00*/  HMMA.16816.F32.BF16 R112, R24.reuse, R16, R112 ;  /* 0x000000101870723c */ /* 0x048fe40000041870 */
[----:B------:R-:W2:Y:S06]  /*fa10*/  MUFU.TANH R46, R46 ;  /* 0x0000002e002e7308 */ /* 0x000eac0000002400 */
        /* <DEDUP_REMOVED lines=11> */
[C---:B------:R-:W-:Y:S08]  /*fad0*/  HMMA.16816.F32.BF16 R80, R108.reuse, R36, R80 ;  /* 0x000000246c50723c */ /* 0x040ff00000041850 */
[----:B------:R-:W-:Y:S01]  /*fae0*/  HMMA.16816.F32.BF16 R76, R108, R38, R76 ;  /* 0x000000266c4c723c */ /* 0x000fe2000004184c */
[----:B------:R-:W-:Y:S07]  /*faf0*/  LDSM.16.M88.4 R36, [R122+0x8000] ;  /* 0x008000007a24783b */ /* 0x000fee0000000200 */
[C---:B------:R-:W-:Y:S08]  /*fb00*/  HMMA.16816.F32.BF16 R124, R12.reuse, R28, R124 ;  /* 0x0000001c0c7c723c */ /* 0x040ff0000004187c */
[----:B------:R-:W-:Y:S01]  /*fb10*/  HMMA.16816.F32.BF16 R100, R12, R30, R100 ;  /* 0x0000001e0c64723c */ /* 0x000fe20000041864 */
[----:B------:R-:W4:Y:S07]  /*fb20*/  LDSM.16.M88.4 R28, [R122+0x7c00] ;  /* 0x007c00007a1c783b */ /* 0x000f2e0000000200 */
        /* <DEDUP_REMOVED lines=17> */
[----:B------:R-:W2:Y:S01]  /*fc40*/  LDSM.16.M88.4 R8, [R122+0x6800] ;  /* 0x006800007a08783b */ /* 0x000ea20000000200 */
[----:B------:R-:W1:Y:S06]  /*fc50*/  MUFU.TANH R100, R100 ;  /* 0x0000006400647308 */ /* 0x000e6c0000002400 */
[C---:B------:R-:W-:Y:S08]  /*fc60*/  HMMA.16816.F32.BF16 R80, R24.reuse, R20, R80 ;  /* 0x000000141850723c */ /* 0x040ff00000041850 */
[----:B------:R-:W-:Y:S01]  /*fc70*/  HMMA.16816.F32.BF16 R76, R24, R22, R76 ;  /* 0x00000016184c723c */ /* 0x000fe2000004184c */
[----:B------:R-:W1:Y:S07]  /*fc80*/  LDSM.16.M88.4 R20, [R153+0x6c00] ;  /* 0x006c00009914783b */ /* 0x000e6e0000000200 */
[C---:B----4-:R-:W-:Y:S08]  /*fc90*/  HMMA.16816.F32.BF16 R88, R12.reuse, R28, R88 ;  /* 0x0000001c0c58723c */ /* 0x050ff00000041858 */
        /* <DEDUP_REMOVED lines=19> */
[----:B--2---:R-:W-:Y:S02]  /*fdd0*/  HMMA.16816.F32.BF16 R64, R40, R8, R64 ;  /* 0x000000082840723c */ /* 0x004fe40000041840 */
[----:B------:R-:W2:Y:S01]  /*fde0*/  MUFU.TANH R91, R91 ;  /* 0x0000005b005b7308 */ /* 0x000ea20000002400 */
[----:B------:R-:W-:Y:S01]  /*fdf0*/  FMUL.FTZ R80, R80, UR14 ;  /* 0x0000000e50507c20 */ /* 0x000fe20008410000 */
[----:B------:R-:W-:Y:S01]  /*fe00*/  FMUL.FTZ R81, R81, UR14 ;  /* 0x0000000e51517c20 */ /* 0x000fe20008410000 */
[----:B------:R-:W-:Y:S01]  /*fe10*/  FMUL.FTZ R82, R82, UR14 ;  /* 0x0000000e52527c20 */ /* 0x000fe20008410000 */
[----:B------:R-:W-:-:S02]  /*fe20*/  FMUL.FTZ R83, R83, UR14 ;  /* 0x0000000e53537c20 */ /* 0x000fc40008410000 */
[----:B------:R-:W-:Y:S01]  /*fe30*/  HMMA.16816.F32.BF16 R60, R40, R10, R60 ;  /* 0x0000000a283c723c */ /* 0x000fe2000004183c */
[----:B------:R-:W2:Y:S01]  /*fe40*/  LDSM.16.M88.4 R8, [R153+0x8c00] ;  /* 0x008c00009908783b */ /* 0x000ea20000000200 */
[----:B------:R2:W2:Y:S01]  /*fe50*/  MUFU.TANH R193, R84 ;  /* 0x0000005400c17308 */ /* 0x0004a20000002400 */
[----:B------:R-:W-:Y:S01]  /*fe60*/  FMUL.FTZ R76, R76, UR14 ;  /* 0x0000000e4c4c7c20 */ /* 0x000fe20008410000 */
[----:B------:R-:W-:Y:S01]  /*fe70*/  FMUL.FTZ R77, R77, UR14 ;  /* 0x0000000e4d4d7c20 */ /* 0x000fe20008410000 */
[----:B------:R-:W-:Y:S01]  /*fe80*/  FMUL.FTZ R78, R78, UR14 ;  /* 0x0000000e4e4e7c20 */ /* 0x000fe20008410000 */
[----:B------:R-:W-:Y:S02]  /*fe90*/  FMUL.FTZ R79, R79, UR14 ;  /* 0x0000000e4f4f7c20 */ /* 0x000fe40008410000 */
[C---:B-1----:R-:W-:Y:S02]  /*fea0*/  HMMA.16816.F32.BF16 R52, R108.reuse, R20, R52 ;  /* 0x000000146c34723c */ /* 0x042fe40000041834 */
[----:B------:R1:W1:Y:S06]  /*feb0*/  MUFU.TANH R191, R85 ;  /* 0x0000005500bf7308 */ /* 0x00026c0000002400 */
[----:B------:R-:W-:Y:S02]  /*fec0*/  HMMA.16816.F32.BF16 R48, R108, R22, R48 ;  /* 0x000000166c30723c */ /* 0x000fe40000041830 */
[----:B------:R1:W1:Y:S06]  /*fed0*/  MUFU.TANH R135, R86 ;  /* 0x0000005600877308 */ /* 0x00026c0000002400 */
[C---:B----4-:R-:W-:Y:S02]  /*fee0*/  HMMA.16816.F32.BF16 R72, R24.reuse, R28, R72 ;  /* 0x0000001c1848723c */ /* 0x050fe40000041848 */
[----:B------:R4:W1:Y:S06]  /*fef0*/  MUFU.TANH R187, R87 ;  /* 0x0000005700bb7308 */ /* 0x00086c0000002400 */
[C---:B------:R-:W-:Y:S01]  /*ff00*/  HMMA.16816.F32.BF16 R68, R24.reuse, R30, R68 ;  /* 0x0000001e1844723c */ /* 0x040fe20000041844 */
[----:B------:R-:W1:Y:S01]  /*ff10*/  LDSM.16.M88.4 R28, [R122+0x8800] ;  /* 0x008800007a1c783b */ /* 0x000e620000000200 */
[----:B------:R4:W1:Y:S06]  /*ff20*/  MUFU.TANH R149, R80 ;  /* 0x0000005000957308 */ /* 0x00086c0000002400 */
[C---:B---3--:R-:W-:Y:S02]  /*ff30*/  HMMA.16816.F32.BF16 R64, R24.reuse, R16, R64 ;  /* 0x000000101840723c */ /* 0x048fe40000041840 */
[----:B------:R4:W3:Y:S06]  /*ff40*/  MUFU.TANH R185, R81 ;  /* 0x0000005100b97308 */ /* 0x0008ec0000002400 */
[----:B------:R-:W-:Y:S01]  /*ff50*/  HMMA.16816.F32.BF16 R60, R24, R18, R60 ;  /* 0x00000012183c723c */ /* 0x000fe2000004183c */
[----:B------:R-:W3:Y:S01]  /*ff60*/  LDSM.16.M88.4 R16, [R122+0x8c00] ;  /* 0x008c00007a10783b */ /* 0x000ee20000000200 */
[----:B------:R4:W1:Y:S01]  /*ff70*/  MUFU.TANH R177, R82 ;  /* 0x0000005200b17308 */ /* 0x0008620000002400 */
[----:B------:R-:W-:-:S05]  /*ff80*/  DEPBAR.LE SB0, 0x0 ;  /* 0x000080000000791a */ /* 0x000fca0000000000 */
[C---:B------:R-:W-:Y:S02]  /*ff90*/  HMMA.16816.F32.BF16 R52, R40.reuse, R36, R52 ;  /* 0x000000242834723c */ /* 0x040fe40000041834 */
        /* <DEDUP_REMOVED lines=8> */
[C---:B--2---:R-:W-:Y:S04]  /*10020*/  HMMA.16816.F32.BF16 R52, R24.reuse, R8, R52 ;  /* 0x000000081834723c */ /* 0x044fe80000041834 */
[----:B------:R-:W2:Y:S04]  /*10030*/  MUFU.TANH R96, R96 ;  /* 0x0000006000607308 */ /* 0x000ea80000002400 */
[----:B------:R-:W-:Y:S03]  /*10040*/  HMMA.16816.F32.BF16 R48, R24, R10, R48 ;  /* 0x0000000a1830723c */ /* 0x000fe60000041830 */
[----:B------:R-:W-:Y:S01]  /*10050*/  FMUL.FTZ R102, R112, UR14 ;  /* 0x0000000e70667c20 */ /* 0x000fe20008410000 */
[----:B------:R-:W-:Y:S01]  /*10060*/  FMUL.FTZ R103, R115, UR14 ;  /* 0x0000000e73677c20 */ /* 0x000fe20008410000 */
[----:B------:R-:W2:Y:S03]  /*10070*/  MUFU.TANH R97, R97 ;  /* 0x0000006100617308 */ /* 0x000ea60000002400 */
[C---:B-1----:R-:W-:Y:S05]  /*10080*/  HMMA.16816.F32.BF16 R60, R12.reuse, R30, R60 ;  /* 0x0000001e0c3c723c */ /* 0x042fea000004183c */
[----:B------:R-:W1:Y:S03]  /*10090*/  MUFU.TANH R101, R101 ;  /* 0x0000006500657308 */ /* 0x000e660000002400 */
[----:B------:R-:W-:Y:S01]  /*100a0*/  HMMA.16816.F32.BF16 R92, R12, R98, R92 ;  /* 0x000000620c5c723c */ /* 0x000fe2000004185c */
[----:B------:R-:W-:Y:S01]  /*100b0*/  FMUL.FTZ R98, R113, UR14 ;  /* 0x0000000e71627c20 */ /* 0x000fe20008410000 */
[----:B------:R-:W-:-:S03]  /*100c0*/  FMUL.FTZ R99, R114, UR14 ;  /* 0x0000000e72637c20 */ /* 0x000fc60008410000 */
[----:B------:R-:W1:Y:S03]  /*100d0*/  MUFU.TANH R102, R102 ;  /* 0x0000006600667308 */ /* 0x000e660000002400 */
[C---:B------:R-:W-:Y:S03]  /*100e0*/  HMMA.16816.F32.BF16 R64, R12.reuse, R28, R64 ;  /* 0x0000001c0c40723c */ /* 0x040fe60000041840 */
[----:B------:R-:W-:Y:S01]  /*100f0*/  FMUL.FTZ R127, R61, UR14 ;  /* 0x0000000e3d7f7c20 */ /* 0x000fe20008410000 */
[----:B------:R-:W-:Y:S01]  /*10100*/  FMUL.FTZ R10, R62, UR14 ;  /* 0x0000000e3e0a7c20 */ /* 0x000fe20008410000 */
[----:B------:R-:W-:Y:S01]  /*10110*/  FMUL.FTZ R8, R63, UR14 ;  /* 0x0000000e3f087c20 */ /* 0x000fe20008410000 */
[----:B------:R-:W-:Y:S01]  /*10120*/  FMUL.FTZ R60, R60, UR14 ;  /* 0x0000000e3c3c7c20 */ /* 0x000fe20008410000 */
[----:B------:R-:W1:Y:S01]  /*10130*/  MUFU.TANH R98, R98 ;  /* 0x0000006200627308 */ /* 0x000e620000002400 */
[C---:B---3--:R-:W-:Y:S03]  /*10140*/  HMMA.16816.F32.BF16 R52, R12.reuse, R16, R52 ;  /* 0x000000100c34723c */ /* 0x048fe60000041834 */
[----:B------:R-:W-:Y:S01]  /*10150*/  FMUL.FTZ R92, R92, UR14 ;  /* 0x0000000e5c5c7c20 */ /* 0x000fe20008410000 */
[----:B------:R-:W-:Y:S01]  /*10160*/  FMUL.FTZ R93, R93, UR14 ;  /* 0x0000000e5d5d7c20 */ /* 0x000fe20008410000 */
[----:B------:R-:W-:Y:S01]  /*10170*/  FMUL.FTZ R94, R94, UR14 ;  /* 0x0000000e5e5e7c20 */ /* 0x000fe20008410000 */
[----:B------:R-:W-:Y:S01]  /*10180*/  FMUL.FTZ R95, R95, UR14 ;  /* 0x0000000e5f5f7c20 */ /* 0x000fe20008410000 */
[----:B------:R-:W3:Y:S01]  /*10190*/  MUFU.TANH R99, R99 ;  /* 0x0000006300637308 */ /* 0x000ee20000002400 */
        /* <DEDUP_REMOVED lines=8> */
[----:B------:R-:W-:-:S03]  /*10220*/  FMUL.FTZ R52, R52, UR14 ;  /* 0x0000000e34347c20 */ /* 0x000fc60008410000 */
[----:B------:R-:W1:Y:S01]  /*10230*/  MUFU.TANH R92, R92 ;  /* 0x0000005c005c7308 */ /* 0x000e620000002400 */
[----:B------:R-:W-:Y:S01]  /*10240*/  HMMA.16816.F32.BF16 R68, R12, R34, R68 ;  /* 0x000000220c44723c */ /* 0x000fe20000041844 */
[----:B------:R-:W-:Y:S01]  /*10250*/  FMUL.FTZ R14, R54, UR14 ;  /* 0x0000000e360e7c20 */ /* 0x000fe20008410000 */
[----:B------:R-:W-:Y:S01]  /*10260*/  FMUL.FTZ R12, R55, UR14 ;  /* 0x0000000e370c7c20 */ /* 0x000fe20008410000 */
        /* <DEDUP_REMOVED lines=29> */
[----:B------:R4:W1:Y:S08]  /*10440*/  MUFU.TANH R129, R60 ;  /* 0x0000003c00817308 */ /* 0x0008700000002400 */
[----:B------:R-:W1:Y:S08]  /*10450*/  MUFU.TANH R127, R127 ;  /* 0x0000007f007f7308 */ /* 0x000e700000002400 */
[----:B------:R-:W1:Y:S08]  /*10460*/  MUFU.TANH R10, R10 ;  /* 0x0000000a000a7308 */ /* 0x000e700000002400 */
[----:B------:R-:W1:Y:S08]  /*10470*/  MUFU.TANH R8, R8 ;  /* 0x0000000800087308 */ /* 0x000e700000002400 */
[----:B------:R4:W1:Y:S08]  /*10480*/  MUFU.TANH R63, R52 ;  /* 0x00000034003f7308 */ /* 0x0008700000002400 */
[----:B------:R-:W1:Y:S08]  /*10490*/  MUFU.TANH R61, R61 ;  /* 0x0000003d003d7308 */ /* 0x000e700000002400 */
[----:B------:R-:W1:Y:S08]  /*104a0*/  MUFU.TANH R14, R14 ;  /* 0x0000000e000e7308 */ /* 0x000e700000002400 */
[----:B------:R-:W1:Y:S08]  /*104b0*/  MUFU.TANH R12, R12 ;  /* 0x0000000c000c7308 */ /* 0x000e700000002400 */
[----:B------:R4:W1:Y:S08]  /*104c0*/  MUFU.TANH R55, R48 ;  /* 0x0000003000377308 */ /* 0x0008700000002400 */
[----:B------:R4:W1:Y:S08]  /*104d0*/  MUFU.TANH R53, R49 ;  /* 0x0000003100357308 */ /* 0x0008700000002400 */
[----:B------:R-:W1:Y:S08]  /*104e0*/  MUFU.TANH R18, R18 ;  /* 0x0000001200127308 */ /* 0x000e700000002400 */
[----:B------:R-:W1:Y:S01]  /*104f0*/  MUFU.TANH R16, R16 ;  /* 0x0000001000107308 */ /* 0x000e620000002400 */
        /* <DEDUP_REMOVED lines=14> */
.L_x_1419:
[----:B------:R-:W2:Y:S01]  /*105e0*/  LDC R20, c[0x0][0x4f0] ;  /* 0x00013c00ff147b82 */ /* 0x000ea20000000800 */
[----:B------:R-:W-:Y:S01]  /*105f0*/  IADD3 R19, PT, PT, R45, -0x80, RZ ;  /* 0xffffff802d137810 */ /* 0x000fe20007ffe0ff */
[----:B------:R-:W3:Y:S01]  /*10600*/  LDCU.64 UR10, c[0x0][0x3b8] ;  /* 0x00007700ff0a77ac */ /* 0x000ee20008000a00 */
[----:B------:R-:W-:Y:S02]  /*10610*/  IABS R15, R45 ;  /* 0x0000002d000f7213 */ /* 0x000fe40000000000 */
[----:B------:R-:W-:Y:S01]  /*10620*/  IABS R11, R19 ;  /* 0x00000013000b7213 */ /* 0x000fe20000000000 */
[----:B------:R-:W4:Y:S01]  /*10630*/  LDCU.64 UR8, c[0x0][0x3a0] ;  /* 0x00007400ff0877ac */ /* 0x000f220008000a00 */
        /* <DEDUP_REMOVED lines=42> */
[----:B---3--:R-:W-:-:S04]  /*108e0*/  IMAD R9, R9, UR10, RZ ;  /* 0x0000000a09097c24 */ /* 0x008fc8000f8e02ff */
[C---:B------:R-:W-:Y:S02]  /*108f0*/  IMAD R9, R20.reuse, UR11, R9 ;  /* 0x0000000b14097c24 */ /* 0x040fe4000f8e0209 */
[----:B------:R-:W-:-:S04]  /*10900*/  IMAD.WIDE.U32 R20, R20, UR10, RZ ;  /* 0x0000000a14147c25 */ /* 0x000fc8000f8e00ff */
        /* <DEDUP_REMOVED lines=9> */
.L_x_1420:
        /* <DEDUP_REMOVED lines=10> */
[----:B------:R-:W-:Y:S01]  /*10a40*/  @!P1 IMAD.MOV.U32 R20, RZ, RZ, R156 ;  /* 0x000000ffff149224 */ /* 0x000fe200078e009c */
[----:B------:R-:W-:Y:S01]  /*10a50*/  IADD3 R24, P3, PT, R26, UR9, RZ ;  /* 0x000000091a187c10 */ /* 0x000fe2000ff7e0ff */
[----:B------:R-:W-:Y:S01]  /*10a60*/  @!P1 IMAD.MOV.U32 R21, RZ, RZ, R157 ;  /* 0x000000ffff159224 */ /* 0x000fe200078e009d */
[----:B------:R-:W-:Y:S01]  /*10a70*/  @!PT LDS RZ, [RZ] ;  /* 0x00000000fffff984 */ /* 0x000fe20000000800 */
[----:B------:R-:W-:Y:S01]  /*10a80*/  @!PT LDS RZ, [RZ] ;  /* 0x00000000fffff984 */ /* 0x000fe20000000800 */
[----:B------:R-:W-:Y:S01]  /*10a90*/  @!PT LDS RZ, [RZ] ;  /* 0x00000000fffff984 */ /* 0x000fe20000000800 */
[----:B------:R2:W-:Y:S02]  /*10aa0*/  @!P2 LDGSTS.E.BYPASS.LTC128B.128 [R3+0x3000], desc[UR6][R156.64] ;  /* 0x030000009c03afae */ /* 0x0005e4000b981a06 */
[----:B------:R-:W-:Y:S02]  /*10ab0*/  IADD3.X R25, PT, PT, R27, UR4, RZ, P3, !PT ;  /* 0x000000041b197c10 */ /* 0x000fe40009ffe4ff */
[----:B------:R2:W-:Y:S01]  /*10ac0*/  @P2 STS.128 [R3+0x3000], RZ ;  /* 0x003000ff03002388 */ /* 0x0005e20000000c00 */
[----:B------:R-:W-:-:S03]  /*10ad0*/  IADD3 R22, P3, PT, R24, UR9, RZ ;  /* 0x0000000918167c10 */ /* 0x000fc6000ff7e0ff */
[----:B------:R-:W-:Y:S01]  /*10ae0*/  @!PT LDS RZ, [RZ] ;  /* 0x00000000fffff984 */ /* 0x000fe20000000800 */
[----:B------:R-:W-:Y:S01]  /*10af0*/  @!PT LDS RZ, [RZ] ;  /* 0x00000000fffff984 */ /* 0x000fe20000000800 */
[----:B------:R-:W-:Y:S01]  /*10b00*/  @!PT LDS RZ, [RZ] ;  /* 0x00000000fffff984 */ /* 0x000fe20000000800 */
[----:B------:R2:W-:Y:S01]  /*10b10*/  @!P1 LDGSTS.E.BYPASS.LTC128B.128 [R3+0x5000], desc[UR6][R20.64+0x40] ;  /* 0x0500004014039fae */ /* 0x0005e2000b981a06 */
[----:B------:R-:W-:-:S03]  /*10b20*/  IADD3.X R23, PT, PT, R25, UR4, RZ, P3, !PT ;  /* 0x0000000419177c10 */ /* 0x000fc60009ffe4ff */
        /* <DEDUP_REMOVED lines=52> */
.L_x_1422:
[----:B------:R3:W-:Y:S02]  /*10e70*/  STS.128 [R3+0x8800], RZ ;  /* 0x008800ff03007388 */ /* 0x0007e40000000c00 */
.L_x_1423:
[----:B------:R-:W-:Y:S05]  /*10e80*/  BSYNC.RECONVERGENT B0 ;  /* 0x0000000000007941 */ /* 0x000fea0003800200 */
.L_x_1421:
[----:B------:R-:W0:Y:S02]  /*10e90*/  LDGDEPBAR ;  /* 0x00000000000079af */ /* 0x000e240000000000 */
.L_x_1418:
[----:B------:R-:W-:Y:S01]  /*10ea0*/  IMAD.SHL.U32 R9, R160, 0x2, RZ ;  /* 0x00000002a0097824 */ /* 0x000fe200078e00ff */
[----:B------:R-:W5:Y:S01]  /*10eb0*/  LDCU UR4, c[0x0][0x45c] ;  /* 0x00008b80ff0477ac */ /* 0x000f620008000800 */
[----:B------:R-:W-:-:S03]  /*10ec0*/  IMAD.SHL.U32 R57, R57, 0x100, RZ ;  /* 0x0000010039397824 */ /* 0x000fc600078e00ff */
[----:B------:R-:W-:-:S05]  /*10ed0*/  LOP3.LUT R9, R9, 0x6, RZ, 0xc0, !PT ;  /* 0x0000000609097812 */ /* 0x000fca00078ec0ff */
[----:B------:R-:W-:-:S04]  /*10ee0*/  IMAD R0, R58, 0x80, R9 ;  /* 0x000000803a007824 */ /* 0x000fc800078e0209 */
[C---:B--2-4-:R-:W-:Y:S02]  /*10ef0*/  VIADD R22, R0.reuse, 0x1 ;  /* 0x0000000100167836 */ /* 0x054fe40000000000 */
[C---:B------:R-:W-:Y:S02]  /*10f00*/  VIADD R20, R0.reuse, 0x8 ;  /* 0x0000000800147836 */ /* 0x040fe40000000000 */
        /* <DEDUP_REMOVED lines=13> */
[----:B------:R-:W-:Y:S01]  /*10fe0*/  FSEL R15, R46, -INF , !P2 ;  /* 0xff8000002e0f7808 */ /* 0x000fe20005000000 */
[C---:B------:R-:W-:Y:S01]  /*10ff0*/  VIADD R28, R0.reuse, 0x61 ;  /* 0x00000061001c7836 */ /* 0x040fe20000000000 */
[----:B------:R-:W-:Y:S01]  /*11000*/  FSEL R25, R47, -INF , !P1 ;  /* 0xff8000002f197808 */ /* 0x000fe20004800000 */
[----:B------:R-:W-:Y:S01]  /*11010*/  VIADD R26, R0, 0x68 ;  /* 0x00000068001a7836 */ /* 0x000fe20000000000 */
[----:B------:R-:W-:Y:S01]  /*11020*/  FSEL R21, R44, -INF , !P4 ;  /* 0xff8000002c157808 */ /* 0x000fe20006000000 */
[----:B------:R-:W-:Y:S01]  /*11030*/  VIADD R24, R0, 0x69 ;  /* 0x0000006900187836 */ /* 0x000fe20000000000 */
[----:B------:R-:W-:-:S02]  /*11040*/  ISETP.GE.AND P2, PT, R22, R121, PT ;  /* 0x000000791600720c */ /* 0x000fc40003f46270 */
[----:B------:R-:W-:Y:S01]  /*11050*/  ISETP.GE.AND P1, PT, R22, R59, PT ;  /* 0x0000003b1600720c */ /* 0x000fe20003f26270 */
        /* <DEDUP_REMOVED lines=24> */
[----:B-1----:R-:W-:Y:S02]  /*111e0*/  FSEL R13, R101, -INF , !P0 ;  /* 0xff800000650d7808 */ /* 0x002fe40004000000 */
[----:B------:R-:W-:Y:S02]  /*111f0*/  FSEL R33, R102, -INF , !P4 ;  /* 0xff80000066217808 */ /* 0x000fe40006000000 */
[----:B------:R-:W-:Y:S02]  /*11200*/  FSEL R97, R97, -INF , !P6 ;  /* 0xff80000061617808 */ /* 0x000fe40007000000 */
[----:B------:R-:W-:Y:S02]  /*11210*/  FSEL R19, R96, -INF , !P5 ;  /* 0xff80000060137808 */ /* 0x000fe40006800000 */
        /* <DEDUP_REMOVED lines=9> */
[C---:B------:R-:W-:Y:S02]  /*112b0*/  ISETP.GE.AND P3, PT, R22.reuse, R121, PT ;  /* 0x000000791600720c */ /* 0x040fe40003f66270 */
[----:B------:R-:W-:Y:S01]  /*112c0*/  ISETP.GE.AND P6, PT, R22, R59, PT ;  /* 0x0000003b1600720c */ /* 0x000fe20003fc6270 */
[----:B------:R-:W-:Y:S01]  /*112d0*/  VIADD R22, R0, 0x39 ;  /* 0x0000003900167836 */ /* 0x000fe20000000000 */
[----:B------:R-:W-:Y:S02]  /*112e0*/  ISETP.GE.AND P2, PT, R20, R121, PT ;  /* 0x000000791400720c */ /* 0x000fe40003f46270 */
[----:B------:R-:W-:Y:S02]  /*112f0*/  FSEL R209, R98, -INF , !P1 ;  /* 0xff80000062d17808 */ /* 0x000fe40004800000 */
[----:B------:R-:W-:Y:S02]  /*11300*/  FSEL R197, R88, -INF , !P2 ;  /* 0xff80000058c57808 */ /* 0x000fe40005000000 */
[----:B------:R-:W-:-:S02]  /*11310*/  ISETP.GE.AND P2, PT, R22, R59, PT ;  /* 0x0000003b1600720c */ /* 0x000fc40003f46270 */
[----:B------:R-:W-:Y:S01]  /*11320*/  ISETP.GE.AND P1, PT, R20, R59, PT ;  /* 0x0000003b1400720c */ /* 0x000fe20003f26270 */
[C---:B------:R-:W-:Y:S01]  /*11330*/  VIADD R20, R0.reuse, 0x38 ;  /* 0x0000003800147836 */ /* 0x040fe20000000000 */
[----:B------:R-:W-:Y:S02]  /*11340*/  FSEL R187, R187, -INF , !P2 ;  /* 0xff800000bbbb7808 */ /* 0x000fe40005000000 */
[----:B------:R-:W-:Y:S02]  /*11350*/  ISETP.GE.AND P2, PT, R0, R121, PT ;  /* 0x000000790000720c */ /* 0x000fe40003f46270 */
[----:B------:R-:W-:Y:S02]  /*11360*/  FSEL R201, R94, -INF , !P5 ;  /* 0xff8000005ec97808 */ /* 0x000fe40006800000 */
[----:B------:R-:W-:Y:S01]  /*11370*/  FSEL R23, R2, -INF , !P2 ;  /* 0xff80000002177808 */ /* 0x000fe20005000000 */
[----:B------:R-:W-:Y:S01]  /*11380*/  VIADD R2, R0, 0x78 ;  /* 0x0000007800027836 */ /* 0x000fe20000000000 */
[----:B------:R-:W-:-:S02]  /*11390*/  FSEL R207, R93, -INF , !P0 ;  /* 0xff8000005dcf7808 */ /* 0x000fc40004000000 */
[----:B------:R-:W-:Y:S02]  /*113a0*/  FMNMX3.FTZ R38, R23, R21, R25, !PT ;  /* 0x0000001517267276 */ /* 0x000fe40007810019 */
[----:B------:R-:W-:Y:S02]  /*113b0*/  ISETP.GE.AND P5, PT, R20, R121, PT ;  /* 0x000000791400720c */ /* 0x000fe40003fa6270 */
[----:B------:R-:W-:Y:S02]  /*113c0*/  FMNMX3.FTZ R38, R38, R27, R107, !PT ;  /* 0x0000001b26267276 */ /* 0x000fe4000781006b */
[----:B------:R-:W-:Y:S01]  /*113d0*/  ISETP.GE.AND P0, PT, R20, R59, PT ;  /* 0x0000003b1400720c */ /* 0x000fe20003f06270 */
[----:B------:R-:W-:Y:S01]  /*113e0*/  VIADD R20, R0, 0x40 ;  /* 0x0000004000147836 */ /* 0x000fe20000000000 */
[----:B------:R-:W-:Y:S02]  /*113f0*/  FMNMX3.FTZ R38, R38, R31, R29, !PT ;  /* 0x0000001f26267276 */ /* 0x000fe4000781001d */
[----:B------:R-:W-:-:S02]  /*11400*/  FSEL R199, R95, -INF , !P4 ;  /* 0xff8000005fc77808 */ /* 0x000fc40006000000 */
[----:B------:R-:W-:Y:S02]  /*11410*/  FMNMX3.FTZ R38, R38, R19, R33, !PT ;  /* 0x0000001326267276 */ /* 0x000fe40007810021 */
[----:B------:R-:W-:Y:S02]  /*11420*/  FSEL R137, R90, -INF , !P1 ;  /* 0xff8000005a897808 */ /* 0x000fe40004800000 */
[----:B------:R-:W-:Y:S02]  /*11430*/  FSEL R195, R89, -INF , !P3 ;  /* 0xff80000059c37808 */ /* 0x000fe40005800000 */
[-C--:B------:R-:W-:Y:S01]  /*11440*/  ISETP.GE.AND P4, PT, R22, R121.reuse, PT ;  /* 0x000000791600720c */ /* 0x080fe20003f86270 */
[----:B------:R-:W-:Y:S01]  /*11450*/  VIADD R22, R0, 0x41 ;  /* 0x0000004100167836 */ /* 0x000fe20000000000 */
[C---:B------:R-:W-:Y:S02]  /*11460*/  ISETP.GE.AND P1, PT, R20.reuse, R121, PT ;  /* 0x000000791400720c */ /* 0x040fe40003f26270 */
[----:B------:R-:W-:Y:S01]  /*11470*/  ISETP.GE.AND P3, PT, R20, R59, PT ;  /* 0x0000003b1400720c */ /* 0x000fe20003f66270 */
[----:B------:R-:W-:Y:S01]  /*11480*/  VIADD R20, R0, 0x48 ;  /* 0x0000004800147836 */ /* 0x000fe20000000000 */
[----:B------:R-:W-:-:S02]  /*11490*/  FMNMX3.FTZ R38, R38, R209, R211, !PT ;  /* 0x000000d126267276 */ /* 0x000fc400078100d3 */
[----:B------:R-:W-:Y:S02]  /*114a0*/  FSEL R193, R193, -INF , !P5 ;  /* 0xff800000c1c17808 */ /* 0x000fe40006800000 */
[----:B------:R-:W-:Y:S02]  /*114b0*/  FMNMX3.FTZ R38, R38, R207, R197, !PT ;  /* 0x000000cf26267276 */ /* 0x000fe400078100c5 */
        /* <DEDUP_REMOVED lines=10> */
[----:B------:R-:W-:Y:S02]  /*11560*/  FMNMX3.FTZ R38, R38, R195, R193, !PT ;  /* 0x000000c326267276 */ /* 0x000fe400078100c1 */
[----:B------:R-:W-:-:S02]  /*11570*/  FSEL R185, R185, -INF , !P6 ;  /* 0xff800000b9b97808 */ /* 0x000fc40007000000 */
[-C--:B------:R-:W-:Y:S02]  /*11580*/  ISETP.GE.AND P1, PT, R22, R121.reuse, PT ;  /* 0x000000791600720c */ /* 0x080fe40003f26270 */
[----:B------:R-:W-:Y:S02]  /*11590*/  ISETP.GE.AND P6, PT, R20, R121, PT ;  /* 0x000000791400720c */ /* 0x000fe40003fc6270 */
[----:B------:R-:W-:Y:S02]  /*115a0*/  FSEL R183, R183, -INF , !P0 ;  /* 0xff800000b7b77808 */ /* 0x000fe40004000000 */
[----:B------:R-:W-:Y:S02]  /*115b0*/  FMNMX3.FTZ R38, R38, R191, R149, !PT ;  /* 0x000000bf26267276 */ /* 0x000fe40007810095 */
[----:B------:R-:W-:Y:S02]  /*115c0*/  ISETP.GE.AND P0, PT, R0, R59, PT ;  /* 0x0000003b0000720c */ /* 0x000fe40003f06270 */
[----:B------:R-:W-:-:S02]  /*115d0*/  FSEL R173, R173, -INF , !P1 ;  /* 0xff800000adad7808 */ /* 0x000fc40004800000 */
[----:B------:R-:W-:Y:S02]  /*115e0*/  FSEL R171, R171, -INF , !P6 ;  /* 0xff800000abab7808 */ /* 0x000fe40007000000 */
[----:B------:R-:W-:Y:S02]  /*115f0*/  FMNMX3.FTZ R38, R38, R185, R183, !PT ;  /* 0x000000b926267276 */ /* 0x000fe400078100b7 */
[----:B------:R-:W-:Y:S02]  /*11600*/  FSEL R7, R7, -INF , !P0 ;  /* 0xff80000007077808 */ /* 0x000fe40004000000 */
[----:B------:R-:W-:Y:S02]  /*11610*/  FMNMX3.FTZ R40, R38, R173, R171, !PT ;  /* 0x000000ad26287276 */ /* 0x000fe400078100ab */
[----:B------:R-:W-:Y:S02]  /*11620*/  FMNMX3.FTZ R38, R7, R15, R105, !PT ;  /* 0x0000000f07267276 */ /* 0x000fe40007810069 */
[----:B------:R-:W-:-:S02]  /*11630*/  FSEL R177, R177, -INF , !P3 ;  /* 0xff800000b1b17808 */ /* 0x000fc40005800000 */
[----:B------:R-:W-:Y:S01]  /*11640*/  ISETP.GE.AND P3, PT, R22, R59, PT ;  /* 0x0000003b1600720c */ /* 0x000fe20003f66270 */
[----:B------:R-:W-:Y:S01]  /*11650*/  VIADD R22, R0, 0x70 ;  /* 0x0000007000167836 */ /* 0x000fe20000000000 */
[----:B------:R-:W-:Y:S02]  /*11660*/  ISETP.GE.AND P1, PT, R36, R121, PT ;  /* 0x000000792400720c */ /* 0x000fe40003f26270 */
[----:B------:R-:W-:Y:S02]  /*11670*/  FMNMX3.FTZ R38, R38, R17, R11, !PT ;  /* 0x0000001126267276 */ /* 0x000fe4000781000b */
[----:B------:R-:W-:Y:S02]  /*11680*/  ISETP.GE.AND P6, PT, R34, R121, PT ;  /* 0x000000792200720c */ /* 0x000fe40003fc6270 */
[----:B------:R-:W-:Y:S01]  /*11690*/  ISETP.GE.AND P2, PT, R20, R59, PT ;  /* 0x0000003b1400720c */ /* 0x000fe20003f46270 */
[C---:B------:R-:W-:Y:S01]  /*116a0*/  VIADD R20, R0.reuse, 0x71 ;  /* 0x0000007100147836 */ /* 0x040fe20000000000 */
[----:B------:R-:W-:Y:S01]  /*116b0*/  FSEL R169, R169, -INF , !P1 ;  /* 0xff800000a9a97808 */ /* 0x000fe20004800000 */
[----:B------:R-:W-:Y:S01]  /*116c0*/  VIADD R0, R0, 0x79 ;  /* 0x0000007900007836 */ /* 0x000fe20000000000 */
[----:B------:R-:W-:-:S02]  /*116d0*/  ISETP.GE.AND P1, PT, R32, R121, PT ;  /* 0x000000792000720c */ /* 0x000fc40003f26270 */
[----:B------:R-:W-:Y:S02]  /*116e0*/  FMNMX3.FTZ R38, R38, R9, R97, !PT ;  /* 0x0000000926267276 */ /* 0x000fe40007810061 */
[----:B------:R-:W-:Y:S02]  /*116f0*/  FSEL R151, R151, -INF , !P6 ;  /* 0xff80000097977808 */ /* 0x000fe40007000000 */
[-C--:B------:R-:W-:Y:S02]  /*11700*/  ISETP.GE.AND P0, PT, R22, R121.reuse, PT ;  /* 0x000000791600720c */ /* 0x080fe40003f06270 */
[----:B------:R-:W-:Y:S02]  /*11710*/  ISETP.GE.AND P6, PT, R30, R121, PT ;  /* 0x000000791e00720c */ /* 0x000fe40003fc6270 */
[----:B------:R-:W-:Y:S02]  /*11720*/  FSEL R147, R147, -INF , !P1 ;  /* 0xff80000093937808 */ /* 0x000fe40004800000 */
[----:B------:R-:W-:-:S02]  /*11730*/  FMNMX3.FTZ R38, R38, R13, R205, !PT ;  /* 0x0000000d26267276 */ /* 0x000fc400078100cd */
[-C--:B------:R-:W-:Y:S02]  /*11740*/  ISETP.GE.AND P1, PT, R28, R121.reuse, PT ;  /* 0x000000791c00720c */ /* 0x080fe40003f26270 */
[----:B------:R-:W-:Y:S02]  /*11750*/  FSEL R63, R63, -INF , !P0 ;  /* 0xff8000003f3f7808 */ /* 0x000fe40004000000 */
[----:B------:R-:W-:Y:S02]  /*11760*/  FSEL R133, R133, -INF , !P6 ;  /* 0xff80000085857808 */ /* 0x000fe40007000000 */
[-C--:B------:R-:W-:Y:S02]  /*11770*/  ISETP.GE.AND P0, PT, R0, R121.reuse, PT ;  /* 0x000000790000720c */ /* 0x080fe40003f06270 */
[----:B------:R-:W-:Y:S02]  /*11780*/  ISETP.GE.AND P6, PT, R26, R121, PT ;  /* 0x000000791a00720c */ /* 0x000fe40003fc6270 */
[----:B------:R-:W-:-:S02]  /*11790*/  FMNMX3.FTZ R40, R40, R169, R151, !PT ;  /* 0x000000a928287276 */ /* 0x000fc40007810097 */
[----:B------:R-:W-:Y:S02]  /*117a0*/  FMNMX3.FTZ R38, R38, R203, R201, !PT ;  /* 0x000000cb26267276 */ /* 0x000fe400078100c9 */
[----:B------:R-:W-:Y:S02]  /*117b0*/  FSEL R131, R131, -INF , !P1 ;  /* 0xff80000083837808 */ /* 0x000fe40004800000 */
[----:B------:R-:W-:Y:S02]  /*117c0*/  ISETP.GE.AND P1, PT, R24, R121, PT ;  /* 0x000000791800720c */ /* 0x000fe40003f26270 */
[----:B------:R-:W-:Y:S02]  /*117d0*/  FSEL R53, R53, -INF , !P0 ;  /* 0xff80000035357808 */ /* 0x000fe40004000000 */
[----:B------:R-:W-:Y:S02]  /*117e0*/  FSEL R129, R129, -INF , !P6 ;  /* 0xff80000081817808 */ /* 0x000fe40007000000 */
[----:B------:R-:W-:-:S02]  /*117f0*/  FMNMX3.FTZ R40, R40, R147, R133, !PT ;  /* 0x0000009328287276 */ /* 0x000fc40007810085 */
[----:B------:R-:W-:Y:S02]  /*11800*/  ISETP.GE.AND P0, PT, R34, R59, PT ;  /* 0x0000003b2200720c */ /* 0x000fe40003f06270 */
[----:B------:R-:W-:Y:S02]  /*11810*/  FMNMX3.FTZ R34, R38, R199, R137, !PT ;  /* 0x000000c726227276 */ /* 0x000fe40007810089 */
[----:B------:R-:W-:Y:S02]  /*11820*/  FSEL R127, R127, -INF , !P1 ;  /* 0xff8000007f7f7808 */ /* 0x000fe40004800000 */
[-C--:B------:R-:W-:Y:S02]  /*11830*/  ISETP.GE.AND P6, PT, R20, R121.reuse, PT ;  /* 0x000000791400720c */ /* 0x080fe40003fc6270 */
[----:B------:R-:W-:Y:S02]  /*11840*/  ISETP.GE.AND P1, PT, R2, R121, PT ;  /* 0x000000790200720c */ /* 0x000fe40003f26270 */
[----:B------:R-:W-:-:S02]  /*11850*/  FMNMX3.FTZ R40, R40, R131, R129, !PT ;  /* 0x0000008328287276 */ /* 0x000fc40007810081 */
[----:B------:R-:W-:Y:S02]  /*11860*/  FMNMX3.FTZ R34, R34, R189, R135, !PT ;  /* 0x000000bd22227276 */ /* 0x000fe40007810087 */
[----:B------:R-:W-:Y:S02]  /*11870*/  FSEL R61, R61, -INF , !P6 ;  /* 0xff8000003d3d7808 */ /* 0x000fe40007000000 */
[----:B------:R-:W-:Y:S02]  /*11880*/  FSEL R55, R55, -INF , !P1 ;  /* 0xff80000037377808 */ /* 0x000fe40004800000 */
[----:B------:R-:W-:Y:S02]  /*11890*/  FMNMX3.FTZ R40, R40, R127, R63, !PT ;  /* 0x0000007f28287276 */ /* 0x000fe4000781003f */
[----:B------:R-:W-:Y:S02]  /*118a0*/  FSEL R181, R181, -INF , !P5 ;  /* 0xff800000b5b57808 */ /* 0x000fe40006800000 */
[----:B------:R-:W-:-:S02]  /*118b0*/  FSEL R175, R175, -INF , !P4 ;  /* 0xff800000afaf7808 */ /* 0x000fc40006000000 */
[----:B------:R-:W-:Y:S02]  /*118c0*/  FMNMX3.FTZ R34, R34, R187, R177, !PT ;  /* 0x000000bb22227276 */ /* 0x000fe400078100b1 */
[----:B------:R-:W-:Y:S02]  /*118d0*/  FMNMX3.FTZ R40, R40, R61, R55, !PT ;  /* 0x0000003d28287276 */ /* 0x000fe40007810037 */
[----:B------:R-:W-:Y:S02]  /*118e0*/  ISETP.GE.AND P1, PT, R36, R59, PT ;  /* 0x0000003b2400720c */ /* 0x000fe40003f26270 */
[----:B------:R-:W-:Y:S02]  /*118f0*/  FSEL R179, R179, -INF , !P3 ;  /* 0xff800000b3b37808 */ /* 0x000fe40005800000 */
[----:B------:R-:W-:Y:S02]  /*11900*/  FSEL R145, R145, -INF , !P2 ;  /* 0xff80000091917808 */ /* 0x000fe40005000000 */
[----:B------:R-:W-:-:S02]  /*11910*/  FMNMX3.FTZ R34, R34, R181, R175, !PT ;  /* 0x000000b522227276 */ /* 0x000fc400078100af */
[-C--:B------:R-:W-:Y:S02]  /*11920*/  ISETP.GE.AND P6, PT, R32, R59.reuse, PT ;  /* 0x0000003b2000720c */ /* 0x080fe40003fc6270 */
[----:B------:R-:W-:Y:S02]  /*11930*/  FMNMX.FTZ R32, R53, R40, !PT ;  /* 0x0000002835207209 */ /* 0x000fe40007810000 */
[----:B------:R-:W-:Y:S02]  /*11940*/  ISETP.GE.AND P5, PT, R30, R59, PT ;  /* 0x0000003b1e00720c */ /* 0x000fe40003fa6270 */
[----:B------:R-:W-:Y:S01]  /*11950*/  FSEL R143, R143, -INF , !P1 ;  /* 0xff8000008f8f7808 */ /* 0x000fe20004800000 */
[----:B------:R-:W1:Y:S01]  /*11960*/  SHFL.BFLY PT, R35, R32, 0x2, 0x1f ;  /* 0x0c401f0020237f89 */ /* 0x000e6200000e0000 */
        /* <DEDUP_REMOVED lines=8> */
[----:B------:R-:W-:Y:S02]  /*119f0*/  ISETP.GE.AND P1, PT, R22, R59, PT ;  /* 0x0000003b1600720c */ /* 0x000fe40003f26270 */
        /* <DEDUP_REMOVED lines=17> */
[----:B------:R-:W1:Y:S03]  /*11b10*/  SHFL.BFLY PT, R2, R35, 0x1, 0x1f ;  /* 0x0c201f0023027f89 */ /* 0x000e6600000e0000 */
[----:B------:R-:W-:Y:S01]  /*11b20*/  LOP3.LUT R123, R8, 0x20, R5, 0xf8, !PT ;  /* 0x00000020087b7812 */ /* 0x000fe200078ef805 */
[----:B------:R-:W2:Y:S04]  /*11b30*/  SHFL.BFLY PT, R0, R37, 0x2, 0x1f ;  /* 0x0c401f0025007f89 */ /* 0x000ea800000e0000 */
[----:B------:R-:W-:-:S05]  /*11b40*/  IMAD.IADD R123, R123, 0x1, R6 ;  /* 0x000000017b7b7824 */ /* 0x000fca00078e0206 */
[----:B------:R-:W-:-:S05]  /*11b50*/  LEA R123, R123, UR5, 0x1 ;  /* 0x000000057b7b7c11 */ /* 0x000fca000f8e08ff */
[----:B------:R-:W-:Y:S01]  /*11b60*/  IMAD.IADD R120, R4, 0x1, R123 ;  /* 0x0000000104787824 */ /* 0x000fe200078e027b */
[----:B------:R-:W-:Y:S04]  /*11b70*/  LDSM.16.MT88.4 R92, [R123+0xb000] ;  /* 0x00b000007b5c783b */ /* 0x000fe80000004200 */
[----:B------:R-:W-:Y:S01]  /*11b80*/  LDSM.16.MT88.4 R100, [R120+0x9000] ;  /* 0x009000007864783b */ /* 0x000fe20000004200 */
[----:B-1----:R-:W-:-:S03]  /*11b90*/  FMNMX.FTZ R2, R35, R2, !PT ;  /* 0x0000000223027209 */ /* 0x002fc60007810000 */
[----:B------:R-:W-:Y:S01]  /*11ba0*/  LDSM.16.MT88.4 R84, [R120+0xb000] ;  /* 0x00b000007854783b */ /* 0x000fe20000004200 */
[----:B--2---:R-:W-:Y:S01]  /*11bb0*/  FMNMX.FTZ R0, R37, R0, !PT ;  /* 0x0000000025007209 */ /* 0x004fe20007810000 */
        /* <DEDUP_REMOVED lines=14> */
[----:B------:R-:W-:Y:S01]  /*11ca0*/  LDSM.16.MT88.4 R108, [R123+0x9000] ;  /* 0x009000007b6c783b */ /* 0x000fe20000004200 */
[--C-:B------:R-:W-:Y:S01]  /*11cb0*/  FFMA.FTZ R34, R33, UR4, -R44.reuse ;  /* 0x0000000421227c23 */ /* 0x100fe2000801082c */
[--C-:B------:R-:W-:Y:S01]  /*11cc0*/  FFMA.FTZ R33, R209, UR4, -R44.reuse ;  /* 0x00000004d1217c23 */ /* 0x100fe2000801082c */
[--C-:B------:R-:W-:Y:S01]  /*11cd0*/  FFMA.FTZ R57, R191, UR4, -R44.reuse ;  /* 0x00000004bf397c23 */ /* 0x100fe2000801082c */
[----:B------:R-:W-:Y:S01]  /*11ce0*/  LDSM.16.MT88.4 R24, [R120+0xd000] ;  /* 0x00d000007818783b */ /* 0x000fe20000004200 */
[----:B------:R-:W2:Y:S01]  /*11cf0*/  MUFU.EX2 R23, R23 ;  /* 0x0000001700177308 */ /* 0x000ea20000000800 */
[--C-:B------:R-:W-:Y:S01]  /*11d00*/  FFMA.FTZ R149, R149, UR4, -R44.reuse ;  /* 0x0000000495957c23 */ /* 0x100fe2000801082c */
[--C-:B------:R-:W-:Y:S01]  /*11d10*/  FFMA.FTZ R124, R185, UR4, -R44.reuse ;  /* 0x00000004b97c7c23 */ /* 0x100fe2000801082c */
[----:B------:R-:W-:Y:S01]  /*11d20*/  LDSM.16.MT88.4 R28, [R123+0x9400] ;  /* 0x009400007b1c783b */ /* 0x000fe20000004200 */
[--C-:B------:R-:W-:Y:S01]  /*11d30*/  FFMA.FTZ R66, R183, UR4, -R44.reuse ;  /* 0x00000004b7427c23 */ /* 0x100fe2000801082c */
[--C-:B------:R-:W-:Y:S01]  /*11d40*/  FFMA.FTZ R173, R173, UR4, -R44.reuse ;  /* 0x00000004adad7c23 */ /* 0x100fe2000801082c */
[----:B-1----:R-:W-:Y:S01]  /*11d50*/  FMNMX.FTZ R0, R0, R35, !PT ;  /* 0x0000002300007209 */ /* 0x002fe20007810000 */
[--C-:B------:R-:W-:Y:S01]  /*11d60*/  FFMA.FTZ R132, R171, UR4, -R44.reuse ;  /* 0x00000004ab847c23 */ /* 0x100fe2000801082c */
[----:B------:R-:W-:Y:S01]  /*11d70*/  MUFU.EX2 R21, R21 ;  /* 0x0000001500157308 */ /* 0x000fe20000000800 */
[--C-:B------:R-:W-:Y:S01]  /*11d80*/  FFMA.FTZ R169, R169, UR4, -R44.reuse ;  /* 0x00000004a9a97c23 */ /* 0x100fe2000801082c */
        /* <DEDUP_REMOVED lines=8> */
[----:B--2---:R-:W-:Y:S01]  /*11e10*/  F2FP.BF16.F32.PACK_AB R68, R22, R23 ;  /* 0x000000171644723e */ /* 0x004fe200000010ff */
[--C-:B------:R-:W-:Y:S01]  /*11e20*/  FFMA.FTZ R129, R129, UR4, -R44.reuse ;  /* 0x0000000481817c23 */ /* 0x100fe2000801082c */
[----:B------:R-:W-:Y:S01]  /*11e30*/  FFMA.FTZ R138, R127, UR4, -R44 ;  /* 0x000000047f8a7c23 */ /* 0x000fe2000801082c */
[--C-:B------:R-:W-:Y:S01]  /*11e40*/  FFMA.FTZ R65, R7, UR4, -R52.reuse ;  /* 0x0000000407417c23 */ /* 0x100fe20008010834 */
[--C-:B------:R-:W-:Y:S01]  /*11e50*/  FFMA.FTZ R54, R15, UR4, -R52.reuse ;  /* 0x000000040f367c23 */ /* 0x100fe20008010834 */
[--C-:B------:R-:W-:Y:S01]  /*11e60*/  FFMA.FTZ R60, R105, UR4, -R52.reuse ;  /* 0x00000004693c7c23 */ /* 0x100fe20008010834 */
[--C-:B------:R-:W-:Y:S01]  /*11e70*/  FFMA.FTZ R43, R17, UR4, -R52.reuse ;  /* 0x00000004112b7c23 */ /* 0x100fe20008010834 */
[--C-:B------:R-:W-:Y:S01]  /*11e80*/  FFMA.FTZ R42, R11, UR4, -R52.reuse ;  /* 0x000000040b2a7c23 */ /* 0x100fe20008010834 */
[--C-:B------:R-:W-:Y:S01]  /*11e90*/  FFMA.FTZ R39, R9, UR4, -R52.reuse ;  /* 0x0000000409277c23 */ /* 0x100fe20008010834 */
[----:B------:R-:W-:Y:S01]  /*11ea0*/  MUFU.EX2 R65, R65 ;  /* 0x0000004100417308 */ /* 0x000fe20000000800 */
[----:B------:R-:W2:Y:S01]  /*11eb0*/  LDSM.16.MT88.4 R8, [R120+0x9400] ;  /* 0x009400007808783b */ /* 0x000ea20000004200 */
[--C-:B------:R-:W-:Y:S01]  /*11ec0*/  FFMA.FTZ R38, R97, UR4, -R52.reuse ;  /* 0x0000000461267c23 */ /* 0x100fe20008010834 */
[--C-:B------:R-:W-:Y:S01]  /*11ed0*/  FFMA.FTZ R35, R13, UR4, -R52.reuse ;  /* 0x000000040d237c23 */ /* 0x100fe20008010834 */
[--C-:B------:R-:W-:Y:S01]  /*11ee0*/  FFMA.FTZ R32, R205, UR4, -R52.reuse ;  /* 0x00000004cd207c23 */ /* 0x100fe20008010834 */
[----:B------:R-:W4:Y:S01]  /*11ef0*/  LDSM.16.MT88.4 R16, [R123+0xb400] ;  /* 0x00b400007b10783b */ /* 0x000f220000004200 */
[--C-:B------:R-:W-:Y:S01]  /*11f00*/  FFMA.FTZ R137, R137, UR4, -R52.reuse ;  /* 0x0000000489897c23 */ /* 0x100fe20008010834 */
[----:B-1----:R-:W-:Y:S01]  /*11f10*/  F2FP.BF16.F32.PACK_AB R70, R20, R21 ;  /* 0x000000151446723e */ /* 0x002fe200000010ff */
[----:B------:R-:W1:Y:S01]  /*11f20*/  MUFU.EX2 R54, R54 ;  /* 0x0000003600367308 */ /* 0x000e620000000800 */
[----:B------:R-:W5:Y:S01]  /*11f30*/  LDSM.16.MT88.4 R12, [R120+0xb400] ;  /* 0x00b40000780c783b */ /* 0x000f620000004200 */
        /* <DEDUP_REMOVED lines=15> */
[----:B-1----:R-:W-:Y:S01]  /*12030*/  F2FP.BF16.F32.PACK_AB R69, R54, R65 ;  /* 0x000000413645723e */ /* 0x002fe200000010ff */
[--C-:B------:R-:W-:Y:S01]  /*12040*/  FFMA.FTZ R51, R51, UR4, -R52.reuse ;  /* 0x0000000433337c23 */ /* 0x100fe20008010834 */
[----:B------:R-:W-:Y:S01]  /*12050*/  FFMA.FTZ R50, R50, UR4, -R52 ;  /* 0x0000000432327c23 */ /* 0x000fe20008010834 */
[----:B------:R-:W-:Y:S01]  /*12060*/  FADD.FTZ R22, R23, R22 ;  /* 0x0000001617167221 */ /* 0x000fe20000010000 */
[----:B------:R-:W-:Y:S01]  /*12070*/  FFMA.FTZ R171, R53, UR4, -R44 ;  /* 0x0000000435ab7c23 */ /* 0x000fe2000801082c */
[--C-:B------:R-:W-:Y:S01]  /*12080*/  FFMA.FTZ R49, R49, UR4, -R52.reuse ;  /* 0x0000000431317c23 */ /* 0x100fe20008010834 */
[----:B------:R-:W-:Y:S01]  /*12090*/  FFMA.FTZ R48, R48, UR4, -R52 ;  /* 0x0000000430307c23 */ /* 0x000fe20008010834 */
[----:B------:R-:W-:Y:S01]  /*120a0*/  MUFU.EX2 R41, R41 ;  /* 0x0000002900297308 */ /* 0x000fe20000000800 */
[----:B------:R-:W-:Y:S01]  /*120b0*/  FADD.FTZ R21, R21, R22 ;  /* 0x0000001615157221 */ /* 0x000fe20000010000 */
[--C-:B------:R-:W-:Y:S01]  /*120c0*/  FFMA.FTZ R53, R47, UR4, -R52.reuse ;  /* 0x000000042f357c23 */ /* 0x100fe20008010834 */
[----:B------:R-:W-:Y:S01]  /*120d0*/  FFMA.FTZ R170, R46, UR4, -R52 ;  /* 0x000000042eaa7c23 */ /* 0x000fe20008010834 */
[----:B------:R-:W-:Y:S01]  /*120e0*/  FADD.FTZ R65, R65, R54 ;  /* 0x0000003641417221 */ /* 0x000fe20000010000 */
[--C-:B------:R-:W-:Y:S01]  /*120f0*/  FFMA.FTZ R63, R63, UR4, -R44.reuse ;  /* 0x000000043f3f7c23 */ /* 0x100fe2000801082c */
[--C-:B------:R-:W-:Y:S01]  /*12100*/  FFMA.FTZ R61, R61, UR4, -R44.reuse ;  /* 0x000000043d3d7c23 */ /* 0x100fe2000801082c */
[----:B------:R-:W-:Y:S01]  /*12110*/  FFMA.FTZ R55, R55, UR4, -R44 ;  /* 0x0000000437377c23 */ /* 0x000fe2000801082c */
[----:B------:R-:W1:Y:S01]  /*12120*/  MUFU.EX2 R40, R40 ;  /* 0x0000002800287308 */ /* 0x000e620000000800 */
[----:B---3--:R-:W-:Y:S01]  /*12130*/  F2FP.BF16.F32.PACK_AB R71, R43, R60 ;  /* 0x0000003c2b47723e */ /* 0x008fe200000010ff */
[----:B------:R-:W-:Y:S01]  /*12140*/  FADD.FTZ R60, R60, R65 ;  /* 0x000000413c3c7221 */ /* 0x000fe20000010000 */
[----:B------:R-:W-:-:S05]  /*12150*/  ISETP.GT.AND P0, PT, R58, R155, PT ;  /* 0x0000009b3a00720c */ /* 0x000fca0003f04270 */
        /* <DEDUP_REMOVED lines=21> */
[C---:B--2---:R-:W-:Y:S06]  /*122b0*/  HMMA.16816.F32.BF16 R104, R4.reuse, R8, R104 ;  /* 0x000000080468723c */ /* 0x044fec0000041868 */
[----:B------:R-:W-:Y:S02]  /*122c0*/  MUFU.EX2 R57, R57 ;  /* 0x0000003900397308 */ /* 0x000fe40000000800 */
[----:B------:R-:W-:Y:S01]  /*122d0*/  HMMA.16816.F32.BF16 R100, R4, R10, R100 ;  /* 0x0000000a0464723c */ /* 0x000fe20000041864 */
[----:B------:R-:W2:Y:S05]  /*122e0*/  LDSM.16.MT88.4 R8, [R123+0xd400] ;  /* 0x00d400007b08783b */ /* 0x000eaa0000004200 */
[----:B------:R-:W-:Y:S02]  /*122f0*/  MUFU.EX2 R137, R137 ;  /* 0x0000008900897308 */ /* 0x000fe40000000800 */
[C---:B------:R-:W-:Y:S06]  /*12300*/  HMMA.16816.F32.BF16 R112, R68.reuse, R108, RZ ;  /* 0x0000006c4470723c */ /* 0x040fec00000418ff */
[----:B------:R-:W-:Y:S02]  /*12310*/  MUFU.EX2 R64, R64 ;  /* 0x0000004000407308 */ /* 0x000fe40000000800 */
[----:B------:R-:W-:Y:S06]  /*12320*/  HMMA.16816.F32.BF16 R108, R68, R110, RZ ;  /* 0x0000006e446c723c */ /* 0x000fec00000418ff */
[----:B------:R-:W-:Y:S02]  /*12330*/  MUFU.EX2 R135, R135 ;  /* 0x0000008700877308 */ /* 0x000fe40000000800 */
[C---:B----4-:R-:W-:Y:S06]  /*12340*/  HMMA.16816.F32.BF16 R96, R4.reuse, R16, R96 ;  /* 0x000000100460723c */ /* 0x050fec0000041860 */
[----:B------:R-:W-:Y:S02]  /*12350*/  MUFU.EX2 R62, R62 ;  /* 0x0000003e003e7308 */ /* 0x000fe40000000800 */
[C---:B------:R-:W-:Y:S01]  /*12360*/  HMMA.16816.F32.BF16 R92, R4.reuse, R18, R92 ;  /* 0x00000012045c723c */ /* 0x040fe2000004185c */
[----:B------:R-:W3:Y:S05]  /*12370*/  LDSM.16.MT88.4 R16, [R120+0xd400] ;  /* 0x00d400007810783b */ /* 0x000eea0000004200 */
[----:B------:R-:W-:Y:S02]  /*12380*/  MUFU.EX2 R149, R149 ;  /* 0x0000009500957308 */ /* 0x000fe40000000800 */
[C---:B-----5:R-:W-:Y:S06]  /*12390*/  HMMA.16816.F32.BF16 R88, R4.reuse, R12, R88 ;  /* 0x0000000c0458723c */ /* 0x060fec0000041858 */
[----:B------:R-:W-:Y:S02]  /*123a0*/  MUFU.EX2 R124, R124 ;  /* 0x0000007c007c7308 */ /* 0x000fe40000000800 */
[C---:B------:R-:W-:Y:S01]  /*123b0*/  HMMA.16816.F32.BF16 R84, R4.reuse, R14, R84 ;  /* 0x0000000e0454723c */ /* 0x040fe20000041854 */
[----:B------:R-:W4:Y:S05]  /*123c0*/  LDSM.16.MT88.4 R12, [R123+0x9800] ;  /* 0x009800007b0c783b */ /* 0x000f2a0000004200 */
[----:B------:R-:W-:Y:S02]  /*123d0*/  MUFU.EX2 R66, R66 ;  /* 0x0000004200427308 */ /* 0x000fe40000000800 */
[C---:B--2---:R-:W-:Y:S06]  /*123e0*/  HMMA.16816.F32.BF16 R80, R4.reuse, R8, R80 ;  /* 0x000000080450723c */ /* 0x044fec0000041850 */
[----:B------:R-:W-:Y:S02]  /*123f0*/  MUFU.EX2 R173, R173 ;  /* 0x000000ad00ad7308 */ /* 0x000fe40000000800 */
[----:B------:R-:W-:Y:S01]  /*12400*/  HMMA.16816.F32.BF16 R76, R4, R10, R76 ;  /* 0x0000000a044c723c */ /* 0x000fe2000004184c */
[----:B------:R-:W2:Y:S05]  /*12410*/  LDSM.16.MT88.4 R8, [R120+0x9800] ;  /* 0x009800007808783b */ /* 0x000eaa0000004200 */
[----:B------:R-:W-:Y:S02]  /*12420*/  MUFU.EX2 R177, R177 ;  /* 0x000000b100b17308 */ /* 0x000fe40000000800 */
[----:B------:R-:W-:Y:S01]  /*12430*/  HMMA.16816.F32.BF16 R72, R68, R24, RZ ;  /* 0x000000184448723c */ /* 0x000fe200000418ff */
[--C-:B------:R-:W-:Y:S01]  /*12440*/  FFMA.FTZ R25, R195, UR4, -R44.reuse ;  /* 0x00000004c3197c23 */ /* 0x100fe2000801082c */
[----:B------:R-:W-:-:S04]  /*12450*/  FFMA.FTZ R24, R193, UR4, -R44 ;  /* 0x00000004c1187c23 */ /* 0x000fc8000801082c */
        /* <DEDUP_REMOVED lines=9> */
[----:B------:R-:W-:Y:S01]  /*124f0*/  HMMA.16816.F32.BF16 R68, R68, R26, RZ ;  /* 0x0000001a4444723c */ /* 0x000fe200000418ff */
[----:B------:R-:W-:Y:S01]  /*12500*/  FFMA.FTZ R27, R199, UR4, -R52 ;  /* 0x00000004c71b7c23 */ /* 0x000fe20008010834 */
[----:B------:R-:W-:Y:S01]  /*12510*/  FFMA.FTZ R26, R197, UR4, -R44 ;  /* 0x00000004c51a7c23 */ /* 0x000fe2000801082c */
[----:B------:R-:W-:Y:S02]  /*12520*/  FADD.FTZ R52, R20, R21 ;  /* 0x0000001514347221 */ /* 0x000fe40000010000 */
[----:B------:R-:W-:Y:S01]  /*12530*/  LDSM.16.MT88.4 R20, [R120+0xa800] ;  /* 0x00a800007814783b */ /* 0x000fe20000004200 */
[----:B------:R-:W5:Y:S01]  /*12540*/  MUFU.EX2 R30, R30 ;  /* 0x0000001e001e7308 */ /* 0x000f620000000800 */
[----:B------:R-:W-:Y:S01]  /*12550*/  FADD.FTZ R41, R41, R52 ;  /* 0x0000003429297221 */ /* 0x000fe20000010000 */
[----:B---3--:R-:W-:Y:S03]  /*12560*/  HMMA.16816.F32.BF16 R72, R4, R16, R72 ;  /* 0x000000100448723c */ /* 0x008fe60000041848 */
[----:B------:R-:W-:-:S03]  /*12570*/  FADD.FTZ R40, R40, R41 ;  /* 0x0000002928287221 */ /* 0x000fc60000010000 */
[----:B------:R-:W3:Y:S06]  /*12580*/  MUFU.EX2 R31, R31 ;  /* 0x0000001f001f7308 */ /* 0x000eec0000000800 */
[----:B------:R-:W-:Y:S01]  /*12590*/  HMMA.16816.F32.BF16 R68, R4, R18, R68 ;  /* 0x000000120444723c */ /* 0x000fe20000041844 */
[----:B-1----:R-:W-:Y:S01]  /*125a0*/  F2FP.BF16.F32.PACK_AB R4, R33, R34 ;  /* 0x000000222104723e */ /* 0x002fe200000010ff */
[----:B------:R-:W-:Y:S01]  /*125b0*/  MUFU.EX2 R28, R28 ;  /* 0x0000001c001c7308 */ /* 0x000fe20000000800 */
[----:B-----5:R-:W-:Y:S01]  /*125c0*/  F2FP.BF16.F32.PACK_AB R6, R29, R30 ;  /* 0x0000001e1d06723e */ /* 0x020fe200000010ff */
[----:B------:R-:W1:Y:S06]  /*125d0*/  LDSM.16.MT88.4 R16, [R123+0xb800] ;  /* 0x00b800007b10783b */ /* 0x000e6c0000004200 */
[----:B------:R-:W5:Y:S01]  /*125e0*/  MUFU.EX2 R27, R27 ;  /* 0x0000001b001b7308 */ /* 0x000f620000000800 */
[----:B---3--:R-:W-:-:S07]  /*125f0*/  F2FP.BF16.F32.PACK_AB R5, R31, R32 ;  /* 0x000000201f05723e */ /* 0x008fce00000010ff */
[----:B------:R-:W3:Y:S08]  /*12600*/  MUFU.EX2 R26, R26 ;  /* 0x0000001a001a7308 */ /* 0x000ef00000000800 */
[----:B------:R-:W3:Y:S01]  /*12610*/  MUFU.EX2 R24, R24 ;  /* 0x0000001800187308 */ /* 0x000ee20000000800 */
[----:B-----5:R-:W-:-:S07]  /*12620*/  F2FP.BF16.F32.PACK_AB R7, R27, R28 ;  /* 0x0000001c1b07723e */ /* 0x020fce00000010ff */
[C---:B----4-:R-:W-:Y:S01]  /*12630*/  HMMA.16816.F32.BF16 R112, R4.reuse, R12, R112 ;  /* 0x0000000c0470723c */ /* 0x050fe20000041870 */
[----:B------:R-:W-:Y:S07]  /*12640*/  MUFU.EX2 R175, R175 ;  /* 0x000000af00af7308 */ /* 0x000fee0000000800 */
        /* <DEDUP_REMOVED lines=12> */
[----:B------:R-:W5:Y:S06]  /*12710*/  MUFU.EX2 R147, R147 ;  /* 0x0000009300937308 */ /* 0x000f6c0000000800 */
[C---:B----4-:R-:W-:Y:S02]  /*12720*/  HMMA.16816.F32.BF16 R88, R4.reuse, R12, R88 ;  /* 0x0000000c0458723c */ /* 0x050fe40000041858 */
        /* <DEDUP_REMOVED lines=11> */
[----:B------:R-:W-:Y:S01]  /*127e0*/  HMMA.16816.F32.BF16 R68, R4, R18, R68 ;  /* 0x000000120444723c */ /* 0x000fe20000041844 */
[----:B---3--:R-:W-:Y:S01]  /*127f0*/  F2FP.BF16.F32.PACK_AB R4, R25, R26 ;  /* 0x0000001a1904723e */ /* 0x008fe200000010ff */
[----:B------:R-:W1:Y:S01]  /*12800*/  LDSM.16.MT88.4 R16, [R123+0xbc00] ;  /* 0x00bc00007b10783b */ /* 0x000e620000004200 */
[----:B------:R-:W-:Y:S01]  /*12810*/  F2FP.BF16.F32.PACK_AB R6, R57, R24 ;  /* 0x000000183906723e */ /* 0x000fe200000010ff */
[----:B------:R-:W3:Y:S01]  /*12820*/  MUFU.EX2 R140, R140 ;  /* 0x0000008c008c7308 */ /* 0x000ee20000000800 */
[----:B------:R-:W-:-:S02]  /*12830*/  F2FP.BF16.F32.PACK_AB R5, R64, R137 ;  /* 0x000000894005723e */ /* 0x000fc400000010ff */
[----:B------:R-:W-:-:S05]  /*12840*/  F2FP.BF16.F32.PACK_AB R7, R62, R135 ;  /* 0x000000873e07723e */ /* 0x000fca00000010ff */
[----:B------:R-:W-:Y:S02]  /*12850*/  MUFU.EX2 R129, R129 ;  /* 0x0000008100817308 */ /* 0x000fe40000000800 */
[C---:B----4-:R-:W-:Y:S06]  /*12860*/  HMMA.16816.F32.BF16 R112, R4.reuse, R12, R112 ;  /* 0x0000000c0470723c */ /* 0x050fec0000041870 */
[----:B------:R-:W4:Y:S02]  /*12870*/  MUFU.EX2 R138, R138 ;  /* 0x0000008a008a7308 */ /* 0x000f240000000800 */
[C---:B------:R-:W-:Y:S01]  /*12880*/  HMMA.16816.F32.BF16 R108, R4.reuse, R14, R108 ;  /* 0x0000000e046c723c */ /* 0x040fe2000004186c */
[----:B------:R-:W5:Y:S05]  /*12890*/  LDSM.16.MT88.4 R12, [R120+0xbc00] ;  /* 0x00bc0000780c783b */ /* 0x000f6a0000004200 */
[----:B------:R-:W-:Y:S02]  /*128a0*/  MUFU.EX2 R125, R125 ;  /* 0x0000007d007d7308 */ /* 0x000fe40000000800 */
[C---:B--2---:R-:W-:Y:S06]  /*128b0*/  HMMA.16816.F32.BF16 R104, R4.reuse, R8, R104 ;  /* 0x000000080468723c */ /* 0x044fec0000041868 */
[----:B------:R-:W2:Y:S02]  /*128c0*/  MUFU.EX2 R142, R142 ;  /* 0x0000008e008e7308 */ /* 0x000ea40000000800 */
[C---:B------:R-:W-:Y:S01]  /*128d0*/  HMMA.16816.F32.BF16 R100, R4.reuse, R10, R100 ;  /* 0x0000000a0464723c */ /* 0x040fe20000041864 */
[----:B------:R-:W3:Y:S05]  /*128e0*/  LDSM.16.MT88.4 R8, [R123+0xdc00] ;  /* 0x00dc00007b08783b */ /* 0x000eea0000004200 */
[----:B------:R-:W-:Y:S02]  /*128f0*/  MUFU.EX2 R51, R51 ;  /* 0x0000003300337308 */ /* 0x000fe40000000800 */
[C---:B-1----:R-:W-:Y:S06]  /*12900*/  HMMA.16816.F32.BF16 R96, R4.reuse, R16, R96 ;  /* 0x000000100460723c */ /* 0x042fec0000041860 */
[----:B------:R-:W1:Y:S02]  /*12910*/  MUFU.EX2 R50, R50 ;  /* 0x0000003200327308 */ /* 0x000e640000000800 */
[C---:B------:R-:W-:Y:S01]  /*12920*/  HMMA.16816.F32.BF16 R92, R4.reuse, R18, R92 ;  /* 0x00000012045c723c */ /* 0x040fe2000004185c */
[----:B------:R-:W4:Y:S05]  /*12930*/  LDSM.16.MT88.4 R16, [R120+0xdc00] ;  /* 0x00dc00007810783b */ /* 0x000f2a0000004200 */
[----:B------:R-:W-:Y:S02]  /*12940*/  MUFU.EX2 R47, R63 ;  /* 0x0000003f002f7308 */ /* 0x000fe40000000800 */
[C---:B-----5:R-:W-:Y:S06]  /*12950*/  HMMA.16816.F32.BF16 R88, R4.reuse, R12, R88 ;  /* 0x0000000c0458723c */ /* 0x060fec0000041858 */
[----:B------:R-:W5:Y:S02]  /*12960*/  MUFU.EX2 R44, R61 ;  /* 0x0000003d002c7308 */ /* 0x000f640000000800 */
[C---:B------:R-:W-:Y:S01]  /*12970*/  HMMA.16816.F32.BF16 R84, R4.reuse, R14, R84 ;  /* 0x0000000e0454723c */ /* 0x040fe20000041854 */
[----:B------:R-:W2:Y:S05]  /*12980*/  LDSM.16.MT88.4 R12, [R123+0xa000] ;  /* 0x00a000007b0c783b */ /* 0x000eaa0000004200 */
[----:B------:R-:W-:Y:S02]  /*12990*/  MUFU.EX2 R46, R55 ;  /* 0x00000037002e7308 */ /* 0x000fe40000000800 */
[C---:B---3--:R-:W-:Y:S06]  /*129a0*/  HMMA.16816.F32.BF16 R80, R4.reuse, R8, R80 ;  /* 0x000000080450723c */ /* 0x048fec0000041850 */
[----:B------:R-:W3:Y:S02]  /*129b0*/  MUFU.EX2 R171, R171 ;  /* 0x000000ab00ab7308 */ /* 0x000ee40000000800 */
[C---:B------:R-:W-:Y:S01]  /*129c0*/  HMMA.16816.F32.BF16 R76, R4.reuse, R10, R76 ;  /* 0x0000000a044c723c */ /* 0x040fe2000004184c */
[----:B------:R-:W1:Y:S05]  /*129d0*/  LDSM.16.MT88.4 R8, [R120+0xa000] ;  /* 0x00a000007808783b */ /* 0x000e6a0000004200 */
[----:B------:R-:W-:Y:S02]  /*129e0*/  MUFU.EX2 R49, R49 ;  /* 0x0000003100317308 */ /* 0x000fe40000000800 */
[C---:B----4-:R-:W-:Y:S06]  /*129f0*/  HMMA.16816.F32.BF16 R72, R4.reuse, R16, R72 ;  /* 0x000000100448723c */ /* 0x050fec0000041848 */
[----:B------:R-:W4:Y:S02]  /*12a00*/  MUFU.EX2 R48, R48 ;  /* 0x0000003000307308 */ /* 0x000f240000000800 */
[----:B------:R-:W-:Y:S01]  /*12a10*/  HMMA.16816.F32.BF16 R68, R4, R18, R68 ;  /* 0x000000120444723c */ /* 0x000fe20000041844 */
[----:B------:R-:W-:Y:S01]  /*12a20*/  F2FP.BF16.F32.PACK_AB R4, R124, R149 ;  /* 0x000000957c04723e */ /* 0x000fe200000010ff */
[----:B------:R-:W5:Y:S01]  /*12a30*/  LDSM.16.MT88.4 R16, [R123+0xc000] ;  /* 0x00c000007b10783b */ /* 0x000f620000004200 */
[----:B------:R-:W-:-:S02]  /*12a40*/  F2FP.BF16.F32.PACK_AB R6, R173, R66 ;  /* 0x00000042ad06723e */ /* 0x000fc400000010ff */
[----:B------:R-:W-:Y:S01]  /*12a50*/  F2FP.BF16.F32.PACK_AB R5, R128, R177 ;  /* 0x000000b18005723e */ /* 0x000fe200000010ff */
[----:B------:R-:W-:Y:S01]  /*12a60*/  MUFU.EX2 R170, R170 ;  /* 0x000000aa00aa7308 */ /* 0x000fe20000000800 */
[----:B------:R-:W-:-:S07]  /*12a70*/  F2FP.BF16.F32.PACK_AB R7, R126, R175 ;  /* 0x000000af7e07723e */ /* 0x000fce00000010ff */
[C---:B--2---:R-:W-:Y:S08]  /*12a80*/  HMMA.16816.F32.BF16 R112, R4.reuse, R12, R112 ;  /* 0x0000000c0470723c */ /* 0x044ff00000041870 */
        /* <DEDUP_REMOVED lines=16> */
[----:B------:R-:W-:Y:S01]  /*12b90*/  F2FP.BF16.F32.PACK_AB R4, R169, R132 ;  /* 0x00000084a904723e */ /* 0x000fe200000010ff */
[----:B------:R-:W5:Y:S01]  /*12ba0*/  LDSM.16.MT88.4 R16, [R123+0xc400] ;  /* 0x00c400007b10783b */ /* 0x000f620000004200 */
[----:B------:R-:W-:-:S02]  /*12bb0*/  F2FP.BF16.F32.PACK_AB R6, R147, R130 ;  /* 0x000000829306723e */ /* 0x000fc400000010ff */
[----:B------:R-:W-:Y:S02]  /*12bc0*/  F2FP.BF16.F32.PACK_AB R5, R143, R136 ;  /* 0x000000888f05723e */ /* 0x000fe400000010ff */
        /* <DEDUP_REMOVED lines=17> */
[----:B------:R-:W-:Y:S01]  /*12ce0*/  HMMA.16816.F32.BF16 R68, R4, R14, R68 ;  /* 0x0000000e0444723c */ /* 0x000fe20000041844 */
[----:B------:R-:W-:Y:S01]  /*12cf0*/  F2FP.BF16.F32.PACK_AB R4, R140, R133 ;  /* 0x000000858c04723e */ /* 0x000fe200000010ff */
[----:B------:R-:W2:Y:S01]  /*12d00*/  LDSM.16.MT88.4 R12, [R123+0xe800] ;  /* 0x00e800007b0c783b */ /* 0x000ea20000004200 */
[----:B------:R-:W-:-:S02]  /*12d10*/  F2FP.BF16.F32.PACK_AB R6, R138, R129 ;  /* 0x000000818a06723e */ /* 0x000fc400000010ff */
[----:B------:R-:W-:Y:S02]  /*12d20*/  F2FP.BF16.F32.PACK_AB R5, R142, R125 ;  /* 0x0000007d8e05723e */ /* 0x000fe400000010ff */
[----:B------:R-:W-:-:S07]  /*12d30*/  F2FP.BF16.F32.PACK_AB R7, R50, R51 ;  /* 0x000000333207723e */ /* 0x000fce00000010ff */
[C---:B-1----:R-:W-:Y:S08]  /*12d40*/  HMMA.16816.F32.BF16 R112, R4.reuse, R8, R112 ;  /* 0x000000080470723c */ /* 0x042ff00000041870 */
[C---:B------:R-:W-:Y:S01]  /*12d50*/  HMMA.16816.F32.BF16 R108, R4.reuse, R10, R108 ;  /* 0x0000000a046c723c */ /* 0x040fe2000004186c */
[----:B------:R-:W1:Y:S07]  /*12d60*/  LDSM.16.MT88.4 R8, [R120+0xc800] ;  /* 0x00c800007808783b */ /* 0x000e6e0000004200 */
[C---:B------:R-:W-:Y:S08]  /*12d70*/  HMMA.16816.F32.BF16 R104, R4.reuse, R20, R104 ;  /* 0x000000140468723c */ /* 0x040ff00000041868 */
[C---:B------:R-:W-:Y:S01]  /*12d80*/  HMMA.16816.F32.BF16 R100, R4.reuse, R22, R100 ;  /* 0x000000160464723c */ /* 0x040fe20000041864 */
[----:B------:R-:W5:Y:S07]  /*12d90*/  LDSM.16.MT88.4 R20, [R120+0xe800] ;  /* 0x00e800007814783b */ /* 0x000f6e0000004200 */
[----:B--2---:R-:W-:Y:S01]  /*12da0*/  HMMA.16816.F32.BF16 R80, R4, R12, R80 ;  /* 0x0000000c0450723c */ /* 0x004fe20000041850 */
[----:B------:R-:W-:-:S02]  /*12db0*/  FADD.FTZ R13, R43, R60 ;  /* 0x0000003c2b0d7221 */ /* 0x000fc40000010000 */
[----:B------:R-:W2:Y:S02]  /*12dc0*/  MUFU.EX2 R43, R53 ;  /* 0x00000035002b7308 */ /* 0x000ea40000000800 */
[----:B------:R-:W-:-:S03]  /*12dd0*/  FADD.FTZ R42, R42, R13 ;  /* 0x0000000d2a2a7221 */ /* 0x000fc60000010000 */
[----:B------:R-:W-:Y:S01]  /*12de0*/  HMMA.16816.F32.BF16 R96, R4, R16, R96 ;  /* 0x000000100460723c */ /* 0x000fe20000041860 */
[----:B------:R-:W-:-:S04]  /*12df0*/  FADD.FTZ R39, R39, R42 ;  /* 0x0000002a27277221 */ /* 0x000fc80000010000 */
[----:B------:R-:W-:-:S03]  /*12e00*/  FADD.FTZ R38, R38, R39 ;  /* 0x0000002726267221 */ /* 0x000fc60000010000 */
[----:B------:R-:W-:Y:S01]  /*12e10*/  HMMA.16816.F32.BF16 R92, R4, R18, R92 ;  /* 0x00000012045c723c */ /* 0x000fe2000004185c */
[----:B------:R-:W-:Y:S01]  /*12e20*/  FADD.FTZ R35, R35, R38 ;  /* 0x0000002623237221 */ /* 0x000fe20000010000 */
[----:B------:R-:W2:Y:S03]  /*12e30*/  LDSM.16.MT88.4 R16, [R120+0xac00] ;  /* 0x00ac00007810783b */ /* 0x000ea60000004200 */
[----:B------:R-:W-:-:S03]  /*12e40*/  FADD.FTZ R32, R32, R35 ;  /* 0x0000002320207221 */ /* 0x000fc60000010000 */
[----:B-1----:R-:W-:Y:S01]  /*12e50*/  HMMA.16816.F32.BF16 R88, R4, R8, R88 ;  /* 0x000000080458723c */ /* 0x002fe20000041858 */
[----:B------:R-:W-:-:S07]  /*12e60*/  FADD.FTZ R31, R31, R32 ;  /* 0x000000201f1f7221 */ /* 0x000fce0000010000 */
[C---:B------:R-:W-:Y:S01]  /*12e70*/  HMMA.16816.F32.BF16 R84, R4.reuse, R10, R84 ;  /* 0x0000000a0454723c */ /* 0x040fe20000041854 */
[----:B------:R-:W1:Y:S07]  /*12e80*/  LDSM.16.MT88.4 R8, [R123+0xac00] ;  /* 0x00ac00007b08783b */ /* 0x000e6e0000004200 */
[C---:B------:R-:W-:Y:S01]  /*12e90*/  HMMA.16816.F32.BF16 R76, R4.reuse, R14, R76 ;  /* 0x0000000e044c723c */ /* 0x040fe2000004184c */
[----:B------:R-:W1:Y:S07]  /*12ea0*/  LDSM.16.MT88.4 R12, [R123+0xcc00] ;  /* 0x00cc00007b0c783b */ /* 0x000e6e0000004200 */
[----:B-----5:R-:W-:Y:S01]  /*12eb0*/  HMMA.16816.F32.BF16 R72, R4, R20, R72 ;  /* 0x000000140448723c */ /* 0x020fe20000041848 */
[----:B------:R-:W-:Y:S01]  /*12ec0*/  FADD.FTZ R21, R37, R40 ;  /* 0x0000002825157221 */ /* 0x000fe20000010000 */
[----:B------:R-:W-:-:S03]  /*12ed0*/  FADD.FTZ R20, R28, R31 ;  /* 0x0000001f1c147221 */ /* 0x000fc60000010000 */
[----:B------:R-:W-:Y:S01]  /*12ee0*/  FADD.FTZ R21, R36, R21 ;  /* 0x0000001524157221 */ /* 0x000fe20000010000 */
[----:B------:R-:W-:Y:S02]  /*12ef0*/  FADD.FTZ R20, R27, R20 ;  /* 0x000000141b147221 */ /* 0x000fe40000010000 */
[----:B------:R-:W-:Y:S01]  /*12f00*/  HMMA.16816.F32.BF16 R68, R4, R22, R68 ;  /* 0x000000160444723c */ /* 0x000fe20000041844 */
[----:B------:R-:W-:Y:S01]  /*12f10*/  F2FP.BF16.F32.PACK_AB R4, R44, R47 ;  /* 0x0000002f2c04723e */ /* 0x000fe200000010ff */
[----:B------:R-:W-:Y:S01]  /*12f20*/  FADD.FTZ R34, R34, R21 ;  /* 0x0000001522227221 */ /* 0x000fe20000010000 */
[----:B---3--:R-:W-:Y:S01]  /*12f30*/  F2FP.BF16.F32.PACK_AB R6, R171, R46 ;  /* 0x0000002eab06723e */ /* 0x008fe200000010ff */
[----:B------:R-:W-:Y:S01]  /*12f40*/  FADD.FTZ R137, R137, R20 ;  /* 0x0000001489897221 */ /* 0x000fe20000010000 */
[----:B----4-:R-:W-:Y:S01]  /*12f50*/  F2FP.BF16.F32.PACK_AB R5, R48, R49 ;  /* 0x000000313005723e */ /* 0x010fe200000010ff */
[----:B------:R-:W-:Y:S01]  /*12f60*/  FADD.FTZ R33, R33, R34 ;  /* 0x0000002221217221 */ /* 0x000fe20000010000 */
[----:B--2---:R-:W-:Y:S01]  /*12f70*/  F2FP.BF16.F32.PACK_AB R7, R170, R43 ;  /* 0x0000002baa07723e */ /* 0x004fe200000010ff */
        /* <DEDUP_REMOVED lines=9> */
[----:B-1----:R-:W-:Y:S01]  /*13010*/  HMMA.16816.F32.BF16 R112, R4, R8, R112 ;  /* 0x000000080470723c */ /* 0x002fe20000041870 */
[----:B------:R-:W-:Y:S02]  /*13020*/  FADD.FTZ R128, R128, R177 ;  /* 0x000000b180807221 */ /* 0x000fe40000010000 */
        /* <DEDUP_REMOVED lines=10> */
[----:B------:R-:W-:Y:S03]  /*130d0*/  HMMA.16816.F32.BF16 R96, R4, R12, R96 ;  /* 0x0000000c0460723c */ /* 0x000fe60000041860 */
[----:B------:R-:W-:-:S04]  /*130e0*/  FADD.FTZ R132, R132, R173 ;  /* 0x000000ad84847221 */ /* 0x000fc80000010000 */
[----:B------:R-:W-:Y:S01]  /*130f0*/  FADD.FTZ R169, R169, R132 ;  /* 0x00000084a9a97221 */ /* 0x000fe20000010000 */
[C---:B------:R-:W-:Y:S01]  /*13100*/  HMMA.16816.F32.BF16 R92, R4.reuse, R14, R92 ;  /* 0x0000000e045c723c */ /* 0x040fe2000004185c */
[----:B------:R-:W3:Y:S07]  /*13110*/  LDSM.16.MT88.4 R12, [R120+0xec00] ;  /* 0x00ec0000780c783b */ /* 0x000eee0000004200 */
        /* <DEDUP_REMOVED lines=21> */
[----:B------:R-:W-:Y:S01]  /*13270*/  FADD.FTZ R51, R51, R142 ;  /* 0x0000008e33337221 */ /* 0x000fe20000010000 */
[----:B------:R-:W-:-:S03]  /*13280*/  FADD.FTZ R46, R46, R47 ;  /* 0x0000002f2e2e7221 */ /* 0x000fc60000010000 */
[----:B------:R-:W-:Y:S01]  /*13290*/  FADD.FTZ R50, R50, R51 ;  /* 0x0000003332327221 */ /* 0x000fe20000010000 */
[----:B------:R-:W-:Y:S02]  /*132a0*/  FADD.FTZ R171, R171, R46 ;  /* 0x0000002eabab7221 */ /* 0x000fe40000010000 */
        /* <DEDUP_REMOVED lines=65> */
[----:B------:R-:W-:-:S05]  /*136c0*/  SHF.R.S32.HI R6, RZ, 0x1f, R4 ;  /* 0x0000001fff067819 */ /* 0x000fca0000011404 */
[----:B---3--:R-:W-:Y:S02]  /*136d0*/  IMAD R5, R6, UR8, RZ ;  /* 0x0000000806057c24 */ /* 0x008fe4000f8e02ff */
[----:B------:R-:W-:-:S04]  /*136e0*/  IMAD.WIDE.U32 R6, R4, UR8, R8 ;  /* 0x0000000804067c25 */ /* 0x000fc8000f8e0008 */
[----:B------:R-:W-:Y:S01]  /*136f0*/  IMAD R5, R4, UR9, R5 ;  /* 0x0000000904057c24 */ /* 0x000fe2000f8e0205 */
[----:B------:R-:W-:-:S04]  /*13700*/  LEA R158, P0, R6, R158, 0x1 ;  /* 0x0000009e069e7211 */ /* 0x000fc800078008ff */
[----:B------:R-:W-:-:S04]  /*13710*/  IADD3 R5, PT, PT, R7, R5, RZ ;  /* 0x0000000507057210 */ /* 0x000fc80007ffe0ff */
[----:B------:R-:W-:Y:S01]  /*13720*/  LEA.HI.X R159, R6, R159, R5, 0x1, P0 ;  /* 0x0000009f069f7211 */ /* 0x000fe200000f0c05 */
[----:B------:R-:W-:Y:S06]  /*13730*/  BRA `(.L_x_1426) ;  /* 0x0000000000207947 */ /* 0x000fec0003800000 */
.L_x_1425:
        /* <DEDUP_REMOVED lines=8> */
.L_x_1426:
[----:B------:R-:W1:Y:S01]  /*137c0*/  LDCU UR9, c[0x0][0x440] ;  /* 0x00008800ff0977ac */ /* 0x000e620008000800 */
        /* <DEDUP_REMOVED lines=74> */
[----:B-1----:R-:W-:Y:S04]  /*13c70*/  LDSM.16.M88.4 R4, [R154] ;  /* 0x000000009a04783b */ /* 0x002fe80000000200 */
[----:B------:R-:W1:Y:S04]  /*13c80*/  LDSM.16.M88.4 R64, [R153+0x3000] ;  /* 0x003000009940783b */ /* 0x000e680000000200 */
[----:B------:R-:W-:Y:S04]  /*13c90*/  LDSM.16.M88.4 R136, [R152] ;  /* 0x000000009888783b */ /* 0x000fe80000000200 */
[----:B------:R-:W-:Y:S04]  /*13ca0*/  LDSM.16.M88.4 R12, [R122+0x3000] ;  /* 0x003000007a0c783b */ /* 0x000fe80000000200 */
[----:B------:R-:W4:Y:S04]  /*13cb0*/  LDSM.16.M88.4 R44, [R153+0x3800] ;  /* 0x00380000992c783b */ /* 0x000f280000000200 */
[----:B------:R-:W5:Y:S04]  /*13cc0*/  LDSM.16.M88.4 R36, [R153+0x3c00] ;  /* 0x003c00009924783b */ /* 0x000f680000000200 */
[----:B------:R-:W3:Y:S04]  /*13cd0*/  LDSM.16.M88.4 R132, [R122+0x3800] ;  /* 0x003800007a84783b */ /* 0x000ee80000000200 */
[----:B------:R-:W3:Y:S04]  /*13ce0*/  LDSM.16.M88.4 R128, [R122+0x3c00] ;  /* 0x003c00007a80783b */ /* 0x000ee80000000200 */
[----:B------:R-:W3:Y:S04]  /*13cf0*/  LDSM.16.M88.4 R52, [R153+0x3400] ;  /* 0x003400009934783b */ /* 0x000ee80000000200 */
[----:B------:R-:W3:Y:S04]  /*13d00*/  LDSM.16.M88.4 R20, [R153+0x4400] ;  /* 0x004400009914783b */ /* 0x000ee80000000200 */
[----:B--2---:R-:W-:Y:S01]  /*13d10*/  LDSM.16.M88.4 R8, [R122+0x3400] ;  /* 0x003400007a08783b */ /* 0x004fe20000000200 */
[C---:B-1----:R-:W-:Y:S03]  /*13d20*/  HMMA.16816.F32.BF16 R124, R4.reuse, R64, RZ ;  /* 0x00000040047c723c */ /* 0x042fe600000418ff */
[----:B------:R-:W-:Y:S04]  /*13d30*/  LDSM.16.M88.4 R28, [R153+0x4000] ;  /* 0x00400000991c783b */ /* 0x000fe80000000200 */
[----:B------:R-:W-:Y:S01]  /*13d40*/  LDSM.16.M88.4 R144, [R153+0x4c00] ;  /* 0x004c00009990783b */ /* 0x000fe20000000200 */
[C---:B------:R-:W-:Y:S03]  /*13d50*/  HMMA.16816.F32.BF16 R64, R4.reuse, R66, RZ ;  /* 0x000000420440723c */ /* 0x040fe600000418ff */
[----:B------:R-:W-:Y:S04]  /*13d60*/  LDSM.16.M88.4 R140, [R122+0x4000] ;  /* 0x004000007a8c783b */ /* 0x000fe80000000200 */
[----:B------:R-:W0:Y:S01]  /*13d70*/  LDGDEPBAR ;  /* 0x00000000000079af */ /* 0x000e220000000000 */
[----:B----4-:R-:W-:Y:S08]  /*13d80*/  HMMA.16816.F32.BF16 R48, R4, R44, RZ ;  /* 0x0000002c0430723c */ /* 0x010ff000000418ff */
[C---:B------:R-:W-:Y:S08]  /*13d90*/  HMMA.16816.F32.BF16 R124, R136.reuse, R12, R124 ;  /* 0x0000000c887c723c */ /* 0x040ff0000004187c */
[----:B------:R-:W-:Y:S01]  /*13da0*/  HMMA.16816.F32.BF16 R64, R136, R14, R64 ;  /* 0x0000000e8840723c */ /* 0x000fe20000041840 */
[----:B------:R-:W1:Y:S07]  /*13db0*/  LDSM.16.M88.4 R12, [R153+0x4800] ;  /* 0x00480000990c783b */ /* 0x000e6e0000000200 */
[C---:B-----5:R-:W-:Y:S08]  /*13dc0*/  HMMA.16816.F32.BF16 R40, R4.reuse, R36, RZ ;  /* 0x000000240428723c */ /* 0x060ff000000418ff */
[C---:B------:R-:W-:Y:S08]  /*13dd0*/  HMMA.16816.F32.BF16 R44, R4.reuse, R46, RZ ;  /* 0x0000002e042c723c */ /* 0x040ff000000418ff */
[----:B------:R-:W-:Y:S08]  /*13de0*/  HMMA.16816.F32.BF16 R36, R4, R38, RZ ;  /* 0x000000260424723c */ /* 0x000ff000000418ff */
[C---:B---3--:R-:W-:Y:S08]  /*13df0*/  HMMA.16816.F32.BF16 R48, R136.reuse, R132, R48 ;  /* 0x000000848830723c */ /* 0x048ff00000041830 */
[C---:B------:R-:W-:Y:S01]  /*13e00*/  HMMA.16816.F32.BF16 R44, R136.reuse, R134, R44 ;  /* 0x00000086882c723c */ /* 0x040fe2000004182c */
[----:B------:R-:W2:Y:S07]  /*13e10*/  LDSM.16.M88.4 R132, [R122+0x4400] ;  /* 0x004400007a84783b */ /* 0x000eae0000000200 */
[C---:B------:R-:W-:Y:S08]  /*13e20*/  HMMA.16816.F32.BF16 R40, R136.reuse, R128, R40 ;  /* 0x000000808828723c */ /* 0x040ff00000041828 */
[----:B------:R-:W-:Y:S01]  /*13e30*/  HMMA.16816.F32.BF16 R36, R136, R130, R36 ;  /* 0x000000828824723c */ /* 0x000fe20000041824 */
[----:B------:R-:W3:Y:S07]  /*13e40*/  LDSM.16.M88.4 R128, [R122+0x4800] ;  /* 0x004800007a80783b */ /* 0x000eee0000000200 */
[C---:B------:R-:W-:Y:S08]  /*13e50*/  HMMA.16816.F32.BF16 R60, R4.reuse, R52, RZ ;  /* 0x00000034043c723c */ /* 0x040ff000000418ff */
[C---:B------:R-:W-:Y:S08]  /*13e60*/  HMMA.16816.F32.BF16 R52, R4.reuse, R54, RZ ;  /* 0x000000360434723c */ /* 0x040ff000000418ff */
[C---:B------:R-:W-:Y:S08]  /*13e70*/  HMMA.16816.F32.BF16 R24, R4.reuse, R20, RZ ;  /* 0x000000140418723c */ /* 0x040ff000000418ff */
[C---:B-1----:R-:W-:Y:S08]  /*13e80*/  HMMA.16816.F32.BF16 R16, R4.reuse, R12, RZ ;  /* 0x0000000c0410723c */ /* 0x042ff000000418ff */
[C---:B------:R-:W-:Y:S08]  /*13e90*/  HMMA.16816.F32.BF16 R20, R4.reuse, R22, RZ ;  /* 0x000000160414723c */ /* 0x040ff000000418ff */
[----:B------:R-:W-:Y:S08]  /*13ea0*/  HMMA.16816.F32.BF16 R12, R4, R14, RZ ;  /* 0x0000000e040c723c */ /* 0x000ff000000418ff */
[----:B------:R-:W-:Y:S08]  /*13eb0*/  HMMA.16816.F32.BF16 R60, R136, R8, R60 ;  /* 0x00000008883c723c */ /* 0x000ff0000004183c */
[----:B------:R-:W-:Y:S08]  /*13ec0*/  HMMA.16816.F32.BF16 R32, R4, R28, RZ ;  /* 0x0000001c0420723c */ /* 0x000ff000000418ff */
[----:B------:R-:W-:Y:S08]  /*13ed0*/  HMMA.16816.F32.BF16 R52, R136, R10, R52 ;  /* 0x0000000a8834723c */ /* 0x000ff00000041834 */
[C---:B------:R-:W-:Y:S08]  /*13ee0*/  HMMA.16816.F32.BF16 R28, R4.reuse, R30, RZ ;  /* 0x0000001e041c723c */ /* 0x040ff000000418ff */
[C---:B------:R-:W-:Y:S08]  /*13ef0*/  HMMA.16816.F32.BF16 R8, R4.reuse, R144, RZ ;  /* 0x000000900408723c */ /* 0x040ff000000418ff */
[----:B------:R-:W-:Y:S01]  /*13f00*/  HMMA.16816.F32.BF16 R4, R4, R146, RZ ;  /* 0x000000920404723c */ /* 0x000fe200000418ff */
[----:B------:R-:W1:Y:S07]  /*13f10*/  LDSM.16.M88.4 R144, [R122+0x4c00] ;  /* 0x004c00007a90783b */ /* 0x000e6e0000000200 */
[C---:B--2---:R-:W-:Y:S08]  /*13f20*/  HMMA.16816.F32.BF16 R24, R136.reuse, R132, R24 ;  /* 0x000000848818723c */ /* 0x044ff00000041818 */
[C---:B------:R-:W-:Y:S01]  /*13f30*/  HMMA.16816.F32.BF16 R20, R136.reuse, R134, R20 ;  /* 0x000000868814723c */ /* 0x040fe20000041814 */
[----:B------:R-:W-:Y:S07]  /*13f40*/  LDSM.16.M88.4 R132, [R154+0x1000] ;  /* 0x001000009a84783b */ /* 0x000fee0000000200 */
[C---:B---3--:R-:W-:Y:S08]  /*13f50*/  HMMA.16816.F32.BF16 R16, R136.reuse, R128, R16 ;  /* 0x000000808810723c */ /* 0x048ff00000041810 */
        /* <DEDUP_REMOVED lines=27> */
[----:B------:R-:W1:Y:S07]  /*14110*/  LDSM.16.M88.4 R136, [R152+0x1000] ;  /* 0x001000009888783b */ /* 0x000e6e0000000200 */
        /* <DEDUP_REMOVED lines=10> */
[C---:B--2---:R-:W-:Y:S08]  /*141c0*/  HMMA.16816.F32.BF16 R124, R136.reuse, R128, R124 ;  /* 0x00000080887c723c */ /* 0x044ff0000004187c */
[C---:B------:R-:W-:Y:S01]  /*141d0*/  HMMA.16816.F32.BF16 R64, R136.reuse, R130, R64 ;  /* 0x000000828840723c */ /* 0x040fe20000041840 */
[----:B------:R-:W2:Y:S07]  /*141e0*/  LDSM.16.M88.4 R128, [R122+0x5c00] ;  /* 0x005c00007a80783b */ /* 0x000eae0000000200 */
[C---:B----4-:R-:W-:Y:S08]  /*141f0*/  HMMA.16816.F32.BF16 R48, R136.reuse, R132, R48 ;  /* 0x000000848830723c */ /* 0x050ff00000041830 */
[C---:B------:R-:W-:Y:S01]  /*14200*/  HMMA.16816.F32.BF16 R44, R136.reuse, R134, R44 ;  /* 0x00000086882c723c */ /* 0x040fe2000004182c */
[----:B------:R-:W3:Y:S07]  /*14210*/  LDSM.16.M88.4 R132, [R122+0x6400] ;  /* 0x006400007a84783b */ /* 0x000eee0000000200 */
[C---:B------:R-:W-:Y:S01]  /*14220*/  HMMA.16816.F32.BF16 R28, R136.reuse, R142, R28 ;  /* 0x0000008e881c723c */ /* 0x040fe2000004181c */
[----:B------:R-:W-:Y:S07]  /*14230*/  LDSM.16.M88.4 R140, [R153+0x7400] ;  /* 0x00740000998c783b */ /* 0x000fee0000000200 */
[C---:B-1----:R-:W-:Y:S08]  /*14240*/  HMMA.16816.F32.BF16 R8, R136.reuse, R144, R8 ;  /* 0x000000908808723c */ /* 0x042ff00000041808 */
[C---:B------:R-:W-:Y:S01]  /*14250*/  HMMA.16816.F32.BF16 R4, R136.reuse, R146, R4 ;  /* 0x000000928804723c */ /* 0x040fe20000041804 */
[----:B------:R-:W-:Y:S07]  /*14260*/  LDSM.16.M88.4 R144, [R153+0x8000] ;  /* 0x008000009990783b */ /* 0x000fee0000000200 */
[C---:B--2---:R-:W-:Y:S08]  /*14270*/  HMMA.16816.F32.BF16 R40, R136.reuse, R128, R40 ;  /* 0x000000808828723c */ /* 0x044ff00000041828 */
[C---:B------:R-:W-:Y:S01]  /*14280*/  HMMA.16816.F32.BF16 R36, R136.reuse, R130, R36 ;  /* 0x000000828824723c */ /* 0x040fe20000041824 */
[----:B------:R-:W1:Y:S07]  /*14290*/  LDSM.16.M88.4 R128, [R122+0x6800] ;  /* 0x006800007a80783b */ /* 0x000e6e0000000200 */
[C---:B---3--:R-:W-:Y:S08]  /*142a0*/  HMMA.16816.F32.BF16 R24, R136.reuse, R132, R24 ;  /* 0x000000848818723c */ /* 0x048ff00000041818 */
[C---:B------:R-:W-:Y:S01]  /*142b0*/  HMMA.16816.F32.BF16 R20, R136.reuse, R134, R20 ;  /* 0x000000868814723c */ /* 0x040fe20000041814 */
[----:B------:R-:W-:Y:S07]  /*142c0*/  LDSM.16.M88.4 R132, [R153+0x7000] ;  /* 0x007000009984783b */ /* 0x000fee0000000200 */
[C---:B-1----:R-:W-:Y:S08]  /*142d0*/  HMMA.16816.F32.BF16 R16, R136.reuse, R128, R16 ;  /* 0x000000808810723c */ /* 0x042ff00000041810 */
        /* <DEDUP_REMOVED lines=29> */
[C---:B------:R-:W-:Y:S08]  /*144b0*/  HMMA.16816.F32.BF16 R124, R144.reuse, R140, R124 ;  /* 0x0000008c907c723c */ /* 0x040ff0000004187c */
[----:B--2---:R-:W-:Y:S03]  /*144c0*/  HMMA.16816.F32.BF16 R52, R144, R138, R52 ;  /* 0x0000008a9034723c */ /* 0x004fe60000041834 */
[----:B------:R-:W-:-:S05]  /*144d0*/  FMUL.FTZ R64, R64, UR14 ;  /* 0x0000000e40407c20 */ /* 0x000fca0008410000 */
[C---:B------:R-:W-:Y:S03]  /*144e0*/  HMMA.16816.F32.BF16 R60, R144.reuse, R136, R60 ;  /* 0x00000088903c723c */ /* 0x040fe6000004183c */
[----:B------:R-:W-:Y:S01]  /*144f0*/  FMUL.FTZ R57, R124, UR14 ;  /* 0x0000000e7c397c20 */ /* 0x000fe20008410000 */
[----:B------:R-:W-:Y:S01]  /*14500*/  FMUL.FTZ R58, R125, UR14 ;  /* 0x0000000e7d3a7c20 */ /* 0x000fe20008410000 */
[----:B------:R-:W-:Y:S01]  /*14510*/  FMUL.FTZ R124, R126, UR14 ;  /* 0x0000000e7e7c7c20 */ /* 0x000fe20008410000 */
[----:B------:R-:W-:Y:S01]  /*14520*/  FMUL.FTZ R125, R127, UR14 ;  /* 0x0000000e7f7d7c20 */ /* 0x000fe20008410000 */
[----:B------:R2:W-:Y:S01]  /*14530*/  MUFU.TANH R126, R64 ;  /* 0x00000040007e7308 */ /* 0x0005e20000002400 */
[----:B-1----:R-:W-:Y:S01]  /*14540*/  HMMA.16816.F32.BF16 R40, R144, R128, R40 ;  /* 0x000000809028723c */ /* 0x002fe20000041828 */
[----:B------:R-:W-:Y:S02]  /*14550*/  FMUL.FTZ R127, R65, UR14 ;  /* 0x0000000e417f7c20 */ /* 0x000fe40008410000 */
[----:B------:R-:W-:Y:S01]  /*14560*/  FMUL.FTZ R52, R52, UR14 ;  /* 0x0000000e34347c20 */ /* 0x000fe20008410000 */
[----:B------:R-:W-:-:S03]  /*14570*/  FMUL.FTZ R53, R53, UR14 ;  /* 0x0000000e35357c20 */ /* 0x000fc60008410000 */
[----:B------:R-:W1:Y:S01]  /*14580*/  MUFU.TANH R57, R57 ;  /* 0x0000003900397308 */ /* 0x000e620000002400 */
[----:B------:R-:W-:Y:S01]  /*14590*/  HMMA.16816.F32.BF16 R36, R144, R130, R36 ;  /* 0x000000829024723c */ /* 0x000fe20000041824 */
[----:B------:R-:W3:Y:S02]  /*145a0*/  LDSM.16.M88.4 R128, [R122+0x8000] ;  /* 0x008000007a80783b */ /* 0x000ee40000000200 */
[----:B------:R-:W-:Y:S01]  /*145b0*/  FMUL.FTZ R61, R61, UR14 ;  /* 0x0000000e3d3d7c20 */ /* 0x000fe20008410000 */
[----:B------:R-:W-:-:S03]  /*145c0*/  FMUL.FTZ R60, R60, UR14 ;  /* 0x0000000e3c3c7c20 */ /* 0x000fc60008410000 */
[----:B------:R-:W5:Y:S01]  /*145d0*/  MUFU.TANH R124, R124 ;  /* 0x0000007c007c7308 */ /* 0x000f620000002400 */
[C---:B----4-:R-:W-:Y:S01]  /*145e0*/  HMMA.16816.F32.BF16 R48, R144.reuse, R132, R48 ;  /* 0x000000849030723c */ /* 0x050fe20000041830 */
[----:B------:R-:W-:Y:S01]  /*145f0*/  FMUL.FTZ R132, R66, UR14 ;  /* 0x0000000e42847c20 */ /* 0x000fe20008410000 */
[----:B------:R-:W-:Y:S01]  /*14600*/  FMUL.FTZ R133, R67, UR14 ;  /* 0x0000000e43857c20 */ /* 0x000fe20008410000 */
[----:B------:R-:W-:Y:S01]  /*14610*/  FMUL.FTZ R197, R40, UR14 ;  /* 0x0000000e28c57c20 */ /* 0x000fe20008410000 */
[----:B--2---:R-:W2:Y:S01]  /*14620*/  LDSM.16.M88.4 R64, [R122+0x8400] ;  /* 0x008400007a40783b */ /* 0x004ea20000000200 */
[----:B------:R-:W-:Y:S01]  /*14630*/  FMUL.FTZ R196, R42, UR14 ;  /* 0x0000000e2ac47c20 */ /* 0x000fe20008410000 */
[----:B------:R-:W-:Y:S01]  /*14640*/  FMUL.FTZ R201, R41, UR14 ;  /* 0x0000000e29c97c20 */ /* 0x000fe20008410000 */
[----:B------:R-:W4:Y:S01]  /*14650*/  MUFU.TANH R58, R58 ;  /* 0x0000003a003a7308 */ /* 0x000f220000002400 */
[----:B------:R-:W-:Y:S01]  /*14660*/  HMMA.16816.F32.BF16 R44, R144, R134, R44 ;  /* 0x00000086902c723c */ /* 0x000fe2000004182c */
[----:B------:R-:W-:-:S02]  /*14670*/  FMUL.FTZ R202, R43, UR14 ;  /* 0x0000000e2bca7c20 */ /* 0x000fc40008410000 */
[----:B------:R-:W-:Y:S01]  /*14680*/  FMUL.FTZ R36, R36, UR14 ;  /* 0x0000000e24247c20 */ /* 0x000fe20008410000 */
[----:B------:R-:W5:Y:S01]  /*14690*/  LDSM.16.M88.4 R40, [R122+0x8c00] ;  /* 0x008c00007a28783b */ /* 0x000f620000000200 */
[----:B------:R-:W-:Y:S01]  /*146a0*/  FMUL.FTZ R38, R38, UR14 ;  /* 0x0000000e26267c20 */ /* 0x000fe20008410000 */
[----:B------:R-:W-:Y:S01]  /*146b0*/  FMUL.FTZ R37, R37, UR14 ;  /* 0x0000000e25257c20 */ /* 0x000fe20008410000 */
[----:B------:R-:W4:Y:S01]  /*146c0*/  MUFU.TANH R125, R125 ;  /* 0x0000007d007d7308 */ /* 0x000f220000002400 */
[----:B------:R-:W-:-:S03]  /*146d0*/  FMUL.FTZ R39, R39, UR14 ;  /* 0x0000000e27277c20 */ /* 0x000fc60008410000 */
[----:B------:R-:W-:Y:S01]  /*146e0*/  FMUL.FTZ R141, R48, UR14 ;  /* 0x0000000e308d7c20 */ /* 0x000fe20008410000 */
[----:B------:R-:W-:Y:S01]  /*146f0*/  FMUL.FTZ R48, R49, UR14 ;  /* 0x0000000e31307c20 */ /* 0x000fe20008410000 */
[----:B------:R-:W-:Y:S01]  /*14700*/  FMUL.FTZ R51, R51, UR14 ;  /* 0x0000000e33337c20 */ /* 0x000fe20008410000 */
[----:B------:R-:W-:Y:S01]  /*14710*/  FMUL.FTZ R50, R50, UR14 ;  /* 0x0000000e32327c20 */ /* 0x000fe20008410000 */
[----:B------:R-:W-:Y:S04]  /*14720*/  MUFU.TANH R195, R36 ;  /* 0x0000002400c37308 */ /* 0x000fe80000002400 */
[----:B------:R-:W-:Y:S01]  /*14730*/  FMUL.FTZ R44, R44, UR14 ;  /* 0x0000000e2c2c7c20 */ /* 0x000fe20008410000 */
[----:B------:R-:W-:Y:S01]  /*14740*/  FMUL.FTZ R46, R46, UR14 ;  /* 0x0000000e2e2e7c20 */ /* 0x000fe20008410000 */
[----:B------:R-:W-:Y:S01]  /*14750*/  FMUL.FTZ R47, R47, UR14 ;  /* 0x0000000e2f2f7c20 */ /* 0x000fe20008410000 */
[----:B------:R-:W-:Y:S01]  /*14760*/  FMUL.FTZ R45, R45, UR14 ;  /* 0x0000000e2d2d7c20 */ /* 0x000fe20008410000 */
[----:B------:R-:W4:Y:S01]  /*14770*/  MUFU.TANH R132, R132 ;  /* 0x0000008400847308 */ /* 0x000f220000002400 */
[----:B---3--:R-:W-:Y:S01]  /*14780*/  HMMA.16816.F32.BF16 R32, R144, R128, R32 ;  /* 0x000000809020723c */ /* 0x008fe20000041820 */
[----:B------:R-:W-:Y:S01]  /*14790*/  FMUL.FTZ R129, R63, UR14 ;  /* 0x0000000e3f817c20 */ /* 0x000fe20008410000 */
[----:B------:R-:W-:-:S05]  /*147a0*/  FMUL.FTZ R63, R55, UR14 ;  /* 0x0000000e373f7c20 */ /* 0x000fca0008410000 */
[----:B------:R-:W-:Y:S01]  /*147b0*/  MUFU.TANH R128, R52 ;  /* 0x0000003400807308 */ /* 0x000fe20000002400 */
[----:B------:R-:W-:Y:S01]  /*147c0*/  HMMA.16816.F32.BF16 R28, R144, R130, R28 ;  /* 0x00000082901c723c */ /* 0x000fe2000004181c */
[----:B------:R-:W-:Y:S01]  /*147d0*/  FMUL.FTZ R131, R62, UR14 ;  /* 0x0000000e3e837c20 */ /* 0x000fe20008410000 */
[----:B------:R-:W-:-:S05]  /*147e0*/  FMUL.FTZ R130, R54, UR14 ;  /* 0x0000000e36827c20 */ /* 0x000fca0008410000 */
[----:B------:R3:W-:Y:S01]  /*147f0*/  MUFU.TANH R62, R53 ;  /* 0x00000035003e7308 */ /* 0x0007e20000002400 */
[C---:B--2---:R-:W-:Y:S03]  /*14800*/  HMMA.16816.F32.BF16 R24, R144.reuse, R64, R24 ;  /* 0x000000409018723c */ /* 0x044fe60000041818 */
[----:B------:R-:W-:Y:S01]  /*14810*/  FMUL.FTZ R183, R33, UR14 ;  /* 0x0000000e21b77c20 */ /* 0x000fe20008410000 */
[----:B------:R-:W-:Y:S02]  /*14820*/  IMAD.SHL.U32 R33, R160, 0x2, RZ ;  /* 0x00000002a0217824 */ /* 0x000fe400078e00ff */
[----:B------:R-:W-:Y:S01]  /*14830*/  FMUL.FTZ R32, R32, UR14 ;  /* 0x0000000e20207c20 */ /* 0x000fe20008410000 */
[----:B------:R-:W-:Y:S01]  /*14840*/  FMUL.FTZ R186, R34, UR14 ;  /* 0x0000000e22ba7c20 */ /* 0x000fe20008410000 */
[----:B------:R-:W2:Y:S01]  /*14850*/  MUFU.TANH R127, R127 ;  /* 0x0000007f007f7308 */ /* 0x000ea20000002400 */
[----:B------:R-:W-:Y:S01]  /*14860*/  FMUL.FTZ R35, R35, UR14 ;  /* 0x0000000e23237c20 */ /* 0x000fe20008410000 */
[----:B------:R-:W-:Y:S01]  /*14870*/  LOP3.LUT R33, R33, 0x6, RZ, 0xc0, !PT ;  /* 0x0000000621217812 */ /* 0x000fe200078ec0ff */
[----:B------:R-:W-:Y:S01]  /*14880*/  HMMA.16816.F32.BF16 R20, R144, R66, R20 ;  /* 0x000000429014723c */ /* 0x000fe20000041814 */
[----:B------:R-:W-:Y:S01]  /*14890*/  FMUL.FTZ R185, R28, UR14 ;  /* 0x0000000e1cb97c20 */ /* 0x000fe20008410000 */
[----:B------:R-:W-:Y:S01]  /*148a0*/  FMUL.FTZ R193, R29, UR14 ;  /* 0x0000000e1dc17c20 */ /* 0x000fe20008410000 */
[----:B------:R-:W-:Y:S01]  /*148b0*/  FMUL.FTZ R184, R30, UR14 ;  /* 0x0000000e1eb87c20 */ /* 0x000fe20008410000 */
[----:B------:R-:W-:Y:S01]  /*148c0*/  IMAD R34, R56, 0x80, R33 ;  /* 0x0000008038227824 */ /* 0x000fe200078e0221 */
[----:B---3--:R-:W3:Y:S01]  /*148d0*/  LDSM.16.M88.4 R52, [R122+0x8800] ;  /* 0x008800007a34783b */ /* 0x008ee20000000200 */
[----:B------:R4:W-:Y:S01]  /*148e0*/  MUFU.TANH R181, R32 ;  /* 0x0000002000b57308 */ /* 0x0009e20000002400 */
[----:B------:R-:W-:Y:S01]  /*148f0*/  FMUL.FTZ R188, R31, UR14 ;  /* 0x0000000e1fbc7c20 */ /* 0x000fe20008410000 */
[----:B------:R-:W-:-:S02]  /*14900*/  VIADD R36, R34, 0xffffff00 ;  /* 0xffffff0022247836 */ /* 0x000fc40000000000 */
[----:B------:R-:W-:Y:S01]  /*14910*/  FMUL.FTZ R179, R24, UR14 ;  /* 0x0000000e18b37c20 */ /* 0x000fe20008410000 */
[----:B------:R-:W-:Y:S02]  /*14920*/  VIADD R28, R34, 0xffffff09 ;  /* 0xffffff09221c7836 */ /* 0x000fe40000000000 */
[----:B------:R-:W-:Y:S01]  /*14930*/  FMUL.FTZ R26, R26, UR14 ;  /* 0x0000000e1a1a7c20 */ /* 0x000fe20008410000 */
[----:B------:R-:W-:Y:S01]  /*14940*/  VIADD R24, R34, 0xffffff19 ;  /* 0xffffff1922187836 */ /* 0x000fe20000000000 */
[C---:B------:R-:W-:Y:S01]  /*14950*/  ISETP.GE.AND P5, PT, R36.reuse, R121, PT ;  /* 0x000000792400720c */ /* 0x040fe20003fa6270 */
[----:B------:R-:W-:Y:S01]  /*14960*/  MUFU.TANH R133, R133 ;  /* 0x0000008500857308 */ /* 0x000fe20000002400 */
[----:B------:R-:W-:Y:S01]  /*14970*/  ISETP.GE.AND P6, PT, R36, R59, PT ;  /* 0x0000003b2400720c */ /* 0x000fe20003fc6270 */
[----:B------:R-:W-:Y:S01]  /*14980*/  VIADD R36, R34, 0xffffff11 ;  /* 0xffffff1122247836 */ /* 0x000fe20000000000 */
[----:B-1----:R-:W-:Y:S01]  /*14990*/  FSEL R33, R57, -INF , !P5 ;  /* 0xff80000039217808 */ /* 0x002fe20006800000 */
[----:B-----5:R-:W-:Y:S01]  /*149a0*/  HMMA.16816.F32.BF16 R8, R144, R40, R8 ;  /* 0x000000289008723c */ /* 0x020fe20000041808 */
[----:B------:R-:W-:Y:S01]  /*149b0*/  FSEL R124, R124, -INF , !P6 ;  /* 0xff8000007c7c7808 */ /* 0x000fe20007000000 */
[----:B------:R-:W-:Y:S01]  /*149c0*/  FMUL.FTZ R175, R20, UR14 ;  /* 0x0000000e14af7c20 */ /* 0x000fe20008410000 */
[C---:B------:R-:W-:Y:S01]  /*149d0*/  VIADD R20, R34.reuse, 0xffffff29 ;  /* 0xffffff2922147836 */ /* 0x040fe20000000000 */
[----:B------:R-:W1:Y:S01]  /*149e0*/  MUFU.TANH R61, R61 ;  /* 0x0000003d003d7308 */ /* 0x000e620000002400 */
[----:B----4-:R-:W-:-:S02]  /*149f0*/  VIADD R32, R34, 0xffffff01 ;  /* 0xffffff0122207836 */ /* 0x010fc40000000000 */
[----:B------:R-:W-:Y:S01]  /*14a00*/  FMUL.FTZ R22, R22, UR14 ;  /* 0x0000000e16167c20 */ /* 0x000fe20008410000 */
[----:B------:R-:W-:Y:S01]  /*14a10*/  FMUL.FTZ R25, R25, UR14 ;  /* 0x0000000e19197c20 */ /* 0x000fe20008410000 */
[----:B------:R-:W-:Y:S01]  /*14a20*/  FMUL.FTZ R27, R27, UR14 ;  /* 0x0000000e1b1b7c20 */ /* 0x000fe20008410000 */
[C---:B------:R-:W-:Y:S01]  /*14a30*/  HMMA.16816.F32.BF16 R4, R144.reuse, R42, R4 ;  /* 0x0000002a9004723c */ /* 0x040fe20000041804 */
[C---:B------:R-:W-:Y:S01]  /*14a40*/  ISETP.GE.AND P0, PT, R32.reuse, R121, PT ;  /* 0x000000792000720c */ /* 0x040fe20003f06270 */
[----:B------:R-:W-:Y:S01]  /*14a50*/  FMUL.FTZ R21, R21, UR14 ;  /* 0x0000000e15157c20 */ /* 0x000fe20008410000 */
[----:B------:R-:W-:Y:S01]  /*14a60*/  ISETP.GE.AND P1, PT, R32, R59, PT ;  /* 0x0000003b2000720c */ /* 0x000fe20003f26270 */
[----:B------:R-:W-:Y:S01]  /*14a70*/  VIADD R32, R34, 0xffffff08 ;  /* 0xffffff0822207836 */ /* 0x000fe20000000000 */
[----:B------:R-:W-:Y:S01]  /*14a80*/  MUFU.TANH R129, R129 ;  /* 0x0000008100817308 */ /* 0x000fe20000002400 */
[----:B------:R-:W-:Y:S01]  /*14a90*/  FSEL R29, R58, -INF , !P0 ;  /* 0xff8000003a1d7808 */ /* 0x000fe20004000000 */
[----:B------:R-:W-:Y:S01]  /*14aa0*/  FMUL.FTZ R23, R23, UR14 ;  /* 0x0000000e17177c20 */ /* 0x000fe20008410000 */
[-C--:B------:R-:W-:Y:S01]  /*14ab0*/  ISETP.GE.AND P0, PT, R28, R121.reuse, PT ;  /* 0x000000791c00720c */ /* 0x080fe20003f06270 */
[----:B------:R-:W-:Y:S01]  /*14ac0*/  VIADD R58, R56, 0xfffffffe ;  /* 0xfffffffe383a7836 */ /* 0x000fe20000000000 */
[----:B------:R-:W-:Y:S01]  /*14ad0*/  ISETP.GE.AND P5, PT, R32, R121, PT ;  /* 0x000000792000720c */ /* 0x000fe20003fa6270 */
[----:B------:R-:W-:Y:S01]  /*14ae0*/  FMUL.FTZ R148, R8, UR14 ;  /* 0x0000000e08947c20 */ /* 0x000fe20008410000 */
[-C--:B------:R-:W-:Y:S01]  /*14af0*/  ISETP.GE.AND P6, PT, R32, R59.reuse, PT ;  /* 0x0000003b2000720c */ /* 0x080fe20003fc6270 */
[----:B------:R-:W4:Y:S01]  /*14b00*/  MUFU.TANH R60, R60 ;  /* 0x0000003c003c7308 */ /* 0x000f220000002400 */
[----:B------:R-:W-:Y:S01]  /*14b10*/  FSEL R32, R125, -INF , !P1 ;  /* 0xff8000007d207808 */ /* 0x000fe20004800000 */
[----:B------:R-:W-:Y:S01]  /*14b20*/  FMUL.FTZ R10, R10, UR14 ;  /* 0x0000000e0a0a7c20 */ /* 0x000fe20008410000 */
[-C--:B------:R-:W-:Y:S01]  /*14b30*/  ISETP.GE.AND P1, PT, R28, R59.reuse, PT ;  /* 0x0000003b1c00720c */ /* 0x080fe20003f26270 */
[----:B------:R-:W-:Y:S01]  /*14b40*/  VIADD R28, R34, 0xffffff10 ;  /* 0xffffff10221c7836 */ /* 0x000fe20000000000 */
[----:B------:R-:W-:Y:S01]  /*14b50*/  FSEL R30, R132, -INF , !P6 ;  /* 0xff800000841e7808 */ /* 0x000fe20007000000 */
[C---:B---3--:R-:W-:Y:S01]  /*14b60*/  HMMA.16816.F32.BF16 R16, R144.reuse, R52, R16 ;  /* 0x000000349010723c */ /* 0x048fe20000041810 */
[----:B--2---:R-:W-:Y:S01]  /*14b70*/  FSEL R31, R127, -INF , !P0 ;  /* 0xff8000007f1f7808 */ /* 0x004fe20004000000 */
[----:B------:R-:W-:Y:S01]  /*14b80*/  MUFU.TANH R131, R131 ;  /* 0x0000008300837308 */ /* 0x000fe20000002400 */
[----:B------:R-:W-:Y:S01]  /*14b90*/  ISETP.GE.AND P6, PT, R28, R59, PT ;  /* 0x0000003b1c00720c */ /* 0x000fe20003fc6270 */
[----:B------:R-:W-:Y:S01]  /*14ba0*/  VIADD R8, R34, 0xffffff60 ;  /* 0xffffff6022087836 */ /* 0x000fe20000000000 */
[-C--:B------:R-:W-:Y:S01]  /*14bb0*/  ISETP.GE.AND P0, PT, R36, R121.reuse, PT ;  /* 0x000000792400720c */ /* 0x080fe20003f06270 */
[----:B------:R-:W-:Y:S01]  /*14bc0*/  FMUL.FTZ R168, R4, UR14 ;  /* 0x0000000e04a87c20 */ /* 0x000fe20008410000 */
[----:B------:R-:W-:Y:S01]  /*14bd0*/  FMUL.FTZ R9, R9, UR14 ;  /* 0x0000000e09097c20 */ /* 0x000fe20008410000 */
[----:B------:R-:W-:Y:S01]  /*14be0*/  HMMA.16816.F32.BF16 R12, R144, R54, R12 ;  /* 0x00000036900c723c */ /* 0x000fe2000004180c */
[----:B-1----:R-:W-:Y:S01]  /*14bf0*/  FSEL R61, R61, -INF , !P0 ;  /* 0xff8000003d3d7808 */ /* 0x002fe20004000000 */
[----:B------:R-:W-:Y:S01]  /*14c00*/  MUFU.TANH R130, R130 ;  /* 0x0000008200827308 */ /* 0x000fe20000002400 */
[----:B------:R-:W-:Y:S01]  /*14c10*/  ISETP.GE.AND P0, PT, R24, R121, PT ;  /* 0x000000791800720c */ /* 0x000fe20003f06270 */
[----:B------:R-:W-:-:S02]  /*14c20*/  VIADD R4, R34, 0xffffff68 ;  /* 0xffffff6822047836 */ /* 0x000fc40000000000 */
[----:B------:R-:W-:Y:S01]  /*14c30*/  FMUL.FTZ R5, R5, UR14 ;  /* 0x0000000e05057c20 */ /* 0x000fe20008410000 */
[----:B------:R-:W-:Y:S01]  /*14c40*/  FMUL.FTZ R11, R11, UR14 ;  /* 0x0000000e0b0b7c20 */ /* 0x000fe20008410000 */
[----:B------:R-:W-:Y:S01]  /*14c50*/  FMUL.FTZ R7, R7, UR14 ;  /* 0x0000000e07077c20 */ /* 0x000fe20008410000 */
[----:B------:R-:W-:-:S04]  /*14c60*/  DEPBAR.LE SB0, 0x0 ;  /* 0x000080000000791a */ /* 0x000fc80000000000 */
[----:B------:R1:W-:Y:S01]  /*14c70*/  MUFU.TANH R182, R35 ;  /* 0x0000002300b67308 */ /* 0x0003e20000002400 */
[----:B------:R-:W-:Y:S01]  /*14c80*/  FMUL.FTZ R164, R16, UR14 ;  /* 0x0000000e10a47c20 */ /* 0x000fe20008410000 */
[----:B------:R-:W-:Y:S01]  /*14c90*/  FMUL.FTZ R16, R17, UR14 ;  /* 0x0000000e11107c20 */ /* 0x000fe20008410000 */
[----:B------:R-:W-:Y:S01]  /*14ca0*/  FMUL.FTZ R17, R18, UR14 ;  /* 0x0000000e12117c20 */ /* 0x000fe20008410000 */
[----:B------:R-:W-:Y:S02]  /*14cb0*/  FMUL.FTZ R18, R19, UR14 ;  /* 0x0000000e13127c20 */ /* 0x000fe40008410000 */
[----:B------:R-:W-:Y:S02]  /*14cc0*/  FMUL.FTZ R14, R14, UR14 ;  /* 0x0000000e0e0e7c20 */ /* 0x000fe40008410000 */
[----:B------:R-:W2:Y:S01]  /*14cd0*/  MUFU.TANH R63, R63 ;  /* 0x0000003f003f7308 */ /* 0x000ea20000002400 */
[----:B------:R-:W-:Y:S01]  /*14ce0*/  FMUL.FTZ R150, R12, UR14 ;  /* 0x0000000e0c967c20 */ /* 0x000fe20008410000 */
[----:B------:R-:W-:Y:S01]  /*14cf0*/  FMUL.FTZ R12, R13, UR14 ;  /* 0x0000000e0d0c7c20 */ /* 0x000fe20008410000 */
[----:B------:R-:W-:-:S05]  /*14d00*/  FMUL.FTZ R15, R15, UR14 ;  /* 0x0000000e0f0f7c20 */ /* 0x000fca0008410000 */
[----:B------:R3:W-:Y:S01]  /*14d10*/  MUFU.TANH R139, R44 ;  /* 0x0000002c008b7308 */ /* 0x0007e20000002400 */
[----:B-1----:R-:W-:Y:S02]  /*14d20*/  FSEL R35, R126, -INF , !P5 ;  /* 0xff8000007e237808 */ /* 0x002fe40006800000 */
[----:B------:R-:W-:Y:S02]  /*14d30*/  ISETP.GE.AND P5, PT, R28, R121, PT ;  /* 0x000000791c00720c */ /* 0x000fe40003fa6270 */
[----:B------:R-:W-:Y:S02]  /*14d40*/  FSEL R28, R133, -INF , !P1 ;  /* 0xff800000851c7808 */ /* 0x000fe40004800000 */
[----:B------:R-:W-:Y:S01]  /*14d50*/  ISETP.GE.AND P1, PT, R36, R59, PT ;  /* 0x0000003b2400720c */ /* 0x000fe20003f26270 */
[----:B------:R-:W-:Y:S01]  /*14d60*/  VIADD R36, R34, 0xffffff18 ;  /* 0xffffff1822247836 */ /* 0x000fe20000000000 */
[----:B------:R-:W-:Y:S01]  /*14d70*/  MUFU.TANH R48, R48 ;  /* 0x0000003000307308 */ /* 0x000fe20000002400 */
[----:B----4-:R-:W-:-:S03]  /*14d80*/  FSEL R53, R60, -INF , !P5 ;  /* 0xff8000003c357808 */ /* 0x010fc60006800000 */
[----:B------:R-:W-:-:S04]  /*14d90*/  ISETP.GE.AND P5, PT, R36, R121, PT ;  /* 0x000000792400720c */ /* 0x000fc80003fa6270 */
[----:B------:R-:W-:Y:S01]  /*14da0*/  MUFU.TANH R138, R51 ;  /* 0x00000033008a7308 */ /* 0x000fe20000002400 */
[----:B---3--:R-:W-:Y:S02]  /*14db0*/  FSEL R44, R129, -INF , !P1 ;  /* 0xff800000812c7808 */ /* 0x008fe40004800000 */
[----:B------:R-:W-:Y:S01]  /*14dc0*/  ISETP.GE.AND P1, PT, R24, R59, PT ;  /* 0x0000003b1800720c */ /* 0x000fe20003f26270 */
[----:B------:R-:W-:-:S03]  /*14dd0*/  VIADD R24, R34, 0xffffff20 ;  /* 0xffffff2022187836 */ /* 0x000fc60000000000 */
[----:B--2---:R-:W-:Y:S01]  /*14de0*/  FSEL R126, R63, -INF , !P1 ;  /* 0xff8000003f7e7808 */ /* 0x004fe20004800000 */
[----:B------:R1:W-:Y:S08]  /*14df0*/  MUFU.TANH R192, R46 ;  /* 0x0000002e00c07308 */ /* 0x0003f00000002400 */
[----:B------:R-:W-:Y:S08]  /*14e00*/  MUFU.TANH R141, R141 ;  /* 0x0000008d008d7308 */ /* 0x000ff00000002400 */
[----:B------:R-:W2:Y:S01]  /*14e10*/  MUFU.TANH R194, R50 ;  /* 0x0000003200c27308 */ /* 0x000ea20000002400 */
[----:B-1----:R-:W-:-:S02]  /*14e20*/  FSEL R46, R131, -INF , !P6 ;  /* 0xff800000832e7808 */ /* 0x002fc40007000000 */
[----:B------:R-:W-:-:S04]  /*14e30*/  ISETP.GE.AND P6, PT, R36, R59, PT ;  /* 0x0000003b2400720c */ /* 0x000fc80003fc6270 */
[----:B------:R-:W-:Y:S01]  /*14e40*/  FSEL R64, R130, -INF , !P6 ;  /* 0xff80000082407808 */ /* 0x000fe20007000000 */
[----:B------:R1:W-:Y:S01]  /*14e50*/  MUFU.TANH R136, R47 ;  /* 0x0000002f00887308 */ /* 0x0003e20000002400 */
[----:B------:R-:W-:Y:S01]  /*14e60*/  ISETP.GE.AND P6, PT, R24, R59, PT ;  /* 0x0000003b1800720c */ /* 0x000fe20003fc6270 */
[----:B------:R-:W-:Y:S01]  /*14e70*/  FMUL.FTZ R130, R6, UR14 ;  /* 0x0000000e06827c20 */ /* 0x000fe20008410000 */
[----:B------:R-:W-:-:S05]  /*14e80*/  VIADD R6, R34, 0xffffff71 ;  /* 0xffffff7122067836 */ /* 0x000fca0000000000 */
[----:B------:R3:W4:Y:S01]  /*14e90*/  MUFU.TANH R49, R45 ;  /* 0x0000002d00317308 */ /* 0x0007220000002400 */
[----:B--2---:R-:W-:-:S07]  /*14ea0*/  FSEL R194, R194, -INF , !P6 ;  /* 0xff800000c2c27808 */ /* 0x004fce0007000000 */
[----:B------:R-:W2:Y:S01]  /*14eb0*/  MUFU.TANH R197, R197 ;  /* 0x000000c500c57308 */ /* 0x000ea20000002400 */
[----:B-1----:R-:W-:Y:S02]  /*14ec0*/  FSEL R47, R128, -INF , !P5 ;  /* 0xff800000802f7808 */ /* 0x002fe40006800000 */
[----:B------:R-:W-:Y:S01]  /*14ed0*/  ISETP.GE.AND P5, PT, R24, R121, PT ;  /* 0x000000791800720c */ /* 0x000fe20003fa6270 */
[----:B------:R-:W-:-:S03]  /*14ee0*/  VIADD R24, R34, 0xffffff21 ;  /* 0xffffff2122187836 */ /* 0x000fc60000000000 */
[----:B------:R-:W-:Y:S01]  /*14ef0*/  FSEL R141, R141, -INF , !P5 ;  /* 0xff8000008d8d7808 */ /* 0x000fe20006800000 */
[----:B------:R-:W1:Y:S01]  /*14f00*/  MUFU.TANH R196, R196 ;  /* 0x000000c400c47308 */ /* 0x000e620000002400 */
[----:B---3--:R-:W-:Y:S02]  /*14f10*/  FSEL R45, R62, -INF , !P0 ;  /* 0xff8000003e2d7808 */ /* 0x008fe40004000000 */
[C---:B------:R-:W-:Y:S02]  /*14f20*/  ISETP.GE.AND P0, PT, R24.reuse, R121, PT ;  /* 0x000000791800720c */ /* 0x040fe40003f06270 */
[----:B------:R-:W-:Y:S01]  /*14f30*/  ISETP.GE.AND P1, PT, R24, R59, PT ;  /* 0x0000003b1800720c */ /* 0x000fe20003f26270 */
[----:B------:R-:W-:Y:S01]  /*14f40*/  VIADD R24, R34, 0xffffff28 ;  /* 0xffffff2822187836 */ /* 0x000fe20000000000 */
[----:B------:R-:W-:Y:S01]  /*14f50*/  FSEL R127, R48, -INF , !P0 ;  /* 0xff800000307f7808 */ /* 0x000fe20004000000 */
[----:B------:R-:W3:Y:S01]  /*14f60*/  MUFU.TANH R201, R201 ;  /* 0x000000c900c97308 */ /* 0x000ee20000002400 */
[----:B------:R-:W-:-:S02]  /*14f70*/  FSEL R138, R138, -INF , !P1 ;  /* 0xff8000008a8a7808 */ /* 0x000fc40004800000 */
[C---:B------:R-:W-:Y:S02]  /*14f80*/  ISETP.GE.AND P0, PT, R20.reuse, R121, PT ;  /* 0x000000791400720c */ /* 0x040fe40003f06270 */
[----:B------:R-:W-:Y:S01]  /*14f90*/  ISETP.GE.AND P1, PT, R20, R59, PT ;  /* 0x0000003b1400720c */ /* 0x000fe20003f26270 */
[----:B------:R-:W-:Y:S01]  /*14fa0*/  VIADD R20, R34, 0xffffff30 ;  /* 0xffffff3022147836 */ /* 0x000fe20000000000 */
[C---:B------:R-:W-:Y:S01]  /*14fb0*/  ISETP.GE.AND P5, PT, R24.reuse, R121, PT ;  /* 0x000000791800720c */ /* 0x040fe20003fa6270 */
[----:B------:R-:W5:Y:S01]  /*14fc0*/  MUFU.TANH R202, R202 ;  /* 0x000000ca00ca7308 */ /* 0x000f620000002400 */
[----:B------:R-:W-:Y:S02]  /*14fd0*/  ISETP.GE.AND P6, PT, R24, R59, PT ;  /* 0x0000003b1800720c */ /* 0x000fe40003fc6270 */
[----:B------:R-:W-:Y:S02]  /*14fe0*/  FSEL R139, R139, -INF , !P5 ;  /* 0xff8000008b8b7808 */ /* 0x000fe40006800000 */
[----:B------:R-:W-:-:S02]  /*14ff0*/  FSEL R192, R192, -INF , !P6 ;  /* 0xff800000c0c07808 */ /* 0x000fc40007000000 */
[C---:B------:R-:W-:Y:S01]  /*15000*/  ISETP.GE.AND P5, PT, R20.reuse, R121, PT ;  /* 0x000000791400720c */ /* 0x040fe20003fa6270 */
[----:B------:R-:W5:Y:S01]  /*15010*/  MUFU.TANH R200, R38 ;  /* 0x0000002600c87308 */ /* 0x000f620000002400 */
[----:B------:R-:W-:Y:S01]  /*15020*/  ISETP.GE.AND P6, PT, R20, R59, PT ;  /* 0x0000003b1400720c */ /* 0x000fe20003fc6270 */
[----:B------:R-:W-:Y:S01]  /*15030*/  VIADD R20, R34, 0xffffff31 ;  /* 0xffffff3122147836 */ /* 0x000fe20000000000 */
[----:B----4-:R-:W-:Y:S02]  /*15040*/  FSEL R125, R49, -INF , !P0 ;  /* 0xff800000317d7808 */ /* 0x010fe40004000000 */
[----:B------:R-:W-:Y:S02]  /*15050*/  FSEL R136, R136, -INF , !P1 ;  /* 0xff80000088887808 */ /* 0x000fe40004800000 */
[C---:B------:R-:W-:Y:S01]  /*15060*/  ISETP.GE.AND P0, PT, R20.reuse, R121, PT ;  /* 0x000000791400720c */ /* 0x040fe20003f06270 */
[----:B------:R-:W4:Y:S01]  /*15070*/  MUFU.TANH R199, R37 ;  /* 0x0000002500c77308 */ /* 0x000f220000002400 */
[----:B------:R-:W-:Y:S01]  /*15080*/  ISETP.GE.AND P1, PT, R20, R59, PT ;  /* 0x0000003b1400720c */ /* 0x000fe20003f26270 */
[----:B------:R-:W-:Y:S01]  /*15090*/  VIADD R20, R34, 0xffffff38 ;  /* 0xffffff3822147836 */ /* 0x000fe20000000000 */
[----:B--2---:R-:W-:-:S02]  /*150a0*/  FSEL R197, R197, -INF , !P5 ;  /* 0xff800000c5c57808 */ /* 0x004fc40006800000 */
[----:B-1----:R-:W-:Y:S02]  /*150b0*/  FSEL R196, R196, -INF , !P6 ;  /* 0xff800000c4c47808 */ /* 0x002fe40007000000 */
[C---:B------:R-:W-:Y:S01]  /*150c0*/  ISETP.GE.AND P5, PT, R20.reuse, R121, PT ;  /* 0x000000791400720c */ /* 0x040fe20003fa6270 */
[----:B------:R-:W1:Y:S01]  /*150d0*/  MUFU.TANH R198, R39 ;  /* 0x0000002700c67308 */ /* 0x000e620000002400 */
[----:B------:R-:W-:Y:S01]  /*150e0*/  ISETP.GE.AND P6, PT, R20, R59, PT ;  /* 0x0000003b1400720c */ /* 0x000fe20003fc6270 */
[----:B------:R-:W-:Y:S01]  /*150f0*/  VIADD R20, R34, 0xffffff39 ;  /* 0xffffff3922147836 */ /* 0x000fe20000000000 */
[----:B---3--:R-:W-:Y:S02]  /*15100*/  FSEL R201, R201, -INF , !P0 ;  /* 0xff800000c9c97808 */ /* 0x008fe40004000000 */
[----:B-----5:R-:W-:Y:S02]  /*15110*/  FSEL R202, R202, -INF , !P1 ;  /* 0xff800000caca7808 */ /* 0x020fe40004800000 */
[C---:B------:R-:W-:Y:S01]  /*15120*/  ISETP.GE.AND P0, PT, R20.reuse, R121, PT ;  /* 0x000000791400720c */ /* 0x040fe20003f06270 */
[----:B------:R-:W2:Y:S01]  /*15130*/  MUFU.TANH R186, R186 ;  /* 0x000000ba00ba7308 */ /* 0x000ea20000002400 */
        /* <DEDUP_REMOVED lines=8> */
[----:B----4-:R-:W-:Y:S02]  /*151c0*/  FSEL R199, R199, -INF , !P0 ;  /* 0xff800000c7c77808 */ /* 0x010fe40004000000 */
[----:B-1----:R-:W-:Y:S02]  /*151d0*/  FSEL R198, R198, -INF , !P1 ;  /* 0xff800000c6c67808 */ /* 0x002fe40004800000 */
[C---:B------:R-:W-:Y:S01]  /*151e0*/  ISETP.GE.AND P0, PT, R20.reuse, R121, PT ;  /* 0x000000791400720c */ /* 0x040fe20003f06270 */
[----:B------:R-:W1:Y:S01]  /*151f0*/  MUFU.TANH R185, R185 ;  /* 0x000000b900b97308 */ /* 0x000e620000002400 */
[----:B------:R-:W-:Y:S01]  /*15200*/  ISETP.GE.AND P1, PT, R20, R59, PT ;  /* 0x0000003b1400720c */ /* 0x000fe20003f26270 */
[----:B------:R-:W-:Y:S01]  /*15210*/  VIADD R20, R34, 0xffffff48 ;  /* 0xffffff4822147836 */ /* 0x000fe20000000000 */
[----:B------:R-:W-:-:S02]  /*15220*/  FSEL R181, R181, -INF , !P5 ;  /* 0xff800000b5b57808 */ /* 0x000fc40006800000 */
[----:B--2---:R-:W-:Y:S02]  /*15230*/  FSEL R186, R186, -INF , !P6 ;  /* 0xff800000baba7808 */ /* 0x004fe40007000000 */
[C---:B------:R-:W-:Y:S01]  /*15240*/  ISETP.GE.AND P5, PT, R20.reuse, R121, PT ;  /* 0x000000791400720c */ /* 0x040fe20003fa6270 */
[----:B------:R-:W2:Y:S01]  /*15250*/  MUFU.TANH R184, R184 ;  /* 0x000000b800b87308 */ /* 0x000ea20000002400 */
[----:B------:R-:W-:Y:S01]  /*15260*/  ISETP.GE.AND P6, PT, R20, R59, PT ;  /* 0x0000003b1400720c */ /* 0x000fe20003fc6270 */
[----:B------:R-:W-:Y:S01]  /*15270*/  VIADD R20, R34, 0xffffff49 ;  /* 0xffffff4922147836 */ /* 0x000fe20000000000 */
[----:B---3--:R-:W-:Y:S02]  /*15280*/  FSEL R183, R183, -INF , !P0 ;  /* 0xff800000b7b77808 */ /* 0x008fe40004000000 */
[----:B------:R-:W-:Y:S02]  /*15290*/  FSEL R182, R182, -INF , !P1 ;  /* 0xff800000b6b67808 */ /* 0x000fe40004800000 */
[C---:B------:R-:W-:Y:S01]  /*152a0*/  ISETP.GE.AND P0, PT, R20.reuse, R121, PT ;  /* 0x000000791400720c */ /* 0x040fe20003f06270 */
[----:B------:R-:W3:Y:S01]  /*152b0*/  MUFU.TANH R179, R179 ;  /* 0x000000b300b37308 */ /* 0x000ee20000002400 */
[----:B------:R-:W-:Y:S01]  /*152c0*/  ISETP.GE.AND P1, PT, R20, R59, PT ;  /* 0x0000003b1400720c */ /* 0x000fe20003f26270 */
[----:B------:R-:W-:Y:S01]  /*152d0*/  VIADD R20, R34, 0xffffff50 ;  /* 0xffffff5022147836 */ /* 0x000fe20000000000 */
[----:B-1----:R-:W-:-:S04]  /*152e0*/  FSEL R185, R185, -INF , !P5 ;  /* 0xff800000b9b97808 */ /* 0x002fc80006800000 */
[----:B------:R-:W-:Y:S01]  /*152f0*/  ISETP.GE.AND P5, PT, R20, R121, PT ;  /* 0x000000791400720c */ /* 0x000fe20003fa6270 */
        /* <DEDUP_REMOVED lines=9> */
[----:B------:R-:W-:-:S05]  /*15390*/  ISETP.GE.AND P6, PT, R20, R59, PT ;  /* 0x0000003b1400720c */ /* 0x000fca0003fc6270 */
[----:B------:R-:W1:Y:S01]  /*153a0*/  MUFU.TANH R175, R175 ;  /* 0x000000af00af7308 */ /* 0x000e620000002400 */
[----:B--2---:R-:W-:-:S07]  /*153b0*/  FSEL R193, R193, -INF , !P0 ;  /* 0xff800000c1c17808 */ /* 0x004fce0004000000 */
[----:B------:R2:W4:Y:S01]  /*153c0*/  MUFU.TANH R176, R22 ;  /* 0x0000001600b07308 */ /* 0x0005220000002400 */
[----:B---3--:R-:W-:-:S07]  /*153d0*/  FSEL R188, R188, -INF , !P1 ;  /* 0xff800000bcbc7808 */ /* 0x008fce0004800000 */
[----:B------:R-:W3:Y:S01]  /*153e0*/  MUFU.TANH R177, R25 ;  /* 0x0000001900b17308 */ /* 0x000ee20000002400 */
[----:B-1----:R-:W-:Y:S02]  /*153f0*/  FSEL R175, R175, -INF , !P5 ;  /* 0xff800000afaf7808 */ /* 0x002fe40006800000 */
[----:B------:R-:W-:-:S05]  /*15400*/  ISETP.GE.AND P5, PT, R8, R121, PT ;  /* 0x000000790800720c */ /* 0x000fca0003fa6270 */
[----:B------:R-:W1:Y:S01]  /*15410*/  MUFU.TANH R178, R27 ;  /* 0x0000001b00b27308 */ /* 0x000e620000002400 */
[----:B--2---:R-:W-:Y:S01]  /*15420*/  VIADD R22, R34, 0xffffff51 ;  /* 0xffffff5122167836 */ /* 0x004fe20000000000 */
[----:B----4-:R-:W-:Y:S02]  /*15430*/  FSEL R176, R176, -INF , !P6 ;  /* 0xff800000b0b07808 */ /* 0x010fe40007000000 */
[----:B------:R-:W-:Y:S01]  /*15440*/  ISETP.GE.AND P6, PT, R8, R59, PT ;  /* 0x0000003b0800720c */ /* 0x000fe20003fc6270 */
[----:B------:R-:W-:Y:S01]  /*15450*/  VIADD R8, R34, 0xffffff61 ;  /* 0xffffff6122087836 */ /* 0x000fe20000000000 */
[C---:B------:R-:W-:Y:S02]  /*15460*/  ISETP.GE.AND P0, PT, R22.reuse, R121, PT ;  /* 0x000000791600720c */ /* 0x040fe40003f06270 */
[----:B------:R-:W2:Y:S01]  /*15470*/  MUFU.TANH R164, R164 ;  /* 0x000000a400a47308 */ /* 0x000ea20000002400 */
[----:B------:R-:W-:Y:S02]  /*15480*/  ISETP.GE.AND P1, PT, R22, R59, PT ;  /* 0x0000003b1600720c */ /* 0x000fe40003f26270 */
[----:B---3--:R-:W-:-:S05]  /*15490*/  FSEL R177, R177, -INF , !P0 ;  /* 0xff800000b1b17808 */ /* 0x008fca0004000000 */
[----:B------:R-:W3:Y:S01]  /*154a0*/  MUFU.TANH R17, R17 ;  /* 0x0000001100117308 */ /* 0x000ee20000002400 */
[----:B-1----:R-:W-:-:S07]  /*154b0*/  FSEL R178, R178, -INF , !P1 ;  /* 0xff800000b2b27808 */ /* 0x002fce0004800000 */
[----:B------:R-:W-:Y:S01]  /*154c0*/  MUFU.TANH R173, R21 ;  /* 0x0000001500ad7308 */ /* 0x000fe20000002400 */
[----:B--2---:R-:W-:Y:S02]  /*154d0*/  FSEL R164, R164, -INF , !P5 ;  /* 0xff800000a4a47808 */ /* 0x004fe40006800000 */
[----:B------:R-:W-:-:S05]  /*154e0*/  ISETP.GE.AND P5, PT, R4, R121, PT ;  /* 0x000000790400720c */ /* 0x000fca0003fa6270 */
[----:B------:R-:W-:Y:S01]  /*154f0*/  MUFU.TANH R174, R23 ;  /* 0x0000001700ae7308 */ /* 0x000fe20000002400 */
[----:B---3--:R-:W-:Y:S02]  /*15500*/  FSEL R146, R17, -INF , !P6 ;  /* 0xff80000011927808 */ /* 0x008fe40007000000 */
[----:B------:R-:W-:Y:S01]  /*15510*/  ISETP.GE.AND P6, PT, R4, R59, PT ;  /* 0x0000003b0400720c */ /* 0x000fe20003fc6270 */
[----:B------:R-:W-:-:S04]  /*15520*/  VIADD R4, R34, 0xffffff70 ;  /* 0xffffff7022047836 */ /* 0x000fc80000000000 */
[----:B------:R1:W2:Y:S08]  /*15530*/  MUFU.TANH R142, R14 ;  /* 0x0000000e008e7308 */ /* 0x0002b00000002400 */
[----:B------:R-:W3:Y:S08]  /*15540*/  MUFU.TANH R16, R16 ;  /* 0x0000001000107308 */ /* 0x000ef00000002400 */
[----:B------:R-:W4:Y:S01]  /*15550*/  MUFU.TANH R150, R150 ;  /* 0x0000009600967308 */ /* 0x000f220000002400 */
[----:B-1----:R-:W-:Y:S01]  /*15560*/  VIADD R14, R34, 0xffffff59 ;  /* 0xffffff59220e7836 */ /* 0x002fe20000000000 */
[----:B--2---:R-:W-:-:S02]  /*15570*/  FSEL R142, R142, -INF , !P6 ;  /* 0xff8000008e8e7808 */ /* 0x004fc40007000000 */
[----:B------:R-:W-:Y:S02]  /*15580*/  ISETP.GE.AND P6, PT, R4, R59, PT ;  /* 0x0000003b0400720c */ /* 0x000fe40003fc6270 */
[C---:B------:R-:W-:Y:S02]  /*15590*/  ISETP.GE.AND P0, PT, R14.reuse, R121, PT ;  /* 0x000000790e00720c */ /* 0x040fe40003f06270 */
[----:B------:R-:W1:Y:S01]  /*155a0*/  MUFU.TANH R132, R10 ;  /* 0x0000000a00847308 */ /* 0x000e620000002400 */
[----:B------:R-:W-:Y:S02]  /*155b0*/  ISETP.GE.AND P1, PT, R14, R59, PT ;  /* 0x0000003b0e00720c */ /* 0x000fe40003f26270 */
[----:B------:R-:W-:Y:S02]  /*155c0*/  FSEL R173, R173, -INF , !P0 ;  /* 0xff800000adad7808 */ /* 0x000fe40004000000 */
[----:B------:R-:W-:Y:S02]  /*155d0*/  FSEL R174, R174, -INF , !P1 ;  /* 0xff800000aeae7808 */ /* 0x000fe40004800000 */
[C---:B------:R-:W-:Y:S01]  /*155e0*/  ISETP.GE.AND P0, PT, R8.reuse, R121, PT ;  /* 0x000000790800720c */ /* 0x040fe20003f06270 */
[----:B------:R-:W2:Y:S01]  /*155f0*/  MUFU.TANH R18, R18 ;  /* 0x0000001200127308 */ /* 0x000ea20000002400 */
[----:B------:R-:W-:Y:S01]  /*15600*/  ISETP.GE.AND P1, PT, R8, R59, PT ;  /* 0x0000003b0800720c */ /* 0x000fe20003f26270 */
[----:B------:R-:W-:Y:S01]  /*15610*/  VIADD R8, R34, 0xffffff69 ;  /* 0xffffff6922087836 */ /* 0x000fe20000000000 */
[----:B---3--:R-:W-:-:S02]  /*15620*/  FSEL R147, R16, -INF , !P0 ;  /* 0xff80000010937808 */ /* 0x008fc40004000000 */
[----:B----4-:R-:W-:Y:S02]  /*15630*/  FSEL R150, R150, -INF , !P5 ;  /* 0xff80000096967808 */ /* 0x010fe40006800000 */
[-C--:B------:R-:W-:Y:S01]  /*15640*/  ISETP.GE.AND P0, PT, R8, R121.reuse, PT ;  /* 0x000000790800720c */ /* 0x080fe20003f06270 */
[----:B------:R-:W3:Y:S01]  /*15650*/  MUFU.TANH R12, R12 ;  /* 0x0000000c000c7308 */ /* 0x000ee20000002400 */
[----:B------:R-:W-:Y:S01]  /*15660*/  ISETP.GE.AND P5, PT, R4, R121, PT ;  /* 0x000000790400720c */ /* 0x000fe20003fa6270 */
[----:B------:R-:W-:Y:S01]  /*15670*/  VIADD R4, R34, 0xffffff78 ;  /* 0xffffff7822047836 */ /* 0x000fe20000000000 */
[----:B-1----:R-:W-:Y:S01]  /*15680*/  FSEL R132, R132, -INF , !P6 ;  /* 0xff80000084847808 */ /* 0x002fe20007000000 */
[----:B------:R-:W-:Y:S01]  /*15690*/  VIADD R34, R34, 0xffffff79 ;  /* 0xffffff7922227836 */ /* 0x000fe20000000000 */
[----:B------:R-:W-:-:S03]  /*156a0*/  ISETP.GT.AND P6, PT, R58, R155, PT ;  /* 0x0000009b3a00720c */ /* 0x000fc60003fc4270 */
        /* <DEDUP_REMOVED lines=24> */
[----:B-1----:R-:W-:Y:S02]  /*15830*/  FSEL R130, R130, -INF , !P1 ;  /* 0xff80000082827808 */ /* 0x002fe40004800000 */
[----:B--2---:R-:W-:Y:S01]  /*15840*/  FSEL R129, R129, -INF , !P0 ;  /* 0xff80000081817808 */ /* 0x004fe20004000000 */
        /* <DEDUP_REMOVED lines=67> */
.L_x_1428:
        /* <DEDUP_REMOVED lines=8> */
.L_x_1429:
[----:B------:R-:W1:Y:S01]  /*15d00*/  LDC R7, c[0x0][0x3bc] ;  /* 0x0000ef00ff077b82 */ /* 0x000e620000000800 */
[C---:B------:R-:W-:Y:S01]  /*15d10*/  LEA R8, P0, R6.reuse, R156, 0x6 ;  /* 0x0000009c06087211 */ /* 0x040fe200078030ff */
[C---:B------:R-:W-:Y:S01]  /*15d20*/  IMAD.SHL.U32 R4, R6.reuse, 0x40, RZ ;  /* 0x0000004006047824 */ /* 0x040fe200078e00ff */
        /* <DEDUP_REMOVED lines=15> */
[----:B-1----:R-:W-:-:S02]  /*15e20*/  SHF.L.U64.HI R5, R6, 0x6, R7 ;  /* 0x0000000606057819 */ /* 0x002fc40000010207 */
[----:B------:R-:W-:Y:S02]  /*15e30*/  LEA.HI.X R9, R6, R157, R7, 0x6, P0 ;  /* 0x0000009d06097211 */ /* 0x000fe400000f3407 */
        /* <DEDUP_REMOVED lines=50> */
.L_x_1427:
        /* <DEDUP_REMOVED lines=55> */
[----:B------:R-:W-:Y:S01]  /*164d0*/  FMUL.FTZ R191, R191, UR4 ;  /* 0x00000004bfbf7c20 */ /* 0x000fe20008410000 */
[--C-:B------:R-:W-:Y:S01]  /*164e0*/  FFMA.FTZ R190, R33, UR4, -R172.reuse ;  /* 0x0000000421be7c23 */ /* 0x100fe200080108ac */
[----:B------:R-:W-:Y:S01]  /*164f0*/  FMUL.FTZ R189, R0, UR4 ;  /* 0x0000000400bd7c20 */ /* 0x000fe20008410000 */
        /* <DEDUP_REMOVED lines=8> */
[----:B------:R-:W2:Y:S01]  /*16580*/  LDSM.16.MT88.4 R32, [R120+0xb000] ;  /* 0x00b000007820783b */ /* 0x000ea20000004200 */
[--C-:B------:R-:W-:Y:S01]  /*16590*/  FFMA.FTZ R124, R53, UR4, -R172.reuse ;  /* 0x00000004357c7c23 */ /* 0x100fe200080108ac */
[--C-:B------:R-:W-:Y:S01]  /*165a0*/  FFMA.FTZ R62, R47, UR4, -R172.reuse ;  /* 0x000000042f3e7c23 */ /* 0x100fe200080108ac */
[----:B------:R-:W3:Y:S01]  /*165b0*/  MUFU.EX2 R189, R189 ;  /* 0x000000bd00bd7308 */ /* 0x000ee20000000800 */
[----:B------:R-:W4:Y:S01]  /*165c0*/  LDSM.16.MT88.4 R52, [R120+0xd000] ;  /* 0x00d000007834783b */ /* 0x000f220000004200 */
[--C-:B------:R-:W-:Y:S01]  /*165d0*/  FFMA.FTZ R59, R45, UR4, -R172.reuse ;  /* 0x000000042d3b7c23 */ /* 0x100fe200080108ac */
[--C-:B------:R-:W-:Y:S01]  /*165e0*/  FFMA.FTZ R121, R46, UR4, -R133.reuse ;  /* 0x000000042e797c23 */ /* 0x100fe20008010885 */
[--C-:B------:R-:W-:Y:S01]  /*165f0*/  FFMA.FTZ R60, R44, UR4, -R133.reuse ;  /* 0x000000042c3c7c23 */ /* 0x100fe20008010885 */
[--C-:B------:R-:W-:Y:S01]  /*16600*/  FFMA.FTZ R61, R61, UR4, -R172.reuse ;  /* 0x000000043d3d7c23 */ /* 0x100fe200080108ac */
[--C-:B------:R-:W-:Y:S01]  /*16610*/  FFMA.FTZ R63, R64, UR4, -R133.reuse ;  /* 0x00000004403f7c23 */ /* 0x100fe20008010885 */
[--C-:B------:R-:W-:Y:S01]  /*16620*/  FFMA.FTZ R2, R126, UR4, -R133.reuse ;  /* 0x000000047e027c23 */ /* 0x100fe20008010885 */
        /* <DEDUP_REMOVED lines=8> */
[----:B------:R-:W1:Y:S01]  /*166b0*/  MUFU.EX2 R169, R169 ;  /* 0x000000a900a97308 */ /* 0x000e620000000800 */
[-C--:B---3--:R-:W-:Y:S01]  /*166c0*/  FMUL.FTZ R46, R74, R189.reuse ;  /* 0x000000bd4a2e7220 */ /* 0x088fe20000410000 */
[-C--:B------:R-:W-:Y:S01]  /*166d0*/  FMUL.FTZ R47, R75, R189.reuse ;  /* 0x000000bd4b2f7220 */ /* 0x080fe20000410000 */
[-C--:B------:R-:W-:Y:S01]  /*166e0*/  FMUL.FTZ R6, R114, R189.reuse ;  /* 0x000000bd72067220 */ /* 0x080fe20000410000 */
[----:B------:R-:W3:Y:S01]  /*166f0*/  LDSM.16.MT88.4 R72, [R123+0x9400] ;  /* 0x009400007b48783b */ /* 0x000ee20000004200 */
        /* <DEDUP_REMOVED lines=11> */
[----:B------:R-:W5:Y:S01]  /*167b0*/  MUFU.EX2 R134, R134 ;  /* 0x0000008600867308 */ /* 0x000f620000000800 */
[----:B-1----:R-:W-:Y:S01]  /*167c0*/  F2FP.BF16.F32.PACK_AB R48, R169, R190 ;  /* 0x000000bea930723e */ /* 0x002fe200000010ff */
        /* <DEDUP_REMOVED lines=13> */
[----:B------:R-:W-:Y:S01]  /*168a0*/  FMUL.FTZ R92, R92, R191 ;  /* 0x000000bf5c5c7220 */ /* 0x000fe20000410000 */
[----:B------:R-:W1:Y:S01]  /*168b0*/  MUFU.EX2 R151, R151 ;  /* 0x0000009700977308 */ /* 0x000e620000000800 */
[----:B-----5:R-:W-:Y:S01]  /*168c0*/  F2FP.BF16.F32.PACK_AB R50, R134, R135 ;  /* 0x000000878632723e */ /* 0x020fe200000010ff */
        /* <DEDUP_REMOVED lines=18> */
[----:B------:R-:W1:Y:S01]  /*169f0*/  LDSM.16.MT88.4 R64, [R120+0x9400] ;  /* 0x009400007840783b */ /* 0x000e620000004200 */
        /* <DEDUP_REMOVED lines=20> */
[C---:B------:R-:W-:Y:S01]  /*16b40*/  HMMA.16816.F32.BF16 R4, R48.reuse, R8, R4 ;  /* 0x000000083004723c */ /* 0x040fe20000041804 */
[--C-:B------:R-:W-:Y:S01]  /*16b50*/  FFMA.FTZ R202, R181, UR4, -R172.reuse ;  /* 0x00000004b5ca7c23 */ /* 0x100fe200080108ac */
        /* <DEDUP_REMOVED lines=9> */
[----:B------:R-:W-:Y:S01]  /*16bf0*/  LDSM.16.MT88.4 R108, [R123+0xa400] ;  /* 0x00a400007b6c783b */ /* 0x000fe20000004200 */
[----:B------:R-:W-:Y:S01]  /*16c00*/  FFMA.FTZ R190, R171, R191, R190 ;  /* 0x000000bfabbe7223 */ /* 0x000fe200000100be */
[--C-:B------:R-:W-:Y:S01]  /*16c10*/  FFMA.FTZ R171, R180, UR4, -R133.reuse ;  /* 0x00000004b4ab7c23 */ /* 0x100fe20008010885 */
[--C-:B------:R-:W-:Y:S01]  /*16c20*/  FFMA.FTZ R176, R176, UR4, -R133.reuse ;  /* 0x00000004b0b07c23 */ /* 0x100fe20008010885 */
[----:B------:R-:W-:Y:S01]  /*16c30*/  MUFU.EX2 R121, R121 ;  /* 0x0000007900797308 */ /* 0x000fe20000000800 */
[C---:B------:R-:W-:Y:S01]  /*16c40*/  HMMA.16816.F32.BF16 R12, R48.reuse, R16, R12 ;  /* 0x00000010300c723c */ /* 0x040fe2000004180c */
[--C-:B------:R-:W-:Y:S01]  /*16c50*/  FFMA.FTZ R164, R164, UR4, -R172.reuse ;  /* 0x00000004a4a47c23 */ /* 0x100fe200080108ac */
[--C-:B------:R-:W-:Y:S01]  /*16c60*/  FFMA.FTZ R147, R147, UR4, -R172.reuse ;  /* 0x0000000493937c23 */ /* 0x100fe200080108ac */
[--C-:B------:R-:W-:Y:S01]  /*16c70*/  FFMA.FTZ R150, R150, UR4, -R172.reuse ;  /* 0x0000000496967c23 */ /* 0x100fe200080108ac */
[----:B------:R-:W-:Y:S01]  /*16c80*/  FFMA.FTZ R145, R145, UR4, -R172 ;  /* 0x0000000491917c23 */ /* 0x000fe200080108ac */
[----:B------:R-:W-:Y:S01]  /*16c90*/  FADD.FTZ R190, R169, R190 ;  /* 0x000000bea9be7221 */ /* 0x000fe20000010000 */
[--C-:B------:R-:W-:Y:S01]  /*16ca0*/  FFMA.FTZ R148, R148, UR4, -R172.reuse ;  /* 0x0000000494947c23 */ /* 0x100fe200080108ac */
[----:B------:R-:W5:Y:S01]  /*16cb0*/  MUFU.EX2 R60, R60 ;  /* 0x0000003c003c7308 */ /* 0x000f620000000800 */
[C---:B------:R-:W-:Y:S01]  /*16cc0*/  HMMA.16816.F32.BF16 R20, R48.reuse, R24, R20 ;  /* 0x000000183014723c */ /* 0x040fe20000041814 */
[--C-:B------:R-:W-:Y:S01]  /*16cd0*/  FFMA.FTZ R143, R143, UR4, -R172.reuse ;  /* 0x000000048f8f7c23 */ /* 0x100fe200080108ac */
[--C-:B------:R-:W-:Y:S01]  /*16ce0*/  FFMA.FTZ R168, R168, UR4, -R172.reuse ;  /* 0x00000004a8a87c23 */ /* 0x100fe200080108ac */
[----:B------:R-:W-:Y:S01]  /*16cf0*/  FFMA.FTZ R149, R149, UR4, -R172 ;  /* 0x0000000495957c23 */ /* 0x000fe200080108ac */
[--C-:B------:R-:W-:Y:S01]  /*16d00*/  FFMA.FTZ R132, R132, UR4, -R133.reuse ;  /* 0x0000000484847c23 */ /* 0x100fe20008010885 */
[--C-:B------:R-:W-:Y:S01]  /*16d10*/  FFMA.FTZ R131, R131, UR4, -R133.reuse ;  /* 0x0000000483837c23 */ /* 0x100fe20008010885 */
[--C-:B------:R-:W-:Y:S01]  /*16d20*/  FFMA.FTZ R130, R130, UR4, -R133.reuse ;  /* 0x0000000482827c23 */ /* 0x100fe20008010885 */
[----:B------:R-:W-:Y:S01]  /*16d30*/  MUFU.EX2 R63, R63 ;  /* 0x0000003f003f7308 */ /* 0x000fe20000000800 */
[----:B--2---:R-:W-:Y:S01]  /*16d40*/  HMMA.16816.F32.BF16 R28, R48, R32, R28 ;  /* 0x00000020301c723c */ /* 0x004fe2000004181c */
[----:B------:R-:W-:-:S06]  /*16d50*/  FFMA.FTZ R129, R129, UR4, -R133 ;  /* 0x0000000481817c23 */ /* 0x000fcc0008010885 */
[----:B------:R-:W2:Y:S01]  /*16d60*/  MUFU.EX2 R2, R2 ;  /* 0x0000000200027308 */ /* 0x000ea20000000800 */
[C---:B------:R-:W-:Y:S07]  /*16d70*/  HMMA.16816.F32.BF16 R36, R48.reuse, R40, R36 ;  /* 0x000000283024723c */ /* 0x040fee0000041824 */
        /* <DEDUP_REMOVED lines=10> */
[----:B------:R-:W-:Y:S01]  /*16e20*/  HMMA.16816.F32.BF16 R40, R48, R42, R76 ;  /* 0x0000002a3028723c */ /* 0x000fe2000004184c */
[----:B------:R-:W-:Y:S01]  /*16e30*/  FFMA.FTZ R76, R170, R189, R187 ;  /* 0x000000bdaa4c7223 */ /* 0x000fe200000100bb */
[----:B------:R-:W-:-:S05]  /*16e40*/  FFMA.FTZ R170, R178, UR4, -R133 ;  /* 0x00000004b2aa7c23 */ /* 0x000fca0008010885 */
[----:B------:R-:W-:Y:S01]  /*16e50*/  MUFU.EX2 R141, R141 ;  /* 0x0000008d008d7308 */ /* 0x000fe20000000800 */
[----:B----4-:R-:W-:Y:S01]  /*16e60*/  HMMA.16816.F32.BF16 R44, R48, R52, R44 ;  /* 0x00000034302c723c */ /* 0x010fe2000004182c */
[----:B---3--:R-:W-:Y:S02]  /*16e70*/  F2FP.BF16.F32.PACK_AB R52, R61, R124 ;  /* 0x0000007c3d34723e */ /* 0x008fe400000010ff */
[----:B-----5:R-:W-:-:S04]  /*16e80*/  F2FP.BF16.F32.PACK_AB R53, R60, R121 ;  /* 0x000000793c35723e */ /* 0x020fc800000010ff */
[----:B------:R-:W3:Y:S01]  /*16e90*/  MUFU.EX2 R138, R138 ;  /* 0x0000008a008a7308 */ /* 0x000ee20000000800 */
[----:B------:R-:W-:Y:S01]  /*16ea0*/  HMMA.16816.F32.BF16 R48, R48, R54, R68 ;  /* 0x000000363030723c */ /* 0x000fe20000041844 */
[----:B------:R-:W-:Y:S01]  /*16eb0*/  F2FP.BF16.F32.PACK_AB R54, R59, R62 ;  /* 0x0000003e3b36723e */ /* 0x000fe200000010ff */
[----:B------:R-:W4:Y:S01]  /*16ec0*/  LDSM.16.MT88.4 R68, [R120+0xb400] ;  /* 0x00b400007844783b */ /* 0x000f220000004200 */
[----:B--2---:R-:W-:-:S04]  /*16ed0*/  F2FP.BF16.F32.PACK_AB R55, R2, R63 ;  /* 0x0000003f0237723e */ /* 0x004fc800000010ff */
[----:B------:R-:W-:Y:S03]  /*16ee0*/  MUFU.EX2 R139, R139 ;  /* 0x0000008b008b7308 */ /* 0x000fe60000000800 */
[C---:B------:R-:W-:Y:S05]  /*16ef0*/  HMMA.16816.F32.BF16 R4, R52.reuse, R72, R4 ;  /* 0x000000483404723c */ /* 0x040fea0000041804 */
[----:B------:R-:W2:Y:S03]  /*16f00*/  MUFU.EX2 R136, R136 ;  /* 0x0000008800887308 */ /* 0x000ea60000000800 */
[C---:B------:R-:W-:Y:S01]  /*16f10*/  HMMA.16816.F32.BF16 R8, R52.reuse, R74, R8 ;  /* 0x0000004a3408723c */ /* 0x040fe20000041808 */
[----:B------:R-:W5:Y:S04]  /*16f20*/  LDSM.16.MT88.4 R72, [R123+0xb400] ;  /* 0x00b400007b48783b */ /* 0x000f680000004200 */
[----:B------:R-:W-:Y:S03]  /*16f30*/  MUFU.EX2 R197, R197 ;  /* 0x000000c500c57308 */ /* 0x000fe60000000800 */
[C---:B-1----:R-:W-:Y:S05]  /*16f40*/  HMMA.16816.F32.BF16 R12, R52.reuse, R64, R12 ;  /* 0x00000040340c723c */ /* 0x042fea000004180c */
[----:B------:R-:W1:Y:S03]  /*16f50*/  MUFU.EX2 R194, R194 ;  /* 0x000000c200c27308 */ /* 0x000e660000000800 */
[C---:B------:R-:W-:Y:S01]  /*16f60*/  HMMA.16816.F32.BF16 R16, R52.reuse, R66, R16 ;  /* 0x000000423410723c */ /* 0x040fe20000041810 */
[----:B------:R-:W3:Y:S04]  /*16f70*/  LDSM.16.MT88.4 R64, [R123+0xd400] ;  /* 0x00d400007b40783b */ /* 0x000ee80000004200 */
[----:B------:R-:W-:Y:S03]  /*16f80*/  MUFU.EX2 R195, R195 ;  /* 0x000000c300c37308 */ /* 0x000fe60000000800 */
[C---:B----4-:R-:W-:Y:S05]  /*16f90*/  HMMA.16816.F32.BF16 R28, R52.reuse, R68, R28 ;  /* 0x00000044341c723c */ /* 0x050fea000004181c */
[----:B------:R-:W-:Y:S03]  /*16fa0*/  MUFU.EX2 R192, R192 ;  /* 0x000000c000c07308 */ /* 0x000fe60000000800 */
[C---:B------:R-:W-:Y:S01]  /*16fb0*/  HMMA.16816.F32.BF16 R32, R52.reuse, R70, R32 ;  /* 0x000000463420723c */ /* 0x040fe20000041820 */
[----:B------:R-:W-:Y:S04]  /*16fc0*/  LDSM.16.MT88.4 R68, [R123+0x9800] ;  /* 0x009800007b44783b */ /* 0x000fe80000004200 */
[----:B------:R-:W-:Y:S03]  /*16fd0*/  MUFU.EX2 R196, R196 ;  /* 0x000000c400c47308 */ /* 0x000fe60000000800 */
[C---:B-----5:R-:W-:Y:S05]  /*16fe0*/  HMMA.16816.F32.BF16 R20, R52.reuse, R72, R20 ;  /* 0x000000483414723c */ /* 0x060fea0000041814 */
[----:B------:R-:W4:Y:S03]  /*16ff0*/  MUFU.EX2 R199, R199 ;  /* 0x000000c700c77308 */ /* 0x000f260000000800 */
[C---:B------:R-:W-:Y:S01]  /*17000*/  HMMA.16816.F32.BF16 R24, R52.reuse, R74, R24 ;  /* 0x0000004a3418723c */ /* 0x040fe20000041818 */
[----:B------:R-:W5:Y:S04]  /*17010*/  LDSM.16.MT88.4 R72, [R120+0xd400] ;  /* 0x00d400007848783b */ /* 0x000f680000004200 */
[----:B------:R-:W-:Y:S03]  /*17020*/  MUFU.EX2 R201, R201 ;  /* 0x000000c900c97308 */ /* 0x000fe60000000800 */
[C---:B---3--:R-:W-:Y:S05]  /*17030*/  HMMA.16816.F32.BF16 R36, R52.reuse, R64, R36 ;  /* 0x000000403424723c */ /* 0x048fea0000041824 */
[----:B------:R-:W3:Y:S03]  /*17040*/  MUFU.EX2 R198, R198 ;  /* 0x000000c600c67308 */ /* 0x000ee60000000800 */
[C---:B------:R-:W-:Y:S01]  /*17050*/  HMMA.16816.F32.BF16 R40, R52.reuse, R66, R40 ;  /* 0x000000423428723c */ /* 0x040fe20000041828 */
[----:B------:R-:W1:Y:S04]  /*17060*/  LDSM.16.MT88.4 R64, [R120+0x9800] ;  /* 0x009800007840783b */ /* 0x000e680000004200 */
[----:B------:R-:W-:Y:S08]  /*17070*/  MUFU.EX2 R202, R202 ;  /* 0x000000ca00ca7308 */ /* 0x000ff00000000800 */
[----:B------:R-:W3:Y:S08]  /*17080*/  MUFU.EX2 R181, R181 ;  /* 0x000000b500b57308 */ /* 0x000ef00000000800 */
[----:B------:R-:W-:Y:S01]  /*17090*/  MUFU.EX2 R183, R183 ;  /* 0x000000b700b77308 */ /* 0x000fe20000000800 */
[C---:B-----5:R-:W-:Y:S07]  /*170a0*/  HMMA.16816.F32.BF16 R44, R52.reuse, R72, R44 ;  /* 0x00000048342c723c */ /* 0x060fee000004182c */
[----:B------:R-:W-:Y:S01]  /*170b0*/  MUFU.EX2 R200, R200 ;  /* 0x000000c800c87308 */ /* 0x000fe20000000800 */
[----:B------:R-:W-:Y:S01]  /*170c0*/  HMMA.16816.F32.BF16 R48, R52, R74, R48 ;  /* 0x0000004a3430723c */ /* 0x000fe20000041830 */
[----:B------:R-:W-:Y:S01]  /*170d0*/  F2FP.BF16.F32.PACK_AB R52, R127, R128 ;  /* 0x000000807f34723e */ /* 0x000fe200000010ff */
[----:B------:R-:W5:Y:S01]  /*170e0*/  LDSM.16.MT88.4 R72, [R123+0xb800] ;  /* 0x00b800007b48783b */ /* 0x000f620000004200 */
[----:B------:R-:W-:-:S04]  /*170f0*/  F2FP.BF16.F32.PACK_AB R53, R138, R141 ;  /* 0x0000008d8a35723e */ /* 0x000fc800000010ff */
[----:B------:R-:W-:Y:S01]  /*17100*/  MUFU.EX2 R185, R185 ;  /* 0x000000b900b97308 */ /* 0x000fe20000000800 */
[----:B------:R-:W-:Y:S02]  /*17110*/  F2FP.BF16.F32.PACK_AB R54, R125, R126 ;  /* 0x0000007e7d36723e */ /* 0x000fe400000010ff */
[----:B--2---:R-:W-:-:S05]  /*17120*/  F2FP.BF16.F32.PACK_AB R55, R136, R139 ;  /* 0x0000008b8837723e */ /* 0x004fca00000010ff */
[----:B------:R-:W2:Y:S02]  /*17130*/  MUFU.EX2 R186, R186 ;  /* 0x000000ba00ba7308 */ /* 0x000ea40000000800 */
[C---:B------:R-:W-:Y:S06]  /*17140*/  HMMA.16816.F32.BF16 R4, R52.reuse, R68, R4 ;  /* 0x000000443404723c */ /* 0x040fec0000041804 */
[----:B------:R-:W-:Y:S02]  /*17150*/  MUFU.EX2 R193, R193 ;  /* 0x000000c100c17308 */ /* 0x000fe40000000800 */
[C---:B------:R-:W-:Y:S01]  /*17160*/  HMMA.16816.F32.BF16 R8, R52.reuse, R70, R8 ;  /* 0x000000463408723c */ /* 0x040fe20000041808 */
[----:B------:R-:W4:Y:S05]  /*17170*/  LDSM.16.MT88.4 R68, [R120+0xb800] ;  /* 0x00b800007844783b */ /* 0x000f2a0000004200 */
[----:B------:R-:W2:Y:S02]  /*17180*/  MUFU.EX2 R182, R182 ;  /* 0x000000b600b67308 */ /* 0x000ea40000000800 */
[C---:B-1----:R-:W-:Y:S06]  /*17190*/  HMMA.16816.F32.BF16 R12, R52.reuse, R64, R12 ;  /* 0x00000040340c723c */ /* 0x042fec000004180c */
[----:B------:R-:W-:Y:S02]  /*171a0*/  MUFU.EX2 R171, R171 ;  /* 0x000000ab00ab7308 */ /* 0x000fe40000000800 */
[C---:B------:R-:W-:Y:S01]  /*171b0*/  HMMA.16816.F32.BF16 R16, R52.reuse, R66, R16 ;  /* 0x000000423410723c */ /* 0x040fe20000041810 */
[----:B------:R-:W1:Y:S05]  /*171c0*/  LDSM.16.MT88.4 R64, [R123+0xd800] ;  /* 0x00d800007b40783b */ /* 0x000e6a0000004200 */
[----:B------:R-:W-:Y:S02]  /*171d0*/  MUFU.EX2 R170, R170 ;  /* 0x000000aa00aa7308 */ /* 0x000fe40000000800 */
[C---:B-----5:R-:W-:Y:S06]  /*171e0*/  HMMA.16816.F32.BF16 R20, R52.reuse, R72, R20 ;  /* 0x000000483414723c */ /* 0x060fec0000041814 */
[----:B------:R-:W-:Y:S02]  /*171f0*/  MUFU.EX2 R148, R148 ;  /* 0x0000009400947308 */ /* 0x000fe40000000800 */
[C---:B------:R-:W-:Y:S01]  /*17200*/  HMMA.16816.F32.BF16 R24, R52.reuse, R74, R24 ;  /* 0x0000004a3418723c */ /* 0x040fe20000041818 */
[----:B------:R-:W-:Y:S05]  /*17210*/  LDSM.16.MT88.4 R72, [R123+0x9c00] ;  /* 0x009c00007b48783b */ /* 0x000fea0000004200 */
[----:B------:R-:W-:Y:S02]  /*17220*/  MUFU.EX2 R143, R143 ;  /* 0x0000008f008f7308 */ /* 0x000fe40000000800 */
[C---:B----4-:R-:W-:Y:S06]  /*17230*/  HMMA.16816.F32.BF16 R28, R52.reuse, R68, R28 ;  /* 0x00000044341c723c */ /* 0x050fec000004181c */
[----:B------:R-:W-:Y:S02]  /*17240*/  MUFU.EX2 R168, R168 ;  /* 0x000000a800a87308 */ /* 0x000fe40000000800 */
[C---:B------:R-:W-:Y:S01]  /*17250*/  HMMA.16816.F32.BF16 R32, R52.reuse, R70, R32 ;  /* 0x000000463420723c */ /* 0x040fe20000041820 */
[----:B------:R-:W4:Y:S05]  /*17260*/  LDSM.16.MT88.4 R68, [R120+0xd800] ;  /* 0x00d800007844783b */ /* 0x000f2a0000004200 */
[----:B------:R-:W-:Y:S02]  /*17270*/  MUFU.EX2 R149, R149 ;  /* 0x0000009500957308 */ /* 0x000fe40000000800 */
[C---:B-1----:R-:W-:Y:S08]  /*17280*/  HMMA.16816.F32.BF16 R36, R52.reuse, R64, R36 ;  /* 0x000000403424723c */ /* 0x042ff00000041824 */
[C---:B------:R-:W-:Y:S01]  /*17290*/  HMMA.16816.F32.BF16 R40, R52.reuse, R66, R40 ;  /* 0x000000423428723c */ /* 0x040fe20000041828 */
[----:B------:R-:W1:Y:S07]  /*172a0*/  LDSM.16.MT88.4 R64, [R123+0xbc00] ;  /* 0x00bc00007b40783b */ /* 0x000e6e0000004200 */
[C---:B----4-:R-:W-:Y:S08]  /*172b0*/  HMMA.16816.F32.BF16 R44, R52.reuse, R68, R44 ;  /* 0x00000044342c723c */ /* 0x050ff0000004182c */
[----:B------:R-:W-:Y:S01]  /*172c0*/  HMMA.16816.F32.BF16 R48, R52, R70, R48 ;  /* 0x000000463430723c */ /* 0x000fe20000041830 */
[----:B------:R-:W4:Y:S01]  /*172d0*/  LDSM.16.MT88.4 R68, [R120+0x9c00] ;  /* 0x009c00007844783b */ /* 0x000f220000004200 */
[----:B------:R-:W-:-:S02]  /*172e0*/  F2FP.BF16.F32.PACK_AB R52, R194, R197 ;  /* 0x000000c5c234723e */ /* 0x000fc400000010ff */
[----:B------:R-:W-:Y:S02]  /*172f0*/  F2FP.BF16.F32.PACK_AB R53, R199, R196 ;  /* 0x000000c4c735723e */ /* 0x000fe400000010ff */
[----:B------:R-:W-:Y:S02]  /*17300*/  F2FP.BF16.F32.PACK_AB R54, R192, R195 ;  /* 0x000000c3c036723e */ /* 0x000fe400000010ff */
[----:B---3--:R-:W-:-:S07]  /*17310*/  F2FP.BF16.F32.PACK_AB R55, R198, R201 ;  /* 0x000000c9c637723e */ /* 0x008fce00000010ff */
[C---:B------:R-:W-:Y:S08]  /*17320*/  HMMA.16816.F32.BF16 R4, R52.reuse, R72, R4 ;  /* 0x000000483404723c */ /* 0x040ff00000041804 */
[C---:B------:R-:W-:Y:S01]  /*17330*/  HMMA.16816.F32.BF16 R8, R52.reuse, R74, R8 ;  /* 0x0000004a3408723c */ /* 0x040fe20000041808 */
[----:B------:R-:W3:Y:S07]  /*17340*/  LDSM.16.MT88.4 R72, [R120+0xbc00] ;  /* 0x00bc00007848783b */ /* 0x000eee0000004200 */
[C---:B-1----:R-:W-:Y:S08]  /*17350*/  HMMA.16816.F32.BF16 R20, R52.reuse, R64, R20 ;  /* 0x000000403414723c */ /* 0x042ff00000041814 */
        /* <DEDUP_REMOVED lines=10> */
[----:B------:R-:W1:Y:S07]  /*17400*/  LDSM.16.MT88.4 R64, [R123+0xc000] ;  /* 0x00c000007b40783b */ /* 0x000e6e0000004200 */
[----:B----4-:R-:W-:Y:S01]  /*17410*/  HMMA.16816.F32.BF16 R36, R52, R68, R36 ;  /* 0x000000443424723c */ /* 0x010fe20000041824 */
[----:B------:R-:W-:-:S02]  /*17420*/  F2FP.BF16.F32.PACK_AB R68, R181, R202 ;  /* 0x000000cab544723e */ /* 0x000fc400000010ff */
[----:B--2---:R-:W-:-:S05]  /*17430*/  F2FP.BF16.F32.PACK_AB R69, R186, R185 ;  /* 0x000000b9ba45723e */ /* 0x004fca00000010ff */
[----:B------:R-:W-:Y:S01]  /*17440*/  HMMA.16816.F32.BF16 R40, R52, R70, R40 ;  /* 0x000000463428723c */ /* 0x000fe20000041828 */
[----:B------:R-:W2:Y:S01]  /*17450*/  LDSM.16.MT88.4 R52, [R123+0xa000] ;  /* 0x00a000007b34783b */ /* 0x000ea20000004200 */
[----:B------:R-:W-:Y:S02]  /*17460*/  F2FP.BF16.F32.PACK_AB R70, R200, R183 ;  /* 0x000000b7c846723e */ /* 0x000fe400000010ff */
[----:B------:R-:W-:-:S07]  /*17470*/  F2FP.BF16.F32.PACK_AB R71, R182, R193 ;  /* 0x000000c1b647723e */ /* 0x000fce00000010ff */
[C---:B---3--:R-:W-:Y:S08]  /*17480*/  HMMA.16816.F32.BF16 R12, R68.reuse, R72, R12 ;  /* 0x00000048440c723c */ /* 0x048ff0000004180c */
[C---:B------:R-:W-:Y:S08]  /*17490*/  HMMA.16816.F32.BF16 R16, R68.reuse, R74, R16 ;  /* 0x0000004a4410723c */ /* 0x040ff00000041810 */
[----:B-1----:R-:W-:Y:S01]  /*174a0*/  HMMA.16816.F32.BF16 R20, R68, R64, R20 ;  /* 0x000000404414723c */ /* 0x002fe20000041814 */
[--C-:B------:R-:W-:Y:S01]  /*174b0*/  FFMA.FTZ R64, R177, UR4, -R172.reuse ;  /* 0x00000004b1407c23 */ /* 0x100fe200080108ac */
[----:B------:R-:W-:-:S05]  /*174c0*/  FFMA.FTZ R65, R175, UR4, -R172 ;  /* 0x00000004af417c23 */ /* 0x000fca00080108ac */
[----:B------:R-:W-:Y:S01]  /*174d0*/  MUFU.EX2 R64, R64 ;  /* 0x0000004000407308 */ /* 0x000fe20000000800 */
[----:B------:R-:W-:Y:S01]  /*174e0*/  HMMA.16816.F32.BF16 R24, R68, R66, R24 ;  /* 0x000000424418723c */ /* 0x000fe20000041818 */
[--C-:B------:R-:W-:Y:S01]  /*174f0*/  FFMA.FTZ R67, R179, UR4, -R172.reuse ;  /* 0x00000004b3437c23 */ /* 0x100fe200080108ac */
[----:B------:R-:W-:-:S05]  /*17500*/  FFMA.FTZ R66, R173, UR4, -R172 ;  /* 0x00000004ad427c23 */ /* 0x000fca00080108ac */
[----:B------:R-:W1:Y:S01]  /*17510*/  MUFU.EX2 R67, R67 ;  /* 0x0000004300437308 */ /* 0x000e620000000800 */
[C---:B--2---:R-:W-:Y:S01]  /*17520*/  HMMA.16816.F32.BF16 R112, R68.reuse, R52, R4 ;  /* 0x000000344470723c */ /* 0x044fe20000041804 */
[----:B------:R-:W2:Y:S06]  /*17530*/  LDSM.16.MT88.4 R4, [R123+0xe000] ;  /* 0x00e000007b04783b */ /* 0x000eac0000004200 */
[----:B------:R-:W-:Y:S01]  /*17540*/  MUFU.EX2 R65, R65 ;  /* 0x0000004100417308 */ /* 0x000fe20000000800 */
[C---:B------:R-:W-:Y:S01]  /*17550*/  HMMA.16816.F32.BF16 R8, R68.reuse, R54, R8 ;  /* 0x000000364408723c */ /* 0x040fe20000041808 */
[----:B------:R-:W3:Y:S06]  /*17560*/  LDSM.16.MT88.4 R52, [R120+0xc000] ;  /* 0x00c000007834783b */ /* 0x000eec0000004200 */
[----:B------:R-:W4:Y:S01]  /*17570*/  MUFU.EX2 R66, R66 ;  /* 0x0000004200427308 */ /* 0x000f220000000800 */
[----:B--2---:R-:W-:Y:S01]  /*17580*/  HMMA.16816.F32.BF16 R36, R68, R4, R36 ;  /* 0x000000044424723c */ /* 0x004fe20000041824 */
[----:B-1----:R-:W-:-:S02]  /*17590*/  F2FP.BF16.F32.PACK_AB R4, R64, R67 ;  /* 0x000000434004723e */ /* 0x002fc400000010ff */
[----:B------:R-:W-:-:S05]  /*175a0*/  F2FP.BF16.F32.PACK_AB R5, R170, R171 ;  /* 0x000000abaa05723e */ /* 0x000fca00000010ff */
[C---:B---3--:R-:W-:Y:S08]  /*175b0*/  HMMA.16816.F32.BF16 R28, R68.reuse, R52, R28 ;  /* 0x00000034441c723c */ /* 0x048ff0000004181c */
[C---:B------:R-:W-:Y:S01]  /*175c0*/  HMMA.16816.F32.BF16 R32, R68.reuse, R54, R32 ;  /* 0x000000364420723c */ /* 0x040fe20000041820 */
[----:B------:R-:W1:Y:S07]  /*175d0*/  LDSM.16.MT88.4 R52, [R120+0xe000] ;  /* 0x00e000007834783b */ /* 0x000e6e0000004200 */
[----:B------:R-:W-:Y:S01]  /*175e0*/  HMMA.16816.F32.BF16 R40, R68, R6, R40 ;  /* 0x000000064428723c */ /* 0x000fe20000041828 */
[----:B----4-:R-:W-:-:S07]  /*175f0*/  F2FP.BF16.F32.PACK_AB R6, R66, R65 ;  /* 0x000000414206723e */ /* 0x010fce00000010ff */
[C---:B-1----:R-:W-:Y:S01]  /*17600*/  HMMA.16816.F32.BF16 R44, R68.reuse, R52, R44 ;  /* 0x00000034442c723c */ /* 0x042fe2000004182c */
[----:B------:R-:W-:Y:S01]  /*17610*/  FFMA.FTZ R52, R174, UR4, -R133 ;  /* 0x00000004ae347c23 */ /* 0x000fe20008010885 */
[----:B------:R-:W-:Y:S06]  /*17620*/  MUFU.EX2 R53, R176 ;  /* 0x000000b000357308 */ /* 0x000fec0000000800 */
[----:B------:R-:W-:Y:S01]  /*17630*/  HMMA.16816.F32.BF16 R68, R68, R54, R48 ;  /* 0x000000364444723c */ /* 0x000fe20000041830 */
[----:B------:R-:W-:Y:S01]  /*17640*/  FADD.FTZ R48, R151, R76 ;  /* 0x0000004c97307221 */ /* 0x000fe20000010000 */
[----:B------:R-:W1:Y:S01]  /*17650*/  MUFU.EX2 R52, R52 ;  /* 0x0000003400347308 */ /* 0x000e620000000800 */
[----:B------:R-:W2:Y:S02]  /*17660*/  LDSM.16.MT88.4 R76, [R123+0xe400] ;  /* 0x00e400007b4c783b */ /* 0x000ea40000004200 */
[----:B------:R-:W-:-:S04]  /*17670*/  FADD.FTZ R137, R137, R48 ;  /* 0x0000003089897221 */ /* 0x000fc80000010000 */
[----:B------:R-:W-:-:S04]  /*17680*/  FADD.FTZ R0, R0, R137 ;  /* 0x0000008900007221 */ /* 0x000fc80000010000 */
[----:B------:R-:W-:Y:S01]  /*17690*/  FADD.FTZ R121, R121, R0 ;  /* 0x0000000079797221 */ /* 0x000fe20000010000 */
[-C--:B------:R-:W-:Y:S02]  /*176a0*/  MOV R0, R3.reuse ;  /* 0x0000000300007202 */ /* 0x080fe40000000f00 */
[----:B------:R-:W-:Y:S01]  /*176b0*/  @P6 MOV R0, R3 ;  /* 0x0000000300006202 */ /* 0x000fe20000000f00 */
[----:B------:R-:W-:Y:S01]  /*176c0*/  FADD.FTZ R60, R60, R121 ;  /* 0x000000793c3c7221 */ /* 0x000fe20000010000 */
[----:B-1----:R-:W-:-:S03]  /*176d0*/  F2FP.BF16.F32.PACK_AB R7, R52, R53 ;  /* 0x000000353407723e */ /* 0x002fc600000010ff */
[----:B------:R-:W-:-:S04]  /*176e0*/  FADD.FTZ R63, R63, R60 ;  /* 0x0000003c3f3f7221 */ /* 0x000fc80000010000 */
[----:B------:R-:W-:Y:S01]  /*176f0*/  FADD.FTZ R2, R2, R63 ;  /* 0x0000003f02027221 */ /* 0x000fe20000010000 */
[C---:B------:R-:W-:Y:S03]  /*17700*/  HMMA.16816.F32.BF16 R112, R4.reuse, R108, R112 ;  /* 0x0000006c0470723c */ /* 0x040fe60000041870 */
[----:B------:R-:W-:Y:S01]  /*17710*/  FADD.FTZ R141, R141, R2 ;  /* 0x000000028d8d7221 */ /* 0x000fe20000010000 */
[-C--:B------:R-:W-:Y:S02]  /*17720*/  MOV R2, R57.reuse ;  /* 0x0000003900027202 */ /* 0x080fe40000000f00 */
[----:B------:R-:W-:Y:S01]  /*17730*/  @P6 MOV R2, R57 ;  /* 0x0000003900026202 */ /* 0x000fe20000000f00 */
[----:B------:R-:W-:Y:S01]  /*17740*/  FADD.FTZ R138, R138, R141 ;  /* 0x0000008d8a8a7221 */ /* 0x000fe20000010000 */
[----:B------:R-:W-:Y:S01]  /*17750*/  HMMA.16816.F32.BF16 R108, R4, R110, R8 ;  /* 0x0000006e046c723c */ /* 0x000fe20000041808 */
[----:B------:R-:W1:Y:S02]  /*17760*/  LDSM.16.MT88.4 R8, [R120+0xe400] ;  /* 0x00e400007808783b */ /* 0x000e640000004200 */
[----:B------:R-:W-:-:S04]  /*17770*/  FADD.FTZ R139, R139, R138 ;  /* 0x0000008a8b8b7221 */ /* 0x000fc80000010000 */
[----:B------:R-:W-:Y:S01]  /*17780*/  FADD.FTZ R139, R136, R139 ;  /* 0x0000008b888b7221 */ /* 0x000fe20000010000 */
[----:B------:R-:W-:Y:S01]  /*17790*/  HMMA.16816.F32.BF16 R104, R4, R100, R12 ;  /* 0x000000640468723c */ /* 0x000fe2000004180c */
[----:B------:R-:W-:Y:S02]  /*177a0*/  LDSM.16.MT88.4 R12, [R120+0xa800] ;  /* 0x00a80000780c783b */ /* 0x000fe40000004200 */
[----:B------:R-:W-:-:S04]  /*177b0*/  FADD.FTZ R196, R196, R139 ;  /* 0x0000008bc4c47221 */ /* 0x000fc80000010000 */
[----:B------:R-:W-:Y:S01]  /*177c0*/  FADD.FTZ R196, R199, R196 ;  /* 0x000000c4c7c47221 */ /* 0x000fe20000010000 */
[----:B------:R-:W-:Y:S01]  /*177d0*/  HMMA.16816.F32.BF16 R100, R4, R102, R16 ;  /* 0x000000660464723c */ /* 0x000fe20000041810 */
[----:B------:R-:W3:Y:S02]  /*177e0*/  LDSM.16.MT88.4 R16, [R123+0xa800] ;  /* 0x00a800007b10783b */ /* 0x000ee40000004200 */
[----:B------:R-:W-:-:S04]  /*177f0*/  FADD.FTZ R201, R201, R196 ;  /* 0x000000c4c9c97221 */ /* 0x000fc80000010000 */
[----:B------:R-:W-:Y:S01]  /*17800*/  FADD.FTZ R198, R198, R201 ;  /* 0x000000c9c6c67221 */ /* 0x000fe20000010000 */
[C---:B------:R-:W-:Y:S01]  /*17810*/  HMMA.16816.F32.BF16 R88, R4.reuse, R84, R28 ;  /* 0x000000540458723c */ /* 0x040fe2000004181c */
[--C-:B------:R-:W-:Y:S01]  /*17820*/  FFMA.FTZ R29, R146, UR4, -R133.reuse ;  /* 0x00000004921d7c23 */ /* 0x100fe20008010885 */
[--C-:B------:R-:W-:Y:S01]  /*17830*/  FFMA.FTZ R28, R144, UR4, -R133.reuse ;  /* 0x00000004901c7c23 */ /* 0x100fe20008010885 */
[--C-:B------:R-:W-:Y:S01]  /*17840*/  FFMA.FTZ R30, R142, UR4, -R133.reuse ;  /* 0x000000048e1e7c23 */ /* 0x100fe20008010885 */
[----:B------:R-:W-:Y:S01]  /*17850*/  FFMA.FTZ R31, R140, UR4, -R133 ;  /* 0x000000048c1f7c23 */ /* 0x000fe20008010885 */
[----:B------:R-:W-:Y:S02]  /*17860*/  FADD.FTZ R185, R185, R198 ;  /* 0x000000c6b9b97221 */ /* 0x000fe40000010000 */
[----:B------:R-:W-:Y:S01]  /*17870*/  MUFU.EX2 R29, R29 ;  /* 0x0000001d001d7308 */ /* 0x000fe20000000800 */
[----:B------:R-:W-:Y:S01]  /*17880*/  HMMA.16816.F32.BF16 R96, R4, R92, R20 ;  /* 0x0000005c0460723c */ /* 0x000fe20000041814 */
[----:B------:R-:W-:Y:S01]  /*17890*/  LDSM.16.MT88.4 R20, [R120+0xc800] ;  /* 0x00c800007814783b */ /* 0x000fe20000004200 */
[----:B------:R-:W-:-:S04]  /*178a0*/  FADD.FTZ R186, R186, R185 ;  /* 0x000000b9baba7221 */ /* 0x000fc80000010000 */
[----:B------:R-:W-:Y:S01]  /*178b0*/  FADD.FTZ R193, R193, R186 ;  /* 0x000000bac1c17221 */ /* 0x000fe20000010000 */
[----:B------:R-:W-:Y:S01]  /*178c0*/  MUFU.EX2 R28, R28 ;  /* 0x0000001c001c7308 */ /* 0x000fe20000000800 */
[----:B------:R-:W-:Y:S02]  /*178d0*/  HMMA.16816.F32.BF16 R92, R4, R94, R24 ;  /* 0x0000005e045c723c */ /* 0x000fe40000041818 */
[----:B------:R-:W-:-:S04]  /*178e0*/  FADD.FTZ R182, R182, R193 ;  /* 0x000000c1b6b67221 */ /* 0x000fc80000010000 */
[----:B------:R-:W-:Y:S01]  /*178f0*/  FADD.FTZ R171, R171, R182 ;  /* 0x000000b6abab7221 */ /* 0x000fe20000010000 */
[----:B------:R-:W-:Y:S01]  /*17900*/  MUFU.EX2 R27, R164 ;  /* 0x000000a4001b7308 */ /* 0x000fe20000000800 */
[----:B--2---:R-:W-:Y:S02]  /*17910*/  HMMA.16816.F32.BF16 R80, R4, R76, R36 ;  /* 0x0000004c0450723c */ /* 0x004fe40000041824 */
[----:B------:R-:W-:-:S04]  /*17920*/  FADD.FTZ R170, R170, R171 ;  /* 0x000000abaaaa7221 */ /* 0x000fc80000010000 */
[----:B------:R-:W-:Y:S01]  /*17930*/  FADD.FTZ R53, R53, R170 ;  /* 0x000000aa35357221 */ /* 0x000fe20000010000 */
[----:B------:R-:W2:Y:S01]  /*17940*/  MUFU.EX2 R24, R147 ;  /* 0x0000009300187308 */ /* 0x000ea20000000800 */
[----:B------:R-:W-:Y:S01]  /*17950*/  HMMA.16816.F32.BF16 R84, R4, R86, R32 ;  /* 0x000000560454723c */ /* 0x000fe20000041820 */
[----:B------:R-:W-:Y:S01]  /*17960*/  FADD.FTZ R33, R135, R190 ;  /* 0x000000be87217221 */ /* 0x000fe20000010000 */
[----:B------:R-:W-:-:S03]  /*17970*/  FADD.FTZ R52, R52, R53 ;  /* 0x0000003534347221 */ /* 0x000fc60000010000 */
[----:B------:R-:W-:Y:S02]  /*17980*/  FADD.FTZ R33, R134, R33 ;  /* 0x0000002186217221 */ /* 0x000fe40000010000 */
[----:B------:R-:W-:Y:S01]  /*17990*/  MUFU.EX2 R26, R150 ;  /* 0x00000096001a7308 */ /* 0x000fe20000000800 */
[----:B------:R-:W-:Y:S01]  /*179a0*/  HMMA.16816.F32.BF16 R76, R4, R78, R40 ;  /* 0x0000004e044c723c */ /* 0x000fe20000041828 */
[----:B------:R-:W-:-:S04]  /*179b0*/  FADD.FTZ R124, R124, R33 ;  /* 0x000000217c7c7221 */ /* 0x000fc80000010000 */
[----:B------:R-:W-:Y:S02]  /*179c0*/  FADD.FTZ R61, R61, R124 ;  /* 0x0000007c3d3d7221 */ /* 0x000fe40000010000 */
[----:B------:R-:W4:Y:S01]  /*179d0*/  MUFU.EX2 R25, R145 ;  /* 0x0000009100197308 */ /* 0x000f220000000800 */
[----:B-1----:R-:W-:Y:S01]  /*179e0*/  HMMA.16816.F32.BF16 R72, R4, R8, R44 ;  /* 0x000000080448723c */ /* 0x002fe2000004182c */
[----:B------:R-:W-:-:S04]  /*179f0*/  FADD.FTZ R62, R62, R61 ;  /* 0x0000003d3e3e7221 */ /* 0x000fc80000010000 */
[----:B------:R-:W-:Y:S02]  /*17a00*/  FADD.FTZ R59, R59, R62 ;  /* 0x0000003e3b3b7221 */ /* 0x000fe40000010000 */
[----:B------:R-:W-:Y:S01]  /*17a10*/  MUFU.EX2 R30, R30 ;  /* 0x0000001e001e7308 */ /* 0x000fe20000000800 */
[----:B------:R-:W-:Y:S01]  /*17a20*/  HMMA.16816.F32.BF16 R68, R4, R10, R68 ;  /* 0x0000000a0444723c */ /* 0x000fe20000041844 */
[----:B--2---:R-:W-:Y:S01]  /*17a30*/  F2FP.BF16.F32.PACK_AB R4, R24, R27 ;  /* 0x0000001b1804723e */ /* 0x004fe200000010ff */
[----:B------:R-:W1:Y:S01]  /*17a40*/  LDSM.16.MT88.4 R8, [R123+0xc800] ;  /* 0x00c800007b08783b */ /* 0x000e620000004200 */
[----:B------:R-:W-:Y:S01]  /*17a50*/  F2FP.BF16.F32.PACK_AB R5, R28, R29 ;  /* 0x0000001d1c05723e */ /* 0x000fe200000010ff */
[----:B------:R-:W-:Y:S01]  /*17a60*/  FADD.FTZ R128, R128, R59 ;  /* 0x0000003b80807221 */ /* 0x000fe20000010000 */
[----:B------:R-:W-:Y:S02]  /*17a70*/  FADD.FTZ R29, R29, R52 ;  /* 0x000000341d1d7221 */ /* 0x000fe40000010000 */
[----:B------:R-:W2:Y:S01]  /*17a80*/  MUFU.EX2 R31, R31 ;  /* 0x0000001f001f7308 */ /* 0x000ea20000000800 */
[----:B----4-:R-:W-:Y:S01]  /*17a90*/  F2FP.BF16.F32.PACK_AB R6, R25, R26 ;  /* 0x0000001a1906723e */ /* 0x010fe200000010ff */
[----:B------:R-:W-:Y:S01]  /*17aa0*/  FADD.FTZ R127, R127, R128 ;  /* 0x000000807f7f7221 */ /* 0x000fe20000010000 */
[----:B------:R-:W-:-:S03]  /*17ab0*/  FADD.FTZ R29, R28, R29 ;  /* 0x0000001d1c1d7221 */ /* 0x000fc60000010000 */
[----:B------:R-:W-:-:S04]  /*17ac0*/  FADD.FTZ R126, R126, R127 ;  /* 0x0000007f7e7e7221 */ /* 0x000fc80000010000 */
[----:B------:R-:W-:-:S04]  /*17ad0*/  FADD.FTZ R126, R125, R126 ;  /* 0x0000007e7d7e7221 */ /* 0x000fc80000010000 */
[----:B------:R-:W-:Y:S01]  /*17ae0*/  FADD.FTZ R197, R197, R126 ;  /* 0x0000007ec5c57221 */ /* 0x000fe20000010000 */
[----:B--2---:R-:W-:-:S03]  /*17af0*/  F2FP.BF16.F32.PACK_AB R7, R31, R30 ;  /* 0x0000001e1f07723e */ /* 0x004fc600000010ff */
[----:B------:R-:W-:Y:S01]  /*17b00*/  FADD.FTZ R194, R194, R197 ;  /* 0x000000c5c2c27221 */ /* 0x000fe20000010000 */
[----:B------:R-:W-:-:S03]  /*17b10*/  FADD.FTZ R30, R30, R29 ;  /* 0x0000001d1e1e7221 */ /* 0x000fc60000010000 */
[----:B------:R-:W-:Y:S01]  /*17b20*/  FADD.FTZ R195, R195, R194 ;  /* 0x000000c2c3c37221 */ /* 0x000fe20000010000 */
[----:B------:R-:W-:Y:S01]  /*17b30*/  FADD.FTZ R30, R31, R30 ;  /* 0x0000001e1f1e7221 */ /* 0x000fe20000010000 */
[----:B---3--:R-:W-:Y:S02]  /*17b40*/  HMMA.16816.F32.BF16 R112, R4, R16, R112 ;  /* 0x000000100470723c */ /* 0x008fe40000041870 */
[----:B------:R-:W-:-:S04]  /*17b50*/  FADD.FTZ R195, R192, R195 ;  /* 0x000000c3c0c37221 */ /* 0x000fc80000010000 */
[----:B------:R-:W-:Y:S02]  /*17b60*/  FADD.FTZ R202, R202, R195 ;  /* 0x000000c3caca7221 */ /* 0x000fe40000010000 */
[----:B------:R-:W-:Y:S01]  /*17b70*/  HMMA.16816.F32.BF16 R108, R4, R18, R108 ;  /* 0x00000012046c723c */ /* 0x000fe2000004186c */
[----:B------:R-:W2:Y:S01]  /*17b80*/  LDSM.16.MT88.4 R16, [R123+0xe800] ;  /* 0x00e800007b10783b */ /* 0x000ea20000004200 */
[----:B------:R-:W-:-:S04]  /*17b90*/  FADD.FTZ R202, R181, R202 ;  /* 0x000000cab5ca7221 */ /* 0x000fc80000010000 */
[----:B------:R-:W-:Y:S02]  /*17ba0*/  FADD.FTZ R183, R183, R202 ;  /* 0x000000cab7b77221 */ /* 0x000fe40000010000 */
[----:B------:R-:W-:Y:S02]  /*17bb0*/  HMMA.16816.F32.BF16 R104, R4, R12, R104 ;  /* 0x0000000c0468723c */ /* 0x000fe40000041868 */
[----:B------:R-:W-:-:S04]  /*17bc0*/  FADD.FTZ R200, R200, R183 ;  /* 0x000000b7c8c87221 */ /* 0x000fc80000010000 */
[----:B------:R-:W-:Y:S02]  /*17bd0*/  FADD.FTZ R67, R67, R200 ;  /* 0x000000c843437221 */ /* 0x000fe40000010000 */
[----:B------:R-:W-:Y:S01]  /*17be0*/  HMMA.16816.F32.BF16 R100, R4, R14, R100 ;  /* 0x0000000e0464723c */ /* 0x000fe20000041864 */
[----:B------:R-:W3:Y:S01]  /*17bf0*/  LDSM.16.MT88.4 R12, [R120+0xe800] ;  /* 0x00e80000780c783b */ /* 0x000ee20000004200 */
        /* <DEDUP_REMOVED lines=9> */
[----:B------:R-:W-:Y:S01]  /*17c90*/  HMMA.16816.F32.BF16 R88, R4, R20, R88 ;  /* 0x000000140458723c */ /* 0x000fe20000041858 */
[----:B------:R-:W-:Y:S01]  /*17ca0*/  MUFU.EX2 R20, R131 ;  /* 0x0000008300147308 */ /* 0x000fe20000000800 */
[----:B------:R-:W-:-:S06]  /*17cb0*/  FADD.FTZ R25, R25, R26 ;  /* 0x0000001a19197221 */ /* 0x000fcc0000010000 */
[C---:B--2---:R-:W-:Y:S01]  /*17cc0*/  HMMA.16816.F32.BF16 R80, R4.reuse, R16, R80 ;  /* 0x000000100450723c */ /* 0x044fe20000041850 */
[----:B------:R-:W-:Y:S07]  /*17cd0*/  MUFU.EX2 R21, R130 ;  /* 0x0000008200157308 */ /* 0x000fee0000000800 */
[C---:B------:R-:W-:Y:S01]  /*17ce0*/  HMMA.16816.F32.BF16 R76, R4.reuse, R18, R76 ;  /* 0x00000012044c723c */ /* 0x040fe2000004184c */
[----:B------:R-:W2:Y:S07]  /*17cf0*/  LDSM.16.MT88.4 R16, [R120+0xac00] ;  /* 0x00ac00007810783b */ /* 0x000eae0000004200 */
[C---:B---3--:R-:W-:Y:S08]  /*17d00*/  HMMA.16816.F32.BF16 R72, R4.reuse, R12, R72 ;  /* 0x0000000c0448723c */ /* 0x048ff00000041848 */
[C---:B------:R-:W-:Y:S01]  /*17d10*/  HMMA.16816.F32.BF16 R68, R4.reuse, R14, R68 ;  /* 0x0000000e0444723c */ /* 0x040fe20000041844 */
[----:B------:R-:W3:Y:S07]  /*17d20*/  LDSM.16.MT88.4 R12, [R123+0xcc00] ;  /* 0x00cc00007b0c783b */ /* 0x000eee0000004200 */
[----:B------:R-:W-:Y:S01]  /*17d30*/  HMMA.16816.F32.BF16 R84, R4, R22, R84 ;  /* 0x000000160454723c */ /* 0x000fe20000041854 */
[----:B------:R-:W4:Y:S01]  /*17d40*/  MUFU.EX2 R23, R132 ;  /* 0x0000008400177308 */ /* 0x000f220000000800 */
[----:B------:R-:W-:Y:S01]  /*17d50*/  F2FP.BF16.F32.PACK_AB R4, R143, R148 ;  /* 0x000000948f04723e */ /* 0x000fe200000010ff */
[----:B------:R-:W-:Y:S01]  /*17d60*/  FADD.FTZ R148, R148, R25 ;  /* 0x0000001994947221 */ /* 0x000fe20000010000 */
[----:B------:R-:W-:-:S03]  /*17d70*/  F2FP.BF16.F32.PACK_AB R6, R149, R168 ;  /* 0x000000a89506723e */ /* 0x000fc600000010ff */
[----:B------:R-:W-:Y:S02]  /*17d80*/  FADD.FTZ R143, R143, R148 ;  /* 0x000000948f8f7221 */ /* 0x000fe40000010000 */
[----:B------:R-:W5:Y:S02]  /*17d90*/  MUFU.EX2 R22, R129 ;  /* 0x0000008100167308 */ /* 0x000f640000000800 */
[----:B------:R-:W-:-:S04]  /*17da0*/  FADD.FTZ R168, R168, R143 ;  /* 0x0000008fa8a87221 */ /* 0x000fc80000010000 */
[----:B------:R-:W-:Y:S01]  /*17db0*/  FADD.FTZ R171, R149, R168 ;  /* 0x000000a895ab7221 */ /* 0x000fe20000010000 */
[----:B----4-:R-:W-:Y:S01]  /*17dc0*/  F2FP.BF16.F32.PACK_AB R5, R20, R23 ;  /* 0x000000171405723e */ /* 0x010fe200000010ff */
[----:B------:R-:W-:-:S04]  /*17dd0*/  FADD.FTZ R23, R23, R30 ;  /* 0x0000001e17177221 */ /* 0x000fc80000010000 */
[----:B------:R-:W-:Y:S01]  /*17de0*/  FADD.FTZ R20, R20, R23 ;  /* 0x0000001714147221 */ /* 0x000fe20000010000 */
[----:B-----5:R-:W-:-:S03]  /*17df0*/  F2FP.BF16.F32.PACK_AB R7, R22, R21 ;  /* 0x000000151607723e */ /* 0x020fc600000010ff */
[----:B------:R-:W-:-:S04]  /*17e00*/  FADD.FTZ R21, R21, R20 ;  /* 0x0000001415157221 */ /* 0x000fc80000010000 */
[----:B------:R-:W-:Y:S01]  /*17e10*/  FADD.FTZ R170, R22, R21 ;  /* 0x0000001516aa7221 */ /* 0x000fe20000010000 */
        /* <DEDUP_REMOVED lines=14> */
[----:B------:R-:W-:Y:S01]  /*17f00*/  HMMA.16816.F32.BF16 R68, R4, R14, R68 ;  /* 0x0000000e0444723c */ /* 0x000fe20000041844 */
[----:B------:R-:W-:-:S04]  /*17f10*/  NOP ;  /* 0x0000000000007918 */ /* 0x000fc80000000000 */
[----:B------:R-:W-:-:S15]  /*17f20*/  @P6 BRA `(.L_x_1430) ;  /* 0x0000000000046947 */ /* 0x000fde0003800000 */
.L_x_1424:
[----:B------:R-:W-:-:S07]  /*17f30*/  IADD3 R56, PT, PT, R58, -0x1, RZ ;  /* 0xffffffff3a387810 */ /* 0x000fce0007ffe0ff */
.L_x_1430:
        /* <DEDUP_REMOVED lines=14> */
[----:B------:R-:W4:Y:S01]  /*18020*/  LDCU UR4, c[0x0][0x45c] ;  /* 0x00008b80ff0477ac */ /* 0x000f220008000800 */
[----:B------:R-:W2:Y:S01]  /*18030*/  LDCU.64 UR8, c[0x0][0x3a0] ;  /* 0x00007400ff0877ac */ /* 0x000ea20008000a00 */
[----:B------:R-:W2:Y:S01]  /*18040*/  LDCU.64 UR10, c[0x0][0x3a8] ;  /* 0x00007500ff0a77ac */ /* 0x000ea20008000a00 */
[----:B-1----:R-:W-:-:S12]  /*18050*/  ULEA UR5, UR5, UR14, 0x18 ;  /* 0x0000000e05057291 */ /* 0x002fd8000f8ec0ff */
.L_x_1435:
        /* <DEDUP_REMOVED lines=19> */
[----:B------:R-:W2:Y:S01]  /*18190*/  LDC R6, c[0x0][0x4f0] ;  /* 0x00013c00ff067b82 */ /* 0x000ea20000000800 */
[----:B------:R-:W-:Y:S02]  /*181a0*/  IABS R10, R169 ;  /* 0x000000a9000a7213 */ /* 0x000fe40000000000 */
[-C--:B--2---:R-:W-:Y:S04]  /*181b0*/  IABS R4, R6.reuse ;  /* 0x0000000600047213 */ /* 0x084fe80000000000 */
[----:B------:R-:W2:Y:S10]  /*181c0*/  I2F.RP R11, R4 ;  /* 0x00000004000b7306 */ /* 0x000eb40000209400 */
[----:B--2---:R-:W2:Y:S02]  /*181d0*/  MUFU.RCP R5, R11 ;  /* 0x0000000b00057308 */ /* 0x004ea40000001000 */
[----:B--2---:R-:W-:Y:S02]  /*181e0*/  VIADD R12, R5, 0xffffffe ;  /* 0x0ffffffe050c7836 */ /* 0x004fe40000000000 */
[----:B------:R-:W-:Y:S06]  /*181f0*/  VIADD R5, R169, 0xffffff80 ;  /* 0xffffff80a9057836 */ /* 0x000fec0000000000 */
[----:B------:R-:W2:Y:S01]  /*18200*/  F2I.FTZ.U32.TRUNC.NTZ R13, R12 ;  /* 0x0000000c000d7305 */ /* 0x000ea2000021f000 */
[----:B------:R-:W-:Y:S02]  /*18210*/  IABS R8, R5 ;  /* 0x0000000500087213 */ /* 0x000fe40000000000 */
[----:B------:R-:W-:Y:S01]  /*18220*/  LOP3.LUT R5, R5, R6, RZ, 0x3c, !PT ;  /* 0x0000000605057212 */ /* 0x000fe200078e3cff */
        /* <DEDUP_REMOVED lines=31> */
[----:B------:R-:W-:Y:S02]  /*18420*/  LEA R14, P0, R13, R166, 0x2 ;  /* 0x000000a60d0e7211 */ /* 0x000fe400078010ff */
[-C--:B------:R-:W-:Y:S01]  /*18430*/  LEA.HI.X.SX32 R17, R11, R167.reuse, 0x2, P1 ;  /* 0x000000a70b117211 */ /* 0x080fe200008f16ff */
[C---:B------:R-:W-:Y:S01]  /*18440*/  IMAD.IADD R11, R13.reuse, 0x1, -R11 ;  /* 0x000000010d0b7824 */ /* 0x040fe200078e0a0b */
[----:B------:R-:W-:Y:S03]  /*18450*/  LEA.HI.X.SX32 R15, R13, R167, 0x2, P0 ;  /* 0x000000a70d0f7211 */ /* 0x000fe600000f16ff */
[----:B------:R-:W-:Y:S01]  /*18460*/  IMAD R11, R11, R6, -0x80 ;  /* 0xffffff800b0b7424 */ /* 0x000fe200078e0206 */
[----:B------:R-:W5:Y:S04]  /*18470*/  LDG.E R9, desc[UR6][R16.64] ;  /* 0x0000000610097981 */ /* 0x000f68000c1e1900 */
[----:B------:R-:W5:Y:S01]  /*18480*/  LDG.E R8, desc[UR6][R14.64] ;  /* 0x000000060e087981 */ /* 0x000f62000c1e1900 */
        /* <DEDUP_REMOVED lines=13> */
.L_x_1432:
[----:B------:R-:W-:Y:S02]  /*18560*/  LEA R173, R173, UR5, 0x1 ;  /* 0x00000005adad7c11 */ /* 0x000fe4000f8e08ff */
[----:B------:R-:W-:Y:S02]  /*18570*/  ISETP.GE.AND P1, PT, R116, UR12, PT ;  /* 0x0000000c74007c0c */ /* 0x000fe4000bf26270 */
[C---:B------:R-:W-:Y:S01]  /*18580*/  SHF.L.U32 R5, R4.reuse, 0x6, RZ ;  /* 0x0000000604057819 */ /* 0x040fe200000006ff */
[----:B------:R-:W-:Y:S01]  /*18590*/  @!PT LDS RZ, [RZ] ;  /* 0x00000000fffff984 */ /* 0x000fe20000000800 */
[----:B------:R-:W-:Y:S01]  /*185a0*/  @!PT LDS RZ, [RZ] ;  /* 0x00000000fffff984 */ /* 0x000fe20000000800 */
[----:B------:R-:W-:Y:S01]  /*185b0*/  @!PT LDS RZ, [RZ] ;  /* 0x00000000fffff984 */ /* 0x000fe20000000800 */
[----:B------:R-:W-:Y:S01]  /*185c0*/  @!P3 LDGSTS.E.BYPASS.LTC128B.128 [R173+0x9000], desc[UR6][R158.64] ;  /* 0x090000009eadbfae */ /* 0x000fe2000b981a06 */
[----:B-1----:R-:W-:Y:S02]  /*185d0*/  SHF.L.U64.HI R4, R4, 0x6, R7 ;  /* 0x0000000604047819 */ /* 0x002fe40000010207 */
[C---:B------:R-:W-:Y:S03]  /*185e0*/  IADD3 R6, P0, PT, R5.reuse, R158, RZ ;  /* 0x0000009e05067210 */ /* 0x040fe60007f1e0ff */
[----:B------:R-:W-:Y:S01]  /*185f0*/  @P3 STS.128 [R173+0x9000], RZ ;  /* 0x009000ffad003388 */ /* 0x000fe20000000c00 */
[----:B------:R-:W-:Y:S02]  /*18600*/  IADD3 R168, PT, PT, R168, -0x1, RZ ;  /* 0xffffffffa8a87810 */ /* 0x000fe40007ffe0ff */
[C---:B------:R-:W-:Y:S03]  /*18610*/  IADD3.X R7, PT, PT, R4.reuse, R159, RZ, P0, !PT ;  /* 0x0000009f04077210 */ /* 0x040fe600007fe4ff */
[----:B------:R-:W-:Y:S01]  /*18620*/  @!PT LDS RZ, [RZ] ;  /* 0x00000000fffff984 */ /* 0x000fe20000000800 */
[----:B------:R-:W-:Y:S01]  /*18630*/  @!PT LDS RZ, [RZ] ;  /* 0x00000000fffff984 */ /* 0x000fe20000000800 */
[----:B------:R-:W-:Y:S01]  /*18640*/  @!PT LDS RZ, [RZ] ;  /* 0x00000000fffff984 */ /* 0x000fe20000000800 */
[----:B------:R-:W-:Y:S01]  /*18650*/  @!P2 LDGSTS.E.BYPASS.LTC128B.128 [R173+0xb000], desc[UR6][R158.64+0x40] ;  /* 0x0b0000409eadafae */ /* 0x000fe2000b981a06 */
[C---:B------:R-:W-:Y:S05]  /*18660*/  IADD3 R8, P5, PT, R5.reuse, R6, RZ ;  /* 0x0000000605087210 */ /* 0x040fea0007fbe0ff */
[----:B------:R-:W-:Y:S01]  /*18670*/  @P2 STS.128 [R173+0xb000], RZ ;  /* 0x00b000ffad002388 */ /* 0x000fe20000000c00 */
[C---:B------:R-:W-:Y:S02]  /*18680*/  IADD3.X R9, PT, PT, R4.reuse, R7, RZ, P5, !PT ;  /* 0x0000000704097210 */ /* 0x040fe40002ffe4ff */
[----:B------:R-:W-:Y:S03]  /*18690*/  IADD3 R10, P0, PT, R5, R8, RZ ;  /* 0x00000008050a7210 */ /* 0x000fe60007f1e0ff */
[----:B------:R-:W-:Y:S01]  /*186a0*/  @!PT LDS RZ, [RZ] ;  /* 0x00000000fffff984 */ /* 0x000fe20000000800 */
[----:B------:R-:W-:Y:S01]  /*186b0*/  @!PT LDS RZ, [RZ] ;  /* 0x00000000fffff984 */ /* 0x000fe20000000800 */
[----:B------:R-:W-:Y:S01]  /*186c0*/  @!PT LDS RZ, [RZ] ;  /* 0x00000000fffff984 */ /* 0x000fe20000000800 */
[----:B------:R-:W-:Y:S01]  /*186d0*/  @!P1 LDGSTS.E.BYPASS.LTC128B.128 [R173+0xd000], desc[UR6][R158.64+0x80] ;  /* 0x0d0000809ead9fae */ /* 0x000fe2000b981a06 */
[----:B------:R-:W-:Y:S05]  /*186e0*/  IADD3.X R11, PT, PT, R4, R9, RZ, P0, !PT ;  /* 0x00000009040b7210 */ /* 0x000fea00007fe4ff */
[----:B------:R-:W-:Y:S01]  /*186f0*/  @P1 STS.128 [R173+0xd000], RZ ;  /* 0x00d000ffad001388 */ /* 0x000fe20000000c00 */
[----:B------:R-:W-:Y:S05]  /*18700*/  ISETP.GT.AND P0, PT, R168, R155, PT ;  /* 0x0000009ba800720c */ /* 0x000fea0003f04270 */
        /* <DEDUP_REMOVED lines=47> */
[----:B------:R-:W5:Y:S06]  /*18a00*/  LDSM.16.M88.4 R132, [R153+0x3400] ;  /* 0x003400009984783b */ /* 0x000f6c0000000200 */
        /* <DEDUP_REMOVED lines=8> */
[C---:B--2---:R-:W-:Y:S05]  /*18a90*/  HMMA.16816.F32.BF16 R8, R124.reuse, R130, RZ ;  /* 0x000000827c08723c */ /* 0x044fea00000418ff */
[----:B------:R-:W-:Y:S03]  /*18aa0*/  LDSM.16.M88.4 R144, [R152] ;  /* 0x000000009890783b */ /* 0x000fe60000000200 */
[C---:B-----5:R-:W-:Y:S03]  /*18ab0*/  HMMA.16816.F32.BF16 R12, R124.reuse, R132, RZ ;  /* 0x000000847c0c723c */ /* 0x060fe600000418ff */
        /* <DEDUP_REMOVED lines=120> */
[----:B------:R-:W-:Y:S01]  /*19240*/  FMUL.FTZ R248, R7, UR13 ;  /* 0x0000000d07f87c20 */ /* 0x000fe20008410000 */
[----:B------:R-:W1:Y:S01]  /*19250*/  MUFU.TANH R134, R0 ;  /* 0x0000000000867308 */ /* 0x000e620000002400 */
[----:B------:R-:W3:Y:S03]  /*19260*/  LDSM.16.M88.4 R4, [R122+0x7800] ;  /* 0x007800007a04783b */ /* 0x000ee60000000200 */
[----:B------:R-:W-:Y:S01]  /*19270*/  FMUL.FTZ R9, R9, UR13 ;  /* 0x0000000d09097c20 */ /* 0x000fe20008410000 */
[----:B------:R-:W-:Y:S01]  /*19280*/  FMUL.FTZ R10, R10, UR13 ;  /* 0x0000000d0a0a7c20 */ /* 0x000fe20008410000 */
[----:B------:R-:W-:Y:S01]  /*19290*/  FMUL.FTZ R11, R11, UR13 ;  /* 0x0000000d0b0b7c20 */ /* 0x000fe20008410000 */
[----:B------:R-:W-:Y:S03]  /*192a0*/  FMUL.FTZ R189, R8, UR13 ;  /* 0x0000000d08bd7c20 */ /* 0x000fe60008410000 */
        /* <DEDUP_REMOVED lines=156> */
[----:B------:R-:W2:Y:S04]  /*19c70*/  LDC R0, c[0x0][0x4f0] ;  /* 0x00013c00ff007b82 */ /* 0x000ea80000000800 */
[----:B------:R-:W-:Y:S02]  /*19c80*/  IABS R11, R15 ;  /* 0x0000000f000b7213 */ /* 0x000fe40000000000 */
[-C--:B--2---:R-:W-:Y:S02]  /*19c90*/  IABS R4, R0.reuse ;  /* 0x0000000000047213 */ /* 0x084fe40000000000 */
[----:B------:R-:W-:Y:S02]  /*19ca0*/  LOP3.LUT R15, R15, R0, RZ, 0x3c, !PT ;  /* 0x000000000f0f7212 */ /* 0x000fe400078e3cff */
[----:B------:R-:W2:Y:S10]  /*19cb0*/  I2F.RP R6, R4 ;  /* 0x0000000400067306 */ /* 0x000eb40000209400 */
[----:B--2---:R-:W2:Y:S02]  /*19cc0*/  MUFU.RCP R2, R6 ;  /* 0x0000000600027308 */ /* 0x004ea40000001000 */
[----:B--2---:R-:W-:Y:S08]  /*19cd0*/  VIADD R8, R2, 0xffffffe ;  /* 0x0ffffffe02087836 */ /* 0x004ff00000000000 */
[----:B------:R-:W2:Y:S02]  /*19ce0*/  F2I.FTZ.U32.TRUNC.NTZ R9, R8 ;  /* 0x0000000800097305 */ /* 0x000ea4000021f000 */
[--C-:B--2---:R-:W-:Y:S02]  /*19cf0*/  IMAD.MOV R5, RZ, RZ, -R9.reuse ;  /* 0x000000ffff057224 */ /* 0x104fe400078e0a09 */
        /* <DEDUP_REMOVED lines=24> */
[----:B------:R-:W2:Y:S01]  /*19e80*/  LDC.64 R4, c[0x0][0x3b8] ;  /* 0x0000ee00ff047b82 */ /* 0x000ea20000000a00 */
        /* <DEDUP_REMOVED lines=10> */
[----:B------:R-:W3:Y:S01]  /*19f30*/  LDG.E R11, desc[UR6][R10.64] ;  /* 0x000000060a0b7981 */ /* 0x000ee2000c1e1900 */
[----:B------:R-:W-:Y:S03]  /*19f40*/  IADD3 R9, PT, PT, R9, -R13, RZ ;  /* 0x8000000d09097210 */ /* 0x000fe60007ffe0ff */
[----:B------:R-:W3:Y:S02]  /*19f50*/  LDG.E R2, desc[UR6][R14.64] ;  /* 0x000000060e027981 */ /* 0x000ee4000c1e1900 */
[----:B------:R-:W-:Y:S05]  /*19f60*/  IMAD R9, R9, R0, -0x80 ;  /* 0xffffff8009097424 */ /* 0x000fea00078e0200 */
        /* <DEDUP_REMOVED lines=13> */
.L_x_1434:
        /* <DEDUP_REMOVED lines=69> */
.L_x_1433:
[----:B-1----:R-:W-:Y:S01]  /*1a490*/  FMNMX3.FTZ R0, R121, R134, R252, !PT ;  /* 0x0000008679007276 */ /* 0x002fe200078100fc */
[----:B------:R-:W-:Y:S01]  /*1a4a0*/  LDSM.16.MT88.4 R12, [R123+0x9000] ;  /* 0x009000007b0c783b */ /* 0x000fe20000004200 */
[----:B--2---:R-:W-:Y:S02]  /*1a4b0*/  FMNMX3.FTZ R5, R3, R250, R248, !PT ;  /* 0x000000fa03057276 */ /* 0x004fe400078100f8 */
        /* <DEDUP_REMOVED lines=40> */
[----:B------:R-:W1:Y:S08]  /*1a740*/  SHFL.BFLY PT, R0, R5, 0x1, 0x1f ;  /* 0x0c201f0005007f89 */ /* 0x000e7000000e0000 */
[----:B------:R-:W2:Y:S01]  /*1a750*/  SHFL.BFLY PT, R2, R9, 0x1, 0x1f ;  /* 0x0c201f0009027f89 */ /* 0x000ea200000e0000 */
[----:B-1----:R-:W-:Y:S02]  /*1a760*/  FMNMX.FTZ R0, R5, R0, !PT ;  /* 0x0000000005007209 */ /* 0x002fe40007810000 */
[----:B--2---:R-:W-:Y:S03]  /*1a770*/  FMNMX.FTZ R2, R9, R2, !PT ;  /* 0x0000000209027209 */ /* 0x004fe60007810000 */
[C---:B------:R-:W-:Y:S01]  /*1a780*/  FMUL.FTZ R129, R0.reuse, UR4 ;  /* 0x0000000400817c20 */ /* 0x040fe20008410000 */
[----:B------:R-:W-:Y:S01]  /*1a790*/  FADD.FTZ R3, -R0, R3 ;  /* 0x0000000300037221 */ /* 0x000fe20000010100 */
[C---:B------:R-:W-:Y:S01]  /*1a7a0*/  FSETP.NEU.FTZ.AND P0, PT, R2.reuse, -INF , PT ;  /* 0xff8000000200780b */ /* 0x040fe20003f1d000 */
[C---:B------:R-:W-:Y:S01]  /*1a7b0*/  FMUL.FTZ R131, R2.reuse, UR4 ;  /* 0x0000000402837c20 */ /* 0x040fe20008410000 */
[----:B------:R-:W-:Y:S01]  /*1a7c0*/  FADD.FTZ R4, -R2, R121 ;  /* 0x0000007902047221 */ /* 0x000fe20000010100 */
[----:B------:R-:W-:Y:S01]  /*1a7d0*/  FMUL.FTZ R6, R3, UR4 ;  /* 0x0000000403067c20 */ /* 0x000fe20008410000 */
[----:B------:R-:W-:Y:S02]  /*1a7e0*/  MOV R121, R2 ;  /* 0x0000000200797202 */ /* 0x000fe40000000f00 */
[----:B------:R-:W-:Y:S01]  /*1a7f0*/  FSEL R131, R131, RZ, P0 ;  /* 0x000000ff83837208 */ /* 0x000fe20000000000 */
[----:B------:R-:W-:Y:S01]  /*1a800*/  FMUL.FTZ R56, R4, UR4 ;  /* 0x0000000404387c20 */ /* 0x000fe20008410000 */
[----:B------:R-:W-:Y:S01]  /*1a810*/  FSETP.NEU.FTZ.AND P0, PT, R0, -INF , PT ;  /* 0xff8000000000780b */ /* 0x000fe20003f1d000 */
[----:B------:R-:W1:Y:S02]  /*1a820*/  MUFU.EX2 R3, R6 ;  /* 0x0000000600037308 */ /* 0x000e640000000800 */
[--C-:B------:R-:W-:Y:S01]  /*1a830*/  FFMA.FTZ R57, R134, UR4, -R131.reuse ;  /* 0x0000000486397c23 */ /* 0x100fe20008010883 */
[----:B------:R-:W-:Y:S01]  /*1a840*/  FSEL R129, R129, RZ, P0 ;  /* 0x000000ff81817208 */ /* 0x000fe20000000000 */
[--C-:B------:R-:W-:Y:S01]  /*1a850*/  FFMA.FTZ R130, R252, UR4, -R131.reuse ;  /* 0x00000004fc827c23 */ /* 0x100fe20008010883 */
        /* <DEDUP_REMOVED lines=8> */
[--C-:B------:R-:W-:Y:S01]  /*1a8e0*/  FFMA.FTZ R244, R244, UR4, -R131.reuse ;  /* 0x00000004f4f47c23 */ /* 0x100fe20008010883 */
[--C-:B------:R-:W-:Y:S01]  /*1a8f0*/  FFMA.FTZ R132, R214, UR4, -R131.reuse ;  /* 0x00000004d6847c23 */ /* 0x100fe20008010883 */
[----:B------:R-:W-:Y:S01]  /*1a900*/  FFMA.FTZ R135, R212, UR4, -R131 ;  /* 0x00000004d4877c23 */ /* 0x000fe20008010883 */
[--C-:B------:R-:W-:Y:S01]  /*1a910*/  FFMA.FTZ R134, R210, UR4, -R129.reuse ;  /* 0x00000004d2867c23 */ /* 0x100fe20008010881 */
[C---:B-1----:R-:W-:Y:S01]  /*1a920*/  FMUL.FTZ R6, R3.reuse, R114 ;  /* 0x0000007203067220 */ /* 0x042fe20000410000 */
        /* <DEDUP_REMOVED lines=19> */
[C---:B------:R-:W-:Y:S01]  /*1aa60*/  FMUL.FTZ R25, R56.reuse, R93 ;  /* 0x0000005d38197220 */ /* 0x040fe20000410000 */
[----:B------:R-:W-:Y:S01]  /*1aa70*/  LDSM.16.MT88.4 R108, [R123+0xac00] ;  /* 0x00ac00007b6c783b */ /* 0x000fe20000004200 */
[C---:B------:R-:W-:Y:S01]  /*1aa80*/  FMUL.FTZ R40, R56.reuse, R76 ;  /* 0x0000004c38287220 */ /* 0x040fe20000410000 */
[C---:B------:R-:W-:Y:S01]  /*1aa90*/  FMUL.FTZ R41, R56.reuse, R77 ;  /* 0x0000004d38297220 */ /* 0x040fe20000410000 */
[C---:B------:R-:W-:Y:S01]  /*1aaa0*/  FMUL.FTZ R48, R56.reuse, R68 ;  /* 0x0000004438307220 */ /* 0x040fe20000410000 */
[----:B------:R-:W-:Y:S01]  /*1aab0*/  FMUL.FTZ R49, R56, R69 ;  /* 0x0000004538317220 */ /* 0x000fe20000410000 */
[C---:B------:R-:W-:Y:S03]  /*1aac0*/  FMUL.FTZ R50, R3.reuse, R70 ;  /* 0x0000004603327220 */ /* 0x040fe60000410000 */
[----:B------:R-:W3:Y:S01]  /*1aad0*/  MUFU.EX2 R128, R128 ;  /* 0x0000008000807308 */ /* 0x000ee20000000800 */
[----:B-1----:R-:W-:Y:S01]  /*1aae0*/  F2FP.BF16.F32.PACK_AB R60, R130, R57 ;  /* 0x00000039823c723e */ /* 0x002fe200000010ff */
[----:B------:R-:W1:Y:S01]  /*1aaf0*/  LDSM.16.MT88.4 R76, [R123+0x9400] ;  /* 0x009400007b4c783b */ /* 0x000e620000004200 */
[----:B------:R-:W-:Y:S01]  /*1ab00*/  FMUL.FTZ R51, R3, R71 ;  /* 0x0000004703337220 */ /* 0x000fe20000410000 */
[--C-:B------:R-:W-:Y:S01]  /*1ab10*/  FFMA.FTZ R94, R55, UR4, -R129.reuse ;  /* 0x00000004375e7c23 */ /* 0x100fe20008010881 */
[--C-:B------:R-:W-:Y:S01]  /*1ab20*/  FFMA.FTZ R93, R54, UR4, -R129.reuse ;  /* 0x00000004365d7c23 */ /* 0x100fe20008010881 */
[--C-:B------:R-:W-:Y:S01]  /*1ab30*/  FFMA.FTZ R92, R53, UR4, -R129.reuse ;  /* 0x00000004355c7c23 */ /* 0x100fe20008010881 */
[C---:B------:R-:W-:Y:S03]  /*1ab40*/  FMUL.FTZ R32, R56.reuse, R84 ;  /* 0x0000005438207220 */ /* 0x040fe60000410000 */
[----:B------:R-:W-:Y:S01]  /*1ab50*/  MUFU.EX2 R126, R126 ;  /* 0x0000007e007e7308 */ /* 0x000fe20000000800 */
[----:B--2---:R-:W-:Y:S01]  /*1ab60*/  FFMA.FTZ R101, R3, R170, R58 ;  /* 0x000000aa03657223 */ /* 0x004fe2000001003a */
[----:B------:R-:W-:Y:S01]  /*1ab70*/  LDSM.16.MT88.4 R68, [R120+0xb400] ;  /* 0x00b400007844783b */ /* 0x000fe20000004200 */
[----:B------:R-:W-:Y:S01]  /*1ab80*/  FMUL.FTZ R33, R56, R85 ;  /* 0x0000005538217220 */ /* 0x000fe20000410000 */
[----:B------:R-:W-:Y:S01]  /*1ab90*/  FFMA.FTZ R84, R240, UR4, -R129 ;  /* 0x00000004f0547c23 */ /* 0x000fe20008010881 */
[----:B------:R-:W-:Y:S01]  /*1aba0*/  FFMA.FTZ R95, R56, R171, R57 ;  /* 0x000000ab385f7223 */ /* 0x000fe20000010039 */
[----:B------:R-:W-:Y:S01]  /*1abb0*/  FFMA.FTZ R100, R175, UR4, -R131 ;  /* 0x00000004af647c23 */ /* 0x000fe20008010883 */
[C---:B------:R-:W-:Y:S03]  /*1abc0*/  FMUL.FTZ R34, R3.reuse, R86 ;  /* 0x0000005603227220 */ /* 0x040fe60000410000 */
[----:B------:R-:W2:Y:S01]  /*1abd0*/  MUFU.EX2 R125, R125 ;  /* 0x0000007d007d7308 */ /* 0x000ea20000000800 */
[----:B---3--:R-:W-:Y:S01]  /*1abe0*/  F2FP.BF16.F32.PACK_AB R61, R128, R58 ;  /* 0x0000003a803d723e */ /* 0x008fe200000010ff */
[----:B------:R-:W-:Y:S01]  /*1abf0*/  FADD.FTZ R95, R130, R95 ;  /* 0x0000005f825f7221 */ /* 0x000fe20000010000 */
[----:B------:R-:W-:Y:S01]  /*1ac00*/  FMUL.FTZ R35, R3, R87 ;  /* 0x0000005703237220 */ /* 0x000fe20000410000 */
[--C-:B------:R-:W-:Y:S01]  /*1ac10*/  FFMA.FTZ R86, R234, UR4, -R129.reuse ;  /* 0x00000004ea567c23 */ /* 0x100fe20008010881 */
[--C-:B------:R-:W-:Y:S01]  /*1ac20*/  FFMA.FTZ R87, R232, UR4, -R129.reuse ;  /* 0x00000004e8577c23 */ /* 0x100fe20008010881 */
[----:B------:R-:W-:Y:S01]  /*1ac30*/  FFMA.FTZ R133, R206, UR4, -R129 ;  /* 0x00000004ce857c23 */ /* 0x000fe20008010881 */
[--C-:B------:R-:W-:Y:S03]  /*1ac40*/  FFMA.FTZ R136, R208, UR4, -R131.reuse ;  /* 0x00000004d0887c23 */ /* 0x100fe60008010883 */
[----:B------:R-:W-:Y:S01]  /*1ac50*/  MUFU.EX2 R127, R127 ;  /* 0x0000007f007f7308 */ /* 0x000fe20000000800 */
[----:B------:R-:W-:Y:S01]  /*1ac60*/  FFMA.FTZ R137, R204, UR4, -R131 ;  /* 0x00000004cc897c23 */ /* 0x000fe20008010883 */
[--C-:B------:R-:W-:Y:S01]  /*1ac70*/  FFMA.FTZ R138, R202, UR4, -R129.reuse ;  /* 0x00000004ca8a7c23 */ /* 0x100fe20008010881 */
[--C-:B------:R-:W-:Y:S01]  /*1ac80*/  FFMA.FTZ R139, R200, UR4, -R129.reuse ;  /* 0x00000004c88b7c23 */ /* 0x100fe20008010881 */
[----:B------:R-:W-:Y:S01]  /*1ac90*/  FFMA.FTZ R142, R188, UR4, -R129 ;  /* 0x00000004bc8e7c23 */ /* 0x000fe20008010881 */
[--C-:B------:R-:W-:Y:S01]  /*1aca0*/  FFMA.FTZ R140, R198, UR4, -R131.reuse ;  /* 0x00000004c68c7c23 */ /* 0x100fe20008010883 */
[----:B------:R-:W-:Y:S01]  /*1acb0*/  FFMA.FTZ R143, R196, UR4, -R131 ;  /* 0x00000004c48f7c23 */ /* 0x000fe20008010883 */
[----:B------:R-:W-:Y:S03]  /*1acc0*/  FFMA.FTZ R141, R192, UR4, -R129 ;  /* 0x00000004c08d7c23 */ /* 0x000fe60008010881 */
[----:B------:R-:W3:Y:S01]  /*1acd0*/  MUFU.EX2 R124, R124 ;  /* 0x0000007c007c7308 */ /* 0x000ee20000000800 */
[----:B--2---:R-:W-:Y:S01]  /*1ace0*/  F2FP.BF16.F32.PACK_AB R62, R125, R126 ;  /* 0x0000007e7d3e723e */ /* 0x004fe200000010ff */
[----:B------:R-:W-:Y:S01]  /*1acf0*/  FADD.FTZ R126, R126, R95 ;  /* 0x0000005f7e7e7221 */ /* 0x000fe20000010000 */
[--C-:B------:R-:W-:Y:S01]  /*1ad00*/  FFMA.FTZ R173, R194, UR4, -R131.reuse ;  /* 0x00000004c2ad7c23 */ /* 0x100fe20008010883 */
[----:B------:R-:W-:Y:S01]  /*1ad10*/  FFMA.FTZ R188, R190, UR4, -R131 ;  /* 0x00000004bebc7c23 */ /* 0x000fe20008010883 */
[--C-:B------:R-:W-:Y:S01]  /*1ad20*/  FFMA.FTZ R186, R186, UR4, -R129.reuse ;  /* 0x00000004baba7c23 */ /* 0x100fe20008010881 */
[----:B------:R-:W-:Y:S01]  /*1ad30*/  FFMA.FTZ R187, R184, UR4, -R129 ;  /* 0x00000004b8bb7c23 */ /* 0x000fe20008010881 */
[----:B------:R-:W-:Y:S03]  /*1ad40*/  FFMA.FTZ R170, R183, UR4, -R131 ;  /* 0x00000004b7aa7c23 */ /* 0x000fe60008010883 */
[----:B------:R-:W-:Y:S01]  /*1ad50*/  MUFU.EX2 R84, R84 ;  /* 0x0000005400547308 */ /* 0x000fe20000000800 */
[--C-:B------:R-:W-:Y:S01]  /*1ad60*/  FFMA.FTZ R171, R181, UR4, -R129.reuse ;  /* 0x00000004b5ab7c23 */ /* 0x100fe20008010881 */
[--C-:B------:R-:W-:Y:S01]  /*1ad70*/  FFMA.FTZ R176, R176, UR4, -R129.reuse ;  /* 0x00000004b0b07c23 */ /* 0x100fe20008010881 */
[--C-:B------:R-:W-:Y:S01]  /*1ad80*/  FFMA.FTZ R149, R149, UR4, -R129.reuse ;  /* 0x0000000495957c23 */ /* 0x100fe20008010881 */
[--C-:B------:R-:W-:Y:S01]  /*1ad90*/  FFMA.FTZ R144, R144, UR4, -R129.reuse ;  /* 0x0000000490907c23 */ /* 0x100fe20008010881 */
[----:B------:R-:W-:Y:S01]  /*1ada0*/  FFMA.FTZ R175, R150, UR4, -R129 ;  /* 0x0000000496af7c23 */ /* 0x000fe20008010881 */
[--C-:B------:R-:W-:Y:S01]  /*1adb0*/  FFMA.FTZ R172, R172, UR4, -R131.reuse ;  /* 0x00000004acac7c23 */ /* 0x100fe20008010883 */
[--C-:B------:R-:W-:Y:S03]  /*1adc0*/  FFMA.FTZ R177, R177, UR4, -R131.reuse ;  /* 0x00000004b1b17c23 */ /* 0x100fe60008010883 */
[----:B------:R-:W-:Y:S01]  /*1add0*/  MUFU.EX2 R85, R246 ;  /* 0x000000f600557308 */ /* 0x000fe20000000800 */
[----:B---3--:R-:W-:Y:S01]  /*1ade0*/  F2FP.BF16.F32.PACK_AB R63, R124, R127 ;  /* 0x0000007f7c3f723e */ /* 0x008fe200000010ff */
[--C-:B------:R-:W-:Y:S01]  /*1adf0*/  FFMA.FTZ R180, R180, UR4, -R131.reuse ;  /* 0x00000004b4b47c23 */ /* 0x100fe20008010883 */
[--C-:B------:R-:W-:Y:S01]  /*1ae00*/  FFMA.FTZ R182, R182, UR4, -R131.reuse ;  /* 0x00000004b6b67c23 */ /* 0x100fe20008010883 */
[----:B------:R-:W-:Y:S04]  /*1ae10*/  ISETP.GT.AND P0, PT, R168, R155, PT ;  /* 0x0000009ba800720c */ /* 0x000fe80003f04270 */
[C---:B------:R-:W-:Y:S02]  /*1ae20*/  HMMA.16816.F32.BF16 R4, R60.reuse, R12, R4 ;  /* 0x0000000c3c04723c */ /* 0x040fe40000041804 */
[----:B------:R-:W-:Y:S03]  /*1ae30*/  MUFU.EX2 R86, R86 ;  /* 0x0000005600567308 */ /* 0x000fe60000000800 */
[C---:B------:R-:W-:Y:S01]  /*1ae40*/  FMUL.FTZ R12, R56.reuse, R104 ;  /* 0x00000068380c7220 */ /* 0x040fe20000410000 */
[C---:B------:R-:W-:Y:S02]  /*1ae50*/  FMUL.FTZ R13, R56.reuse, R105 ;  /* 0x00000069380d7220 */ /* 0x040fe40000410000 */
[C---:B------:R-:W-:Y:S04]  /*1ae60*/  HMMA.16816.F32.BF16 R8, R60.reuse, R14, R8 ;  /* 0x0000000e3c08723c */ /* 0x040fe80000041808 */
[----:B------:R-:W-:Y:S01]  /*1ae70*/  MUFU.EX2 R87, R87 ;  /* 0x0000005700577308 */ /* 0x000fe20000000800 */
[C---:B------:R-:W-:Y:S01]  /*1ae80*/  FMUL.FTZ R14, R3.reuse, R106 ;  /* 0x0000006a030e7220 */ /* 0x040fe20000410000 */
[C---:B------:R-:W-:Y:S08]  /*1ae90*/  FMUL.FTZ R15, R3.reuse, R107 ;  /* 0x0000006b030f7220 */ /* 0x040ff00000410000 */
[----:B------:R-:W-:Y:S01]  /*1aea0*/  MUFU.EX2 R132, R132 ;  /* 0x0000008400847308 */ /* 0x000fe20000000800 */
[C---:B------:R-:W-:Y:S03]  /*1aeb0*/  HMMA.16816.F32.BF16 R12, R60.reuse, R20, R12 ;  /* 0x000000143c0c723c */ /* 0x040fe6000004180c */
[C---:B------:R-:W-:Y:S01]  /*1aec0*/  FMUL.FTZ R20, R56.reuse, R96 ;  /* 0x0000006038147220 */ /* 0x040fe20000410000 */
[----:B------:R-:W-:Y:S01]  /*1aed0*/  FMUL.FTZ R21, R56, R97 ;  /* 0x0000006138157220 */ /* 0x000fe20000410000 */
[--C-:B------:R-:W-:Y:S04]  /*1aee0*/  FFMA.FTZ R96, R224, UR4, -R131.reuse ;  /* 0x00000004e0607c23 */ /* 0x100fe80008010883 */
[----:B------:R-:W-:Y:S01]  /*1aef0*/  MUFU.EX2 R135, R135 ;  /* 0x0000008700877308 */ /* 0x000fe20000000800 */
[----:B------:R-:W-:Y:S01]  /*1af00*/  FFMA.FTZ R97, R220, UR4, -R131 ;  /* 0x00000004dc617c23 */ /* 0x000fe20008010883 */
[C---:B------:R-:W-:Y:S03]  /*1af10*/  HMMA.16816.F32.BF16 R16, R60.reuse, R22, R16 ;  /* 0x000000163c10723c */ /* 0x040fe60000041810 */
[C---:B------:R-:W-:Y:S01]  /*1af20*/  FMUL.FTZ R22, R3.reuse, R98 ;  /* 0x0000006203167220 */ /* 0x040fe20000410000 */
[C---:B------:R-:W-:Y:S01]  /*1af30*/  FMUL.FTZ R23, R3.reuse, R99 ;  /* 0x0000006303177220 */ /* 0x040fe20000410000 */
[--C-:B------:R-:W-:Y:S03]  /*1af40*/  FFMA.FTZ R98, R218, UR4, -R129.reuse ;  /* 0x00000004da627c23 */ /* 0x100fe60008010881 */
[----:B------:R-:W-:Y:S01]  /*1af50*/  MUFU.EX2 R134, R134 ;  /* 0x0000008600867308 */ /* 0x000fe20000000800 */
[----:B------:R-:W-:Y:S02]  /*1af60*/  FFMA.FTZ R99, R216, UR4, -R129 ;  /* 0x00000004d8637c23 */ /* 0x000fe40008010881 */
[C---:B------:R-:W-:Y:S03]  /*1af70*/  HMMA.16816.F32.BF16 R20, R60.reuse, R28, R20 ;  /* 0x0000001c3c14723c */ /* 0x040fe60000041814 */
[C---:B------:R-:W-:Y:S01]  /*1af80*/  FMUL.FTZ R28, R56.reuse, R88 ;  /* 0x00000058381c7220 */ /* 0x040fe20000410000 */
[----:B------:R-:W-:Y:S03]  /*1af90*/  FMUL.FTZ R29, R56, R89 ;  /* 0x00000059381d7220 */ /* 0x000fe60000410000 */
[----:B------:R-:W-:Y:S01]  /*1afa0*/  MUFU.EX2 R133, R133 ;  /* 0x0000008500857308 */ /* 0x000fe20000000800 */
[----:B------:R-:W-:Y:S01]  /*1afb0*/  FFMA.FTZ R88, R230, UR4, -R131 ;  /* 0x00000004e6587c23 */ /* 0x000fe20008010883 */
[--C-:B------:R-:W-:Y:S01]  /*1afc0*/  FFMA.FTZ R89, R222, UR4, -R129.reuse ;  /* 0x00000004de597c23 */ /* 0x100fe20008010881 */
[C---:B------:R-:W-:Y:S03]  /*1afd0*/  HMMA.16816.F32.BF16 R24, R60.reuse, R30, R24 ;  /* 0x0000001e3c18723c */ /* 0x040fe60000041818 */
[C---:B------:R-:W-:Y:S01]  /*1afe0*/  FMUL.FTZ R30, R3.reuse, R90 ;  /* 0x0000005a031e7220 */ /* 0x040fe20000410000 */
[C---:B------:R-:W-:Y:S03]  /*1aff0*/  FMUL.FTZ R31, R3.reuse, R91 ;  /* 0x0000005b031f7220 */ /* 0x040fe60000410000 */
[----:B------:R-:W-:Y:S01]  /*1b000*/  MUFU.EX2 R136, R136 ;  /* 0x0000008800887308 */ /* 0x000fe20000000800 */
[----:B------:R-:W-:Y:S01]  /*1b010*/  FFMA.FTZ R90, R226, UR4, -R129 ;  /* 0x00000004e25a7c23 */ /* 0x000fe20008010881 */
[----:B------:R-:W-:Y:S02]  /*1b020*/  FFMA.FTZ R91, R228, UR4, -R131 ;  /* 0x00000004e45b7c23 */ /* 0x000fe40008010883 */
[C---:B------:R-:W-:Y:S06]  /*1b030*/  HMMA.16816.F32.BF16 R28, R60.reuse, R36, R28 ;  /* 0x000000243c1c723c */ /* 0x040fec000004181c */
[----:B------:R-:W-:Y:S01]  /*1b040*/  MUFU.EX2 R90, R90 ;  /* 0x0000005a005a7308 */ /* 0x000fe20000000800 */
[C---:B------:R-:W-:Y:S01]  /*1b050*/  FMUL.FTZ R36, R56.reuse, R80 ;  /* 0x0000005038247220 */ /* 0x040fe20000410000 */
[----:B------:R-:W-:Y:S01]  /*1b060*/  FMUL.FTZ R37, R56, R81 ;  /* 0x0000005138257220 */ /* 0x000fe20000410000 */
[----:B------:R-:W-:Y:S01]  /*1b070*/  FFMA.FTZ R81, R242, UR4, -R129 ;  /* 0x00000004f2517c23 */ /* 0x000fe20008010881 */
[C---:B------:R-:W-:Y:S06]  /*1b080*/  HMMA.16816.F32.BF16 R32, R60.reuse, R38, R32 ;  /* 0x000000263c20723c */ /* 0x040fec0000041820 */
[----:B------:R-:W-:Y:S01]  /*1b090*/  MUFU.EX2 R80, R244 ;  /* 0x000000f400507308 */ /* 0x000fe20000000800 */
[C---:B------:R-:W-:Y:S01]  /*1b0a0*/  FMUL.FTZ R38, R3.reuse, R82 ;  /* 0x0000005203267220 */ /* 0x040fe20000410000 */
[C---:B------:R-:W-:Y:S01]  /*1b0b0*/  FMUL.FTZ R39, R3.reuse, R83 ;  /* 0x0000005303277220 */ /* 0x040fe20000410000 */
[--C-:B------:R-:W-:Y:S01]  /*1b0c0*/  FFMA.FTZ R82, R238, UR4, -R131.reuse ;  /* 0x00000004ee527c23 */ /* 0x100fe20008010883 */
        /* <DEDUP_REMOVED lines=9> */
[--C-:B------:R-:W-:Y:S01]  /*1b160*/  FFMA.FTZ R3, R178, UR4, -R131.reuse ;  /* 0x00000004b2037c23 */ /* 0x100fe20008010883 */
[----:B------:R-:W3:Y:S03]  /*1b170*/  LDSM.16.MT88.4 R72, [R120+0x9400] ;  /* 0x009400007848783b */ /* 0x000ee60000004200 */
[----:B------:R-:W4:Y:S01]  /*1b180*/  MUFU.EX2 R83, R83 ;  /* 0x0000005300537308 */ /* 0x000f220000000800 */
[--C-:B------:R-:W-:Y:S01]  /*1b190*/  FFMA.FTZ R178, R179, UR4, -R131.reuse ;  /* 0x00000004b3b27c23 */ /* 0x100fe20008010883 */
[--C-:B------:R-:W-:Y:S01]  /*1b1a0*/  FFMA.FTZ R179, R174, UR4, -R131.reuse ;  /* 0x00000004aeb37c23 */ /* 0x100fe20008010883 */
[C---:B------:R-:W-:Y:S07]  /*1b1b0*/  HMMA.16816.F32.BF16 R44, R60.reuse, R64, R44 ;  /* 0x000000403c2c723c */ /* 0x040fee000004182c */
[----:B------:R-:W-:Y:S01]  /*1b1c0*/  MUFU.EX2 R137, R137 ;  /* 0x0000008900897308 */ /* 0x000fe20000000800 */
[----:B------:R-:W-:Y:S01]  /*1b1d0*/  HMMA.16816.F32.BF16 R48, R60, R66, R48 ;  /* 0x000000423c30723c */ /* 0x000fe20000041830 */
[----:B------:R-:W5:Y:S02]  /*1b1e0*/  LDSM.16.MT88.4 R64, [R123+0xb400] ;  /* 0x00b400007b40783b */ /* 0x000f640000004200 */
[----:B--2---:R-:W-:Y:S06]  /*1b1f0*/  F2FP.BF16.F32.PACK_AB R61, R84, R81 ;  /* 0x00000051543d723e */ /* 0x004fec00000010ff */
[----:B------:R-:W-:Y:S01]  /*1b200*/  MUFU.EX2 R138, R138 ;  /* 0x0000008a008a7308 */ /* 0x000fe20000000800 */
[----:B------:R-:W-:Y:S02]  /*1b210*/  F2FP.BF16.F32.PACK_AB R60, R80, R85 ;  /* 0x00000055503c723e */ /* 0x000fe400000010ff */
[----:B----4-:R-:W-:Y:S02]  /*1b220*/  F2FP.BF16.F32.PACK_AB R62, R83, R82 ;  /* 0x00000052533e723e */ /* 0x010fe400000010ff */
[----:B------:R-:W-:Y:S05]  /*1b230*/  F2FP.BF16.F32.PACK_AB R63, R87, R86 ;  /* 0x00000056573f723e */ /* 0x000fea00000010ff */
[----:B------:R-:W-:Y:S02]  /*1b240*/  MUFU.EX2 R139, R139 ;  /* 0x0000008b008b7308 */ /* 0x000fe40000000800 */
[C---:B-1----:R-:W-:Y:S08]  /*1b250*/  HMMA.16816.F32.BF16 R4, R60.reuse, R76, R4 ;  /* 0x0000004c3c04723c */ /* 0x042ff00000041804 */
[----:B------:R-:W-:Y:S01]  /*1b260*/  MUFU.EX2 R140, R140 ;  /* 0x0000008c008c7308 */ /* 0x000fe20000000800 */
[C---:B------:R-:W-:Y:S01]  /*1b270*/  HMMA.16816.F32.BF16 R8, R60.reuse, R78, R8 ;  /* 0x0000004e3c08723c */ /* 0x040fe20000041808 */
[----:B------:R-:W-:Y:S08]  /*1b280*/  LDSM.16.MT88.4 R76, [R123+0xc000] ;  /* 0x00c000007b4c783b */ /* 0x000ff00000004200 */
[----:B------:R-:W1:Y:S01]  /*1b290*/  MUFU.EX2 R143, R143 ;  /* 0x0000008f008f7308 */ /* 0x000e620000000800 */
[C---:B---3--:R-:W-:Y:S09]  /*1b2a0*/  HMMA.16816.F32.BF16 R12, R60.reuse, R72, R12 ;  /* 0x000000483c0c723c */ /* 0x048ff2000004180c */
[----:B------:R-:W-:Y:S01]  /*1b2b0*/  MUFU.EX2 R142, R142 ;  /* 0x0000008e008e7308 */ /* 0x000fe20000000800 */
[C---:B------:R-:W-:Y:S01]  /*1b2c0*/  HMMA.16816.F32.BF16 R16, R60.reuse, R74, R16 ;  /* 0x0000004a3c10723c */ /* 0x040fe20000041810 */
[----:B------:R-:W2:Y:S08]  /*1b2d0*/  LDSM.16.MT88.4 R72, [R123+0xd400] ;  /* 0x00d400007b48783b */ /* 0x000eb00000004200 */
[----:B------:R-:W3:Y:S01]  /*1b2e0*/  MUFU.EX2 R141, R141 ;  /* 0x0000008d008d7308 */ /* 0x000ee20000000800 */
[----:B-1----:R-:W-:Y:S01]  /*1b2f0*/  F2FP.BF16.F32.PACK_AB R56, R143, R140 ;  /* 0x0000008c8f38723e */ /* 0x002fe200000010ff */
[C---:B-----5:R-:W-:Y:S08]  /*1b300*/  HMMA.16816.F32.BF16 R20, R60.reuse, R64, R20 ;  /* 0x000000403c14723c */ /* 0x060ff00000041814 */
[----:B------:R-:W-:Y:S01]  /*1b310*/  MUFU.EX2 R173, R173 ;  /* 0x000000ad00ad7308 */ /* 0x000fe20000000800 */
[C---:B------:R-:W-:Y:S01]  /*1b320*/  HMMA.16816.F32.BF16 R24, R60.reuse, R66, R24 ;  /* 0x000000423c18723c */ /* 0x040fe20000041818 */
[----:B------:R-:W1:Y:S08]  /*1b330*/  LDSM.16.MT88.4 R64, [R120+0xd400] ;  /* 0x00d400007840783b */ /* 0x000e700000004200 */
[----:B------:R-:W4:Y:S01]  /*1b340*/  MUFU.EX2 R188, R188 ;  /* 0x000000bc00bc7308 */ /* 0x000f220000000800 */
[----:B---3--:R-:W-:Y:S01]  /*1b350*/  F2FP.BF16.F32.PACK_AB R57, R141, R142 ;  /* 0x0000008e8d39723e */ /* 0x008fe200000010ff */
[C---:B------:R-:W-:Y:S08]  /*1b360*/  HMMA.16816.F32.BF16 R28, R60.reuse, R68, R28 ;  /* 0x000000443c1c723c */ /* 0x040ff0000004181c */
[----:B------:R-:W-:Y:S01]  /*1b370*/  MUFU.EX2 R186, R186 ;  /* 0x000000ba00ba7308 */ /* 0x000fe20000000800 */
[C---:B------:R-:W-:Y:S01]  /*1b380*/  HMMA.16816.F32.BF16 R32, R60.reuse, R70, R32 ;  /* 0x000000463c20723c */ /* 0x040fe20000041820 */
[----:B------:R-:W3:Y:S08]  /*1b390*/  LDSM.16.MT88.4 R68, [R123+0x9800] ;  /* 0x009800007b44783b */ /* 0x000ef00000004200 */
[----:B------:R-:W5:Y:S01]  /*1b3a0*/  MUFU.EX2 R187, R187 ;  /* 0x000000bb00bb7308 */ /* 0x000f620000000800 */
[----:B----4-:R-:W-:Y:S01]  /*1b3b0*/  F2FP.BF16.F32.PACK_AB R58, R188, R173 ;  /* 0x000000adbc3a723e */ /* 0x010fe200000010ff */
[C---:B--2---:R-:W-:Y:S08]  /*1b3c0*/  HMMA.16816.F32.BF16 R36, R60.reuse, R72, R36 ;  /* 0x000000483c24723c */ /* 0x044ff00000041824 */
[----:B------:R-:W-:Y:S01]  /*1b3d0*/  MUFU.EX2 R88, R88 ;  /* 0x0000005800587308 */ /* 0x000fe20000000800 */
[C---:B------:R-:W-:Y:S01]  /*1b3e0*/  HMMA.16816.F32.BF16 R40, R60.reuse, R74, R40 ;  /* 0x0000004a3c28723c */ /* 0x040fe20000041828 */
[----:B------:R-:W2:Y:S08]  /*1b3f0*/  LDSM.16.MT88.4 R72, [R120+0x9800] ;  /* 0x009800007848783b */ /* 0x000eb00000004200 */
[----:B------:R-:W4:Y:S01]  /*1b400*/  MUFU.EX2 R91, R91 ;  /* 0x0000005b005b7308 */ /* 0x000f220000000800 */
[----:B-----5:R-:W-:Y:S01]  /*1b410*/  F2FP.BF16.F32.PACK_AB R59, R187, R186 ;  /* 0x000000babb3b723e */ /* 0x020fe200000010ff */
[C---:B-1----:R-:W-:Y:S08]  /*1b420*/  HMMA.16816.F32.BF16 R44, R60.reuse, R64, R44 ;  /* 0x000000403c2c723c */ /* 0x042ff0000004182c */
[----:B------:R-:W1:Y:S01]  /*1b430*/  MUFU.EX2 R89, R89 ;  /* 0x0000005900597308 */ /* 0x000e620000000800 */
[----:B------:R-:W-:Y:S01]  /*1b440*/  HMMA.16816.F32.BF16 R48, R60, R66, R48 ;  /* 0x000000423c30723c */ /* 0x000fe20000041830 */
[----:B------:R-:W5:Y:S08]  /*1b450*/  LDSM.16.MT88.4 R64, [R123+0xb800] ;  /* 0x00b800007b40783b */ /* 0x000f700000004200 */
[----:B------:R-:W-:Y:S01]  /*1b460*/  MUFU.EX2 R96, R96 ;  /* 0x0000006000607308 */ /* 0x000fe20000000800 */
[----:B----4-:R-:W-:Y:S09]  /*1b470*/  F2FP.BF16.F32.PACK_AB R60, R91, R88 ;  /* 0x000000585b3c723e */ /* 0x010ff200000010ff */
[----:B------:R-:W4:Y:S01]  /*1b480*/  MUFU.EX2 R97, R97 ;  /* 0x0000006100617308 */ /* 0x000f220000000800 */
[----:B-1----:R-:W-:Y:S09]  /*1b490*/  F2FP.BF16.F32.PACK_AB R61, R89, R90 ;  /* 0x0000005a593d723e */ /* 0x002ff200000010ff */
[----:B------:R-:W-:Y:S10]  /*1b4a0*/  MUFU.EX2 R98, R98 ;  /* 0x0000006200627308 */ /* 0x000ff40000000800 */
[----:B------:R-:W1:Y:S01]  /*1b4b0*/  MUFU.EX2 R99, R99 ;  /* 0x0000006300637308 */ /* 0x000e620000000800 */
[----:B----4-:R-:W-:Y:S09]  /*1b4c0*/  F2FP.BF16.F32.PACK_AB R62, R97, R96 ;  /* 0x00000060613e723e */ /* 0x010ff200000010ff */
[----:B------:R-:W-:Y:S10]  /*1b4d0*/  MUFU.EX2 R3, R3 ;  /* 0x0000000300037308 */ /* 0x000ff40000000800 */
[----:B------:R-:W-:Y:S01]  /*1b4e0*/  MUFU.EX2 R170, R170 ;  /* 0x000000aa00aa7308 */ /* 0x000fe20000000800 */
[----:B-1----:R-:W-:Y:S07]  /*1b4f0*/  F2FP.BF16.F32.PACK_AB R63, R99, R98 ;  /* 0x00000062633f723e */ /* 0x002fee00000010ff */
[C---:B---3--:R-:W-:Y:S02]  /*1b500*/  HMMA.16816.F32.BF16 R4, R60.reuse, R68, R4 ;  /* 0x000000443c04723c */ /* 0x048fe40000041804 */
[----:B------:R-:W-:Y:S06]  /*1b510*/  MUFU.EX2 R171, R171 ;  /* 0x000000ab00ab7308 */ /* 0x000fec0000000800 */
[C---:B------:R-:W-:Y:S01]  /*1b520*/  HMMA.16816.F32.BF16 R8, R60.reuse, R70, R8 ;  /* 0x000000463c08723c */ /* 0x040fe20000041808 */
[----:B------:R-:W1:Y:S03]  /*1b530*/  LDSM.16.MT88.4 R68, [R120+0xb800] ;  /* 0x00b800007844783b */ /* 0x000e660000004200 */
[----:B------:R-:W3:Y:S04]  /*1b540*/  MUFU.EX2 R176, R176 ;  /* 0x000000b000b07308 */ /* 0x000ee80000000800 */
[C---:B--2---:R-:W-:Y:S06]  /*1b550*/  HMMA.16816.F32.BF16 R12, R60.reuse, R72, R12 ;  /* 0x000000483c0c723c */ /* 0x044fec000004180c */
[----:B------:R-:W-:Y:S02]  /*1b560*/  MUFU.EX2 R178, R178 ;  /* 0x000000b200b27308 */ /* 0x000fe40000000800 */
[C---:B------:R-:W-:Y:S01]  /*1b570*/  HMMA.16816.F32.BF16 R16, R60.reuse, R74, R16 ;  /* 0x0000004a3c10723c */ /* 0x040fe20000041810 */
[----:B------:R-:W2:Y:S07]  /*1b580*/  LDSM.16.MT88.4 R72, [R123+0xd800] ;  /* 0x00d800007b48783b */ /* 0x000eae0000004200 */
[----:B------:R-:W4:Y:S01]  /*1b590*/  MUFU.EX2 R179, R179 ;  /* 0x000000b300b37308 */ /* 0x000f220000000800 */
[----:B---3--:R-:W-:Y:S01]  /*1b5a0*/  F2FP.BF16.F32.PACK_AB R53, R176, R171 ;  /* 0x000000abb035723e */ /* 0x008fe200000010ff */
[C---:B-----5:R-:W-:Y:S08]  /*1b5b0*/  HMMA.16816.F32.BF16 R20, R60.reuse, R64, R20 ;  /* 0x000000403c14723c */ /* 0x060ff00000041814 */
[----:B------:R-:W-:Y:S01]  /*1b5c0*/  MUFU.EX2 R149, R149 ;  /* 0x0000009500957308 */ /* 0x000fe20000000800 */
[C---:B------:R-:W-:Y:S01]  /*1b5d0*/  HMMA.16816.F32.BF16 R24, R60.reuse, R66, R24 ;  /* 0x000000423c18723c */ /* 0x040fe20000041818 */
[----:B------:R-:W3:Y:S08]  /*1b5e0*/  LDSM.16.MT88.4 R64, [R120+0xd800] ;  /* 0x00d800007840783b */ /* 0x000ef00000004200 */
[----:B------:R-:W5:Y:S01]  /*1b5f0*/  MUFU.EX2 R144, R144 ;  /* 0x0000009000907308 */ /* 0x000f620000000800 */
[----:B----4-:R-:W-:Y:S01]  /*1b600*/  F2FP.BF16.F32.PACK_AB R54, R179, R178 ;  /* 0x000000b2b336723e */ /* 0x010fe200000010ff */
[C---:B-1----:R-:W-:Y:S08]  /*1b610*/  HMMA.16816.F32.BF16 R28, R60.reuse, R68, R28 ;  /* 0x000000443c1c723c */ /* 0x042ff0000004181c */
[----:B------:R-:W-:Y:S01]  /*1b620*/  MUFU.EX2 R175, R175 ;  /* 0x000000af00af7308 */ /* 0x000fe20000000800 */
[C---:B------:R-:W-:Y:S01]  /*1b630*/  HMMA.16816.F32.BF16 R32, R60.reuse, R70, R32 ;  /* 0x000000463c20723c */ /* 0x040fe20000041820 */
[----:B------:R-:W1:Y:S08]  /*1b640*/  LDSM.16.MT88.4 R68, [R123+0x9c00] ;  /* 0x009c00007b44783b */ /* 0x000e700000004200 */
[----:B------:R-:W-:Y:S01]  /*1b650*/  MUFU.EX2 R177, R177 ;  /* 0x000000b100b17308 */ /* 0x000fe20000000800 */
[----:B-----5:R-:W-:Y:S01]  /*1b660*/  F2FP.BF16.F32.PACK_AB R55, R144, R149 ;  /* 0x000000959037723e */ /* 0x020fe200000010ff */
[C---:B--2---:R-:W-:Y:S08]  /*1b670*/  HMMA.16816.F32.BF16 R36, R60.reuse, R72, R36 ;  /* 0x000000483c24723c */ /* 0x044ff00000041824 */
[----:B------:R-:W-:Y:S01]  /*1b680*/  MUFU.EX2 R180, R180 ;  /* 0x000000b400b47308 */ /* 0x000fe20000000800 */
[C---:B------:R-:W-:Y:S01]  /*1b690*/  HMMA.16816.F32.BF16 R40, R60.reuse, R74, R40 ;  /* 0x0000004a3c28723c */ /* 0x040fe20000041828 */
[----:B------:R-:W2:Y:S08]  /*1b6a0*/  LDSM.16.MT88.4 R72, [R120+0x9c00] ;  /* 0x009c00007848783b */ /* 0x000eb00000004200 */
[----:B------:R-:W-:Y:S01]  /*1b6b0*/  MUFU.EX2 R182, R182 ;  /* 0x000000b600b67308 */ /* 0x000fe20000000800 */
[C---:B---3--:R-:W-:Y:S08]  /*1b6c0*/  HMMA.16816.F32.BF16 R44, R60.reuse, R64, R44 ;  /* 0x000000403c2c723c */ /* 0x048ff0000004182c */
[----:B------:R-:W-:Y:S01]  /*1b6d0*/  HMMA.16816.F32.BF16 R48, R60, R66, R48 ;  /* 0x000000423c30723c */ /* 0x000fe20000041830 */
[----:B------:R-:W3:Y:S02]  /*1b6e0*/  LDSM.16.MT88.4 R64, [R123+0xbc00] ;  /* 0x00bc00007b40783b */ /* 0x000ee40000004200 */
[----:B------:R-:W-:Y:S02]  /*1b6f0*/  F2FP.BF16.F32.PACK_AB R60, R135, R132 ;  /* 0x00000084873c723e */ /* 0x000fe400000010ff */
[----:B------:R-:W-:Y:S02]  /*1b700*/  F2FP.BF16.F32.PACK_AB R61, R133, R134 ;  /* 0x00000086853d723e */ /* 0x000fe400000010ff */
[----:B------:R-:W-:Y:S02]  /*1b710*/  F2FP.BF16.F32.PACK_AB R62, R137, R136 ;  /* 0x00000088893e723e */ /* 0x000fe400000010ff */
[----:B------:R-:W-:Y:S07]  /*1b720*/  F2FP.BF16.F32.PACK_AB R63, R139, R138 ;  /* 0x0000008a8b3f723e */ /* 0x000fee00000010ff */
        /* <DEDUP_REMOVED lines=16> */
[----:B------:R-:W-:Y:S01]  /*1b830*/  HMMA.16816.F32.BF16 R48, R60, R66, R48 ;  /* 0x000000423c30723c */ /* 0x000fe20000041830 */
[----:B------:R-:W3:Y:S07]  /*1b840*/  LDSM.16.MT88.4 R60, [R120+0xc000] ;  /* 0x00c00000783c783b */ /* 0x000eee0000004200 */
[C---:B-1----:R-:W-:Y:S01]  /*1b850*/  HMMA.16816.F32.BF16 R4, R56.reuse, R68, R4 ;  /* 0x000000443804723c */ /* 0x042fe20000041804 */
[----:B------:R-:W1:Y:S07]  /*1b860*/  LDSM.16.MT88.4 R64, [R123+0xe000] ;  /* 0x00e000007b40783b */ /* 0x000e6e0000004200 */
[C---:B------:R-:W-:Y:S01]  /*1b870*/  HMMA.16816.F32.BF16 R8, R56.reuse, R70, R8 ;  /* 0x000000463808723c */ /* 0x040fe20000041808 */
[----:B------:R-:W4:Y:S07]  /*1b880*/  LDSM.16.MT88.4 R68, [R120+0xe000] ;  /* 0x00e000007844783b */ /* 0x000f2e0000004200 */
[C---:B--2---:R-:W-:Y:S08]  /*1b890*/  HMMA.16816.F32.BF16 R12, R56.reuse, R72, R12 ;  /* 0x00000048380c723c */ /* 0x044ff0000004180c */
[C---:B------:R-:W-:Y:S01]  /*1b8a0*/  HMMA.16816.F32.BF16 R16, R56.reuse, R74, R16 ;  /* 0x0000004a3810723c */ /* 0x040fe20000041810 */
[----:B------:R-:W-:Y:S07]  /*1b8b0*/  LDSM.16.MT88.4 R72, [R123+0xe400] ;  /* 0x00e400007b48783b */ /* 0x000fee0000004200 */
[C---:B------:R-:W-:Y:S03]  /*1b8c0*/  HMMA.16816.F32.BF16 R20, R56.reuse, R76, R20 ;  /* 0x0000004c3814723c */ /* 0x040fe60000041814 */
[----:B------:R-:W-:Y:S01]  /*1b8d0*/  FFMA.FTZ R77, R148, UR4, -R131 ;  /* 0x00000004944d7c23 */ /* 0x000fe20008010883 */
[----:B------:R-:W-:Y:S01]  /*1b8e0*/  FADD.FTZ R76, R128, R101 ;  /* 0x00000065804c7221 */ /* 0x000fe20000010000 */
[----:B------:R-:W-:Y:S02]  /*1b8f0*/  FFMA.FTZ R148, R151, UR4, -R129 ;  /* 0x0000000497947c23 */ /* 0x000fe40008010881 */
[----:B------:R2:W-:Y:S01]  /*1b900*/  MUFU.EX2 R151, R100 ;  /* 0x0000006400977308 */ /* 0x0005e20000000800 */
[C---:B------:R-:W-:Y:S03]  /*1b910*/  HMMA.16816.F32.BF16 R24, R56.reuse, R78, R24 ;  /* 0x0000004e3818723c */ /* 0x040fe60000041818 */
[----:B------:R-:W-:Y:S01]  /*1b920*/  FFMA.FTZ R79, R147, UR4, -R131 ;  /* 0x00000004934f7c23 */ /* 0x000fe20008010883 */
[--C-:B------:R-:W-:Y:S01]  /*1b930*/  FFMA.FTZ R78, R145, UR4, -R129.reuse ;  /* 0x00000004914e7c23 */ /* 0x100fe20008010881 */
[----:B------:R-:W-:Y:S01]  /*1b940*/  FADD.FTZ R127, R127, R76 ;  /* 0x0000004c7f7f7221 */ /* 0x000fe20000010000 */
[--C-:B------:R-:W-:Y:S03]  /*1b950*/  FFMA.FTZ R147, R146, UR4, -R129.reuse ;  /* 0x0000000492937c23 */ /* 0x100fe60008010881 */
[----:B------:R-:W-:Y:S01]  /*1b960*/  MUFU.EX2 R128, R79 ;  /* 0x0000004f00807308 */ /* 0x000fe20000000800 */
[C---:B---3--:R-:W-:Y:S03]  /*1b970*/  HMMA.16816.F32.BF16 R28, R56.reuse, R60, R28 ;  /* 0x0000003c381c723c */ /* 0x048fe6000004181c */
[----:B------:R-:W-:Y:S01]  /*1b980*/  FFMA.FTZ R129, R52, UR4, -R129 ;  /* 0x0000000434817c23 */ /* 0x000fe20008010881 */
[----:B------:R-:W-:Y:S01]  /*1b990*/  F2FP.BF16.F32.PACK_AB R52, R170, R3 ;  /* 0x00000003aa34723e */ /* 0x000fe200000010ff */
[----:B------:R-:W-:Y:S01]  /*1b9a0*/  FADD.FTZ R124, R124, R127 ;  /* 0x0000007f7c7c7221 */ /* 0x000fe20000010000 */
[----:B------:R-:W-:Y:S03]  /*1b9b0*/  FFMA.FTZ R131, R185, UR4, -R131 ;  /* 0x00000004b9837c23 */ /* 0x000fe60008010883 */
[----:B------:R-:W3:Y:S01]  /*1b9c0*/  MUFU.EX2 R145, R77 ;  /* 0x0000004d00917308 */ /* 0x000ee20000000800 */
[C---:B------:R-:W-:Y:S01]  /*1b9d0*/  HMMA.16816.F32.BF16 R32, R56.reuse, R62, R32 ;  /* 0x0000003e3820723c */ /* 0x040fe20000041820 */
[----:B------:R-:W5:Y:S02]  /*1b9e0*/  LDSM.16.MT88.4 R60, [R123+0xa400] ;  /* 0x00a400007b3c783b */ /* 0x000f640000004200 */
[----:B--2---:R-:W-:Y:S06]  /*1b9f0*/  FADD.FTZ R100, R125, R126 ;  /* 0x0000007e7d647221 */ /* 0x004fec0000010000 */
[----:B------:R2:W-:Y:S01]  /*1ba00*/  MUFU.EX2 R130, R78 ;  /* 0x0000004e00827308 */ /* 0x0005e20000000800 */
[C---:B-1----:R-:W-:Y:S03]  /*1ba10*/  HMMA.16816.F32.BF16 R36, R56.reuse, R64, R36 ;  /* 0x000000403824723c */ /* 0x042fe60000041824 */
[----:B------:R-:W-:Y:S02]  /*1ba20*/  FADD.FTZ R85, R85, R100 ;  /* 0x0000006455557221 */ /* 0x000fe40000010000 */
[----:B------:R-:W-:Y:S02]  /*1ba30*/  LDSM.16.MT88.4 R100, [R120+0xac00] ;  /* 0x00ac00007864783b */ /* 0x000fe40000004200 */
[----:B------:R-:W-:Y:S01]  /*1ba40*/  FADD.FTZ R85, R80, R85 ;  /* 0x0000005550557221 */ /* 0x000fe20000010000 */
[C---:B------:R-:W-:Y:S01]  /*1ba50*/  HMMA.16816.F32.BF16 R40, R56.reuse, R66, R40 ;  /* 0x000000423828723c */ /* 0x040fe20000041828 */
[----:B------:R-:W1:Y:S02]  /*1ba60*/  MUFU.EX2 R147, R147 ;  /* 0x0000009300937308 */ /* 0x000e640000000800 */
[----:B------:R-:W-:Y:S02]  /*1ba70*/  FADD.FTZ R82, R82, R85 ;  /* 0x0000005552527221 */ /* 0x000fe40000010000 */
[----:B------:R-:W-:Y:S02]  /*1ba80*/  LDSM.16.MT88.4 R64, [R123+0xc400] ;  /* 0x00c400007b40783b */ /* 0x000fe40000004200 */
[----:B------:R-:W-:Y:S01]  /*1ba90*/  FADD.FTZ R83, R83, R82 ;  /* 0x0000005253537221 */ /* 0x000fe20000010000 */
[C---:B----4-:R-:W-:Y:S03]  /*1baa0*/  HMMA.16816.F32.BF16 R44, R56.reuse, R68, R44 ;  /* 0x00000044382c723c */ /* 0x050fe6000004182c */
[----:B------:R-:W4:Y:S01]  /*1bab0*/  MUFU.EX2 R146, R172 ;  /* 0x000000ac00927308 */ /* 0x000f220000000800 */
[----:B------:R-:W-:Y:S01]  /*1bac0*/  FADD.FTZ R88, R88, R83 ;  /* 0x0000005358587221 */ /* 0x000fe20000010000 */
[----:B--2---:R-:W-:Y:S03]  /*1bad0*/  LDSM.16.MT88.4 R76, [R123+0xe800] ;  /* 0x00e800007b4c783b */ /* 0x004fe60000004200 */
[----:B------:R-:W-:Y:S01]  /*1bae0*/  FADD.FTZ R91, R91, R88 ;  /* 0x000000585b5b7221 */ /* 0x000fe20000010000 */
[----:B------:R-:W-:Y:S04]  /*1baf0*/  HMMA.16816.F32.BF16 R48, R56, R70, R48 ;  /* 0x000000463830723c */ /* 0x000fe80000041830 */
[----:B------:R-:W2:Y:S01]  /*1bb00*/  MUFU.EX2 R148, R148 ;  /* 0x0000009400947308 */ /* 0x000ea20000000800 */
[----:B------:R-:W-:Y:S01]  /*1bb10*/  FADD.FTZ R96, R96, R91 ;  /* 0x0000005b60607221 */ /* 0x000fe20000010000 */
[----:B------:R-:W3:Y:S03]  /*1bb20*/  LDSM.16.MT88.4 R56, [R120+0xa400] ;  /* 0x00a400007838783b */ /* 0x000ee60000004200 */
[----:B------:R-:W-:Y:S01]  /*1bb30*/  FADD.FTZ R97, R97, R96 ;  /* 0x0000006061617221 */ /* 0x000fe20000010000 */
[C---:B-----5:R-:W-:Y:S04]  /*1bb40*/  HMMA.16816.F32.BF16 R4, R52.reuse, R60, R4 ;  /* 0x0000003c3404723c */ /* 0x060fe80000041804 */
[----:B------:R-:W-:Y:S01]  /*1bb50*/  MUFU.EX2 R131, R131 ;  /* 0x0000008300837308 */ /* 0x000fe20000000800 */
[----:B------:R-:W5:Y:S01]  /*1bb60*/  LDSM.16.MT88.4 R68, [R120+0xc400] ;  /* 0x00c400007844783b */ /* 0x000f620000004200 */
[----:B------:R-:W-:Y:S02]  /*1bb70*/  FADD.FTZ R132, R132, R97 ;  /* 0x0000006184847221 */ /* 0x000fe40000010000 */
[C---:B------:R-:W-:Y:S06]  /*1bb80*/  HMMA.16816.F32.BF16 R8, R52.reuse, R62, R8 ;  /* 0x0000003e3408723c */ /* 0x040fec0000041808 */
[----:B------:R-:W-:Y:S01]  /*1bb90*/  MUFU.EX2 R129, R129 ;  /* 0x0000008100817308 */ /* 0x000fe20000000800 */
[----:B------:R-:W-:Y:S01]  /*1bba0*/  FADD.FTZ R135, R135, R132 ;  /* 0x0000008487877221 */ /* 0x000fe20000010000 */
[----:B------:R-:W1:Y:S03]  /*1bbb0*/  LDSM.16.MT88.4 R60, [R120+0xe400] ;  /* 0x00e40000783c783b */ /* 0x000e660000004200 */
[----:B------:R-:W-:Y:S04]  /*1bbc0*/  FADD.FTZ R136, R136, R135 ;  /* 0x0000008788887221 */ /* 0x000fe80000010000 */
[----:B------:R-:W-:Y:S01]  /*1bbd0*/  FADD.FTZ R137, R137, R136 ;  /* 0x0000008889897221 */ /* 0x000fe20000010000 */
[C---:B---3--:R-:W-:Y:S08]  /*1bbe0*/  HMMA.16816.F32.BF16 R12, R52.reuse, R56, R12 ;  /* 0x00000038340c723c */ /* 0x048ff0000004180c */
[C---:B------:R-:W-:Y:S01]  /*1bbf0*/  HMMA.16816.F32.BF16 R16, R52.reuse, R58, R16 ;  /* 0x0000003a3410723c */ /* 0x040fe20000041810 */
[----:B------:R-:W3:Y:S07]  /*1bc00*/  LDSM.16.MT88.4 R56, [R123+0xa800] ;  /* 0x00a800007b38783b */ /* 0x000eee0000004200 */
[C---:B------:R-:W-:Y:S08]  /*1bc10*/  HMMA.16816.F32.BF16 R20, R52.reuse, R64, R20 ;  /* 0x000000403414723c */ /* 0x040ff00000041814 */
[C---:B------:R-:W-:Y:S01]  /*1bc20*/  HMMA.16816.F32.BF16 R24, R52.reuse, R66, R24 ;  /* 0x000000423418723c */ /* 0x040fe20000041818 */
[----:B------:R-:W3:Y:S07]  /*1bc30*/  LDSM.16.MT88.4 R64, [R120+0xa800] ;  /* 0x00a800007840783b */ /* 0x000eee0000004200 */
[C---:B-----5:R-:W-:Y:S08]  /*1bc40*/  HMMA.16816.F32.BF16 R28, R52.reuse, R68, R28 ;  /* 0x00000044341c723c */ /* 0x060ff0000004181c */
[C---:B------:R-:W-:Y:S01]  /*1bc50*/  HMMA.16816.F32.BF16 R32, R52.reuse, R70, R32 ;  /* 0x000000463420723c */ /* 0x040fe20000041820 */
[----:B------:R-:W5:Y:S07]  /*1bc60*/  LDSM.16.MT88.4 R68, [R123+0xc800] ;  /* 0x00c800007b44783b */ /* 0x000f6e0000004200 */
[C---:B------:R-:W-:Y:S08]  /*1bc70*/  HMMA.16816.F32.BF16 R36, R52.reuse, R72, R36 ;  /* 0x000000483424723c */ /* 0x040ff00000041824 */
[C---:B------:R-:W-:Y:S01]  /*1bc80*/  HMMA.16816.F32.BF16 R40, R52.reuse, R74, R40 ;  /* 0x0000004a3428723c */ /* 0x040fe20000041828 */
[----:B------:R-:W5:Y:S07]  /*1bc90*/  LDSM.16.MT88.4 R72, [R120+0xc800] ;  /* 0x00c800007848783b */ /* 0x000f6e0000004200 */
[C---:B-1----:R-:W-:Y:S08]  /*1bca0*/  HMMA.16816.F32.BF16 R44, R52.reuse, R60, R44 ;  /* 0x0000003c342c723c */ /* 0x042ff0000004182c */
[----:B------:R-:W-:Y:S01]  /*1bcb0*/  HMMA.16816.F32.BF16 R48, R52, R62, R48 ;  /* 0x0000003e3430723c */ /* 0x000fe20000041830 */
[----:B------:R-:W1:Y:S02]  /*1bcc0*/  LDSM.16.MT88.4 R60, [R120+0xe800] ;  /* 0x00e80000783c783b */ /* 0x000e640000004200 */
[----:B------:R-:W-:Y:S02]  /*1bcd0*/  F2FP.BF16.F32.PACK_AB R52, R145, R128 ;  /* 0x000000809134723e */ /* 0x000fe400000010ff */
[----:B------:R-:W-:Y:S02]  /*1bce0*/  F2FP.BF16.F32.PACK_AB R53, R147, R130 ;  /* 0x000000829335723e */ /* 0x000fe400000010ff */
[----:B----4-:R-:W-:Y:S02]  /*1bcf0*/  F2FP.BF16.F32.PACK_AB R54, R151, R146 ;  /* 0x000000929736723e */ /* 0x010fe400000010ff */
[----:B--2---:R-:W-:Y:S07]  /*1bd00*/  F2FP.BF16.F32.PACK_AB R55, R148, R175 ;  /* 0x000000af9437723e */ /* 0x004fee00000010ff */
[C---:B---3--:R-:W-:Y:S01]  /*1bd10*/  HMMA.16816.F32.BF16 R4, R52.reuse, R56, R4 ;  /* 0x000000383404723c */ /* 0x048fe20000041804 */
[----:B------:R-:W-:Y:S07]  /*1bd20*/  MUFU.EX2 R56, R94 ;  /* 0x0000005e00387308 */ /* 0x000fee0000000800 */
[C---:B------:R-:W-:Y:S03]  /*1bd30*/  HMMA.16816.F32.BF16 R8, R52.reuse, R58, R8 ;  /* 0x0000003a3408723c */ /* 0x040fe60000041808 */
[----:B------:R-:W2:Y:S01]  /*1bd40*/  MUFU.EX2 R57, R93 ;  /* 0x0000005d00397308 */ /* 0x000ea20000000800 */
[----:B------:R-:W-:Y:S04]  /*1bd50*/  FADD.FTZ R59, R81, R124 ;  /* 0x0000007c513b7221 */ /* 0x000fe80000010000 */
[----:B------:R-:W-:Y:S01]  /*1bd60*/  FADD.FTZ R59, R84, R59 ;  /* 0x0000003b543b7221 */ /* 0x000fe20000010000 */
[C---:B------:R-:W-:Y:S04]  /*1bd70*/  HMMA.16816.F32.BF16 R12, R52.reuse, R64, R12 ;  /* 0x00000040340c723c */ /* 0x040fe8000004180c */
[----:B------:R3:W4:Y:S01]  /*1bd80*/  MUFU.EX2 R58, R92 ;  /* 0x0000005c003a7308 */ /* 0x0007220000000800 */
[----:B------:R-:W-:Y:S04]  /*1bd90*/  FADD.FTZ R86, R86, R59 ;  /* 0x0000003b56567221 */ /* 0x000fe80000010000 */
[----:B------:R-:W-:Y:S01]  /*1bda0*/  FADD.FTZ R87, R87, R86 ;  /* 0x0000005657577221 */ /* 0x000fe20000010000 */
[C---:B------:R-:W-:Y:S03]  /*1bdb0*/  HMMA.16816.F32.BF16 R16, R52.reuse, R66, R16 ;  /* 0x000000423410723c */ /* 0x040fe60000041810 */
[----:B------:R-:W-:Y:S02]  /*1bdc0*/  FADD.FTZ R90, R90, R87 ;  /* 0x000000575a5a7221 */ /* 0x000fe40000010000 */
[----:B------:R-:W-:Y:S02]  /*1bdd0*/  LDSM.16.MT88.4 R84, [R120+0xcc00] ;  /* 0x00cc00007854783b */ /* 0x000fe40000004200 */
[----:B------:R-:W-:Y:S01]  /*1bde0*/  FADD.FTZ R89, R89, R90 ;  /* 0x0000005a59597221 */ /* 0x000fe20000010000 */
[C---:B-----5:R-:W-:Y:S03]  /*1bdf0*/  HMMA.16816.F32.BF16 R20, R52.reuse, R68, R20 ;  /* 0x000000443414723c */ /* 0x060fe60000041814 */
[----:B------:R-:W-:Y:S01]  /*1be00*/  F2FP.BF16.F32.PACK_AB R68, R180, R177 ;  /* 0x000000b1b444723e */ /* 0x000fe200000010ff */
[----:B------:R-:W-:Y:S01]  /*1be10*/  FADD.FTZ R98, R98, R89 ;  /* 0x0000005962627221 */ /* 0x000fe20000010000 */
[----:B---3--:R-:W3:Y:S01]  /*1be20*/  LDSM.16.MT88.4 R92, [R123+0xcc00] ;  /* 0x00cc00007b5c783b */ /* 0x008ee20000004200 */
[----:B--2---:R-:W-:Y:S02]  /*1be30*/  F2FP.BF16.F32.PACK_AB R69, R57, R56 ;  /* 0x000000383945723e */ /* 0x004fe400000010ff */
[C---:B------:R-:W-:Y:S03]  /*1be40*/  HMMA.16816.F32.BF16 R24, R52.reuse, R70, R24 ;  /* 0x000000463418723c */ /* 0x040fe60000041818 */
[----:B------:R-:W-:Y:S01]  /*1be50*/  F2FP.BF16.F32.PACK_AB R70, R131, R182 ;  /* 0x000000b68346723e */ /* 0x000fe200000010ff */
[----:B------:R-:W-:Y:S01]  /*1be60*/  FADD.FTZ R99, R99, R98 ;  /* 0x0000006263637221 */ /* 0x000fe20000010000 */
[----:B----4-:R-:W-:Y:S03]  /*1be70*/  F2FP.BF16.F32.PACK_AB R71, R129, R58 ;  /* 0x0000003a8147723e */ /* 0x010fe600000010ff */
        /* <DEDUP_REMOVED lines=9> */
[C---:B------:R-:W-:Y:S01]  /*1bf10*/  HMMA.16816.F32.BF16 R40, R52.reuse, R78, R40 ;  /* 0x0000004e3428723c */ /* 0x040fe20000041828 */
[----:B------:R-:W2:Y:S02]  /*1bf20*/  LDSM.16.MT88.4 R76, [R123+0xec00] ;  /* 0x00ec00007b4c783b */ /* 0x000ea40000004200 */
[----:B------:R-:W-:Y:S04]  /*1bf30*/  FADD.FTZ R186, R186, R141 ;  /* 0x0000008dbaba7221 */ /* 0x000fe80000010000 */
[----:B------:R-:W-:Y:S01]  /*1bf40*/  FADD.FTZ R186, R187, R186 ;  /* 0x000000babbba7221 */ /* 0x000fe20000010000 */
[C---:B-1----:R-:W-:Y:S03]  /*1bf50*/  HMMA.16816.F32.BF16 R44, R52.reuse, R60, R44 ;  /* 0x0000003c342c723c */ /* 0x042fe6000004182c */
        /* <DEDUP_REMOVED lines=36> */
[C---:B--2---:R-:W-:Y:S03]  /*1c1a0*/  HMMA.16816.F32.BF16 R80, R68.reuse, R76, R36 ;  /* 0x0000004c4450723c */ /* 0x044fe60000041824 */
[----:B------:R-:W-:Y:S01]  /*1c1b0*/  FADD.FTZ R182, R182, R3 ;  /* 0x00000003b6b67221 */ /* 0x000fe20000010000 */
[----:B------:R-:W-:Y:S03]  /*1c1c0*/  MOV R3, R0 ;  /* 0x0000000000037202 */ /* 0x000fe60000000f00 */
[----:B------:R-:W-:Y:S01]  /*1c1d0*/  FADD.FTZ R171, R131, R182 ;  /* 0x000000b683ab7221 */ /* 0x000fe20000010000 */
[C---:B------:R-:W-:Y:S08]  /*1c1e0*/  HMMA.16816.F32.BF16 R76, R68.reuse, R78, R40 ;  /* 0x0000004e444c723c */ /* 0x040ff00000041828 */
[C---:B-1----:R-:W-:Y:S08]  /*1c1f0*/  HMMA.16816.F32.BF16 R72, R68.reuse, R4, R44 ;  /* 0x000000044448723c */ /* 0x042ff0000004182c */
[----:B------:R-:W-:Y:S01]  /*1c200*/  HMMA.16816.F32.BF16 R68, R68, R6, R48 ;  /* 0x000000064444723c */ /* 0x000fe20000041830 */
[----:B------:R-:W-:Y:S08]  /*1c210*/  @!UPT UIADD3 URZ, UPT, UPT, URZ, URZ, URZ ;  /* 0x000000fffffff290 */ /* 0x000ff0000fffe0ff */
[----:B------:R-:W-:Y:S11]  /*1c220*/  @P0 BRA `(.L_x_1435) ;  /* 0xffffffbc008c0947 */ /* 0x000ff6000383ffff */
.L_x_1431:
        /* <DEDUP_REMOVED lines=159> */
.L_x_1437:
[----:B------:R-:W-:Y:S05]  /*1cc20*/  BSYNC.RECONVERGENT B0 ;  /* 0x0000000000007941 */ /* 0x000fea0003800200 */
.L_x_1436:
        /* <DEDUP_REMOVED lines=19> */
.L_x_1439:
[----:B------:R-:W-:Y:S05]  /*1cd60*/  BSYNC.RECONVERGENT B0 ;  /* 0x0000000000007941 */ /* 0x000fea0003800200 */
.L_x_1438:
        /* <DEDUP_REMOVED lines=21> */
.L_x_1441:
[----:B------:R-:W-:Y:S05]  /*1cec0*/  BSYNC.RECONVERGENT B0 ;  /* 0x0000000000007941 */ /* 0x000fea0003800200 */
.L_x_1440:
        /* <DEDUP_REMOVED lines=21> */
.L_x_1443:
[----:B------:R-:W-:Y:S05]  /*1d020*/  BSYNC.RECONVERGENT B0 ;  /* 0x0000000000007941 */ /* 0x000fea0003800200 */
.L_x_1442:
        /* <DEDUP_REMOVED lines=22> */
.L_x_1444:
        /* <DEDUP_REMOVED lines=15> */
.L_x_5483:


//--------------------- .text._ZN5flash24flash_fwd_splitkv_kernelI23Flash_fwd_kernel_traitsILi96ELi64ELi128ELi4ELb0ELb0EN7cutlass10bfloat16_tE19Flash_kernel_traitsILi96ELi64ELi128ELi4ES3_EELb1ELb0ELb0ELb1ELb1ELb0ELb0ELb0EEEvNS_16Flash_fwd_paramsE --------------------------
	.section	.text._ZN5flash24flash_fwd_splitkv_kernelI23Flash_fwd_kernel_traitsILi96ELi64ELi128ELi4ELb0ELb0EN7cutlass10bfloat16_tE19Flash_kernel_traitsILi96ELi64ELi128ELi4ES3_EELb1ELb0ELb0ELb1ELb1ELb0ELb0ELb0EEEvNS_16Flash_fwd_paramsE,"ax",@progbits
	.align	128
        .global         _ZN5flash24flash_fwd_splitkv_kernelI23Flash_fwd_kernel_traitsILi96ELi64ELi128ELi4ELb0ELb0EN7cutlass10bfloat16_tE19Flash_kernel_traitsILi96ELi64ELi128ELi4ES3_EELb1ELb0ELb0ELb1ELb1ELb0ELb0ELb0EEEvNS_16Flash_fwd_paramsE
        .type           _ZN5flash24flash_fwd_splitkv_kernelI23Flash_fwd_kernel_traitsILi96ELi64ELi128ELi4ELb0ELb0EN7cutlass10bfloat16_tE19Flash_kernel_traitsILi96ELi64ELi128ELi4ES3_EELb1ELb0ELb0ELb1ELb1ELb0ELb0ELb0EEEvNS_16Flash_fwd_paramsE,@function
        .size           _ZN5flash24flash_fwd_splitkv_kernelI23Flash_fwd_kernel_traitsILi96ELi64ELi128ELi4ELb0ELb0EN7cutlass10bfloat16_tE19Flash_kernel_traitsILi96ELi64ELi128ELi4ES3_EELb1ELb0ELb0ELb1ELb1ELb0ELb0ELb0EEEvNS_16Flash_fwd_paramsE,(.L_x_5484 - _ZN5flash24flash_fwd_splitkv_kernelI23Flash_fwd_kernel_traitsILi96ELi64ELi128ELi4ELb0ELb0EN7cutlass10bfloat16_tE19Flash_kernel_traitsILi96ELi64ELi128ELi4ES3_EELb1ELb0ELb0ELb1ELb1ELb0ELb0ELb0EEEvNS_16Flash_fwd_paramsE)
        .other          _ZN5flash24flash_fwd_splitkv_kernelI23Flash_fwd_kernel_traitsILi96ELi64ELi128ELi4ELb0ELb0EN7cutlass10bfloat16_tE19Flash_kernel_traitsILi96ELi64ELi128ELi4ES3_EELb1ELb0ELb0ELb1ELb1ELb0ELb0ELb0EEEvNS_16Flash_fwd_paramsE,@"STO_CUDA_ENTRY STV_DEFAULT"
_ZN5flash24flash_fwd_splitkv_kernelI23Flash_fwd_kernel_traitsILi96ELi64ELi128ELi4ELb0ELb0EN7cutlass10bfloat16_tE19Flash_kernel_traitsILi96ELi64ELi128ELi4ES3_EELb1ELb0ELb0ELb1ELb1ELb0ELb0ELb0EEEvNS_16Flash_fwd_paramsE:
.text._ZN5flash24flash_fwd_splitkv_kernelI23Flash_fwd_kernel_traitsILi96ELi64ELi128ELi4ELb0ELb0EN7cutlass10bfloat16_tE19Flash_kernel_traitsILi96ELi64ELi128ELi4ES3_EELb1ELb0ELb0ELb1ELb1ELb0ELb0ELb0EEEvNS_16Flash_fwd_paramsE:
[----:B------:R-:W-:Y:S08]  /*0000*/  LDC R1, c[0x0][0x37c] ;  /* 0x0000df00ff017b82 */ /* 0x000ff00000000800 */
[----:B------:R-:W1:Y:S01]  /*0010*/  LDC.64 R2, c[0x0][0x478] ;  /* 0x00011e00ff027b82 */ /* 0x000e620000000a00 */
[----:B------:R-:W2:Y:S01]  /*0020*/  S2R R9, SR_CTAID.Y ;  /* 0x0000000000097919 */ /* 0x000ea20000002600 */
[----:B------:R-:W3:Y:S01]  /*0030*/  LDCU.64 UR24, c[0x0][0x358] ;  /* 0x00006b00ff1877ac */ /* 0x000ee20008000a00 */
[----:B------:R-:W-:-:S05]  /*0040*/  IMAD.MOV.U32 R19, RZ, RZ, RZ ;  /* 0x000000ffff137224 */ /* 0x000fca00078e00ff */
[----:B------:R-:W4:Y:S01]  /*0050*/  LDC.64 R4, c[0x0][0x470] ;  /* 0x00011c00ff047b82 */ /* 0x000f220000000a00 */
[----:B------:R-:W3:Y:S01]  /*0060*/  S2R R13, SR_CTAID.X ;  /* 0x00000000000d7919 */ /* 0x000ee20000002500 */
[----:B------:R-:W3:Y:S01]  /*0070*/  LDCU UR22, c[0x0][0x434] ;  /* 0x00008680ff1677ac */ /* 0x000ee20008000800 */
[----:B-1----:R-:W-:-:S04]  /*0080*/  ISETP.NE.U32.AND P2, PT, R2, RZ, PT ;  /* 0x000000ff0200720c */ /* 0x002fc80003f45070 */
[----:B------:R-:W-:Y:S02]  /*0090*/  ISETP.NE.AND.EX P2, PT, R3, RZ, PT, P2 ;  /* 0x000000ff0300720c */ /* 0x000fe40003f45320 */
[----:B----4-:R-:W-:-:S04]  /*00a0*/  ISETP.NE.U32.AND P0, PT, R4, RZ, PT ;  /* 0x000000ff0400720c */ /* 0x010fc80003f05070 */
[----:B------:R-:W-:-:S07]  /*00b0*/  ISETP.NE.AND.EX P0, PT, R5, RZ, PT, P0 ;  /* 0x000000ff0500720c */ /* 0x000fce0003f05300 */
[----:B------:R-:W2:Y:S08]  /*00c0*/  @P2 LDC.64 R2, c[0x0][0x478] ;  /* 0x00011e00ff022b82 */ /* 0x000eb00000000a00 */
[----:B------:R-:W1:Y:S01]  /*00d0*/  @P0 LDC.64 R4, c[0x0][0x470] ;  /* 0x00011c00ff040b82 */ /* 0x000e620000000a00 */
[----:B--2---:R-:W-:-:S07]  /*00e0*/  @P2 IMAD.WIDE.U32 R10, R9, 0x4, R2 ;  /* 0x00000004090a2825 */ /* 0x004fce00078e0002 */
[----:B------:R-:W2:Y:S01]  /*00f0*/  @!P2 LDC.64 R2, c[0x0][0x438] ;  /* 0x00010e00ff02ab82 */ /* 0x000ea20000000a00 */
[----:B---3--:R3:W5:Y:S01]  /*0100*/  @P2 LDG.E R0, desc[UR24][R10.64] ;  /* 0x000000180a002981 */ /* 0x008762000c1e1900 */
[----:B-1----:R-:W-:-:S06]  /*0110*/  @P0 IMAD.WIDE.U32 R6, R9, 0x4, R4 ;  /* 0x0000000409060825 */ /* 0x002fcc00078e0004 */
[----:B------:R-:W1:Y:S01]  /*0120*/  @!P2 LDC.64 R4, c[0x0][0x488] ;  /* 0x00012200ff04ab82 */ /* 0x000e620000000a00 */
[----:B------:R-:W-:Y:S01]  /*0130*/  IMAD.SHL.U32 R132, R13, 0x40, RZ ;  /* 0x000000400d847824 */ /* 0x000fe200078e00ff */
[----:B------:R3:W5:Y:S04]  /*0140*/  @P0 LDG.E R19, desc[UR24][R6.64] ;  /* 0x0000001806130981 */ /* 0x000768000c1e1900 */
[----:B------:R-:W-:Y:S02]  /*0150*/  ISETP.GE.AND P1, PT, R132, UR22, PT ;  /* 0x0000001684007c0c */ /* 0x000fe4000bf26270 */
[----:B-1----:R-:W-:-:S11]  /*0160*/  @!P2 ISETP.NE.U32.AND P0, PT, R4, RZ, PT ;  /* 0x000000ff0400a20c */ /* 0x002fd60003f05070 */
[----:B--23--:R-:W-:Y:S05]  /*0170*/  @P1 EXIT ;  /* 0x000000000000194d */ /* 0x00cfea0003800000 */
[----:B------:R-:W1:Y:S01]  /*0180*/  LDC R129, c[0x0][0x508] ;  /* 0x00014200ff817b82 */ /* 0x000e620000000800 */
[----:B------:R-:W-:Y:S01]  /*0190*/  @!P2 ISETP.NE.AND.EX P0, PT, R5, RZ, PT, P0 ;  /* 0x000000ff0500a20c */ /* 0x000fe20003f05300 */
[----:B------:R-:W2:Y:S01]  /*01a0*/  LDCU UR5, c[0x0][0x438] ;  /* 0x00008700ff0577ac */ /* 0x000ea20008000800 */
[--C-:B-----5:R-:W-:Y:S01]  /*01b0*/  @P2 IMAD.IADD R131, R0, 0x1, -R19.reuse ;  /* 0x0000000100832824 */ /* 0x120fe200078e0a13 */
[----:B------:R-:W3:Y:S01]  /*01c0*/  S2R R10, SR_CTAID.Z ;  /* 0x00000000000a7919 */ /* 0x000ee20000002700 */
[----:B------:R-:W-:Y:S01]  /*01d0*/  @!P2 SEL R3, R3, RZ, P0 ;  /* 0x000000ff0303a207 */ /* 0x000fe20000000000 */
[----:B------:R-:W4:Y:S03]  /*01e0*/  S2R R156, SR_TID.X ;  /* 0x00000000009c7919 */ /* 0x000f260000002100 */
[----:B------:R-:W-:-:S05]  /*01f0*/  @!P2 IADD3 R131, PT, PT, R3, R2, -R19 ;  /* 0x000000020383a210 */ /* 0x000fca0007ffe813 */
[----:B------:R-:W-:-:S05]  /*0200*/  VIADD R5, R131, 0x7f ;  /* 0x0000007f83057836 */ /* 0x000fca0000000000 */
[----:B------:R-:W-:Y:S01]  /*0210*/  IADD3 R0, PT, PT, R5, -UR22, R132 ;  /* 0x8000001605007c10 */ /* 0x000fe2000fffe084 */
[----:B--2---:R-:W-:Y:S01]  /*0220*/  UIADD3 UR5, UPT, UPT, UR5, 0x7f, URZ ;  /* 0x0000007f05057890 */ /* 0x004fe2000fffe0ff */
[----:B------:R-:W-:Y:S02]  /*0230*/  SHF.R.S32.HI R2, RZ, 0x1f, R5 ;  /* 0x0000001fff027819 */ /* 0x000fe40000011405 */
[----:B-1----:R-:W-:Y:S01]  /*0240*/  IADD3 R3, PT, PT, R0, 0x40, R129 ;  /* 0x0000004000037810 */ /* 0x002fe20007ffe081 */
[----:B------:R-:W-:Y:S01]  /*0250*/  USHF.R.S32.HI UR4, URZ, 0x1f, UR5 ;  /* 0x0000001fff047899 */ /* 0x000fe20008011405 */
[----:B------:R-:W-:Y:S02]  /*0260*/  LEA.HI R2, R2, R5, RZ, 0x7 ;  /* 0x0000000502027211 */ /* 0x000fe400078f38ff */
[----:B------:R-:W-:Y:S01]  /*0270*/  SHF.R.S32.HI R0, RZ, 0x1f, R3 ;  /* 0x0000001fff007819 */ /* 0x000fe20000011403 */
[----:B------:R-:W-:Y:S01]  /*0280*/  ULEA.HI UR4, UR4, UR5, URZ, 0x7 ;  /* 0x0000000504047291 */ /* 0x000fe2000f8f38ff */
[----:B------:R-:W-:-:S02]  /*0290*/  SHF.R.S32.HI R2, RZ, 0x7, R2 ;  /* 0x00000007ff027819 */ /* 0x000fc40000011402 */
[----:B------:R-:W-:Y:S01]  /*02a0*/  LEA.HI R0, R0, R3, RZ, 0x7 ;  /* 0x0000000300007211 */ /* 0x000fe200078f38ff */
[----:B------:R-:W-:-:S03]  /*02b0*/  USHF.R.S32.HI UR4, URZ, 0x7, UR4 ;  /* 0x00000007ff047899 */ /* 0x000fc60008011404 */
[----:B------:R-:W-:-:S04]  /*02c0*/  SHF.R.S32.HI R3, RZ, 0x7, R0 ;  /* 0x00000007ff037819 */ /* 0x000fc80000011400 */
[----:B------:R-:W-:-:S04]  /*02d0*/  VIMNMX3 R124, R2, UR4, R3, PT ;  /* 0x00000004027c7c0f */ /* 0x000fc8000b800103 */
[----:B------:R-:W-:-:S13]  /*02e0*/  ISETP.GT.AND P0, PT, R124, RZ, PT ;  /* 0x000000ff7c00720c */ /* 0x000fda0003f04270 */
[----:B---34-:R-:W-:Y:S05]  /*02f0*/  @P0 BRA `(.L_x_1445) ;  /* 0x0000000000c00947 */ /* 0x018fea0003800000 */
[----:B------:R-:W1:Y:S01]  /*0300*/  LDC.64 R2, c[0x0][0x408] ;  /* 0x00010200ff027b82 */ /* 0x000e620000000a00 */
[----:B------:R-:W-:Y:S01]  /*0310*/  IMAD.SHL.U32 R4, R156, 0x8, RZ ;  /* 0x000000089c047824 */ /* 0x000fe200078e00ff */
[----:B------:R-:W2:Y:S01]  /*0320*/  LDCU.64 UR6, c[0x0][0x400] ;  /* 0x00008000ff0677ac */ /* 0x000ea20008000a00 */
[----:B------:R-:W-:Y:S01]  /*0330*/  IMAD.MOV.U32 R5, RZ, RZ, RZ ;  /* 0x000000ffff057224 */ /* 0x000fe200078e00ff */
[----:B------:R-:W-:Y:S02]  /*0340*/  SHF.R.U32.HI R0, RZ, 0x2, R156 ;  /* 0x00000002ff007819 */ /* 0x000fe4000001169c */
[----:B------:R-:W-:Y:S01]  /*0350*/  LOP3.LUT R4, R4, 0x18, RZ, 0xc0, !PT ;  /* 0x0000001804047812 */ /* 0x000fe200078ec0ff */
[----:B------:R-:W3:Y:S01]  /*0360*/  LDCU.64 UR4, c[0x0][0x410] ;  /* 0x00008200ff0477ac */ /* 0x000ee20008000a00 */
[----:B------:R-:W-:Y:S01]  /*0370*/  LOP3.LUT P2, R156, R156, 0x3, RZ, 0xc0, !PT ;  /* 0x000000039c9c7812 */ /* 0x000fe2000784c0ff */
[----:B------:R-:W4:Y:S02]  /*0380*/  LDCU UR8, c[0x0][0x3e0] ;  /* 0x00007c00ff0877ac */ /* 0x000f240008000800 */
[----:B-1----:R-:W-:-:S04]  /*0390*/  IMAD.WIDE.U32 R4, R132, R2, R4 ;  /* 0x0000000284047225 */ /* 0x002fc800078e0004 */
[----:B------:R-:W-:Y:S02]  /*03a0*/  IMAD R5, R132, R3, R5 ;  /* 0x0000000384057224 */ /* 0x000fe400078e0205 */
[----:B--2---:R-:W-:-:S04]  /*03b0*/  IMAD.WIDE.U32 R6, R9, UR6, R4 ;  /* 0x0000000609067c25 */ /* 0x004fc8000f8e0004 */
[C---:B------:R-:W-:Y:S01]  /*03c0*/  IMAD R7, R9.reuse, UR7, R7 ;  /* 0x0000000709077c24 */ /* 0x040fe2000f8e0207 */
[----:B------:R-:W1:Y:S01]  /*03d0*/  LDCU.64 UR6, c[0x0][0x3f0] ;  /* 0x00007e00ff0677ac */ /* 0x000e620008000a00 */
[----:B----4-:R-:W-:Y:S02]  /*03e0*/  IMAD R5, R9, UR8, R10 ;  /* 0x0000000809057c24 */ /* 0x010fe4000f8e020a */
[----:B---3--:R-:W-:-:S04]  /*03f0*/  IMAD.WIDE.U32 R6, R10, UR4, R6 ;  /* 0x000000040a067c25 */ /* 0x008fc8000f8e0006 */
[----:B------:R-:W-:Y:S01]  /*0400*/  IMAD R7, R10, UR5, R7 ;  /* 0x000000050a077c24 */ /* 0x000fe2000f8e0207 */
[----:B------:R-:W2:Y:S01]  /*0410*/  LDCU.64 UR4, c[0x0][0x420] ;  /* 0x00008400ff0477ac */ /* 0x000ea20008000a00 */
[----:B------:R-:W-:Y:S02]  /*0420*/  IMAD R5, R5, UR22, R132 ;  /* 0x0000001605057c24 */ /* 0x000fe4000f8e0284 */
[----:B------:R-:W-:-:S04]  /*0430*/  IMAD.WIDE.U32 R6, R0, R2, R6 ;  /* 0x0000000200067225 */ /* 0x000fc800078e0006 */
[----:B------:R-:W-:Y:S01]  /*0440*/  IMAD R4, R0, R3, R7 ;  /* 0x0000000300047224 */ /* 0x000fe200078e0207 */
[----:B------:R-:W-:Y:S01]  /*0450*/  IADD3 R7, PT, PT, -R132, UR22, RZ ;  /* 0x0000001684077c10 */ /* 0x000fe2000fffe1ff */
[----:B------:R-:W-:Y:S01]  /*0460*/  IMAD.WIDE.U32 R10, R2, 0x40, RZ ;  /* 0x00000040020a7825 */ /* 0x000fe200078e00ff */
[----:B-1----:R-:W-:Y:S02]  /*0470*/  LEA R8, P0, R6, UR6, 0x1 ;  /* 0x0000000606087c11 */ /* 0x002fe4000f8008ff */
[----:B------:R-:W-:Y:S02]  /*0480*/  ISETP.GE.OR P2, PT, R0, R7, P2 ;  /* 0x000000070000720c */ /* 0x000fe40001746670 */
[----:B------:R-:W-:Y:S02]  /*0490*/  LEA.HI.X R9, R6, UR7, R4, 0x1, P0 ;  /* 0x0000000706097c11 */ /* 0x000fe400080f0c04 */
[C---:B------:R-:W-:Y:S02]  /*04a0*/  IADD3 R4, P0, PT, R5.reuse, R0, RZ ;  /* 0x0000000005047210 */ /* 0x040fe40007f1e0ff */
[----:B------:R-:W-:Y:S01]  /*04b0*/  IADD3 R0, PT, PT, R0, 0x20, RZ ;  /* 0x0000002000007810 */ /* 0x000fe20007ffe0ff */
[----:B------:R1:W-:Y:S01]  /*04c0*/  STG.E.128 desc[UR24][R8.64], RZ ;  /* 0x000000ff08007986 */ /* 0x0003e2000c101d18 */
[----:B------:R-:W-:-:S02]  /*04d0*/  LEA.HI.X.SX32 R5, R5, RZ, 0x1, P0 ;  /* 0x000000ff05057211 */ /* 0x000fc400000f0eff */
[C---:B--2---:R-:W-:Y:S01]  /*04e0*/  LEA R12, P0, R4.reuse, UR4, 0x2 ;  /* 0x00000004040c7c11 */ /* 0x044fe2000f8010ff */
[----:B------:R1:W-:Y:S01]  /*04f0*/  STG.E.128 desc[UR24][R8.64+0x40], RZ ;  /* 0x000040ff08007986 */ /* 0x0003e2000c101d18 */
[----:B------:R-:W-:Y:S02]  /*0500*/  SHF.L.U32 R3, R3, 0x6, RZ ;  /* 0x0000000603037819 */ /* 0x000fe400000006ff */
[----:B------:R-:W-:Y:S01]  /*0510*/  LEA.HI.X R13, R4, UR5, R5, 0x2, P0 ;  /* 0x00000005040d7c11 */ /* 0x000fe200080f1405 */
[----:B------:R-:W-:Y:S01]  /*0520*/  @!P2 IMAD.MOV.U32 R5, RZ, RZ, 0x7f800000 ;  /* 0x7f800000ff05a424 */ /* 0x000fe200078e00ff */
[----:B------:R-:W-:Y:S01]  /*0530*/  ISETP.GE.AND P0, PT, R0, R7, PT ;  /* 0x000000070000720c */ /* 0x000fe20003f06270 */
[----:B------:R1:W-:Y:S01]  /*0540*/  STG.E.128 desc[UR24][R8.64+0x80], RZ ;  /* 0x000080ff08007986 */ /* 0x0003e2000c101d18 */
[----:B------:R-:W-:Y:S02]  /*0550*/  IADD3 R2, P1, PT, R10, R8, RZ ;  /* 0x000000080a027210 */ /* 0x000fe40007f3e0ff */
[----:B------:R-:W-:-:S02]  /*0560*/  ISETP.NE.OR P0, PT, R156, RZ, P0 ;  /* 0x000000ff9c00720c */ /* 0x000fc40000705670 */
[----:B------:R-:W-:-:S05]  /*0570*/  IADD3.X R3, PT, PT, R9, R11, R3, P1, !PT ;  /* 0x0000000b09037210 */ /* 0x000fca0000ffe403 */
[----:B------:R1:W-:Y:S04]  /*0580*/  STG.E.128 desc[UR24][R2.64], RZ ;  /* 0x000000ff02007986 */ /* 0x0003e8000c101d18 */
[----:B------:R1:W-:Y:S04]  /*0590*/  STG.E.128 desc[UR24][R2.64+0x40], RZ ;  /* 0x000040ff02007986 */ /* 0x0003e8000c101d18 */
[----:B------:R1:W-:Y:S04]  /*05a0*/  STG.E.128 desc[UR24][R2.64+0x80], RZ ;  /* 0x000080ff02007986 */ /* 0x0003e8000c101d18 */
[----:B------:R1:W-:Y:S01]  /*05b0*/  @!P2 STG.E desc[UR24][R12.64], R5 ;  /* 0x000000050c00a986 */ /* 0x0003e2000c101918 */
[----:B------:R-:W-:Y:S05]  /*05c0*/  @P0 EXIT ;  /* 0x000000000000094d */ /* 0x000fea0003800000 */
[----:B-1----:R-:W-:-:S05]  /*05d0*/  MOV R3, 0x7f800000 ;  /* 0x7f80000000037802 */ /* 0x002fca0000000f00 */
[----:B------:R-:W-:Y:S01]  /*05e0*/  STG.E desc[UR24][R12.64+0x80], R3 ;  /* 0x000080030c007986 */ /* 0x000fe2000c101918 */
[----:B------:R-:W-:Y:S05]  /*05f0*/  EXIT ;  /* 0x000000000000794d */ /* 0x000fea0003800000 */
.L_x_1445:
[----:B------:R-:W1:Y:S01]  /*0600*/  LDCU.64 UR4, c[0x0][0x4d8] ;  /* 0x00009b00ff0477ac */ /* 0x000e620008000a00 */
[----:B------:R-:W-:Y:S01]  /*0610*/  MOV R6, R9 ;  /* 0x0000000900067202 */ /* 0x000fe20000000f00 */
[----:B-1----:R-:W-:-:S04]  /*0620*/  UISETP.NE.U32.AND UP0, UPT, UR4, URZ, UPT ;  /* 0x000000ff0400728c */ /* 0x002fc8000bf05070 */
[----:B------:R-:W-:-:S09]  /*0630*/  UISETP.NE.AND.EX UP0, UPT, UR5, URZ, UPT, UP0 ;  /* 0x000000ff0500728c */ /* 0x000fd2000bf05300 */
[----:B------:R-:W-:Y:S05]  /*0640*/  BRA.U !UP0, `(.L_x_1446) ;  /* 0x00000001080c7547 */ /* 0x000fea000b800000 */
[----:B------:R-:W1:Y:S02]  /*0650*/  LDC.64 R2, c[0x0][0x4d8] ;  /* 0x00013600ff027b82 */ /* 0x000e640000000a00 */
[----:B-1----:R-:W-:-:S05]  /*0660*/  IMAD.WIDE.U32 R2, R9, 0x4, R2 ;  /* 0x0000000409027825 */ /* 0x002fca00078e0002 */
[----:B------:R1:W5:Y:S02]  /*0670*/  LDG.E R6, desc[UR24][R2.64] ;  /* 0x0000001802067981 */ /* 0x000364000c1e1900 */
.L_x_1446:
[----:B------:R-:W2:Y:S02]  /*0680*/  LDCU.64 UR6, c[0x0][0x4e0] ;  /* 0x00009c00ff0677ac */ /* 0x000ea40008000a00 */
[----:B--2---:R-:W-:-:S04]  /*0690*/  UISETP.NE.U32.AND UP0, UPT, UR6, URZ, UPT ;  /* 0x000000ff0600728c */ /* 0x004fc8000bf05070 */
[----:B------:R-:W-:-:S09]  /*06a0*/  UISETP.NE.AND.EX UP0, UPT, UR7, URZ, UPT, UP0 ;  /* 0x000000ff0700728c */ /* 0x000fd2000bf05300 */
[----:B------:R-:W-:Y:S05]  /*06b0*/  BRA.U !UP0, `(.L_x_1447) ;  /* 0x0000000508807547 */ /* 0x000fea000b800000 */
[----:B------:R-:W2:Y:S01]  /*06c0*/  LDC R5, c[0x0][0x4f0] ;  /* 0x00013c00ff057b82 */ /* 0x000ea20000000800 */
[----:B-----5:R-:W-:Y:S01]  /*06d0*/  MOV R6, RZ ;  /* 0x000000ff00067202 */ /* 0x020fe20000000f00 */
[----:B------:R-:W3:Y:S01]  /*06e0*/  LDCU.64 UR4, c[0x0][0x4e8] ;  /* 0x00009d00ff0477ac */ /* 0x000ee20008000a00 */
[----:B------:R-:W-:Y:S01]  /*06f0*/  LEA R0, R124, 0xffffff80, 0x7 ;  /* 0xffffff807c007811 */ /* 0x000fe200078e38ff */
[----:B------:R-:W4:Y:S03]  /*0700*/  LDCU.64 UR8, c[0x0][0x3a8] ;  /* 0x00007500ff0877ac */ /* 0x000f260008000a00 */
[----:B-1----:R-:W-:Y:S01]  /*0710*/  IABS R2, R0 ;  /* 0x0000000000027213 */ /* 0x002fe20000000000 */
[----:B------:R-:W1:Y:S01]  /*0720*/  LDCU.64 UR18, c[0x0][0x3a0] ;  /* 0x00007400ff1277ac */ /* 0x000e620008000a00 */
[----:B------:R-:W1:Y:S01]  /*0730*/  LDCU.64 UR16, c[0x0][0x3c0] ;  /* 0x00007800ff1077ac */ /* 0x000e620008000a00 */
[----:B--2---:R-:W-:-:S04]  /*0740*/  IABS R4, R5 ;  /* 0x0000000500047213 */ /* 0x004fc80000000000 */
[----:B------:R-:W2:Y:S08]  /*0750*/  I2F.RP R8, R4 ;  /* 0x0000000400087306 */ /* 0x000eb00000209400 */
[----:B--2---:R-:W2:Y:S02]  /*0760*/  MUFU.RCP R7, R8 ;  /* 0x0000000800077308 */ /* 0x004ea40000001000 */
[----:B--2---:R-:W-:-:S06]  /*0770*/  IADD3 R7, PT, PT, R7, 0xffffffe, RZ ;  /* 0x0ffffffe07077810 */ /* 0x004fcc0007ffe0ff */
[----:B------:R-:W2:Y:S02]  /*0780*/  F2I.FTZ.U32.TRUNC.NTZ R7, R7 ;  /* 0x0000000700077305 */ /* 0x000ea4000021f000 */
[----:B--2---:R-:W-:-:S04]  /*0790*/  IMAD.MOV R3, RZ, RZ, -R7 ;  /* 0x000000ffff037224 */ /* 0x004fc800078e0a07 */
        /* <DEDUP_REMOVED lines=8> */
[-C--:B------:R-:W-:Y:S01]  /*0820*/  @!P2 IADD3 R3, PT, PT, R3, -R4.reuse, RZ ;  /* 0x800000040303a210 */ /* 0x080fe20007ffe0ff */
[----:B------:R-:W-:Y:S01]  /*0830*/  @!P2 VIADD R6, R6, 0x1 ;  /* 0x000000010606a836 */ /* 0x000fe20000000000 */
[----:B------:R-:W-:Y:S02]  /*0840*/  ISETP.NE.AND P2, PT, R5, RZ, PT ;  /* 0x000000ff0500720c */ /* 0x000fe40003f45270 */
[----:B------:R-:W-:Y:S01]  /*0850*/  ISETP.GE.U32.AND P0, PT, R3, R4, PT ;  /* 0x000000040300720c */ /* 0x000fe20003f06070 */
[----:B---3--:R-:W-:-:S04]  /*0860*/  IMAD.WIDE.U32 R2, R9, UR4, RZ ;  /* 0x0000000409027c25 */ /* 0x008fc8000f8e00ff */
[----:B------:R-:W-:Y:S01]  /*0870*/  IMAD R171, R9, UR5, R3 ;  /* 0x0000000509ab7c24 */ /* 0x000fe2000f8e0203 */
[----:B------:R-:W2:Y:S01]  /*0880*/  LDCU.64 UR4, c[0x0][0x3b8] ;  /* 0x00007700ff0477ac */ /* 0x000ea20008000a00 */
[----:B------:R-:W3:Y:S06]  /*0890*/  LDC R3, c[0x0][0x3e8] ;  /* 0x0000fa00ff037b82 */ /* 0x000eec0000000800 */
[----:B------:R-:W-:Y:S02]  /*08a0*/  @P0 IADD3 R6, PT, PT, R6, 0x1, RZ ;  /* 0x0000000106060810 */ /* 0x000fe40007ffe0ff */
[----:B------:R-:W-:-:S03]  /*08b0*/  LEA R170, P0, R2, UR6, 0x2 ;  /* 0x0000000602aa7c11 */ /* 0x000fc6000f8010ff */
[----:B------:R-:W-:Y:S01]  /*08c0*/  @!P1 IMAD.MOV R6, RZ, RZ, -R6 ;  /* 0x000000ffff069224 */ /* 0x000fe200078e0a06 */
[----:B------:R-:W-:Y:S02]  /*08d0*/  LEA.HI.X R171, R2, UR7, R171, 0x2, P0 ;  /* 0x0000000702ab7c11 */ /* 0x000fe400080f14ab */
[----:B------:R-:W-:-:S05]  /*08e0*/  @!P2 LOP3.LUT R6, RZ, R5, RZ, 0x33, !PT ;  /* 0x00000005ff06a212 */ /* 0x000fca00078e33ff */
[----:B------:R-:W-:-:S06]  /*08f0*/  IMAD.WIDE R16, R6, 0x4, R170 ;  /* 0x0000000406107825 */ /* 0x000fcc00078e02aa */
[----:B------:R-:W4:Y:S01]  /*0900*/  LDG.E R16, desc[UR24][R16.64] ;  /* 0x0000001810107981 */ /* 0x000f22000c1e1900 */
[----:B---3--:R-:W-:Y:S02]  /*0910*/  IABS R2, R3 ;  /* 0x0000000300027213 */ /* 0x008fe40000000000 */
[----:B------:R-:W-:Y:S02]  /*0920*/  IADD3 R6, PT, PT, -R6, RZ, RZ ;  /* 0x000000ff06067210 */ /* 0x000fe40007ffe1ff */
[----:B------:R-:W3:Y:S03]  /*0930*/  I2F.RP R11, R2 ;  /* 0x00000002000b7306 */ /* 0x000ee60000209400 */
[----:B------:R-:W-:-:S05]  /*0940*/  IMAD R0, R5, R6, R0 ;  /* 0x0000000605007224 */ /* 0x000fca00078e0200 */
[----:B---3--:R-:W3:Y:S02]  /*0950*/  MUFU.RCP R14, R11 ;  /* 0x0000000b000e7308 */ /* 0x008ee40000001000 */
[----:B---3--:R-:W-:-:S06]  /*0960*/  IADD3 R14, PT, PT, R14, 0xffffffe, RZ ;  /* 0x0ffffffe0e0e7810 */ /* 0x008fcc0007ffe0ff */
[----:B------:R-:W3:Y:S02]  /*0970*/  F2I.FTZ.U32.TRUNC.NTZ R15, R14 ;  /* 0x0000000e000f7305 */ /* 0x000ee4000021f000 */
[----:B---3--:R-:W-:Y:S01]  /*0980*/  IADD3 R4, PT, PT, RZ, -R15, RZ ;  /* 0x8000000fff047210 */ /* 0x008fe20007ffe0ff */
[----:B------:R-:W-:-:S04]  /*0990*/  IMAD.MOV.U32 R14, RZ, RZ, RZ ;  /* 0x000000ffff0e7224 */ /* 0x000fc800078e00ff */
[----:B------:R-:W-:Y:S01]  /*09a0*/  IMAD R7, R4, R2, RZ ;  /* 0x0000000204077224 */ /* 0x000fe200078e02ff */
[----:B------:R-:W-:-:S03]  /*09b0*/  IABS R4, R10 ;  /* 0x0000000a00047213 */ /* 0x000fc60000000000 */
[----:B------:R-:W-:Y:S01]  /*09c0*/  IMAD.HI.U32 R7, R15, R7, R14 ;  /* 0x000000070f077227 */ /* 0x000fe200078e000e */
[----:B------:R-:W-:-:S05]  /*09d0*/  MOV R8, R4 ;  /* 0x0000000400087202 */ /* 0x000fca0000000f00 */
        /* <DEDUP_REMOVED lines=9> */
[----:B------:R-:W-:Y:S02]  /*0a70*/  ISETP.GE.AND P0, PT, R2, RZ, PT ;  /* 0x000000ff0200720c */ /* 0x000fe40003f06270 */
[----:B--2---:R-:W-:-:S05]  /*0a80*/  MOV R2, UR4 ;  /* 0x0000000400027c02 */ /* 0x004fca0008000f00 */
[----:B------:R-:W-:-:S06]  /*0a90*/  @P2 VIADD R4, R4, 0x1 ;  /* 0x0000000104042836 */ /* 0x000fcc0000000000 */
[----:B------:R-:W-:Y:S02]  /*0aa0*/  @!P0 IADD3 R4, PT, PT, -R4, RZ, RZ ;  /* 0x000000ff04048210 */ /* 0x000fe40007ffe1ff */
[----:B------:R-:W-:Y:S02]  /*0ab0*/  @!P1 LOP3.LUT R4, RZ, R3, RZ, 0x33, !PT ;  /* 0x00000003ff049212 */ /* 0x000fe400078e33ff */
[----:B------:R-:W-:Y:S02]  /*0ac0*/  MOV R3, UR5 ;  /* 0x0000000500037c02 */ /* 0x000fe40008000f00 */
[----:B----4-:R-:W-:Y:S01]  /*0ad0*/  SHF.R.S32.HI R7, RZ, 0x1f, R16 ;  /* 0x0000001fff077819 */ /* 0x010fe20000011410 */
[----:B------:R-:W-:-:S04]  /*0ae0*/  IMAD.WIDE.U32 R14, R16, UR8, RZ ;  /* 0x00000008100e7c25 */ /* 0x000fc8000f8e00ff */
[C---:B------:R-:W-:Y:S02]  /*0af0*/  IMAD R5, R7.reuse, UR8, RZ ;  /* 0x0000000807057c24 */ /* 0x040fe4000f8e02ff */
[----:B-1----:R-:W-:Y:S02]  /*0b00*/  IMAD R7, R7, UR18, RZ ;  /* 0x0000001207077c24 */ /* 0x002fe4000f8e02ff */
[C---:B------:R-:W-:Y:S01]  /*0b10*/  IMAD R6, R16.reuse, UR9, R5 ;  /* 0x0000000910067c24 */ /* 0x040fe2000f8e0205 */
[----:B------:R-:W1:Y:S01]  /*0b20*/  LDCU.128 UR8, c[0x0][0x3d0] ;  /* 0x00007a00ff0877ac */ /* 0x000e620008000c00 */
[----:B------:R-:W-:Y:S01]  /*0b30*/  SHF.R.S32.HI R5, RZ, 0x1f, R0 ;  /* 0x0000001fff057819 */ /* 0x000fe20000011400 */
[C---:B------:R-:W-:Y:S02]  /*0b40*/  IMAD R7, R16.reuse, UR19, R7 ;  /* 0x0000001310077c24 */ /* 0x040fe4000f8e0207 */
[----:B------:R-:W-:Y:S01]  /*0b50*/  IMAD.WIDE.U32 R16, R16, UR18, RZ ;  /* 0x0000001210107c25 */ /* 0x000fe2000f8e00ff */
[----:B------:R-:W-:-:S03]  /*0b60*/  IADD3 R15, PT, PT, R15, R6, RZ ;  /* 0x000000060f0f7210 */ /* 0x000fc60007ffe0ff */
[-C--:B------:R-:W-:Y:S02]  /*0b70*/  IMAD R6, R5, R2.reuse, RZ ;  /* 0x0000000205067224 */ /* 0x080fe400078e02ff */
[----:B------:R-:W-:Y:S02]  /*0b80*/  IMAD.IADD R17, R17, 0x1, R7 ;  /* 0x0000000111117824 */ /* 0x000fe400078e0207 */
[----:B------:R-:W-:Y:S02]  /*0b90*/  IMAD R5, R5, UR16, RZ ;  /* 0x0000001005057c24 */ /* 0x000fe4000f8e02ff */
[C---:B------:R-:W-:Y:S02]  /*0ba0*/  IMAD R6, R0.reuse, R3, R6 ;  /* 0x0000000300067224 */ /* 0x040fe400078e0206 */
[----:B------:R-:W-:-:S04]  /*0bb0*/  IMAD.WIDE.U32 R16, R0, R2, R16 ;  /* 0x0000000200107225 */ /* 0x000fc800078e0010 */
[C---:B------:R-:W-:Y:S02]  /*0bc0*/  IMAD R5, R0.reuse, UR17, R5 ;  /* 0x0000001100057c24 */ /* 0x040fe4000f8e0205 */
[----:B------:R-:W-:Y:S01]  /*0bd0*/  IMAD.WIDE.U32 R14, R0, UR16, R14 ;  /* 0x00000010000e7c25 */ /* 0x000fe2000f8e000e */
[----:B------:R-:W-:-:S03]  /*0be0*/  SHF.R.S32.HI R0, RZ, 0x1f, R4 ;  /* 0x0000001fff007819 */ /* 0x000fc60000011404 */
[----:B------:R-:W-:Y:S01]  /*0bf0*/  IMAD.IADD R17, R17, 0x1, R6 ;  /* 0x0000000111117824 */ /* 0x000fe200078e0206 */
[----:B------:R-:W-:Y:S01]  /*0c00*/  IADD3 R15, PT, PT, R15, R5, RZ ;  /* 0x000000050f0f7210 */ /* 0x000fe20007ffe0ff */
[C---:B-1----:R-:W-:Y:S02]  /*0c10*/  IMAD R5, R0.reuse, UR8, RZ ;  /* 0x0000000800057c24 */ /* 0x042fe4000f8e02ff */
[----:B------:R-:W-:Y:S02]  /*0c20*/  IMAD R7, R0, UR10, RZ ;  /* 0x0000000a00077c24 */ /* 0x000fe4000f8e02ff */
[C---:B------:R-:W-:Y:S02]  /*0c30*/  IMAD R5, R4.reuse, UR9, R5 ;  /* 0x0000000904057c24 */ /* 0x040fe4000f8e0205 */
[----:B------:R-:W-:-:S04]  /*0c40*/  IMAD.WIDE.U32 R16, R4, UR8, R16 ;  /* 0x0000000804107c25 */ /* 0x000fc8000f8e0010 */
[C---:B------:R-:W-:Y:S01]  /*0c50*/  IMAD R7, R4.reuse, UR11, R7 ;  /* 0x0000000b04077c24 */ /* 0x040fe2000f8e0207 */
[----:B------:R-:W-:Y:S01]  /*0c60*/  IADD3 R0, PT, PT, R17, R5, RZ ;  /* 0x0000000511007210 */ /* 0x000fe20007ffe0ff */
[----:B------:R-:W-:-:S04]  /*0c70*/  IMAD.WIDE.U32 R18, R4, UR10, R14 ;  /* 0x0000000a04127c25 */ /* 0x000fc8000f8e000e */
[----:B------:R-:W-:Y:S01]  /*0c80*/  IMAD.MOV.U32 R14, RZ, RZ, R16 ;  /* 0x000000ffff0e7224 */ /* 0x000fe200078e0010 */
[----:B------:R-:W-:Y:S02]  /*0c90*/  IADD3 R4, PT, PT, R19, R7, RZ ;  /* 0x0000000713047210 */ /* 0x000fe40007ffe0ff */
[----:B------:R-:W-:Y:S01]  /*0ca0*/  MOV R6, R18 ;  /* 0x0000001200067202 */ /* 0x000fe20000000f00 */
[----:B------:R-:W-:Y:S06]  /*0cb0*/  BRA `(.L_x_1448) ;  /* 0x0000000400107947 */ /* 0x000fec0003800000 */
.L_x_1447:
[----:B------:R-:W2:Y:S01]  /*0cc0*/  LDC R11, c[0x0][0x3e8] ;  /* 0x0000fa00ff0b7b82 */ /* 0x000ea20000000800 */
[----:B-1----:R-:W-:Y:S01]  /*0cd0*/  MOV R2, RZ ;  /* 0x000000ff00027202 */ /* 0x002fe20000000f00 */
[----:B------:R-:W1:Y:S01]  /*0ce0*/  LDCU.64 UR16, c[0x0][0x3c0] ;  /* 0x00007800ff1077ac */ /* 0x000e620008000a00 */
[----:B------:R-:W-:Y:S02]  /*0cf0*/  IABS R4, R10 ;  /* 0x0000000a00047213 */ /* 0x000fe40000000000 */
[----:B------:R-:W-:Y:S02]  /*0d00*/  CS2R R170, SRZ ;  /* 0x0000000000aa7805 */ /* 0x000fe4000001ff00 */
[----:B------:R-:W-:Y:S01]  /*0d10*/  SHF.R.S32.HI R15, RZ, 0x1f, R19 ;  /* 0x0000001fff0f7819 */ /* 0x000fe20000011413 */
[----:B------:R-:W3:Y:S04]  /*0d20*/  LDCU.64 UR18, c[0x0][0x3a0] ;  /* 0x00007400ff1277ac */ /* 0x000ee80008000a00 */
[----:B-1----:R-:W-:-:S02]  /*0d30*/  IMAD R14, R15, UR16, RZ ;  /* 0x000000100f0e7c24 */ /* 0x002fc4000f8e02ff */
[----:B------:R-:W-:Y:S01]  /*0d40*/  IMAD.WIDE.U32 R16, R19, UR16, RZ ;  /* 0x0000001013107c25 */ /* 0x000fe2000f8e00ff */
[----:B--2---:R-:W-:-:S03]  /*0d50*/  IABS R8, R11 ;  /* 0x0000000b00087213 */ /* 0x004fc60000000000 */
[----:B------:R-:W-:Y:S01]  /*0d60*/  IMAD R14, R19, UR17, R14 ;  /* 0x00000011130e7c24 */ /* 0x000fe2000f8e020e */
[----:B------:R-:W1:Y:S08]  /*0d70*/  I2F.RP R12, R8 ;  /* 0x00000008000c7306 */ /* 0x000e700000209400 */
[----:B-1----:R-:W1:Y:S02]  /*0d80*/  MUFU.RCP R7, R12 ;  /* 0x0000000c00077308 */ /* 0x002e640000001000 */
[----:B-1----:R-:W-:-:S06]  /*0d90*/  IADD3 R7, PT, PT, R7, 0xffffffe, RZ ;  /* 0x0ffffffe07077810 */ /* 0x002fcc0007ffe0ff */
[----:B------:R-:W1:Y:S02]  /*0da0*/  F2I.FTZ.U32.TRUNC.NTZ R3, R7 ;  /* 0x0000000700037305 */ /* 0x000e64000021f000 */
[----:B-1----:R-:W-:-:S05]  /*0db0*/  IADD3 R0, PT, PT, RZ, -R3, RZ ;  /* 0x80000003ff007210 */ /* 0x002fca0007ffe0ff */
[----:B------:R-:W-:-:S04]  /*0dc0*/  IMAD R5, R0, R8, RZ ;  /* 0x0000000800057224 */ /* 0x000fc800078e02ff */
[----:B------:R-:W-:Y:S02]  /*0dd0*/  IMAD.HI.U32 R5, R3, R5, R2 ;  /* 0x0000000503057227 */ /* 0x000fe400078e0002 */
[----:B------:R-:W1:Y:S04]  /*0de0*/  LDC.64 R2, c[0x0][0x3b8] ;  /* 0x0000ee00ff027b82 */ /* 0x000e680000000a00 */
[----:B------:R-:W-:-:S05]  /*0df0*/  IMAD.HI.U32 R0, R5, R4, RZ ;  /* 0x0000000405007227 */ /* 0x000fca00078e00ff */
[----:B------:R-:W-:-:S05]  /*0e00*/  IADD3 R7, PT, PT, -R0, RZ, RZ ;  /* 0x000000ff00077210 */ /* 0x000fca0007ffe1ff */
[C---:B------:R-:W-:Y:S02]  /*0e10*/  IMAD R7, R8.reuse, R7, R4 ;  /* 0x0000000708077224 */ /* 0x040fe400078e0204 */
[----:B------:R-:W2:Y:S03]  /*0e20*/  LDC.64 R4, c[0x0][0x3a8] ;  /* 0x0000ea00ff047b82 */ /* 0x000ea60000000a00 */
[----:B------:R-:W-:Y:S01]  /*0e30*/  ISETP.GT.U32.AND P0, PT, R8, R7, PT ;  /* 0x000000070800720c */ /* 0x000fe20003f04070 */
[----:B-1----:R-:W-:Y:S02]  /*0e40*/  IMAD R12, R15, R2, RZ ;  /* 0x000000020f0c7224 */ /* 0x002fe400078e02ff */
[----:B------:R-:W-:Y:S01]  /*0e50*/  IMAD.IADD R15, R17, 0x1, R14 ;  /* 0x00000001110f7824 */ /* 0x000fe200078e020e */
[----:B-----5:R-:W-:Y:S01]  /*0e60*/  SHF.R.S32.HI R17, RZ, 0x1f, R6 ;  /* 0x0000001fff117819 */ /* 0x020fe20000011406 */
[C---:B------:R-:W-:Y:S01]  /*0e70*/  IMAD R21, R19.reuse, R3, R12 ;  /* 0x0000000313157224 */ /* 0x040fe200078e020c */
[----:B------:R-:W-:Y:S01]  /*0e80*/  MOV R14, R16 ;  /* 0x00000010000e7202 */ /* 0x000fe20000000f00 */
[----:B------:R-:W-:-:S06]  /*0e90*/  IMAD.WIDE.U32 R18, R19, R2, RZ ;  /* 0x0000000213127225 */ /* 0x000fcc00078e00ff */
[-C--:B------:R-:W-:Y:S02]  /*0ea0*/  @!P0 IADD3 R7, PT, PT, R7, -R8.reuse, RZ ;  /* 0x8000000807078210 */ /* 0x080fe40007ffe0ff */
[----:B------:R-:W-:Y:S02]  /*0eb0*/  @!P0 IADD3 R0, PT, PT, R0, 0x1, RZ ;  /* 0x0000000100008810 */ /* 0x000fe40007ffe0ff */
[----:B------:R-:W-:Y:S02]  /*0ec0*/  ISETP.GE.U32.AND P2, PT, R7, R8, PT ;  /* 0x000000080700720c */ /* 0x000fe40003f46070 */
[----:B------:R-:W-:Y:S01]  /*0ed0*/  IADD3 R19, PT, PT, R19, R21, RZ ;  /* 0x0000001513137210 */ /* 0x000fe20007ffe0ff */
[C---:B--2---:R-:W-:Y:S01]  /*0ee0*/  IMAD R8, R17.reuse, R4, RZ ;  /* 0x0000000411087224 */ /* 0x044fe200078e02ff */
[----:B------:R-:W-:Y:S01]  /*0ef0*/  LOP3.LUT R7, R10, R11, RZ, 0x3c, !PT ;  /* 0x0000000b0a077212 */ /* 0x000fe200078e3cff */
[----:B---3--:R-:W-:Y:S01]  /*0f00*/  IMAD R17, R17, UR18, RZ ;  /* 0x0000001211117c24 */ /* 0x008fe2000f8e02ff */
[----:B------:R-:W-:Y:S01]  /*0f10*/  ISETP.NE.AND P0, PT, R11, RZ, PT ;  /* 0x000000ff0b00720c */ /* 0x000fe20003f05270 */
[C---:B------:R-:W-:Y:S01]  /*0f20*/  IMAD R8, R6.reuse, R5, R8 ;  /* 0x0000000506087224 */ /* 0x040fe200078e0208 */
[----:B------:R-:W-:Y:S01]  /*0f30*/  ISETP.GE.AND P1, PT, R7, RZ, PT ;  /* 0x000000ff0700720c */ /* 0x000fe20003f26270 */
[----:B------:R-:W-:-:S02]  /*0f40*/  IMAD R12, R6, UR19, R17 ;  /* 0x00000013060c7c24 */ /* 0x000fc4000f8e0211 */
[----:B------:R-:W-:-:S04]  /*0f50*/  IMAD.WIDE.U32 R18, R6, UR18, R18 ;  /* 0x0000001206127c25 */ /* 0x000fc8000f8e0012 */
[----:B------:R-:W-:Y:S01]  /*0f60*/  IMAD.WIDE.U32 R14, R6, R4, R14 ;  /* 0x00000004060e7225 */ /* 0x000fe200078e000e */
[----:B------:R-:W-:Y:S01]  /*0f70*/  IADD3 R19, PT, PT, R19, R12, RZ ;  /* 0x0000000c13137210 */ /* 0x000fe20007ffe0ff */
[----:B------:R-:W1:Y:S02]  /*0f80*/  LDC.64 R6, c[0x0][0x3d0] ;  /* 0x0000f400ff067b82 */ /* 0x000e640000000a00 */
[----:B------:R-:W-:Y:S01]  /*0f90*/  @P2 VIADD R0, R0, 0x1 ;  /* 0x0000000100002836 */ /* 0x000fe20000000000 */
[----:B------:R-:W-:Y:S02]  /*0fa0*/  IADD3 R15, PT, PT, R15, R8, RZ ;  /* 0x000000080f0f7210 */ /* 0x000fe40007ffe0ff */
[----:B------:R-:W-:Y:S02]  /*0fb0*/  LEA R8, R124, 0xffffff80, 0x7 ;  /* 0xffffff807c087811 */ /* 0x000fe400078e38ff */
[----:B------:R-:W-:Y:S01]  /*0fc0*/  @!P1 IADD3 R0, PT, PT, -R0, RZ, RZ ;  /* 0x000000ff00009210 */ /* 0x000fe20007ffe1ff */
[----:B------:R-:W2:Y:S01]  /*0fd0*/  LDC.64 R4, c[0x0][0x3d8] ;  /* 0x0000f600ff047b82 */ /* 0x000ea20000000a00 */
[----:B------:R-:W-:Y:S01]  /*0fe0*/  @!P0 LOP3.LUT R0, RZ, R11, RZ, 0x33, !PT ;  /* 0x0000000bff008212 */ /* 0x000fe200078e33ff */
[----:B------:R-:W-:-:S02]  /*0ff0*/  IMAD R11, R8, R3, RZ ;  /* 0x00000003080b7224 */ /* 0x000fc400078e02ff */
[----:B------:R-:W-:-:S04]  /*1000*/  IMAD.WIDE.U32 R18, R8, R2, R18 ;  /* 0x0000000208127225 */ /* 0x000fc800078e0012 */
[C---:B------:R-:W-:Y:S01]  /*1010*/  IMAD.WIDE.U32 R14, R8.reuse, UR16, R14 ;  /* 0x00000010080e7c25 */ /* 0x040fe2000f8e000e */
[----:B------:R-:W-:Y:S02]  /*1020*/  IADD3 R19, PT, PT, R19, R11, RZ ;  /* 0x0000000b13137210 */ /* 0x000fe40007ffe0ff */
[----:B------:R-:W-:Y:S01]  /*1030*/  SHF.R.S32.HI R11, RZ, 0x1f, R0 ;  /* 0x0000001fff0b7819 */ /* 0x000fe20000011400 */
[----:B------:R-:W-:-:S04]  /*1040*/  IMAD R8, R8, UR17, RZ ;  /* 0x0000001108087c24 */ /* 0x000fc8000f8e02ff */
[----:B------:R-:W-:Y:S02]  /*1050*/  IMAD.IADD R15, R15, 0x1, R8 ;  /* 0x000000010f0f7824 */ /* 0x000fe400078e0208 */
[-C--:B-1----:R-:W-:Y:S02]  /*1060*/  IMAD R8, R11, R6.reuse, RZ ;  /* 0x000000060b087224 */ /* 0x082fe400078e02ff */
[----:B------:R-:W-:-:S04]  /*1070*/  IMAD.WIDE.U32 R18, R0, R6, R18 ;  /* 0x0000000600127225 */ /* 0x000fc800078e0012 */
[-C--:B--2---:R-:W-:Y:S02]  /*1080*/  IMAD R11, R11, R4.reuse, RZ ;  /* 0x000000040b0b7224 */ /* 0x084fe400078e02ff */
[C---:B------:R-:W-:Y:S02]  /*1090*/  IMAD R7, R0.reuse, R7, R8 ;  /* 0x0000000700077224 */ /* 0x040fe400078e0208 */
[----:B------:R-:W-:Y:S01]  /*10a0*/  IMAD.WIDE.U32 R16, R0, R4, R14 ;  /* 0x0000000400107225 */ /* 0x000fe200078e000e */
[----:B------:R-:W-:-:S03]  /*10b0*/  MOV R14, R18 ;  /* 0x00000012000e7202 */ /* 0x000fc60000000f00 */
[----:B------:R-:W-:Y:S01]  /*10c0*/  IMAD R5, R0, R5, R11 ;  /* 0x0000000500057224 */ /* 0x000fe200078e020b */
[----:B------:R-:W-:Y:S02]  /*10d0*/  IADD3 R0, PT, PT, R19, R7, RZ ;  /* 0x0000000713007210 */ /* 0x000fe40007ffe0ff */
[----:B------:R-:W-:Y:S02]  /*10e0*/  MOV R6, R16 ;  /* 0x0000001000067202 */ /* 0x000fe40000000f00 */
[----:B------:R-:W-:-:S07]  /*10f0*/  IADD3 R4, PT, PT, R17, R5, RZ ;  /* 0x0000000511047210 */ /* 0x000fce0007ffe0ff */
.L_x_1448:
[----:B------:R-:W1:Y:S01]  /*1100*/  LDCU.128 UR12, c[0x0][0x390] ;  /* 0x00007200ff0c77ac */ /* 0x000e620008000c00 */
[C---:B------:R-:W-:Y:S01]  /*1110*/  IMAD.SHL.U32 R161, R156.reuse, 0x8, RZ ;  /* 0x000000089ca17824 */ /* 0x040fe200078e00ff */
[----:B------:R-:W2:Y:S01]  /*1120*/  S2UR UR26, SR_CgaCtaId ;  /* 0x00000000001a79c3 */ /* 0x000ea20000008800 */
[----:B------:R-:W-:Y:S01]  /*1130*/  IMAD.MOV.U32 R17, RZ, RZ, RZ ;  /* 0x000000ffff117224 */ /* 0x000fe200078e00ff */
[----:B------:R-:W3:Y:S01]  /*1140*/  LDCU.64 UR4, c[0x0][0x3b0] ;  /* 0x00007600ff0477ac */ /* 0x000ee20008000a00 */
[----:B------:R-:W-:Y:S01]  /*1150*/  SHF.R.U32.HI R134, RZ, 0x2, R156 ;  /* 0x00000002ff867819 */ /* 0x000fe2000001169c */
[----:B------:R-:W-:Y:S01]  /*1160*/  IMAD.MOV.U32 R135, RZ, RZ, RZ ;  /* 0x000000ffff877224 */ /* 0x000fe200078e00ff */
[----:B------:R-:W-:Y:S01]  /*1170*/  LOP3.LUT R16, R161, 0x18, RZ, 0xc0, !PT ;  /* 0x00000018a1107812 */ /* 0x000fe200078ec0ff */
[----:B------:R-:W4:Y:S01]  /*1180*/  LDCU.64 UR20, c[0x0][0x3c8] ;  /* 0x00007900ff1477ac */ /* 0x000f220008000a00 */
[----:B------:R-:W-:Y:S01]  /*1190*/  LOP3.LUT R168, R156, 0x18, RZ, 0xc0, !PT ;  /* 0x000000189ca87812 */ /* 0x000fe200078ec0ff */
[----:B------:R-:W-:Y:S01]  /*11a0*/  IMAD.WIDE.U32 R12, R13, 0x40, R134 ;  /* 0x000000400d0c7825 */ /* 0x000fe200078e0086 */
[C---:B------:R-:W-:Y:S01]  /*11b0*/  IADD3 R14, P0, PT, R16.reuse, R14, RZ ;  /* 0x0000000e100e7210 */ /* 0x040fe20007f1e0ff */
[----:B------:R-:W5:Y:S01]  /*11c0*/  LDCU.128 UR8, c[0x0][0x380] ;  /* 0x00007000ff0877ac */ /* 0x000f620008000c00 */
[----:B------:R-:W-:Y:S01]  /*11d0*/  IADD3 R6, P2, PT, R16, R6, RZ ;  /* 0x0000000610067210 */ /* 0x000fe20007f5e0ff */
[----:B------:R-:W-:Y:S01]  /*11e0*/  IMAD.SHL.U32 R127, R2, 0x40, RZ ;  /* 0x00000040027f7824 */ /* 0x000fe200078e00ff */
[C---:B------:R-:W-:Y:S01]  /*11f0*/  LOP3.LUT R175, R161.reuse, 0xd8, RZ, 0xc0, !PT ;  /* 0x000000d8a1af7812 */ /* 0x040fe200078ec0ff */
[----:B------:R-:W-:Y:S01]  /*1200*/  IMAD.X R15, RZ, RZ, R0, P0 ;  /* 0x000000ffff0f7224 */ /* 0x000fe200000e0600 */
[----:B------:R-:W-:Y:S01]  /*1210*/  LOP3.LUT R8, R161, 0x1f20, RZ, 0xc0, !PT ;  /* 0x00001f20a1087812 */ /* 0x000fe200078ec0ff */
[----:B-1----:R-:W-:Y:S01]  /*1220*/  IMAD.WIDE.U32 R16, R9, UR14, R16 ;  /* 0x0000000e09107c25 */ /* 0x002fe2000f8e0010 */
[----:B------:R-:W-:-:S02]  /*1230*/  LOP3.LUT R175, R175, R168, RZ, 0x3c, !PT ;  /* 0x000000a8afaf7212 */ /* 0x000fc400078e3cff */
[----:B------:R-:W-:Y:S01]  /*1240*/  SHF.R.U32.HI R160, RZ, 0x1, R156 ;  /* 0x00000001ffa07819 */ /* 0x000fe2000001169c */
[----:B---3--:R-:W-:Y:S01]  /*1250*/  USHF.L.U32 UR23, UR4, 0x5, URZ ;  /* 0x0000000504177899 */ /* 0x008fe200080006ff */
[----:B------:R-:W-:Y:S01]  /*1260*/  IMAD R17, R9, UR15, R17 ;  /* 0x0000000f09117c24 */ /* 0x000fe2000f8e0211 */
[----:B------:R-:W-:Y:S01]  /*1270*/  USHF.L.U64.HI UR14, UR4, 0x5, UR5 ;  /* 0x00000005040e7899 */ /* 0x000fe20008010205 */
[----:B------:R-:W-:Y:S01]  /*1280*/  LOP3.LUT R175, R8, R175, RZ, 0xfc, !PT ;  /* 0x000000af08af7212 */ /* 0x000fe200078efcff */
[----:B------:R-:W-:Y:S01]  /*1290*/  IMAD R0, R13, UR4, RZ ;  /* 0x000000040d007c24 */ /* 0x000fe2000f8e02ff */
[----:B------:R-:W-:Y:S01]  /*12a0*/  LEA R166, R124, 0xffffff80, 0x7 ;  /* 0xffffff807ca67811 */ /* 0x000fe200078e38ff */
[----:B----4-:R-:W-:-:S04]  /*12b0*/  IMAD.WIDE.U32 R16, R10, UR20, R16 ;  /* 0x000000140a107c25 */ /* 0x010fc8000f8e0010 */
[----:B------:R-:W-:Y:S02]  /*12c0*/  IMAD.U32 R18, RZ, RZ, UR23 ;  /* 0x00000017ff127e24 */ /* 0x000fe4000f8e00ff */
[----:B------:R-:W-:Y:S02]  /*12d0*/  IMAD.U32 R19, RZ, RZ, UR14 ;  /* 0x0000000eff137e24 */ /* 0x000fe4000f8e00ff */
[----:B------:R-:W-:Y:S02]  /*12e0*/  IMAD R11, R10, UR21, R17 ;  /* 0x000000150a0b7c24 */ /* 0x000fe4000f8e0211 */
[----:B------:R-:W-:-:S04]  /*12f0*/  IMAD.WIDE.U32 R8, R12, UR4, R18 ;  /* 0x000000040c087c25 */ /* 0x000fc8000f8e0012 */
[----:B------:R-:W-:Y:S01]  /*1300*/  IMAD.MOV.U32 R10, RZ, RZ, R16 ;  /* 0x000000ffff0a7224 */ /* 0x000fe200078e0010 */
[----:B------:R-:W-:Y:S01]  /*1310*/  IADD3 R5, P0, PT, R16, R8, RZ ;  /* 0x0000000810057210 */ /* 0x000fe20007f1e0ff */
[C---:B------:R-:W-:Y:S01]  /*1320*/  IMAD R0, R12.reuse, UR5, R0 ;  /* 0x000000050c007c24 */ /* 0x040fe2000f8e0200 */
[----:B------:R-:W-:Y:S01]  /*1330*/  UMOV UR5, 0x400 ;  /* 0x0000040000057882 */ /* 0x000fe20000000000 */
[----:B------:R-:W-:Y:S01]  /*1340*/  IMAD.WIDE.U32 R12, R12, UR4, R10 ;  /* 0x000000040c0c7c25 */ /* 0x000fe2000f8e000a */
[----:B--2---:R-:W-:Y:S02]  /*1350*/  ULEA UR5, UR26, UR5, 0x18 ;  /* 0x000000051a057291 */ /* 0x004fe4000f8ec0ff */
[----:B------:R-:W-:Y:S01]  /*1360*/  USHF.L.U64.HI UR4, UR16, 0x6, UR17 ;  /* 0x0000000610047899 */ /* 0x000fe20008010211 */
[----:B------:R-:W-:Y:S01]  /*1370*/  IMAD.WIDE.U32 R14, R134, R2, R14 ;  /* 0x00000002860e7225 */ /* 0x000fe200078e000e */
[----:B-----5:R-:W-:Y:S02]  /*1380*/  LEA R10, P1, R12, UR8, 0x1 ;  /* 0x000000080c0a7c11 */ /* 0x020fe4000f8208ff */
[----:B------:R-:W-:Y:S01]  /*1390*/  LEA R175, R175, UR5, 0x1 ;  /* 0x00000005afaf7c11 */ /* 0x000fe2000f8e08ff */
[----:B------:R-:W-:Y:S01]  /*13a0*/  IMAD.IADD R7, R13, 0x1, R0 ;  /* 0x000000010d077824 */ /* 0x000fe200078e0200 */
[----:B------:R-:W-:Y:S01]  /*13b0*/  IADD3.X R0, PT, PT, R11, R0, R9, P0, !PT ;  /* 0x000000000b007210 */ /* 0x000fe200007fe409 */
[----:B------:R-:W-:Y:S01]  /*13c0*/  IMAD R163, R134, R3, R15 ;  /* 0x0000000386a37224 */ /* 0x000fe200078e020f */
[C---:B------:R-:W-:Y:S01]  /*13d0*/  LEA R8, P0, R5.reuse, UR8, 0x1 ;  /* 0x0000000805087c11 */ /* 0x040fe2000f8008ff */
[----:B------:R-:W-:Y:S01]  /*13e0*/  IMAD.SHL.U32 R158, R156, 0x4, RZ ;  /* 0x000000049c9e7824 */ /* 0x000fe200078e00ff */
[----:B------:R-:W-:Y:S01]  /*13f0*/  LEA R162, P3, R14, UR10, 0x1 ;  /* 0x0000000a0ea27c11 */ /* 0x000fe2000f8608ff */
[----:B------:R-:W-:Y:S01]  /*1400*/  USHF.L.U32 UR8, UR16, 0x6, URZ ;  /* 0x0000000610087899 */ /* 0x000fe200080006ff */
[----:B------:R-:W-:Y:S01]  /*1410*/  LEA.HI.X R11, R12, UR9, R7, 0x1, P1 ;  /* 0x000000090c0b7c11 */ /* 0x000fe200088f0c07 */
[----:B------:R-:W-:Y:S01]  /*1420*/  IMAD.X R7, RZ, RZ, R4, P2 ;  /* 0x000000ffff077224 */ /* 0x000fe200010e0604 */
[----:B------:R-:W-:Y:S01]  /*1430*/  LEA.HI.X R9, R5, UR9, R0, 0x1, P0 ;  /* 0x0000000905097c11 */ /* 0x000fe200080f0c00 */
[----:B------:R-:W-:Y:S01]  /*1440*/  IMAD.SHL.U32 R159, R156, 0x10, RZ ;  /* 0x000000109c9f7824 */ /* 0x000fe200078e00ff */
[----:B------:R-:W-:Y:S01]  /*1450*/  LEA.HI.X R163, R14, UR11, R163, 0x1, P3 ;  /* 0x0000000b0ea37c11 */ /* 0x000fe200098f0ca3 */
[----:B------:R-:W-:Y:S01]  /*1460*/  @!PT LDS RZ, [RZ] ;  /* 0x00000000fffff984 */ /* 0x000fe20000000800 */
[----:B------:R-:W-:Y:S01]  /*1470*/  @!PT LDS RZ, [RZ] ;  /* 0x00000000fffff984 */ /* 0x000fe20000000800 */
[----:B------:R-:W-:Y:S01]  /*1480*/  @!PT LDS RZ, [RZ] ;  /* 0x00000000fffff984 */ /* 0x000fe20000000800 */
[----:B------:R-:W-:Y:S01]  /*1490*/  LDGSTS.E.BYPASS.LTC128B.128 [R175], desc[UR24][R10.64] ;  /* 0x000000000aaf7fae */ /* 0x000fe2000b981a18 */
[----:B------:R-:W-:Y:S01]  /*14a0*/  SHF.L.U64.HI R0, R2, 0x6, R3 ;  /* 0x0000000602007819 */ /* 0x000fe20000010203 */
[----:B------:R-:W-:Y:S01]  /*14b0*/  IMAD.WIDE.U32 R6, R134, UR16, R6 ;  /* 0x0000001086067c25 */ /* 0x000fe2000f8e0006 */
[----:B------:R-:W-:Y:S01]  /*14c0*/  IADD3 R12, P0, PT, R127, R162, RZ ;  /* 0x000000a27f0c7210 */ /* 0x000fe20007f1e0ff */
[----:B------:R-:W-:Y:S01]  /*14d0*/  LDGSTS.E.BYPASS.LTC128B.128 [R175+0x1000], desc[UR24][R10.64+0x40] ;  /* 0x010000400aaf7fae */ /* 0x000fe2000b981a18 */
[----:B------:R-:W-:Y:S01]  /*14e0*/  LOP3.LUT R125, R158, 0x18, RZ, 0xc0, !PT ;  /* 0x000000189e7d7812 */ /* 0x000fe200078ec0ff */
[----:B------:R-:W-:Y:S01]  /*14f0*/  IMAD R5, R134, UR17, R7 ;  /* 0x0000001186057c24 */ /* 0x000fe2000f8e0207 */
[----:B------:R-:W-:Y:S01]  /*1500*/  LOP3.LUT R7, R159, 0x100, RZ, 0xc0, !PT ;  /* 0x000001009f077812 */ /* 0x000fe200078ec0ff */
[----:B------:R-:W-:Y:S01]  /*1510*/  IMAD.X R13, R0, 0x1, R163, P0 ;  /* 0x00000001000d7824 */ /* 0x000fe200000e06a3 */
[----:B------:R-:W-:Y:S01]  /*1520*/  IADD3 R14, P0, PT, R127, R12, RZ ;  /* 0x0000000c7f0e7210 */ /* 0x000fe20007f1e0ff */
[----:B------:R1:W-:Y:S01]  /*1530*/  LDGSTS.E.BYPASS.LTC128B.128 [R175+0x2000], desc[UR24][R10.64+0x80] ;  /* 0x020000800aaf7fae */ /* 0x0003e2000b981a18 */
[----:B------:R-:W-:Y:S01]  /*1540*/  IMAD.SHL.U32 R128, R156, 0x20, RZ ;  /* 0x000000209c807824 */ /* 0x000fe200078e00ff */
[----:B------:R-:W-:Y:S01]  /*1550*/  LOP3.LUT R159, R159, 0x3e00, RZ, 0xc0, !PT ;  /* 0x00003e009f9f7812 */ /* 0x000fe200078ec0ff */
[----:B------:R-:W-:Y:S01]  /*1560*/  IMAD.MOV.U32 R126, RZ, RZ, 0x20 ;  /* 0x00000020ff7e7424 */ /* 0x000fe200078e00ff */
[----:B------:R-:W-:Y:S01]  /*1570*/  LDGSTS.E.BYPASS.LTC128B.128 [R175+0x800], desc[UR24][R8.64] ;  /* 0x0080000008af7fae */ /* 0x000fe2000b981a18 */
[----:B------:R-:W-:Y:S01]  /*1580*/  IMAD.X R15, R0, 0x1, R13, P0 ;  /* 0x00000001000f7824 */ /* 0x000fe200000e060d */
[----:B------:R-:W-:-:S02]  /*1590*/  LOP3.LUT R125, R125, 0xc0, R128, 0xf8, !PT ;  /* 0x000000c07d7d7812 */ /* 0x000fc400078ef880 */
[----:B------:R-:W-:Y:S01]  /*15a0*/  LDGSTS.E.BYPASS.LTC128B.128 [R175+0x1800], desc[UR24][R8.64+0x40] ;  /* 0x0180004008af7fae */ /* 0x000fe2000b981a18 */
[----:B------:R-:W-:Y:S02]  /*15b0*/  LOP3.LUT R4, R7, 0x20, R128, 0xf8, !PT ;  /* 0x0000002007047812 */ /* 0x000fe400078ef880 */
[----:B------:R-:W-:Y:S01]  /*15c0*/  LOP3.LUT R135, R125, 0x8, R156, 0x78, !PT ;  /* 0x000000087d877812 */ /* 0x000fe200078e789c */
[----:B------:R2:W-:Y:S03]  /*15d0*/  LDGSTS.E.BYPASS.LTC128B.128 [R175+0x2800], desc[UR24][R8.64+0x80] ;  /* 0x0280008008af7fae */ /* 0x0005e6000b981a18 */
[----:B------:R-:W-:Y:S01]  /*15e0*/  LOP3.LUT R135, R4, R135, RZ, 0xfc, !PT ;  /* 0x0000008704877212 */ /* 0x000fe200078efcff */
[----:B------:R-:W-:Y:S01]  /*15f0*/  LDGSTS.E.BYPASS.LTC128B.128 [R175+0x3000], desc[UR24][R162.64] ;  /* 0x03000000a2af7fae */ /* 0x000fe2000b981a18 */
[----:B------:R-:W-:Y:S02]  /*1600*/  LOP3.LUT R4, R159, 0x120, R128, 0xf8, !PT ;  /* 0x000001209f047812 */ /* 0x000fe400078ef880 */
[----:B------:R-:W-:Y:S01]  /*1610*/  LEA R135, R135, UR5, 0x1 ;  /* 0x0000000587877c11 */ /* 0x000fe2000f8e08ff */
[----:B------:R-:W-:Y:S04]  /*1620*/  LDGSTS.E.BYPASS.LTC128B.128 [R175+0x5000], desc[UR24][R162.64+0x40] ;  /* 0x05000040a2af7fae */ /* 0x000fe8000b981a18 */
[----:B------:R-:W-:Y:S01]  /*1630*/  LDGSTS.E.BYPASS.LTC128B.128 [R175+0x7000], desc[UR24][R162.64+0x80] ;  /* 0x07000080a2af7fae */ /* 0x000fe2000b981a18 */
[----:B-1----:R-:W-:-:S03]  /*1640*/  IADD3 R10, P0, PT, R127, R14, RZ ;  /* 0x0000000e7f0a7210 */ /* 0x002fc60007f1e0ff */
[----:B------:R-:W-:Y:S04]  /*1650*/  LDGSTS.E.BYPASS.LTC128B.128 [R175+0x3800], desc[UR24][R12.64] ;  /* 0x038000000caf7fae */ /* 0x000fe8000b981a18 */
[----:B------:R-:W-:Y:S01]  /*1660*/  LDGSTS.E.BYPASS.LTC128B.128 [R175+0x5800], desc[UR24][R12.64+0x40] ;  /* 0x058000400caf7fae */ /* 0x000fe2000b981a18 */
[----:B------:R-:W-:Y:S01]  /*1670*/  IMAD.X R11, R0, 0x1, R15, P0 ;  /* 0x00000001000b7824 */ /* 0x000fe200000e060f */
[C---:B------:R-:W-:Y:S02]  /*1680*/  LEA R164, P0, R6.reuse, UR12, 0x1 ;  /* 0x0000000c06a47c11 */ /* 0x040fe4000f8008ff */
[----:B------:R-:W-:Y:S02]  /*1690*/  LDGSTS.E.BYPASS.LTC128B.128 [R175+0x7800], desc[UR24][R12.64+0x80] ;  /* 0x078000800caf7fae */ /* 0x000fe4000b981a18 */
[----:B------:R-:W-:-:S02]  /*16a0*/  LEA.HI.X R165, R6, UR13, R5, 0x1, P0 ;  /* 0x0000000d06a57c11 */ /* 0x000fc400080f0c05 */
[----:B------:R-:W-:Y:S01]  /*16b0*/  LDGSTS.E.BYPASS.LTC128B.128 [R175+0x4000], desc[UR24][R14.64] ;  /* 0x040000000eaf7fae */ /* 0x000fe2000b981a18 */
[----:B------:R-:W-:Y:S02]  /*16c0*/  IADD3 R6, P0, PT, R164, UR8, RZ ;  /* 0x00000008a4067c10 */ /* 0x000fe4000ff1e0ff */
[----:B--2---:R-:W-:Y:S01]  /*16d0*/  LOP3.LUT R8, R160, 0x8, RZ, 0xc0, !PT ;  /* 0x00000008a0087812 */ /* 0x004fe200078ec0ff */
[----:B------:R-:W-:Y:S01]  /*16e0*/  LDGSTS.E.BYPASS.LTC128B.128 [R175+0x6000], desc[UR24][R14.64+0x40] ;  /* 0x060000400eaf7fae */ /* 0x000fe2000b981a18 */
[----:B------:R-:W-:Y:S02]  /*16f0*/  IADD3.X R7, PT, PT, R165, UR4, RZ, P0, !PT ;  /* 0x00000004a5077c10 */ /* 0x000fe400087fe4ff */
[----:B------:R-:W-:Y:S01]  /*1700*/  LOP3.LUT R125, R125, R8, RZ, 0x3c, !PT ;  /* 0x000000087d7d7212 */ /* 0x000fe200078e3cff */
[----:B------:R-:W-:Y:S03]  /*1710*/  LDGSTS.E.BYPASS.LTC128B.128 [R175+0x8000], desc[UR24][R14.64+0x80] ;  /* 0x080000800eaf7fae */ /* 0x000fe6000b981a18 */
[----:B------:R-:W-:Y:S01]  /*1720*/  LOP3.LUT R4, R4, R125, RZ, 0xfc, !PT ;  /* 0x0000007d04047212 */ /* 0x000fe200078efcff */
[----:B------:R-:W-:Y:S03]  /*1730*/  LDGSTS.E.BYPASS.LTC128B.128 [R175+0x4800], desc[UR24][R10.64] ;  /* 0x048000000aaf7fae */ /* 0x000fe6000b981a18 */
[----:B------:R-:W-:Y:S01]  /*1740*/  LEA R137, R4, UR5, 0x1 ;  /* 0x0000000504897c11 */ /* 0x000fe2000f8e08ff */
[----:B------:R-:W-:Y:S04]  /*1750*/  LDGSTS.E.BYPASS.LTC128B.128 [R175+0x6800], desc[UR24][R10.64+0x40] ;  /* 0x068000400aaf7fae */ /* 0x000fe8000b981a18 */
[----:B------:R1:W-:Y:S04]  /*1760*/  LDGSTS.E.BYPASS.LTC128B.128 [R175+0x8800], desc[UR24][R10.64+0x80] ;  /* 0x088000800aaf7fae */ /* 0x0003e8000b981a18 */
[----:B------:R-:W0:Y:S01]  /*1770*/  LDGDEPBAR ;  /* 0x00000000000079af */ /* 0x000e220000000000 */
[----:B-1----:R-:W-:Y:S01]  /*1780*/  IADD3 R10, P0, PT, R6, UR8, RZ ;  /* 0x00000008060a7c10 */ /* 0x002fe2000ff1e0ff */
[----:B------:R-:W-:-:S04]  /*1790*/  DEPBAR.LE SB0, 0x0 ;  /* 0x000080000000791a */ /* 0x000fc80000000000 */
[----:B------:R-:W-:Y:S01]  /*17a0*/  BAR.SYNC.DEFER_BLOCKING 0x0 ;  /* 0x0000000000007b1d */ /* 0x000fe20000010000 */
[----:B------:R-:W-:Y:S02]  /*17b0*/  IADD3.X R11, PT, PT, R7, UR4, RZ, P0, !PT ;  /* 0x00000004070b7c10 */ /* 0x000fe400087fe4ff */
[----:B------:R-:W-:-:S04]  /*17c0*/  IADD3 R8, P0, PT, R10, UR8, RZ ;  /* 0x000000080a087c10 */ /* 0x000fc8000ff1e0ff */
[----:B------:R-:W-:Y:S02]  /*17d0*/  IADD3.X R9, PT, PT, R11, UR4, RZ, P0, !PT ;  /* 0x000000040b097c10 */ /* 0x000fe400087fe4ff */
[----:B------:R-:W-:-:S04]  /*17e0*/  LOP3.LUT P0, RZ, R156, 0x4, RZ, 0xc0, !PT ;  /* 0x000000049cff7812 */ /* 0x000fc8000780c0ff */
[----:B------:R-:W-:-:S05]  /*17f0*/  SEL R126, R126, 0xffffffe0, !P0 ;  /* 0xffffffe07e7e7807 */ /* 0x000fca0004000000 */
[C---:B------:R-:W-:Y:S02]  /*1800*/  IMAD.IADD R133, R126.reuse, 0x1, R137 ;  /* 0x000000017e857824 */ /* 0x040fe400078e0289 */
[----:B------:R-:W-:Y:S01]  /*1810*/  IMAD.IADD R130, R126, 0x1, R135 ;  /* 0x000000017e827824 */ /* 0x000fe200078e0287 */
[----:B------:R-:W-:Y:S01]  /*1820*/  @!PT LDS RZ, [RZ] ;  /* 0x00000000fffff984 */ /* 0x000fe20000000800 */
[----:B------:R-:W-:Y:S01]  /*1830*/  @!PT LDS RZ, [RZ] ;  /* 0x00000000fffff984 */ /* 0x000fe20000000800 */
[----:B------:R-:W-:Y:S01]  /*1840*/  @!PT LDS RZ, [RZ] ;  /* 0x00000000fffff984 */ /* 0x000fe20000000800 */
[----:B------:R-:W-:Y:S04]  /*1850*/  LDGSTS.E.BYPASS.LTC128B.128 [R175+0x9000], desc[UR24][R164.64] ;  /* 0x09000000a4af7fae */ /* 0x000fe8000b981a18 */
[----:B------:R-:W-:Y:S04]  /*1860*/  LDGSTS.E.BYPASS.LTC128B.128 [R175+0xb000], desc[UR24][R164.64+0x40] ;  /* 0x0b000040a4af7fae */ /* 0x000fe8000b981a18 */
[----:B------:R-:W-:Y:S04]  /*1870*/  LDGSTS.E.BYPASS.LTC128B.128 [R175+0xd000], desc[UR24][R164.64+0x80] ;  /* 0x0d000080a4af7fae */ /* 0x000fe8000b981a18 */
[----:B------:R-:W-:Y:S04]  /*1880*/  LDGSTS.E.BYPASS.LTC128B.128 [R175+0x9800], desc[UR24][R6.64] ;  /* 0x0980000006af7fae */ /* 0x000fe8000b981a18 */
[----:B------:R-:W-:Y:S04]  /*1890*/  LDGSTS.E.BYPASS.LTC128B.128 [R175+0xb800], desc[UR24][R6.64+0x40] ;  /* 0x0b80004006af7fae */ /* 0x000fe8000b981a18 */
[----:B------:R1:W-:Y:S04]  /*18a0*/  LDGSTS.E.BYPASS.LTC128B.128 [R175+0xd800], desc[UR24][R6.64+0x80] ;  /* 0x0d80008006af7fae */ /* 0x0003e8000b981a18 */
[----:B------:R-:W-:Y:S04]  /*18b0*/  LDGSTS.E.BYPASS.LTC128B.128 [R175+0xa000], desc[UR24][R10.64] ;  /* 0x0a0000000aaf7fae */ /* 0x000fe8000b981a18 */
[----:B------:R-:W-:Y:S04]  /*18c0*/  LDGSTS.E.BYPASS.LTC128B.128 [R175+0xc000], desc[UR24][R10.64+0x40] ;  /* 0x0c0000400aaf7fae */ /* 0x000fe8000b981a18 */
[----:B------:R-:W-:Y:S04]  /*18d0*/  LDGSTS.E.BYPASS.LTC128B.128 [R175+0xe000], desc[UR24][R10.64+0x80] ;  /* 0x0e0000800aaf7fae */ /* 0x000fe8000b981a18 */
[----:B------:R-:W-:Y:S04]  /*18e0*/  LDGSTS.E.BYPASS.LTC128B.128 [R175+0xa800], desc[UR24][R8.64] ;  /* 0x0a80000008af7fae */ /* 0x000fe8000b981a18 */
[----:B------:R-:W-:Y:S04]  /*18f0*/  LDGSTS.E.BYPASS.LTC128B.128 [R175+0xc800], desc[UR24][R8.64+0x40] ;  /* 0x0c80004008af7fae */ /* 0x000fe8000b981a18 */
[----:B------:R2:W-:Y:S04]  /*1900*/  LDGSTS.E.BYPASS.LTC128B.128 [R175+0xe800], desc[UR24][R8.64+0x80] ;  /* 0x0e80008008af7fae */ /* 0x0005e8000b981a18 */
[----:B------:R-:W-:Y:S04]  /*1910*/  LDSM.16.M88.4 R104, [R137] ;  /* 0x000000008968783b */ /* 0x000fe80000000200 */
[----:B------:R-:W3:Y:S04]  /*1920*/  LDSM.16.M88.4 R68, [R135+0x3000] ;  /* 0x003000008744783b */ /* 0x000ee80000000200 */
[----:B------:R-:W4:Y:S04]  /*1930*/  LDSM.16.M88.4 R52, [R135+0x3800] ;  /* 0x003800008734783b */ /* 0x000f280000000200 */
[----:B------:R-:W-:Y:S04]  /*1940*/  LDSM.16.M88.4 R76, [R133] ;  /* 0x00000000854c783b */ /* 0x000fe80000000200 */
[----:B-1----:R-:W1:Y:S04]  /*1950*/  LDSM.16.M88.4 R4, [R130+0x3000] ;  /* 0x003000008204783b */ /* 0x002e680000000200 */
[----:B------:R-:W5:Y:S04]  /*1960*/  LDSM.16.M88.4 R60, [R135+0x3400] ;  /* 0x00340000873c783b */ /* 0x000f680000000200 */
[----:B------:R-:W5:Y:S04]  /*1970*/  LDSM.16.M88.4 R44, [R135+0x3c00] ;  /* 0x003c0000872c783b */ /* 0x000f680000000200 */
[----:B------:R-:W5:Y:S04]  /*1980*/  LDSM.16.M88.4 R36, [R135+0x4000] ;  /* 0x004000008724783b */ /* 0x000f680000000200 */
[----:B------:R-:W5:Y:S04]  /*1990*/  LDSM.16.M88.4 R28, [R135+0x4400] ;  /* 0x00440000871c783b */ /* 0x000f680000000200 */
[----:B------:R-:W5:Y:S04]  /*19a0*/  LDSM.16.M88.4 R20, [R135+0x4800] ;  /* 0x004800008714783b */ /* 0x000f680000000200 */
[----:B------:R-:W5:Y:S04]  /*19b0*/  LDSM.16.M88.4 R80, [R135+0x4c00] ;  /* 0x004c00008750783b */ /* 0x000f680000000200 */
[----:B--2---:R-:W2:Y:S01]  /*19c0*/  LDSM.16.M88.4 R8, [R130+0x3800] ;  /* 0x003800008208783b */ /* 0x004ea20000000200 */
[C---:B---3--:R-:W-:Y:S03]  /*19d0*/  HMMA.16816.F32.BF16 R72, R104.reuse, R68, RZ ;  /* 0x000000446848723c */ /* 0x048fe600000418ff */
[----:B------:R-:W3:Y:S04]  /*19e0*/  LDSM.16.M88.4 R16, [R130+0x3400] ;  /* 0x003400008210783b */ /* 0x000ee80000000200 */
[----:B------:R-:W3:Y:S01]  /*19f0*/  LDSM.16.M88.4 R12, [R130+0x4000] ;  /* 0x00400000820c783b */ /* 0x000ee20000000200 */
[C---:B------:R-:W-:Y:S03]  /*1a00*/  HMMA.16816.F32.BF16 R68, R104.reuse, R70, RZ ;  /* 0x000000466844723c */ /* 0x040fe600000418ff */
[----:B------:R-:W-:Y:S04]  /*1a10*/  LDSM.16.M88.4 R84, [R137+0x1000] ;  /* 0x001000008954783b */ /* 0x000fe80000000200 */
[----:B------:R-:W-:Y:S01]  /*1a20*/  LDSM.16.M88.4 R96, [R130+0x3c00] ;  /* 0x003c00008260783b */ /* 0x000fe20000000200 */
[C---:B----4-:R-:W-:Y:S03]  /*1a30*/  HMMA.16816.F32.BF16 R56, R104.reuse, R52, RZ ;  /* 0x000000346838723c */ /* 0x050fe600000418ff */
[----:B------:R-:W-:Y:S04]  /*1a40*/  LDSM.16.M88.4 R92, [R130+0x4400] ;  /* 0x00440000825c783b */ /* 0x000fe80000000200 */
[----:B------:R-:W-:Y:S01]  /*1a50*/  LDSM.16.M88.4 R88, [R130+0x4800] ;  /* 0x004800008258783b */ /* 0x000fe20000000200 */
[----:B------:R-:W-:Y:S03]  /*1a60*/  HMMA.16816.F32.BF16 R52, R104, R54, RZ ;  /* 0x000000366834723c */ /* 0x000fe600000418ff */
[----:B------:R-:W-:Y:S04]  /*1a70*/  LDSM.16.M88.4 R116, [R133+0x1000] ;  /* 0x001000008574783b */ /* 0x000fe80000000200 */
[----:B------:R-:W-:Y:S01]  /*1a80*/  LDSM.16.M88.4 R120, [R130+0x6800] ;  /* 0x006800008278783b */ /* 0x000fe20000000200 */
[C---:B-1----:R-:W-:Y:S03]  /*1a90*/  HMMA.16816.F32.BF16 R72, R76.reuse, R4, R72 ;  /* 0x000000044c48723c */ /* 0x042fe60000041848 */
[----:B------:R-:W-:Y:S04]  /*1aa0*/  LDSM.16.M88.4 R112, [R130+0x6c00] ;  /* 0x006c00008270783b */ /* 0x000fe80000000200 */
[----:B------:R-:W-:Y:S01]  /*1ab0*/  LDSM.16.M88.4 R100, [R135+0x7000] ;  /* 0x007000008764783b */ /* 0x000fe20000000200 */
[----:B------:R-:W-:Y:S03]  /*1ac0*/  HMMA.16816.F32.BF16 R68, R76, R6, R68 ;  /* 0x000000064c44723c */ /* 0x000fe60000041844 */
[----:B------:R-:W1:Y:S04]  /*1ad0*/  LDSM.16.M88.4 R4, [R135+0x5000] ;  /* 0x005000008704783b */ /* 0x000e680000000200 */
[----:B------:R-:W0:Y:S01]  /*1ae0*/  LDGDEPBAR ;  /* 0x00000000000079af */ /* 0x000e220000000000 */
        /* <DEDUP_REMOVED lines=13> */
[C---:B--2---:R-:W-:Y:S08]  /*1bc0*/  HMMA.16816.F32.BF16 R56, R76.reuse, R8, R56 ;  /* 0x000000084c38723c */ /* 0x044ff00000041838 */
[C---:B------:R-:W-:Y:S01]  /*1bd0*/  HMMA.16816.F32.BF16 R52, R76.reuse, R10, R52 ;  /* 0x0000000a4c34723c */ /* 0x040fe20000041834 */
[----:B------:R-:W2:Y:S07]  /*1be0*/  LDSM.16.M88.4 R8, [R135+0x5800] ;  /* 0x005800008708783b */ /* 0x000eae0000000200 */
[C---:B---3--:R-:W-:Y:S08]  /*1bf0*/  HMMA.16816.F32.BF16 R64, R76.reuse, R16, R64 ;  /* 0x000000104c40723c */ /* 0x048ff00000041840 */
[C---:B------:R-:W-:Y:S01]  /*1c00*/  HMMA.16816.F32.BF16 R60, R76.reuse, R18, R60 ;  /* 0x000000124c3c723c */ /* 0x040fe2000004183c */
[----:B------:R-:W3:Y:S07]  /*1c10*/  LDSM.16.M88.4 R16, [R135+0x5400] ;  /* 0x005400008710783b */ /* 0x000eee0000000200 */
[C---:B------:R-:W-:Y:S08]  /*1c20*/  HMMA.16816.F32.BF16 R40, R76.reuse, R12, R40 ;  /* 0x0000000c4c28723c */ /* 0x040ff00000041828 */
[----:B------:R-:W-:Y:S01]  /*1c30*/  HMMA.16816.F32.BF16 R36, R76, R14, R36 ;  /* 0x0000000e4c24723c */ /* 0x000fe20000041824 */
[----:B------:R-:W5:Y:S07]  /*1c40*/  LDSM.16.M88.4 R12, [R135+0x5c00] ;  /* 0x005c0000870c783b */ /* 0x000f6e0000000200 */
[C---:B-1----:R-:W-:Y:S08]  /*1c50*/  HMMA.16816.F32.BF16 R72, R84.reuse, R4, R72 ;  /* 0x000000045448723c */ /* 0x042ff00000041848 */
[----:B------:R-:W-:Y:S01]  /*1c60*/  HMMA.16816.F32.BF16 R68, R84, R6, R68 ;  /* 0x000000065444723c */ /* 0x000fe20000041844 */
[----:B------:R-:W1:Y:S07]  /*1c70*/  LDSM.16.M88.4 R4, [R135+0x6400] ;  /* 0x006400008704783b */ /* 0x000e6e0000000200 */
        /* <DEDUP_REMOVED lines=10> */
[----:B------:R-:W-:Y:S01]  /*1d20*/  HMMA.16816.F32.BF16 R104, R76, R82, R104 ;  /* 0x000000524c68723c */ /* 0x000fe20000041868 */
[----:B------:R-:W4:Y:S04]  /*1d30*/  LDSM.16.M88.4 R76, [R130+0x5400] ;  /* 0x00540000824c783b */ /* 0x000f280000000200 */
[----:B------:R-:W-:Y:S03]  /*1d40*/  LDSM.16.M88.4 R80, [R130+0x5000] ;  /* 0x005000008250783b */ /* 0x000fe60000000200 */
[C---:B--2---:R-:W-:Y:S08]  /*1d50*/  HMMA.16816.F32.BF16 R56, R84.reuse, R8, R56 ;  /* 0x000000085438723c */ /* 0x044ff00000041838 */
[C---:B------:R-:W-:Y:S01]  /*1d60*/  HMMA.16816.F32.BF16 R52, R84.reuse, R10, R52 ;  /* 0x0000000a5434723c */ /* 0x040fe20000041834 */
[----:B------:R-:W2:Y:S07]  /*1d70*/  LDSM.16.M88.4 R8, [R130+0x5c00] ;  /* 0x005c00008208783b */ /* 0x000eae0000000200 */
[C---:B---3--:R-:W-:Y:S08]  /*1d80*/  HMMA.16816.F32.BF16 R64, R84.reuse, R16, R64 ;  /* 0x000000105440723c */ /* 0x048ff00000041840 */
[C---:B------:R-:W-:Y:S01]  /*1d90*/  HMMA.16816.F32.BF16 R60, R84.reuse, R18, R60 ;  /* 0x00000012543c723c */ /* 0x040fe2000004183c */
[----:B------:R-:W3:Y:S07]  /*1da0*/  LDSM.16.M88.4 R16, [R130+0x5800] ;  /* 0x005800008210783b */ /* 0x000eee0000000200 */
[C---:B-----5:R-:W-:Y:S08]  /*1db0*/  HMMA.16816.F32.BF16 R48, R84.reuse, R12, R48 ;  /* 0x0000000c5430723c */ /* 0x060ff00000041830 */
[C---:B------:R-:W-:Y:S01]  /*1dc0*/  HMMA.16816.F32.BF16 R44, R84.reuse, R14, R44 ;  /* 0x0000000e542c723c */ /* 0x040fe2000004182c */
[----:B------:R-:W5:Y:S07]  /*1dd0*/  LDSM.16.M88.4 R12, [R130+0x6000] ;  /* 0x00600000820c783b */ /* 0x000f6e0000000200 */
[C---:B-1----:R-:W-:Y:S08]  /*1de0*/  HMMA.16816.F32.BF16 R32, R84.reuse, R4, R32 ;  /* 0x000000045420723c */ /* 0x042ff00000041820 */
[----:B------:R-:W-:Y:S01]  /*1df0*/  HMMA.16816.F32.BF16 R28, R84, R6, R28 ;  /* 0x00000006541c723c */ /* 0x000fe2000004181c */
[----:B------:R-:W1:Y:S07]  /*1e00*/  LDSM.16.M88.4 R4, [R130+0x6400] ;  /* 0x006400008204783b */ /* 0x000e6e0000000200 */
[C---:B----4-:R-:W-:Y:S08]  /*1e10*/  HMMA.16816.F32.BF16 R64, R116.reuse, R76, R64 ;  /* 0x0000004c7440723c */ /* 0x050ff00000041840 */
[C---:B------:R-:W-:Y:S01]  /*1e20*/  HMMA.16816.F32.BF16 R60, R116.reuse, R78, R60 ;  /* 0x0000004e743c723c */ /* 0x040fe2000004183c */
[----:B------:R-:W-:Y:S07]  /*1e30*/  LDSM.16.M88.4 R76, [R135+0x8800] ;  /* 0x00880000874c783b */ /* 0x000fee0000000200 */
[C---:B--2---:R-:W-:Y:S08]  /*1e40*/  HMMA.16816.F32.BF16 R48, R116.reuse, R8, R48 ;  /* 0x000000087430723c */ /* 0x044ff00000041830 */
[----:B------:R-:W-:Y:S01]  /*1e50*/  HMMA.16816.F32.BF16 R44, R116, R10, R44 ;  /* 0x0000000a742c723c */ /* 0x000fe2000004182c */
[----:B------:R-:W2:Y:S07]  /*1e60*/  LDSM.16.M88.4 R8, [R137+0x2000] ;  /* 0x002000008908783b */ /* 0x000eae0000000200 */
[C---:B------:R-:W-:Y:S08]  /*1e70*/  HMMA.16816.F32.BF16 R24, R84.reuse, R92, R24 ;  /* 0x0000005c5418723c */ /* 0x040ff00000041818 */
[C---:B------:R-:W-:Y:S01]  /*1e80*/  HMMA.16816.F32.BF16 R20, R84.reuse, R94, R20 ;  /* 0x0000005e5414723c */ /* 0x040fe20000041814 */
[----:B------:R-:W-:Y:S07]  /*1e90*/  LDSM.16.M88.4 R92, [R135+0x7800] ;  /* 0x00780000875c783b */ /* 0x000fee0000000200 */
[C---:B------:R-:W-:Y:S08]  /*1ea0*/  HMMA.16816.F32.BF16 R40, R84.reuse, R96, R40 ;  /* 0x000000605428723c */ /* 0x040ff00000041828 */
[----:B------:R-:W-:Y:S01]  /*1eb0*/  HMMA.16816.F32.BF16 R36, R84, R98, R36 ;  /* 0x000000625424723c */ /* 0x000fe20000041824 */
[----:B------:R-:W-:Y:S07]  /*1ec0*/  LDSM.16.M88.4 R96, [R135+0x7400] ;  /* 0x007400008760783b */ /* 0x000fee0000000200 */
[C---:B---3--:R-:W-:Y:S08]  /*1ed0*/  HMMA.16816.F32.BF16 R56, R116.reuse, R16, R56 ;  /* 0x000000107438723c */ /* 0x048ff00000041838 */
[----:B------:R-:W-:Y:S01]  /*1ee0*/  HMMA.16816.F32.BF16 R52, R116, R18, R52 ;  /* 0x000000127434723c */ /* 0x000fe20000041834 */
[----:B------:R-:W3:Y:S07]  /*1ef0*/  LDSM.16.M88.4 R16, [R135+0x8c00] ;  /* 0x008c00008710783b */ /* 0x000eee0000000200 */
[----:B------:R-:W-:Y:S08]  /*1f00*/  HMMA.16816.F32.BF16 R108, R84, R88, R108 ;  /* 0x00000058546c723c */ /* 0x000ff0000004186c */
[C---:B------:R-:W-:Y:S08]  /*1f10*/  HMMA.16816.F32.BF16 R24, R116.reuse, R120, R24 ;  /* 0x000000787418723c */ /* 0x040ff00000041818 */
[----:B------:R-:W-:Y:S08]  /*1f20*/  HMMA.16816.F32.BF16 R20, R116, R122, R20 ;  /* 0x0000007a7414723c */ /* 0x000ff00000041814 */
[----:B------:R-:W-:Y:S01]  /*1f30*/  HMMA.16816.F32.BF16 R104, R84, R90, R104 ;  /* 0x0000005a5468723c */ /* 0x000fe20000041868 */
[----:B------:R-:W4:Y:S04]  /*1f40*/  LDSM.16.M88.4 R84, [R135+0x8000] ;  /* 0x008000008754783b */ /* 0x000f280000000200 */
[----:B------:R-:W-:Y:S03]  /*1f50*/  LDSM.16.M88.4 R88, [R135+0x7c00] ;  /* 0x007c00008758783b */ /* 0x000fe60000000200 */
[C---:B------:R-:W-:Y:S08]  /*1f60*/  HMMA.16816.F32.BF16 R72, R116.reuse, R80, R72 ;  /* 0x000000507448723c */ /* 0x040ff00000041848 */
[C---:B------:R-:W-:Y:S01]  /*1f70*/  HMMA.16816.F32.BF16 R68, R116.reuse, R82, R68 ;  /* 0x000000527444723c */ /* 0x040fe20000041844 */
[----:B------:R2:W4:Y:S07]  /*1f80*/  LDSM.16.M88.4 R80, [R135+0x8400] ;  /* 0x008400008750783b */ /* 0x00052e0000000200 */
[C---:B-----5:R-:W-:Y:S08]  /*1f90*/  HMMA.16816.F32.BF16 R40, R116.reuse, R12, R40 ;  /* 0x0000000c7428723c */ /* 0x060ff00000041828 */
[C---:B------:R-:W-:Y:S01]  /*1fa0*/  HMMA.16816.F32.BF16 R36, R116.reuse, R14, R36 ;  /* 0x0000000e7424723c */ /* 0x040fe20000041824 */
[----:B------:R-:W-:Y:S07]  /*1fb0*/  LDSM.16.M88.4 R12, [R130+0x7000] ;  /* 0x00700000820c783b */ /* 0x000fee0000000200 */
[----:B-1----:R-:W-:Y:S01]  /*1fc0*/  HMMA.16816.F32.BF16 R32, R116, R4, R32 ;  /* 0x000000047420723c */ /* 0x002fe20000041820 */
[----:B--2---:R-:W-:-:S07]  /*1fd0*/  LOP3.LUT R135, R134, 0x7, RZ, 0xc0, !PT ;  /* 0x0000000786877812 */ /* 0x004fce00078ec0ff */
[C---:B------:R-:W-:Y:S01]  /*1fe0*/  HMMA.16816.F32.BF16 R28, R116.reuse, R6, R28 ;  /* 0x00000006741c723c */ /* 0x040fe2000004181c */
[----:B------:R-:W1:Y:S07]  /*1ff0*/  LDSM.16.M88.4 R4, [R133+0x2000] ;  /* 0x002000008504783b */ /* 0x000e6e0000000200 */
[----:B------:R-:W-:Y:S08]  /*2000*/  HMMA.16816.F32.BF16 R108, R116, R112, R108 ;  /* 0x00000070746c723c */ /* 0x000ff0000004186c */
[C---:B------:R-:W-:Y:S08]  /*2010*/  HMMA.16816.F32.BF16 R24, R8.reuse, R76, R24 ;  /* 0x0000004c0818723c */ /* 0x040ff00000041818 */
[C---:B------:R-:W-:Y:S01]  /*2020*/  HMMA.16816.F32.BF16 R20, R8.reuse, R78, R20 ;  /* 0x0000004e0814723c */ /* 0x040fe20000041814 */
[----:B------:R-:W2:Y:S07]  /*2030*/  LDSM.16.M88.4 R76, [R130+0x7400] ;  /* 0x00740000824c783b */ /* 0x000eae0000000200 */
[C---:B------:R-:W-:Y:S08]  /*2040*/  HMMA.16816.F32.BF16 R72, R8.reuse, R100, R72 ;  /* 0x000000640848723c */ /* 0x040ff00000041848 */
[C---:B------:R-:W-:Y:S08]  /*2050*/  HMMA.16816.F32.BF16 R68, R8.reuse, R102, R68 ;  /* 0x000000660844723c */ /* 0x040ff00000041844 */
[----:B---3--:R-:W-:Y:S01]  /*2060*/  HMMA.16816.F32.BF16 R108, R8, R16, R108 ;  /* 0x00000010086c723c */ /* 0x008fe2000004186c */
[----:B------:R-:W-:-:S04]  /*2070*/  LOP3.LUT R16, R160, 0x1f0, RZ, 0xc0, !PT ;  /* 0x000001f0a0107812 */ /* 0x000fc800078ec0ff */
[----:B------:R-:W-:-:S03]  /*2080*/  IADD3 R132, PT, PT, R135, R16, R132 ;  /* 0x0000001087847210 */ /* 0x000fc60007ffe084 */
[----:B------:R-:W-:Y:S08]  /*2090*/  HMMA.16816.F32.BF16 R104, R116, R114, R104 ;  /* 0x000000727468723c */ /* 0x000ff00000041868 */
[C---:B------:R-:W-:Y:S08]  /*20a0*/  HMMA.16816.F32.BF16 R64, R8.reuse, R96, R64 ;  /* 0x000000600840723c */ /* 0x040ff00000041840 */
[----:B----4-:R-:W-:Y:S01]  /*20b0*/  HMMA.16816.F32.BF16 R36, R8, R86, R36 ;  /* 0x000000560824723c */ /* 0x010fe20000041824 */
[----:B------:R-:W-:-:S05]  /*20c0*/  IADD3 R86, PT, PT, R131, -UR22, R132 ;  /* 0x8000001683567c10 */ /* 0x000fca000fffe084 */
[----:B------:R-:W-:Y:S02]  /*20d0*/  IMAD.IADD R86, R86, 0x1, R129 ;  /* 0x0000000156567824 */ /* 0x000fe400078e0281 */
[----:B------:R-:W-:Y:S01]  /*20e0*/  HMMA.16816.F32.BF16 R32, R8, R80, R32 ;  /* 0x000000500820723c */ /* 0x000fe20000041820 */
[----:B------:R-:W-:-:S05]  /*20f0*/  IMAD.SHL.U32 R81, R156, 0x2, RZ ;  /* 0x000000029c517824 */ /* 0x000fca00078e00ff */
[----:B------:R-:W-:Y:S02]  /*2100*/  LOP3.LUT R81, R166, 0x6, R81, 0xf8, !PT ;  /* 0x00000006a6517812 */ /* 0x000fe400078ef851 */
[----:B-1----:R-:W-:Y:S02]  /*2110*/  HMMA.16816.F32.BF16 R72, R4, R12, R72 ;  /* 0x0000000c0448723c */ /* 0x002fe40000041848 */
[C---:B------:R-:W-:Y:S02]  /*2120*/  LOP3.LUT R13, R81.reuse, 0x1, RZ, 0xfc, !PT ;  /* 0x00000001510d7812 */ /* 0x040fe400078efcff */
[----:B------:R-:W-:-:S04]  /*2130*/  LOP3.LUT R17, R81, 0x11, RZ, 0xfc, !PT ;  /* 0x0000001151117812 */ /* 0x000fc800078efcff */
[----:B------:R-:W-:Y:S01]  /*2140*/  HMMA.16816.F32.BF16 R68, R4, R14, R68 ;  /* 0x0000000e0444723c */ /* 0x000fe20000041844 */
[----:B------:R-:W-:-:S07]  /*2150*/  LOP3.LUT R15, R81, 0x9, RZ, 0xfc, !PT ;  /* 0x00000009510f7812 */ /* 0x000fce00078efcff */
[C---:B------:R-:W-:Y:S08]  /*2160*/  HMMA.16816.F32.BF16 R60, R8.reuse, R98, R60 ;  /* 0x00000062083c723c */ /* 0x040ff0000004183c */
[----:B------:R-:W-:Y:S01]  /*2170*/  HMMA.16816.F32.BF16 R48, R8, R88, R48 ;  /* 0x000000580830723c */ /* 0x000fe20000041830 */
[C-C-:B------:R-:W-:Y:S02]  /*2180*/  VIADDMNMX R88, R86.reuse, 0x1, R131.reuse, PT ;  /* 0x0000000156587846 */ /* 0x140fe40003800183 */
[----:B------:R-:W-:-:S02]  /*2190*/  VIADDMNMX R86, R86, 0x9, R131, PT ;  /* 0x0000000956567846 */ /* 0x000fc40003800183 */
[C---:B------:R-:W-:Y:S02]  /*21a0*/  ISETP.GE.AND P6, PT, R13.reuse, R88, PT ;  /* 0x000000580d00720c */ /* 0x040fe40003fc6270 */
[----:B------:R-:W-:Y:S01]  /*21b0*/  ISETP.GE.AND P2, PT, R13, R86, PT ;  /* 0x000000560d00720c */ /* 0x000fe20003f46270 */
[C---:B------:R-:W-:Y:S01]  /*21c0*/  HMMA.16816.F32.BF16 R56, R8.reuse, R92, R56 ;  /* 0x0000005c0838723c */ /* 0x040fe20000041838 */
[C---:B------:R-:W-:Y:S02]  /*21d0*/  LOP3.LUT R13, R81.reuse, 0x8, RZ, 0xfc, !PT ;  /* 0x00000008510d7812 */ /* 0x040fe400078efcff */
[-C--:B------:R-:W-:Y:S02]  /*21e0*/  ISETP.GE.AND P3, PT, R81, R88.reuse, PT ;  /* 0x000000585100720c */ /* 0x080fe40003f66270 */
[C---:B------:R-:W-:Y:S02]  /*21f0*/  ISETP.GE.AND P5, PT, R13.reuse, R88, PT ;  /* 0x000000580d00720c */ /* 0x040fe40003fa6270 */
[----:B------:R-:W-:Y:S01]  /*2200*/  ISETP.GE.AND P4, PT, R13, R86, PT ;  /* 0x000000560d00720c */ /* 0x000fe20003f86270 */
[----:B------:R-:W-:Y:S01]  /*2210*/  HMMA.16816.F32.BF16 R52, R8, R94, R52 ;  /* 0x0000005e0834723c */ /* 0x000fe20000041834 */
[----:B------:R-:W-:-:S02]  /*2220*/  LOP3.LUT R13, R81, 0x10, RZ, 0xfc, !PT ;  /* 0x00000010510d7812 */ /* 0x000fc400078efcff */
[----:B------:R-:W-:Y:S02]  /*2230*/  FSEL R75, R75, -INF , !P2 ;  /* 0xff8000004b4b7808 */ /* 0x000fe40005000000 */
[----:B------:R-:W-:Y:S02]  /*2240*/  FSEL R68, R68, -INF , !P5 ;  /* 0xff80000044447808 */ /* 0x000fe40006800000 */
[C---:B------:R-:W-:Y:S01]  /*2250*/  ISETP.GE.AND P1, PT, R15.reuse, R88, PT ;  /* 0x000000580f00720c */ /* 0x040fe20003f26270 */
[----:B------:R-:W-:Y:S01]  /*2260*/  HMMA.16816.F32.BF16 R44, R8, R90, R44 ;  /* 0x0000005a082c723c */ /* 0x000fe2000004182c */
[----:B------:R-:W-:Y:S02]  /*2270*/  ISETP.GE.AND P0, PT, R15, R86, PT ;  /* 0x000000560f00720c */ /* 0x000fe40003f06270 */
[C---:B------:R-:W-:Y:S02]  /*2280*/  ISETP.GE.AND P2, PT, R17.reuse, R88, PT ;  /* 0x000000581100720c */ /* 0x040fe40003f46270 */
[----:B------:R-:W-:-:S02]  /*2290*/  ISETP.GE.AND P5, PT, R17, R86, PT ;  /* 0x000000561100720c */ /* 0x000fc40003fa6270 */
[C---:B------:R-:W-:Y:S01]  /*22a0*/  LOP3.LUT R17, R81.reuse, 0x18, RZ, 0xfc, !PT ;  /* 0x0000001851117812 */ /* 0x040fe200078efcff */
[----:B------:R-:W-:Y:S01]  /*22b0*/  HMMA.16816.F32.BF16 R40, R8, R84, R40 ;  /* 0x000000540828723c */ /* 0x000fe20000041828 */
[----:B------:R-:W-:Y:S02]  /*22c0*/  FSEL R84, R72, -INF , !P3 ;  /* 0xff80000048547808 */ /* 0x000fe40005800000 */
[----:B------:R-:W-:-:S05]  /*22d0*/  ISETP.GE.AND P3, PT, R81, R86, PT ;  /* 0x000000565100720c */ /* 0x000fca0003f66270 */
[C---:B------:R-:W-:Y:S08]  /*22e0*/  HMMA.16816.F32.BF16 R28, R8.reuse, R82, R28 ;  /* 0x00000052081c723c */ /* 0x040ff0000004181c */
[----:B------:R-:W-:Y:S01]  /*22f0*/  HMMA.16816.F32.BF16 R104, R8, R18, R104 ;  /* 0x000000120868723c */ /* 0x000fe20000041868 */
[----:B------:R-:W1:Y:S01]  /*2300*/  LDSM.16.M88.4 R8, [R130+0x7800] ;  /* 0x007800008208783b */ /* 0x000e620000000200 */
[----:B------:R-:W-:-:S06]  /*2310*/  LOP3.LUT R19, R81, 0x19, RZ, 0xfc, !PT ;  /* 0x0000001951137812 */ /* 0x000fcc00078efcff */
[C---:B--2---:R-:W-:Y:S01]  /*2320*/  HMMA.16816.F32.BF16 R64, R4.reuse, R76, R64 ;  /* 0x0000004c0440723c */ /* 0x044fe20000041840 */
[----:B------:R-:W-:Y:S02]  /*2330*/  FSEL R77, R74, -INF , !P3 ;  /* 0xff8000004a4d7808 */ /* 0x000fe40005800000 */
[----:B------:R-:W-:Y:S02]  /*2340*/  FSEL R76, R73, -INF , !P6 ;  /* 0xff800000494c7808 */ /* 0x000fe40007000000 */
[C---:B------:R-:W-:Y:S02]  /*2350*/  ISETP.GE.AND P3, PT, R13.reuse, R88, PT ;  /* 0x000000580d00720c */ /* 0x040fe40003f66270 */
[----:B------:R-:W-:Y:S01]  /*2360*/  ISETP.GE.AND P6, PT, R13, R86, PT ;  /* 0x000000560d00720c */ /* 0x000fe20003fc6270 */
[----:B------:R-:W-:Y:S01]  /*2370*/  HMMA.16816.F32.BF16 R60, R4, R78, R60 ;  /* 0x0000004e043c723c */ /* 0x000fe2000004183c */
[----:B------:R-:W2:Y:S01]  /*2380*/  LDSM.16.M88.4 R12, [R130+0x7c00] ;  /* 0x007c0000820c783b */ /* 0x000ea20000000200 */
[----:B------:R-:W-:-:S02]  /*2390*/  FSEL R79, R70, -INF , !P4 ;  /* 0xff800000464f7808 */ /* 0x000fc40006000000 */
[----:B------:R-:W-:Y:S02]  /*23a0*/  FSEL R70, R69, -INF , !P1 ;  /* 0xff80000045467808 */ /* 0x000fe40004800000 */
[C---:B------:R-:W-:Y:S02]  /*23b0*/  ISETP.GE.AND P4, PT, R17.reuse, R88, PT ;  /* 0x000000581100720c */ /* 0x040fe40003f86270 */
[----:B------:R-:W-:Y:S02]  /*23c0*/  ISETP.GE.AND P1, PT, R17, R86, PT ;  /* 0x000000561100720c */ /* 0x000fe40003f26270 */
[----:B------:R-:W-:Y:S02]  /*23d0*/  LOP3.LUT R17, R81, 0x20, RZ, 0xfc, !PT ;  /* 0x0000002051117812 */ /* 0x000fe400078efcff */
[----:B------:R-:W-:Y:S02]  /*23e0*/  FSEL R73, R71, -INF , !P0 ;  /* 0xff80000047497808 */ /* 0x000fe40004000000 */
[----:B------:R-:W-:-:S02]  /*23f0*/  FSEL R74, R64, -INF , !P3 ;  /* 0xff800000404a7808 */ /* 0x000fc40005800000 */
[----:B------:R-:W-:Y:S02]  /*2400*/  FSEL R91, R66, -INF , !P6 ;  /* 0xff800000425b7808 */ /* 0x000fe40007000000 */
[----:B------:R-:W-:Y:S02]  /*2410*/  FSEL R72, R65, -INF , !P2 ;  /* 0xff80000041487808 */ /* 0x000fe40005000000 */
[C---:B------:R-:W-:Y:S02]  /*2420*/  ISETP.GE.AND P0, PT, R19.reuse, R88, PT ;  /* 0x000000581300720c */ /* 0x040fe40003f06270 */
[----:B------:R-:W-:Y:S02]  /*2430*/  ISETP.GE.AND P3, PT, R19, R86, PT ;  /* 0x000000561300720c */ /* 0x000fe40003f66270 */
[C---:B------:R-:W-:Y:S01]  /*2440*/  ISETP.GE.AND P6, PT, R17.reuse, R88, PT ;  /* 0x000000581100720c */ /* 0x040fe20003fc6270 */
[----:B-1----:R-:W-:Y:S01]  /*2450*/  HMMA.16816.F32.BF16 R56, R4, R8, R56 ;  /* 0x000000080438723c */ /* 0x002fe20000041838 */
[----:B------:R-:W-:-:S02]  /*2460*/  ISETP.GE.AND P2, PT, R17, R86, PT ;  /* 0x000000561100720c */ /* 0x000fc40003f46270 */
[----:B------:R-:W1:Y:S01]  /*2470*/  LDSM.16.M88.4 R16, [R130+0x8000] ;  /* 0x008000008210783b */ /* 0x000e620000000200 */
[----:B------:R-:W-:Y:S02]  /*2480*/  LOP3.LUT R9, R81, 0x21, RZ, 0xfc, !PT ;  /* 0x0000002151097812 */ /* 0x000fe400078efcff */
[----:B------:R-:W-:Y:S02]  /*2490*/  FSEL R89, R67, -INF , !P5 ;  /* 0xff80000043597808 */ /* 0x000fe40006800000 */
[----:B------:R-:W-:Y:S01]  /*24a0*/  HMMA.16816.F32.BF16 R52, R4, R10, R52 ;  /* 0x0000000a0434723c */ /* 0x000fe20000041834 */
[----:B------:R-:W-:Y:S02]  /*24b0*/  FSEL R80, R60, -INF , !P4 ;  /* 0xff8000003c507808 */ /* 0x000fe40006000000 */
[C---:B------:R-:W-:Y:S02]  /*24c0*/  ISETP.GE.AND P5, PT, R9.reuse, R88, PT ;  /* 0x000000580900720c */ /* 0x040fe40003fa6270 */
[----:B------:R-:W-:-:S02]  /*24d0*/  ISETP.GE.AND P4, PT, R9, R86, PT ;  /* 0x000000560900720c */ /* 0x000fc40003f86270 */
[----:B------:R-:W-:Y:S01]  /*24e0*/  LOP3.LUT R9, R81, 0x28, RZ, 0xfc, !PT ;  /* 0x0000002851097812 */ /* 0x000fe200078efcff */
[C---:B--2---:R-:W-:Y:S01]  /*24f0*/  HMMA.16816.F32.BF16 R48, R4.reuse, R12, R48 ;  /* 0x0000000c0430723c */ /* 0x044fe20000041830 */
[----:B------:R-:W-:Y:S02]  /*2500*/  FSEL R99, R62, -INF , !P1 ;  /* 0xff8000003e637808 */ /* 0x000fe40004800000 */
[----:B------:R-:W-:Y:S02]  /*2510*/  FSEL R82, R61, -INF , !P0 ;  /* 0xff8000003d527808 */ /* 0x000fe40004000000 */
[C---:B------:R-:W-:Y:S02]  /*2520*/  ISETP.GE.AND P1, PT, R9.reuse, R88, PT ;  /* 0x000000580900720c */ /* 0x040fe40003f26270 */
[----:B------:R-:W-:Y:S01]  /*2530*/  ISETP.GE.AND P0, PT, R9, R86, PT ;  /* 0x000000560900720c */ /* 0x000fe20003f06270 */
[----:B------:R-:W-:Y:S01]  /*2540*/  HMMA.16816.F32.BF16 R44, R4, R14, R44 ;  /* 0x0000000e042c723c */ /* 0x000fe2000004182c */
[----:B------:R-:W-:-:S02]  /*2550*/  LOP3.LUT R11, R81, 0x29, RZ, 0xfc, !PT ;  /* 0x00000029510b7812 */ /* 0x000fc400078efcff */
[C---:B------:R-:W-:Y:S02]  /*2560*/  LOP3.LUT R9, R81.reuse, 0x30, RZ, 0xfc, !PT ;  /* 0x0000003051097812 */ /* 0x040fe400078efcff */
[----:B------:R-:W-:Y:S02]  /*2570*/  LOP3.LUT R13, R81, 0x31, RZ, 0xfc, !PT ;  /* 0x00000031510d7812 */ /* 0x000fe400078efcff */
[----:B------:R-:W-:Y:S02]  /*2580*/  FSEL R97, R63, -INF , !P3 ;  /* 0xff8000003f617808 */ /* 0x000fe40005800000 */
[----:B------:R-:W-:Y:S02]  /*2590*/  FSEL R151, R59, -INF , !P4 ;  /* 0xff8000003b977808 */ /* 0x000fe40006000000 */
[----:B------:R-:W-:Y:S02]  /*25a0*/  FSEL R154, R52, -INF , !P1 ;  /* 0xff800000349a7808 */ /* 0x000fe40004800000 */
[----:B------:R-:W-:-:S02]  /*25b0*/  ISETP.GE.AND P3, PT, R11, R88, PT ;  /* 0x000000580b00720c */ /* 0x000fc40003f66270 */
[----:B------:R-:W-:Y:S02]  /*25c0*/  FSEL R172, R56, -INF , !P6 ;  /* 0xff80000038ac7808 */ /* 0x000fe40007000000 */
[----:B------:R-:W-:Y:S02]  /*25d0*/  FSEL R155, R58, -INF , !P2 ;  /* 0xff8000003a9b7808 */ /* 0x000fe40005000000 */
[----:B------:R-:W-:Y:S01]  /*25e0*/  FSEL R176, R57, -INF , !P5 ;  /* 0xff80000039b07808 */ /* 0x000fe20006800000 */
[----:B-1----:R-:W-:Y:S01]  /*25f0*/  HMMA.16816.F32.BF16 R40, R4, R16, R40 ;  /* 0x000000100428723c */ /* 0x002fe20000041828 */
[C---:B------:R-:W-:Y:S02]  /*2600*/  ISETP.GE.AND P4, PT, R13.reuse, R88, PT ;  /* 0x000000580d00720c */ /* 0x040fe40003f86270 */
[-C--:B------:R-:W-:Y:S02]  /*2610*/  ISETP.GE.AND P1, PT, R13, R86.reuse, PT ;  /* 0x000000560d00720c */ /* 0x080fe40003f26270 */
[----:B------:R-:W-:-:S02]  /*2620*/  ISETP.GE.AND P6, PT, R11, R86, PT ;  /* 0x000000560b00720c */ /* 0x000fc40003fc6270 */
[C---:B------:R-:W-:Y:S01]  /*2630*/  ISETP.GE.AND P2, PT, R9.reuse, R88, PT ;  /* 0x000000580900720c */ /* 0x040fe20003f46270 */
[----:B------:R-:W-:Y:S01]  /*2640*/  HMMA.16816.F32.BF16 R36, R4, R18, R36 ;  /* 0x000000120424723c */ /* 0x000fe20000041824 */
[----:B------:R-:W-:Y:S02]  /*2650*/  ISETP.GE.AND P5, PT, R9, R86, PT ;  /* 0x000000560900720c */ /* 0x000fe40003fa6270 */
[----:B------:R-:W-:Y:S01]  /*2660*/  LOP3.LUT R13, R81, 0x38, RZ, 0xfc, !PT ;  /* 0x00000038510d7812 */ /* 0x000fe200078efcff */
[----:B------:R-:W1:Y:S01]  /*2670*/  LDSM.16.M88.4 R8, [R130+0x8400] ;  /* 0x008400008208783b */ /* 0x000e620000000200 */
[----:B------:R-:W-:Y:S02]  /*2680*/  FSEL R153, R54, -INF , !P0 ;  /* 0xff80000036997808 */ /* 0x000fe40004000000 */
[----:B------:R-:W-:Y:S02]  /*2690*/  FSEL R174, R53, -INF , !P3 ;  /* 0xff80000035ae7808 */ /* 0x000fe40005800000 */
[----:B------:R-:W-:-:S02]  /*26a0*/  ISETP.GE.AND P0, PT, R13, R88, PT ;  /* 0x000000580d00720c */ /* 0x000fc40003f06270 */
[----:B------:R-:W-:Y:S02]  /*26b0*/  ISETP.GE.AND P3, PT, R13, R86, PT ;  /* 0x000000560d00720c */ /* 0x000fe40003f66270 */
[C---:B------:R-:W-:Y:S02]  /*26c0*/  LOP3.LUT R15, R81.reuse, 0x39, RZ, 0xfc, !PT ;  /* 0x00000039510f7812 */ /* 0x040fe400078efcff */
[C---:B------:R-:W-:Y:S02]  /*26d0*/  LOP3.LUT R13, R81.reuse, 0x40, RZ, 0xfc, !PT ;  /* 0x00000040510d7812 */ /* 0x040fe400078efcff */
[----:B------:R-:W-:Y:S02]  /*26e0*/  LOP3.LUT R17, R81, 0x41, RZ, 0xfc, !PT ;  /* 0x0000004151117812 */ /* 0x000fe400078efcff */
[----:B------:R-:W-:Y:S02]  /*26f0*/  FSEL R149, R55, -INF , !P6 ;  /* 0xff80000037957808 */ /* 0x000fe40007000000 */
[----:B------:R-:W-:-:S02]  /*2700*/  FSEL R143, R51, -INF , !P1 ;  /* 0xff800000338f7808 */ /* 0x000fc40004800000 */
[----:B------:R-:W-:Y:S02]  /*2710*/  FSEL R146, R44, -INF , !P0 ;  /* 0xff8000002c927808 */ /* 0x000fe40004000000 */
[-C--:B------:R-:W-:Y:S02]  /*2720*/  ISETP.GE.AND P6, PT, R15, R88.reuse, PT ;  /* 0x000000580f00720c */ /* 0x080fe40003fc6270 */
[----:B------:R-:W-:Y:S02]  /*2730*/  FSEL R148, R48, -INF , !P2 ;  /* 0xff80000030947808 */ /* 0x000fe40005000000 */
[----:B------:R-:W-:Y:S02]  /*2740*/  FSEL R147, R50, -INF , !P5 ;  /* 0xff80000032937808 */ /* 0x000fe40006800000 */
[----:B------:R-:W-:Y:S02]  /*2750*/  FSEL R152, R49, -INF , !P4 ;  /* 0xff80000031987808 */ /* 0x000fe40006000000 */
[----:B------:R-:W-:-:S02]  /*2760*/  ISETP.GE.AND P1, PT, R17, R88, PT ;  /* 0x000000581100720c */ /* 0x000fc40003f26270 */
[-C--:B------:R-:W-:Y:S02]  /*2770*/  ISETP.GE.AND P0, PT, R17, R86.reuse, PT ;  /* 0x000000561100720c */ /* 0x080fe40003f06270 */
[----:B------:R-:W-:Y:S02]  /*2780*/  ISETP.GE.AND P2, PT, R15, R86, PT ;  /* 0x000000560f00720c */ /* 0x000fe40003f46270 */
[C---:B------:R-:W-:Y:S02]  /*2790*/  ISETP.GE.AND P5, PT, R13.reuse, R88, PT ;  /* 0x000000580d00720c */ /* 0x040fe40003fa6270 */
[----:B------:R-:W-:Y:S02]  /*27a0*/  ISETP.GE.AND P4, PT, R13, R86, PT ;  /* 0x000000560d00720c */ /* 0x000fe40003f86270 */
[----:B------:R-:W-:Y:S01]  /*27b0*/  LOP3.LUT R17, R81, 0x48, RZ, 0xfc, !PT ;  /* 0x0000004851117812 */ /* 0x000fe200078efcff */
[----:B------:R-:W2:Y:S01]  /*27c0*/  LDSM.16.M88.4 R12, [R130+0x8800] ;  /* 0x00880000820c783b */ /* 0x000ea20000000200 */
[----:B------:R-:W-:Y:S01]  /*27d0*/  FSEL R145, R46, -INF , !P3 ;  /* 0xff8000002e917808 */ /* 0x000fe20005800000 */
[----:B-1----:R-:W-:Y:S01]  /*27e0*/  HMMA.16816.F32.BF16 R32, R4, R8, R32 ;  /* 0x000000080420723c */ /* 0x002fe20000041820 */
[----:B------:R-:W-:-:S02]  /*27f0*/  FSEL R150, R45, -INF , !P6 ;  /* 0xff8000002d967808 */ /* 0x000fc40007000000 */
[C---:B------:R-:W-:Y:S02]  /*2800*/  ISETP.GE.AND P3, PT, R17.reuse, R88, PT ;  /* 0x000000581100720c */ /* 0x040fe40003f66270 */
[----:B------:R-:W-:Y:S02]  /*2810*/  ISETP.GE.AND P6, PT, R17, R86, PT ;  /* 0x000000561100720c */ /* 0x000fe40003fc6270 */
[C---:B------:R-:W-:Y:S01]  /*2820*/  LOP3.LUT R19, R81.reuse, 0x49, RZ, 0xfc, !PT ;  /* 0x0000004951137812 */ /* 0x040fe200078efcff */
[----:B------:R-:W-:Y:S01]  /*2830*/  HMMA.16816.F32.BF16 R28, R4, R10, R28 ;  /* 0x0000000a041c723c */ /* 0x000fe2000004181c */
[----:B------:R-:W-:Y:S02]  /*2840*/  LOP3.LUT R17, R81, 0x50, RZ, 0xfc, !PT ;  /* 0x0000005051117812 */ /* 0x000fe400078efcff */
[----:B------:R-:W-:Y:S02]  /*2850*/  FSEL R141, R47, -INF , !P2 ;  /* 0xff8000002f8d7808 */ /* 0x000fe40005000000 */
[----:B------:R-:W-:-:S02]  /*2860*/  FSEL R144, R40, -INF , !P5 ;  /* 0xff80000028907808 */ /* 0x000fc40006800000 */
[----:B------:R-:W-:Y:S02]  /*2870*/  FSEL R133, R42, -INF , !P4 ;  /* 0xff8000002a857808 */ /* 0x000fe40006000000 */
[----:B------:R-:W-:Y:S02]  /*2880*/  FSEL R142, R41, -INF , !P1 ;  /* 0xff800000298e7808 */ /* 0x000fe40004800000 */
[C---:B------:R-:W-:Y:S02]  /*2890*/  ISETP.GE.AND P2, PT, R19.reuse, R88, PT ;  /* 0x000000581300720c */ /* 0x040fe40003f46270 */
[----:B------:R-:W-:Y:S02]  /*28a0*/  ISETP.GE.AND P5, PT, R19, R86, PT ;  /* 0x000000561300720c */ /* 0x000fe40003fa6270 */
[C---:B------:R-:W-:Y:S02]  /*28b0*/  ISETP.GE.AND P4, PT, R17.reuse, R88, PT ;  /* 0x000000581100720c */ /* 0x040fe40003f86270 */
[----:B------:R-:W-:-:S02]  /*28c0*/  ISETP.GE.AND P1, PT, R17, R86, PT ;  /* 0x000000561100720c */ /* 0x000fc40003f26270 */
[----:B------:R-:W1:Y:S01]  /*28d0*/  LDSM.16.M88.4 R16, [R130+0x8c00] ;  /* 0x008c00008210783b */ /* 0x000e620000000200 */
[----:B------:R-:W-:Y:S01]  /*28e0*/  LOP3.LUT R9, R81, 0x51, RZ, 0xfc, !PT ;  /* 0x0000005151097812 */ /* 0x000fe200078efcff */
[----:B------:R-:W-:-:S04]  /*28f0*/  DEPBAR.LE SB0, 0x0 ;  /* 0x000080000000791a */ /* 0x000fc80000000000 */
[----:B------:R-:W-:Y:S02]  /*2900*/  FSEL R139, R43, -INF , !P0 ;  /* 0xff8000002b8b7808 */ /* 0x000fe40004000000 */
[----:B------:R-:W-:Y:S02]  /*2910*/  FSEL R140, R36, -INF , !P3 ;  /* 0xff800000248c7808 */ /* 0x000fe40005800000 */
[C---:B------:R-:W-:Y:S01]  /*2920*/  ISETP.GE.AND P0, PT, R9.reuse, R88, PT ;  /* 0x000000580900720c */ /* 0x040fe20003f06270 */
[----:B--2---:R-:W-:Y:S01]  /*2930*/  HMMA.16816.F32.BF16 R24, R4, R12, R24 ;  /* 0x0000000c0418723c */ /* 0x004fe20000041818 */
[----:B------:R-:W-:Y:S02]  /*2940*/  ISETP.GE.AND P3, PT, R9, R86, PT ;  /* 0x000000560900720c */ /* 0x000fe40003f66270 */
[C---:B------:R-:W-:Y:S02]  /*2950*/  LOP3.LUT R9, R81.reuse, 0x58, RZ, 0xfc, !PT ;  /* 0x0000005851097812 */ /* 0x040fe400078efcff */
[----:B------:R-:W-:-:S02]  /*2960*/  LOP3.LUT R11, R81, 0x59, RZ, 0xfc, !PT ;  /* 0x00000059510b7812 */ /* 0x000fc400078efcff */
[----:B------:R-:W-:Y:S01]  /*2970*/  FSEL R135, R38, -INF , !P6 ;  /* 0xff80000026877808 */ /* 0x000fe20007000000 */
[----:B------:R-:W-:Y:S01]  /*2980*/  HMMA.16816.F32.BF16 R20, R4, R14, R20 ;  /* 0x0000000e0414723c */ /* 0x000fe20000041814 */
[----:B------:R-:W-:Y:S02]  /*2990*/  FSEL R138, R37, -INF , !P2 ;  /* 0xff800000258a7808 */ /* 0x000fe40005000000 */
[----:B------:R-:W-:Y:S02]  /*29a0*/  FSEL R137, R39, -INF , !P5 ;  /* 0xff80000027897808 */ /* 0x000fe40006800000 */
[----:B------:R-:W-:Y:S02]  /*29b0*/  FSEL R136, R32, -INF , !P4 ;  /* 0xff80000020887808 */ /* 0x000fe40006000000 */
[C---:B------:R-:W-:Y:S02]  /*29c0*/  ISETP.GE.AND P6, PT, R9.reuse, R88, PT ;  /* 0x000000580900720c */ /* 0x040fe40003fc6270 */
[----:B------:R-:W-:-:S02]  /*29d0*/  ISETP.GE.AND P2, PT, R9, R86, PT ;  /* 0x000000560900720c */ /* 0x000fc40003f46270 */
[C---:B------:R-:W-:Y:S02]  /*29e0*/  ISETP.GE.AND P5, PT, R11.reuse, R88, PT ;  /* 0x000000580b00720c */ /* 0x040fe40003fa6270 */
[----:B------:R-:W-:Y:S02]  /*29f0*/  ISETP.GE.AND P4, PT, R11, R86, PT ;  /* 0x000000560b00720c */ /* 0x000fe40003f86270 */
[C---:B------:R-:W-:Y:S02]  /*2a00*/  LOP3.LUT R9, R81.reuse, 0x60, RZ, 0xfc, !PT ;  /* 0x0000006051097812 */ /* 0x040fe400078efcff */
[----:B------:R-:W-:Y:S02]  /*2a10*/  LOP3.LUT R11, R81, 0x61, RZ, 0xfc, !PT ;  /* 0x00000061510b7812 */ /* 0x000fe400078efcff */
[----:B------:R-:W-:Y:S01]  /*2a20*/  FSEL R131, R34, -INF , !P1 ;  /* 0xff80000022837808 */ /* 0x000fe20004800000 */
[----:B-1----:R-:W-:Y:S01]  /*2a30*/  HMMA.16816.F32.BF16 R108, R4, R16, R108 ;  /* 0x00000010046c723c */ /* 0x002fe2000004186c */
[----:B------:R-:W-:-:S02]  /*2a40*/  FSEL R134, R33, -INF , !P0 ;  /* 0xff80000021867808 */ /* 0x000fc40004000000 */
[----:B------:R-:W-:Y:S02]  /*2a50*/  FSEL R129, R35, -INF , !P3 ;  /* 0xff80000023817808 */ /* 0x000fe40005800000 */
[----:B------:R-:W-:Y:S02]  /*2a60*/  FSEL R132, R28, -INF , !P6 ;  /* 0xff8000001c847808 */ /* 0x000fe40007000000 */
[C---:B------:R-:W-:Y:S01]  /*2a70*/  ISETP.GE.AND P1, PT, R9.reuse, R88, PT ;  /* 0x000000580900720c */ /* 0x040fe20003f26270 */
[----:B------:R-:W-:Y:S01]  /*2a80*/  HMMA.16816.F32.BF16 R104, R4, R18, R104 ;  /* 0x000000120468723c */ /* 0x000fe20000041868 */
[----:B------:R-:W-:Y:S02]  /*2a90*/  ISETP.GE.AND P0, PT, R9, R86, PT ;  /* 0x000000560900720c */ /* 0x000fe40003f06270 */
[C---:B------:R-:W-:Y:S02]  /*2aa0*/  ISETP.GE.AND P3, PT, R11.reuse, R88, PT ;  /* 0x000000580b00720c */ /* 0x040fe40003f66270 */
[----:B------:R-:W-:-:S02]  /*2ab0*/  ISETP.GE.AND P6, PT, R11, R86, PT ;  /* 0x000000560b00720c */ /* 0x000fc40003fc6270 */
[C---:B------:R-:W-:Y:S02]  /*2ac0*/  LOP3.LUT R9, R81.reuse, 0x68, RZ, 0xfc, !PT ;  /* 0x0000006851097812 */ /* 0x040fe400078efcff */
[----:B------:R-:W-:Y:S02]  /*2ad0*/  LOP3.LUT R11, R81, 0x69, RZ, 0xfc, !PT ;  /* 0x00000069510b7812 */ /* 0x000fe400078efcff */
[----:B------:R-:W-:Y:S02]  /*2ae0*/  FSEL R123, R30, -INF , !P2 ;  /* 0xff8000001e7b7808 */ /* 0x000fe40005000000 */
[----:B------:R-:W-:Y:S02]  /*2af0*/  FSEL R121, R31, -INF , !P4 ;  /* 0xff8000001f797808 */ /* 0x000fe40006000000 */
[----:B------:R-:W-:Y:S02]  /*2b00*/  FSEL R122, R24, -INF , !P1 ;  /* 0xff800000187a7808 */ /* 0x000fe40004800000 */
[----:B------:R-:W-:-:S02]  /*2b10*/  ISETP.GE.AND P2, PT, R9, R88, PT ;  /* 0x000000580900720c */ /* 0x000fc40003f46270 */
[C---:B------:R-:W-:Y:S02]  /*2b20*/  ISETP.GE.AND P4, PT, R11.reuse, R88, PT ;  /* 0x000000580b00720c */ /* 0x040fe40003f86270 */
[-C--:B------:R-:W-:Y:S02]  /*2b30*/  ISETP.GE.AND P1, PT, R11, R86.reuse, PT ;  /* 0x000000560b00720c */ /* 0x080fe40003f26270 */
[----:B------:R-:W-:Y:S02]  /*2b40*/  LOP3.LUT R11, R81, 0x71, RZ, 0xfc, !PT ;  /* 0x00000071510b7812 */ /* 0x000fe400078efcff */
[----:B------:R-:W-:Y:S02]  /*2b50*/  FSEL R116, R20, -INF , !P2 ;  /* 0xff80000014747808 */ /* 0x000fe40005000000 */
[----:B------:R-:W-:Y:S02]  /*2b60*/  ISETP.GE.AND P2, PT, R11, R86, PT ;  /* 0x000000560b00720c */ /* 0x000fe40003f46270 */
[----:B------:R-:W-:-:S02]  /*2b70*/  FSEL R130, R29, -INF , !P5 ;  /* 0xff8000001d827808 */ /* 0x000fc40006800000 */
[----:B------:R-:W-:Y:S02]  /*2b80*/  FSEL R59, R111, -INF , !P2 ;  /* 0xff8000006f3b7808 */ /* 0x000fe40005000000 */
[----:B------:R-:W-:Y:S01]  /*2b90*/  ISETP.NE.AND P2, PT, R124, 0x1, PT ;  /* 0x000000017c00780c */ /* 0x000fe20003f45270 */
[----:B------:R-:W-:Y:S01]  /*2ba0*/  BAR.SYNC.DEFER_BLOCKING 0x0 ;  /* 0x0000000000007b1d */ /* 0x000fe20000010000 */
[----:B------:R-:W-:Y:S02]  /*2bb0*/  ISETP.GE.AND P5, PT, R9, R86, PT ;  /* 0x000000560900720c */ /* 0x000fe40003fa6270 */
[----:B------:R-:W-:Y:S02]  /*2bc0*/  LOP3.LUT R9, R81, 0x70, RZ, 0xfc, !PT ;  /* 0x0000007051097812 */ /* 0x000fe400078efcff */
[----:B------:R-:W-:Y:S02]  /*2bd0*/  FSEL R119, R26, -INF , !P0 ;  /* 0xff8000001a777808 */ /* 0x000fe40004000000 */
[----:B------:R-:W-:-:S02]  /*2be0*/  ISETP.GE.AND P0, PT, R9, R88, PT ;  /* 0x000000580900720c */ /* 0x000fc40003f06270 */
[C---:B------:R-:W-:Y:S02]  /*2bf0*/  LOP3.LUT R5, R81.reuse, 0x78, RZ, 0xfc, !PT ;  /* 0x0000007851057812 */ /* 0x040fe400078efcff */
[----:B------:R-:W-:Y:S02]  /*2c00*/  LOP3.LUT R81, R81, 0x79, RZ, 0xfc, !PT ;  /* 0x0000007951517812 */ /* 0x000fe400078efcff */
[----:B------:R-:W-:Y:S02]  /*2c10*/  FSEL R120, R25, -INF , !P3 ;  /* 0xff80000019787808 */ /* 0x000fe40005800000 */
[----:B------:R-:W-:Y:S02]  /*2c20*/  FSEL R117, R27, -INF , !P6 ;  /* 0xff8000001b757808 */ /* 0x000fe40007000000 */
[----:B------:R-:W-:Y:S02]  /*2c30*/  FSEL R67, R22, -INF , !P5 ;  /* 0xff80000016437808 */ /* 0x000fe40006800000 */
[----:B------:R-:W-:-:S02]  /*2c40*/  FSEL R118, R21, -INF , !P4 ;  /* 0xff80000015767808 */ /* 0x000fc40006000000 */
[----:B------:R-:W-:Y:S02]  /*2c50*/  FSEL R65, R23, -INF , !P1 ;  /* 0xff80000017417808 */ /* 0x000fe40004800000 */
[----:B------:R-:W-:Y:S02]  /*2c60*/  FSEL R66, R108, -INF , !P0 ;  /* 0xff8000006c427808 */ /* 0x000fe40004000000 */
[----:B------:R-:W-:Y:S02]  /*2c70*/  ISETP.GE.AND P3, PT, R9, R86, PT ;  /* 0x000000560900720c */ /* 0x000fe40003f66270 */
[-C--:B------:R-:W-:Y:S02]  /*2c80*/  ISETP.GE.AND P6, PT, R11, R88.reuse, PT ;  /* 0x000000580b00720c */ /* 0x080fe40003fc6270 */
[-C--:B------:R-:W-:Y:S02]  /*2c90*/  ISETP.GE.AND P5, PT, R5, R88.reuse, PT ;  /* 0x000000580500720c */ /* 0x080fe40003fa6270 */
[----:B------:R-:W-:-:S02]  /*2ca0*/  ISETP.GE.AND P4, PT, R81, R88, PT ;  /* 0x000000585100720c */ /* 0x000fc40003f86270 */
[-C--:B------:R-:W-:Y:S02]  /*2cb0*/  ISETP.GE.AND P1, PT, R5, R86.reuse, PT ;  /* 0x000000560500720c */ /* 0x080fe40003f26270 */
[----:B------:R-:W-:Y:S02]  /*2cc0*/  ISETP.GE.AND P0, PT, R81, R86, PT ;  /* 0x000000565100720c */ /* 0x000fe40003f06270 */
[----:B------:R-:W-:Y:S02]  /*2cd0*/  FSEL R64, R109, -INF , !P6 ;  /* 0xff8000006d407808 */ /* 0x000fe40007000000 */
[----:B------:R-:W-:Y:S02]  /*2ce0*/  FSEL R61, R110, -INF , !P3 ;  /* 0xff8000006e3d7808 */ /* 0x000fe40005800000 */
[----:B------:R-:W-:Y:S02]  /*2cf0*/  FSEL R62, R104, -INF , !P5 ;  /* 0xff800000683e7808 */ /* 0x000fe40006800000 */
[----:B------:R-:W-:-:S02]  /*2d00*/  FSEL R60, R105, -INF , !P4 ;  /* 0xff800000693c7808 */ /* 0x000fc40006000000 */
[----:B------:R-:W-:Y:S02]  /*2d10*/  FSEL R57, R106, -INF , !P1 ;  /* 0xff8000006a397808 */ /* 0x000fe40004800000 */
[----:B------:R-:W-:Y:S01]  /*2d20*/  FSEL R56, R107, -INF , !P0 ;  /* 0xff8000006b387808 */ /* 0x000fe20004000000 */
[----:B------:R-:W-:Y:S06]  /*2d30*/  @!P2 BRA `(.L_x_1449) ;  /* 0x000000040074a947 */ /* 0x000fec0003800000 */
[----:B------:R-:W-:Y:S01]  /*2d40*/  UISETP.NE.U32.AND UP0, UPT, UR6, URZ, UPT ;  /* 0x000000ff0600728c */ /* 0x000fe2000bf05070 */
[C---:B------:R-:W-:Y:S02]  /*2d50*/  SHF.L.U64.HI R10, R2.reuse, 0x5, R3 ;  /* 0x00000005020a7819 */ /* 0x040fe40000010203 */
[----:B------:R-:W-:Y:S01]  /*2d60*/  SHF.L.U32 R11, R2, 0x5, RZ ;  /* 0x00000005020b7819 */ /* 0x000fe200000006ff */
        /* <DEDUP_REMOVED lines=10> */
.L_x_1450:
[----:B------:R-:W1:Y:S01]  /*2e10*/  LDC R5, c[0x0][0x4f0] ;  /* 0x00013c00ff057b82 */ /* 0x000e620000000800 */
[----:B------:R-:W-:Y:S02]  /*2e20*/  LEA R14, R124, 0xffffff00, 0x7 ;  /* 0xffffff007c0e7811 */ /* 0x000fe400078e38ff */
        /* <DEDUP_REMOVED lines=15> */
[----:B------:R-:W-:Y:S02]  /*2f20*/  IMAD.MOV R7, RZ, RZ, -R12 ;  /* 0x000000ffff077224 */ /* 0x000fe400078e0a0c */
        /* <DEDUP_REMOVED lines=10> */
[----:B------:R-:W-:Y:S02]  /*2fd0*/  ISETP.NE.AND P1, PT, R5, RZ, PT ;  /* 0x000000ff0500720c */ /* 0x000fe40003f25270 */
[----:B------:R-:W-:Y:S02]  /*2fe0*/  ISETP.GE.U32.AND P6, PT, R9, R4, PT ;  /* 0x000000040900720c */ /* 0x000fe40003fc6070 */
[----:B------:R-:W-:-:S02]  /*2ff0*/  LOP3.LUT R4, R166, R5, RZ, 0x3c, !PT ;  /* 0x00000005a6047212 */ /* 0x000fc400078e3cff */
[----:B------:R-:W-:Y:S02]  /*3000*/  LOP3.LUT R7, RZ, R5, RZ, 0x33, !PT ;  /* 0x00000005ff077212 */ /* 0x000fe400078e33ff */
[----:B------:R-:W-:-:S03]  /*3010*/  ISETP.GE.AND P3, PT, R4, RZ, PT ;  /* 0x000000ff0400720c */ /* 0x000fc60003f66270 */
[----:B------:R-:W-:-:S04]  /*3020*/  @P5 VIADD R12, R12, 0x1 ;  /* 0x000000010c0c5836 */ /* 0x000fc80000000000 */
[----:B------:R-:W-:Y:S01]  /*3030*/  @P6 IADD3 R13, PT, PT, R13, 0x1, RZ ;  /* 0x000000010d0d6810 */ /* 0x000fe20007ffe0ff */
[----:B------:R-:W-:-:S05]  /*3040*/  @!P0 IMAD.MOV R12, RZ, RZ, -R12 ;  /* 0x000000ffff0c8224 */ /* 0x000fca00078e0a0c */
[----:B------:R-:W-:Y:S02]  /*3050*/  @!P3 IADD3 R13, PT, PT, -R13, RZ, RZ ;  /* 0x000000ff0d0db210 */ /* 0x000fe40007ffe1ff */
        /* <DEDUP_REMOVED lines=15> */
[----:B------:R-:W-:-:S04]  /*3150*/  IMAD.WIDE.U32 R14, R4, UR18, R14 ;  /* 0x00000012040e7c25 */ /* 0x000fc8000f8e000e */
[----:B------:R-:W-:Y:S01]  /*3160*/  IMAD R3, R2, UR18, RZ ;  /* 0x0000001202037c24 */ /* 0x000fe2000f8e02ff */
[----:B------:R-:W-:-:S03]  /*3170*/  LEA R162, P0, R14, R162, 0x1 ;  /* 0x000000a20ea27211 */ /* 0x000fc600078008ff */
[----:B------:R-:W-:-:S05]  /*3180*/  IMAD R3, R4, UR19, R3 ;  /* 0x0000001304037c24 */ /* 0x000fca000f8e0203 */
[----:B------:R-:W-:-:S04]  /*3190*/  IADD3 R3, PT, PT, R15, R3, RZ ;  /* 0x000000030f037210 */ /* 0x000fc80007ffe0ff */
[----:B------:R-:W-:-:S07]  /*31a0*/  LEA.HI.X R163, R14, R163, R3, 0x1, P0 ;  /* 0x000000a30ea37211 */ /* 0x000fce00000f0c03 */
.L_x_1451:
[----:B------:R-:W-:Y:S01]  /*31b0*/  LEA R4, P0, R11, R162, 0x1 ;  /* 0x000000a20b047211 */ /* 0x000fe200078008ff */
[----:B------:R-:W-:Y:S01]  /*31c0*/  @!PT LDS RZ, [RZ] ;  /* 0x00000000fffff984 */ /* 0x000fe20000000800 */
[----:B------:R-:W-:Y:S01]  /*31d0*/  @!PT LDS RZ, [RZ] ;  /* 0x00000000fffff984 */ /* 0x000fe20000000800 */
[----:B------:R-:W-:Y:S01]  /*31e0*/  @!PT LDS RZ, [RZ] ;  /* 0x00000000fffff984 */ /* 0x000fe20000000800 */
[----:B------:R1:W-:Y:S03]  /*31f0*/  LDGSTS.E.BYPASS.LTC128B.128 [R175+0x3000], desc[UR24][R162.64] ;  /* 0x03000000a2af7fae */ /* 0x0003e6000b981a18 */
[----:B------:R-:W-:Y:S01]  /*3200*/  IADD3 R2, P1, PT, R127, R4, RZ ;  /* 0x000000047f027210 */ /* 0x000fe20007f3e0ff */
[----:B------:R1:W-:Y:S01]  /*3210*/  LDGSTS.E.BYPASS.LTC128B.128 [R175+0x5000], desc[UR24][R162.64+0x40] ;  /* 0x05000040a2af7fae */ /* 0x0003e2000b981a18 */
[----:B------:R-:W-:Y:S02]  /*3220*/  LEA.HI.X R5, R11, R163, R10, 0x1, P0 ;  /* 0x000000a30b057211 */ /* 0x000fe400000f0c0a */
[----:B------:R-:W-:Y:S01]  /*3230*/  IADD3 R6, P0, PT, R127, R2, RZ ;  /* 0x000000027f067210 */ /* 0x000fe20007f1e0ff */
[----:B------:R1:W-:Y:S02]  /*3240*/  LDGSTS.E.BYPASS.LTC128B.128 [R175+0x7000], desc[UR24][R162.64+0x80] ;  /* 0x07000080a2af7fae */ /* 0x0003e4000b981a18 */
[----:B------:R-:W-:-:S02]  /*3250*/  IMAD.X R3, R0, 0x1, R5, P1 ;  /* 0x0000000100037824 */ /* 0x000fc400008e0605 */
[----:B------:R1:W-:Y:S02]  /*3260*/  LDGSTS.E.BYPASS.LTC128B.128 [R175+0x3800], desc[UR24][R4.64] ;  /* 0x0380000004af7fae */ /* 0x0003e4000b981a18 */
[----:B------:R-:W-:Y:S02]  /*3270*/  IMAD.X R7, R0, 0x1, R3, P0 ;  /* 0x0000000100077824 */ /* 0x000fe400000e0603 */
[----:B------:R1:W-:Y:S04]  /*3280*/  LDGSTS.E.BYPASS.LTC128B.128 [R175+0x5800], desc[UR24][R4.64+0x40] ;  /* 0x0580004004af7fae */ /* 0x0003e8000b981a18 */
[----:B------:R1:W-:Y:S04]  /*3290*/  LDGSTS.E.BYPASS.LTC128B.128 [R175+0x7800], desc[UR24][R4.64+0x80] ;  /* 0x0780008004af7fae */ /* 0x0003e8000b981a18 */
[----:B------:R1:W-:Y:S04]  /*32a0*/  LDGSTS.E.BYPASS.LTC128B.128 [R175+0x4000], desc[UR24][R2.64] ;  /* 0x0400000002af7fae */ /* 0x0003e8000b981a18 */
[----:B------:R1:W-:Y:S04]  /*32b0*/  LDGSTS.E.BYPASS.LTC128B.128 [R175+0x6000], desc[UR24][R2.64+0x40] ;  /* 0x0600004002af7fae */ /* 0x0003e8000b981a18 */
[----:B------:R1:W-:Y:S04]  /*32c0*/  LDGSTS.E.BYPASS.LTC128B.128 [R175+0x8000], desc[UR24][R2.64+0x80] ;  /* 0x0800008002af7fae */ /* 0x0003e8000b981a18 */
[----:B------:R1:W-:Y:S04]  /*32d0*/  LDGSTS.E.BYPASS.LTC128B.128 [R175+0x4800], desc[UR24][R6.64] ;  /* 0x0480000006af7fae */ /* 0x0003e8000b981a18 */
[----:B------:R1:W-:Y:S04]  /*32e0*/  LDGSTS.E.BYPASS.LTC128B.128 [R175+0x6800], desc[UR24][R6.64+0x40] ;  /* 0x0680004006af7fae */ /* 0x0003e8000b981a18 */
[----:B------:R1:W-:Y:S04]  /*32f0*/  LDGSTS.E.BYPASS.LTC128B.128 [R175+0x8800], desc[UR24][R6.64+0x80] ;  /* 0x0880008006af7fae */ /* 0x0003e8000b981a18 */
[----:B------:R-:W0:Y:S02]  /*3300*/  LDGDEPBAR ;  /* 0x00000000000079af */ /* 0x000e240000000000 */
.L_x_1449:
[----:B-1----:R-:W-:Y:S01]  /*3310*/  FMNMX3.FTZ R3, R84, R76, R68, !PT ;  /* 0x0000004c54037276 */ /* 0x002fe20007810044 */
[----:B------:R-:W1:Y:S01]  /*3320*/  LDCU UR4, c[0x0][0x45c] ;  /* 0x00008b80ff0477ac */ /* 0x000e620008000800 */
        /* <DEDUP_REMOVED lines=28> */
[----:B------:R-:W-:-:S02]  /*34f0*/  LOP3.LUT R157, R125, 0x120, R128, 0xf8, !PT ;  /* 0x000001207d9d7812 */ /* 0x000fc400078ef880 */
[----:B------:R-:W-:Y:S02]  /*3500*/  FMNMX.FTZ R0, R60, R3, !PT ;  /* 0x000000033c007209 */ /* 0x000fe40007810000 */
[----:B------:R-:W-:Y:S02]  /*3510*/  FMNMX3.FTZ R3, R2, R59, R57, !PT ;  /* 0x0000003b02037276 */ /* 0x000fe40007810039 */
[----:B------:R-:W-:Y:S01]  /*3520*/  LEA R157, R157, UR5, 0x1 ;  /* 0x000000059d9d7c11 */ /* 0x000fe2000f8e08ff */
[----:B------:R-:W2:Y:S01]  /*3530*/  SHFL.BFLY PT, R5, R0, 0x2, 0x1f ;  /* 0x0c401f0000057f89 */ /* 0x000ea200000e0000 */
[----:B------:R-:W-:-:S03]  /*3540*/  FMNMX.FTZ R4, R56, R3, !PT ;  /* 0x0000000338047209 */ /* 0x000fc60007810000 */
[----:B------:R-:W-:Y:S04]  /*3550*/  LDSM.16.MT88.4 R108, [R157+0xd000] ;  /* 0x00d000009d6c783b */ /* 0x000fe80000004200 */
[----:B------:R-:W3:Y:S04]  /*3560*/  SHFL.BFLY PT, R3, R4, 0x2, 0x1f ;  /* 0x0c401f0004037f89 */ /* 0x000ee800000e0000 */
[----:B------:R-:W-:Y:S04]  /*3570*/  LDSM.16.MT88.4 R8, [R157+0x9400] ;  /* 0x009400009d08783b */ /* 0x000fe80000004200 */
[----:B------:R-:W-:Y:S01]  /*3580*/  LDSM.16.MT88.4 R16, [R157+0xb400] ;  /* 0x00b400009d10783b */ /* 0x000fe20000004200 */
[----:B--2---:R-:W-:-:S05]  /*3590*/  FMNMX.FTZ R5, R0, R5, !PT ;  /* 0x0000000500057209 */ /* 0x004fca0007810000 */
[----:B------:R-:W2:Y:S01]  /*35a0*/  SHFL.BFLY PT, R2, R5, 0x1, 0x1f ;  /* 0x0c201f0005027f89 */ /* 0x000ea200000e0000 */
[----:B---3--:R-:W-:-:S05]  /*35b0*/  FMNMX.FTZ R3, R4, R3, !PT ;  /* 0x0000000304037209 */ /* 0x008fca0007810000 */
[----:B------:R-:W3:Y:S01]  /*35c0*/  SHFL.BFLY PT, R0, R3, 0x1, 0x1f ;  /* 0x0c201f0003007f89 */ /* 0x000ee200000e0000 */
[----:B--2---:R-:W-:-:S04]  /*35d0*/  FMNMX.FTZ R2, R5, R2, !PT ;  /* 0x0000000205027209 */ /* 0x004fc80007810000 */
[C---:B------:R-:W-:Y:S01]  /*35e0*/  FSETP.NEU.FTZ.AND P0, PT, R2.reuse, -INF , PT ;  /* 0xff8000000200780b */ /* 0x040fe20003f1d000 */
[----:B-1----:R-:W-:Y:S01]  /*35f0*/  FMUL.FTZ R63, R2, UR4 ;  /* 0x00000004023f7c20 */ /* 0x002fe20008410000 */
[----:B---3--:R-:W-:-:S04]  /*3600*/  FMNMX.FTZ R0, R3, R0, !PT ;  /* 0x0000000003007209 */ /* 0x008fc80007810000 */
[----:B------:R-:W-:Y:S02]  /*3610*/  FSEL R63, R63, RZ, P0 ;  /* 0x000000ff3f3f7208 */ /* 0x000fe40000000000 */
[C---:B------:R-:W-:Y:S01]  /*3620*/  FSETP.NEU.FTZ.AND P0, PT, R0.reuse, -INF , PT ;  /* 0xff8000000000780b */ /* 0x040fe20003f1d000 */
[----:B------:R-:W-:Y:S01]  /*3630*/  FMUL.FTZ R58, R0, UR4 ;  /* 0x00000004003a7c20 */ /* 0x000fe20008410000 */
[----:B------:R-:W-:Y:S01]  /*3640*/  IADD3 R3, PT, PT, R126, R157, RZ ;  /* 0x0000009d7e037210 */ /* 0x000fe20007ffe0ff */
[--C-:B------:R-:W-:Y:S01]  /*3650*/  FFMA.FTZ R50, R68, UR4, -R63.reuse ;  /* 0x0000000444327c23 */ /* 0x100fe2000801083f */
[--C-:B------:R-:W-:Y:S01]  /*3660*/  FFMA.FTZ R47, R70, UR4, -R63.reuse ;  /* 0x00000004462f7c23 */ /* 0x100fe2000801083f */
[--C-:B------:R-:W-:Y:S01]  /*3670*/  FFMA.FTZ R55, R84, UR4, -R63.reuse ;  /* 0x0000000454377c23 */ /* 0x100fe2000801083f */
[----:B------:R-:W1:Y:S01]  /*3680*/  LDSM.16.MT88.4 R68, [R157+0x9000] ;  /* 0x009000009d44783b */ /* 0x000e620000004200 */
[----:B------:R-:W-:Y:S01]  /*3690*/  FSEL R58, R58, RZ, P0 ;  /* 0x000000ff3a3a7208 */ /* 0x000fe20000000000 */
[--C-:B------:R-:W-:Y:S01]  /*36a0*/  FFMA.FTZ R54, R76, UR4, -R63.reuse ;  /* 0x000000044c367c23 */ /* 0x100fe2000801083f */
[----:B------:R-:W-:Y:S01]  /*36b0*/  MUFU.EX2 R50, R50 ;  /* 0x0000003200327308 */ /* 0x000fe20000000800 */
[----:B------:R-:W-:Y:S01]  /*36c0*/  LDSM.16.MT88.4 R84, [R157+0xb000] ;  /* 0x00b000009d54783b */ /* 0x000fe20000004200 */
[--C-:B------:R-:W-:Y:S01]  /*36d0*/  FFMA.FTZ R51, R74, UR4, -R63.reuse ;  /* 0x000000044a337c23 */ /* 0x100fe2000801083f */
[--C-:B------:R-:W-:Y:S01]  /*36e0*/  FFMA.FTZ R53, R77, UR4, -R58.reuse ;  /* 0x000000044d357c23 */ /* 0x100fe2000801083a */
[--C-:B------:R-:W-:Y:S01]  /*36f0*/  FFMA.FTZ R52, R75, UR4, -R58.reuse ;  /* 0x000000044b347c23 */ /* 0x100fe2000801083a */
[--C-:B------:R-:W-:Y:S01]  /*3700*/  FFMA.FTZ R49, R79, UR4, -R58.reuse ;  /* 0x000000044f317c23 */ /* 0x100fe2000801083a */
[--C-:B------:R-:W-:Y:S01]  /*3710*/  FFMA.FTZ R48, R73, UR4, -R58.reuse ;  /* 0x0000000449307c23 */ /* 0x100fe2000801083a */
[----:B------:R-:W2:Y:S01]  /*3720*/  LDSM.16.MT88.4 R76, [R3+0x9000] ;  /* 0x00900000034c783b */ /* 0x000ea20000004200 */
[----:B------:R-:W-:Y:S01]  /*3730*/  MUFU.EX2 R55, R55 ;  /* 0x0000003700377308 */ /* 0x000fe20000000800 */
[--C-:B------:R-:W-:Y:S01]  /*3740*/  FFMA.FTZ R46, R72, UR4, -R63.reuse ;  /* 0x00000004482e7c23 */ /* 0x100fe2000801083f */
[--C-:B------:R-:W-:Y:S01]  /*3750*/  FFMA.FTZ R43, R80, UR4, -R63.reuse ;  /* 0x00000004502b7c23 */ /* 0x100fe2000801083f */
[----:B------:R-:W3:Y:S01]  /*3760*/  LDSM.16.MT88.4 R92, [R3+0xb000] ;  /* 0x00b00000035c783b */ /* 0x000ee20000004200 */
[--C-:B------:R-:W-:Y:S01]  /*3770*/  FFMA.FTZ R42, R82, UR4, -R63.reuse ;  /* 0x00000004522a7c23 */ /* 0x100fe2000801083f */
[--C-:B------:R-:W-:Y:S01]  /*3780*/  FFMA.FTZ R45, R91, UR4, -R58.reuse ;  /* 0x000000045b2d7c23 */ /* 0x100fe2000801083a */
[--C-:B------:R-:W-:Y:S01]  /*3790*/  FFMA.FTZ R44, R89, UR4, -R58.reuse ;  /* 0x00000004592c7c23 */ /* 0x100fe2000801083a */
[----:B------:R-:W4:Y:S01]  /*37a0*/  LDSM.16.MT88.4 R4, [R3+0xd000] ;  /* 0x00d000000304783b */ /* 0x000f220000004200 */
[----:B------:R-:W5:Y:S01]  /*37b0*/  MUFU.EX2 R54, R54 ;  /* 0x0000003600367308 */ /* 0x000f620000000800 */
[--C-:B------:R-:W-:Y:S01]  /*37c0*/  FFMA.FTZ R41, R99, UR4, -R58.reuse ;  /* 0x0000000463297c23 */ /* 0x100fe2000801083a */
[--C-:B------:R-:W-:Y:S01]  /*37d0*/  FFMA.FTZ R40, R97, UR4, -R58.reuse ;  /* 0x0000000461287c23 */ /* 0x100fe2000801083a */
[----:B------:R-:W4:Y:S01]  /*37e0*/  LDSM.16.MT88.4 R12, [R3+0x9400] ;  /* 0x00940000030c783b */ /* 0x000f220000004200 */
[--C-:B------:R-:W-:Y:S01]  /*37f0*/  FFMA.FTZ R39, R172, UR4, -R63.reuse ;  /* 0x00000004ac277c23 */ /* 0x100fe2000801083f */
[--C-:B------:R-:W-:Y:S01]  /*3800*/  FFMA.FTZ R38, R176, UR4, -R63.reuse ;  /* 0x00000004b0267c23 */ /* 0x100fe2000801083f */
[--C-:B------:R-:W-:Y:S01]  /*3810*/  FFMA.FTZ R35, R154, UR4, -R63.reuse ;  /* 0x000000049a237c23 */ /* 0x100fe2000801083f */
[----:B------:R-:W4:Y:S01]  /*3820*/  LDSM.16.MT88.4 R20, [R3+0xd400] ;  /* 0x00d400000314783b */ /* 0x000f220000004200 */
[----:B------:R-:W1:Y:S01]  /*3830*/  MUFU.EX2 R47, R47 ;  /* 0x0000002f002f7308 */ /* 0x000e620000000800 */
        /* <DEDUP_REMOVED lines=8> */
[----:B-----5:R-:W-:Y:S01]  /*38c0*/  F2FP.BF16.F32.PACK_AB R104, R54, R55 ;  /* 0x000000373668723e */ /* 0x020fe200000010ff */
[--C-:B------:R-:W-:Y:S01]  /*38d0*/  FFMA.FTZ R27, R146, UR4, -R63.reuse ;  /* 0x00000004921b7c23 */ /* 0x100fe2000801083f */
[--C-:B------:R-:W-:Y:S01]  /*38e0*/  FFMA.FTZ R26, R150, UR4, -R63.reuse ;  /* 0x00000004961a7c23 */ /* 0x100fe2000801083f */
[--C-:B------:R-:W-:Y:S01]  /*38f0*/  FFMA.FTZ R29, R147, UR4, -R58.reuse ;  /* 0x00000004931d7c23 */ /* 0x100fe2000801083a */
[--C-:B------:R-:W-:Y:S01]  /*3900*/  FFMA.FTZ R28, R143, UR4, -R58.reuse ;  /* 0x000000048f1c7c23 */ /* 0x100fe2000801083a */
[--C-:B------:R-:W-:Y:S01]  /*3910*/  FFMA.FTZ R25, R145, UR4, -R58.reuse ;  /* 0x0000000491197c23 */ /* 0x100fe2000801083a */
[--C-:B------:R-:W-:Y:S01]  /*3920*/  FFMA.FTZ R24, R141, UR4, -R58.reuse ;  /* 0x000000048d187c23 */ /* 0x100fe2000801083a */
[----:B------:R-:W5:Y:S01]  /*3930*/  MUFU.EX2 R52, R52 ;  /* 0x0000003400347308 */ /* 0x000f620000000800 */
[----:B-1----:R-:W-:Y:S01]  /*3940*/  F2FP.BF16.F32.PACK_AB R106, R47, R50 ;  /* 0x000000322f6a723e */ /* 0x002fe200000010ff */
        /* <DEDUP_REMOVED lines=14> */
[----:B------:R-:W1:Y:S01]  /*3a30*/  MUFU.EX2 R48, R48 ;  /* 0x0000003000307308 */ /* 0x000e620000000800 */
        /* <DEDUP_REMOVED lines=13> */
[----:B------:R-:W-:Y:S01]  /*3b10*/  FFMA.FTZ R177, R60, UR4, -R63 ;  /* 0x000000043cb17c23 */ /* 0x000fe2000801083f */
[--C-:B------:R-:W-:Y:S01]  /*3b20*/  FFMA.FTZ R60, R59, UR4, -R58.reuse ;  /* 0x000000043b3c7c23 */ /* 0x100fe2000801083a */
[----:B------:R-:W5:Y:S01]  /*3b30*/  MUFU.EX2 R46, R46 ;  /* 0x0000002e002e7308 */ /* 0x000f620000000800 */
[----:B-1----:R-:W-:Y:S01]  /*3b40*/  F2FP.BF16.F32.PACK_AB R107, R48, R49 ;  /* 0x00000031306b723e */ /* 0x002fe200000010ff */
[--C-:B------:R-:W-:Y:S01]  /*3b50*/  FFMA.FTZ R57, R57, UR4, -R58.reuse ;  /* 0x0000000439397c23 */ /* 0x100fe2000801083a */
[----:B------:R-:W-:Y:S01]  /*3b60*/  FFMA.FTZ R176, R56, UR4, -R58 ;  /* 0x0000000438b07c23 */ /* 0x000fe2000801083a */
[----:B------:R-:W-:Y:S01]  /*3b70*/  FADD.FTZ R55, R55, R54 ;  /* 0x0000003637377221 */ /* 0x000fe20000010000 */
[----:B------:R-:W-:-:S03]  /*3b80*/  FADD.FTZ R52, R53, R52 ;  /* 0x0000003435347221 */ /* 0x000fc60000010000 */
[----:B------:R-:W-:Y:S01]  /*3b90*/  MUFU.EX2 R43, R43 ;  /* 0x0000002b002b7308 */ /* 0x000fe20000000800 */
[----:B------:R-:W-:Y:S01]  /*3ba0*/  HMMA.16816.F32.BF16 R112, R104, R68, RZ ;  /* 0x000000446870723c */ /* 0x000fe200000418ff */
[----:B------:R-:W-:Y:S01]  /*3bb0*/  FADD.FTZ R50, R50, R55 ;  /* 0x0000003732327221 */ /* 0x000fe20000010000 */
[----:B------:R-:W-:-:S03]  /*3bc0*/  FADD.FTZ R49, R49, R52 ;  /* 0x0000003431317221 */ /* 0x000fc60000010000 */
[----:B------:R-:W-:Y:S01]  /*3bd0*/  FADD.FTZ R50, R47, R50 ;  /* 0x000000322f327221 */ /* 0x000fe20000010000 */
[----:B------:R-:W-:Y:S01]  /*3be0*/  FADD.FTZ R48, R48, R49 ;  /* 0x0000003130307221 */ /* 0x000fe20000010000 */
[----:B------:R-:W-:Y:S01]  /*3bf0*/  MUFU.EX2 R42, R42 ;  /* 0x0000002a002a7308 */ /* 0x000fe20000000800 */
[C---:B------:R-:W-:Y:S07]  /*3c00*/  HMMA.16816.F32.BF16 R68, R104.reuse, R70, RZ ;  /* 0x000000466844723c */ /* 0x040fee00000418ff */
[----:B------:R-:W-:Y:S01]  /*3c10*/  MUFU.EX2 R45, R45 ;  /* 0x0000002d002d7308 */ /* 0x000fe20000000800 */
[C---:B--2---:R-:W-:Y:S07]  /*3c20*/  HMMA.16816.F32.BF16 R72, R104.reuse, R76, RZ ;  /* 0x0000004c6848723c */ /* 0x044fee00000418ff */
[----:B------:R-:W1:Y:S01]  /*3c30*/  MUFU.EX2 R44, R44 ;  /* 0x0000002c002c7308 */ /* 0x000e620000000800 */
[C---:B------:R-:W-:Y:S07]  /*3c40*/  HMMA.16816.F32.BF16 R80, R104.reuse, R84, RZ ;  /* 0x000000546850723c */ /* 0x040fee00000418ff */
[----:B------:R-:W-:Y:S01]  /*3c50*/  MUFU.EX2 R41, R41 ;  /* 0x0000002900297308 */ /* 0x000fe20000000800 */
[C---:B---3--:R-:W-:Y:S07]  /*3c60*/  HMMA.16816.F32.BF16 R88, R104.reuse, R92, RZ ;  /* 0x0000005c6858723c */ /* 0x048fee00000418ff */
[----:B------:R-:W2:Y:S01]  /*3c70*/  MUFU.EX2 R40, R40 ;  /* 0x0000002800287308 */ /* 0x000ea20000000800 */
[C---:B------:R-:W-:Y:S07]  /*3c80*/  HMMA.16816.F32.BF16 R96, R104.reuse, R108, RZ ;  /* 0x0000006c6860723c */ /* 0x040fee00000418ff */
[----:B------:R-:W-:Y:S01]  /*3c90*/  MUFU.EX2 R39, R39 ;  /* 0x0000002700277308 */ /* 0x000fe20000000800 */
[C---:B------:R-:W-:Y:S07]  /*3ca0*/  HMMA.16816.F32.BF16 R76, R104.reuse, R78, RZ ;  /* 0x0000004e684c723c */ /* 0x040fee00000418ff */
[----:B------:R-:W3:Y:S01]  /*3cb0*/  MUFU.EX2 R38, R38 ;  /* 0x0000002600267308 */ /* 0x000ee20000000800 */
[C---:B------:R-:W-:Y:S07]  /*3cc0*/  HMMA.16816.F32.BF16 R84, R104.reuse, R86, RZ ;  /* 0x000000566854723c */ /* 0x040fee00000418ff */
[----:B------:R-:W-:Y:S01]  /*3cd0*/  MUFU.EX2 R35, R35 ;  /* 0x0000002300237308 */ /* 0x000fe20000000800 */
[C---:B------:R-:W-:Y:S07]  /*3ce0*/  HMMA.16816.F32.BF16 R92, R104.reuse, R94, RZ ;  /* 0x0000005e685c723c */ /* 0x040fee00000418ff */
[----:B------:R-:W-:Y:S01]  /*3cf0*/  MUFU.EX2 R34, R34 ;  /* 0x0000002200227308 */ /* 0x000fe20000000800 */
[C---:B------:R-:W-:Y:S07]  /*3d00*/  HMMA.16816.F32.BF16 R108, R104.reuse, R110, RZ ;  /* 0x0000006e686c723c */ /* 0x040fee00000418ff */
[----:B------:R-:W-:Y:S01]  /*3d10*/  MUFU.EX2 R37, R37 ;  /* 0x0000002500257308 */ /* 0x000fe20000000800 */
[----:B----4-:R-:W-:Y:S01]  /*3d20*/  HMMA.16816.F32.BF16 R100, R104, R4, RZ ;  /* 0x000000046864723c */ /* 0x010fe200000418ff */
[----:B-----5:R-:W-:Y:S01]  /*3d30*/  F2FP.BF16.F32.PACK_AB R4, R46, R51 ;  /* 0x000000332e04723e */ /* 0x020fe200000010ff */
[----:B------:R-:W-:Y:S01]  /*3d40*/  FADD.FTZ R51, R51, R50 ;  /* 0x0000003233337221 */ /* 0x000fe20000010000 */
[----:B-1----:R-:W-:Y:S01]  /*3d50*/  F2FP.BF16.F32.PACK_AB R5, R44, R45 ;  /* 0x0000002d2c05723e */ /* 0x002fe200000010ff */
[----:B------:R-:W-:-:S02]  /*3d60*/  FADD.FTZ R45, R45, R48 ;  /* 0x000000302d2d7221 */ /* 0x000fc40000010000 */
[----:B------:R-:W-:Y:S01]  /*3d70*/  FADD.FTZ R46, R46, R51 ;  /* 0x000000332e2e7221 */ /* 0x000fe20000010000 */
[----:B------:R-:W1:Y:S01]  /*3d80*/  MUFU.EX2 R36, R36 ;  /* 0x0000002400247308 */ /* 0x000e620000000800 */
[----:B------:R-:W-:Y:S01]  /*3d90*/  HMMA.16816.F32.BF16 R104, R104, R6, RZ ;  /* 0x000000066868723c */ /* 0x000fe200000418ff */
[----:B------:R-:W-:Y:S01]  /*3da0*/  F2FP.BF16.F32.PACK_AB R6, R42, R43 ;  /* 0x0000002b2a06723e */ /* 0x000fe200000010ff */
[----:B------:R-:W-:Y:S01]  /*3db0*/  FADD.FTZ R44, R44, R45 ;  /* 0x0000002d2c2c7221 */ /* 0x000fe20000010000 */
[----:B--2---:R-:W-:Y:S01]  /*3dc0*/  F2FP.BF16.F32.PACK_AB R7, R40, R41 ;  /* 0x000000292807723e */ /* 0x004fe200000010ff */
[----:B------:R-:W-:Y:S02]  /*3dd0*/  FADD.FTZ R43, R43, R46 ;  /* 0x0000002e2b2b7221 */ /* 0x000fe40000010000 */
[----:B------:R-:W-:Y:S01]  /*3de0*/  FADD.FTZ R41, R41, R44 ;  /* 0x0000002c29297221 */ /* 0x000fe20000010000 */
[----:B------:R-:W-:Y:S01]  /*3df0*/  MUFU.EX2 R33, R33 ;  /* 0x0000002100217308 */ /* 0x000fe20000000800 */
[----:B------:R-:W-:-:S02]  /*3e00*/  FADD.FTZ R42, R42, R43 ;  /* 0x0000002b2a2a7221 */ /* 0x000fc40000010000 */
[----:B------:R-:W-:Y:S01]  /*3e10*/  HMMA.16816.F32.BF16 R112, R4, R8, R112 ;  /* 0x000000080470723c */ /* 0x000fe20000041870 */
[----:B------:R-:W-:-:S04]  /*3e20*/  FADD.FTZ R40, R40, R41 ;  /* 0x0000002928287221 */ /* 0x000fc80000010000 */
[----:B------:R-:W2:Y:S03]  /*3e30*/  MUFU.EX2 R32, R32 ;  /* 0x0000002000207308 */ /* 0x000ea60000000800 */
[C---:B------:R-:W-:Y:S01]  /*3e40*/  HMMA.16816.F32.BF16 R68, R4.reuse, R10, R68 ;  /* 0x0000000a0444723c */ /* 0x040fe20000041844 */
[----:B------:R-:W4:Y:S04]  /*3e50*/  LDSM.16.MT88.4 R8, [R3+0xb400] ;  /* 0x00b400000308783b */ /* 0x000f280000004200 */
[----:B------:R-:W-:Y:S03]  /*3e60*/  MUFU.EX2 R31, R31 ;  /* 0x0000001f001f7308 */ /* 0x000fe60000000800 */
[C---:B------:R-:W-:Y:S05]  /*3e70*/  HMMA.16816.F32.BF16 R72, R4.reuse, R12, R72 ;  /* 0x0000000c0448723c */ /* 0x040fea0000041848 */
[----:B------:R-:W5:Y:S03]  /*3e80*/  MUFU.EX2 R30, R30 ;  /* 0x0000001e001e7308 */ /* 0x000f660000000800 */
[C---:B------:R-:W-:Y:S01]  /*3e90*/  HMMA.16816.F32.BF16 R76, R4.reuse, R14, R76 ;  /* 0x0000000e044c723c */ /* 0x040fe2000004184c */
[----:B------:R-:W3:Y:S04]  /*3ea0*/  LDSM.16.MT88.4 R12, [R157+0xd400] ;  /* 0x00d400009d0c783b */ /* 0x000ee80000004200 */
[----:B------:R-:W-:Y:S03]  /*3eb0*/  MUFU.EX2 R27, R27 ;  /* 0x0000001b001b7308 */ /* 0x000fe60000000800 */
[C---:B------:R-:W-:Y:S05]  /*3ec0*/  HMMA.16816.F32.BF16 R80, R4.reuse, R16, R80 ;  /* 0x000000100450723c */ /* 0x040fea0000041850 */
[----:B------:R-:W-:Y:S03]  /*3ed0*/  MUFU.EX2 R26, R26 ;  /* 0x0000001a001a7308 */ /* 0x000fe60000000800 */
[C---:B------:R-:W-:Y:S01]  /*3ee0*/  HMMA.16816.F32.BF16 R84, R4.reuse, R18, R84 ;  /* 0x000000120454723c */ /* 0x040fe20000041854 */
[----:B------:R-:W5:Y:S04]  /*3ef0*/  LDSM.16.MT88.4 R16, [R157+0xb800] ;  /* 0x00b800009d10783b */ /* 0x000f680000004200 */
[----:B------:R-:W-:Y:S03]  /*3f00*/  MUFU.EX2 R29, R29 ;  /* 0x0000001d001d7308 */ /* 0x000fe60000000800 */
[C---:B------:R-:W-:Y:S05]  /*3f10*/  HMMA.16816.F32.BF16 R100, R4.reuse, R20, R100 ;  /* 0x000000140464723c */ /* 0x040fea0000041864 */
[----:B------:R-:W5:Y:S03]  /*3f20*/  MUFU.EX2 R28, R28 ;  /* 0x0000001c001c7308 */ /* 0x000f660000000800 */
[C---:B----4-:R-:W-:Y:S05]  /*3f30*/  HMMA.16816.F32.BF16 R88, R4.reuse, R8, R88 ;  /* 0x000000080458723c */ /* 0x050fea0000041858 */
[----:B------:R-:W-:Y:S03]  /*3f40*/  MUFU.EX2 R25, R25 ;  /* 0x0000001900197308 */ /* 0x000fe60000000800 */
[C---:B------:R-:W-:Y:S01]  /*3f50*/  HMMA.16816.F32.BF16 R92, R4.reuse, R10, R92 ;  /* 0x0000000a045c723c */ /* 0x040fe2000004185c */
[----:B------:R-:W4:Y:S04]  /*3f60*/  LDSM.16.MT88.4 R8, [R157+0x9800] ;  /* 0x009800009d08783b */ /* 0x000f280000004200 */
[----:B------:R-:W4:Y:S03]  /*3f70*/  MUFU.EX2 R24, R24 ;  /* 0x0000001800187308 */ /* 0x000f260000000800 */
[C---:B---3--:R-:W-:Y:S05]  /*3f80*/  HMMA.16816.F32.BF16 R96, R4.reuse, R12, R96 ;  /* 0x0000000c0460723c */ /* 0x048fea0000041860 */
[----:B------:R-:W3:Y:S03]  /*3f90*/  MUFU.EX2 R125, R125 ;  /* 0x0000007d007d7308 */ /* 0x000ee60000000800 */
[C---:B------:R-:W-:Y:S01]  /*3fa0*/  HMMA.16816.F32.BF16 R108, R4.reuse, R14, R108 ;  /* 0x0000000e046c723c */ /* 0x040fe2000004186c */
[----:B------:R-:W3:Y:S04]  /*3fb0*/  LDSM.16.MT88.4 R12, [R3+0x9800] ;  /* 0x00980000030c783b */ /* 0x000ee80000004200 */
[----:B------:R-:W3:Y:S03]  /*3fc0*/  MUFU.EX2 R126, R126 ;  /* 0x0000007e007e7308 */ /* 0x000ee60000000800 */
[----:B------:R-:W-:Y:S01]  /*3fd0*/  HMMA.16816.F32.BF16 R104, R4, R22, R104 ;  /* 0x000000160468723c */ /* 0x000fe20000041868 */
[----:B------:R-:W-:Y:S01]  /*3fe0*/  F2FP.BF16.F32.PACK_AB R4, R38, R39 ;  /* 0x000000272604723e */ /* 0x000fe200000010ff */
[----:B------:R-:W3:Y:S01]  /*3ff0*/  LDSM.16.MT88.4 R20, [R3+0xd800] ;  /* 0x00d800000314783b */ /* 0x000ee20000004200 */
[----:B-1----:R-:W-:Y:S01]  /*4000*/  F2FP.BF16.F32.PACK_AB R5, R36, R37 ;  /* 0x000000252405723e */ /* 0x002fe200000010ff */
[----:B------:R-:W-:Y:S01]  /*4010*/  FADD.FTZ R39, R39, R42 ;  /* 0x0000002a27277221 */ /* 0x000fe20000010000 */
[----:B------:R-:W-:Y:S01]  /*4020*/  F2FP.BF16.F32.PACK_AB R6, R34, R35 ;  /* 0x000000232206723e */ /* 0x000fe200000010ff */
[----:B------:R-:W-:Y:S01]  /*4030*/  MUFU.EX2 R128, R128 ;  /* 0x0000008000807308 */ /* 0x000fe20000000800 */
[----:B--2---:R-:W-:Y:S01]  /*4040*/  F2FP.BF16.F32.PACK_AB R7, R32, R33 ;  /* 0x000000212007723e */ /* 0x004fe200000010ff */
[----:B------:R-:W-:Y:S01]  /*4050*/  FADD.FTZ R37, R37, R40 ;  /* 0x0000002825257221 */ /* 0x000fe20000010000 */
[----:B------:R-:W-:-:S03]  /*4060*/  FADD.FTZ R38, R38, R39 ;  /* 0x0000002726267221 */ /* 0x000fc60000010000 */
[----:B------:R-:W-:Y:S01]  /*4070*/  FADD.FTZ R36, R36, R37 ;  /* 0x0000002524247221 */ /* 0x000fe20000010000 */
[----:B------:R-:W-:Y:S01]  /*4080*/  FADD.FTZ R35, R35, R38 ;  /* 0x0000002623237221 */ /* 0x000fe20000010000 */
[----:B-----5:R-:W-:Y:S01]  /*4090*/  HMMA.16816.F32.BF16 R80, R4, R16, R80 ;  /* 0x000000100450723c */ /* 0x020fe20000041850 */
[----:B------:R-:W-:Y:S01]  /*40a0*/  MUFU.EX2 R127, R127 ;  /* 0x0000007f007f7308 */ /* 0x000fe20000000800 */
[----:B------:R-:W-:Y:S01]  /*40b0*/  FADD.FTZ R33, R33, R36 ;  /* 0x0000002421217221 */ /* 0x000fe20000010000 */
[----:B------:R-:W-:-:S03]  /*40c0*/  FADD.FTZ R34, R34, R35 ;  /* 0x0000002322227221 */ /* 0x000fc60000010000 */
[----:B------:R-:W-:Y:S02]  /*40d0*/  FADD.FTZ R32, R32, R33 ;  /* 0x0000002120207221 */ /* 0x000fe40000010000 */
[C---:B----4-:R-:W-:Y:S01]  /*40e0*/  HMMA.16816.F32.BF16 R112, R4.reuse, R8, R112 ;  /* 0x000000080470723c */ /* 0x050fe20000041870 */
[----:B------:R-:W-:Y:S07]  /*40f0*/  MUFU.EX2 R133, R133 ;  /* 0x0000008500857308 */ /* 0x000fee0000000800 */
[C---:B------:R-:W-:Y:S01]  /*4100*/  HMMA.16816.F32.BF16 R68, R4.reuse, R10, R68 ;  /* 0x0000000a0444723c */ /* 0x040fe20000041844 */
[----:B------:R-:W1:Y:S01]  /*4110*/  LDSM.16.MT88.4 R8, [R3+0xb800] ;  /* 0x00b800000308783b */ /* 0x000e620000004200 */
[----:B------:R-:W2:Y:S06]  /*4120*/  MUFU.EX2 R138, R138 ;  /* 0x0000008a008a7308 */ /* 0x000eac0000000800 */
[C---:B---3--:R-:W-:Y:S02]  /*4130*/  HMMA.16816.F32.BF16 R72, R4.reuse, R12, R72 ;  /* 0x0000000c0448723c */ /* 0x048fe40000041848 */
[----:B------:R-:W-:Y:S06]  /*4140*/  MUFU.EX2 R135, R135 ;  /* 0x0000008700877308 */ /* 0x000fec0000000800 */
[C---:B------:R-:W-:Y:S01]  /*4150*/  HMMA.16816.F32.BF16 R76, R4.reuse, R14, R76 ;  /* 0x0000000e044c723c */ /* 0x040fe2000004184c */
[----:B------:R-:W3:Y:S01]  /*4160*/  LDSM.16.MT88.4 R12, [R157+0xd800] ;  /* 0x00d800009d0c783b */ /* 0x000ee20000004200 */
[----:B------:R-:W4:Y:S06]  /*4170*/  MUFU.EX2 R140, R140 ;  /* 0x0000008c008c7308 */ /* 0x000f2c0000000800 */
[C---:B------:R-:W-:Y:S01]  /*4180*/  HMMA.16816.F32.BF16 R84, R4.reuse, R18, R84 ;  /* 0x000000120454723c */ /* 0x040fe20000041854 */
[----:B------:R-:W5:Y:S01]  /*4190*/  LDSM.16.MT88.4 R16, [R157+0xbc00] ;  /* 0x00bc00009d10783b */ /* 0x000f620000004200 */
[----:B------:R-:W-:Y:S06]  /*41a0*/  MUFU.EX2 R136, R136 ;  /* 0x0000008800887308 */ /* 0x000fec0000000800 */
[C---:B------:R-:W-:Y:S02]  /*41b0*/  HMMA.16816.F32.BF16 R100, R4.reuse, R20, R100 ;  /* 0x000000140464723c */ /* 0x040fe40000041864 */
[----:B------:R-:W4:Y:S06]  /*41c0*/  MUFU.EX2 R137, R137 ;  /* 0x0000008900897308 */ /* 0x000f2c0000000800 */
[C---:B------:R-:W-:Y:S01]  /*41d0*/  HMMA.16816.F32.BF16 R104, R4.reuse, R22, R104 ;  /* 0x000000160468723c */ /* 0x040fe20000041868 */
[----:B------:R-:W-:Y:S01]  /*41e0*/  LDSM.16.MT88.4 R20, [R3+0xdc00] ;  /* 0x00dc00000314783b */ /* 0x000fe20000004200 */
[----:B------:R-:W-:Y:S06]  /*41f0*/  MUFU.EX2 R132, R132 ;  /* 0x0000008400847308 */ /* 0x000fec0000000800 */
[C---:B-1----:R-:W-:Y:S02]  /*4200*/  HMMA.16816.F32.BF16 R88, R4.reuse, R8, R88 ;  /* 0x000000080458723c */ /* 0x042fe40000041858 */
[----:B------:R-:W-:Y:S06]  /*4210*/  MUFU.EX2 R139, R139 ;  /* 0x0000008b008b7308 */ /* 0x000fec0000000800 */
[C---:B------:R-:W-:Y:S01]  /*4220*/  HMMA.16816.F32.BF16 R92, R4.reuse, R10, R92 ;  /* 0x0000000a045c723c */ /* 0x040fe2000004185c */
[----:B------:R-:W1:Y:S01]  /*4230*/  LDSM.16.MT88.4 R8, [R157+0x9c00] ;  /* 0x009c00009d08783b */ /* 0x000e620000004200 */
[----:B------:R-:W-:Y:S06]  /*4240*/  MUFU.EX2 R130, R130 ;  /* 0x0000008200827308 */ /* 0x000fec0000000800 */
[C---:B---3--:R-:W-:Y:S02]  /*4250*/  HMMA.16816.F32.BF16 R96, R4.reuse, R12, R96 ;  /* 0x0000000c0460723c */ /* 0x048fe40000041860 */
[----:B------:R-:W3:Y:S06]  /*4260*/  MUFU.EX2 R129, R129 ;  /* 0x0000008100817308 */ /* 0x000eec0000000800 */
[----:B------:R-:W-:Y:S01]  /*4270*/  HMMA.16816.F32.BF16 R108, R4, R14, R108 ;  /* 0x0000000e046c723c */ /* 0x000fe2000004186c */
[----:B------:R-:W2:Y:S01]  /*4280*/  LDSM.16.MT88.4 R12, [R3+0x9c00] ;  /* 0x009c0000030c783b */ /* 0x000ea20000004200 */
[----:B------:R-:W-:Y:S01]  /*4290*/  F2FP.BF16.F32.PACK_AB R4, R30, R31 ;  /* 0x0000001f1e04723e */ /* 0x000fe200000010ff */
[----:B------:R-:W-:Y:S01]  /*42a0*/  MUFU.EX2 R123, R123 ;  /* 0x0000007b007b7308 */ /* 0x000fe20000000800 */
[----:B------:R-:W-:Y:S01]  /*42b0*/  F2FP.BF16.F32.PACK_AB R5, R28, R29 ;  /* 0x0000001d1c05723e */ /* 0x000fe200000010ff */
[----:B------:R-:W-:Y:S01]  /*42c0*/  FADD.FTZ R31, R31, R34 ;  /* 0x000000221f1f7221 */ /* 0x000fe20000010000 */
[----:B------:R-:W-:Y:S01]  /*42d0*/  F2FP.BF16.F32.PACK_AB R6, R26, R27 ;  /* 0x0000001b1a06723e */ /* 0x000fe200000010ff */
[----:B------:R-:W-:Y:S01]  /*42e0*/  FADD.FTZ R29, R29, R32 ;  /* 0x000000201d1d7221 */ /* 0x000fe20000010000 */
[----:B------:R-:W-:Y:S01]  /*42f0*/  F2FP.BF16.F32.PACK_AB R7, R24, R25 ;  /* 0x000000191807723e */ /* 0x000fe200000010ff */
[----:B------:R-:W-:-:S02]  /*4300*/  FADD.FTZ R30, R30, R31 ;  /* 0x0000001f1e1e7221 */ /* 0x000fc40000010000 */
[----:B------:R-:W3:Y:S01]  /*4310*/  MUFU.EX2 R134, R134 ;  /* 0x0000008600867308 */ /* 0x000ee20000000800 */
[----:B------:R-:W-:Y:S01]  /*4320*/  FADD.FTZ R28, R28, R29 ;  /* 0x0000001d1c1c7221 */ /* 0x000fe20000010000 */
[----:B------:R-:W-:Y:S02]  /*4330*/  FADD.FTZ R27, R27, R30 ;  /* 0x0000001e1b1b7221 */ /* 0x000fe40000010000 */
[----:B-----5:R-:W-:Y:S01]  /*4340*/  HMMA.16816.F32.BF16 R80, R4, R16, R80 ;  /* 0x000000100450723c */ /* 0x020fe20000041850 */
[----:B------:R-:W-:Y:S01]  /*4350*/  FADD.FTZ R25, R25, R28 ;  /* 0x0000001c19197221 */ /* 0x000fe20000010000 */
[----:B------:R-:W-:Y:S02]  /*4360*/  FADD.FTZ R26, R26, R27 ;  /* 0x0000001b1a1a7221 */ /* 0x000fe40000010000 */
[----:B------:R-:W-:Y:S01]  /*4370*/  MUFU.EX2 R121, R121 ;  /* 0x0000007900797308 */ /* 0x000fe20000000800 */
[----:B------:R-:W-:Y:S01]  /*4380*/  FADD.FTZ R24, R24, R25 ;  /* 0x0000001918187221 */ /* 0x000fe20000010000 */
[----:B------:R-:W-:-:S02]  /*4390*/  FADD.FTZ R25, R125, R26 ;  /* 0x0000001a7d197221 */ /* 0x000fc40000010000 */
[C---:B------:R-:W-:Y:S01]  /*43a0*/  HMMA.16816.F32.BF16 R84, R4.reuse, R18, R84 ;  /* 0x000000120454723c */ /* 0x040fe20000041854 */
[----:B------:R-:W-:Y:S01]  /*43b0*/  LDSM.16.MT88.4 R16, [R157+0xc000] ;  /* 0x00c000009d10783b */ /* 0x000fe20000004200 */
[C---:B------:R-:W-:Y:S02]  /*43c0*/  FADD.FTZ R25, R126.reuse, R25 ;  /* 0x000000197e197221 */ /* 0x040fe40000010000 */
[----:B------:R-:W5:Y:S04]  /*43d0*/  MUFU.EX2 R120, R120 ;  /* 0x0000007800787308 */ /* 0x000f680000000800 */
        /* <DEDUP_REMOVED lines=9> */
[----:B------:R-:W5:Y:S04]  /*4470*/  MUFU.EX2 R117, R117 ;  /* 0x0000007500757308 */ /* 0x000f680000000800 */
[C---:B------:R-:W-:Y:S04]  /*4480*/  HMMA.16816.F32.BF16 R100, R4.reuse, R20, R100 ;  /* 0x000000140464723c */ /* 0x040fe80000041864 */
[----:B------:R-:W-:Y:S04]  /*4490*/  MUFU.EX2 R67, R67 ;  /* 0x0000004300437308 */ /* 0x000fe80000000800 */
[C---:B------:R-:W-:Y:S01]  /*44a0*/  HMMA.16816.F32.BF16 R104, R4.reuse, R22, R104 ;  /* 0x000000160468723c */ /* 0x040fe20000041868 */
[----:B------:R-:W-:Y:S03]  /*44b0*/  LDSM.16.MT88.4 R20, [R3+0xe000] ;  /* 0x00e000000314783b */ /* 0x000fe60000004200 */
        /* <DEDUP_REMOVED lines=14> */
[C---:B------:R-:W-:Y:S01]  /*45a0*/  F2FP.BF16.F32.PACK_AB R6, R127.reuse, R128 ;  /* 0x000000807f06723e */ /* 0x040fe200000010ff */
[----:B------:R-:W-:Y:S01]  /*45b0*/  FADD.FTZ R128, R128, R25 ;  /* 0x0000001980807221 */ /* 0x000fe20000010000 */
[----:B----4-:R-:W-:Y:S01]  /*45c0*/  F2FP.BF16.F32.PACK_AB R7, R140, R135 ;  /* 0x000000878c07723e */ /* 0x010fe200000010ff */
[----:B------:R-:W-:Y:S02]  /*45d0*/  FADD.FTZ R138, R138, R133 ;  /* 0x000000858a8a7221 */ /* 0x000fe40000010000 */
[----:B------:R-:W-:-:S04]  /*45e0*/  FADD.FTZ R127, R127, R128 ;  /* 0x000000807f7f7221 */ /* 0x000fc80000010000 */
[C---:B------:R-:W-:Y:S08]  /*45f0*/  HMMA.16816.F32.BF16 R80, R4.reuse, R16, R80 ;  /* 0x000000100450723c */ /* 0x040ff00000041850 */
[C---:B------:R-:W-:Y:S01]  /*4600*/  HMMA.16816.F32.BF16 R84, R4.reuse, R18, R84 ;  /* 0x000000120454723c */ /* 0x040fe20000041854 */
[----:B------:R-:W-:Y:S07]  /*4610*/  LDSM.16.MT88.4 R16, [R157+0xc400] ;  /* 0x00c400009d10783b */ /* 0x000fee0000004200 */
        /* <DEDUP_REMOVED lines=11> */
[----:B------:R-:W1:Y:S07]  /*46d0*/  LDSM.16.MT88.4 R8, [R157+0xa400] ;  /* 0x00a400009d08783b */ /* 0x000e6e0000004200 */
[C---:B--2---:R-:W-:Y:S08]  /*46e0*/  HMMA.16816.F32.BF16 R96, R4.reuse, R12, R96 ;  /* 0x0000000c0460723c */ /* 0x044ff00000041860 */
[----:B------:R-:W-:Y:S01]  /*46f0*/  HMMA.16816.F32.BF16 R108, R4, R14, R108 ;  /* 0x0000000e046c723c */ /* 0x000fe2000004186c */
[----:B------:R-:W2:Y:S01]  /*4700*/  LDSM.16.MT88.4 R12, [R3+0xa400] ;  /* 0x00a40000030c783b */ /* 0x000ea20000004200 */
[----:B------:R-:W-:Y:S01]  /*4710*/  F2FP.BF16.F32.PACK_AB R4, R137, R136 ;  /* 0x000000888904723e */ /* 0x000fe200000010ff */
[----:B------:R-:W-:Y:S01]  /*4720*/  FADD.FTZ R136, R136, R127 ;  /* 0x0000007f88887221 */ /* 0x000fe20000010000 */
[----:B---3--:R-:W-:-:S02]  /*4730*/  F2FP.BF16.F32.PACK_AB R5, R129, R130 ;  /* 0x000000828105723e */ /* 0x008fc400000010ff */
[----:B------:R-:W-:Y:S01]  /*4740*/  F2FP.BF16.F32.PACK_AB R6, R139, R132 ;  /* 0x000000848b06723e */ /* 0x000fe200000010ff */
[----:B------:R-:W-:Y:S01]  /*4750*/  FADD.FTZ R137, R137, R136 ;  /* 0x0000008889897221 */ /* 0x000fe20000010000 */
[----:B------:R-:W-:-:S03]  /*4760*/  F2FP.BF16.F32.PACK_AB R7, R134, R123 ;  /* 0x0000007b8607723e */ /* 0x000fc600000010ff */
        /* <DEDUP_REMOVED lines=10> */
[----:B------:R-:W-:Y:S01]  /*4810*/  HMMA.16816.F32.BF16 R100, R4, R20, R100 ;  /* 0x000000140464723c */ /* 0x000fe20000041864 */
[--C-:B------:R-:W-:Y:S01]  /*4820*/  FFMA.FTZ R20, R66, UR4, -R63.reuse ;  /* 0x0000000442147c23 */ /* 0x100fe2000801083f */
[----:B------:R-:W-:-:S05]  /*4830*/  FFMA.FTZ R21, R64, UR4, -R63 ;  /* 0x0000000440157c23 */ /* 0x000fca000801083f */
[----:B------:R-:W-:Y:S01]  /*4840*/  MUFU.EX2 R20, R20 ;  /* 0x0000001400147308 */ /* 0x000fe20000000800 */
[----:B------:R-:W-:Y:S01]  /*4850*/  HMMA.16816.F32.BF16 R104, R4, R22, R104 ;  /* 0x000000160468723c */ /* 0x000fe20000041868 */
[----:B------:R-:W-:Y:S01]  /*4860*/  FFMA.FTZ R22, R62, UR4, -R63 ;  /* 0x000000043e167c23 */ /* 0x000fe2000801083f */
[----:B------:R-:W-:-:S05]  /*4870*/  FFMA.FTZ R23, R61, UR4, -R58 ;  /* 0x000000043d177c23 */ /* 0x000fca000801083a */
[----:B------:R-:W3:Y:S01]  /*4880*/  MUFU.EX2 R21, R21 ;  /* 0x0000001500157308 */ /* 0x000ee20000000800 */
[C---:B-1----:R-:W-:Y:S07]  /*4890*/  HMMA.16816.F32.BF16 R88, R4.reuse, R8, R88 ;  /* 0x000000080458723c */ /* 0x042fee0000041858 */
[----:B------:R-:W-:Y:S01]  /*48a0*/  MUFU.EX2 R22, R22 ;  /* 0x0000001600167308 */ /* 0x000fe20000000800 */
[C---:B------:R-:W-:Y:S01]  /*48b0*/  HMMA.16816.F32.BF16 R92, R4.reuse, R10, R92 ;  /* 0x0000000a045c723c */ /* 0x040fe2000004185c */
[----:B------:R-:W1:Y:S06]  /*48c0*/  LDSM.16.MT88.4 R8, [R157+0xa800] ;  /* 0x00a800009d08783b */ /* 0x000e6c0000004200 */
[----:B------:R-:W4:Y:S01]  /*48d0*/  MUFU.EX2 R23, R23 ;  /* 0x0000001700177308 */ /* 0x000f220000000800 */
[C---:B--2---:R-:W-:Y:S08]  /*48e0*/  HMMA.16816.F32.BF16 R96, R4.reuse, R12, R96 ;  /* 0x0000000c0460723c */ /* 0x044ff00000041860 */
[----:B------:R-:W-:Y:S01]  /*48f0*/  HMMA.16816.F32.BF16 R108, R4, R14, R108 ;  /* 0x0000000e046c723c */ /* 0x000fe2000004186c */
[----:B------:R-:W2:Y:S01]  /*4900*/  LDSM.16.MT88.4 R12, [R157+0xc800] ;  /* 0x00c800009d0c783b */ /* 0x000ea20000004200 */
[----:B-----5:R-:W-:-:S02]  /*4910*/  F2FP.BF16.F32.PACK_AB R4, R120, R121 ;  /* 0x000000797804723e */ /* 0x020fc400000010ff */
[----:B------:R-:W-:Y:S02]  /*4920*/  F2FP.BF16.F32.PACK_AB R5, R117, R118 ;  /* 0x000000767505723e */ /* 0x000fe400000010ff */
[----:B------:R-:W-:Y:S02]  /*4930*/  F2FP.BF16.F32.PACK_AB R6, R131, R116 ;  /* 0x000000748306723e */ /* 0x000fe400000010ff */
[----:B------:R-:W-:-:S07]  /*4940*/  F2FP.BF16.F32.PACK_AB R7, R122, R67 ;  /* 0x000000437a07723e */ /* 0x000fce00000010ff */
[C---:B------:R-:W-:Y:S08]  /*4950*/  HMMA.16816.F32.BF16 R72, R4.reuse, R16, R72 ;  /* 0x000000100448723c */ /* 0x040ff00000041848 */
[C---:B------:R-:W-:Y:S01]  /*4960*/  HMMA.16816.F32.BF16 R76, R4.reuse, R18, R76 ;  /* 0x00000012044c723c */ /* 0x040fe2000004184c */
[----:B------:R-:W5:Y:S07]  /*4970*/  LDSM.16.MT88.4 R16, [R157+0xe800] ;  /* 0x00e800009d10783b */ /* 0x000f6e0000004200 */
[C---:B-1----:R-:W-:Y:S08]  /*4980*/  HMMA.16816.F32.BF16 R112, R4.reuse, R8, R112 ;  /* 0x000000080470723c */ /* 0x042ff00000041870 */
[C---:B------:R-:W-:Y:S01]  /*4990*/  HMMA.16816.F32.BF16 R68, R4.reuse, R10, R68 ;  /* 0x0000000a0444723c */ /* 0x040fe20000041844 */
[----:B------:R-:W1:Y:S07]  /*49a0*/  LDSM.16.MT88.4 R8, [R3+0xc800] ;  /* 0x00c800000308783b */ /* 0x000e6e0000004200 */
[C---:B--2---:R-:W-:Y:S08]  /*49b0*/  HMMA.16816.F32.BF16 R80, R4.reuse, R12, R80 ;  /* 0x0000000c0450723c */ /* 0x044ff00000041850 */
[C---:B------:R-:W-:Y:S01]  /*49c0*/  HMMA.16816.F32.BF16 R84, R4.reuse, R14, R84 ;  /* 0x0000000e0454723c */ /* 0x040fe20000041854 */
[----:B------:R-:W2:Y:S07]  /*49d0*/  LDSM.16.MT88.4 R12, [R3+0xe800] ;  /* 0x00e80000030c783b */ /* 0x000eae0000004200 */
[C---:B-----5:R-:W-:Y:S08]  /*49e0*/  HMMA.16816.F32.BF16 R96, R4.reuse, R16, R96 ;  /* 0x000000100460723c */ /* 0x060ff00000041860 */
[C---:B------:R-:W-:Y:S01]  /*49f0*/  HMMA.16816.F32.BF16 R108, R4.reuse, R18, R108 ;  /* 0x00000012046c723c */ /* 0x040fe2000004186c */
[----:B------:R-:W5:Y:S07]  /*4a00*/  LDSM.16.MT88.4 R16, [R3+0xac00] ;  /* 0x00ac00000310783b */ /* 0x000f6e0000004200 */
[C---:B-1----:R-:W-:Y:S08]  /*4a10*/  HMMA.16816.F32.BF16 R88, R4.reuse, R8, R88 ;  /* 0x000000080458723c */ /* 0x042ff00000041858 */
[C---:B------:R-:W-:Y:S01]  /*4a20*/  HMMA.16816.F32.BF16 R92, R4.reuse, R10, R92 ;  /* 0x0000000a045c723c */ /* 0x040fe2000004185c */
[----:B------:R-:W1:Y:S07]  /*4a30*/  LDSM.16.MT88.4 R8, [R157+0xac00] ;  /* 0x00ac00009d08783b */ /* 0x000e6e0000004200 */
[C---:B--2---:R-:W-:Y:S08]  /*4a40*/  HMMA.16816.F32.BF16 R100, R4.reuse, R12, R100 ;  /* 0x0000000c0464723c */ /* 0x044ff00000041864 */
[----:B------:R-:W-:Y:S01]  /*4a50*/  HMMA.16816.F32.BF16 R104, R4, R14, R104 ;  /* 0x0000000e0468723c */ /* 0x000fe20000041868 */
[----:B---3--:R-:W-:Y:S01]  /*4a60*/  F2FP.BF16.F32.PACK_AB R4, R21, R20 ;  /* 0x000000141504723e */ /* 0x008fe200000010ff */
[----:B------:R-:W2:Y:S01]  /*4a70*/  LDSM.16.MT88.4 R12, [R157+0xcc00] ;  /* 0x00cc00009d0c783b */ /* 0x000ea20000004200 */
[----:B----4-:R-:W-:-:S02]  /*4a80*/  F2FP.BF16.F32.PACK_AB R5, R60, R23 ;  /* 0x000000173c05723e */ /* 0x010fc400000010ff */
[----:B------:R-:W-:Y:S02]  /*4a90*/  F2FP.BF16.F32.PACK_AB R6, R177, R22 ;  /* 0x00000016b106723e */ /* 0x000fe400000010ff */
[----:B------:R-:W-:-:S07]  /*4aa0*/  F2FP.BF16.F32.PACK_AB R7, R176, R57 ;  /* 0x00000039b007723e */ /* 0x000fce00000010ff */
[C---:B-----5:R-:W-:Y:S08]  /*4ab0*/  HMMA.16816.F32.BF16 R72, R4.reuse, R16, R72 ;  /* 0x000000100448723c */ /* 0x060ff00000041848 */
        /* <DEDUP_REMOVED lines=9> */
[C---:B------:R-:W-:Y:S08]  /*4b50*/  HMMA.16816.F32.BF16 R108, R4.reuse, R18, R108 ;  /* 0x00000012046c723c */ /* 0x040ff0000004186c */
[----:B-1----:R-:W-:Y:S01]  /*4b60*/  HMMA.16816.F32.BF16 R88, R4, R8, R88 ;  /* 0x000000080458723c */ /* 0x002fe20000041858 */
[----:B------:R-:W-:-:S04]  /*4b70*/  FADD.FTZ R9, R135, R138 ;  /* 0x0000008a87097221 */ /* 0x000fc80000010000 */
[----:B------:R-:W-:-:S03]  /*4b80*/  FADD.FTZ R9, R140, R9 ;  /* 0x000000098c097221 */ /* 0x000fc60000010000 */
[----:B------:R-:W-:Y:S01]  /*4b90*/  HMMA.16816.F32.BF16 R92, R4, R10, R92 ;  /* 0x0000000a045c723c */ /* 0x000fe2000004185c */
[----:B------:R-:W-:-:S04]  /*4ba0*/  FADD.FTZ R8, R130, R9 ;  /* 0x0000000982087221 */ /* 0x000fc80000010000 */
[----:B------:R-:W-:-:S03]  /*4bb0*/  FADD.FTZ R8, R129, R8 ;  /* 0x0000000881087221 */ /* 0x000fc60000010000 */
        /* <DEDUP_REMOVED lines=21> */
[----:B------:R-:W-:Y:S06]  /*4d10*/  @!P2 BRA `(.L_x_1452) ;  /* 0x0000003400aca947 */ /* 0x000fec0003800000 */
[----:B------:R-:W1:Y:S01]  /*4d20*/  S2UR UR5, SR_CgaCtaId ;  /* 0x00000000000579c3 */ /* 0x000e620000008800 */
[----:B------:R-:W-:Y:S01]  /*4d30*/  UISETP.NE.U32.AND UP0, UPT, UR6, URZ, UPT ;  /* 0x000000ff0600728c */ /* 0x000fe2000bf05070 */
[----:B------:R-:W-:Y:S01]  /*4d40*/  IMAD.MOV.U32 R3, RZ, RZ, R0 ;  /* 0x000000ffff037224 */ /* 0x000fe200078e0000 */
[C---:B------:R-:W-:Y:S01]  /*4d50*/  IADD3 R174, PT, PT, R124.reuse, -0x2, RZ ;  /* 0xfffffffe7cae7810 */ /* 0x040fe20007ffe0ff */
[----:B------:R-:W-:Y:S01]  /*4d60*/  IMAD.MOV.U32 R117, RZ, RZ, R2 ;  /* 0x000000ffff757224 */ /* 0x000fe200078e0002 */
[----:B------:R-:W-:Y:S01]  /*4d70*/  UISETP.NE.AND.EX UP0, UPT, UR7, URZ, UPT, UP0 ;  /* 0x000000ff0700728c */ /* 0x000fe2000bf05300 */
[----:B------:R-:W-:Y:S01]  /*4d80*/  IADD3 R173, PT, PT, -R124, 0x1, RZ ;  /* 0x000000017cad7810 */ /* 0x000fe20007ffe1ff */
[C---:B------:R-:W-:Y:S01]  /*4d90*/  VIADD R172, R157.reuse, 0x9000 ;  /* 0x000090009dac7836 */ /* 0x040fe20000000000 */
[----:B------:R-:W-:Y:S01]  /*4da0*/  IADD3 R167, PT, PT, R157, 0x9020, RZ ;  /* 0x000090209da77810 */ /* 0x000fe20007ffe0ff */
[----:B------:R-:W-:Y:S01]  /*4db0*/  IMAD.MOV.U32 R169, RZ, RZ, RZ ;  /* 0x000000ffffa97224 */ /* 0x000fe200078e00ff */
[----:B------:R-:W-:Y:S01]  /*4dc0*/  UMOV UR10, 0x400 ;  /* 0x00000400000a7882 */ /* 0x000fe20000000000 */
[----:B------:R-:W-:Y:S01]  /*4dd0*/  PLOP3.LUT P1, PT, PT, PT, UP0, 0x80, 0x8 ;  /* 0x000000000008781c */ /* 0x000fe20003f2f008 */
[----:B------:R-:W2:Y:S01]  /*4de0*/  LDCU UR4, c[0x0][0x45c] ;  /* 0x00008b80ff0477ac */ /* 0x000ea20008000800 */
[----:B------:R-:W3:Y:S01]  /*4df0*/  LDCU.64 UR8, c[0x0][0x3a8] ;  /* 0x00007500ff0877ac */ /* 0x000ee20008000a00 */
[----:B------:R-:W4:Y:S01]  /*4e00*/  LDCU.64 UR6, c[0x0][0x3a0] ;  /* 0x00007400ff0677ac */ /* 0x000f220008000a00 */
[----:B-1----:R-:W-:-:S12]  /*4e10*/  ULEA UR5, UR5, UR10, 0x18 ;  /* 0x0000000a05057291 */ /* 0x002fd8000f8ec0ff */
.L_x_1456:
[----:B------:R-:W-:Y:S01]  /*4e20*/  @!P1 IADD3 R11, P0, PT, RZ, -R169, RZ ;  /* 0x800000a9ff0b9210 */ /* 0x000fe20007f1e0ff */
[----:B------:R-:W1:Y:S01]  /*4e30*/  S2R R156, SR_TID.X ;  /* 0x00000000009c7919 */ /* 0x000e620000002100 */
[----:B------:R-:W5:Y:S01]  /*4e40*/  @!P1 LDC R178, c[0x0][0x3c0] ;  /* 0x0000f000ffb29b82 */ /* 0x000f620000000800 */
[----:B------:R-:W-:Y:S07]  /*4e50*/  DEPBAR.LE SB0, 0x0 ;  /* 0x000080000000791a */ /* 0x000fee0000000000 */
[----:B------:R-:W2:Y:S08]  /*4e60*/  LDC R175, c[0x0][0x3c4] ;  /* 0x0000f100ffaf7b82 */ /* 0x000eb00000000800 */
[----:B------:R-:W-:Y:S01]  /*4e70*/  BAR.SYNC.DEFER_BLOCKING 0x0 ;  /* 0x0000000000007b1d */ /* 0x000fe20000010000 */
[----:B------:R-:W-:Y:S01]  /*4e80*/  IMAD.MOV.U32 R8, RZ, RZ, R165 ;  /* 0x000000ffff087224 */ /* 0x000fe200078e00a5 */
[----:B-1----:R-:W-:Y:S01]  /*4e90*/  LOP3.LUT R168, R156, 0x18, RZ, 0xc0, !PT ;  /* 0x000000189ca87812 */ /* 0x002fe200078ec0ff */
[----:B-----5:R-:W-:Y:S01]  /*4ea0*/  @!P1 IMAD.SHL.U32 R6, R178, 0x80, RZ ;  /* 0x00000080b2069824 */ /* 0x020fe200078e00ff */
[----:B------:R-:W-:Y:S01]  /*4eb0*/  SHF.R.U32.HI R160, RZ, 0x1, R156 ;  /* 0x00000001ffa07819 */ /* 0x000fe2000001169c */
[C---:B------:R-:W-:Y:S02]  /*4ec0*/  IMAD.SHL.U32 R161, R156.reuse, 0x8, RZ ;  /* 0x000000089ca17824 */ /* 0x040fe400078e00ff */
[----:B------:R-:W-:Y:S01]  /*4ed0*/  IMAD.SHL.U32 R159, R156, 0x10, RZ ;  /* 0x000000109c9f7824 */ /* 0x000fe200078e00ff */
[----:B------:R-:W-:Y:S01]  /*4ee0*/  LOP3.LUT R0, R160, 0x8, RZ, 0xc0, !PT ;  /* 0x00000008a0007812 */ /* 0x000fe200078ec0ff */
[C---:B------:R-:W-:Y:S01]  /*4ef0*/  IMAD.SHL.U32 R158, R156.reuse, 0x4, RZ ;  /* 0x000000049c9e7824 */ /* 0x040fe200078e00ff */
[----:B------:R-:W-:Y:S01]  /*4f00*/  LOP3.LUT R7, R161, 0xd8, RZ, 0xc0, !PT ;  /* 0x000000d8a1077812 */ /* 0x000fe200078ec0ff */
[----:B------:R-:W-:Y:S01]  /*4f10*/  @!P1 IMAD.X R6, RZ, RZ, ~R6, P0 ;  /* 0x000000ffff069224 */ /* 0x000fe200000e0e06 */
[C---:B------:R-:W-:Y:S01]  /*4f20*/  LOP3.LUT R119, R159.reuse, 0x100, RZ, 0xc0, !PT ;  /* 0x000001009f777812 */ /* 0x040fe200078ec0ff */
[----:B------:R-:W-:Y:S01]  /*4f30*/  IMAD.SHL.U32 R4, R156, 0x20, RZ ;  /* 0x000000209c047824 */ /* 0x000fe200078e00ff */
[----:B------:R-:W-:Y:S02]  /*4f40*/  LOP3.LUT R5, R158, 0x18, RZ, 0xc0, !PT ;  /* 0x000000189e057812 */ /* 0x000fe400078ec0ff */
[----:B------:R-:W-:Y:S02]  /*4f50*/  LOP3.LUT R159, R159, 0x3e00, RZ, 0xc0, !PT ;  /* 0x00003e009f9f7812 */ /* 0x000fe400078ec0ff */
[----:B------:R-:W-:Y:S02]  /*4f60*/  @!P1 SHF.R.S64 R11, R11, 0x1f, R6 ;  /* 0x0000001f0b0b9819 */ /* 0x000fe40000001006 */
[----:B------:R-:W-:Y:S01]  /*4f70*/  LOP3.LUT R180, R7, R168, RZ, 0x3c, !PT ;  /* 0x000000a807b47212 */ /* 0x000fe200078e3cff */
[----:B------:R-:W-:Y:S01]  /*4f80*/  IMAD.MOV.U32 R7, RZ, RZ, R164 ;  /* 0x000000ffff077224 */ /* 0x000fe200078e00a4 */
[--C-:B------:R-:W-:Y:S02]  /*4f90*/  LOP3.LUT R2, R5, 0xc0, R4.reuse, 0xf8, !PT ;  /* 0x000000c005027812 */ /* 0x100fe400078ef804 */
[----:B------:R-:W-:Y:S02]  /*4fa0*/  LOP3.LUT R9, R161, 0x1f20, RZ, 0xc0, !PT ;  /* 0x00001f20a1097812 */ /* 0x000fe400078ec0ff */
[--C-:B------:R-:W-:Y:S02]  /*4fb0*/  LOP3.LUT R5, R159, 0x120, R4.reuse, 0xf8, !PT ;  /* 0x000001209f057812 */ /* 0x100fe400078ef804 */
[----:B------:R-:W-:Y:S02]  /*4fc0*/  @!P1 IADD3 R164, P0, PT, R164, R11, RZ ;  /* 0x0000000ba4a49210 */ /* 0x000fe40007f1e0ff */
[----:B------:R-:W-:Y:S02]  /*4fd0*/  LOP3.LUT R119, R119, 0x20, R4, 0xf8, !PT ;  /* 0x0000002077777812 */ /* 0x000fe400078ef804 */
[----:B------:R-:W-:Y:S02]  /*4fe0*/  LOP3.LUT R180, R9, R180, RZ, 0xfc, !PT ;  /* 0x000000b409b47212 */ /* 0x000fe400078efcff */
[----:B------:R-:W-:Y:S02]  /*4ff0*/  LOP3.LUT R0, R5, R2, R0, 0xf6, !PT ;  /* 0x0000000205007212 */ /* 0x000fe400078ef600 */
[----:B------:R-:W-:Y:S01]  /*5000*/  @!P1 LEA.HI.X.SX32 R165, R6, R165, 0x1, P0 ;  /* 0x000000a506a59211 */ /* 0x000fe200000f0eff */
[----:B--2---:R-:W-:Y:S06]  /*5010*/  @!P1 BRA `(.L_x_1453) ;  /* 0x0000000000f49947 */ /* 0x004fec0003800000 */
[----:B------:R-:W1:Y:S01]  /*5020*/  LDC R5, c[0x0][0x4f0] ;  /* 0x00013c00ff057b82 */ /* 0x000e620000000800 */
[----:B------:R-:W-:Y:S07]  /*5030*/  IABS R12, R166 ;  /* 0x000000a6000c7213 */ /* 0x000fee0000000000 */
[----:B------:R-:W2:Y:S01]  /*5040*/  LDC.64 R178, c[0x0][0x3c0] ;  /* 0x0000f000ffb27b82 */ /* 0x000ea20000000a00 */
[-C--:B-1----:R-:W-:Y:S04]  /*5050*/  IABS R4, R5.reuse ;  /* 0x0000000500047213 */ /* 0x082fe80000000000 */
[----:B------:R-:W1:Y:S10]  /*5060*/  I2F.RP R11, R4 ;  /* 0x00000004000b7306 */ /* 0x000e740000209400 */
[----:B-1----:R-:W1:Y:S02]  /*5070*/  MUFU.RCP R6, R11 ;  /* 0x0000000b00067308 */ /* 0x002e640000001000 */
[----:B-1----:R-:W-:Y:S02]  /*5080*/  VIADD R14, R6, 0xffffffe ;  /* 0x0ffffffe060e7836 */ /* 0x002fe40000000000 */
[----:B------:R-:W-:Y:S06]  /*5090*/  VIADD R6, R166, 0xffffff80 ;  /* 0xffffff80a6067836 */ /* 0x000fec0000000000 */
[----:B------:R-:W1:Y:S01]  /*50a0*/  F2I.FTZ.U32.TRUNC.NTZ R15, R14 ;  /* 0x0000000e000f7305 */ /* 0x000e62000021f000 */
[----:B------:R-:W-:Y:S02]  /*50b0*/  IABS R10, R6 ;  /* 0x00000006000a7213 */ /* 0x000fe40000000000 */
[----:B------:R-:W-:Y:S04]  /*50c0*/  LOP3.LUT R6, R6, R5, RZ, 0x3c, !PT ;  /* 0x0000000506067212 */ /* 0x000fe800078e3cff */
[----:B------:R-:W-:Y:S01]  /*50d0*/  ISETP.GE.AND P0, PT, R6, RZ, PT ;  /* 0x000000ff0600720c */ /* 0x000fe20003f06270 */
[--C-:B-1----:R-:W-:Y:S01]  /*50e0*/  IMAD.MOV R9, RZ, RZ, -R15.reuse ;  /* 0x000000ffff097224 */ /* 0x102fe200078e0a0f */
        /* <DEDUP_REMOVED lines=14> */
[----:B------:R-:W-:Y:S01]  /*51d0*/  @!P2 VIADD R13, R13, 0x1 ;  /* 0x000000010d0da836 */ /* 0x000fe20000000000 */
[----:B------:R-:W-:Y:S01]  /*51e0*/  ISETP.NE.AND P2, PT, R5, RZ, PT ;  /* 0x000000ff0500720c */ /* 0x000fe20003f45270 */
[----:B------:R-:W-:Y:S01]  /*51f0*/  @!P4 VIADD R14, R14, 0x1 ;  /* 0x000000010e0ec836 */ /* 0x000fe20000000000 */
[-C--:B------:R-:W-:Y:S02]  /*5200*/  ISETP.GE.U32.AND P5, PT, R10, R4.reuse, PT ;  /* 0x000000040a00720c */ /* 0x080fe40003fa6070 */
[----:B------:R-:W-:Y:S02]  /*5210*/  ISETP.GE.U32.AND P6, PT, R12, R4, PT ;  /* 0x000000040c00720c */ /* 0x000fe40003fc6070 */
[----:B------:R-:W-:Y:S04]  /*5220*/  LOP3.LUT R4, R166, R5, RZ, 0x3c, !PT ;  /* 0x00000005a6047212 */ /* 0x000fe800078e3cff */
[----:B------:R-:W-:Y:S05]  /*5230*/  ISETP.GE.AND P3, PT, R4, RZ, PT ;  /* 0x000000ff0400720c */ /* 0x000fea0003f66270 */
[----:B------:R-:W-:Y:S02]  /*5240*/  @P5 IADD3 R13, PT, PT, R13, 0x1, RZ ;  /* 0x000000010d0d5810 */ /* 0x000fe40007ffe0ff */
[----:B------:R-:W-:Y:S03]  /*5250*/  @P6 VIADD R14, R14, 0x1 ;  /* 0x000000010e0e6836 */ /* 0x000fe60000000000 */
[----:B------:R-:W-:Y:S03]  /*5260*/  @!P0 IMAD.MOV R13, RZ, RZ, -R13 ;  /* 0x000000ffff0d8224 */ /* 0x000fe600078e0a0d */
[----:B------:R-:W-:Y:S02]  /*5270*/  @!P3 IADD3 R14, PT, PT, -R14, RZ, RZ ;  /* 0x000000ff0e0eb210 */ /* 0x000fe40007ffe1ff */
        /* <DEDUP_REMOVED lines=16> */
[C---:B---3--:R-:W-:Y:S01]  /*5380*/  IMAD.WIDE.U32 R10, R9.reuse, UR8, R10 ;  /* 0x00000008090a7c25 */ /* 0x048fe2000f8e000a */
[----:B------:R-:W-:Y:S02]  /*5390*/  SHF.R.S32.HI R4, RZ, 0x1f, R9 ;  /* 0x0000001fff047819 */ /* 0x000fe40000011409 */
[----:B------:R-:W-:Y:S03]  /*53a0*/  LEA R164, P0, R10, R7, 0x1 ;  /* 0x000000070aa47211 */ /* 0x000fe600078008ff */
[----:B------:R-:W-:Y:S04]  /*53b0*/  IMAD R4, R4, UR8, RZ ;  /* 0x0000000804047c24 */ /* 0x000fe8000f8e02ff */
[----:B------:R-:W-:Y:S04]  /*53c0*/  IMAD R4, R9, UR9, R4 ;  /* 0x0000000909047c24 */ /* 0x000fe8000f8e0204 */
[----:B------:R-:W-:Y:S05]  /*53d0*/  IMAD.IADD R165, R11, 0x1, R4 ;  /* 0x000000010ba57824 */ /* 0x000fea00078e0204 */
[----:B------:R-:W-:Y:S07]  /*53e0*/  LEA.HI.X R165, R10, R8, R165, 0x1, P0 ;  /* 0x000000080aa57211 */ /* 0x000fee00000f0ca5 */
.L_x_1453:
[C---:B------:R-:W-:Y:S01]  /*53f0*/  IMAD.SHL.U32 R179, R178.reuse, 0x40, RZ ;  /* 0x00000040b2b37824 */ /* 0x040fe200078e00ff */
[----:B------:R-:W-:Y:S01]  /*5400*/  SHF.L.U64.HI R178, R178, 0x6, R175 ;  /* 0x00000006b2b27819 */ /* 0x000fe200000102af */
[----:B------:R-:W-:Y:S01]  /*5410*/  VIADD R173, R173, 0x1 ;  /* 0x00000001adad7836 */ /* 0x000fe20000000000 */
[----:B------:R-:W-:Y:S02]  /*5420*/  LEA R175, R180, UR5, 0x1 ;  /* 0x00000005b4af7c11 */ /* 0x000fe4000f8e08ff */
[C---:B------:R-:W-:Y:S02]  /*5430*/  IADD3 R182, P0, PT, R179.reuse, R164, RZ ;  /* 0x000000a4b3b67210 */ /* 0x040fe40007f1e0ff */
[----:B------:R-:W-:Y:S01]  /*5440*/  LOP3.LUT R116, R156, 0x8, RZ, 0xc0, !PT ;  /* 0x000000089c747812 */ /* 0x000fe200078ec0ff */
[----:B------:R-:W-:Y:S01]  /*5450*/  @!PT LDS RZ, [RZ] ;  /* 0x00000000fffff984 */ /* 0x000fe20000000800 */
[----:B------:R-:W-:Y:S01]  /*5460*/  @!PT LDS RZ, [RZ] ;  /* 0x00000000fffff984 */ /* 0x000fe20000000800 */
[----:B------:R-:W-:Y:S01]  /*5470*/  @!PT LDS RZ, [RZ] ;  /* 0x00000000fffff984 */ /* 0x000fe20000000800 */
[----:B------:R1:W-:Y:S01]  /*5480*/  LDGSTS.E.BYPASS.LTC128B.128 [R175+0x9000], desc[UR24][R164.64] ;  /* 0x09000000a4af7fae */ /* 0x0003e2000b981a18 */
[----:B------:R-:W-:Y:S01]  /*5490*/  IADD3 R184, P2, PT, R179, R182, RZ ;  /* 0x000000b6b3b87210 */ /* 0x000fe20007f5e0ff */
[C---:B------:R-:W-:Y:S01]  /*54a0*/  IMAD.X R183, R178.reuse, 0x1, R165, P0 ;  /* 0x00000001b2b77824 */ /* 0x040fe200000e06a5 */
[----:B------:R-:W-:Y:S02]  /*54b0*/  LOP3.LUT R116, R119, R2, R116, 0xf6, !PT ;  /* 0x0000000277747212 */ /* 0x000fe400078ef674 */
[----:B------:R1:W-:Y:S01]  /*54c0*/  LDGSTS.E.BYPASS.LTC128B.128 [R175+0xb000], desc[UR24][R164.64+0x40] ;  /* 0x0b000040a4af7fae */ /* 0x0003e2000b981a18 */
[----:B------:R-:W-:Y:S01]  /*54d0*/  IADD3 R180, P0, PT, R179, R184, RZ ;  /* 0x000000b8b3b47210 */ /* 0x000fe20007f1e0ff */
[----:B------:R-:W-:Y:S01]  /*54e0*/  IMAD.X R185, R178, 0x1, R183, P2 ;  /* 0x00000001b2b97824 */ /* 0x000fe200010e06b7 */
[----:B------:R-:W-:Y:S02]  /*54f0*/  LEA R118, R0, UR5, 0x1 ;  /* 0x0000000500767c11 */ /* 0x000fe4000f8e08ff */
[----:B------:R1:W-:Y:S01]  /*5500*/  LDGSTS.E.BYPASS.LTC128B.128 [R175+0xd000], desc[UR24][R164.64+0x80] ;  /* 0x0d000080a4af7fae */ /* 0x0003e2000b981a18 */
[----:B------:R-:W-:Y:S01]  /*5510*/  LEA R116, R116, UR5, 0x1 ;  /* 0x0000000574747c11 */ /* 0x000fe2000f8e08ff */
[----:B------:R-:W-:Y:S01]  /*5520*/  IMAD.X R181, R178, 0x1, R185, P0 ;  /* 0x00000001b2b57824 */ /* 0x000fe200000e06b9 */
[----:B------:R-:W-:Y:S02]  /*5530*/  LOP3.LUT P0, RZ, R156, 0x4, RZ, 0xc0, !PT ;  /* 0x000000049cff7812 */ /* 0x000fe4000780c0ff */
[----:B------:R1:W-:Y:S01]  /*5540*/  LDGSTS.E.BYPASS.LTC128B.128 [R175+0x9800], desc[UR24][R182.64] ;  /* 0x09800000b6af7fae */ /* 0x0003e2000b981a18 */
[----:B------:R-:W-:Y:S01]  /*5550*/  IMAD.MOV.U32 R119, RZ, RZ, 0x20 ;  /* 0x00000020ff777424 */ /* 0x000fe200078e00ff */
[----:B------:R-:W-:Y:S03]  /*5560*/  ISETP.NE.AND P2, PT, R173, RZ, PT ;  /* 0x000000ffad00720c */ /* 0x000fe60003f45270 */
[----:B------:R1:W-:Y:S01]  /*5570*/  LDGSTS.E.BYPASS.LTC128B.128 [R175+0xb800], desc[UR24][R182.64+0x40] ;  /* 0x0b800040b6af7fae */ /* 0x0003e2000b981a18 */
[----:B------:R-:W-:Y:S04]  /*5580*/  SEL R119, R119, 0xffffffe0, !P0 ;  /* 0xffffffe077777807 */ /* 0x000fe80004000000 */
[----:B------:R1:W-:Y:S01]  /*5590*/  LDGSTS.E.BYPASS.LTC128B.128 [R175+0xd800], desc[UR24][R182.64+0x80] ;  /* 0x0d800080b6af7fae */ /* 0x0003e2000b981a18 */
[C---:B------:R-:W-:Y:S04]  /*55a0*/  IMAD.IADD R2, R119.reuse, 0x1, R118 ;  /* 0x0000000177027824 */ /* 0x040fe800078e0276 */
[----:B------:R1:W-:Y:S01]  /*55b0*/  LDGSTS.E.BYPASS.LTC128B.128 [R175+0xa000], desc[UR24][R184.64] ;  /* 0x0a000000b8af7fae */ /* 0x0003e2000b981a18 */
[----:B------:R-:W-:Y:S04]  /*55c0*/  IMAD.IADD R0, R119, 0x1, R116 ;  /* 0x0000000177007824 */ /* 0x000fe800078e0274 */
[----:B------:R1:W-:Y:S05]  /*55d0*/  LDGSTS.E.BYPASS.LTC128B.128 [R175+0xc000], desc[UR24][R184.64+0x40] ;  /* 0x0c000040b8af7fae */ /* 0x0003ea000b981a18 */
[----:B------:R1:W-:Y:S05]  /*55e0*/  LDGSTS.E.BYPASS.LTC128B.128 [R175+0xe000], desc[UR24][R184.64+0x80] ;  /* 0x0e000080b8af7fae */ /* 0x0003ea000b981a18 */
[----:B------:R1:W-:Y:S05]  /*55f0*/  LDGSTS.E.BYPASS.LTC128B.128 [R175+0xa800], desc[UR24][R180.64] ;  /* 0x0a800000b4af7fae */ /* 0x0003ea000b981a18 */
[----:B------:R1:W-:Y:S05]  /*5600*/  LDGSTS.E.BYPASS.LTC128B.128 [R175+0xc800], desc[UR24][R180.64+0x40] ;  /* 0x0c800040b4af7fae */ /* 0x0003ea000b981a18 */
[----:B------:R1:W-:Y:S05]  /*5610*/  LDGSTS.E.BYPASS.LTC128B.128 [R175+0xe800], desc[UR24][R180.64+0x80] ;  /* 0x0e800080b4af7fae */ /* 0x0003ea000b981a18 */
[----:B------:R-:W-:Y:S05]  /*5620*/  LDSM.16.M88.4 R120, [R118] ;  /* 0x000000007678783b */ /* 0x000fea0000000200 */
[----:B------:R-:W2:Y:S05]  /*5630*/  LDSM.16.M88.4 R124, [R116+0x3000] ;  /* 0x00300000747c783b */ /* 0x000eaa0000000200 */
[----:B------:R-:W5:Y:S05]  /*5640*/  LDSM.16.M88.4 R128, [R116+0x3400] ;  /* 0x003400007480783b */ /* 0x000f6a0000000200 */
[----:B------:R-:W3:Y:S05]  /*5650*/  LDSM.16.M88.4 R132, [R116+0x3800] ;  /* 0x003800007484783b */ /* 0x000eea0000000200 */
[----:B------:R-:W0:Y:S05]  /*5660*/  LDGDEPBAR ;  /* 0x00000000000079af */ /* 0x000e2a0000000000 */
[----:B------:R-:W4:Y:S05]  /*5670*/  LDSM.16.M88.4 R136, [R116+0x3c00] ;  /* 0x003c00007488783b */ /* 0x000f2a0000000200 */
[----:B------:R-:W1:Y:S05]  /*5680*/  LDSM.16.M88.4 R140, [R116+0x4000] ;  /* 0x00400000748c783b */ /* 0x000e6a0000000200 */
[----:B------:R-:W1:Y:S05]  /*5690*/  LDSM.16.M88.4 R144, [R116+0x4400] ;  /* 0x004400007490783b */ /* 0x000e6a0000000200 */
[----:B------:R-:W1:Y:S05]  /*56a0*/  LDSM.16.M88.4 R148, [R116+0x4800] ;  /* 0x004800007494783b */ /* 0x000e6a0000000200 */
[----:B------:R-:W1:Y:S01]  /*56b0*/  LDSM.16.M88.4 R152, [R116+0x4c00] ;  /* 0x004c00007498783b */ /* 0x000e620000000200 */
[C---:B--2---:R-:W-:Y:S08]  /*56c0*/  HMMA.16816.F32.BF16 R4, R120.reuse, R124, RZ ;  /* 0x0000007c7804723c */ /* 0x044ff000000418ff */
[C---:B------:R-:W-:Y:S01]  /*56d0*/  HMMA.16816.F32.BF16 R8, R120.reuse, R126, RZ ;  /* 0x0000007e7808723c */ /* 0x040fe200000418ff */
[----:B------:R-:W-:Y:S07]  /*56e0*/  LDSM.16.M88.4 R124, [R2] ;  /* 0x00000000027c783b */ /* 0x000fee0000000200 */
[C---:B-----5:R-:W-:Y:S08]  /*56f0*/  HMMA.16816.F32.BF16 R12, R120.reuse, R128, RZ ;  /* 0x00000080780c723c */ /* 0x060ff000000418ff */
[C---:B------:R-:W-:Y:S01]  /*5700*/  HMMA.16816.F32.BF16 R16, R120.reuse, R130, RZ ;  /* 0x000000827810723c */ /* 0x040fe200000418ff */
[----:B------:R-:W2:Y:S07]  /*5710*/  LDSM.16.M88.4 R128, [R0+0x3000] ;  /* 0x003000000080783b */ /* 0x000eae0000000200 */
[C---:B---3--:R-:W-:Y:S08]  /*5720*/  HMMA.16816.F32.BF16 R20, R120.reuse, R132, RZ ;  /* 0x000000847814723c */ /* 0x048ff000000418ff */
[C---:B------:R-:W-:Y:S01]  /*5730*/  HMMA.16816.F32.BF16 R24, R120.reuse, R134, RZ ;  /* 0x000000867818723c */ /* 0x040fe200000418ff */
[----:B------:R-:W3:Y:S07]  /*5740*/  LDSM.16.M88.4 R132, [R0+0x3400] ;  /* 0x003400000084783b */ /* 0x000eee0000000200 */
[C---:B----4-:R-:W-:Y:S08]  /*5750*/  HMMA.16816.F32.BF16 R28, R120.reuse, R136, RZ ;  /* 0x00000088781c723c */ /* 0x050ff000000418ff */
[C---:B------:R-:W-:Y:S01]  /*5760*/  HMMA.16816.F32.BF16 R32, R120.reuse, R138, RZ ;  /* 0x0000008a7820723c */ /* 0x040fe200000418ff */
[----:B------:R-:W4:Y:S07]  /*5770*/  LDSM.16.M88.4 R136, [R0+0x3800] ;  /* 0x003800000088783b */ /* 0x000f2e0000000200 */
[C---:B-1----:R-:W-:Y:S08]  /*5780*/  HMMA.16816.F32.BF16 R36, R120.reuse, R140, RZ ;  /* 0x0000008c7824723c */ /* 0x042ff000000418ff */
[C---:B------:R-:W-:Y:S01]  /*5790*/  HMMA.16816.F32.BF16 R40, R120.reuse, R142, RZ ;  /* 0x0000008e7828723c */ /* 0x040fe200000418ff */
[----:B------:R-:W-:Y:S07]  /*57a0*/  LDSM.16.M88.4 R140, [R116+0x8c00] ;  /* 0x008c0000748c783b */ /* 0x000fee0000000200 */
[C---:B------:R-:W-:Y:S08]  /*57b0*/  HMMA.16816.F32.BF16 R44, R120.reuse, R144, RZ ;  /* 0x00000090782c723c */ /* 0x040ff000000418ff */
[C---:B------:R-:W-:Y:S08]  /*57c0*/  HMMA.16816.F32.BF16 R48, R120.reuse, R146, RZ ;  /* 0x000000927830723c */ /* 0x040ff000000418ff */
[C---:B------:R-:W-:Y:S08]  /*57d0*/  HMMA.16816.F32.BF16 R52, R120.reuse, R148, RZ ;  /* 0x000000947834723c */ /* 0x040ff000000418ff */
[C---:B------:R-:W-:Y:S08]  /*57e0*/  HMMA.16816.F32.BF16 R56, R120.reuse, R150, RZ ;  /* 0x000000967838723c */ /* 0x040ff000000418ff */
[C---:B------:R-:W-:Y:S08]  /*57f0*/  HMMA.16816.F32.BF16 R60, R120.reuse, R152, RZ ;  /* 0x00000098783c723c */ /* 0x040ff000000418ff */
[----:B------:R-:W-:Y:S01]  /*5800*/  HMMA.16816.F32.BF16 R64, R120, R154, RZ ;  /* 0x0000009a7840723c */ /* 0x000fe200000418ff */
        /* <DEDUP_REMOVED lines=9> */
[----:B------:R-:W4:Y:S07]  /*58a0*/  LDSM.16.M88.4 R136, [R0+0x4800] ;  /* 0x004800000088783b */ /* 0x000f2e0000000200 */
        /* <DEDUP_REMOVED lines=13> */
[----:B------:R-:W-:Y:S01]  /*5980*/  HMMA.16816.F32.BF16 R64, R124, R122, R64 ;  /* 0x0000007a7c40723c */ /* 0x000fe20000041840 */
[----:B------:R-:W1:Y:S05]  /*5990*/  LDSM.16.M88.4 R120, [R116+0x5800] ;  /* 0x005800007478783b */ /* 0x000e6a0000000200 */
[----:B------:R-:W4:Y:S02]  /*59a0*/  LDSM.16.M88.4 R124, [R116+0x5c00] ;  /* 0x005c0000747c783b */ /* 0x000f240000000200 */
[C---:B--2---:R-:W-:Y:S08]  /*59b0*/  HMMA.16816.F32.BF16 R4, R128.reuse, R132, R4 ;  /* 0x000000848004723c */ /* 0x044ff00000041804 */
[C---:B------:R-:W-:Y:S01]  /*59c0*/  HMMA.16816.F32.BF16 R8, R128.reuse, R134, R8 ;  /* 0x000000868008723c */ /* 0x040fe20000041808 */
[----:B------:R-:W-:Y:S07]  /*59d0*/  LDSM.16.M88.4 R132, [R116+0x6400] ;  /* 0x006400007484783b */ /* 0x000fee0000000200 */
        /* <DEDUP_REMOVED lines=20> */
[----:B------:R-:W2:Y:S05]  /*5b20*/  LDSM.16.M88.4 R124, [R0+0x5800] ;  /* 0x00580000007c783b */ /* 0x000eaa0000000200 */
[----:B------:R-:W4:Y:S02]  /*5b30*/  LDSM.16.M88.4 R128, [R0+0x5c00] ;  /* 0x005c00000080783b */ /* 0x000f240000000200 */
[C---:B-1----:R-:W-:Y:S08]  /*5b40*/  HMMA.16816.F32.BF16 R4, R120.reuse, R132, R4 ;  /* 0x000000847804723c */ /* 0x042ff00000041804 */
[C---:B------:R-:W-:Y:S01]  /*5b50*/  HMMA.16816.F32.BF16 R8, R120.reuse, R134, R8 ;  /* 0x000000867808723c */ /* 0x040fe20000041808 */
[----:B------:R-:W-:Y:S07]  /*5b60*/  LDSM.16.M88.4 R132, [R0+0x6400] ;  /* 0x006400000084783b */ /* 0x000fee0000000200 */
[C---:B---3--:R-:W-:Y:S08]  /*5b70*/  HMMA.16816.F32.BF16 R12, R120.reuse, R136, R12 ;  /* 0x00000088780c723c */ /* 0x048ff0000004180c */
[C---:B------:R-:W-:Y:S01]  /*5b80*/  HMMA.16816.F32.BF16 R16, R120.reuse, R138, R16 ;  /* 0x0000008a7810723c */ /* 0x040fe20000041810 */
[----:B------:R-:W-:Y:S07]  /*5b90*/  LDSM.16.M88.4 R136, [R0+0x6800] ;  /* 0x006800000088783b */ /* 0x000fee0000000200 */
[C---:B--2---:R-:W-:Y:S08]  /*5ba0*/  HMMA.16816.F32.BF16 R20, R120.reuse, R124, R20 ;  /* 0x0000007c7814723c */ /* 0x044ff00000041814 */
        /* <DEDUP_REMOVED lines=27> */
[C---:B----4-:R-:W-:Y:S08]  /*5d60*/  HMMA.16816.F32.BF16 R28, R124.reuse, R128, R28 ;  /* 0x000000807c1c723c */ /* 0x050ff0000004181c */
        /* <DEDUP_REMOVED lines=11> */
[C---:B------:R-:W-:Y:S08]  /*5e20*/  HMMA.16816.F32.BF16 R60, R124.reuse, R140, R60 ;  /* 0x0000008c7c3c723c */ /* 0x040ff0000004183c */
[----:B------:R-:W-:Y:S01]  /*5e30*/  HMMA.16816.F32.BF16 R64, R124, R142, R64 ;  /* 0x0000008e7c40723c */ /* 0x000fe20000041840 */
[----:B------:R-:W3:Y:S05]  /*5e40*/  LDSM.16.M88.4 R124, [R0+0x7c00] ;  /* 0x007c0000007c783b */ /* 0x000eea0000000200 */
[----:B------:R-:W-:Y:S02]  /*5e50*/  LDSM.16.M88.4 R140, [R0+0x8800] ;  /* 0x00880000008c783b */ /* 0x000fe40000000200 */
        /* <DEDUP_REMOVED lines=8> */
[----:B------:R-:W2:Y:S01]  /*5ee0*/  LDSM.16.M88.4 R136, [R0+0x8c00] ;  /* 0x008c00000088783b */ /* 0x000ea20000000200 */
[----:B------:R-:W-:Y:S04]  /*5ef0*/  DEPBAR.LE SB0, 0x0 ;  /* 0x000080000000791a */ /* 0x000fe80000000000 */
[----:B------:R-:W-:Y:S02]  /*5f00*/  BAR.SYNC.DEFER_BLOCKING 0x0 ;  /* 0x0000000000007b1d */ /* 0x000fe40000010000 */
[C---:B---3--:R-:W-:Y:S08]  /*5f10*/  HMMA.16816.F32.BF16 R28, R120.reuse, R124, R28 ;  /* 0x0000007c781c723c */ /* 0x048ff0000004181c */
[C---:B------:R-:W-:Y:S08]  /*5f20*/  HMMA.16816.F32.BF16 R32, R120.reuse, R126, R32 ;  /* 0x0000007e7820723c */ /* 0x040ff00000041820 */
[C---:B-1----:R-:W-:Y:S08]  /*5f30*/  HMMA.16816.F32.BF16 R36, R120.reuse, R128, R36 ;  /* 0x000000807824723c */ /* 0x042ff00000041824 */
[C---:B------:R-:W-:Y:S08]  /*5f40*/  HMMA.16816.F32.BF16 R40, R120.reuse, R130, R40 ;  /* 0x000000827828723c */ /* 0x040ff00000041828 */
[C---:B----4-:R-:W-:Y:S08]  /*5f50*/  HMMA.16816.F32.BF16 R44, R120.reuse, R132, R44 ;  /* 0x00000084782c723c */ /* 0x050ff0000004182c */
        /* <DEDUP_REMOVED lines=21> */
[C---:B------:R-:W-:Y:S01]  /*60b0*/  VIADD R127, R166.reuse, 0xffffff00 ;  /* 0xffffff00a67f7836 */ /* 0x040fe20000000000 */
[----:B------:R-:W1:Y:S01]  /*60c0*/  LDC R0, c[0x0][0x4f0] ;  /* 0x00013c00ff007b82 */ /* 0x000e620000000800 */
[----:B------:R-:W-:Y:S04]  /*60d0*/  IADD3 R119, PT, PT, R166, -0x80, RZ ;  /* 0xffffff80a6777810 */ /* 0x000fe80007ffe0ff */
[----:B------:R-:W-:Y:S02]  /*60e0*/  IABS R118, R119 ;  /* 0x0000007700767213 */ /* 0x000fe40000000000 */
[-C--:B-1----:R-:W-:Y:S02]  /*60f0*/  IABS R2, R0.reuse ;  /* 0x0000000000027213 */ /* 0x082fe40000000000 */
[-C--:B------:R-:W-:Y:S02]  /*6100*/  LOP3.LUT R119, R119, R0.reuse, RZ, 0x3c, !PT ;  /* 0x0000000077777212 */ /* 0x080fe400078e3cff */
[----:B------:R-:W1:Y:S10]  /*6110*/  I2F.RP R120, R2 ;  /* 0x0000000200787306 */ /* 0x000e740000209400 */
[----:B-1----:R-:W1:Y:S02]  /*6120*/  MUFU.RCP R116, R120 ;  /* 0x0000007800747308 */ /* 0x002e640000001000 */
[----:B-1----:R-:W-:Y:S01]  /*6130*/  VIADD R122, R116, 0xffffffe ;  /* 0x0ffffffe747a7836 */ /* 0x002fe20000000000 */
[----:B------:R-:W-:Y:S02]  /*6140*/  IABS R116, R127 ;  /* 0x0000007f00747213 */ /* 0x000fe40000000000 */
[----:B------:R-:W-:Y:S05]  /*6150*/  LOP3.LUT R127, R127, R0, RZ, 0x3c, !PT ;  /* 0x000000007f7f7212 */ /* 0x000fea00078e3cff */
[----:B------:R-:W1:Y:S01]  /*6160*/  F2I.FTZ.U32.TRUNC.NTZ R123, R122 ;  /* 0x0000007a007b7305 */ /* 0x000e62000021f000 */
[----:B------:R-:W-:Y:S01]  /*6170*/  ISETP.GE.AND P2, PT, R127, RZ, PT ;  /* 0x000000ff7f00720c */ /* 0x000fe20003f46270 */
[--C-:B-1----:R-:W-:Y:S02]  /*6180*/  IMAD.MOV R125, RZ, RZ, -R123.reuse ;  /* 0x000000ffff7d7224 */ /* 0x102fe400078e0a7b */
[----:B------:R-:W-:Y:S02]  /*6190*/  IMAD.MOV.U32 R122, RZ, RZ, RZ ;  /* 0x000000ffff7a7224 */ /* 0x000fe400078e00ff */
[----:B------:R-:W-:Y:S04]  /*61a0*/  IMAD R125, R125, R2, RZ ;  /* 0x000000027d7d7224 */ /* 0x000fe800078e02ff */
[----:B------:R-:W-:Y:S06]  /*61b0*/  IMAD.HI.U32 R123, R123, R125, R122 ;  /* 0x0000007d7b7b7227 */ /* 0x000fec00078e007a */
[C---:B------:R-:W-:Y:S04]  /*61c0*/  IMAD.HI.U32 R122, R123.reuse, R118, RZ ;  /* 0x000000767b7a7227 */ /* 0x040fe800078e00ff */
[----:B------:R-:W-:Y:S01]  /*61d0*/  IMAD.HI.U32 R120, R123, R116, RZ ;  /* 0x000000747b787227 */ /* 0x000fe200078e00ff */
[----:B------:R-:W-:Y:S03]  /*61e0*/  IADD3 R125, PT, PT, -R122, RZ, RZ ;  /* 0x000000ff7a7d7210 */ /* 0x000fe60007ffe1ff */
[----:B------:R-:W-:Y:S02]  /*61f0*/  IMAD.MOV R123, RZ, RZ, -R120 ;  /* 0x000000ffff7b7224 */ /* 0x000fe400078e0a78 */
[C---:B------:R-:W-:Y:S01]  /*6200*/  IMAD R118, R2.reuse, R125, R118 ;  /* 0x0000007d02767224 */ /* 0x040fe200078e0276 */
[----:B------:R-:W-:Y:S01]  /*6210*/  LOP3.LUT R125, RZ, R0, RZ, 0x33, !PT ;  /* 0x00000000ff7d7212 */ /* 0x000fe200078e33ff */
[C---:B------:R-:W-:Y:S03]  /*6220*/  IMAD R116, R2.reuse, R123, R116 ;  /* 0x0000007b02747224 */ /* 0x040fe600078e0274 */
[C---:B------:R-:W-:Y:S02]  /*6230*/  ISETP.GT.U32.AND P4, PT, R2.reuse, R118, PT ;  /* 0x000000760200720c */ /* 0x040fe40003f84070 */
[----:B------:R-:W-:Y:S11]  /*6240*/  ISETP.GT.U32.AND P3, PT, R2, R116, PT ;  /* 0x000000740200720c */ /* 0x000ff60003f64070 */
[--C-:B------:R-:W-:Y:S02]  /*6250*/  @!P4 IMAD.IADD R118, R118, 0x1, -R2.reuse ;  /* 0x000000017676c824 */ /* 0x100fe400078e0a02 */
[----:B------:R-:W-:Y:S01]  /*6260*/  @!P3 IADD3 R120, PT, PT, R120, 0x1, RZ ;  /* 0x000000017878b810 */ /* 0x000fe20007ffe0ff */
[----:B------:R-:W-:Y:S01]  /*6270*/  @!P3 IMAD.IADD R116, R116, 0x1, -R2 ;  /* 0x000000017474b824 */ /* 0x000fe200078e0a02 */
[----:B------:R-:W-:Y:S01]  /*6280*/  ISETP.GE.AND P3, PT, R119, RZ, PT ;  /* 0x000000ff7700720c */ /* 0x000fe20003f66270 */
[----:B------:R-:W-:Y:S01]  /*6290*/  @!P4 VIADD R122, R122, 0x1 ;  /* 0x000000017a7ac836 */ /* 0x000fe20000000000 */
[-C--:B------:R-:W-:Y:S02]  /*62a0*/  ISETP.GE.U32.AND P6, PT, R118, R2.reuse, PT ;  /* 0x000000027600720c */ /* 0x080fe40003fc6070 */
[----:B------:R-:W-:Y:S01]  /*62b0*/  ISETP.GE.U32.AND P5, PT, R116, R2, PT ;  /* 0x000000027400720c */ /* 0x000fe20003fa6070 */
[----:B------:R-:W1:Y:S01]  /*62c0*/  LDC.64 R118, c[0x0][0x3b8] ;  /* 0x0000ee00ff767b82 */ /* 0x000e620000000a00 */
[----:B------:R-:W-:Y:S09]  /*62d0*/  ISETP.NE.AND P4, PT, R0, RZ, PT ;  /* 0x000000ff0000720c */ /* 0x000ff20003f85270 */
[----:B------:R-:W-:Y:S02]  /*62e0*/  @P6 IADD3 R122, PT, PT, R122, 0x1, RZ ;  /* 0x000000017a7a6810 */ /* 0x000fe40007ffe0ff */
[----:B------:R-:W-:Y:S03]  /*62f0*/  @P5 VIADD R120, R120, 0x1 ;  /* 0x0000000178785836 */ /* 0x000fe60000000000 */
[----:B------:R-:W-:Y:S02]  /*6300*/  @!P3 IMAD.MOV R122, RZ, RZ, -R122 ;  /* 0x000000ffff7ab224 */ /* 0x000fe400078e0a7a */
[----:B------:R-:W-:Y:S05]  /*6310*/  @!P2 IMAD.MOV R120, RZ, RZ, -R120 ;  /* 0x000000ffff78a224 */ /* 0x000fea00078e0a78 */
[C---:B------:R-:W-:Y:S02]  /*6320*/  SEL R127, R125.reuse, R120, !P4 ;  /* 0x000000787d7f7207 */ /* 0x040fe40006000000 */
[----:B------:R-:W-:Y:S02]  /*6330*/  SEL R125, R125, R122, !P4 ;  /* 0x0000007a7d7d7207 */ /* 0x000fe40006000000 */
[-C--:B------:R-:W-:Y:S02]  /*6340*/  LEA R130, P3, R127, R170.reuse, 0x2 ;  /* 0x000000aa7f827211 */ /* 0x080fe400078610ff */
[----:B------:R-:W-:Y:S02]  /*6350*/  LEA R128, P2, R125, R170, 0x2 ;  /* 0x000000aa7d807211 */ /* 0x000fe400078410ff */
[-C--:B------:R-:W-:Y:S02]  /*6360*/  LEA.HI.X.SX32 R131, R127, R171.reuse, 0x2, P3 ;  /* 0x000000ab7f837211 */ /* 0x080fe400018f16ff */
[C---:B------:R-:W-:Y:S02]  /*6370*/  LEA.HI.X.SX32 R129, R125.reuse, R171, 0x2, P2 ;  /* 0x000000ab7d817211 */ /* 0x040fe400010f16ff */
[----:B------:R-:W-:Y:S01]  /*6380*/  IADD3 R125, PT, PT, R125, -R127, RZ ;  /* 0x8000007f7d7d7210 */ /* 0x000fe20007ffe0ff */
[----:B------:R-:W2:Y:S04]  /*6390*/  LDG.E R123, desc[UR24][R130.64] ;  /* 0x00000018827b7981 */ /* 0x000ea8000c1e1900 */
[----:B------:R-:W-:Y:S01]  /*63a0*/  IMAD R125, R125, R0, -0x80 ;  /* 0xffffff807d7d7424 */ /* 0x000fe200078e0200 */
[----:B------:R-:W2:Y:S04]  /*63b0*/  LDG.E R2, desc[UR24][R128.64] ;  /* 0x0000001880027981 */ /* 0x000ea8000c1e1900 */
        /* <DEDUP_REMOVED lines=13> */
.L_x_1455:
[----:B------:R-:W-:Y:S01]  /*6490*/  @!PT LDS RZ, [RZ] ;  /* 0x00000000fffff984 */ /* 0x000fe20000000800 */
[----:B------:R-:W-:Y:S01]  /*64a0*/  @!PT LDS RZ, [RZ] ;  /* 0x00000000fffff984 */ /* 0x000fe20000000800 */
[----:B------:R-:W-:Y:S01]  /*64b0*/  @!PT LDS RZ, [RZ] ;  /* 0x00000000fffff984 */ /* 0x000fe20000000800 */
[----:B------:R1:W-:Y:S01]  /*64c0*/  LDGSTS.E.BYPASS.LTC128B.128 [R175+0x3000], desc[UR24][R162.64] ;  /* 0x03000000a2af7fae */ /* 0x0003e2000b981a18 */
[C---:B------:R-:W-:Y:S01]  /*64d0*/  IMAD.SHL.U32 R119, R118.reuse, 0x40, RZ ;  /* 0x0000004076777824 */ /* 0x040fe200078e00ff */
[----:B------:R-:W-:Y:S02]  /*64e0*/  SHF.L.U64.HI R118, R118, 0x6, R121 ;  /* 0x0000000676767819 */ /* 0x000fe40000010279 */
[----:B------:R1:W-:Y:S02]  /*64f0*/  LDGSTS.E.BYPASS.LTC128B.128 [R175+0x5000], desc[UR24][R162.64+0x40] ;  /* 0x05000040a2af7fae */ /* 0x0003e4000b981a18 */
[----:B------:R-:W-:Y:S02]  /*6500*/  IADD3 R120, P2, PT, R162, R119, RZ ;  /* 0x00000077a2787210 */ /* 0x000fe40007f5e0ff */
[----:B------:R1:W-:Y:S02]  /*6510*/  LDGSTS.E.BYPASS.LTC128B.128 [R175+0x7000], desc[UR24][R162.64+0x80] ;  /* 0x07000080a2af7fae */ /* 0x0003e4000b981a18 */
[----:B------:R-:W-:Y:S01]  /*6520*/  IADD3 R122, P3, PT, R119, R120, RZ ;  /* 0x00000078777a7210 */ /* 0x000fe20007f7e0ff */
[----:B------:R-:W-:Y:S03]  /*6530*/  IMAD.X R121, R163, 0x1, R118, P2 ;  /* 0x00000001a3797824 */ /* 0x000fe600010e0676 */
[----:B------:R-:W-:Y:S01]  /*6540*/  IADD3 R124, P2, PT, R119, R122, RZ ;  /* 0x0000007a777c7210 */ /* 0x000fe20007f5e0ff */
[C---:B------:R-:W-:Y:S01]  /*6550*/  IMAD.X R123, R118.reuse, 0x1, R121, P3 ;  /* 0x00000001767b7824 */ /* 0x040fe200018e0679 */
[----:B------:R1:W-:Y:S03]  /*6560*/  LDGSTS.E.BYPASS.LTC128B.128 [R175+0x3800], desc[UR24][R120.64] ;  /* 0x0380000078af7fae */ /* 0x0003e6000b981a18 */
[----:B------:R-:W-:Y:S01]  /*6570*/  IMAD.X R125, R118, 0x1, R123, P2 ;  /* 0x00000001767d7824 */ /* 0x000fe200010e067b */
        /* <DEDUP_REMOVED lines=9> */
.L_x_1454:
        /* <DEDUP_REMOVED lines=34> */
[----:B------:R-:W-:Y:S01]  /*6830*/  SHFL.BFLY PT, R0, R121, 0x2, 0x1f ;  /* 0x0c401f0079007f89 */ /* 0x000fe200000e0000 */
[----:B------:R-:W-:Y:S07]  /*6840*/  IADD3 R166, PT, PT, R166, -0x80, RZ ;  /* 0xffffff80a6a67810 */ /* 0x000fee0007ffe0ff */
[----:B------:R-:W1:Y:S02]  /*6850*/  SHFL.BFLY PT, R125, R118, 0x2, 0x1f ;  /* 0x0c401f00767d7f89 */ /* 0x000e6400000e0000 */
[----:B-1----:R-:W-:Y:S02]  /*6860*/  FMNMX.FTZ R123, R118, R125, !PT ;  /* 0x0000007d767b7209 */ /* 0x002fe40007810000 */
[----:B------:R-:W-:Y:S04]  /*6870*/  FMNMX.FTZ R119, R121, R0, !PT ;  /* 0x0000000079777209 */ /* 0x000fe80007810000 */
        /* <DEDUP_REMOVED lines=8> */
[----:B------:R-:W-:Y:S01]  /*6900*/  FADD.FTZ R3, -R0, R3 ;  /* 0x0000000300037221 */ /* 0x000fe20000010100 */
[----:B------:R-:W-:Y:S01]  /*6910*/  FSEL R136, R136, RZ, P2 ;  /* 0x000000ff88887208 */ /* 0x000fe20001000000 */
[C---:B------:R-:W-:Y:S01]  /*6920*/  FMUL.FTZ R134, R0.reuse, UR4 ;  /* 0x0000000400867c20 */ /* 0x040fe20008410000 */
[----:B------:R-:W-:Y:S01]  /*6930*/  FSETP.NEU.FTZ.AND P2, PT, R0, -INF , PT ;  /* 0xff8000000000780b */ /* 0x000fe20003f5d000 */
[----:B------:R-:W-:Y:S01]  /*6940*/  FMUL.FTZ R118, R3, UR4 ;  /* 0x0000000403767c20 */ /* 0x000fe20008410000 */
[----:B------:R-:W-:Y:S01]  /*6950*/  FMUL.FTZ R117, R116, UR4 ;  /* 0x0000000474757c20 */ /* 0x000fe20008410000 */
[--C-:B------:R-:W-:Y:S01]  /*6960*/  FFMA.FTZ R147, R4, UR4, -R136.reuse ;  /* 0x0000000404937c23 */ /* 0x100fe20008010888 */
[----:B------:R-:W-:Y:S01]  /*6970*/  FSEL R134, R134, RZ, P2 ;  /* 0x000000ff86867208 */ /* 0x000fe20001000000 */
[----:B------:R2:W3:Y:S01]  /*6980*/  MUFU.EX2 R3, R118 ;  /* 0x0000007600037308 */ /* 0x0004e20000000800 */
[--C-:B------:R-:W-:Y:S01]  /*6990*/  FFMA.FTZ R135, R5, UR4, -R136.reuse ;  /* 0x0000000405877c23 */ /* 0x100fe20008010888 */
[--C-:B------:R-:W-:Y:S01]  /*69a0*/  FFMA.FTZ R133, R8, UR4, -R136.reuse ;  /* 0x0000000408857c23 */ /* 0x100fe20008010888 */
[----:B------:R-:W-:Y:S01]  /*69b0*/  FFMA.FTZ R148, R25, UR4, -R136 ;  /* 0x0000000419947c23 */ /* 0x000fe20008010888 */
[--C-:B------:R-:W-:Y:S01]  /*69c0*/  FFMA.FTZ R119, R7, UR4, -R134.reuse ;  /* 0x0000000407777c23 */ /* 0x100fe20008010886 */
[--C-:B------:R-:W-:Y:S01]  /*69d0*/  FFMA.FTZ R146, R6, UR4, -R134.reuse ;  /* 0x0000000406927c23 */ /* 0x100fe20008010886 */
[--C-:B------:R-:W-:Y:S01]  /*69e0*/  FFMA.FTZ R132, R10, UR4, -R134.reuse ;  /* 0x000000040a847c23 */ /* 0x100fe20008010886 */
[--C-:B------:R-:W-:Y:S01]  /*69f0*/  FFMA.FTZ R7, R11, UR4, -R134.reuse ;  /* 0x000000040b077c23 */ /* 0x100fe20008010886 */
[----:B------:R-:W-:Y:S02]  /*6a00*/  MOV R6, R167 ;  /* 0x000000a700067202 */ /* 0x000fe40000000f00 */
[----:B------:R-:W4:Y:S01]  /*6a10*/  MUFU.EX2 R116, R117 ;  /* 0x0000007500747308 */ /* 0x000f220000000800 */
[----:B------:R-:W-:Y:S01]  /*6a20*/  @P0 IADD3 R6, PT, PT, R172, -0x20, RZ ;  /* 0xffffffe0ac060810 */ /* 0x000fe20007ffe0ff */
[--C-:B------:R-:W-:Y:S01]  /*6a30*/  FFMA.FTZ R149, R26, UR4, -R134.reuse ;  /* 0x000000041a957c23 */ /* 0x100fe20008010886 */
[----:B------:R-:W-:Y:S01]  /*6a40*/  FFMA.FTZ R150, R27, UR4, -R134 ;  /* 0x000000041b967c23 */ /* 0x000fe20008010886 */
[--C-:B------:R-:W-:Y:S01]  /*6a50*/  FFMA.FTZ R151, R36, UR4, -R136.reuse ;  /* 0x0000000424977c23 */ /* 0x100fe20008010888 */
[----:B------:R-:W-:Y:S01]  /*6a60*/  FFMA.FTZ R152, R37, UR4, -R136 ;  /* 0x0000000425987c23 */ /* 0x000fe20008010888 */
[----:B------:R-:W5:Y:S01]  /*6a70*/  LDSM.16.MT88.4 R124, [R6] ;  /* 0x00000000067c783b */ /* 0x000f620000004200 */
[----:B------:R-:W-:Y:S01]  /*6a80*/  FFMA.FTZ R154, R38, UR4, -R134 ;  /* 0x00000004269a7c23 */ /* 0x000fe20008010886 */
[----:B--2---:R-:W-:Y:S02]  /*6a90*/  FFMA.FTZ R118, R9, UR4, -R136 ;  /* 0x0000000409767c23 */ /* 0x004fe40008010888 */
        /* <DEDUP_REMOVED lines=9> */
[C---:B----4-:R-:W-:Y:S01]  /*6b30*/  FMUL.FTZ R8, R116.reuse, R112 ;  /* 0x0000007074087220 */ /* 0x050fe20000410000 */
        /* <DEDUP_REMOVED lines=16> */
[----:B------:R-:W-:Y:S01]  /*6c40*/  FMUL.FTZ R85, R116, R85 ;  /* 0x0000005574557220 */ /* 0x000fe20000410000 */
[C---:B------:R-:W-:Y:S01]  /*6c50*/  FMUL.FTZ R86, R3.reuse, R86 ;  /* 0x0000005603567220 */ /* 0x040fe20000410000 */
[----:B------:R-:W-:Y:S01]  /*6c60*/  FMUL.FTZ R87, R3, R87 ;  /* 0x0000005703577220 */ /* 0x000fe20000410000 */
[----:B------:R-:W-:Y:S01]  /*6c70*/  FFMA.FTZ R153, R39, UR4, -R134 ;  /* 0x0000000427997c23 */ /* 0x000fe20008010886 */
[--C-:B------:R-:W-:Y:S01]  /*6c80*/  FFMA.FTZ R155, R40, UR4, -R136.reuse ;  /* 0x00000004289b7c23 */ /* 0x100fe20008010888 */
[----:B------:R-:W-:Y:S03]  /*6c90*/  LDSM.16.MT88.4 R36, [R6+0x1000] ;  /* 0x001000000624783b */ /* 0x000fe60000004200 */
[----:B------:R-:W-:Y:S01]  /*6ca0*/  MUFU.EX2 R133, R133 ;  /* 0x0000008500857308 */ /* 0x000fe20000000800 */
[----:B------:R-:W-:Y:S01]  /*6cb0*/  FFMA.FTZ R178, R41, UR4, -R136 ;  /* 0x0000000429b27c23 */ /* 0x000fe20008010888 */
[--C-:B------:R-:W-:Y:S01]  /*6cc0*/  FFMA.FTZ R179, R42, UR4, -R134.reuse ;  /* 0x000000042ab37c23 */ /* 0x100fe20008010886 */
[----:B------:R-:W-:Y:S01]  /*6cd0*/  FFMA.FTZ R180, R43, UR4, -R134 ;  /* 0x000000042bb47c23 */ /* 0x000fe20008010886 */
[--C-:B------:R-:W-:Y:S01]  /*6ce0*/  FFMA.FTZ R181, R44, UR4, -R136.reuse ;  /* 0x000000042cb57c23 */ /* 0x100fe20008010888 */
[----:B------:R-:W-:Y:S01]  /*6cf0*/  FFMA.FTZ R182, R45, UR4, -R136 ;  /* 0x000000042db67c23 */ /* 0x000fe20008010888 */
[--C-:B------:R-:W-:Y:S01]  /*6d00*/  FFMA.FTZ R183, R46, UR4, -R134.reuse ;  /* 0x000000042eb77c23 */ /* 0x100fe20008010886 */
[----:B------:R-:W-:Y:S03]  /*6d10*/  LDSM.16.MT88.4 R40, [R157+0xc800] ;  /* 0x00c800009d28783b */ /* 0x000fe60000004200 */
[----:B------:R-:W2:Y:S01]  /*6d20*/  MUFU.EX2 R118, R118 ;  /* 0x0000007600767308 */ /* 0x000ea20000000800 */
[----:B---3--:R-:W-:Y:S01]  /*6d30*/  F2FP.BF16.F32.PACK_AB R113, R119, R146 ;  /* 0x000000927771723e */ /* 0x008fe200000010ff */
[----:B------:R-:W-:Y:S01]  /*6d40*/  FFMA.FTZ R184, R47, UR4, -R134 ;  /* 0x000000042fb87c23 */ /* 0x000fe20008010886 */
[C---:B------:R-:W-:Y:S01]  /*6d50*/  FMUL.FTZ R88, R116.reuse, R88 ;  /* 0x0000005874587220 */ /* 0x040fe20000410000 */
[C---:B------:R-:W-:Y:S01]  /*6d60*/  FMUL.FTZ R89, R116.reuse, R89 ;  /* 0x0000005974597220 */ /* 0x040fe20000410000 */
[C---:B------:R-:W-:Y:S01]  /*6d70*/  FMUL.FTZ R90, R3.reuse, R90 ;  /* 0x0000005a035a7220 */ /* 0x040fe20000410000 */
[C---:B------:R-:W-:Y:S01]  /*6d80*/  FMUL.FTZ R91, R3.reuse, R91 ;  /* 0x0000005b035b7220 */ /* 0x040fe20000410000 */
[----:B------:R-:W-:Y:S03]  /*6d90*/  LDSM.16.MT88.4 R44, [R157+0xe800] ;  /* 0x00e800009d2c783b */ /* 0x000fe60000004200 */
[----:B------:R-:W-:Y:S01]  /*6da0*/  MUFU.EX2 R132, R132 ;  /* 0x0000008400847308 */ /* 0x000fe20000000800 */
[C---:B------:R-:W-:Y:S01]  /*6db0*/  FMUL.FTZ R92, R116.reuse, R92 ;  /* 0x0000005c745c7220 */ /* 0x040fe20000410000 */
[----:B------:R-:W-:Y:S01]  /*6dc0*/  FMUL.FTZ R93, R116, R93 ;  /* 0x0000005d745d7220 */ /* 0x000fe20000410000 */
[C---:B------:R-:W-:Y:S01]  /*6dd0*/  FMUL.FTZ R94, R3.reuse, R94 ;  /* 0x0000005e035e7220 */ /* 0x040fe20000410000 */
[----:B------:R-:W-:Y:S01]  /*6de0*/  FMUL.FTZ R95, R3, R95 ;  /* 0x0000005f035f7220 */ /* 0x000fe20000410000 */
[--C-:B------:R-:W-:Y:S01]  /*6df0*/  FFMA.FTZ R137, R12, UR4, -R136.reuse ;  /* 0x000000040c897c23 */ /* 0x100fe20008010888 */
[----:B------:R-:W-:Y:S01]  /*6e00*/  FMUL.FTZ R12, R116, R108 ;  /* 0x0000006c740c7220 */ /* 0x000fe20000410000 */
[----:B------:R-:W-:Y:S03]  /*6e10*/  FFMA.FTZ R138, R13, UR4, -R136 ;  /* 0x000000040d8a7c23 */ /* 0x000fe60008010888 */
[----:B------:R-:W3:Y:S01]  /*6e20*/  MUFU.EX2 R7, R7 ;  /* 0x0000000700077308 */ /* 0x000ee20000000800 */
[----:B--2---:R-:W-:Y:S01]  /*6e30*/  F2FP.BF16.F32.PACK_AB R114, R118, R133 ;  /* 0x000000857672723e */ /* 0x004fe200000010ff */
[----:B------:R-:W-:Y:S01]  /*6e40*/  FMUL.FTZ R13, R116, R109 ;  /* 0x0000006d740d7220 */ /* 0x000fe20000410000 */
[--C-:B------:R-:W-:Y:S01]  /*6e50*/  FFMA.FTZ R139, R14, UR4, -R134.reuse ;  /* 0x000000040e8b7c23 */ /* 0x100fe20008010886 */
[----:B------:R-:W-:Y:S01]  /*6e60*/  FMUL.FTZ R14, R3, R110 ;  /* 0x0000006e030e7220 */ /* 0x000fe20000410000 */
[----:B------:R-:W-:Y:S01]  /*6e70*/  FFMA.FTZ R142, R15, UR4, -R134 ;  /* 0x000000040f8e7c23 */ /* 0x000fe20008010886 */
[C---:B------:R-:W-:Y:S01]  /*6e80*/  FMUL.FTZ R15, R3.reuse, R111 ;  /* 0x0000006f030f7220 */ /* 0x040fe20000410000 */
[C---:B------:R-:W-:Y:S01]  /*6e90*/  FMUL.FTZ R96, R116.reuse, R96 ;  /* 0x0000006074607220 */ /* 0x040fe20000410000 */
[----:B------:R-:W-:Y:S01]  /*6ea0*/  LDSM.16.MT88.4 R108, [R157+0x9400] ;  /* 0x009400009d6c783b */ /* 0x000fe20000004200 */
[C---:B------:R-:W-:Y:S01]  /*6eb0*/  FMUL.FTZ R97, R116.reuse, R97 ;  /* 0x0000006174617220 */ /* 0x040fe20000410000 */
[C---:B------:R-:W-:Y:S01]  /*6ec0*/  FMUL.FTZ R98, R3.reuse, R98 ;  /* 0x0000006203627220 */ /* 0x040fe20000410000 */
[C---:B------:R-:W-:Y:S01]  /*6ed0*/  FMUL.FTZ R99, R3.reuse, R99 ;  /* 0x0000006303637220 */ /* 0x040fe20000410000 */
[----:B------:R-:W-:Y:S01]  /*6ee0*/  MUFU.EX2 R137, R137 ;  /* 0x0000008900897308 */ /* 0x000fe20000000800 */
[C---:B------:R-:W-:Y:S01]  /*6ef0*/  FMUL.FTZ R100, R116.reuse, R100 ;  /* 0x0000006474647220 */ /* 0x040fe20000410000 */
[----:B------:R-:W-:Y:S01]  /*6f00*/  FMUL.FTZ R101, R116, R101 ;  /* 0x0000006574657220 */ /* 0x000fe20000410000 */
[C---:B------:R-:W-:Y:S01]  /*6f10*/  FMUL.FTZ R102, R3.reuse, R102 ;  /* 0x0000006603667220 */ /* 0x040fe20000410000 */
[----:B------:R-:W-:Y:S01]  /*6f20*/  FMUL.FTZ R103, R3, R103 ;  /* 0x0000006703677220 */ /* 0x000fe20000410000 */
[----:B---3--:R-:W-:Y:S01]  /*6f30*/  F2FP.BF16.F32.PACK_AB R115, R7, R132 ;  /* 0x000000840773723e */ /* 0x008fe200000010ff */
[--C-:B------:R-:W-:Y:S01]  /*6f40*/  FFMA.FTZ R143, R16, UR4, -R136.reuse ;  /* 0x00000004108f7c23 */ /* 0x100fe20008010888 */
[C---:B------:R-:W-:Y:S03]  /*6f50*/  FMUL.FTZ R16, R116.reuse, R104 ;  /* 0x0000006874107220 */ /* 0x040fe60000410000 */
[----:B------:R-:W2:Y:S01]  /*6f60*/  MUFU.EX2 R138, R138 ;  /* 0x0000008a008a7308 */ /* 0x000ea20000000800 */
[----:B------:R-:W-:Y:S01]  /*6f70*/  FFMA.FTZ R140, R17, UR4, -R136 ;  /* 0x00000004118c7c23 */ /* 0x000fe20008010888 */
[----:B------:R-:W-:Y:S01]  /*6f80*/  FMUL.FTZ R17, R116, R105 ;  /* 0x0000006974117220 */ /* 0x000fe20000410000 */
[--C-:B------:R-:W-:Y:S01]  /*6f90*/  FFMA.FTZ R141, R18, UR4, -R134.reuse ;  /* 0x00000004128d7c23 */ /* 0x100fe20008010886 */
[C---:B-1----:R-:W-:Y:S06]  /*6fa0*/  HMMA.16816.F32.BF16 R8, R112.reuse, R120, R8 ;  /* 0x000000787008723c */ /* 0x042fec0000041808 */
[----:B------:R-:W-:Y:S01]  /*6fb0*/  MUFU.EX2 R139, R139 ;  /* 0x0000008b008b7308 */ /* 0x000fe20000000800 */
[----:B------:R-:W-:Y:S01]  /*6fc0*/  FMUL.FTZ R18, R3, R106 ;  /* 0x0000006a03127220 */ /* 0x000fe20000410000 */
[----:B------:R-:W-:Y:S01]  /*6fd0*/  FFMA.FTZ R144, R19, UR4, -R134 ;  /* 0x0000000413907c23 */ /* 0x000fe20008010886 */
[----:B------:R-:W-:Y:S01]  /*6fe0*/  FMUL.FTZ R19, R3, R107 ;  /* 0x0000006b03137220 */ /* 0x000fe20000410000 */
[C---:B------:R-:W-:Y:S01]  /*6ff0*/  HMMA.16816.F32.BF16 R68, R112.reuse, R122, R68 ;  /* 0x0000007a7044723c */ /* 0x040fe20000041844 */
[----:B------:R-:W1:Y:S02]  /*7000*/  LDSM.16.MT88.4 R120, [R6+0x2000] ;  /* 0x002000000678783b */ /* 0x000e640000004200 */
[----:B------:R-:W-:Y:S03]  /*7010*/  FFMA.FTZ R145, R20, UR4, -R136 ;  /* 0x0000000414917c23 */ /* 0x000fe60008010888 */
[----:B------:R-:W3:Y:S01]  /*7020*/  MUFU.EX2 R142, R142 ;  /* 0x0000008e008e7308 */ /* 0x000ee20000000800 */
[----:B--2---:R-:W-:Y:S01]  /*7030*/  F2FP.BF16.F32.PACK_AB R104, R138, R137 ;  /* 0x000000898a68723e */ /* 0x004fe200000010ff */
[----:B------:R-:W-:Y:S01]  /*7040*/  FFMA.FTZ R58, R58, UR4, -R134 ;  /* 0x000000043a3a7c23 */ /* 0x000fe20008010886 */
[--C-:B------:R-:W-:Y:S01]  /*7050*/  FFMA.FTZ R48, R48, UR4, -R136.reuse ;  /* 0x0000000430307c23 */ /* 0x100fe20008010888 */
[C---:B-----5:R-:W-:Y:S03]  /*7060*/  HMMA.16816.F32.BF16 R72, R112.reuse, R124, R72 ;  /* 0x0000007c7048723c */ /* 0x060fe60000041848 */
[----:B------:R-:W-:Y:S03]  /*7070*/  FFMA.FTZ R49, R49, UR4, -R136 ;  /* 0x0000000431317c23 */ /* 0x000fe60008010888 */
[----:B------:R-:W-:Y:S01]  /*7080*/  MUFU.EX2 R143, R143 ;  /* 0x0000008f008f7308 */ /* 0x000fe20000000800 */
[--C-:B------:R-:W-:Y:S01]  /*7090*/  FFMA.FTZ R50, R50, UR4, -R134.reuse ;  /* 0x0000000432327c23 */ /* 0x100fe20008010886 */
[----:B------:R-:W-:Y:S01]  /*70a0*/  FFMA.FTZ R51, R51, UR4, -R134 ;  /* 0x0000000433337c23 */ /* 0x000fe20008010886 */
[----:B------:R-:W-:Y:S01]  /*70b0*/  FFMA.FTZ R146, R3, R176, R146 ;  /* 0x000000b003927223 */ /* 0x000fe20000010092 */
[C---:B------:R-:W-:Y:S01]  /*70c0*/  HMMA.16816.F32.BF16 R76, R112.reuse, R126, R76 ;  /* 0x0000007e704c723c */ /* 0x040fe2000004184c */
[----:B------:R-:W2:Y:S02]  /*70d0*/  LDSM.16.MT88.4 R124, [R157+0xd000] ;  /* 0x00d000009d7c783b */ /* 0x000ea40000004200 */
[--C-:B------:R-:W-:Y:S03]  /*70e0*/  FFMA.FTZ R3, R52, UR4, -R136.reuse ;  /* 0x0000000434037c23 */ /* 0x100fe60008010888 */
[----:B------:R-:W4:Y:S01]  /*70f0*/  MUFU.EX2 R140, R140 ;  /* 0x0000008c008c7308 */ /* 0x000f220000000800 */
[----:B---3--:R-:W-:Y:S01]  /*7100*/  F2FP.BF16.F32.PACK_AB R105, R142, R139 ;  /* 0x0000008b8e69723e */ /* 0x008fe200000010ff */
[----:B------:R-:W-:Y:S01]  /*7110*/  FFMA.FTZ R52, R53, UR4, -R136 ;  /* 0x0000000435347c23 */ /* 0x000fe20008010888 */
[--C-:B------:R-:W-:Y:S01]  /*7120*/  FFMA.FTZ R53, R54, UR4, -R134.reuse ;  /* 0x0000000436357c23 */ /* 0x100fe20008010886 */
[C---:B------:R-:W-:Y:S03]  /*7130*/  HMMA.16816.F32.BF16 R80, R112.reuse, R128, R80 ;  /* 0x000000807050723c */ /* 0x040fe60000041850 */
[----:B------:R-:W-:Y:S03]  /*7140*/  FFMA.FTZ R54, R55, UR4, -R134 ;  /* 0x0000000437367c23 */ /* 0x000fe60008010886 */
[----:B------:R-:W-:Y:S01]  /*7150*/  MUFU.EX2 R141, R141 ;  /* 0x0000008d008d7308 */ /* 0x000fe20000000800 */
[--C-:B------:R-:W-:Y:S01]  /*7160*/  FFMA.FTZ R55, R56, UR4, -R136.reuse ;  /* 0x0000000438377c23 */ /* 0x100fe20008010888 */
[----:B------:R-:W-:Y:S01]  /*7170*/  FFMA.FTZ R56, R57, UR4, -R136 ;  /* 0x0000000439387c23 */ /* 0x000fe20008010888 */
[--C-:B------:R-:W-:Y:S01]  /*7180*/  FFMA.FTZ R57, R59, UR4, -R134.reuse ;  /* 0x000000043b397c23 */ /* 0x100fe20008010886 */
[C---:B------:R-:W-:Y:S01]  /*7190*/  HMMA.16816.F32.BF16 R84, R112.reuse, R130, R84 ;  /* 0x000000827054723c */ /* 0x040fe20000041854 */
[----:B------:R-:W-:Y:S02]  /*71a0*/  LDSM.16.MT88.4 R128, [R157+0xb400] ;  /* 0x00b400009d80783b */ /* 0x000fe40000004200 */
[--C-:B------:R-:W-:Y:S03]  /*71b0*/  FFMA.FTZ R62, R62, UR4, -R134.reuse ;  /* 0x000000043e3e7c23 */ /* 0x100fe60008010886 */
[----:B------:R-:W3:Y:S01]  /*71c0*/  MUFU.EX2 R144, R144 ;  /* 0x0000009000907308 */ /* 0x000ee20000000800 */
[----:B----4-:R-:W-:Y:S01]  /*71d0*/  F2FP.BF16.F32.PACK_AB R106, R140, R143 ;  /* 0x0000008f8c6a723e */ /* 0x010fe200000010ff */
[--C-:B------:R-:W-:Y:S01]  /*71e0*/  FFMA.FTZ R63, R63, UR4, -R134.reuse ;  /* 0x000000043f3f7c23 */ /* 0x100fe20008010886 */
[----:B------:R-:W-:Y:S01]  /*71f0*/  FFMA.FTZ R66, R66, UR4, -R134 ;  /* 0x0000000442427c23 */ /* 0x000fe20008010886 */
[--C-:B------:R-:W-:Y:S01]  /*7200*/  FFMA.FTZ R60, R60, UR4, -R136.reuse ;  /* 0x000000043c3c7c23 */ /* 0x100fe20008010888 */
[C---:B-1----:R-:W-:Y:S05]  /*7210*/  HMMA.16816.F32.BF16 R88, R112.reuse, R120, R88 ;  /* 0x000000787058723c */ /* 0x042fea0000041858 */
[----:B------:R-:W-:Y:S01]  /*7220*/  MUFU.EX2 R3, R3 ;  /* 0x0000000300037308 */ /* 0x000fe20000000800 */
[--C-:B------:R-:W-:Y:S01]  /*7230*/  FFMA.FTZ R61, R61, UR4, -R136.reuse ;  /* 0x000000043d3d7c23 */ /* 0x100fe20008010888 */
[----:B------:R-:W-:Y:S01]  /*7240*/  FFMA.FTZ R64, R64, UR4, -R136 ;  /* 0x0000000440407c23 */ /* 0x000fe20008010888 */
[----:B------:R-:W-:Y:S01]  /*7250*/  FFMA.FTZ R147, R116, R177, R147 ;  /* 0x000000b174937223 */ /* 0x000fe20000010093 */
[----:B------:R-:W-:Y:S01]  /*7260*/  FADD.FTZ R119, R119, R146 ;  /* 0x0000009277777221 */ /* 0x000fe20000010000 */
[C---:B------:R-:W-:Y:S01]  /*7270*/  HMMA.16816.F32.BF16 R92, R112.reuse, R122, R92 ;  /* 0x0000007a705c723c */ /* 0x040fe2000004185c */
[----:B------:R-:W1:Y:S04]  /*7280*/  LDSM.16.MT88.4 R120, [R6+0x4000] ;  /* 0x004000000678783b */ /* 0x000e680000004200 */
[----:B------:R-:W-:Y:S01]  /*7290*/  MUFU.EX2 R52, R52 ;  /* 0x0000003400347308 */ /* 0x000fe20000000800 */
[----:B---3--:R-:W-:Y:S01]  /*72a0*/  F2FP.BF16.F32.PACK_AB R107, R144, R141 ;  /* 0x0000008d906b723e */ /* 0x008fe200000010ff */
[----:B------:R-:W-:Y:S01]  /*72b0*/  FADD.FTZ R132, R132, R119 ;  /* 0x0000007784847221 */ /* 0x000fe20000010000 */
[----:B------:R-:W-:Y:S01]  /*72c0*/  ISETP.NE.AND P0, PT, R174, -0x1, PT ;  /* 0xffffffffae00780c */ /* 0x000fe20003f05270 */
[C---:B--2---:R-:W-:Y:S06]  /*72d0*/  HMMA.16816.F32.BF16 R96, R112.reuse, R124, R96 ;  /* 0x0000007c7060723c */ /* 0x044fec0000041860 */
[----:B------:R-:W-:Y:S01]  /*72e0*/  MUFU.EX2 R53, R53 ;  /* 0x0000003500357308 */ /* 0x000fe20000000800 */
[----:B------:R-:W-:Y:S01]  /*72f0*/  FADD.FTZ R132, R7, R132 ;  /* 0x0000008407847221 */ /* 0x000fe20000010000 */
[----:B------:R-:W-:Y:S01]  /*7300*/  MOV R117, R2 ;  /* 0x0000000200757202 */ /* 0x000fe20000000f00 */
[C---:B------:R-:W-:Y:S01]  /*7310*/  HMMA.16816.F32.BF16 R12, R112.reuse, R126, R12 ;  /* 0x0000007e700c723c */ /* 0x040fe2000004180c */
[----:B------:R-:W2:Y:S06]  /*7320*/  LDSM.16.MT88.4 R124, [R6+0x400] ;  /* 0x00040000067c783b */ /* 0x000eac0000004200 */
[----:B------:R-:W-:Y:S01]  /*7330*/  MUFU.EX2 R54, R54 ;  /* 0x0000003600367308 */ /* 0x000fe20000000800 */
[----:B------:R-:W-:Y:S04]  /*7340*/  FADD.FTZ R139, R139, R132 ;  /* 0x000000848b8b7221 */ /* 0x000fe80000010000 */
[----:B------:R-:W-:Y:S05]  /*7350*/  FADD.FTZ R142, R142, R139 ;  /* 0x0000008b8e8e7221 */ /* 0x000fea0000010000 */
[----:B------:R-:W-:Y:S01]  /*7360*/  MUFU.EX2 R55, R55 ;  /* 0x0000003700377308 */ /* 0x000fe20000000800 */
[----:B------:R-:W-:Y:S04]  /*7370*/  FADD.FTZ R141, R141, R142 ;  /* 0x0000008e8d8d7221 */ /* 0x000fe80000010000 */
[----:B------:R-:W-:Y:S05]  /*7380*/  FADD.FTZ R141, R144, R141 ;  /* 0x0000008d908d7221 */ /* 0x000fea0000010000 */
[----:B------:R-:W-:Y:S01]  /*7390*/  MUFU.EX2 R56, R56 ;  /* 0x0000003800387308 */ /* 0x000fe20000000800 */
[C---:B-1----:R-:W-:Y:S09]  /*73a0*/  HMMA.16816.F32.BF16 R100, R112.reuse, R120, R100 ;  /* 0x000000787064723c */ /* 0x042ff20000041864 */
[----:B------:R-:W-:Y:S01]  /*73b0*/  MUFU.EX2 R58, R58 ;  /* 0x0000003a003a7308 */ /* 0x000fe20000000800 */
[----:B------:R-:W-:Y:S01]  /*73c0*/  HMMA.16816.F32.BF16 R16, R112, R122, R16 ;  /* 0x0000007a7010723c */ /* 0x000fe20000041810 */
[----:B------:R-:W1:Y:S08]  /*73d0*/  LDSM.16.MT88.4 R112, [R6+0x2400] ;  /* 0x002400000670783b */ /* 0x000e700000004200 */
[----:B------:R-:W-:Y:S01]  /*73e0*/  MUFU.EX2 R57, R57 ;  /* 0x0000003900397308 */ /* 0x000fe20000000800 */
[C---:B------:R-:W-:Y:S01]  /*73f0*/  HMMA.16816.F32.BF16 R8, R104.reuse, R108, R8 ;  /* 0x0000006c6808723c */ /* 0x040fe20000041808 */
[----:B------:R-:W-:Y:S08]  /*7400*/  LDSM.16.MT88.4 R120, [R6+0x4400] ;  /* 0x004400000678783b */ /* 0x000ff00000004200 */
[----:B------:R-:W-:Y:S01]  /*7410*/  MUFU.EX2 R145, R145 ;  /* 0x0000009100917308 */ /* 0x000fe20000000800 */
[C---:B------:R-:W-:Y:S01]  /*7420*/  HMMA.16816.F32.BF16 R68, R104.reuse, R110, R68 ;  /* 0x0000006e6844723c */ /* 0x040fe20000041844 */
[----:B------:R-:W3:Y:S08]  /*7430*/  LDSM.16.MT88.4 R108, [R157+0xd400] ;  /* 0x00d400009d6c783b */ /* 0x000ef00000004200 */
[----:B------:R-:W-:Y:S01]  /*7440*/  MUFU.EX2 R148, R148 ;  /* 0x0000009400947308 */ /* 0x000fe20000000800 */
[C---:B--2---:R-:W-:Y:S09]  /*7450*/  HMMA.16816.F32.BF16 R72, R104.reuse, R124, R72 ;  /* 0x0000007c6848723c */ /* 0x044ff20000041848 */
[----:B------:R-:W-:Y:S01]  /*7460*/  MUFU.EX2 R149, R149 ;  /* 0x0000009500957308 */ /* 0x000fe20000000800 */
[C---:B------:R-:W-:Y:S01]  /*7470*/  HMMA.16816.F32.BF16 R76, R104.reuse, R126, R76 ;  /* 0x0000007e684c723c */ /* 0x040fe2000004184c */
[----:B------:R-:W-:Y:S08]  /*7480*/  LDSM.16.MT88.4 R124, [R6+0x800] ;  /* 0x00080000067c783b */ /* 0x000ff00000004200 */
[----:B------:R-:W2:Y:S01]  /*7490*/  MUFU.EX2 R150, R150 ;  /* 0x0000009600967308 */ /* 0x000ea20000000800 */
[C---:B------:R-:W-:Y:S09]  /*74a0*/  HMMA.16816.F32.BF16 R80, R104.reuse, R128, R80 ;  /* 0x000000806850723c */ /* 0x040ff20000041850 */
[----:B------:R-:W-:Y:S01]  /*74b0*/  MUFU.EX2 R151, R151 ;  /* 0x0000009700977308 */ /* 0x000fe20000000800 */
[----:B------:R-:W-:Y:S01]  /*74c0*/  FFMA.FTZ R128, R21, UR4, -R136 ;  /* 0x0000000415807c23 */ /* 0x000fe20008010888 */
[----:B------:R-:W-:Y:S01]  /*74d0*/  FFMA.FTZ R129, R23, UR4, -R134 ;  /* 0x0000000417817c23 */ /* 0x000fe20008010886 */
[C---:B------:R-:W-:Y:S07]  /*74e0*/  HMMA.16816.F32.BF16 R84, R104.reuse, R130, R84 ;  /* 0x000000826854723c */ /* 0x040fee0000041854 */
[----:B------:R-:W4:Y:S01]  /*74f0*/  MUFU.EX2 R128, R128 ;  /* 0x0000008000807308 */ /* 0x000f220000000800 */
[----:B------:R-:W-:Y:S01]  /*7500*/  FFMA.FTZ R131, R24, UR4, -R136 ;  /* 0x0000000418837c23 */ /* 0x000fe20008010888 */
[----:B--2---:R-:W-:Y:S01]  /*7510*/  F2FP.BF16.F32.PACK_AB R23, R150, R149 ;  /* 0x000000959617723e */ /* 0x004fe200000010ff */
[----:B------:R-:W-:Y:S01]  /*7520*/  LDSM.16.MT88.4 R24, [R157+0xb800] ;  /* 0x00b800009d18783b */ /* 0x000fe20000004200 */
[----:B------:R-:W-:Y:S01]  /*7530*/  FFMA.FTZ R130, R22, UR4, -R134 ;  /* 0x0000000416827c23 */ /* 0x000fe20008010886 */
[C---:B-1----:R-:W-:Y:S05]  /*7540*/  HMMA.16816.F32.BF16 R88, R104.reuse, R112, R88 ;  /* 0x000000706858723c */ /* 0x042fea0000041858 */
[----:B------:R-:W-:Y:S03]  /*7550*/  MUFU.EX2 R129, R129 ;  /* 0x0000008100817308 */ /* 0x000fe60000000800 */
[C---:B------:R-:W-:Y:S01]  /*7560*/  HMMA.16816.F32.BF16 R92, R104.reuse, R114, R92 ;  /* 0x00000072685c723c */ /* 0x040fe2000004185c */
[----:B------:R-:W1:Y:S06]  /*7570*/  LDSM.16.MT88.4 R112, [R157+0x9800] ;  /* 0x009800009d70783b */ /* 0x000e6c0000004200 */
[----:B------:R-:W2:Y:S01]  /*7580*/  MUFU.EX2 R130, R130 ;  /* 0x0000008200827308 */ /* 0x000ea20000000800 */
[----:B----4-:R-:W-:Y:S01]  /*7590*/  F2FP.BF16.F32.PACK_AB R20, R128, R145 ;  /* 0x000000918014723e */ /* 0x010fe200000010ff */
[C---:B---3--:R-:W-:Y:S08]  /*75a0*/  HMMA.16816.F32.BF16 R96, R104.reuse, R108, R96 ;  /* 0x0000006c6860723c */ /* 0x048ff00000041860 */
[----:B------:R-:W3:Y:S01]  /*75b0*/  MUFU.EX2 R131, R131 ;  /* 0x0000008300837308 */ /* 0x000ee20000000800 */
[C---:B------:R-:W-:Y:S01]  /*75c0*/  HMMA.16816.F32.BF16 R12, R104.reuse, R110, R12 ;  /* 0x0000006e680c723c */ /* 0x040fe2000004180c */
[----:B------:R-:W-:Y:S08]  /*75d0*/  LDSM.16.MT88.4 R108, [R157+0xd800] ;  /* 0x00d800009d6c783b */ /* 0x000ff00000004200 */
[----:B------:R-:W-:Y:S01]  /*75e0*/  MUFU.EX2 R152, R152 ;  /* 0x0000009800987308 */ /* 0x000fe20000000800 */
[----:B--2---:R-:W-:Y:S01]  /*75f0*/  F2FP.BF16.F32.PACK_AB R21, R129, R130 ;  /* 0x000000828115723e */ /* 0x004fe200000010ff */
[----:B------:R-:W-:Y:S01]  /*7600*/  FADD.FTZ R130, R130, R141 ;  /* 0x0000008d82827221 */ /* 0x000fe20000010000 */
[C---:B------:R-:W-:Y:S07]  /*7610*/  HMMA.16816.F32.BF16 R100, R104.reuse, R120, R100 ;  /* 0x000000786864723c */ /* 0x040fee0000041864 */
[----:B------:R-:W-:Y:S01]  /*7620*/  MUFU.EX2 R154, R154 ;  /* 0x0000009a009a7308 */ /* 0x000fe20000000800 */
[--C-:B------:R-:W-:Y:S01]  /*7630*/  FFMA.FTZ R120, R28, UR4, -R136.reuse ;  /* 0x000000041c787c23 */ /* 0x100fe20008010888 */
[----:B------:R-:W-:Y:S01]  /*7640*/  FFMA.FTZ R121, R29, UR4, -R136 ;  /* 0x000000041d797c23 */ /* 0x000fe20008010888 */
[----:B---3--:R-:W-:Y:S01]  /*7650*/  F2FP.BF16.F32.PACK_AB R22, R148, R131 ;  /* 0x000000839416723e */ /* 0x008fe200000010ff */
[----:B------:R-:W-:Y:S01]  /*7660*/  FADD.FTZ R130, R129, R130 ;  /* 0x0000008281827221 */ /* 0x000fe20000010000 */
[----:B------:R-:W-:Y:S01]  /*7670*/  HMMA.16816.F32.BF16 R16, R104, R122, R16 ;  /* 0x0000007a6810723c */ /* 0x000fe20000041810 */
[----:B------:R-:W2:Y:S04]  /*7680*/  LDSM.16.MT88.4 R104, [R6+0x2800] ;  /* 0x002800000668783b */ /* 0x000ea80000004200 */
[----:B------:R-:W-:Y:S01]  /*7690*/  MUFU.EX2 R120, R120 ;  /* 0x0000007800787308 */ /* 0x000fe20000000800 */
[--C-:B------:R-:W-:Y:S01]  /*76a0*/  FFMA.FTZ R123, R30, UR4, -R134.reuse ;  /* 0x000000041e7b7c23 */ /* 0x100fe20008010886 */
[----:B------:R-:W-:Y:S01]  /*76b0*/  FFMA.FTZ R122, R31, UR4, -R134 ;  /* 0x000000041f7a7c23 */ /* 0x000fe20008010886 */
[----:B------:R-:W-:Y:S01]  /*76c0*/  FADD.FTZ R149, R149, R130 ;  /* 0x0000008295957221 */ /* 0x000fe20000010000 */
[C---:B-1----:R-:W-:Y:S01]  /*76d0*/  HMMA.16816.F32.BF16 R8, R20.reuse, R112, R8 ;  /* 0x000000701408723c */ /* 0x042fe20000041808 */
[----:B------:R-:W-:Y:S05]  /*76e0*/  LDSM.16.MT88.4 R28, [R6+0xc00] ;  /* 0x000c0000061c783b */ /* 0x000fea0000004200 */
[----:B------:R-:W1:Y:S01]  /*76f0*/  MUFU.EX2 R121, R121 ;  /* 0x0000007900797308 */ /* 0x000e620000000800 */
[----:B------:R-:W-:Y:S01]  /*7700*/  FADD.FTZ R150, R150, R149 ;  /* 0x0000009596967221 */ /* 0x000fe20000010000 */
[C---:B------:R-:W-:Y:S01]  /*7710*/  HMMA.16816.F32.BF16 R68, R20.reuse, R114, R68 ;  /* 0x000000721444723c */ /* 0x040fe20000041844 */
[----:B------:R-:W3:Y:S07]  /*7720*/  LDSM.16.MT88.4 R112, [R6+0x4800] ;  /* 0x004800000670783b */ /* 0x000eee0000004200 */
[----:B------:R-:W-:Y:S01]  /*7730*/  MUFU.EX2 R123, R123 ;  /* 0x0000007b007b7308 */ /* 0x000fe20000000800 */
[C---:B------:R-:W-:Y:S09]  /*7740*/  HMMA.16816.F32.BF16 R72, R20.reuse, R124, R72 ;  /* 0x0000007c1448723c */ /* 0x040ff20000041848 */
[----:B------:R-:W4:Y:S01]  /*7750*/  MUFU.EX2 R122, R122 ;  /* 0x0000007a007a7308 */ /* 0x000f220000000800 */
[--C-:B------:R-:W-:Y:S01]  /*7760*/  FFMA.FTZ R124, R32, UR4, -R136.reuse ;  /* 0x00000004207c7c23 */ /* 0x100fe20008010888 */
[--C-:B------:R-:W-:Y:S01]  /*7770*/  FFMA.FTZ R125, R33, UR4, -R136.reuse ;  /* 0x00000004217d7c23 */ /* 0x100fe20008010888 */
[----:B------:R-:W-:Y:S01]  /*7780*/  FFMA.FTZ R136, R65, UR4, -R136 ;  /* 0x0000000441887c23 */ /* 0x000fe20008010888 */
[C---:B------:R-:W-:Y:S06]  /*7790*/  HMMA.16816.F32.BF16 R76, R20.reuse, R126, R76 ;  /* 0x0000007e144c723c */ /* 0x040fec000004184c */
[----:B------:R-:W-:Y:S01]  /*77a0*/  MUFU.EX2 R124, R124 ;  /* 0x0000007c007c7308 */ /* 0x000fe20000000800 */
[--C-:B------:R-:W-:Y:S01]  /*77b0*/  FFMA.FTZ R126, R34, UR4, -R134.reuse ;  /* 0x00000004227e7c23 */ /* 0x100fe20008010886 */
[--C-:B------:R-:W-:Y:S01]  /*77c0*/  FFMA.FTZ R127, R35, UR4, -R134.reuse ;  /* 0x00000004237f7c23 */ /* 0x100fe20008010886 */
[----:B------:R-:W-:Y:S01]  /*77d0*/  FFMA.FTZ R134, R67, UR4, -R134 ;  /* 0x0000000443867c23 */ /* 0x000fe20008010886 */
[----:B------:R-:W-:Y:S01]  /*77e0*/  LDSM.16.MT88.4 R32, [R157+0xbc00] ;  /* 0x00bc00009d20783b */ /* 0x000fe20000004200 */
[C---:B------:R-:W-:Y:S05]  /*77f0*/  HMMA.16816.F32.BF16 R80, R20.reuse, R24, R80 ;  /* 0x000000181450723c */ /* 0x040fea0000041850 */
[----:B------:R-:W5:Y:S03]  /*7800*/  MUFU.EX2 R125, R125 ;  /* 0x0000007d007d7308 */ /* 0x000f660000000800 */
[C---:B------:R-:W-:Y:S01]  /*7810*/  HMMA.16816.F32.BF16 R84, R20.reuse, R26, R84 ;  /* 0x0000001a1454723c */ /* 0x040fe20000041854 */
[----:B------:R-:W5:Y:S06]  /*7820*/  LDSM.16.MT88.4 R24, [R157+0x9c00] ;  /* 0x009c00009d18783b */ /* 0x000f6c0000004200 */
[----:B------:R-:W-:Y:S01]  /*7830*/  MUFU.EX2 R126, R126 ;  /* 0x0000007e007e7308 */ /* 0x000fe20000000800 */
[C---:B--2---:R-:W-:Y:S09]  /*7840*/  HMMA.16816.F32.BF16 R88, R20.reuse, R104, R88 ;  /* 0x000000681458723c */ /* 0x044ff20000041858 */
[----:B------:R-:W2:Y:S01]  /*7850*/  MUFU.EX2 R127, R127 ;  /* 0x0000007f007f7308 */ /* 0x000ea20000000800 */
[C---:B------:R-:W-:Y:S01]  /*7860*/  HMMA.16816.F32.BF16 R92, R20.reuse, R106, R92 ;  /* 0x0000006a145c723c */ /* 0x040fe2000004185c */
[----:B------:R-:W2:Y:S08]  /*7870*/  LDSM.16.MT88.4 R104, [R6+0x2c00] ;  /* 0x002c00000668783b */ /* 0x000eb00000004200 */
[----:B------:R-:W2:Y:S01]  /*7880*/  MUFU.EX2 R153, R153 ;  /* 0x0000009900997308 */ /* 0x000ea20000000800 */
[C---:B------:R-:W-:Y:S09]  /*7890*/  HMMA.16816.F32.BF16 R96, R20.reuse, R108, R96 ;  /* 0x0000006c1460723c */ /* 0x040ff20000041860 */
[----:B------:R-:W-:Y:S01]  /*78a0*/  MUFU.EX2 R155, R155 ;  /* 0x0000009b009b7308 */ /* 0x000fe20000000800 */
[C---:B------:R-:W-:Y:S01]  /*78b0*/  HMMA.16816.F32.BF16 R12, R20.reuse, R110, R12 ;  /* 0x0000006e140c723c */ /* 0x040fe2000004180c */
[----:B------:R-:W-:Y:S08]  /*78c0*/  LDSM.16.MT88.4 R108, [R157+0xec00] ;  /* 0x00ec00009d6c783b */ /* 0x000ff00000004200 */
[----:B------:R-:W2:Y:S01]  /*78d0*/  MUFU.EX2 R178, R178 ;  /* 0x000000b200b27308 */ /* 0x000ea20000000800 */
[C---:B---3--:R-:W-:Y:S09]  /*78e0*/  HMMA.16816.F32.BF16 R100, R20.reuse, R112, R100 ;  /* 0x000000701464723c */ /* 0x048ff20000041864 */
[----:B------:R-:W-:Y:S01]  /*78f0*/  MUFU.EX2 R179, R179 ;  /* 0x000000b300b37308 */ /* 0x000fe20000000800 */
[----:B------:R-:W-:Y:S09]  /*7900*/  HMMA.16816.F32.BF16 R16, R20, R114, R16 ;  /* 0x000000721410723c */ /* 0x000ff20000041810 */
[----:B------:R-:W3:Y:S01]  /*7910*/  MUFU.EX2 R180, R180 ;  /* 0x000000b400b47308 */ /* 0x000ee20000000800 */
[----:B-1----:R-:W-:Y:S02]  /*7920*/  F2FP.BF16.F32.PACK_AB R20, R121, R120 ;  /* 0x000000787914723e */ /* 0x002fe400000010ff */
[C---:B----4-:R-:W-:Y:S01]  /*7930*/  F2FP.BF16.F32.PACK_AB R21, R122.reuse, R123 ;  /* 0x0000007b7a15723e */ /* 0x050fe200000010ff */
[----:B------:R-:W-:Y:S01]  /*7940*/  FADD.FTZ R123, R123, R150 ;  /* 0x000000967b7b7221 */ /* 0x000fe20000010000 */
[----:B-----5:R-:W-:Y:S02]  /*7950*/  F2FP.BF16.F32.PACK_AB R22, R125, R124 ;  /* 0x0000007c7d16723e */ /* 0x020fe400000010ff */
[C---:B--2---:R-:W-:Y:S03]  /*7960*/  F2FP.BF16.F32.PACK_AB R23, R127.reuse, R126 ;  /* 0x0000007e7f17723e */ /* 0x044fe600000010ff */
[----:B------:R-:W-:Y:S01]  /*7970*/  MUFU.EX2 R181, R181 ;  /* 0x000000b500b57308 */ /* 0x000fe20000000800 */
[----:B------:R-:W-:Y:S04]  /*7980*/  FADD.FTZ R123, R122, R123 ;  /* 0x0000007b7a7b7221 */ /* 0x000fe80000010000 */
[----:B------:R-:W-:Y:S01]  /*7990*/  FADD.FTZ R126, R126, R123 ;  /* 0x0000007b7e7e7221 */ /* 0x000fe20000010000 */
[C---:B------:R-:W-:Y:S04]  /*79a0*/  HMMA.16816.F32.BF16 R8, R20.reuse, R24, R8 ;  /* 0x000000181408723c */ /* 0x040fe80000041808 */
[----:B------:R-:W1:Y:S01]  /*79b0*/  MUFU.EX2 R182, R182 ;  /* 0x000000b600b67308 */ /* 0x000e620000000800 */
[----:B------:R-:W-:Y:S03]  /*79c0*/  FADD.FTZ R127, R127, R126 ;  /* 0x0000007e7f7f7221 */ /* 0x000fe60000010000 */
[C---:B------:R-:W-:Y:S01]  /*79d0*/  HMMA.16816.F32.BF16 R68, R20.reuse, R26, R68 ;  /* 0x0000001a1444723c */ /* 0x040fe20000041844 */
[----:B------:R-:W2:Y:S05]  /*79e0*/  LDSM.16.MT88.4 R24, [R157+0xdc00] ;  /* 0x00dc00009d18783b */ /* 0x000eaa0000004200 */
[----:B------:R-:W-:Y:S02]  /*79f0*/  MUFU.EX2 R183, R183 ;  /* 0x000000b700b77308 */ /* 0x000fe40000000800 */
[C---:B------:R-:W-:Y:S08]  /*7a00*/  HMMA.16816.F32.BF16 R72, R20.reuse, R28, R72 ;  /* 0x0000001c1448723c */ /* 0x040ff00000041848 */
[----:B------:R-:W4:Y:S01]  /*7a10*/  MUFU.EX2 R184, R184 ;  /* 0x000000b800b87308 */ /* 0x000f220000000800 */
[C---:B------:R-:W-:Y:S01]  /*7a20*/  HMMA.16816.F32.BF16 R76, R20.reuse, R30, R76 ;  /* 0x0000001e144c723c */ /* 0x040fe2000004184c */
[----:B------:R-:W5:Y:S08]  /*7a30*/  LDSM.16.MT88.4 R28, [R6+0x4c00] ;  /* 0x004c0000061c783b */ /* 0x000f700000004200 */
[----:B------:R-:W-:Y:S01]  /*7a40*/  MUFU.EX2 R48, R48 ;  /* 0x0000003000307308 */ /* 0x000fe20000000800 */
[C---:B------:R-:W-:Y:S09]  /*7a50*/  HMMA.16816.F32.BF16 R80, R20.reuse, R32, R80 ;  /* 0x000000201450723c */ /* 0x040ff20000041850 */
[----:B------:R-:W4:Y:S01]  /*7a60*/  MUFU.EX2 R49, R49 ;  /* 0x0000003100317308 */ /* 0x000f220000000800 */
[C---:B------:R-:W-:Y:S01]  /*7a70*/  HMMA.16816.F32.BF16 R84, R20.reuse, R34, R84 ;  /* 0x000000221454723c */ /* 0x040fe20000041854 */
[----:B------:R-:W1:Y:S08]  /*7a80*/  LDSM.16.MT88.4 R32, [R157+0xa000] ;  /* 0x00a000009d20783b */ /* 0x000e700000004200 */
[----:B------:R-:W-:Y:S01]  /*7a90*/  MUFU.EX2 R50, R50 ;  /* 0x0000003200327308 */ /* 0x000fe20000000800 */
[C---:B------:R-:W-:Y:S09]  /*7aa0*/  HMMA.16816.F32.BF16 R88, R20.reuse, R104, R88 ;  /* 0x000000681458723c */ /* 0x040ff20000041858 */
[----:B------:R-:W4:Y:S01]  /*7ab0*/  MUFU.EX2 R51, R51 ;  /* 0x0000003300337308 */ /* 0x000f220000000800 */
[----:B------:R-:W-:Y:S04]  /*7ac0*/  FADD.FTZ R104, R135, R147 ;  /* 0x0000009387687221 */ /* 0x000fe80000010000 */
[----:B------:R-:W-:Y:S01]  /*7ad0*/  FADD.FTZ R133, R133, R104 ;  /* 0x0000006885857221 */ /* 0x000fe20000010000 */
[C---:B------:R-:W-:Y:S04]  /*7ae0*/  HMMA.16816.F32.BF16 R92, R20.reuse, R106, R92 ;  /* 0x0000006a145c723c */ /* 0x040fe8000004185c */
[----:B------:R-:W-:Y:S01]  /*7af0*/  MUFU.EX2 R177, R136 ;  /* 0x0000008800b17308 */ /* 0x000fe20000000800 */
[----:B------:R-:W-:Y:S04]  /*7b00*/  FADD.FTZ R118, R118, R133 ;  /* 0x0000008576767221 */ /* 0x000fe80000010000 */
[----:B------:R-:W-:Y:S01]  /*7b10*/  FADD.FTZ R137, R137, R118 ;  /* 0x0000007689897221 */ /* 0x000fe20000010000 */
[C---:B--2---:R-:W-:Y:S04]  /*7b20*/  HMMA.16816.F32.BF16 R96, R20.reuse, R24, R96 ;  /* 0x000000181460723c */ /* 0x044fe80000041860 */
[----:B------:R-:W-:Y:S01]  /*7b30*/  MUFU.EX2 R134, R134 ;  /* 0x0000008600867308 */ /* 0x000fe20000000800 */
[----:B------:R-:W-:Y:S04]  /*7b40*/  FADD.FTZ R138, R138, R137 ;  /* 0x000000898a8a7221 */ /* 0x000fe80000010000 */
[----:B------:R-:W-:Y:S01]  /*7b50*/  FADD.FTZ R143, R143, R138 ;  /* 0x0000008a8f8f7221 */ /* 0x000fe20000010000 */
[C---:B------:R-:W-:Y:S01]  /*7b60*/  HMMA.16816.F32.BF16 R12, R20.reuse, R26, R12 ;  /* 0x0000001a140c723c */ /* 0x040fe2000004180c */
[----:B------:R-:W2:Y:S02]  /*7b70*/  LDSM.16.MT88.4 R24, [R157+0xc000] ;  /* 0x00c000009d18783b */ /* 0x000ea40000004200 */
[----:B------:R-:W-:Y:S04]  /*7b80*/  FADD.FTZ R140, R140, R143 ;  /* 0x0000008f8c8c7221 */ /* 0x000fe80000010000 */
[----:B------:R-:W-:Y:S01]  /*7b90*/  FADD.FTZ R145, R145, R140 ;  /* 0x0000008c91917221 */ /* 0x000fe20000010000 */
[C---:B-----5:R-:W-:Y:S03]  /*7ba0*/  HMMA.16816.F32.BF16 R100, R20.reuse, R28, R100 ;  /* 0x0000001c1464723c */ /* 0x060fe60000041864 */
[----:B------:R-:W-:Y:S04]  /*7bb0*/  FADD.FTZ R128, R128, R145 ;  /* 0x0000009180807221 */ /* 0x000fe80000010000 */
[----:B------:R-:W-:Y:S01]  /*7bc0*/  FADD.FTZ R7, R131, R128 ;  /* 0x0000008083077221 */ /* 0x000fe20000010000 */
[----:B------:R-:W-:Y:S01]  /*7bd0*/  HMMA.16816.F32.BF16 R16, R20, R30, R16 ;  /* 0x0000001e1410723c */ /* 0x000fe20000041810 */
[----:B------:R-:W5:Y:S02]  /*7be0*/  LDSM.16.MT88.4 R28, [R6+0x3000] ;  /* 0x00300000061c783b */ /* 0x000f640000004200 */
[----:B------:R-:W-:Y:S01]  /*7bf0*/  F2FP.BF16.F32.PACK_AB R20, R152, R151 ;  /* 0x000000979814723e */ /* 0x000fe200000010ff */
[----:B------:R-:W-:Y:S01]  /*7c00*/  FADD.FTZ R7, R148, R7 ;  /* 0x0000000794077221 */ /* 0x000fe20000010000 */
[C---:B------:R-:W-:Y:S01]  /*7c10*/  F2FP.BF16.F32.PACK_AB R21, R153.reuse, R154 ;  /* 0x0000009a9915723e */ /* 0x040fe200000010ff */
[----:B------:R-:W-:Y:S01]  /*7c20*/  FADD.FTZ R154, R154, R127 ;  /* 0x0000007f9a9a7221 */ /* 0x000fe20000010000 */
[----:B------:R-:W-:Y:S01]  /*7c30*/  F2FP.BF16.F32.PACK_AB R22, R178, R155 ;  /* 0x0000009bb216723e */ /* 0x000fe200000010ff */
[----:B------:R-:W-:Y:S01]  /*7c40*/  FADD.FTZ R120, R120, R7 ;  /* 0x0000000778787221 */ /* 0x000fe20000010000 */
[C---:B---3--:R-:W-:Y:S01]  /*7c50*/  F2FP.BF16.F32.PACK_AB R23, R180.reuse, R179 ;  /* 0x000000b3b417723e */ /* 0x048fe200000010ff */
[----:B------:R-:W-:Y:S02]  /*7c60*/  FADD.FTZ R154, R153, R154 ;  /* 0x0000009a999a7221 */ /* 0x000fe40000010000 */
[----:B------:R-:W-:Y:S02]  /*7c70*/  FADD.FTZ R121, R121, R120 ;  /* 0x0000007879797221 */ /* 0x000fe40000010000 */
[----:B------:R-:W-:Y:S02]  /*7c80*/  FADD.FTZ R179, R179, R154 ;  /* 0x0000009ab3b37221 */ /* 0x000fe40000010000 */
[C---:B-1----:R-:W-:Y:S03]  /*7c90*/  HMMA.16816.F32.BF16 R8, R20.reuse, R32, R8 ;  /* 0x000000201408723c */ /* 0x042fe60000041808 */
[----:B------:R-:W-:Y:S05]  /*7ca0*/  FADD.FTZ R180, R180, R179 ;  /* 0x000000b3b4b47221 */ /* 0x000fea0000010000 */
[C---:B------:R-:W-:Y:S01]  /*7cb0*/  HMMA.16816.F32.BF16 R68, R20.reuse, R34, R68 ;  /* 0x000000221444723c */ /* 0x040fe20000041844 */
[----:B------:R-:W1:Y:S07]  /*7cc0*/  LDSM.16.MT88.4 R32, [R157+0xe000] ;  /* 0x00e000009d20783b */ /* 0x000e6e0000004200 */
[C---:B------:R-:W-:Y:S08]  /*7cd0*/  HMMA.16816.F32.BF16 R72, R20.reuse, R36, R72 ;  /* 0x000000241448723c */ /* 0x040ff00000041848 */
[C---:B------:R-:W-:Y:S01]  /*7ce0*/  HMMA.16816.F32.BF16 R76, R20.reuse, R38, R76 ;  /* 0x00000026144c723c */ /* 0x040fe2000004184c */
[----:B------:R-:W3:Y:S07]  /*7cf0*/  LDSM.16.MT88.4 R36, [R6+0x5000] ;  /* 0x005000000624783b */ /* 0x000eee0000004200 */
        /* <DEDUP_REMOVED lines=9> */
[C---:B---3--:R-:W-:Y:S08]  /*7d90*/  HMMA.16816.F32.BF16 R100, R20.reuse, R36, R100 ;  /* 0x000000241464723c */ /* 0x048ff00000041864 */
[----:B------:R-:W-:Y:S01]  /*7da0*/  HMMA.16816.F32.BF16 R16, R20, R38, R16 ;  /* 0x000000261410723c */ /* 0x000fe20000041810 */
[----:B------:R-:W3:Y:S02]  /*7db0*/  LDSM.16.MT88.4 R36, [R6+0x3400] ;  /* 0x003400000624783b */ /* 0x000ee40000004200 */
[----:B------:R-:W-:Y:S02]  /*7dc0*/  F2FP.BF16.F32.PACK_AB R20, R182, R181 ;  /* 0x000000b5b614723e */ /* 0x000fe400000010ff */
[C---:B----4-:R-:W-:Y:S01]  /*7dd0*/  F2FP.BF16.F32.PACK_AB R21, R184.reuse, R183 ;  /* 0x000000b7b815723e */ /* 0x050fe200000010ff */
        /* <DEDUP_REMOVED lines=9> */
[C---:B-----5:R-:W-:Y:S08]  /*7e70*/  HMMA.16816.F32.BF16 R72, R20.reuse, R28, R72 ;  /* 0x0000001c1448723c */ /* 0x060ff00000041848 */
[C---:B------:R-:W-:Y:S01]  /*7e80*/  HMMA.16816.F32.BF16 R76, R20.reuse, R30, R76 ;  /* 0x0000001e144c723c */ /* 0x040fe2000004184c */
[----:B------:R-:W4:Y:S07]  /*7e90*/  LDSM.16.MT88.4 R28, [R6+0x5400] ;  /* 0x00540000061c783b */ /* 0x000f2e0000004200 */
        /* <DEDUP_REMOVED lines=9> */
[C---:B----4-:R-:W-:Y:S08]  /*7f30*/  HMMA.16816.F32.BF16 R100, R20.reuse, R28, R100 ;  /* 0x0000001c1464723c */ /* 0x050ff00000041864 */
[----:B------:R-:W-:Y:S01]  /*7f40*/  HMMA.16816.F32.BF16 R16, R20, R30, R16 ;  /* 0x0000001e1410723c */ /* 0x000fe20000041810 */
[----:B------:R-:W4:Y:S02]  /*7f50*/  LDSM.16.MT88.4 R28, [R6+0x5800] ;  /* 0x00580000061c783b */ /* 0x000f240000004200 */
[----:B------:R-:W-:Y:S02]  /*7f60*/  F2FP.BF16.F32.PACK_AB R20, R52, R3 ;  /* 0x000000033414723e */ /* 0x000fe400000010ff */
[----:B------:R-:W-:Y:S01]  /*7f70*/  F2FP.BF16.F32.PACK_AB R21, R54, R53 ;  /* 0x000000353615723e */ /* 0x000fe200000010ff */
[----:B------:R-:W-:Y:S01]  /*7f80*/  FADD.FTZ R53, R53, R50 ;  /* 0x0000003235357221 */ /* 0x000fe20000010000 */
[----:B------:R-:W-:Y:S02]  /*7f90*/  F2FP.BF16.F32.PACK_AB R22, R56, R55 ;  /* 0x000000373816723e */ /* 0x000fe400000010ff */
[C---:B------:R-:W-:Y:S01]  /*7fa0*/  F2FP.BF16.F32.PACK_AB R23, R57.reuse, R58 ;  /* 0x0000003a3917723e */ /* 0x040fe200000010ff */
[----:B------:R-:W-:Y:S04]  /*7fb0*/  FADD.FTZ R53, R54, R53 ;  /* 0x0000003536357221 */ /* 0x000fe80000010000 */
[----:B------:R-:W-:Y:S02]  /*7fc0*/  FADD.FTZ R58, R58, R53 ;  /* 0x000000353a3a7221 */ /* 0x000fe40000010000 */
[C---:B-1----:R-:W-:Y:S03]  /*7fd0*/  HMMA.16816.F32.BF16 R8, R20.reuse, R32, R8 ;  /* 0x000000201408723c */ /* 0x042fe60000041808 */
[----:B------:R-:W-:Y:S05]  /*7fe0*/  FADD.FTZ R57, R57, R58 ;  /* 0x0000003a39397221 */ /* 0x000fea0000010000 */
[C---:B------:R-:W-:Y:S01]  /*7ff0*/  HMMA.16816.F32.BF16 R68, R20.reuse, R34, R68 ;  /* 0x000000221444723c */ /* 0x040fe20000041844 */
[----:B------:R-:W1:Y:S07]  /*8000*/  LDSM.16.MT88.4 R32, [R157+0xac00] ;  /* 0x00ac00009d20783b */ /* 0x000e6e0000004200 */
[C---:B---3--:R-:W-:Y:S01]  /*8010*/  HMMA.16816.F32.BF16 R72, R20.reuse, R36, R72 ;  /* 0x000000241448723c */ /* 0x048fe20000041848 */
[----:B------:R-:W-:Y:S07]  /*8020*/  MUFU.EX2 R36, R60 ;  /* 0x0000003c00247308 */ /* 0x000fee0000000800 */
[C---:B------:R-:W-:Y:S03]  /*8030*/  HMMA.16816.F32.BF16 R76, R20.reuse, R38, R76 ;  /* 0x00000026144c723c */ /* 0x040fe6000004184c */
[----:B------:R-:W3:Y:S05]  /*8040*/  MUFU.EX2 R37, R61 ;  /* 0x0000003d00257308 */ /* 0x000eea0000000800 */
[C---:B------:R-:W-:Y:S05]  /*8050*/  HMMA.16816.F32.BF16 R80, R20.reuse, R40, R80 ;  /* 0x000000281450723c */ /* 0x040fea0000041850 */
[----:B------:R-:W-:Y:S03]  /*8060*/  MUFU.EX2 R38, R62 ;  /* 0x0000003e00267308 */ /* 0x000fe60000000800 */
[C---:B------:R-:W-:Y:S07]  /*8070*/  HMMA.16816.F32.BF16 R84, R20.reuse, R42, R84 ;  /* 0x0000002a1454723c */ /* 0x040fee0000041854 */
[----:B------:R-:W5:Y:S01]  /*8080*/  MUFU.EX2 R39, R63 ;  /* 0x0000003f00277308 */ /* 0x000f620000000800 */
[----:B---3--:R-:W-:Y:S01]  /*8090*/  F2FP.BF16.F32.PACK_AB R104, R37, R36 ;  /* 0x000000242568723e */ /* 0x008fe200000010ff */
[C---:B--2---:R-:W-:Y:S08]  /*80a0*/  HMMA.16816.F32.BF16 R88, R20.reuse, R24, R88 ;  /* 0x000000181458723c */ /* 0x044ff00000041858 */
[----:B------:R-:W2:Y:S01]  /*80b0*/  MUFU.EX2 R40, R64 ;  /* 0x0000004000287308 */ /* 0x000ea20000000800 */
[C---:B------:R-:W-:Y:S01]  /*80c0*/  HMMA.16816.F32.BF16 R92, R20.reuse, R26, R92 ;  /* 0x0000001a145c723c */ /* 0x040fe2000004185c */
[----:B------:R-:W3:Y:S08]  /*80d0*/  LDSM.16.MT88.4 R24, [R6+0x1c00] ;  /* 0x001c00000618783b */ /* 0x000ef00000004200 */
[----:B------:R-:W4:Y:S01]  /*80e0*/  MUFU.EX2 R41, R66 ;  /* 0x0000004200297308 */ /* 0x000f220000000800 */
[----:B-----5:R-:W-:Y:S01]  /*80f0*/  F2FP.BF16.F32.PACK_AB R105, R39, R38 ;  /* 0x000000262769723e */ /* 0x020fe200000010ff */
[----:B------:R-:W-:Y:S01]  /*8100*/  FADD.FTZ R38, R38, R57 ;  /* 0x0000003926267221 */ /* 0x000fe20000010000 */
[C---:B------:R-:W-:Y:S03]  /*8110*/  HMMA.16816.F32.BF16 R96, R20.reuse, R44, R96 ;  /* 0x0000002c1460723c */ /* 0x040fe60000041860 */
[----:B--2---:R-:W-:Y:S01]  /*8120*/  F2FP.BF16.F32.PACK_AB R106, R177, R40 ;  /* 0x00000028b16a723e */ /* 0x004fe200000010ff */
[----:B------:R-:W-:Y:S04]  /*8130*/  FADD.FTZ R38, R39, R38 ;  /* 0x0000002627267221 */ /* 0x000fe80000010000 */
[C---:B------:R-:W-:Y:S03]  /*8140*/  HMMA.16816.F32.BF16 R12, R20.reuse, R46, R12 ;  /* 0x0000002e140c723c */ /* 0x040fe6000004180c */
[C---:B----4-:R-:W-:Y:S01]  /*8150*/  F2FP.BF16.F32.PACK_AB R107, R134.reuse, R41 ;  /* 0x00000029866b723e */ /* 0x050fe200000010ff */
[----:B------:R-:W-:Y:S04]  /*8160*/  FADD.FTZ R41, R41, R38 ;  /* 0x0000002629297221 */ /* 0x000fe80000010000 */
[C---:B------:R-:W-:Y:S03]  /*8170*/  HMMA.16816.F32.BF16 R100, R20.reuse, R28, R100 ;  /* 0x0000001c1464723c */ /* 0x040fe60000041864 */
[----:B------:R-:W-:Y:S05]  /*8180*/  FADD.FTZ R176, R134, R41 ;  /* 0x0000002986b07221 */ /* 0x000fea0000010000 */
[----:B------:R-:W-:Y:S01]  /*8190*/  HMMA.16816.F32.BF16 R16, R20, R30, R16 ;  /* 0x0000001e1410723c */ /* 0x000fe20000041810 */
[----:B------:R-:W2:Y:S07]  /*81a0*/  LDSM.16.MT88.4 R20, [R157+0xcc00] ;  /* 0x00cc00009d14783b */ /* 0x000eae0000004200 */
[C---:B-1----:R-:W-:Y:S01]  /*81b0*/  HMMA.16816.F32.BF16 R112, R104.reuse, R32, R8 ;  /* 0x000000206870723c */ /* 0x042fe20000041808 */
[----:B------:R-:W1:Y:S07]  /*81c0*/  LDSM.16.MT88.4 R8, [R6+0x3c00] ;  /* 0x003c00000608783b */ /* 0x000e6e0000004200 */
[C---:B------:R-:W-:Y:S08]  /*81d0*/  HMMA.16816.F32.BF16 R68, R104.reuse, R34, R68 ;  /* 0x000000226844723c */ /* 0x040ff00000041844 */
        /* <DEDUP_REMOVED lines=9> */
[C---:B------:R-:W-:Y:S01]  /*8270*/  HMMA.16816.F32.BF16 R84, R104.reuse, R22, R84 ;  /* 0x000000166854723c */ /* 0x040fe20000041854 */
[----:B------:R2:W3:Y:S02]  /*8280*/  LDSM.16.MT88.4 R20, [R6+0x5c00] ;  /* 0x005c00000614783b */ /* 0x0004e40000004200 */
[----:B------:R-:W-:Y:S04]  /*8290*/  FADD.FTZ R7, R181, R178 ;  /* 0x000000b2b5077221 */ /* 0x000fe80000010000 */
[----:B------:R-:W-:Y:S01]  /*82a0*/  FADD.FTZ R7, R182, R7 ;  /* 0x00000007b6077221 */ /* 0x000fe20000010000 */
[C---:B-1----:R-:W-:Y:S08]  /*82b0*/  HMMA.16816.F32.BF16 R88, R104.reuse, R8, R88 ;  /* 0x000000086858723c */ /* 0x042ff00000041858 */
[C---:B------:R-:W-:Y:S08]  /*82c0*/  HMMA.16816.F32.BF16 R92, R104.reuse, R10, R92 ;  /* 0x0000000a685c723c */ /* 0x040ff0000004185c */
[C---:B------:R-:W-:Y:S03]  /*82d0*/  HMMA.16816.F32.BF16 R96, R104.reuse, R108, R96 ;  /* 0x0000006c6860723c */ /* 0x040fe60000041860 */
[----:B--2---:R-:W-:Y:S04]  /*82e0*/  FADD.FTZ R6, R48, R7 ;  /* 0x0000000730067221 */ /* 0x004fe80000010000 */
[----:B------:R-:W-:Y:S01]  /*82f0*/  FADD.FTZ R6, R49, R6 ;  /* 0x0000000631067221 */ /* 0x000fe20000010000 */
[C---:B------:R-:W-:Y:S03]  /*8300*/  HMMA.16816.F32.BF16 R108, R104.reuse, R110, R12 ;  /* 0x0000006e686c723c */ /* 0x040fe6000004180c */
[----:B------:R-:W-:Y:S04]  /*8310*/  FADD.FTZ R3, R3, R6 ;  /* 0x0000000603037221 */ /* 0x000fe80000010000 */
[----:B------:R-:W-:Y:S01]  /*8320*/  FADD.FTZ R52, R52, R3 ;  /* 0x0000000334347221 */ /* 0x000fe20000010000 */
[C---:B---3--:R-:W-:Y:S03]  /*8330*/  HMMA.16816.F32.BF16 R100, R104.reuse, R20, R100 ;  /* 0x000000146864723c */ /* 0x048fe60000041864 */
[----:B------:R-:W-:Y:S04]  /*8340*/  FADD.FTZ R3, R55, R52 ;  /* 0x0000003437037221 */ /* 0x000fe80000010000 */
[----:B------:R-:W-:Y:S01]  /*8350*/  FADD.FTZ R3, R56, R3 ;  /* 0x0000000338037221 */ /* 0x000fe20000010000 */
[----:B------:R-:W-:Y:S03]  /*8360*/  HMMA.16816.F32.BF16 R104, R104, R22, R16 ;  /* 0x000000166868723c */ /* 0x000fe60000041810 */
[----:B------:R-:W-:Y:S01]  /*8370*/  FADD.FTZ R36, R36, R3 ;  /* 0x0000000324247221 */ /* 0x000fe20000010000 */
[----:B------:R-:W-:Y:S03]  /*8380*/  MOV R3, R0 ;  /* 0x0000000000037202 */ /* 0x000fe60000000f00 */
[----:B------:R-:W-:Y:S04]  /*8390*/  FADD.FTZ R37, R37, R36 ;  /* 0x0000002425257221 */ /* 0x000fe80000010000 */
[----:B------:R-:W-:Y:S04]  /*83a0*/  FADD.FTZ R40, R40, R37 ;  /* 0x0000002528287221 */ /* 0x000fe80000010000 */
[----:B------:R-:W-:Y:S01]  /*83b0*/  FADD.FTZ R177, R177, R40 ;  /* 0x00000028b1b17221 */ /* 0x000fe20000010000 */
[----:B------:R-:W-:Y:S06]  /*83c0*/  @P0 BRA `(.L_x_1456) ;  /* 0xffffffc800940947 */ /* 0x000fec000383ffff */
.L_x_1452:
[----:B------:R-:W1:Y:S01]  /*83d0*/  SHFL.BFLY PT, R10, R177, 0x2, 0x1f ;  /* 0x0c401f00b10a7f89 */ /* 0x000e6200000e0000 */
[----:B------:R-:W-:Y:S01]  /*83e0*/  SHF.L.U32 R4, R156, 0x1, RZ ;  /* 0x000000019c047819 */ /* 0x000fe200000006ff */
[----:B------:R-:W2:Y:S01]  /*83f0*/  LDCU.U8 UR4, c[0x0][0x548] ;  /* 0x0000a900ff0477ac */ /* 0x000ea20008000000 */
[--C-:B------:R-:W-:Y:S01]  /*8400*/  LOP3.LUT R168, R168, 0xc0, R161.reuse, 0xf8, !PT ;  /* 0x000000c0a8a87812 */ /* 0x100fe200078ef8a1 */
[----:B------:R-:W3:Y:S01]  /*8410*/  SHFL.BFLY PT, R3, R176, 0x2, 0x1f ;  /* 0x0c401f00b0037f89 */ /* 0x000ee200000e0000 */
[----:B------:R-:W-:Y:S01]  /*8420*/  LOP3.LUT R4, R159, 0x6, R4, 0xf8, !PT ;  /* 0x000000069f047812 */ /* 0x000fe200078ef804 */
[----:B------:R-:W-:Y:S01]  /*8430*/  S2UR UR8, SR_CTAID.Y ;  /* 0x00000000000879c3 */ /* 0x000fe20000002600 */
[----:B------:R-:W-:Y:S01]  /*8440*/  LOP3.LUT R40, R161, 0x18, RZ, 0xc0, !PT ;  /* 0x00000018a1287812 */ /* 0x000fe200078ec0ff */
[----:B------:R-:W4:Y:S01]  /*8450*/  S2R R12, SR_CTAID.X ;  /* 0x00000000000c7919 */ /* 0x000f220000002500 */
[----:B------:R-:W-:Y:S01]  /*8460*/  LOP3.LUT R9, R4, 0x20, R161, 0xf8, !PT ;  /* 0x0000002004097812 */ /* 0x000fe200078ef8a1 */
[----:B------:R-:W-:Y:S01]  /*8470*/  BSSY.RECONVERGENT B0, `(.L_x_1457) ;  /* 0x00000aa000007945 */ /* 0x000fe20003800200 */
[----:B------:R-:W-:-:S02]  /*8480*/  LOP3.LUT R4, R158, 0x20, RZ, 0xc0, !PT ;  /* 0x000000209e047812 */ /* 0x000fc400078ec0ff */
[----:B------:R-:W-:Y:S01]  /*8490*/  LOP3.LUT R9, R9, R168, RZ, 0xfc, !PT ;  /* 0x000000a809097212 */ /* 0x000fe200078efcff */
[----:B------:R-:W5:Y:S01]  /*84a0*/  S2UR UR7, SR_CTAID.Z ;  /* 0x00000000000779c3 */ /* 0x000f620000002700 */
[----:B------:R-:W-:Y:S02]  /*84b0*/  LOP3.LUT R158, R158, 0x40, RZ, 0xc0, !PT ;  /* 0x000000409e9e7812 */ /* 0x000fe400078ec0ff */
[----:B------:R-:W-:Y:S02]  /*84c0*/  LEA R9, R9, UR5, 0x1 ;  /* 0x0000000509097c11 */ /* 0x000fe4000f8e08ff */
[----:B------:R-:W-:Y:S01]  /*84d0*/  MOV R41, RZ ;  /* 0x000000ff00297202 */ /* 0x000fe20000000f00 */
[----:B--2---:R-:W-:Y:S01]  /*84e0*/  UISETP.NE.AND UP0, UPT, UR4, URZ, UPT ;  /* 0x000000ff0400728c */ /* 0x004fe2000bf05270 */
[C---:B------:R-:W-:Y:S01]  /*84f0*/  IADD3 R11, PT, PT, R9.reuse, -R4, RZ ;  /* 0x80000004090b7210 */ /* 0x040fe20007ffe0ff */
[----:B------:R-:W2:Y:S01]  /*8500*/  LDCU UR4, c[0x0][0x434] ;  /* 0x00008680ff0477ac */ /* 0x000ea20008000800 */
[-C--:B------:R-:W-:Y:S01]  /*8510*/  IADD3 R17, PT, PT, R9, -R158.reuse, RZ ;  /* 0x8000009e09117210 */ /* 0x080fe20007ffe0ff */
[----:B-1----:R-:W-:Y:S01]  /*8520*/  FADD.FTZ R10, R10, R177 ;  /* 0x000000b10a0a7221 */ /* 0x002fe20000010000 */
[----:B------:R-:W-:-:S02]  /*8530*/  IADD3 R13, PT, PT, R11, -R158, RZ ;  /* 0x8000009e0b0d7210 */ /* 0x000fc40007ffe0ff */
[----:B------:R-:W-:Y:S01]  /*8540*/  MOV R38, 0x7f800000 ;  /* 0x7f80000000267802 */ /* 0x000fe20000000f00 */
[----:B---3--:R-:W-:Y:S01]  /*8550*/  FADD.FTZ R8, R3, R176 ;  /* 0x000000b003087221 */ /* 0x008fe20000010000 */
[----:B------:R-:W1:Y:S02]  /*8560*/  SHFL.BFLY PT, R5, R10, 0x1, 0x1f ;  /* 0x0c201f000a057f89 */ /* 0x000e6400000e0000 */
[----:B------:R-:W5:Y:S02]  /*8570*/  @!UP0 LDCU UR9, c[0x0][0x3e0] ;  /* 0x00007c00ff0987ac */ /* 0x000f640008000800 */
[----:B------:R-:W3:Y:S01]  /*8580*/  SHFL.BFLY PT, R3, R8, 0x1, 0x1f ;  /* 0x0c201f0008037f89 */ /* 0x000ee200000e0000 */
[----:B------:R-:W1:Y:S01]  /*8590*/  @UP0 LDCU UR5, c[0x0][0x454] ;  /* 0x00008a80ff0507ac */ /* 0x000e620008000800 */
[----:B----4-:R-:W-:Y:S01]  /*85a0*/  SHF.L.U32 R36, R12, 0x6, RZ ;  /* 0x000000060c247819 */ /* 0x010fe200000006ff */
[----:B--2---:R-:W-:Y:S01]  /*85b0*/  @!UP0 UMOV UR6, UR4 ;  /* 0x0000000400068c82 */ /* 0x004fe20008000000 */
[----:B-----5:R-:W-:Y:S01]  /*85c0*/  @!UP0 UIMAD UR9, UR8, UR9, UR7 ;  /* 0x00000009080982a4 */ /* 0x020fe2000f8e0207 */
[----:B-1----:R-:W-:Y:S01]  /*85d0*/  FADD.FTZ R5, R10, R5 ;  /* 0x000000050a057221 */ /* 0x002fe20000010000 */
[----:B------:R-:W-:-:S02]  /*85e0*/  @UP0 UIMAD UR5, UR7, UR5, URZ ;  /* 0x00000005070502a4 */ /* 0x000fc4000f8e02ff */
[----:B------:R-:W-:Y:S01]  /*85f0*/  @!UP0 UIMAD UR9, UR9, UR6, URZ ;  /* 0x00000006090982a4 */ /* 0x000fe2000f8e02ff */
[----:B---3--:R-:W-:Y:S01]  /*8600*/  FADD.FTZ R3, R8, R3 ;  /* 0x0000000308037221 */ /* 0x008fe20000010000 */
[----:B------:R-:W1:Y:S01]  /*8610*/  MUFU.RCP R7, R5 ;  /* 0x0000000500077308 */ /* 0x000e620000001000 */
[----:B------:R-:W-:Y:S01]  /*8620*/  FSETP.NE.FTZ.AND P1, PT, R5, RZ, PT ;  /* 0x000000ff0500720b */ /* 0x000fe20003f35000 */
[----:B------:R-:W-:Y:S02]  /*8630*/  @UP0 UMOV UR6, UR4 ;  /* 0x0000000400060c82 */ /* 0x000fe40008000000 */
[----:B------:R-:W-:Y:S01]  /*8640*/  FSETP.NE.FTZ.AND P0, PT, R3, RZ, PT ;  /* 0x000000ff0300720b */ /* 0x000fe20003f15000 */
[----:B------:R-:W-:-:S03]  /*8650*/  @UP0 UIMAD UR9, UR8, UR6, UR5 ;  /* 0x00000006080902a4 */ /* 0x000fc6000f8e0205 */
[----:B------:R-:W2:Y:S06]  /*8660*/  MUFU.RCP R6, R3 ;  /* 0x0000000300067308 */ /* 0x000eac0000001000 */
[----:B------:R-:W3:Y:S02]  /*8670*/  @P1 LDC R15, c[0x0][0x458] ;  /* 0x00011600ff0f1b82 */ /* 0x000ee40000000800 */
[----:B------:R4:W5:Y:S01]  /*8680*/  @P1 MUFU.LG2 R14, R5 ;  /* 0x00000005000e1308 */ /* 0x0009620000000c00 */
[----:B-1----:R-:W-:-:S05]  /*8690*/  FSEL R7, R7, 1, P1 ;  /* 0x3f80000007077808 */ /* 0x002fca0000800000 */
        /* <DEDUP_REMOVED lines=64> */
[----:B----4-:R-:W1:Y:S01]  /*8aa0*/  LDC.64 R4, c[0x0][0x400] ;  /* 0x00010000ff047b82 */ /* 0x010e620000000a00 */
[----:B------:R-:W-:Y:S01]  /*8ab0*/  F2FP.BF16.F32.PACK_AB R90, R91, R90 ;  /* 0x0000005a5b5a723e */ /* 0x000fe200000010ff */
[----:B------:R-:W-:Y:S01]  /*8ac0*/  STS [R11+0x10], R68 ;  /* 0x000010440b007388 */ /* 0x000fe20000000800 */
[----:B------:R-:W-:Y:S01]  /*8ad0*/  F2FP.BF16.F32.PACK_AB R92, R93, R92 ;  /* 0x0000005c5d5c723e */ /* 0x000fe200000010ff */
[----:B------:R-:W2:Y:S01]  /*8ae0*/  @P0 MUFU.LG2 R3, R3 ;  /* 0x0000000300030308 */ /* 0x000ea20000000c00 */
[----:B------:R-:W-:Y:S01]  /*8af0*/  F2FP.BF16.F32.PACK_AB R94, R95, R94 ;  /* 0x0000005e5f5e723e */ /* 0x000fe200000010ff */
[----:B------:R-:W-:Y:S01]  /*8b00*/  STS [R11+0x210], R70 ;  /* 0x000210460b007388 */ /* 0x000fe20000000800 */
[----:B------:R-:W-:Y:S01]  /*8b10*/  F2FP.BF16.F32.PACK_AB R96, R97, R96 ;  /* 0x000000606160723e */ /* 0x000fe200000010ff */
[----:B------:R-:W4:Y:S01]  /*8b20*/  @P0 LDC R37, c[0x0][0x458] ;  /* 0x00011600ff250b82 */ /* 0x000f220000000800 */
[----:B------:R-:W-:Y:S01]  /*8b30*/  F2FP.BF16.F32.PACK_AB R98, R99, R98 ;  /* 0x000000626362723e */ /* 0x000fe200000010ff */
[----:B------:R-:W-:Y:S01]  /*8b40*/  STS [R17+0x20], R72 ;  /* 0x0000204811007388 */ /* 0x000fe20000000800 */
[----:B------:R-:W-:Y:S01]  /*8b50*/  F2FP.BF16.F32.PACK_AB R108, R109, R108 ;  /* 0x0000006c6d6c723e */ /* 0x000fe200000010ff */
[----:B-----5:R-:W-:Y:S01]  /*8b60*/  @P1 FMUL.FTZ R39, R14, 0.69314718246459960938 ;  /* 0x3f3172180e271820 */ /* 0x020fe20000410000 */
[----:B------:R-:W-:Y:S01]  /*8b70*/  F2FP.BF16.F32.PACK_AB R110, R111, R110 ;  /* 0x0000006e6f6e723e */ /* 0x000fe200000010ff */
[----:B------:R-:W-:Y:S01]  /*8b80*/  STS [R17+0x220], R74 ;  /* 0x0002204a11007388 */ /* 0x000fe20000000800 */
[----:B------:R-:W-:Y:S01]  /*8b90*/  F2FP.BF16.F32.PACK_AB R100, R101, R100 ;  /* 0x000000646564723e */ /* 0x000fe200000010ff */
[----:B---3--:R-:W-:Y:S01]  /*8ba0*/  @P1 FFMA.FTZ R38, R2, R15, R39 ;  /* 0x0000000f02261223 */ /* 0x008fe20000010027 */
[----:B------:R-:W-:Y:S01]  /*8bb0*/  F2FP.BF16.F32.PACK_AB R102, R103, R102 ;  /* 0x000000666766723e */ /* 0x000fe200000010ff */
[----:B------:R-:W-:Y:S01]  /*8bc0*/  STS [R13+0x30], R76 ;  /* 0x0000304c0d007388 */ /* 0x000fe20000000800 */
[----:B------:R-:W-:-:S02]  /*8bd0*/  F2FP.BF16.F32.PACK_AB R104, R7, R104 ;  /* 0x000000680768723e */ /* 0x000fc400000010ff */
[----:B------:R-:W-:Y:S01]  /*8be0*/  F2FP.BF16.F32.PACK_AB R106, R107, R106 ;  /* 0x0000006a6b6a723e */ /* 0x000fe200000010ff */
[----:B------:R-:W-:Y:S01]  /*8bf0*/  STS [R13+0x230], R78 ;  /* 0x0002304e0d007388 */ /* 0x000fe20000000800 */
[----:B------:R-:W3:Y:S01]  /*8c00*/  LDC.64 R6, c[0x0][0x408] ;  /* 0x00010200ff067b82 */ /* 0x000ee20000000a00 */
[----:B------:R-:W-:Y:S01]  /*8c10*/  LOP3.LUT P1, RZ, R156, 0x3, RZ, 0xc0, !PT ;  /* 0x000000039cff7812 */ /* 0x000fe2000782c0ff */
[----:B--2---:R-:W-:Y:S01]  /*8c20*/  @P0 FMUL.FTZ R3, R3, 0.69314718246459960938 ;  /* 0x3f31721803030820 */ /* 0x004fe20000410000 */
[----:B------:R-:W-:Y:S01]  /*8c30*/  STS [R9+0x1000], R80 ;  /* 0x0010005009007388 */ /* 0x000fe20000000800 */
[----:B------:R-:W-:Y:S02]  /*8c40*/  MOV R2, 0x7f800000 ;  /* 0x7f80000000027802 */ /* 0x000fe40000000f00 */
[----:B------:R-:W-:Y:S01]  /*8c50*/  SHF.R.U32.HI R156, RZ, 0x2, R156 ;  /* 0x00000002ff9c7819 */ /* 0x000fe2000001169c */
[----:B------:R-:W-:Y:S01]  /*8c60*/  STS [R9+0x1200], R82 ;  /* 0x0012005209007388 */ /* 0x000fe20000000800 */
[----:B----4-:R-:W-:-:S03]  /*8c70*/  @P0 FFMA.FTZ R2, R0, R37, R3 ;  /* 0x0000002500020223 */ /* 0x010fc60000010003 */
[----:B------:R-:W-:Y:S04]  /*8c80*/  STS [R11+0x1010], R84 ;  /* 0x001010540b007388 */ /* 0x000fe80000000800 */
[----:B------:R-:W-:Y:S04]  /*8c90*/  STS [R11+0x1210], R86 ;  /* 0x001210560b007388 */ /* 0x000fe80000000800 */
[----:B------:R-:W-:Y:S04]  /*8ca0*/  STS [R17+0x1020], R88 ;  /* 0x0010205811007388 */ /* 0x000fe80000000800 */
[----:B------:R-:W-:Y:S01]  /*8cb0*/  STS [R17+0x1220], R90 ;  /* 0x0012205a11007388 */ /* 0x000fe20000000800 */
[----:B---3--:R-:W-:-:S03]  /*8cc0*/  IMAD.WIDE.U32 R40, R36, R6, R40 ;  /* 0x0000000624287225 */ /* 0x008fc600078e0028 */
[----:B------:R-:W-:Y:S01]  /*8cd0*/  STS [R13+0x1030], R92 ;  /* 0x0010305c0d007388 */ /* 0x000fe20000000800 */
[----:B------:R-:W-:-:S03]  /*8ce0*/  IMAD R41, R36, R7, R41 ;  /* 0x0000000724297224 */ /* 0x000fc600078e0229 */
[----:B------:R-:W-:Y:S01]  /*8cf0*/  STS [R13+0x1230], R94 ;  /* 0x0012305e0d007388 */ /* 0x000fe20000000800 */
[----:B-1----:R-:W-:-:S03]  /*8d00*/  IMAD.WIDE.U32 R14, R4, UR8, R40 ;  /* 0x00000008040e7c25 */ /* 0x002fc6000f8e0028 */
[----:B------:R-:W-:Y:S01]  /*8d10*/  STS [R9+0x2000], R96 ;  /* 0x0020006009007388 */ /* 0x000fe20000000800 */
[----:B------:R-:W-:-:S03]  /*8d20*/  IMAD R39, R5, UR8, R15 ;  /* 0x0000000805277c24 */ /* 0x000fc6000f8e020f */
[----:B------:R-:W-:Y:S04]  /*8d30*/  STS [R9+0x2200], R98 ;  /* 0x0022006209007388 */ /* 0x000fe80000000800 */
[----:B------:R-:W-:Y:S04]  /*8d40*/  STS [R11+0x2010], R108 ;  /* 0x0020106c0b007388 */ /* 0x000fe80000000800 */
[----:B------:R-:W-:Y:S04]  /*8d50*/  STS [R11+0x2210], R110 ;  /* 0x0022106e0b007388 */ /* 0x000fe80000000800 */
[----:B------:R-:W-:Y:S04]  /*8d60*/  STS [R17+0x2020], R100 ;  /* 0x0020206411007388 */ /* 0x000fe80000000800 */
[----:B------:R-:W-:Y:S04]  /*8d70*/  STS [R17+0x2220], R102 ;  /* 0x0022206611007388 */ /* 0x000fe80000000800 */
[----:B------:R-:W-:Y:S04]  /*8d80*/  STS [R13+0x2030], R104 ;  /* 0x002030680d007388 */ /* 0x000fe80000000800 */
[----:B------:R1:W-:Y:S01]  /*8d90*/  STS [R13+0x2230], R106 ;  /* 0x0022306a0d007388 */ /* 0x0003e20000000800 */
[----:B------:R-:W-:Y:S08]  /*8da0*/  BAR.SYNC.DEFER_BLOCKING 0x0 ;  /* 0x0000000000007b1d */ /* 0x000ff00000010000 */
[----:B-1----:R-:W1:Y:S01]  /*8db0*/  LDC.64 R12, c[0x0][0x410] ;  /* 0x00010400ff0c7b82 */ /* 0x002e620000000a00 */
[----:B------:R2:W3:Y:S04]  /*8dc0*/  LDS.128 R28, [R175] ;  /* 0x00000000af1c7984 */ /* 0x0004e80000000c00 */
[----:B------:R2:W4:Y:S04]  /*8dd0*/  LDS.128 R24, [R175+0x800] ;  /* 0x00080000af187984 */ /* 0x0005280000000c00 */
[----:B------:R2:W1:Y:S04]  /*8de0*/  LDS.128 R20, [R175+0x1000] ;  /* 0x00100000af147984 */ /* 0x0004680000000c00 */
[----:B------:R2:W1:Y:S04]  /*8df0*/  LDS.128 R16, [R175+0x1800] ;  /* 0x00180000af107984 */ /* 0x0004680000000c00 */
[----:B------:R2:W1:Y:S04]  /*8e00*/  LDS.128 R8, [R175+0x2000] ;  /* 0x00200000af087984 */ /* 0x0004680000000c00 */
[----:B------:R2:W1:Y:S01]  /*8e10*/  LDS.128 R32, [R175+0x2800] ;  /* 0x00280000af207984 */ /* 0x0004620000000c00 */
[----:B------:R-:W-:Y:S05]  /*8e20*/  @P1 BRA `(.L_x_1458) ;  /* 0x0000000000381947 */ /* 0x000fea0003800000 */
[----:B------:R-:W5:Y:S01]  /*8e30*/  LDCU.64 UR4, c[0x0][0x420] ;  /* 0x00008400ff0477ac */ /* 0x000f620008000a00 */
[----:B------:R-:W-:Y:S01]  /*8e40*/  LOP3.LUT R3, R160, 0x30, RZ, 0xc0, !PT ;  /* 0x00000030a0037812 */ /* 0x000fe200078ec0ff */
[C---:B------:R-:W-:Y:S01]  /*8e50*/  VIADD R0, R36.reuse, UR9 ;  /* 0x0000000924007c36 */ /* 0x040fe20008000000 */
[----:B------:R-:W-:Y:S02]  /*8e60*/  IADD3 R36, PT, PT, -R36, UR6, RZ ;  /* 0x0000000624247c10 */ /* 0x000fe4000fffe1ff */
[----:B------:R-:W-:-:S04]  /*8e70*/  LOP3.LUT R3, R3, 0x7, R156, 0xf8, !PT ;  /* 0x0000000703037812 */ /* 0x000fc800078ef89c */
[C---:B------:R-:W-:Y:S01]  /*8e80*/  IADD3 R4, P0, PT, R3.reuse, R0, RZ ;  /* 0x0000000003047210 */ /* 0x040fe20007f1e0ff */
[C---:B------:R-:W-:Y:S01]  /*8e90*/  VIADD R5, R3.reuse, 0x8 ;  /* 0x0000000803057836 */ /* 0x040fe20000000000 */
[-C--:B------:R-:W-:Y:S02]  /*8ea0*/  ISETP.GE.AND P2, PT, R3, R36.reuse, PT ;  /* 0x000000240300720c */ /* 0x080fe40003f46270 */
[----:B------:R-:W-:Y:S02]  /*8eb0*/  LEA.HI.X.SX32 R3, R0, RZ, 0x1, P0 ;  /* 0x000000ff00037211 */ /* 0x000fe400000f0eff */
[----:B------:R-:W-:Y:S02]  /*8ec0*/  ISETP.GE.AND P1, PT, R5, R36, PT ;  /* 0x000000240500720c */ /* 0x000fe40003f26270 */
[----:B-----5:R-:W-:-:S04]  /*8ed0*/  LEA R36, P0, R4, UR4, 0x2 ;  /* 0x0000000404247c11 */ /* 0x020fc8000f8010ff */
[----:B------:R-:W-:-:S05]  /*8ee0*/  LEA.HI.X R37, R4, UR5, R3, 0x2, P0 ;  /* 0x0000000504257c11 */ /* 0x000fca00080f1403 */
[----:B------:R1:W-:Y:S04]  /*8ef0*/  @!P2 STG.E desc[UR24][R36.64], R38 ;  /* 0x000000262400a986 */ /* 0x0003e8000c101918 */
[----:B------:R1:W-:Y:S02]  /*8f00*/  @!P1 STG.E desc[UR24][R36.64+0x20], R2 ;  /* 0x0000200224009986 */ /* 0x0003e4000c101918 */
.L_x_1458:
[----:B------:R-:W-:Y:S05]  /*8f10*/  BSYNC.RECONVERGENT B0 ;  /* 0x0000000000007941 */ /* 0x000fea0003800200 */
.L_x_1457:
[----:B------:R-:W5:Y:S01]  /*8f20*/  LDCU.64 UR4, c[0x0][0x3f0] ;  /* 0x00007e00ff0477ac */ /* 0x000f620008000a00 */
[----:B-1----:R-:W-:-:S05]  /*8f30*/  MOV R38, R14 ;  /* 0x0000000e00267202 */ /* 0x002fca0000000f00 */
[----:B------:R-:W-:-:S04]  /*8f40*/  IMAD.WIDE.U32 R38, R12, UR7, R38 ;  /* 0x000000070c267c25 */ /* 0x000fc8000f8e0026 */
[----:B------:R-:W-:Y:S02]  /*8f50*/  IMAD R39, R13, UR7, R39 ;  /* 0x000000070d277c24 */ /* 0x000fe4000f8e0227 */
[----:B------:R-:W-:-:S04]  /*8f60*/  IMAD.WIDE.U32 R2, R156, R6, R38 ;  /* 0x000000069c027225 */ /* 0x000fc800078e0026 */
[----:B------:R-:W-:Y:S01]  /*8f70*/  IMAD R156, R156, R7, R3 ;  /* 0x000000079c9c7224 */ /* 0x000fe200078e0203 */
[----:B-----5:R-:W-:-:S04]  /*8f80*/  LEA R4, P0, R2, UR4, 0x1 ;  /* 0x0000000402047c11 */ /* 0x020fc8000f8008ff */
[----:B------:R-:W-:Y:S02]  /*8f90*/  LEA.HI.X R5, R2, UR5, R156, 0x1, P0 ;  /* 0x0000000502057c11 */ /* 0x000fe400080f0c9c */
[----:B------:R-:W-:-:S03]  /*8fa0*/  LEA R2, P0, R6, R4, 0x6 ;  /* 0x0000000406027211 */ /* 0x000fc600078030ff */
[----:B---3--:R-:W-:Y:S01]  /*8fb0*/  STG.E.128 desc[UR24][R4.64], R28 ;  /* 0x0000001c04007986 */ /* 0x008fe2000c101d18 */
[----:B------:R-:W-:-:S03]  /*8fc0*/  LEA.HI.X R3, R6, R5, R7, 0x6, P0 ;  /* 0x0000000506037211 */ /* 0x000fc600000f3407 */
[----:B------:R-:W-:Y:S04]  /*8fd0*/  STG.E.128 desc[UR24][R4.64+0x40], R20 ;  /* 0x0000401404007986 */ /* 0x000fe8000c101d18 */
[----:B------:R-:W-:Y:S04]  /*8fe0*/  STG.E.128 desc[UR24][R4.64+0x80], R8 ;  /* 0x0000800804007986 */ /* 0x000fe8000c101d18 */
[----:B----4-:R-:W-:Y:S04]  /*8ff0*/  STG.E.128 desc[UR24][R2.64], R24 ;  /* 0x0000001802007986 */ /* 0x010fe8000c101d18 */
[----:B------:R-:W-:Y:S04]  /*9000*/  STG.E.128 desc[UR24][R2.64+0x40], R16 ;  /* 0x0000401002007986 */ /* 0x000fe8000c101d18 */
[----:B------:R-:W-:Y:S01]  /*9010*/  STG.E.128 desc[UR24][R2.64+0x80], R32 ;  /* 0x0000802002007986 */ /* 0x000fe2000c101d18 */
[----:B------:R-:W-:Y:S05]  /*9020*/  EXIT ;  /* 0x000000000000794d */ /* 0x000fea0003800000 */
.L_x_1459:
        /* <DEDUP_REMOVED lines=13> */
.L_x_5484:


//--------------------- .text._ZN5flash24flash_fwd_splitkv_kernelI23Flash_fwd_kernel_traitsILi96ELi64ELi128ELi4ELb0ELb0EN7cutlass10bfloat16_tE19Flash_kernel_traitsILi96ELi64ELi128ELi4ES3_EELb1ELb0ELb0ELb1ELb1ELb1ELb0ELb0EEEvNS_16Flash_fwd_paramsE --------------------------
	.section	.text._ZN5flash24flash_fwd_splitkv_kernelI23Flash_fwd_kernel_traitsILi96ELi64ELi128ELi4ELb0ELb0EN7cutlass10bfloat16_tE19Flash_kernel_traitsILi96ELi64ELi128ELi4ES3_EELb1ELb0ELb0ELb1ELb1ELb1ELb0ELb0EEEvNS_16Flash_fwd_paramsE,"ax",@progbits
	.align	128
        .global         _ZN5flash24flash_fwd_splitkv_kernelI23Flash_fwd_kernel_traitsILi96ELi64ELi128ELi4ELb0ELb0EN7cutlass10bfloat16_tE19Flash_kernel_traitsILi96ELi64ELi128ELi4ES3_EELb1ELb0ELb0ELb1ELb1ELb1ELb0ELb0EEEvNS_16Flash_fwd_paramsE
        .type           _ZN5flash24flash_fwd_splitkv_kernelI23Flash_fwd_kernel_traitsILi96ELi64ELi128ELi4ELb0ELb0EN7cutlass10bfloat16_tE19Flash_kernel_traitsILi96ELi64ELi128ELi4ES3_EELb1ELb0ELb0ELb1ELb1ELb1ELb0ELb0EEEvNS_16Flash_fwd_paramsE,@function
        .size           _ZN5flash24flash_fwd_splitkv_kernelI23Flash_fwd_kernel_traitsILi96ELi64ELi128ELi4ELb0ELb0EN7cutlass10bfloat16_tE19Flash_kernel_traitsILi96ELi64ELi128ELi4ES3_EELb1ELb0ELb0ELb1ELb1ELb1ELb0ELb0EEEvNS_16Flash_fwd_paramsE,(.L_x_5485 - _ZN5flash24flash_fwd_splitkv_kernelI23Flash_fwd_kernel_traitsILi96ELi64ELi128ELi4ELb0ELb0EN7cutlass10bfloat16_tE19Flash_kernel_traitsILi96ELi64ELi128ELi4ES3_EELb1ELb0ELb0ELb1ELb1ELb1ELb0ELb0EEEvNS_16Flash_fwd_paramsE)
        .other          _ZN5flash24flash_fwd_splitkv_kernelI23Flash_fwd_kernel_traitsILi96ELi64ELi128ELi4ELb0ELb0EN7cutlass10bfloat16_tE19Flash_kernel_traitsILi96ELi64ELi128ELi4ES3_EELb1ELb0ELb0ELb1ELb1ELb1ELb0ELb0EEEvNS_16Flash_fwd_paramsE,@"STO_CUDA_ENTRY STV_DEFAULT"
_ZN5flash24flash_fwd_splitkv_kernelI23Flash_fwd_kernel_traitsILi96ELi64ELi128ELi4ELb0ELb0EN7cutlass10bfloat16_tE19Flash_kernel_traitsILi96ELi64ELi128ELi4ES3_EELb1ELb0ELb0ELb1ELb1ELb1ELb0ELb0EEEvNS_16Flash_fwd_paramsE:
.text._ZN5flash24flash_fwd_splitkv_kernelI23Flash_fwd_kernel_traitsILi96ELi64ELi128ELi4ELb0ELb0EN7cutlass10bfloat16_tE19Flash_kernel_traitsILi96ELi64ELi128ELi4ES3_EELb1ELb0ELb0ELb1ELb1ELb1ELb0ELb0EEEvNS_16Flash_fwd_paramsE:
        /* <DEDUP_REMOVED lines=17> */
[----:B------:R-:W-:Y:S02]  /*0110*/  IMAD.SHL.U32 R117, R13, 0x40, RZ ;  /* 0x000000400d757824 */ /* 0x000fe400078e00ff */
[----:B-1----:R-:W-:-:S04]  /*0120*/  @P0 IMAD.WIDE.U32 R6, R9, 0x4, R4 ;  /* 0x0000000409060825 */ /* 0x002fc800078e0004 */
[----:B------:R-:W1:Y:S01]  /*0130*/  @!P2 LDC.64 R4, c[0x0][0x438] ;  /* 0x00010e00ff04ab82 */ /* 0x000e620000000a00 */
[----:B------:R-:W-:Y:S01]  /*0140*/  ISETP.GE.AND P1, PT, R117, UR22, PT ;  /* 0x0000001675007c0c */ /* 0x000fe2000bf26270 */
[----:B------:R3:W5:Y:S01]  /*0150*/  @P0 LDG.E R19, desc[UR24][R6.64] ;  /* 0x0000001806130981 */ /* 0x000762000c1e1900 */
[----:B--2---:R-:W-:-:S11]  /*0160*/  @!P2 ISETP.NE.U32.AND P0, PT, R2, RZ, PT ;  /* 0x000000ff0200a20c */ /* 0x004fd60003f05070 */
[----:B---3--:R-:W-:Y:S05]  /*0170*/  @P1 EXIT ;  /* 0x000000000000194d */ /* 0x008fea0003800000 */
[----:B------:R-:W2:Y:S01]  /*0180*/  LDC R2, c[0x0][0x508] ;  /* 0x00014200ff027b82 */ /* 0x000ea20000000800 */
[----:B------:R-:W-:Y:S01]  /*0190*/  @!P2 ISETP.NE.AND.EX P0, PT, R3, RZ, PT, P0 ;  /* 0x000000ff0300a20c */ /* 0x000fe20003f05300 */
[----:B------:R-:W3:Y:S01]  /*01a0*/  LDCU UR5, c[0x0][0x438] ;  /* 0x00008700ff0577ac */ /* 0x000ee20008000800 */
[--C-:B-----5:R-:W-:Y:S01]  /*01b0*/  @P2 IMAD.IADD R115, R0, 0x1, -R19.reuse ;  /* 0x0000000100732824 */ /* 0x120fe200078e0a13 */
[----:B------:R-:W4:Y:S01]  /*01c0*/  S2R R10, SR_CTAID.Z ;  /* 0x00000000000a7919 */ /* 0x000f220000002700 */
[----:B-1----:R-:W-:Y:S01]  /*01d0*/  @!P2 SEL R5, R5, RZ, P0 ;  /* 0x000000ff0505a207 */ /* 0x002fe20000000000 */
[----:B------:R-:W1:Y:S03]  /*01e0*/  S2R R116, SR_TID.X ;  /* 0x0000000000747919 */ /* 0x000e660000002100 */
[----:B------:R-:W-:-:S05]  /*01f0*/  @!P2 IADD3 R115, PT, PT, R5, R4, -R19 ;  /* 0x000000040573a210 */ /* 0x000fca0007ffe813 */
[----:B------:R-:W-:-:S05]  /*0200*/  VIADD R5, R115, 0x7f ;  /* 0x0000007f73057836 */ /* 0x000fca0000000000 */
[----:B------:R-:W-:Y:S01]  /*0210*/  IADD3 R3, PT, PT, R5, -UR22, R117 ;  /* 0x8000001605037c10 */ /* 0x000fe2000fffe075 */
[----:B---3--:R-:W-:Y:S01]  /*0220*/  UIADD3 UR5, UPT, UPT, UR5, 0x7f, URZ ;  /* 0x0000007f05057890 */ /* 0x008fe2000fffe0ff */
[----:B------:R-:W-:Y:S02]  /*0230*/  SHF.R.S32.HI R4, RZ, 0x1f, R5 ;  /* 0x0000001fff047819 */ /* 0x000fe40000011405 */
[----:B--2---:R-:W-:Y:S01]  /*0240*/  IADD3 R3, PT, PT, R3, 0x40, R2 ;  /* 0x0000004003037810 */ /* 0x004fe20007ffe002 */
[----:B------:R-:W-:Y:S01]  /*0250*/  USHF.R.S32.HI UR4, URZ, 0x1f, UR5 ;  /* 0x0000001fff047899 */ /* 0x000fe20008011405 */
[----:B------:R-:W-:Y:S02]  /*0260*/  LEA.HI R4, R4, R5, RZ, 0x7 ;  /* 0x0000000504047211 */ /* 0x000fe400078f38ff */
[----:B------:R-:W-:Y:S01]  /*0270*/  SHF.R.S32.HI R0, RZ, 0x1f, R3 ;  /* 0x0000001fff007819 */ /* 0x000fe20000011403 */
[----:B------:R-:W-:-:S03]  /*0280*/  ULEA.HI UR4, UR4, UR5, URZ, 0x7 ;  /* 0x0000000504047291 */ /* 0x000fc6000f8f38ff */
[----:B------:R-:W-:Y:S01]  /*0290*/  LEA.HI R0, R0, R3, RZ, 0x7 ;  /* 0x0000000300007211 */ /* 0x000fe200078f38ff */
[----:B------:R-:W-:Y:S01]  /*02a0*/  USHF.R.S32.HI UR4, URZ, 0x7, UR4 ;  /* 0x00000007ff047899 */ /* 0x000fe20008011404 */
[----:B------:R-:W-:Y:S02]  /*02b0*/  SHF.R.S32.HI R3, RZ, 0x7, R4 ;  /* 0x00000007ff037819 */ /* 0x000fe40000011404 */
[----:B------:R-:W-:-:S04]  /*02c0*/  SHF.R.S32.HI R0, RZ, 0x7, R0 ;  /* 0x00000007ff007819 */ /* 0x000fc80000011400 */
[----:B------:R-:W-:-:S04]  /*02d0*/  VIMNMX3 R3, R3, UR4, R0, PT ;  /* 0x0000000403037c0f */ /* 0x000fc8000b800100 */
[----:B------:R-:W-:-:S13]  /*02e0*/  ISETP.GT.AND P0, PT, R3, RZ, PT ;  /* 0x000000ff0300720c */ /* 0x000fda0003f04270 */
[----:B-1--4-:R-:W-:Y:S05]  /*02f0*/  @P0 BRA `(.L_x_1460) ;  /* 0x0000000000c00947 */ /* 0x012fea0003800000 */
        /* <DEDUP_REMOVED lines=12> */
[----:B------:R-:W-:Y:S01]  /*03c0*/  IMAD R7, R9, UR7, R7 ;  /* 0x0000000709077c24 */ /* 0x000fe2000f8e0207 */
[----:B------:R-:W1:Y:S01]  /*03d0*/  LDCU.64 UR6, c[0x0][0x3f0] ;  /* 0x00007e00ff0677ac */ /* 0x000e620008000a00 */
[----:B---3--:R-:W-:-:S04]  /*03e0*/  IMAD.WIDE.U32 R6, R10, UR4, R6 ;  /* 0x000000040a067c25 */ /* 0x008fc8000f8e0006 */
[----:B------:R-:W-:Y:S01]  /*03f0*/  IMAD R7, R10, UR5, R7 ;  /* 0x000000050a077c24 */ /* 0x000fe2000f8e0207 */
[----:B------:R-:W2:Y:S01]  /*0400*/  LDCU.64 UR4, c[0x0][0x420] ;  /* 0x00008400ff0477ac */ /* 0x000ea20008000a00 */
[----:B----4-:R-:W-:Y:S02]  /*0410*/  IMAD R10, R9, UR8, R10 ;  /* 0x00000008090a7c24 */ /* 0x010fe4000f8e020a */
[----:B------:R-:W-:-:S04]  /*0420*/  IMAD.WIDE.U32 R6, R0, R2, R6 ;  /* 0x0000000200067225 */ /* 0x000fc800078e0006 */
[----:B------:R-:W-:Y:S01]  /*0430*/  IMAD R4, R0, R3, R7 ;  /* 0x0000000300047224 */ /* 0x000fe200078e0207 */
[----:B------:R-:W-:Y:S01]  /*0440*/  SHF.L.U32 R3, R3, 0x6, RZ ;  /* 0x0000000603037819 */ /* 0x000fe200000006ff */
[----:B------:R-:W-:Y:S01]  /*0450*/  IMAD R5, R10, UR22, R117 ;  /* 0x000000160a057c24 */ /* 0x000fe2000f8e0275 */
[C---:B-1----:R-:W-:Y:S02]  /*0460*/  LEA R8, P0, R6.reuse, UR6, 0x1 ;  /* 0x0000000606087c11 */ /* 0x042fe4000f8008ff */
[----:B------:R-:W-:Y:S02]  /*0470*/  IADD3 R117, PT, PT, -R117, UR22, RZ ;  /* 0x0000001675757c10 */ /* 0x000fe4000fffe1ff */
[----:B------:R-:W-:Y:S01]  /*0480*/  LEA.HI.X R9, R6, UR7, R4, 0x1, P0 ;  /* 0x0000000706097c11 */ /* 0x000fe200080f0c04 */
[----:B------:R-:W-:Y:S01]  /*0490*/  IMAD.WIDE.U32 R6, R2, 0x40, RZ ;  /* 0x0000004002067825 */ /* 0x000fe200078e00ff */
[C---:B------:R-:W-:Y:S02]  /*04a0*/  IADD3 R4, P0, PT, R5.reuse, R0, RZ ;  /* 0x0000000005047210 */ /* 0x040fe40007f1e0ff */
[----:B------:R-:W-:Y:S01]  /*04b0*/  ISETP.GE.OR P2, PT, R0, R117, P2 ;  /* 0x000000750000720c */ /* 0x000fe20001746670 */
[----:B------:R1:W-:Y:S01]  /*04c0*/  STG.E.128 desc[UR24][R8.64], RZ ;  /* 0x000000ff08007986 */ /* 0x0003e2000c101d18 */
[----:B------:R-:W-:-:S02]  /*04d0*/  LEA.HI.X.SX32 R5, R5, RZ, 0x1, P0 ;  /* 0x000000ff05057211 */ /* 0x000fc400000f0eff */
[----:B--2---:R-:W-:Y:S01]  /*04e0*/  LEA R10, P0, R4, UR4, 0x2 ;  /* 0x00000004040a7c11 */ /* 0x004fe2000f8010ff */
[----:B------:R1:W-:Y:S01]  /*04f0*/  STG.E.128 desc[UR24][R8.64+0x40], RZ ;  /* 0x000040ff08007986 */ /* 0x0003e2000c101d18 */
[----:B------:R-:W-:Y:S02]  /*0500*/  IADD3 R0, PT, PT, R0, 0x20, RZ ;  /* 0x0000002000007810 */ /* 0x000fe40007ffe0ff */
[----:B------:R-:W-:Y:S01]  /*0510*/  LEA.HI.X R11, R4, UR5, R5, 0x2, P0 ;  /* 0x00000005040b7c11 */ /* 0x000fe200080f1405 */
[----:B------:R1:W-:Y:S01]  /*0520*/  STG.E.128 desc[UR24][R8.64+0x80], RZ ;  /* 0x000080ff08007986 */ /* 0x0003e2000c101d18 */
[----:B------:R-:W-:Y:S02]  /*0530*/  ISETP.GE.AND P0, PT, R0, R117, PT ;  /* 0x000000750000720c */ /* 0x000fe40003f06270 */
[----:B------:R-:W-:Y:S01]  /*0540*/  IADD3 R2, P1, PT, R6, R8, RZ ;  /* 0x0000000806027210 */ /* 0x000fe20007f3e0ff */
[----:B------:R-:W-:Y:S01]  /*0550*/  @!P2 IMAD.MOV.U32 R5, RZ, RZ, 0x7f800000 ;  /* 0x7f800000ff05a424 */ /* 0x000fe200078e00ff */
        /* <DEDUP_REMOVED lines=10> */
.L_x_1460:
        /* <DEDUP_REMOVED lines=8> */
.L_x_1461:
[----:B------:R-:W2:Y:S02]  /*0680*/  LDCU.64 UR18, c[0x0][0x4e0] ;  /* 0x00009c00ff1277ac */ /* 0x000ea40008000a00 */
[----:B--2---:R-:W-:-:S04]  /*0690*/  UISETP.NE.U32.AND UP0, UPT, UR18, URZ, UPT ;  /* 0x000000ff1200728c */ /* 0x004fc8000bf05070 */
[----:B------:R-:W-:-:S09]  /*06a0*/  UISETP.NE.AND.EX UP0, UPT, UR19, URZ, UPT, UP0 ;  /* 0x000000ff1300728c */ /* 0x000fd2000bf05300 */
[----:B------:R-:W-:Y:S05]  /*06b0*/  BRA.U !UP0, `(.L_x_1462) ;  /* 0x0000000508847547 */ /* 0x000fea000b800000 */
[----:B------:R-:W2:Y:S01]  /*06c0*/  LDC R11, c[0x0][0x4f0] ;  /* 0x00013c00ff0b7b82 */ /* 0x000ea20000000800 */
[----:B------:R-:W-:Y:S01]  /*06d0*/  LEA R0, R3, 0xffffff80, 0x7 ;  /* 0xffffff8003007811 */ /* 0x000fe200078e38ff */
[----:B------:R-:W3:Y:S03]  /*06e0*/  LDCU.64 UR4, c[0x0][0x4e8] ;  /* 0x00009d00ff0477ac */ /* 0x000ee60008000a00 */
[----:B-1----:R-:W-:Y:S01]  /*06f0*/  IABS R4, R0 ;  /* 0x0000000000047213 */ /* 0x002fe20000000000 */
[----:B------:R-:W1:Y:S01]  /*0700*/  LDCU.64 UR8, c[0x0][0x3a8] ;  /* 0x00007500ff0877ac */ /* 0x000e620008000a00 */
[----:B------:R-:W4:Y:S01]  /*0710*/  LDCU.64 UR16, c[0x0][0x3a0] ;  /* 0x00007400ff1077ac */ /* 0x000f220008000a00 */
[----:B------:R-:W4:Y:S01]  /*0720*/  LDCU.64 UR6, c[0x0][0x3c0] ;  /* 0x00007800ff0677ac */ /* 0x000f220008000a00 */
[----:B--2--5:R-:W-:-:S04]  /*0730*/  IABS R6, R11 ;  /* 0x0000000b00067213 */ /* 0x024fc80000000000 */
[----:B------:R-:W2:Y:S08]  /*0740*/  I2F.RP R7, R6 ;  /* 0x0000000600077306 */ /* 0x000eb00000209400 */
[----:B--2---:R-:W2:Y:S02]  /*0750*/  MUFU.RCP R14, R7 ;  /* 0x00000007000e7308 */ /* 0x004ea40000001000 */
[----:B--2---:R-:W-:-:S06]  /*0760*/  IADD3 R14, PT, PT, R14, 0xffffffe, RZ ;  /* 0x0ffffffe0e0e7810 */ /* 0x004fcc0007ffe0ff */
        /* <DEDUP_REMOVED lines=17> */
[----:B------:R-:W2:Y:S07]  /*0880*/  LDCU.64 UR4, c[0x0][0x3b8] ;  /* 0x00007700ff0477ac */ /* 0x000eae0008000a00 */
[----:B------:R-:W-:Y:S02]  /*0890*/  @P0 IADD3 R7, PT, PT, R7, 0x1, RZ ;  /* 0x0000000107070810 */ /* 0x000fe40007ffe0ff */
[----:B------:R-:W-:-:S02]  /*08a0*/  LEA R168, P0, R4, UR18, 0x2 ;  /* 0x0000001204a87c11 */ /* 0x000fc4000f8010ff */
[----:B------:R-:W-:Y:S02]  /*08b0*/  MOV R6, R7 ;  /* 0x0000000700067202 */ /* 0x000fe40000000f00 */
[----:B------:R-:W-:Y:S01]  /*08c0*/  LEA.HI.X R169, R4, UR19, R169, 0x2, P0 ;  /* 0x0000001304a97c11 */ /* 0x000fe200080f14a9 */
[----:B------:R-:W3:Y:S02]  /*08d0*/  LDC R7, c[0x0][0x3e8] ;  /* 0x0000fa00ff077b82 */ /* 0x000ee40000000800 */
[----:B------:R-:W-:Y:S01]  /*08e0*/  @!P1 IMAD.MOV R6, RZ, RZ, -R6 ;  /* 0x000000ffff069224 */ /* 0x000fe200078e0a06 */
[----:B------:R-:W-:-:S05]  /*08f0*/  @!P2 LOP3.LUT R6, RZ, R11, RZ, 0x33, !PT ;  /* 0x0000000bff06a212 */ /* 0x000fca00078e33ff */
[----:B------:R-:W-:-:S05]  /*0900*/  IMAD.WIDE R18, R6, 0x4, R168 ;  /* 0x0000000406127825 */ /* 0x000fca00078e02a8 */
[----:B------:R-:W4:Y:S01]  /*0910*/  LDG.E R16, desc[UR24][R18.64] ;  /* 0x0000001812107981 */ /* 0x000f22000c1e1900 */
[----:B------:R-:W-:Y:S02]  /*0920*/  IADD3 R6, PT, PT, -R6, RZ, RZ ;  /* 0x000000ff06067210 */ /* 0x000fe40007ffe1ff */
[----:B--2---:R-:W-:Y:S02]  /*0930*/  MOV R108, UR4 ;  /* 0x00000004006c7c02 */ /* 0x004fe40008000f00 */
[----:B------:R-:W-:Y:S01]  /*0940*/  MOV R109, UR5 ;  /* 0x00000005006d7c02 */ /* 0x000fe20008000f00 */
[----:B------:R-:W-:Y:S01]  /*0950*/  IMAD R0, R11, R6, R0 ;  /* 0x000000060b007224 */ /* 0x000fe200078e0200 */
[----:B---3--:R-:W-:-:S04]  /*0960*/  IABS R5, R7 ;  /* 0x0000000700057213 */ /* 0x008fc80000000000 */
[----:B------:R-:W2:Y:S08]  /*0970*/  I2F.RP R17, R5 ;  /* 0x0000000500117306 */ /* 0x000eb00000209400 */
[----:B--2---:R-:W2:Y:S02]  /*0980*/  MUFU.RCP R14, R17 ;  /* 0x00000011000e7308 */ /* 0x004ea40000001000 */
[----:B--2---:R-:W-:-:S06]  /*0990*/  IADD3 R14, PT, PT, R14, 0xffffffe, RZ ;  /* 0x0ffffffe0e0e7810 */ /* 0x004fcc0007ffe0ff */
[----:B------:R-:W2:Y:S02]  /*09a0*/  F2I.FTZ.U32.TRUNC.NTZ R15, R14 ;  /* 0x0000000e000f7305 */ /* 0x000ea4000021f000 */
[----:B--2---:R-:W-:Y:S01]  /*09b0*/  IADD3 R4, PT, PT, RZ, -R15, RZ ;  /* 0x8000000fff047210 */ /* 0x004fe20007ffe0ff */
        /* <DEDUP_REMOVED lines=15> */
[----:B------:R-:W-:-:S06]  /*0ab0*/  @P2 VIADD R4, R4, 0x1 ;  /* 0x0000000104042836 */ /* 0x000fcc0000000000 */
[----:B------:R-:W-:Y:S02]  /*0ac0*/  @!P0 IADD3 R4, PT, PT, -R4, RZ, RZ ;  /* 0x000000ff04048210 */ /* 0x000fe40007ffe1ff */
[----:B------:R-:W-:Y:S02]  /*0ad0*/  @!P1 LOP3.LUT R4, RZ, R7, RZ, 0x33, !PT ;  /* 0x00000007ff049212 */ /* 0x000fe400078e33ff */
[----:B----4-:R-:W-:Y:S01]  /*0ae0*/  SHF.R.S32.HI R6, RZ, 0x1f, R16 ;  /* 0x0000001fff067819 */ /* 0x010fe20000011410 */
[----:B-1----:R-:W-:-:S04]  /*0af0*/  IMAD.WIDE.U32 R14, R16, UR8, RZ ;  /* 0x00000008100e7c25 */ /* 0x002fc8000f8e00ff */
[C---:B------:R-:W-:Y:S02]  /*0b00*/  IMAD R11, R6.reuse, UR8, RZ ;  /* 0x00000008060b7c24 */ /* 0x040fe4000f8e02ff */
[----:B------:R-:W-:Y:S02]  /*0b10*/  IMAD R5, R6, UR16, RZ ;  /* 0x0000001006057c24 */ /* 0x000fe4000f8e02ff */
[C---:B------:R-:W-:Y:S01]  /*0b20*/  IMAD R6, R16.reuse, UR9, R11 ;  /* 0x0000000910067c24 */ /* 0x040fe2000f8e020b */
[----:B------:R-:W1:Y:S01]  /*0b30*/  LDCU.128 UR8, c[0x0][0x3d0] ;  /* 0x00007a00ff0877ac */ /* 0x000e620008000c00 */
[C---:B------:R-:W-:Y:S01]  /*0b40*/  IMAD R8, R16.reuse, UR17, R5 ;  /* 0x0000001110087c24 */ /* 0x040fe2000f8e0205 */
[----:B------:R-:W-:Y:S01]  /*0b50*/  SHF.R.S32.HI R5, RZ, 0x1f, R0 ;  /* 0x0000001fff057819 */ /* 0x000fe20000011400 */
        /* <DEDUP_REMOVED lines=23> */
.L_x_1462:
[----:B------:R-:W2:Y:S01]  /*0cd0*/  LDC R11, c[0x0][0x3e8] ;  /* 0x0000fa00ff0b7b82 */ /* 0x000ea20000000800 */
[----:B-1----:R-:W-:Y:S01]  /*0ce0*/  IABS R4, R10 ;  /* 0x0000000a00047213 */ /* 0x002fe20000000000 */
[----:B------:R-:W1:Y:S01]  /*0cf0*/  LDCU.64 UR6, c[0x0][0x3c0] ;  /* 0x00007800ff0677ac */ /* 0x000e620008000a00 */
[----:B------:R-:W-:Y:S01]  /*0d00*/  CS2R R168, SRZ ;  /* 0x0000000000a87805 */ /* 0x000fe2000001ff00 */
[----:B------:R-:W3:Y:S04]  /*0d10*/  LDCU.64 UR16, c[0x0][0x3a0] ;  /* 0x00007400ff1077ac */ /* 0x000ee80008000a00 */
[----:B------:R-:W4:Y:S01]  /*0d20*/  LDC.64 R108, c[0x0][0x3b8] ;  /* 0x0000ee00ff6c7b82 */ /* 0x000f220000000a00 */
[----:B-1----:R-:W-:Y:S01]  /*0d30*/  IMAD.WIDE.U32 R16, R19, UR6, RZ ;  /* 0x0000000613107c25 */ /* 0x002fe2000f8e00ff */
[----:B--2---:R-:W-:-:S04]  /*0d40*/  IABS R8, R11 ;  /* 0x0000000b00087213 */ /* 0x004fc80000000000 */
[----:B------:R-:W1:Y:S08]  /*0d50*/  I2F.RP R7, R8 ;  /* 0x0000000800077306 */ /* 0x000e700000209400 */
[----:B-1----:R-:W1:Y:S02]  /*0d60*/  MUFU.RCP R14, R7 ;  /* 0x00000007000e7308 */ /* 0x002e640000001000 */
[----:B-1----:R-:W-:-:S06]  /*0d70*/  IADD3 R14, PT, PT, R14, 0xffffffe, RZ ;  /* 0x0ffffffe0e0e7810 */ /* 0x002fcc0007ffe0ff */
[----:B------:R-:W1:Y:S02]  /*0d80*/  F2I.FTZ.U32.TRUNC.NTZ R15, R14 ;  /* 0x0000000e000f7305 */ /* 0x000e64000021f000 */
[----:B-1----:R-:W-:Y:S02]  /*0d90*/  IADD3 R0, PT, PT, RZ, -R15, RZ ;  /* 0x8000000fff007210 */ /* 0x002fe40007ffe0ff */
[----:B------:R-:W-:-:S03]  /*0da0*/  MOV R14, RZ ;  /* 0x000000ff000e7202 */ /* 0x000fc60000000f00 */
[----:B------:R-:W-:-:S04]  /*0db0*/  IMAD R5, R0, R8, RZ ;  /* 0x0000000800057224 */ /* 0x000fc800078e02ff */
[----:B------:R-:W-:Y:S01]  /*0dc0*/  IMAD.HI.U32 R5, R15, R5, R14 ;  /* 0x000000050f057227 */ /* 0x000fe200078e000e */
[----:B------:R-:W-:-:S05]  /*0dd0*/  SHF.R.S32.HI R15, RZ, 0x1f, R19 ;  /* 0x0000001fff0f7819 */ /* 0x000fca0000011413 */
[----:B------:R-:W-:-:S04]  /*0de0*/  IMAD.HI.U32 R0, R5, R4, RZ ;  /* 0x0000000405007227 */ /* 0x000fc800078e00ff */
[C---:B------:R-:W-:Y:S01]  /*0df0*/  IMAD R14, R15.reuse, UR6, RZ ;  /* 0x000000060f0e7c24 */ /* 0x040fe2000f8e02ff */
[----:B------:R-:W-:Y:S01]  /*0e00*/  IADD3 R7, PT, PT, -R0, RZ, RZ ;  /* 0x000000ff00077210 */ /* 0x000fe20007ffe1ff */
[-C--:B----4-:R-:W-:Y:S02]  /*0e10*/  IMAD R12, R15, R108.reuse, RZ ;  /* 0x0000006c0f0c7224 */ /* 0x090fe400078e02ff */
[C---:B------:R-:W-:Y:S02]  /*0e20*/  IMAD R14, R19.reuse, UR7, R14 ;  /* 0x00000007130e7c24 */ /* 0x040fe4000f8e020e */
[C---:B------:R-:W-:Y:S02]  /*0e30*/  IMAD R7, R8.reuse, R7, R4 ;  /* 0x0000000708077224 */ /* 0x040fe400078e0204 */
[----:B------:R-:W1:Y:S01]  /*0e40*/  LDC.64 R4, c[0x0][0x3a8] ;  /* 0x0000ea00ff047b82 */ /* 0x000e620000000a00 */
[----:B------:R-:W-:Y:S02]  /*0e50*/  IMAD R21, R19, R109, R12 ;  /* 0x0000006d13157224 */ /* 0x000fe400078e020c */
[----:B------:R-:W-:Y:S01]  /*0e60*/  ISETP.GT.U32.AND P0, PT, R8, R7, PT ;  /* 0x000000070800720c */ /* 0x000fe20003f04070 */
[----:B------:R-:W-:Y:S01]  /*0e70*/  IMAD.IADD R15, R17, 0x1, R14 ;  /* 0x00000001110f7824 */ /* 0x000fe200078e020e */
[----:B-----5:R-:W-:Y:S01]  /*0e80*/  SHF.R.S32.HI R17, RZ, 0x1f, R6 ;  /* 0x0000001fff117819 */ /* 0x020fe20000011406 */
[----:B------:R-:W-:Y:S01]  /*0e90*/  IMAD.WIDE.U32 R18, R19, R108, RZ ;  /* 0x0000006c13127225 */ /* 0x000fe200078e00ff */
[----:B------:R-:W-:-:S04]  /*0ea0*/  MOV R14, R16 ;  /* 0x00000010000e7202 */ /* 0x000fc80000000f00 */
[----:B------:R-:W-:-:S05]  /*0eb0*/  IADD3 R19, PT, PT, R19, R21, RZ ;  /* 0x0000001513137210 */ /* 0x000fca0007ffe0ff */
[-C--:B------:R-:W-:Y:S01]  /*0ec0*/  @!P0 IADD3 R7, PT, PT, R7, -R8.reuse, RZ ;  /* 0x8000000807078210 */ /* 0x080fe20007ffe0ff */
[----:B---3--:R-:W-:Y:S01]  /*0ed0*/  IMAD.WIDE.U32 R18, R6, UR16, R18 ;  /* 0x0000001006127c25 */ /* 0x008fe2000f8e0012 */
[----:B------:R-:W-:Y:S02]  /*0ee0*/  @!P0 IADD3 R0, PT, PT, R0, 0x1, RZ ;  /* 0x0000000100008810 */ /* 0x000fe40007ffe0ff */
[----:B------:R-:W-:Y:S02]  /*0ef0*/  ISETP.GE.U32.AND P2, PT, R7, R8, PT ;  /* 0x000000080700720c */ /* 0x000fe40003f46070 */
[----:B------:R-:W-:Y:S01]  /*0f00*/  LOP3.LUT R7, R10, R11, RZ, 0x3c, !PT ;  /* 0x0000000b0a077212 */ /* 0x000fe200078e3cff */
[----:B-1----:R-:W-:Y:S01]  /*0f10*/  IMAD R8, R17, R4, RZ ;  /* 0x0000000411087224 */ /* 0x002fe200078e02ff */
[----:B------:R-:W-:Y:S01]  /*0f20*/  ISETP.NE.AND P0, PT, R11, RZ, PT ;  /* 0x000000ff0b00720c */ /* 0x000fe20003f05270 */
[----:B------:R-:W-:Y:S01]  /*0f30*/  IMAD R17, R17, UR16, RZ ;  /* 0x0000001011117c24 */ /* 0x000fe2000f8e02ff */
[----:B------:R-:W-:Y:S01]  /*0f40*/  ISETP.GE.AND P1, PT, R7, RZ, PT ;  /* 0x000000ff0700720c */ /* 0x000fe20003f26270 */
[----:B------:R-:W-:-:S02]  /*0f50*/  IMAD R8, R6, R5, R8 ;  /* 0x0000000506087224 */ /* 0x000fc400078e0208 */
[C---:B------:R-:W-:Y:S02]  /*0f60*/  IMAD R12, R6.reuse, UR17, R17 ;  /* 0x00000011060c7c24 */ /* 0x040fe4000f8e0211 */
[----:B------:R-:W-:Y:S02]  /*0f70*/  IMAD.WIDE.U32 R14, R6, R4, R14 ;  /* 0x00000004060e7225 */ /* 0x000fe400078e000e */
[----:B------:R-:W1:Y:S01]  /*0f80*/  LDC.64 R6, c[0x0][0x3d0] ;  /* 0x0000f400ff067b82 */ /* 0x000e620000000a00 */
[----:B------:R-:W-:Y:S01]  /*0f90*/  IADD3 R19, PT, PT, R19, R12, RZ ;  /* 0x0000000c13137210 */ /* 0x000fe20007ffe0ff */
        /* <DEDUP_REMOVED lines=23> */
.L_x_1463:
[----:B------:R-:W1:Y:S01]  /*1110*/  LDCU.128 UR12, c[0x0][0x390] ;  /* 0x00007200ff0c77ac */ /* 0x000e620008000c00 */
[----:B------:R-:W-:Y:S01]  /*1120*/  IMAD.SHL.U32 R160, R116, 0x8, RZ ;  /* 0x0000000874a07824 */ /* 0x000fe200078e00ff */
        /* <DEDUP_REMOVED lines=24> */
[----:B------:R-:W-:Y:S01]  /*12b0*/  LOP3.LUT R110, R158, 0x8, RZ, 0xc0, !PT ;  /* 0x000000089e6e7812 */ /* 0x000fe200078ec0ff */
[----:B----4-:R-:W-:Y:S01]  /*12c0*/  IMAD.WIDE.U32 R16, R10, UR20, R20 ;  /* 0x000000140a107c25 */ /* 0x010fe2000f8e0014 */
[----:B------:R-:W-:-:S03]  /*12d0*/  LEA R166, R3, 0xffffff80, 0x7 ;  /* 0xffffff8003a67811 */ /* 0x000fc600078e38ff */
        /* <DEDUP_REMOVED lines=20> */
[----:B------:R-:W-:Y:S01]  /*1420*/  IMAD.SHL.U32 R157, R116, 0x10, RZ ;  /* 0x00000010749d7824 */ /* 0x000fe200078e00ff */
        /* <DEDUP_REMOVED lines=13> */
[----:B------:R-:W-:Y:S01]  /*1500*/  USHF.L.U32 UR8, UR6, 0x6, URZ ;  /* 0x0000000606087899 */ /* 0x000fe200080006ff */
[--C-:B------:R-:W-:Y:S01]  /*1510*/  IMAD.MOV.U32 R163, RZ, RZ, R161.reuse ;  /* 0x000000ffffa37224 */ /* 0x100fe200078e00a1 */
[----:B------:R-:W-:Y:S01]  /*1520*/  LOP3.LUT R5, R157, 0x100, RZ, 0xc0, !PT ;  /* 0x000001009d057812 */ /* 0x000fe200078ec0ff */
[----:B------:R-:W-:Y:S01]  /*1530*/  IMAD.X R13, R0, 0x1, R161, P0 ;  /* 0x00000001000d7824 */ /* 0x000fe200000e06a1 */
[----:B------:R-:W-:Y:S01]  /*1540*/  IADD3 R14, P0, PT, R113, R12, RZ ;  /* 0x0000000c710e7210 */ /* 0x000fe20007f1e0ff */
[----:B------:R1:W-:Y:S01]  /*1550*/  LDGSTS.E.BYPASS.LTC128B.128 [R175+0x2000], desc[UR24][R10.64+0x80] ;  /* 0x020000800aaf7fae */ /* 0x0003e2000b981a18 */
[----:B------:R-:W-:Y:S01]  /*1560*/  IMAD R4, R120, UR7, R7 ;  /* 0x0000000778047c24 */ /* 0x000fe2000f8e0207 */
[----:B------:R-:W-:Y:S01]  /*1570*/  LOP3.LUT R5, R5, 0x20, R112, 0xf8, !PT ;  /* 0x0000002005057812 */ /* 0x000fe200078ef870 */
[----:B------:R-:W-:Y:S01]  /*1580*/  IMAD.MOV.U32 R111, RZ, RZ, 0x20 ;  /* 0x00000020ff6f7424 */ /* 0x000fe200078e00ff */
[----:B------:R-:W-:Y:S01]  /*1590*/  LDGSTS.E.BYPASS.LTC128B.128 [R175+0x800], desc[UR24][R8.64] ;  /* 0x0080000008af7fae */ /* 0x000fe2000b981a18 */
[----:B------:R-:W-:Y:S01]  /*15a0*/  IMAD.X R15, R0, 0x1, R13, P0 ;  /* 0x00000001000f7824 */ /* 0x000fe200000e060d */
[----:B------:R-:W-:-:S02]  /*15b0*/  LOP3.LUT R157, R157, 0x3e00, RZ, 0xc0, !PT ;  /* 0x00003e009d9d7812 */ /* 0x000fc400078ec0ff */
[----:B------:R-:W-:Y:S04]  /*15c0*/  LDGSTS.E.BYPASS.LTC128B.128 [R175+0x1800], desc[UR24][R8.64+0x40] ;  /* 0x0180004008af7fae */ /* 0x000fe8000b981a18 */
[----:B------:R2:W-:Y:S04]  /*15d0*/  LDGSTS.E.BYPASS.LTC128B.128 [R175+0x2800], desc[UR24][R8.64+0x80] ;  /* 0x0280008008af7fae */ /* 0x0005e8000b981a18 */
[----:B------:R-:W-:Y:S04]  /*15e0*/  LDGSTS.E.BYPASS.LTC128B.128 [R175+0x3000], desc[UR24][R162.64] ;  /* 0x03000000a2af7fae */ /* 0x000fe8000b981a18 */
        /* <DEDUP_REMOVED lines=10> */
[----:B--2---:R-:W-:Y:S02]  /*1690*/  LOP3.LUT R9, R156, 0x18, RZ, 0xc0, !PT ;  /* 0x000000189c097812 */ /* 0x004fe400078ec0ff */
[----:B------:R-:W-:Y:S01]  /*16a0*/  IADD3 R4, P0, PT, R164, UR8, RZ ;  /* 0x00000008a4047c10 */ /* 0x000fe2000ff1e0ff */
[----:B------:R-:W-:Y:S01]  /*16b0*/  LDGSTS.E.BYPASS.LTC128B.128 [R175+0x6000], desc[UR24][R14.64+0x40] ;  /* 0x060000400eaf7fae */ /* 0x000fe2000b981a18 */
[----:B------:R-:W-:-:S03]  /*16c0*/  LOP3.LUT R7, R9, 0xc0, R112, 0xf8, !PT ;  /* 0x000000c009077812 */ /* 0x000fc600078ef870 */
[----:B------:R1:W-:Y:S01]  /*16d0*/  LDGSTS.E.BYPASS.LTC128B.128 [R175+0x8000], desc[UR24][R14.64+0x80] ;  /* 0x080000800eaf7fae */ /* 0x0003e2000b981a18 */
[C---:B------:R-:W-:Y:S02]  /*16e0*/  LOP3.LUT R118, R7.reuse, 0x8, R116, 0x78, !PT ;  /* 0x0000000807767812 */ /* 0x040fe400078e7874 */
[----:B------:R-:W-:Y:S01]  /*16f0*/  LOP3.LUT R110, R7, R110, RZ, 0x3c, !PT ;  /* 0x0000006e076e7212 */ /* 0x000fe200078e3cff */
[----:B------:R-:W-:Y:S01]  /*1700*/  LDGSTS.E.BYPASS.LTC128B.128 [R175+0x4800], desc[UR24][R10.64] ;  /* 0x048000000aaf7fae */ /* 0x000fe2000b981a18 */
[----:B------:R-:W-:Y:S02]  /*1710*/  LOP3.LUT R118, R5, R118, RZ, 0xfc, !PT ;  /* 0x0000007605767212 */ /* 0x000fe400078efcff */
[----:B------:R-:W-:Y:S01]  /*1720*/  IADD3.X R5, PT, PT, R165, UR4, RZ, P0, !PT ;  /* 0x00000004a5057c10 */ /* 0x000fe200087fe4ff */
[----:B------:R-:W-:Y:S01]  /*1730*/  LDGSTS.E.BYPASS.LTC128B.128 [R175+0x6800], desc[UR24][R10.64+0x40] ;  /* 0x068000400aaf7fae */ /* 0x000fe2000b981a18 */
[----:B------:R-:W-:Y:S02]  /*1740*/  IADD3 R8, P0, PT, R4, UR8, RZ ;  /* 0x0000000804087c10 */ /* 0x000fe4000ff1e0ff */
[----:B------:R-:W-:Y:S01]  /*1750*/  LOP3.LUT R7, R157, 0x120, R112, 0xf8, !PT ;  /* 0x000001209d077812 */ /* 0x000fe200078ef870 */
[----:B------:R-:W-:Y:S01]  /*1760*/  LDGSTS.E.BYPASS.LTC128B.128 [R175+0x8800], desc[UR24][R10.64+0x80] ;  /* 0x088000800aaf7fae */ /* 0x000fe2000b981a18 */
[----:B------:R-:W-:-:S02]  /*1770*/  IADD3.X R9, PT, PT, R5, UR4, RZ, P0, !PT ;  /* 0x0000000405097c10 */ /* 0x000fc400087fe4ff */
[----:B------:R-:W-:Y:S01]  /*1780*/  IADD3 R6, P0, PT, R8, UR8, RZ ;  /* 0x0000000808067c10 */ /* 0x000fe2000ff1e0ff */
[----:B------:R-:W0:Y:S01]  /*1790*/  LDGDEPBAR ;  /* 0x00000000000079af */ /* 0x000e220000000000 */
[----:B------:R-:W-:Y:S02]  /*17a0*/  LOP3.LUT R122, R7, R110, RZ, 0xfc, !PT ;  /* 0x0000006e077a7212 */ /* 0x000fe400078efcff */
[----:B------:R-:W-:Y:S01]  /*17b0*/  IADD3.X R7, PT, PT, R9, UR4, RZ, P0, !PT ;  /* 0x0000000409077c10 */ /* 0x000fe200087fe4ff */
[----:B------:R-:W2:Y:S01]  /*17c0*/  LDCU UR4, c[0x0][0x50c] ;  /* 0x0000a180ff0477ac */ /* 0x000ea20008000800 */
[----:B------:R-:W-:Y:S02]  /*17d0*/  LEA R122, R122, UR5, 0x1 ;  /* 0x000000057a7a7c11 */ /* 0x000fe4000f8e08ff */
[----:B------:R-:W-:Y:S02]  /*17e0*/  LEA R118, R118, UR5, 0x1 ;  /* 0x0000000576767c11 */ /* 0x000fe4000f8e08ff */
[----:B------:R-:W-:-:S04]  /*17f0*/  LOP3.LUT P0, RZ, R116, 0x4, RZ, 0xc0, !PT ;  /* 0x0000000474ff7812 */ /* 0x000fc8000780c0ff */
[----:B------:R-:W-:-:S05]  /*1800*/  SEL R111, R111, 0xffffffe0, !P0 ;  /* 0xffffffe06f6f7807 */ /* 0x000fca0004000000 */
[C---:B------:R-:W-:Y:S02]  /*1810*/  IMAD.IADD R119, R111.reuse, 0x1, R122 ;  /* 0x000000016f777824 */ /* 0x040fe400078e027a */
[----:B------:R-:W-:Y:S01]  /*1820*/  IMAD.IADD R114, R111, 0x1, R118 ;  /* 0x000000016f727824 */ /* 0x000fe200078e0276 */
[----:B------:R-:W-:-:S04]  /*1830*/  DEPBAR.LE SB0, 0x0 ;  /* 0x000080000000791a */ /* 0x000fc80000000000 */
[----:B------:R-:W-:Y:S06]  /*1840*/  BAR.SYNC.DEFER_BLOCKING 0x0 ;  /* 0x0000000000007b1d */ /* 0x000fec0000010000 */
        /* <DEDUP_REMOVED lines=14> */
[----:B------:R4:W-:Y:S04]  /*1930*/  LDGSTS.E.BYPASS.LTC128B.128 [R175+0xe800], desc[UR24][R6.64+0x80] ;  /* 0x0e80008006af7fae */ /* 0x0009e8000b981a18 */
[----:B------:R-:W-:Y:S04]  /*1940*/  LDSM.16.M88.4 R40, [R122] ;  /* 0x000000007a28783b */ /* 0x000fe80000000200 */
[----:B------:R-:W5:Y:S04]  /*1950*/  LDSM.16.M88.4 R36, [R118+0x3000] ;  /* 0x003000007624783b */ /* 0x000f680000000200 */
[----:B------:R-:W2:Y:S04]  /*1960*/  LDSM.16.M88.4 R28, [R118+0x3400] ;  /* 0x00340000761c783b */ /* 0x000ea80000000200 */
[----:B------:R-:W2:Y:S04]  /*1970*/  LDSM.16.M88.4 R80, [R118+0x3800] ;  /* 0x003800007650783b */ /* 0x000ea80000000200 */
[----:B------:R-:W2:Y:S04]  /*1980*/  LDSM.16.M88.4 R72, [R118+0x3c00] ;  /* 0x003c00007648783b */ /* 0x000ea80000000200 */
[----:B------:R-:W2:Y:S04]  /*1990*/  LDSM.16.M88.4 R64, [R118+0x4000] ;  /* 0x004000007640783b */ /* 0x000ea80000000200 */
[----:B------:R-:W2:Y:S04]  /*19a0*/  LDSM.16.M88.4 R56, [R118+0x4400] ;  /* 0x004400007638783b */ /* 0x000ea80000000200 */
[----:B------:R-:W2:Y:S04]  /*19b0*/  LDSM.16.M88.4 R48, [R118+0x4800] ;  /* 0x004800007630783b */ /* 0x000ea80000000200 */
[----:B-1----:R-:W1:Y:S04]  /*19c0*/  LDSM.16.M88.4 R12, [R118+0x4c00] ;  /* 0x004c0000760c783b */ /* 0x002e680000000200 */
[----:B---3--:R-:W-:Y:S04]  /*19d0*/  LDSM.16.M88.4 R8, [R119] ;  /* 0x000000007708783b */ /* 0x008fe80000000200 */
[----:B----4-:R-:W3:Y:S01]  /*19e0*/  LDSM.16.M88.4 R4, [R114+0x3000] ;  /* 0x003000007204783b */ /* 0x010ee20000000200 */
[C---:B-----5:R-:W-:Y:S03]  /*19f0*/  HMMA.16816.F32.BF16 R20, R40.reuse, R36, RZ ;  /* 0x000000242814723c */ /* 0x060fe600000418ff */
[----:B------:R-:W4:Y:S04]  /*1a00*/  LDSM.16.M88.4 R88, [R114+0x3400] ;  /* 0x003400007258783b */ /* 0x000f280000000200 */
[----:B------:R-:W5:Y:S01]  /*1a10*/  LDSM.16.M88.4 R24, [R114+0x3800] ;  /* 0x003800007218783b */ /* 0x000f620000000200 */
[C---:B------:R-:W-:Y:S03]  /*1a20*/  HMMA.16816.F32.BF16 R36, R40.reuse, R38, RZ ;  /* 0x000000262824723c */ /* 0x040fe600000418ff */
[----:B------:R-:W5:Y:S04]  /*1a30*/  LDSM.16.M88.4 R16, [R114+0x3c00] ;  /* 0x003c00007210783b */ /* 0x000f680000000200 */
[----:B------:R-:W-:Y:S01]  /*1a40*/  LDSM.16.M88.4 R100, [R122+0x1000] ;  /* 0x001000007a64783b */ /* 0x000fe20000000200 */
[C---:B--2---:R-:W-:Y:S03]  /*1a50*/  HMMA.16816.F32.BF16 R32, R40.reuse, R28, RZ ;  /* 0x0000001c2820723c */ /* 0x044fe600000418ff */
[----:B------:R-:W-:Y:S04]  /*1a60*/  LDSM.16.M88.4 R104, [R114+0x5000] ;  /* 0x005000007268783b */ /* 0x000fe80000000200 */
[----:B------:R-:W-:Y:S01]  /*1a70*/  LDSM.16.M88.4 R96, [R118+0x5800] ;  /* 0x005800007660783b */ /* 0x000fe20000000200 */
[C---:B------:R-:W-:Y:S03]  /*1a80*/  HMMA.16816.F32.BF16 R84, R40.reuse, R80, RZ ;  /* 0x000000502854723c */ /* 0x040fe600000418ff */
[----:B------:R-:W-:Y:S04]  /*1a90*/  LDSM.16.M88.4 R92, [R118+0x5c00] ;  /* 0x005c0000765c783b */ /* 0x000fe80000000200 */
[----:B------:R-:W0:Y:S01]  /*1aa0*/  LDGDEPBAR ;  /* 0x00000000000079af */ /* 0x000e220000000000 */
        /* <DEDUP_REMOVED lines=10> */
[----:B-1----:R-:W-:Y:S08]  /*1b50*/  HMMA.16816.F32.BF16 R44, R40, R12, RZ ;  /* 0x0000000c282c723c */ /* 0x002ff000000418ff */
[C---:B---3--:R-:W-:Y:S08]  /*1b60*/  HMMA.16816.F32.BF16 R20, R8.reuse, R4, R20 ;  /* 0x000000040814723c */ /* 0x048ff00000041814 */
[----:B------:R-:W-:Y:S01]  /*1b70*/  HMMA.16816.F32.BF16 R36, R8, R6, R36 ;  /* 0x000000060824723c */ /* 0x000fe20000041824 */
[----:B------:R-:W1:Y:S07]  /*1b80*/  LDSM.16.M88.4 R4, [R114+0x4400] ;  /* 0x004400007204783b */ /* 0x000e6e0000000200 */
[----:B------:R-:W-:Y:S01]  /*1b90*/  HMMA.16816.F32.BF16 R40, R40, R14, RZ ;  /* 0x0000000e2828723c */ /* 0x000fe200000418ff */
[----:B------:R-:W2:Y:S07]  /*1ba0*/  LDSM.16.M88.4 R12, [R114+0x4000] ;  /* 0x00400000720c783b */ /* 0x000eae0000000200 */
[C---:B----4-:R-:W-:Y:S08]  /*1bb0*/  HMMA.16816.F32.BF16 R32, R8.reuse, R88, R32 ;  /* 0x000000580820723c */ /* 0x050ff00000041820 */
[C---:B------:R-:W-:Y:S01]  /*1bc0*/  HMMA.16816.F32.BF16 R28, R8.reuse, R90, R28 ;  /* 0x0000005a081c723c */ /* 0x040fe2000004181c */
[----:B------:R-:W3:Y:S07]  /*1bd0*/  LDSM.16.M88.4 R88, [R114+0x4800] ;  /* 0x004800007258783b */ /* 0x000eee0000000200 */
[C---:B-----5:R-:W-:Y:S08]  /*1be0*/  HMMA.16816.F32.BF16 R84, R8.reuse, R24, R84 ;  /* 0x000000180854723c */ /* 0x060ff00000041854 */
[C---:B------:R-:W-:Y:S01]  /*1bf0*/  HMMA.16816.F32.BF16 R80, R8.reuse, R26, R80 ;  /* 0x0000001a0850723c */ /* 0x040fe20000041850 */
[----:B------:R-:W4:Y:S07]  /*1c00*/  LDSM.16.M88.4 R24, [R114+0x4c00] ;  /* 0x004c00007218783b */ /* 0x000f2e0000000200 */
[C---:B------:R-:W-:Y:S08]  /*1c10*/  HMMA.16816.F32.BF16 R76, R8.reuse, R16, R76 ;  /* 0x00000010084c723c */ /* 0x040ff0000004184c */
[C---:B------:R-:W-:Y:S01]  /*1c20*/  HMMA.16816.F32.BF16 R72, R8.reuse, R18, R72 ;  /* 0x000000120848723c */ /* 0x040fe20000041848 */
[----:B------:R-:W5:Y:S07]  /*1c30*/  LDSM.16.M88.4 R16, [R118+0x5000] ;  /* 0x005000007610783b */ /* 0x000f6e0000000200 */
        /* <DEDUP_REMOVED lines=9> */
[C---:B----4-:R-:W-:Y:S08]  /*1cd0*/  HMMA.16816.F32.BF16 R44, R8.reuse, R24, R44 ;  /* 0x00000018082c723c */ /* 0x050ff0000004182c */
[----:B------:R-:W-:Y:S01]  /*1ce0*/  HMMA.16816.F32.BF16 R40, R8, R26, R40 ;  /* 0x0000001a0828723c */ /* 0x000fe20000041828 */
[----:B------:R-:W-:Y:S04]  /*1cf0*/  LDSM.16.M88.4 R8, [R122+0x2000] ;  /* 0x002000007a08783b */ /* 0x000fe80000000200 */
[----:B------:R-:W3:Y:S03]  /*1d00*/  LDSM.16.M88.4 R24, [R118+0x7000] ;  /* 0x007000007618783b */ /* 0x000ee60000000200 */
[C---:B-----5:R-:W-:Y:S08]  /*1d10*/  HMMA.16816.F32.BF16 R20, R100.reuse, R16, R20 ;  /* 0x000000106414723c */ /* 0x060ff00000041814 */
[C---:B------:R-:W-:Y:S01]  /*1d20*/  HMMA.16816.F32.BF16 R36, R100.reuse, R18, R36 ;  /* 0x000000126424723c */ /* 0x040fe20000041824 */
[----:B------:R-:W-:Y:S07]  /*1d30*/  LDSM.16.M88.4 R16, [R114+0x7000] ;  /* 0x007000007210783b */ /* 0x000fee0000000200 */
[C---:B-1----:R-:W-:Y:S08]  /*1d40*/  HMMA.16816.F32.BF16 R32, R100.reuse, R4, R32 ;  /* 0x000000046420723c */ /* 0x042ff00000041820 */
[----:B------:R-:W-:Y:S01]  /*1d50*/  HMMA.16816.F32.BF16 R28, R100, R6, R28 ;  /* 0x00000006641c723c */ /* 0x000fe2000004181c */
[----:B------:R-:W1:Y:S07]  /*1d60*/  LDSM.16.M88.4 R4, [R119+0x2000] ;  /* 0x002000007704783b */ /* 0x000e6e0000000200 */
[C---:B--2---:R-:W-:Y:S08]  /*1d70*/  HMMA.16816.F32.BF16 R20, R12.reuse, R104, R20 ;  /* 0x000000680c14723c */ /* 0x044ff00000041814 */
[----:B------:R-:W-:Y:S08]  /*1d80*/  HMMA.16816.F32.BF16 R36, R12, R106, R36 ;  /* 0x0000006a0c24723c */ /* 0x000ff00000041824 */
[C---:B------:R-:W-:Y:S08]  /*1d90*/  HMMA.16816.F32.BF16 R84, R100.reuse, R96, R84 ;  /* 0x000000606454723c */ /* 0x040ff00000041854 */
[----:B------:R-:W-:Y:S01]  /*1da0*/  HMMA.16816.F32.BF16 R80, R100, R98, R80 ;  /* 0x000000626450723c */ /* 0x000fe20000041850 */
[----:B------:R-:W2:Y:S07]  /*1db0*/  LDSM.16.M88.4 R96, [R114+0x5400] ;  /* 0x005400007260783b */ /* 0x000eae0000000200 */
[C---:B---3--:R-:W-:Y:S08]  /*1dc0*/  HMMA.16816.F32.BF16 R20, R8.reuse, R24, R20 ;  /* 0x000000180814723c */ /* 0x048ff00000041814 */
[----:B------:R-:W-:Y:S01]  /*1dd0*/  HMMA.16816.F32.BF16 R36, R8, R26, R36 ;  /* 0x0000001a0824723c */ /* 0x000fe20000041824 */
[----:B------:R-:W3:Y:S07]  /*1de0*/  LDSM.16.M88.4 R24, [R118+0x6400] ;  /* 0x006400007618783b */ /* 0x000eee0000000200 */
[C---:B------:R-:W-:Y:S08]  /*1df0*/  HMMA.16816.F32.BF16 R76, R100.reuse, R92, R76 ;  /* 0x0000005c644c723c */ /* 0x040ff0000004184c */
[----:B------:R-:W-:Y:S08]  /*1e00*/  HMMA.16816.F32.BF16 R72, R100, R94, R72 ;  /* 0x0000005e6448723c */ /* 0x000ff00000041848 */
[----:B-1----:R-:W-:Y:S08]  /*1e10*/  HMMA.16816.F32.BF16 R20, R4, R16, R20 ;  /* 0x000000100414723c */ /* 0x002ff00000041814 */
[----:B------:R-:W-:Y:S01]  /*1e20*/  HMMA.16816.F32.BF16 R92, R100, R88, R68 ;  /* 0x00000058645c723c */ /* 0x000fe20000041844 */
[----:B------:R-:W1:Y:S07]  /*1e30*/  LDSM.16.M88.4 R68, [R118+0x7400] ;  /* 0x007400007644783b */ /* 0x000e6e0000000200 */
[----:B------:R-:W-:Y:S01]  /*1e40*/  HMMA.16816.F32.BF16 R36, R4, R18, R36 ;  /* 0x000000120424723c */ /* 0x000fe20000041824 */
[----:B------:R-:W4:Y:S02]  /*1e50*/  LDSM.16.M88.4 R16, [R114+0x5800] ;  /* 0x005800007210783b */ /* 0x000f240000000200 */
[----:B------:R-:W-:Y:S01]  /*1e60*/  FMUL.FTZ R20, R20, UR4 ;  /* 0x0000000414147c20 */ /* 0x000fe20008410000 */
[----:B------:R-:W-:-:S04]  /*1e70*/  FMUL.FTZ R119, R22, UR4 ;  /* 0x0000000416777c20 */ /* 0x000fc80008410000 */
[----:B--2---:R-:W-:Y:S01]  /*1e80*/  HMMA.16816.F32.BF16 R104, R12, R96, R32 ;  /* 0x000000600c68723c */ /* 0x004fe20000041820 */
[----:B------:R-:W2:Y:S01]  /*1e90*/  LDSM.16.M88.4 R32, [R114+0x7400] ;  /* 0x007400007220783b */ /* 0x000ea20000000200 */
[----:B------:R5:W2:Y:S01]  /*1ea0*/  MUFU.TANH R96, R20 ;  /* 0x0000001400607308 */ /* 0x000aa20000002400 */
[----:B------:R-:W-:-:S05]  /*1eb0*/  FMUL.FTZ R97, R21, UR4 ;  /* 0x0000000415617c20 */ /* 0x000fca0008410000 */
[----:B------:R-:W-:Y:S01]  /*1ec0*/  HMMA.16816.F32.BF16 R28, R12, R98, R28 ;  /* 0x000000620c1c723c */ /* 0x000fe2000004181c */
[----:B------:R-:W-:Y:S01]  /*1ed0*/  FMUL.FTZ R98, R23, UR4 ;  /* 0x0000000417627c20 */ /* 0x000fe20008410000 */
[----:B------:R-:W-:Y:S01]  /*1ee0*/  MUFU.TANH R97, R97 ;  /* 0x0000006100617308 */ /* 0x000fe20000002400 */
[----:B------:R-:W-:Y:S01]  /*1ef0*/  FMUL.FTZ R36, R36, UR4 ;  /* 0x0000000424247c20 */ /* 0x000fe20008410000 */
[----:B------:R-:W-:Y:S01]  /*1f00*/  FMUL.FTZ R37, R37, UR4 ;  /* 0x0000000425257c20 */ /* 0x000fe20008410000 */
[----:B------:R-:W-:Y:S01]  /*1f10*/  FMUL.FTZ R38, R38, UR4 ;  /* 0x0000000426267c20 */ /* 0x000fe20008410000 */
[----:B------:R-:W-:Y:S02]  /*1f20*/  FMUL.FTZ R39, R39, UR4 ;  /* 0x0000000427277c20 */ /* 0x000fe40008410000 */
[C---:B------:R-:W-:Y:S02]  /*1f30*/  HMMA.16816.F32.BF16 R64, R100.reuse, R90, R64 ;  /* 0x0000005a6440723c */ /* 0x040fe40000041840 */
[----:B------:R-:W-:Y:S01]  /*1f40*/  MUFU.TANH R99, R36 ;  /* 0x0000002400637308 */ /* 0x000fe20000002400 */
[----:B-----5:R-:W5:Y:S05]  /*1f50*/  LDSM.16.M88.4 R20, [R118+0x7800] ;  /* 0x007800007614783b */ /* 0x020f6a0000000200 */
[----:B---3--:R-:W-:Y:S02]  /*1f60*/  HMMA.16816.F32.BF16 R60, R100, R24, R60 ;  /* 0x00000018643c723c */ /* 0x008fe4000004183c */
[----:B------:R-:W-:Y:S06]  /*1f70*/  MUFU.TANH R121, R37 ;  /* 0x0000002500797308 */ /* 0x000fec0000002400 */
[C---:B-1----:R-:W-:Y:S02]  /*1f80*/  HMMA.16816.F32.BF16 R28, R8.reuse, R70, R28 ;  /* 0x00000046081c723c */ /* 0x042fe4000004181c */
[----:B------:R-:W-:Y:S06]  /*1f90*/  MUFU.TANH R122, R38 ;  /* 0x00000026007a7308 */ /* 0x000fec0000002400 */
[----:B------:R-:W-:Y:S01]  /*1fa0*/  HMMA.16816.F32.BF16 R104, R8, R68, R104 ;  /* 0x000000440868723c */ /* 0x000fe20000041868 */
[----:B------:R-:W1:Y:S01]  /*1fb0*/  LDSM.16.M88.4 R68, [R118+0x6800] ;  /* 0x006800007644783b */ /* 0x000e620000000200 */
[----:B------:R3:W-:Y:S06]  /*1fc0*/  MUFU.TANH R123, R39 ;  /* 0x00000027007b7308 */ /* 0x0007ec0000002400 */
[----:B----4-:R-:W-:Y:S01]  /*1fd0*/  HMMA.16816.F32.BF16 R88, R12, R16, R84 ;  /* 0x000000100c58723c */ /* 0x010fe20000041854 */
[----:B------:R-:W4:Y:S01]  /*1fe0*/  LDSM.16.M88.4 R84, [R114+0x7800] ;  /* 0x007800007254783b */ /* 0x000f220000000200 */
[----:B------:R-:W4:Y:S06]  /*1ff0*/  MUFU.TANH R119, R119 ;  /* 0x0000007700777308 */ /* 0x000f2c0000002400 */
[----:B------:R-:W-:Y:S01]  /*2000*/  HMMA.16816.F32.BF16 R56, R100, R26, R56 ;  /* 0x0000001a6438723c */ /* 0x000fe20000041838 */
[----:B------:R-:W4:Y:S01]  /*2010*/  LDSM.16.M88.4 R24, [R114+0x5c00] ;  /* 0x005c00007218783b */ /* 0x000f220000000200 */
[----:B------:R-:W4:Y:S03]  /*2020*/  MUFU.TANH R98, R98 ;  /* 0x0000006200627308 */ /* 0x000f260000002400 */
[----:B---3--:R-:W-:Y:S03]  /*2030*/  LDSM.16.M88.4 R36, [R114+0x8000] ;  /* 0x008000007224783b */ /* 0x008fe60000000200 */
[----:B--2---:R-:W-:Y:S08]  /*2040*/  HMMA.16816.F32.BF16 R28, R4, R34, R28 ;  /* 0x00000022041c723c */ /* 0x004ff0000004181c */
[----:B-----5:R-:W-:Y:S08]  /*2050*/  HMMA.16816.F32.BF16 R88, R8, R20, R88 ;  /* 0x000000140858723c */ /* 0x020ff00000041858 */
[----:B------:R-:W-:Y:S01]  /*2060*/  HMMA.16816.F32.BF16 R80, R12, R18, R80 ;  /* 0x000000120c50723c */ /* 0x000fe20000041850 */
[----:B------:R-:W2:Y:S02]  /*2070*/  LDSM.16.M88.4 R16, [R118+0x7c00] ;  /* 0x007c00007610783b */ /* 0x000ea40000000200 */
[----:B------:R-:W-:Y:S01]  /*2080*/  FMUL.FTZ R28, R28, UR4 ;  /* 0x000000041c1c7c20 */ /* 0x000fe20008410000 */
[----:B------:R-:W-:-:S04]  /*2090*/  FMUL.FTZ R29, R29, UR4 ;  /* 0x000000041d1d7c20 */ /* 0x000fc80008410000 */
[----:B-1----:R-:W-:Y:S01]  /*20a0*/  HMMA.16816.F32.BF16 R52, R100, R68, R52 ;  /* 0x000000446434723c */ /* 0x002fe20000041834 */
[----:B------:R-:W-:Y:S07]  /*20b0*/  MUFU.TANH R68, R28 ;  /* 0x0000001c00447308 */ /* 0x000fee0000002400 */
[----:B----4-:R-:W-:Y:S01]  /*20c0*/  HMMA.16816.F32.BF16 R88, R4, R84, R88 ;  /* 0x000000540458723c */ /* 0x010fe20000041858 */
[----:B------:R1:W-:Y:S01]  /*20d0*/  MUFU.TANH R69, R29 ;  /* 0x0000001d00457308 */ /* 0x0003e20000002400 */
[----:B------:R-:W-:Y:S01]  /*20e0*/  FMUL.FTZ R84, R30, UR4 ;  /* 0x000000041e547c20 */ /* 0x000fe20008410000 */
[----:B------:R-:W-:-:S05]  /*20f0*/  FMUL.FTZ R85, R31, UR4 ;  /* 0x000000041f557c20 */ /* 0x000fca0008410000 */
[----:B------:R-:W-:Y:S01]  /*2100*/  HMMA.16816.F32.BF16 R80, R8, R22, R80 ;  /* 0x000000160850723c */ /* 0x000fe20000041850 */
[----:B------:R-:W3:Y:S01]  /*2110*/  LDSM.16.M88.4 R20, [R118+0x6c00] ;  /* 0x006c00007614783b */ /* 0x000ee20000000200 */
[----:B------:R-:W-:Y:S06]  /*2120*/  MUFU.TANH R84, R84 ;  /* 0x0000005400547308 */ /* 0x000fec0000002400 */
[C---:B------:R-:W-:Y:S01]  /*2130*/  HMMA.16816.F32.BF16 R76, R12.reuse, R24, R76 ;  /* 0x000000180c4c723c */ /* 0x040fe2000004184c */
[----:B-1----:R-:W1:Y:S01]  /*2140*/  LDSM.16.M88.4 R28, [R114+0x6000] ;  /* 0x00600000721c783b */ /* 0x002e620000000200 */
[----:B------:R-:W-:Y:S06]  /*2150*/  MUFU.TANH R85, R85 ;  /* 0x0000005500557308 */ /* 0x000fec0000002400 */
[----:B------:R-:W-:Y:S01]  /*2160*/  HMMA.16816.F32.BF16 R72, R12, R26, R72 ;  /* 0x0000001a0c48723c */ /* 0x000fe20000041848 */
[----:B------:R-:W4:Y:S07]  /*2170*/  LDSM.16.M88.4 R24, [R118+0x8000] ;  /* 0x008000007618783b */ /* 0x000f2e0000000200 */
[----:B------:R-:W-:Y:S01]  /*2180*/  HMMA.16816.F32.BF16 R104, R4, R32, R104 ;  /* 0x000000200468723c */ /* 0x000fe20000041868 */
[----:B------:R-:W-:Y:S07]  /*2190*/  LDSM.16.M88.4 R32, [R114+0x7c00] ;  /* 0x007c00007220783b */ /* 0x000fee0000000200 */
[C---:B--2---:R-:W-:Y:S08]  /*21a0*/  HMMA.16816.F32.BF16 R76, R8.reuse, R16, R76 ;  /* 0x00000010084c723c */ /* 0x044ff0000004184c */
[----:B------:R-:W-:Y:S01]  /*21b0*/  HMMA.16816.F32.BF16 R72, R8, R18, R72 ;  /* 0x000000120848723c */ /* 0x000fe20000041848 */
[----:B------:R-:W2:Y:S02]  /*21c0*/  LDSM.16.M88.4 R16, [R114+0x6400] ;  /* 0x006400007210783b */ /* 0x000ea40000000200 */
[----:B------:R-:W-:Y:S01]  /*21d0*/  FMUL.FTZ R104, R104, UR4 ;  /* 0x0000000468687c20 */ /* 0x000fe20008410000 */
[----:B------:R-:W-:Y:S01]  /*21e0*/  FMUL.FTZ R105, R105, UR4 ;  /* 0x0000000469697c20 */ /* 0x000fe20008410000 */
[----:B------:R-:W-:Y:S01]  /*21f0*/  FMUL.FTZ R106, R106, UR4 ;  /* 0x000000046a6a7c20 */ /* 0x000fe20008410000 */
[----:B------:R-:W-:-:S02]  /*2200*/  FMUL.FTZ R107, R107, UR4 ;  /* 0x000000046b6b7c20 */ /* 0x000fc40008410000 */
[C---:B---3--:R-:W-:Y:S01]  /*2210*/  HMMA.16816.F32.BF16 R44, R100.reuse, R20, R44 ;  /* 0x00000014642c723c */ /* 0x048fe2000004182c */
[----:B------:R-:W3:Y:S07]  /*2220*/  MUFU.TANH R104, R104 ;  /* 0x0000006800687308 */ /* 0x000eee0000002400 */
[----:B------:R-:W-:Y:S01]  /*2230*/  HMMA.16816.F32.BF16 R40, R100, R22, R40 ;  /* 0x000000166428723c */ /* 0x000fe20000041828 */
[----:B------:R-:W5:Y:S01]  /*2240*/  LDSM.16.M88.4 R20, [R114+0x6800] ;  /* 0x006800007214783b */ /* 0x000f620000000200 */
[----:B------:R-:W-:Y:S06]  /*2250*/  MUFU.TANH R105, R105 ;  /* 0x0000006900697308 */ /* 0x000fec0000002400 */
[C---:B-1----:R-:W-:Y:S02]  /*2260*/  HMMA.16816.F32.BF16 R64, R12.reuse, R30, R64 ;  /* 0x0000001e0c40723c */ /* 0x042fe40000041840 */
[----:B------:R-:W1:Y:S06]  /*2270*/  MUFU.TANH R106, R106 ;  /* 0x0000006a006a7308 */ /* 0x000e6c0000002400 */
[----:B------:R-:W-:Y:S01]  /*2280*/  HMMA.16816.F32.BF16 R92, R12, R28, R92 ;  /* 0x0000001c0c5c723c */ /* 0x000fe2000004185c */
[----:B------:R-:W3:Y:S01]  /*2290*/  LDSM.16.M88.4 R28, [R118+0x8400] ;  /* 0x00840000761c783b */ /* 0x000ee20000000200 */
[----:B------:R-:W1:Y:S06]  /*22a0*/  MUFU.TANH R107, R107 ;  /* 0x0000006b006b7308 */ /* 0x000e6c0000002400 */
[----:B------:R-:W-:Y:S01]  /*22b0*/  HMMA.16816.F32.BF16 R48, R100, R70, R48 ;  /* 0x000000466430723c */ /* 0x000fe20000041830 */
[----:B------:R-:W-:Y:S01]  /*22c0*/  FMUL.FTZ R70, R88, UR4 ;  /* 0x0000000458467c20 */ /* 0x000fe20008410000 */
[----:B------:R-:W-:-:S05]  /*22d0*/  FMUL.FTZ R71, R89, UR4 ;  /* 0x0000000459477c20 */ /* 0x000fca0008410000 */
[----:B------:R-:W1:Y:S01]  /*22e0*/  MUFU.TANH R70, R70 ;  /* 0x0000004600467308 */ /* 0x000e620000002400 */
[----:B----4-:R-:W-:Y:S07]  /*22f0*/  HMMA.16816.F32.BF16 R64, R8, R26, R64 ;  /* 0x0000001a0840723c */ /* 0x010fee0000041840 */
[----:B------:R-:W-:Y:S01]  /*2300*/  MUFU.TANH R71, R71 ;  /* 0x0000004700477308 */ /* 0x000fe20000002400 */
[C---:B--2---:R-:W-:Y:S08]  /*2310*/  HMMA.16816.F32.BF16 R60, R12.reuse, R16, R60 ;  /* 0x000000100c3c723c */ /* 0x044ff0000004183c */
[----:B------:R-:W-:Y:S01]  /*2320*/  HMMA.16816.F32.BF16 R56, R12, R18, R56 ;  /* 0x000000120c38723c */ /* 0x000fe20000041838 */
[----:B------:R-:W2:Y:S07]  /*2330*/  LDSM.16.M88.4 R16, [R114+0x8400] ;  /* 0x008400007210783b */ /* 0x000eae0000000200 */
[----:B------:R-:W-:Y:S01]  /*2340*/  HMMA.16816.F32.BF16 R92, R8, R24, R92 ;  /* 0x00000018085c723c */ /* 0x000fe2000004185c */
[----:B------:R-:W4:Y:S07]  /*2350*/  LDSM.16.M88.4 R24, [R114+0x6c00] ;  /* 0x006c00007218783b */ /* 0x000f2e0000000200 */
[C---:B------:R-:W-:Y:S08]  /*2360*/  HMMA.16816.F32.BF16 R76, R4.reuse, R32, R76 ;  /* 0x00000020044c723c */ /* 0x040ff0000004184c */
[----:B------:R-:W-:Y:S01]  /*2370*/  HMMA.16816.F32.BF16 R72, R4, R34, R72 ;  /* 0x000000220448723c */ /* 0x000fe20000041848 */
[----:B------:R-:W1:Y:S07]  /*2380*/  LDSM.16.M88.4 R32, [R118+0x8800] ;  /* 0x008800007620783b */ /* 0x000e6e0000000200 */
[----:B-----5:R-:W-:Y:S01]  /*2390*/  HMMA.16816.F32.BF16 R52, R12, R20, R52 ;  /* 0x000000140c34723c */ /* 0x020fe20000041834 */
[----:B------:R-:W-:-:S02]  /*23a0*/  LOP3.LUT R20, R120, 0x7, RZ, 0xc0, !PT ;  /* 0x0000000778147812 */ /* 0x000fc400078ec0ff */
[----:B------:R-:W-:Y:S01]  /*23b0*/  LOP3.LUT R21, R158, 0x1f0, RZ, 0xc0, !PT ;  /* 0x000001f09e157812 */ /* 0x000fe200078ec0ff */
[----:B------:R-:W-:Y:S01]  /*23c0*/  FMUL.FTZ R128, R79, UR4 ;  /* 0x000000044f807c20 */ /* 0x000fe20008410000 */
[----:B------:R-:W-:Y:S01]  /*23d0*/  FMUL.FTZ R76, R76, UR4 ;  /* 0x000000044c4c7c20 */ /* 0x000fe20008410000 */
[----:B------:R-:W-:Y:S01]  /*23e0*/  FMUL.FTZ R77, R77, UR4 ;  /* 0x000000044d4d7c20 */ /* 0x000fe20008410000 */
[----:B------:R-:W-:Y:S01]  /*23f0*/  IADD3 R20, PT, PT, R20, R21, R117 ;  /* 0x0000001514147210 */ /* 0x000fe20007ffe075 */
[----:B------:R-:W-:Y:S01]  /*2400*/  HMMA.16816.F32.BF16 R64, R4, R38, R64 ;  /* 0x000000260440723c */ /* 0x000fe20000041840 */
[----:B------:R-:W-:Y:S02]  /*2410*/  IMAD.SHL.U32 R21, R116, 0x2, RZ ;  /* 0x0000000274157824 */ /* 0x000fe400078e00ff */
[----:B------:R-:W-:Y:S01]  /*2420*/  FMUL.FTZ R78, R78, UR4 ;  /* 0x000000044e4e7c20 */ /* 0x000fe20008410000 */
[----:B------:R-:W-:Y:S01]  /*2430*/  FMUL.FTZ R72, R72, UR4 ;  /* 0x0000000448487c20 */ /* 0x000fe20008410000 */
[----:B------:R-:W-:Y:S01]  /*2440*/  FMUL.FTZ R75, R75, UR4 ;  /* 0x000000044b4b7c20 */ /* 0x000fe20008410000 */
[----:B------:R-:W-:Y:S02]  /*2450*/  MUFU.TANH R76, R76 ;  /* 0x0000004c004c7308 */ /* 0x000fe40000002400 */
[----:B------:R-:W-:Y:S01]  /*2460*/  HMMA.16816.F32.BF16 R48, R12, R22, R48 ;  /* 0x000000160c30723c */ /* 0x000fe20000041830 */
[----:B------:R-:W-:-:S05]  /*2470*/  IADD3 R23, PT, PT, R115, -UR22, R20 ;  /* 0x8000001673177c10 */ /* 0x000fca000fffe014 */
[----:B------:R-:W-:Y:S01]  /*2480*/  MUFU.TANH R79, R72 ;  /* 0x00000048004f7308 */ /* 0x000fe20000002400 */
[----:B------:R-:W-:Y:S01]  /*2490*/  IMAD.IADD R20, R23, 0x1, R2 ;  /* 0x0000000117147824 */ /* 0x000fe200078e0202 */
[----:B---3--:R-:W-:Y:S03]  /*24a0*/  HMMA.16816.F32.BF16 R60, R8, R28, R60 ;  /* 0x0000001c083c723c */ /* 0x008fe6000004183c */
[----:B------:R-:W-:Y:S01]  /*24b0*/  FMUL.FTZ R133, R64, UR4 ;  /* 0x0000000440857c20 */ /* 0x000fe20008410000 */
[----:B------:R-:W-:Y:S02]  /*24c0*/  VIADDMNMX R2, R20, 0x1, R115, PT ;  /* 0x0000000114027846 */ /* 0x000fe40003800173 */
[----:B------:R-:W-:Y:S01]  /*24d0*/  MUFU.TANH R126, R75 ;  /* 0x0000004b007e7308 */ /* 0x000fe20000002400 */
[----:B------:R-:W-:Y:S01]  /*24e0*/  LOP3.LUT R64, R166, 0x6, R21, 0xf8, !PT ;  /* 0x00000006a6407812 */ /* 0x000fe200078ef815 */
[----:B------:R-:W-:Y:S01]  /*24f0*/  FMUL.FTZ R65, R65, UR4 ;  /* 0x0000000441417c20 */ /* 0x000fe20008410000 */
[----:B------:R-:W-:Y:S01]  /*2500*/  HMMA.16816.F32.BF16 R92, R4, R36, R92 ;  /* 0x00000024045c723c */ /* 0x000fe2000004185c */
[----:B------:R-:W-:Y:S01]  /*2510*/  VIADDMNMX R115, R20, 0x9, R115, PT ;  /* 0x0000000914737846 */ /* 0x000fe20003800173 */
[----:B------:R-:W-:Y:S01]  /*2520*/  FMUL.FTZ R37, R73, UR4 ;  /* 0x0000000449257c20 */ /* 0x000fe20008410000 */
[----:B------:R-:W3:Y:S01]  /*2530*/  LDSM.16.M88.4 R20, [R114+0x8800] ;  /* 0x008800007214783b */ /* 0x000ee20000000200 */
[----:B------:R-:W-:Y:S01]  /*2540*/  ISETP.GE.AND P1, PT, R64, R2, PT ;  /* 0x000000024000720c */ /* 0x000fe20003f26270 */
[----:B------:R-:W-:Y:S01]  /*2550*/  FMUL.FTZ R73, R74, UR4 ;  /* 0x000000044a497c20 */ /* 0x000fe20008410000 */
[----:B------:R-:W-:Y:S01]  /*2560*/  ISETP.GE.AND P4, PT, R64, R115, PT ;  /* 0x000000734000720c */ /* 0x000fe20003f86270 */
[----:B------:R-:W-:Y:S01]  /*2570*/  MUFU.TANH R77, R77 ;  /* 0x0000004d004d7308 */ /* 0x000fe20000002400 */
[----:B------:R-:W-:Y:S01]  /*2580*/  HMMA.16816.F32.BF16 R56, R8, R30, R56 ;  /* 0x0000001e0838723c */ /* 0x000fe20000041838 */
[----:B------:R-:W-:Y:S01]  /*2590*/  FMUL.FTZ R66, R66, UR4 ;  /* 0x0000000442427c20 */ /* 0x000fe20008410000 */
[----:B------:R-:W-:-:S05]  /*25a0*/  FMUL.FTZ R67, R67, UR4 ;  /* 0x0000000443437c20 */ /* 0x000fca0008410000 */
[----:B------:R-:W-:Y:S01]  /*25b0*/  MUFU.TANH R78, R78 ;  /* 0x0000004e004e7308 */ /* 0x000fe20000002400 */
[C---:B--2---:R-:W-:Y:S01]  /*25c0*/  HMMA.16816.F32.BF16 R60, R4.reuse, R16, R60 ;  /* 0x00000010043c723c */ /* 0x044fe2000004183c */
[C---:B------:R-:W-:Y:S02]  /*25d0*/  LOP3.LUT R16, R64.reuse, 0x1, RZ, 0xfc, !PT ;  /* 0x0000000140107812 */ /* 0x040fe400078efcff */
[----:B------:R-:W-:Y:S01]  /*25e0*/  LOP3.LUT R17, R64, 0x8, RZ, 0xfc, !PT ;  /* 0x0000000840117812 */ /* 0x000fe200078efcff */
[----:B------:R-:W-:Y:S01]  /*25f0*/  FMUL.FTZ R93, R93, UR4 ;  /* 0x000000045d5d7c20 */ /* 0x000fe20008410000 */
[-C--:B------:R-:W-:Y:S01]  /*2600*/  ISETP.GE.AND P0, PT, R16, R2.reuse, PT ;  /* 0x000000021000720c */ /* 0x080fe20003f06270 */
[----:B------:R-:W-:Y:S01]  /*2610*/  FMUL.FTZ R92, R92, UR4 ;  /* 0x000000045c5c7c20 */ /* 0x000fe20008410000 */
[-C--:B------:R-:W-:Y:S01]  /*2620*/  ISETP.GE.AND P3, PT, R16, R115.reuse, PT ;  /* 0x000000731000720c */ /* 0x080fe20003f66270 */
[----:B------:R-:W-:Y:S01]  /*2630*/  HMMA.16816.F32.BF16 R80, R4, R86, R80 ;  /* 0x000000560450723c */ /* 0x000fe20000041850 */
[-C--:B------:R-:W-:Y:S01]  /*2640*/  ISETP.GE.AND P6, PT, R17, R2.reuse, PT ;  /* 0x000000021100720c */ /* 0x080fe20003fc6270 */
[----:B------:R-:W-:Y:S01]  /*2650*/  FMUL.FTZ R86, R91, UR4 ;  /* 0x000000045b567c20 */ /* 0x000fe20008410000 */
[-C--:B------:R-:W-:Y:S01]  /*2660*/  ISETP.GE.AND P5, PT, R17, R115.reuse, PT ;  /* 0x000000731100720c */ /* 0x080fe20003fa6270 */
[----:B------:R2:W-:Y:S01]  /*2670*/  MUFU.TANH R129, R93 ;  /* 0x0000005d00817308 */ /* 0x0005e20000002400 */
[----:B------:R-:W-:Y:S01]  /*2680*/  LOP3.LUT R17, R64, 0x9, RZ, 0xfc, !PT ;  /* 0x0000000940117812 */ /* 0x000fe200078efcff */
[----:B------:R-:W-:Y:S01]  /*2690*/  FMUL.FTZ R87, R90, UR4 ;  /* 0x000000045a577c20 */ /* 0x000fe20008410000 */
[----:B------:R-:W-:Y:S01]  /*26a0*/  LOP3.LUT R16, R64, 0x10, RZ, 0xfc, !PT ;  /* 0x0000001040107812 */ /* 0x000fe200078efcff */
[----:B----4-:R-:W-:Y:S01]  /*26b0*/  HMMA.16816.F32.BF16 R44, R12, R24, R44 ;  /* 0x000000180c2c723c */ /* 0x010fe2000004182c */
[----:B------:R-:W-:Y:S01]  /*26c0*/  FSEL R91, R96, -INF , !P1 ;  /* 0xff800000605b7808 */ /* 0x000fe20004800000 */
[----:B------:R-:W-:Y:S01]  /*26d0*/  FMUL.FTZ R94, R94, UR4 ;  /* 0x000000045e5e7c20 */ /* 0x000fe20008410000 */
[----:B------:R-:W-:Y:S01]  /*26e0*/  FSEL R24, R119, -INF , !P4 ;  /* 0xff80000077187808 */ /* 0x000fe20006000000 */
[----:B------:R-:W4:Y:S01]  /*26f0*/  MUFU.TANH R87, R87 ;  /* 0x0000005700577308 */ /* 0x000f220000002400 */
[----:B------:R-:W-:Y:S01]  /*2700*/  FSEL R97, R97, -INF , !P0 ;  /* 0xff80000061617808 */ /* 0x000fe20004000000 */
[----:B------:R-:W-:Y:S01]  /*2710*/  FMUL.FTZ R60, R60, UR4 ;  /* 0x000000043c3c7c20 */ /* 0x000fe20008410000 */
[CC--:B------:R-:W-:Y:S01]  /*2720*/  ISETP.GE.AND P2, PT, R17.reuse, R2.reuse, PT ;  /* 0x000000021100720c */ /* 0x0c0fe20003f46270 */
[----:B-1----:R-:W-:Y:S01]  /*2730*/  HMMA.16816.F32.BF16 R52, R8, R32, R52 ;  /* 0x000000200834723c */ /* 0x002fe20000041834 */
[-C--:B------:R-:W-:Y:S01]  /*2740*/  ISETP.GE.AND P1, PT, R17, R115.reuse, PT ;  /* 0x000000731100720c */ /* 0x080fe20003f26270 */
[----:B------:R-:W-:Y:S01]  /*2750*/  FMUL.FTZ R62, R62, UR4 ;  /* 0x000000043e3e7c20 */ /* 0x000fe20008410000 */
[-C--:B------:R-:W-:Y:S01]  /*2760*/  ISETP.GE.AND P4, PT, R16, R2.reuse, PT ;  /* 0x000000021000720c */ /* 0x080fe20003f86270 */
[----:B------:R-:W-:Y:S01]  /*2770*/  FMUL.FTZ R80, R80, UR4 ;  /* 0x0000000450507c20 */ /* 0x000fe20008410000 */
[-C--:B------:R-:W-:Y:S01]  /*2780*/  ISETP.GE.AND P0, PT, R16, R115.reuse, PT ;  /* 0x000000731000720c */ /* 0x080fe20003f06270 */
[----:B------:R-:W-:Y:S01]  /*2790*/  FMUL.FTZ R81, R81, UR4 ;  /* 0x0000000451517c20 */ /* 0x000fe20008410000 */
[C---:B------:R-:W-:Y:S01]  /*27a0*/  LOP3.LUT R17, R64.reuse, 0x11, RZ, 0xfc, !PT ;  /* 0x0000001140117812 */ /* 0x040fe200078efcff */
[----:B------:R-:W-:Y:S01]  /*27b0*/  HMMA.16816.F32.BF16 R56, R4, R18, R56 ;  /* 0x000000120438723c */ /* 0x000fe20000041838 */
[----:B------:R-:W-:Y:S01]  /*27c0*/  LOP3.LUT R16, R64, 0x18, RZ, 0xfc, !PT ;  /* 0x0000001840107812 */ /* 0x000fe200078efcff */
[----:B------:R-:W-:Y:S01]  /*27d0*/  FMUL.FTZ R82, R82, UR4 ;  /* 0x0000000452527c20 */ /* 0x000fe20008410000 */
[----:B------:R-:W-:Y:S01]  /*27e0*/  FSEL R98, R98, -INF , !P3 ;  /* 0xff80000062627808 */ /* 0x000fe20005800000 */
[----:B------:R-:W-:Y:S01]  /*27f0*/  FMUL.FTZ R83, R83, UR4 ;  /* 0x0000000453537c20 */ /* 0x000fe20008410000 */
[----:B------:R-:W-:Y:S01]  /*2800*/  FSEL R99, R99, -INF , !P6 ;  /* 0xff80000063637808 */ /* 0x000fe20007000000 */
[----:B------:R-:W1:Y:S01]  /*2810*/  MUFU.TANH R86, R86 ;  /* 0x0000005600567308 */ /* 0x000e620000002400 */
[----:B------:R-:W-:Y:S01]  /*2820*/  FSEL R88, R122, -INF , !P5 ;  /* 0xff8000007a587808 */ /* 0x000fe20006800000 */
[----:B------:R-:W-:Y:S01]  /*2830*/  HMMA.16816.F32.BF16 R40, R12, R26, R40 ;  /* 0x0000001a0c28723c */ /* 0x000fe20000041828 */
[----:B--2---:R-:W-:Y:S01]  /*2840*/  FSEL R93, R121, -INF , !P2 ;  /* 0xff800000795d7808 */ /* 0x004fe20005000000 */
[----:B------:R-:W-:Y:S01]  /*2850*/  FMUL.FTZ R63, R63, UR4 ;  /* 0x000000043f3f7c20 */ /* 0x000fe20008410000 */
[-C--:B------:R-:W-:Y:S01]  /*2860*/  ISETP.GE.AND P3, PT, R17, R2.reuse, PT ;  /* 0x000000021100720c */ /* 0x080fe20003f66270 */
[----:B------:R-:W-:Y:S01]  /*2870*/  FMUL.FTZ R95, R95, UR4 ;  /* 0x000000045f5f7c20 */ /* 0x000fe20008410000 */
[-C--:B------:R-:W-:Y:S01]  /*2880*/  ISETP.GE.AND P6, PT, R17, R115.reuse, PT ;  /* 0x000000731100720c */ /* 0x080fe20003fc6270 */
[----:B------:R-:W2:Y:S01]  /*2890*/  MUFU.TANH R80, R80 ;  /* 0x0000005000507308 */ /* 0x000ea20000002400 */
[CC--:B------:R-:W-:Y:S01]  /*28a0*/  ISETP.GE.AND P5, PT, R16.reuse, R2.reuse, PT ;  /* 0x000000021000720c */ /* 0x0c0fe20003fa6270 */
[----:B---3--:R-:W-:Y:S01]  /*28b0*/  HMMA.16816.F32.BF16 R52, R4, R20, R52 ;  /* 0x000000140434723c */ /* 0x008fe20000041834 */
[-C--:B------:R-:W-:Y:S01]  /*28c0*/  ISETP.GE.AND P2, PT, R16, R115.reuse, PT ;  /* 0x000000731000720c */ /* 0x080fe20003f46270 */
[----:B------:R-:W-:Y:S01]  /*28d0*/  FMUL.FTZ R61, R61, UR4 ;  /* 0x000000043d3d7c20 */ /* 0x000fe20008410000 */
[----:B------:R-:W-:Y:S01]  /*28e0*/  LOP3.LUT R17, R64, 0x19, RZ, 0xfc, !PT ;  /* 0x0000001940117812 */ /* 0x000fe200078efcff */
[----:B------:R-:W-:Y:S01]  /*28f0*/  FMUL.FTZ R56, R56, UR4 ;  /* 0x0000000438387c20 */ /* 0x000fe20008410000 */
[----:B------:R-:W-:Y:S01]  /*2900*/  LOP3.LUT R16, R64, 0x20, RZ, 0xfc, !PT ;  /* 0x0000002040107812 */ /* 0x000fe200078efcff */
[----:B------:R-:W-:Y:S01]  /*2910*/  MUFU.TANH R81, R81 ;  /* 0x0000005100517308 */ /* 0x000fe20000002400 */
[----:B------:R-:W-:Y:S01]  /*2920*/  FSEL R90, R123, -INF , !P1 ;  /* 0xff8000007b5a7808 */ /* 0x000fe20004800000 */
[----:B------:R-:W-:Y:S01]  /*2930*/  HMMA.16816.F32.BF16 R48, R8, R34, R48 ;  /* 0x000000220830723c */ /* 0x000fe20000041830 */
[----:B------:R-:W-:Y:S01]  /*2940*/  FSEL R89, R104, -INF , !P4 ;  /* 0xff80000068597808 */ /* 0x000fe20006000000 */
[----:B------:R-:W-:Y:S01]  /*2950*/  FMUL.FTZ R59, R59, UR4 ;  /* 0x000000043b3b7c20 */ /* 0x000fe20008410000 */
[----:B------:R-:W-:Y:S01]  /*2960*/  FSEL R36, R106, -INF , !P0 ;  /* 0xff8000006a247808 */ /* 0x000fe20004000000 */
[----:B------:R-:W-:Y:S01]  /*2970*/  FMUL.FTZ R58, R58, UR4 ;  /* 0x000000043a3a7c20 */ /* 0x000fe20008410000 */
[----:B------:R-:W-:Y:S01]  /*2980*/  FSEL R105, R105, -INF , !P3 ;  /* 0xff80000069697808 */ /* 0x000fe20005800000 */
[----:B------:R-:W3:Y:S01]  /*2990*/  MUFU.TANH R82, R82 ;  /* 0x0000005200527308 */ /* 0x000ee20000002400 */
[----:B------:R-:W-:Y:S01]  /*29a0*/  ISETP.GE.AND P1, PT, R17, R2, PT ;  /* 0x000000021100720c */ /* 0x000fe20003f26270 */
[----:B------:R-:W-:Y:S01]  /*29b0*/  FMUL.FTZ R57, R57, UR4 ;  /* 0x0000000439397c20 */ /* 0x000fe20008410000 */
[----:B------:R-:W-:-:S02]  /*29c0*/  ISETP.GE.AND P4, PT, R17, R115, PT ;  /* 0x000000731100720c */ /* 0x000fc40003f86270 */
[-C--:B------:R-:W-:Y:S01]  /*29d0*/  ISETP.GE.AND P0, PT, R16, R2.reuse, PT ;  /* 0x000000021000720c */ /* 0x080fe20003f06270 */
[----:B------:R-:W-:Y:S01]  /*29e0*/  FMUL.FTZ R52, R52, UR4 ;  /* 0x0000000434347c20 */ /* 0x000fe20008410000 */
[----:B------:R-:W-:Y:S01]  /*29f0*/  ISETP.GE.AND P3, PT, R16, R115, PT ;  /* 0x000000731000720c */ /* 0x000fe20003f66270 */
[----:B------:R-:W5:Y:S01]  /*2a00*/  MUFU.TANH R83, R83 ;  /* 0x0000005300537308 */ /* 0x000f620000002400 */
[----:B------:R-:W1:Y:S01]  /*2a10*/  LDSM.16.M88.4 R16, [R118+0x8c00] ;  /* 0x008c00007610783b */ /* 0x000e620000000200 */
[C---:B------:R-:W-:Y:S01]  /*2a20*/  LOP3.LUT R20, R64.reuse, 0x21, RZ, 0xfc, !PT ;  /* 0x0000002140147812 */ /* 0x040fe200078efcff */
[----:B------:R-:W-:Y:S01]  /*2a30*/  FMUL.FTZ R55, R55, UR4 ;  /* 0x0000000437377c20 */ /* 0x000fe20008410000 */
[----:B------:R-:W-:Y:S01]  /*2a40*/  LOP3.LUT R21, R64, 0x28, RZ, 0xfc, !PT ;  /* 0x0000002840157812 */ /* 0x000fe200078efcff */
[----:B------:R-:W-:Y:S01]  /*2a50*/  FMUL.FTZ R54, R54, UR4 ;  /* 0x0000000436367c20 */ /* 0x000fe20008410000 */
[----:B------:R-:W-:Y:S01]  /*2a60*/  FSEL R72, R107, -INF , !P6 ;  /* 0xff8000006b487808 */ /* 0x000fe20007000000 */
[----:B------:R-:W-:Y:S01]  /*2a70*/  HMMA.16816.F32.BF16 R48, R4, R22, R48 ;  /* 0x000000160430723c */ /* 0x000fe20000041830 */
[----:B------:R-:W-:Y:S01]  /*2a80*/  ISETP.GE.AND P6, PT, R20, R2, PT ;  /* 0x000000021400720c */ /* 0x000fe20003fc6270 */
[----:B------:R-:W5:Y:S01]  /*2a90*/  MUFU.TANH R128, R128 ;  /* 0x0000008000807308 */ /* 0x000f620000002400 */
[----:B------:R-:W-:Y:S01]  /*2aa0*/  FSEL R75, R68, -INF , !P5 ;  /* 0xff800000444b7808 */ /* 0x000fe20006800000 */
[----:B------:R-:W-:Y:S01]  /*2ab0*/  FMUL.FTZ R53, R53, UR4 ;  /* 0x0000000435357c20 */ /* 0x000fe20008410000 */
[----:B------:R-:W-:-:S02]  /*2ac0*/  LOP3.LUT R13, R64, 0x29, RZ, 0xfc, !PT ;  /* 0x00000029400d7812 */ /* 0x000fc400078efcff */
[----:B------:R-:W-:Y:S02]  /*2ad0*/  LOP3.LUT R12, R64, 0x30, RZ, 0xfc, !PT ;  /* 0x00000030400c7812 */ /* 0x000fe400078efcff */
[-C--:B------:R-:W-:Y:S01]  /*2ae0*/  ISETP.GE.AND P5, PT, R20, R115.reuse, PT ;  /* 0x000000731400720c */ /* 0x080fe20003fa6270 */
[----:B------:R-:W-:Y:S01]  /*2af0*/  MUFU.TANH R37, R37 ;  /* 0x0000002500257308 */ /* 0x000fe20000002400 */
[----:B------:R-:W-:Y:S02]  /*2b00*/  FSEL R20, R84, -INF , !P2 ;  /* 0xff80000054147808 */ /* 0x000fe40005000000 */
[----:B------:R-:W-:Y:S02]  /*2b10*/  FSEL R39, R69, -INF , !P1 ;  /* 0xff80000045277808 */ /* 0x000fe40004800000 */
[CC--:B------:R-:W-:Y:S02]  /*2b20*/  ISETP.GE.AND P2, PT, R21.reuse, R2.reuse, PT ;  /* 0x000000021500720c */ /* 0x0c0fe40003f46270 */
[-C--:B------:R-:W-:Y:S01]  /*2b30*/  ISETP.GE.AND P1, PT, R21, R115.reuse, PT ;  /* 0x000000731500720c */ /* 0x080fe20003f26270 */
[----:B------:R-:W5:Y:S01]  /*2b40*/  MUFU.TANH R73, R73 ;  /* 0x0000004900497308 */ /* 0x000f620000002400 */
[----:B------:R-:W-:Y:S01]  /*2b50*/  FSEL R74, R85, -INF , !P4 ;  /* 0xff800000554a7808 */ /* 0x000fe20006000000 */
[----:B------:R-:W-:Y:S01]  /*2b60*/  FMUL.FTZ R48, R48, UR4 ;  /* 0x0000000430307c20 */ /* 0x000fe20008410000 */
[----:B------:R-:W-:Y:S01]  /*2b70*/  FSEL R35, R70, -INF , !P0 ;  /* 0xff80000046237808 */ /* 0x000fe20004000000 */
[----:B------:R-:W-:Y:S01]  /*2b80*/  FMUL.FTZ R49, R49, UR4 ;  /* 0x0000000431317c20 */ /* 0x000fe20008410000 */
[----:B----4-:R-:W-:Y:S01]  /*2b90*/  FSEL R38, R87, -INF , !P3 ;  /* 0xff80000057267808 */ /* 0x010fe20005800000 */
[----:B------:R-:W-:Y:S01]  /*2ba0*/  FMUL.FTZ R50, R50, UR4 ;  /* 0x0000000432327c20 */ /* 0x000fe20008410000 */
[----:B------:R-:W-:Y:S01]  /*2bb0*/  FSEL R21, R71, -INF , !P6 ;  /* 0xff80000047157808 */ /* 0x000fe20007000000 */
[----:B------:R-:W4:Y:S01]  /*2bc0*/  MUFU.TANH R125, R92 ;  /* 0x0000005c007d7308 */ /* 0x000f220000002400 */
[----:B------:R-:W-:Y:S01]  /*2bd0*/  ISETP.GE.AND P4, PT, R13, R2, PT ;  /* 0x000000020d00720c */ /* 0x000fe20003f86270 */
[----:B------:R-:W-:Y:S01]  /*2be0*/  FMUL.FTZ R51, R51, UR4 ;  /* 0x0000000433337c20 */ /* 0x000fe20008410000 */
[----:B------:R-:W-:-:S02]  /*2bf0*/  ISETP.GE.AND P0, PT, R13, R115, PT ;  /* 0x000000730d00720c */ /* 0x000fc40003f06270 */
[C---:B------:R-:W-:Y:S02]  /*2c00*/  ISETP.GE.AND P3, PT, R12.reuse, R2, PT ;  /* 0x000000020c00720c */ /* 0x040fe40003f66270 */
[----:B------:R-:W-:Y:S01]  /*2c10*/  ISETP.GE.AND P6, PT, R12, R115, PT ;  /* 0x000000730c00720c */ /* 0x000fe20003fc6270 */
[----:B-1----:R-:W-:Y:S01]  /*2c20*/  HMMA.16816.F32.BF16 R44, R8, R16, R44 ;  /* 0x00000010082c723c */ /* 0x002fe2000004182c */
[----:B------:R-:W1:Y:S01]  /*2c30*/  LDSM.16.M88.4 R12, [R114+0x8c00] ;  /* 0x008c0000720c783b */ /* 0x000e620000000200 */
[----:B------:R-:W4:Y:S01]  /*2c40*/  MUFU.TANH R144, R94 ;  /* 0x0000005e00907308 */ /* 0x000f220000002400 */
[----:B------:R-:W-:Y:S01]  /*2c50*/  LOP3.LUT R25, R64, 0x31, RZ, 0xfc, !PT ;  /* 0x0000003140197812 */ /* 0x000fe200078efcff */
[----:B------:R-:W-:-:S04]  /*2c60*/  DEPBAR.LE SB0, 0x0 ;  /* 0x000080000000791a */ /* 0x000fc80000000000 */
[----:B------:R-:W-:Y:S01]  /*2c70*/  HMMA.16816.F32.BF16 R40, R8, R18, R40 ;  /* 0x000000120828723c */ /* 0x000fe20000041828 */
[C---:B------:R-:W-:Y:S01]  /*2c80*/  LOP3.LUT R22, R64.reuse, 0x38, RZ, 0xfc, !PT ;  /* 0x0000003840167812 */ /* 0x040fe200078efcff */
[----:B------:R-:W4:Y:S01]  /*2c90*/  MUFU.TANH R133, R133 ;  /* 0x0000008500857308 */ /* 0x000f220000002400 */
[----:B------:R-:W-:Y:S02]  /*2ca0*/  LOP3.LUT R17, R64, 0x39, RZ, 0xfc, !PT ;  /* 0x0000003940117812 */ /* 0x000fe400078efcff */
[----:B------:R-:W-:Y:S02]  /*2cb0*/  FSEL R34, R86, -INF , !P5 ;  /* 0xff80000056227808 */ /* 0x000fe40006800000 */
[----:B--2---:R-:W-:Y:S02]  /*2cc0*/  FSEL R23, R80, -INF , !P2 ;  /* 0xff80000050177808 */ /* 0x004fe40005000000 */
[----:B---3--:R-:W-:Y:S01]  /*2cd0*/  FSEL R28, R82, -INF , !P1 ;  /* 0xff800000521c7808 */ /* 0x008fe20004800000 */
[----:B------:R-:W-:Y:S01]  /*2ce0*/  MUFU.TANH R127, R65 ;  /* 0x00000041007f7308 */ /* 0x000fe20000002400 */
[----:B------:R-:W-:-:S02]  /*2cf0*/  FSEL R33, R81, -INF , !P4 ;  /* 0xff80000051217808 */ /* 0x000fc40006000000 */
[----:B-----5:R-:W-:Y:S02]  /*2d00*/  FSEL R32, R83, -INF , !P0 ;  /* 0xff80000053207808 */ /* 0x020fe40004000000 */
[CC--:B------:R-:W-:Y:S02]  /*2d10*/  ISETP.GE.AND P5, PT, R25.reuse, R2.reuse, PT ;  /* 0x000000021900720c */ /* 0x0c0fe40003fa6270 */
[-C--:B------:R-:W-:Y:S01]  /*2d20*/  ISETP.GE.AND P2, PT, R25, R115.reuse, PT ;  /* 0x000000731900720c */ /* 0x080fe20003f46270 */
[----:B------:R-:W2:Y:S01]  /*2d30*/  MUFU.TANH R142, R66 ;  /* 0x00000042008e7308 */ /* 0x000ea20000002400 */
[CC--:B------:R-:W-:Y:S02]  /*2d40*/  ISETP.GE.AND P1, PT, R22.reuse, R2.reuse, PT ;  /* 0x000000021600720c */ /* 0x0c0fe40003f26270 */
[----:B------:R-:W-:Y:S02]  /*2d50*/  ISETP.GE.AND P4, PT, R22, R115, PT ;  /* 0x000000731600720c */ /* 0x000fe40003f86270 */
[----:B------:R-:W-:-:S02]  /*2d60*/  ISETP.GE.AND P0, PT, R17, R2, PT ;  /* 0x000000021100720c */ /* 0x000fc40003f06270 */
[C---:B------:R-:W-:Y:S01]  /*2d70*/  LOP3.LUT R16, R64.reuse, 0x40, RZ, 0xfc, !PT ;  /* 0x0000004040107812 */ /* 0x040fe200078efcff */
[----:B------:R-:W3:Y:S01]  /*2d80*/  MUFU.TANH R140, R67 ;  /* 0x00000043008c7308 */ /* 0x000ee20000002400 */
[C---:B------:R-:W-:Y:S02]  /*2d90*/  LOP3.LUT R9, R64.reuse, 0x41, RZ, 0xfc, !PT ;  /* 0x0000004140097812 */ /* 0x040fe400078efcff */
[----:B------:R-:W-:Y:S02]  /*2da0*/  LOP3.LUT R8, R64, 0x48, RZ, 0xfc, !PT ;  /* 0x0000004840087812 */ /* 0x000fe400078efcff */
[----:B------:R-:W-:Y:S01]  /*2db0*/  FSEL R31, R76, -INF , !P3 ;  /* 0xff8000004c1f7808 */ /* 0x000fe20005800000 */
[----:B-1----:R-:W-:Y:S02]  /*2dc0*/  HMMA.16816.F32.BF16 R44, R4, R12, R44 ;  /* 0x0000000c042c723c */ /* 0x002fe4000004182c */
[----:B------:R-:W1:Y:S01]  /*2dd0*/  MUFU.TANH R139, R60 ;  /* 0x0000003c008b7308 */ /* 0x000e620000002400 */
[----:B------:R-:W-:-:S02]  /*2de0*/  FSEL R30, R78, -INF , !P6 ;  /* 0xff8000004e1e7808 */ /* 0x000fc40007000000 */
[----:B------:R-:W-:Y:S02]  /*2df0*/  FSEL R29, R77, -INF , !P5 ;  /* 0xff8000004d1d7808 */ /* 0x000fe40006800000 */
[----:B------:R-:W-:Y:S02]  /*2e00*/  FSEL R128, R128, -INF , !P2 ;  /* 0xff80000080807808 */ /* 0x000fe40005000000 */
[----:B------:R-:W-:Y:S01]  /*2e10*/  FSEL R27, R79, -INF , !P1 ;  /* 0xff8000004f1b7808 */ /* 0x000fe20004800000 */
[----:B------:R-:W5:Y:S01]  /*2e20*/  MUFU.TANH R138, R62 ;  /* 0x0000003e008a7308 */ /* 0x000f620000002400 */
[----:B------:R-:W-:Y:S01]  /*2e30*/  FSEL R26, R73, -INF , !P4 ;  /* 0xff800000491a7808 */ /* 0x000fe20006000000 */
[----:B------:R-:W-:Y:S01]  /*2e40*/  HMMA.16816.F32.BF16 R40, R4, R14, R40 ;  /* 0x0000000e0428723c */ /* 0x000fe20000041828 */
[----:B------:R-:W-:Y:S02]  /*2e50*/  FSEL R25, R37, -INF , !P0 ;  /* 0xff80000025197808 */ /* 0x000fe40004000000 */
[----:B------:R-:W-:-:S02]  /*2e60*/  ISETP.GE.AND P3, PT, R17, R115, PT ;  /* 0x000000731100720c */ /* 0x000fc40003f66270 */
[CC--:B------:R-:W-:Y:S01]  /*2e70*/  ISETP.GE.AND P6, PT, R16.reuse, R2.reuse, PT ;  /* 0x000000021000720c */ /* 0x0c0fe20003fc6270 */
[----:B------:R-:W5:Y:S01]  /*2e80*/  MUFU.TANH R134, R63 ;  /* 0x0000003f00867308 */ /* 0x000f620000002400 */
[-C--:B------:R-:W-:Y:S01]  /*2e90*/  ISETP.GE.AND P5, PT, R16, R115.reuse, PT ;  /* 0x000000731000720c */ /* 0x080fe20003fa6270 */
[----:B------:R-:W-:Y:S01]  /*2ea0*/  FMUL.FTZ R45, R45, UR4 ;  /* 0x000000042d2d7c20 */ /* 0x000fe20008410000 */
[CC--:B------:R-:W-:Y:S01]  /*2eb0*/  ISETP.GE.AND P2, PT, R9.reuse, R2.reuse, PT ;  /* 0x000000020900720c */ /* 0x0c0fe20003f46270 */
[----:B------:R-:W-:Y:S01]  /*2ec0*/  FMUL.FTZ R44, R44, UR4 ;  /* 0x000000042c2c7c20 */ /* 0x000fe20008410000 */
[-C--:B------:R-:W-:Y:S01]  /*2ed0*/  ISETP.GE.AND P1, PT, R9, R115.reuse, PT ;  /* 0x000000730900720c */ /* 0x080fe20003f26270 */
[----:B------:R-:W-:Y:S01]  /*2ee0*/  FMUL.FTZ R46, R46, UR4 ;  /* 0x000000042e2e7c20 */ /* 0x000fe20008410000 */
[C---:B------:R-:W-:Y:S01]  /*2ef0*/  ISETP.GE.AND P4, PT, R8.reuse, R2, PT ;  /* 0x000000020800720c */ /* 0x040fe20003f86270 */
[----:B------:R-:W5:Y:S01]  /*2f00*/  MUFU.TANH R135, R56 ;  /* 0x0000003800877308 */ /* 0x000f620000002400 */
[----:B------:R-:W-:Y:S01]  /*2f10*/  ISETP.GE.AND P0, PT, R8, R115, PT ;  /* 0x000000730800720c */ /* 0x000fe20003f06270 */
[----:B------:R-:W-:Y:S01]  /*2f20*/  FMUL.FTZ R47, R47, UR4 ;  /* 0x000000042f2f7c20 */ /* 0x000fe20008410000 */
[----:B------:R-:W-:-:S02]  /*2f30*/  LOP3.LUT R9, R64, 0x49, RZ, 0xfc, !PT ;  /* 0x0000004940097812 */ /* 0x000fc400078efcff */
[----:B------:R-:W-:Y:S01]  /*2f40*/  LOP3.LUT R8, R64, 0x50, RZ, 0xfc, !PT ;  /* 0x0000005040087812 */ /* 0x000fe200078efcff */
[----:B------:R-:W-:Y:S01]  /*2f50*/  FMUL.FTZ R40, R40, UR4 ;  /* 0x0000000428287c20 */ /* 0x000fe20008410000 */
[----:B------:R-:W-:Y:S01]  /*2f60*/  FSEL R126, R126, -INF , !P3 ;  /* 0xff8000007e7e7808 */ /* 0x000fe20005800000 */
[----:B------:R-:W5:Y:S01]  /*2f70*/  MUFU.TANH R136, R95 ;  /* 0x0000005f00887308 */ /* 0x000f620000002400 */
[----:B----4-:R-:W-:Y:S01]  /*2f80*/  FSEL R125, R125, -INF , !P6 ;  /* 0xff8000007d7d7808 */ /* 0x010fe20007000000 */
[----:B------:R-:W-:Y:S01]  /*2f90*/  FMUL.FTZ R41, R41, UR4 ;  /* 0x0000000429297c20 */ /* 0x000fe20008410000 */
[----:B------:R-:W-:Y:S01]  /*2fa0*/  FSEL R144, R144, -INF , !P5 ;  /* 0xff80000090907808 */ /* 0x000fe20006800000 */
[----:B------:R-:W-:Y:S01]  /*2fb0*/  FMUL.FTZ R42, R42, UR4 ;  /* 0x000000042a2a7c20 */ /* 0x000fe20008410000 */
[----:B------:R-:W-:Y:S01]  /*2fc0*/  FSEL R129, R129, -INF , !P2 ;  /* 0xff80000081817808 */ /* 0x000fe20005000000 */
[----:B------:R-:W-:Y:S01]  /*2fd0*/  FMUL.FTZ R43, R43, UR4 ;  /* 0x000000042b2b7c20 */ /* 0x000fe20008410000 */
[C---:B------:R-:W-:Y:S01]  /*2fe0*/  ISETP.GE.AND P3, PT, R9.reuse, R2, PT ;  /* 0x000000020900720c */ /* 0x040fe20003f66270 */
[----:B------:R-:W4:Y:S01]  /*2ff0*/  MUFU.TANH R130, R59 ;  /* 0x0000003b00827308 */ /* 0x000f220000002400 */
[----:B------:R-:W-:-:S02]  /*3000*/  ISETP.GE.AND P6, PT, R9, R115, PT ;  /* 0x000000730900720c */ /* 0x000fc40003fc6270 */
[C---:B------:R-:W-:Y:S02]  /*3010*/  ISETP.GE.AND P5, PT, R8.reuse, R2, PT ;  /* 0x000000020800720c */ /* 0x040fe40003fa6270 */
[----:B------:R-:W-:Y:S02]  /*3020*/  ISETP.GE.AND P2, PT, R8, R115, PT ;  /* 0x000000730800720c */ /* 0x000fe40003f46270 */
[C---:B------:R-:W-:Y:S01]  /*3030*/  LOP3.LUT R8, R64.reuse, 0x51, RZ, 0xfc, !PT ;  /* 0x0000005140087812 */ /* 0x040fe200078efcff */
[----:B------:R-:W4:Y:S01]  /*3040*/  MUFU.TANH R123, R52 ;  /* 0x00000034007b7308 */ /* 0x000f220000002400 */
[C---:B------:R-:W-:Y:S02]  /*3050*/  LOP3.LUT R5, R64.reuse, 0x58, RZ, 0xfc, !PT ;  /* 0x0000005840057812 */ /* 0x040fe400078efcff */
[----:B------:R-:W-:Y:S02]  /*3060*/  LOP3.LUT R4, R64, 0x59, RZ, 0xfc, !PT ;  /* 0x0000005940047812 */ /* 0x000fe400078efcff */
[----:B------:R-:W-:-:S02]  /*3070*/  FSEL R133, R133, -INF , !P4 ;  /* 0xff80000085857808 */ /* 0x000fc40006000000 */
[----:B--2---:R-:W-:Y:S01]  /*3080*/  FSEL R142, R142, -INF , !P0 ;  /* 0xff8000008e8e7808 */ /* 0x004fe20004000000 */
[----:B------:R-:W2:Y:S01]  /*3090*/  MUFU.TANH R137, R61 ;  /* 0x0000003d00897308 */ /* 0x000ea20000002400 */
[----:B------:R-:W-:Y:S02]  /*30a0*/  FSEL R127, R127, -INF , !P3 ;  /* 0xff8000007f7f7808 */ /* 0x000fe40005800000 */
[----:B---3--:R-:W-:Y:S02]  /*30b0*/  FSEL R140, R140, -INF , !P6 ;  /* 0xff8000008c8c7808 */ /* 0x008fe40007000000 */
[----:B-1----:R-:W-:Y:S02]  /*30c0*/  FSEL R139, R139, -INF , !P5 ;  /* 0xff8000008b8b7808 */ /* 0x002fe40006800000 */
[----:B------:R-:W-:Y:S01]  /*30d0*/  ISETP.GE.AND P4, PT, R8, R115, PT ;  /* 0x000000730800720c */ /* 0x000fe20003f86270 */
[----:B------:R-:W1:Y:S01]  /*30e0*/  MUFU.TANH R122, R55 ;  /* 0x00000037007a7308 */ /* 0x000e620000002400 */
[----:B------:R-:W-:-:S02]  /*30f0*/  ISETP.GE.AND P0, PT, R5, R2, PT ;  /* 0x000000020500720c */ /* 0x000fc40003f06270 */
[-C--:B------:R-:W-:Y:S02]  /*3100*/  ISETP.GE.AND P3, PT, R5, R115.reuse, PT ;  /* 0x000000730500720c */ /* 0x080fe40003f66270 */
[C---:B------:R-:W-:Y:S02]  /*3110*/  ISETP.GE.AND P6, PT, R4.reuse, R2, PT ;  /* 0x000000020400720c */ /* 0x040fe40003fc6270 */
[----:B------:R-:W-:Y:S01]  /*3120*/  ISETP.GE.AND P5, PT, R4, R115, PT ;  /* 0x000000730400720c */ /* 0x000fe20003fa6270 */
[----:B------:R-:W3:Y:S01]  /*3130*/  MUFU.TANH R132, R58 ;  /* 0x0000003a00847308 */ /* 0x000ee20000002400 */
[C---:B------:R-:W-:Y:S02]  /*3140*/  LOP3.LUT R5, R64.reuse, 0x60, RZ, 0xfc, !PT ;  /* 0x0000006040057812 */ /* 0x040fe400078efcff */
[----:B------:R-:W-:Y:S02]  /*3150*/  LOP3.LUT R4, R64, 0x61, RZ, 0xfc, !PT ;  /* 0x0000006140047812 */ /* 0x000fe400078efcff */
[----:B-----5:R-:W-:-:S02]  /*3160*/  FSEL R138, R138, -INF , !P2 ;  /* 0xff8000008a8a7808 */ /* 0x020fc40005000000 */
[----:B------:R-:W-:Y:S01]  /*3170*/  FSEL R134, R134, -INF , !P4 ;  /* 0xff80000086867808 */ /* 0x000fe20006000000 */
[----:B------:R-:W5:Y:S01]  /*3180*/  MUFU.TANH R65, R45 ;  /* 0x0000002d00417308 */ /* 0x000f620000002400 */
[----:B------:R-:W-:Y:S02]  /*3190*/  FSEL R135, R135, -INF , !P0 ;  /* 0xff80000087877808 */ /* 0x000fe40004000000 */
[-C--:B------:R-:W-:Y:S02]  /*31a0*/  ISETP.GE.AND P2, PT, R5, R2.reuse, PT ;  /* 0x000000020500720c */ /* 0x080fe40003f46270 */
[C---:B------:R-:W-:Y:S02]  /*31b0*/  ISETP.GE.AND P4, PT, R4.reuse, R2, PT ;  /* 0x000000020400720c */ /* 0x040fe40003f86270 */
[----:B------:R-:W-:Y:S01]  /*31c0*/  ISETP.GE.AND P0, PT, R4, R115, PT ;  /* 0x000000730400720c */ /* 0x000fe20003f06270 */
[----:B------:R-:W5:Y:S01]  /*31d0*/  MUFU.TANH R131, R57 ;  /* 0x0000003900837308 */ /* 0x000f620000002400 */
[----:B------:R-:W-:-:S02]  /*31e0*/  LOP3.LUT R4, R64, 0x69, RZ, 0xfc, !PT ;  /* 0x0000006940047812 */ /* 0x000fc400078efcff */
[----:B------:R-:W-:Y:S02]  /*31f0*/  FSEL R136, R136, -INF , !P1 ;  /* 0xff80000088887808 */ /* 0x000fe40004800000 */
[----:B----4-:R-:W-:Y:S02]  /*3200*/  FSEL R130, R130, -INF , !P5 ;  /* 0xff80000082827808 */ /* 0x010fe40006800000 */
[----:B------:R-:W-:Y:S01]  /*3210*/  FSEL R123, R123, -INF , !P2 ;  /* 0xff8000007b7b7808 */ /* 0x000fe20005000000 */
[----:B------:R-:W4:Y:S01]  /*3220*/  MUFU.TANH R119, R48 ;  /* 0x0000003000777308 */ /* 0x000f220000002400 */
[-C--:B------:R-:W-:Y:S02]  /*3230*/  ISETP.GE.AND P1, PT, R8, R2.reuse, PT ;  /* 0x000000020800720c */ /* 0x080fe40003f26270 */
[C---:B------:R-:W-:Y:S02]  /*3240*/  ISETP.GE.AND P5, PT, R4.reuse, R2, PT ;  /* 0x000000020400720c */ /* 0x040fe40003fa6270 */
[----:B------:R-:W-:-:S02]  /*3250*/  ISETP.GE.AND P2, PT, R4, R115, PT ;  /* 0x000000730400720c */ /* 0x000fc40003f46270 */
[----:B------:R-:W-:Y:S01]  /*3260*/  LOP3.LUT R4, R64, 0x71, RZ, 0xfc, !PT ;  /* 0x0000007140047812 */ /* 0x000fe200078efcff */
[----:B------:R-:W4:Y:S01]  /*3270*/  MUFU.TANH R124, R54 ;  /* 0x00000036007c7308 */ /* 0x000f220000002400 */
[----:B--2---:R-:W-:Y:S02]  /*3280*/  FSEL R137, R137, -INF , !P1 ;  /* 0xff80000089897808 */ /* 0x004fe40004800000 */
[----:B-1----:R-:W-:Y:S02]  /*3290*/  FSEL R122, R122, -INF , !P0 ;  /* 0xff8000007a7a7808 */ /* 0x002fe40004000000 */
[----:B------:R-:W-:Y:S02]  /*32a0*/  ISETP.GE.AND P1, PT, R5, R115, PT ;  /* 0x000000730500720c */ /* 0x000fe40003f26270 */
[----:B------:R-:W-:Y:S01]  /*32b0*/  ISETP.GE.AND P0, PT, R4, R2, PT ;  /* 0x000000020400720c */ /* 0x000fe20003f06270 */
[----:B------:R-:W1:Y:S01]  /*32c0*/  MUFU.TANH R121, R53 ;  /* 0x0000003500797308 */ /* 0x000e620000002400 */
[----:B------:R-:W-:-:S02]  /*32d0*/  LOP3.LUT R5, R64, 0x68, RZ, 0xfc, !PT ;  /* 0x0000006840057812 */ /* 0x000fc400078efcff */
[----:B---3--:R-:W-:Y:S02]  /*32e0*/  FSEL R132, R132, -INF , !P3 ;  /* 0xff80000084847808 */ /* 0x008fe40005800000 */
[----:B-----5:R-:W-:Y:S02]  /*32f0*/  FSEL R65, R65, -INF , !P0 ;  /* 0xff80000041417808 */ /* 0x020fe40004000000 */
[----:B------:R-:W-:Y:S01]  /*3300*/  ISETP.GE.AND P3, PT, R5, R2, PT ;  /* 0x000000020500720c */ /* 0x000fe20003f66270 */
[----:B------:R-:W2:Y:S01]  /*3310*/  MUFU.TANH R117, R49 ;  /* 0x0000003100757308 */ /* 0x000ea20000002400 */
[----:B------:R-:W-:Y:S02]  /*3320*/  FSEL R131, R131, -INF , !P6 ;  /* 0xff80000083837808 */ /* 0x000fe40007000000 */
[----:B------:R-:W-:Y:S02]  /*3330*/  ISETP.NE.AND P0, PT, R3, 0x1, PT ;  /* 0x000000010300780c */ /* 0x000fe40003f05270 */
[----:B------:R-:W-:-:S02]  /*3340*/  ISETP.GE.AND P6, PT, R5, R115, PT ;  /* 0x000000730500720c */ /* 0x000fc40003fc6270 */
[----:B------:R-:W-:Y:S01]  /*3350*/  LOP3.LUT R5, R64, 0x70, RZ, 0xfc, !PT ;  /* 0x0000007040057812 */ /* 0x000fe200078efcff */
[----:B------:R-:W3:Y:S01]  /*3360*/  MUFU.TANH R120, R50 ;  /* 0x0000003200787308 */ /* 0x000ee20000002400 */
[----:B----4-:R-:W-:Y:S02]  /*3370*/  FSEL R119, R119, -INF , !P3 ;  /* 0xff80000077777808 */ /* 0x010fe40005800000 */
[----:B------:R-:W-:Y:S02]  /*3380*/  FSEL R124, R124, -INF , !P1 ;  /* 0xff8000007c7c7808 */ /* 0x000fe40004800000 */
[----:B------:R-:W-:Y:S02]  /*3390*/  ISETP.GE.AND P3, PT, R4, R115, PT ;  /* 0x000000730400720c */ /* 0x000fe40003f66270 */
[----:B------:R-:W-:Y:S01]  /*33a0*/  ISETP.GE.AND P1, PT, R5, R2, PT ;  /* 0x000000020500720c */ /* 0x000fe20003f26270 */
[----:B------:R-:W4:Y:S01]  /*33b0*/  MUFU.TANH R66, R51 ;  /* 0x0000003300427308 */ /* 0x000f220000002400 */
[----:B------:R-:W-:-:S02]  /*33c0*/  LOP3.LUT R4, R64, 0x78, RZ, 0xfc, !PT ;  /* 0x0000007840047812 */ /* 0x000fc400078efcff */
[----:B------:R-:W-:Y:S02]  /*33d0*/  LOP3.LUT R64, R64, 0x79, RZ, 0xfc, !PT ;  /* 0x0000007940407812 */ /* 0x000fe400078efcff */
[----:B-1----:R-:W-:Y:S02]  /*33e0*/  FSEL R121, R121, -INF , !P4 ;  /* 0xff80000079797808 */ /* 0x002fe40006000000 */
[----:B--2---:R-:W-:Y:S01]  /*33f0*/  FSEL R117, R117, -INF , !P5 ;  /* 0xff80000075757808 */ /* 0x004fe20006800000 */
[----:B------:R-:W1:Y:S01]  /*3400*/  MUFU.TANH R67, R44 ;  /* 0x0000002c00437308 */ /* 0x000e620000002400 */
[----:B---3--:R-:W-:Y:S02]  /*3410*/  FSEL R120, R120, -INF , !P6 ;  /* 0xff80000078787808 */ /* 0x008fe40007000000 */
[----:B------:R-:W-:Y:S02]  /*3420*/  ISETP.GE.AND P4, PT, R5, R115, PT ;  /* 0x000000730500720c */ /* 0x000fe40003f86270 */
[----:B------:R-:W-:-:S02]  /*3430*/  ISETP.GE.AND P6, PT, R4, R2, PT ;  /* 0x000000020400720c */ /* 0x000fc40003fc6270 */
[----:B------:R-:W-:Y:S01]  /*3440*/  ISETP.GE.AND P5, PT, R64, R2, PT ;  /* 0x000000024000720c */ /* 0x000fe20003fa6270 */
[----:B------:R-:W2:Y:S01]  /*3450*/  MUFU.TANH R63, R40 ;  /* 0x00000028003f7308 */ /* 0x000ea20000002400 */
[----:B----4-:R-:W-:Y:S02]  /*3460*/  FSEL R66, R66, -INF , !P2 ;  /* 0xff80000042427808 */ /* 0x010fe40005000000 */
[----:B------:R-:W-:-:S05]  /*3470*/  ISETP.GE.AND P2, PT, R4, R115, PT ;  /* 0x000000730400720c */ /* 0x000fca0003f46270 */
[----:B------:R-:W3:Y:S01]  /*3480*/  MUFU.TANH R61, R41 ;  /* 0x00000029003d7308 */ /* 0x000ee20000002400 */
[----:B-1----:R-:W-:Y:S01]  /*3490*/  FSEL R67, R67, -INF , !P1 ;  /* 0xff80000043437808 */ /* 0x002fe20004800000 */
[----:B------:R-:W-:Y:S01]  /*34a0*/  BAR.SYNC.DEFER_BLOCKING 0x0 ;  /* 0x0000000000007b1d */ /* 0x000fe20000010000 */
[----:B------:R-:W-:-:S05]  /*34b0*/  ISETP.GE.AND P1, PT, R64, R115, PT ;  /* 0x000000734000720c */ /* 0x000fca0003f26270 */
[----:B------:R-:W1:Y:S01]  /*34c0*/  MUFU.TANH R62, R46 ;  /* 0x0000002e003e7308 */ /* 0x000e620000002400 */
[----:B--2---:R-:W-:-:S07]  /*34d0*/  FSEL R63, R63, -INF , !P6 ;  /* 0xff8000003f3f7808 */ /* 0x004fce0007000000 */
[----:B------:R-:W2:Y:S01]  /*34e0*/  MUFU.TANH R60, R47 ;  /* 0x0000002f003c7308 */ /* 0x000ea20000002400 */
[----:B---3--:R-:W-:-:S07]  /*34f0*/  FSEL R61, R61, -INF , !P5 ;  /* 0xff8000003d3d7808 */ /* 0x008fce0006800000 */
[----:B------:R-:W3:Y:S01]  /*3500*/  MUFU.TANH R58, R42 ;  /* 0x0000002a003a7308 */ /* 0x000ee20000002400 */
[----:B-1----:R-:W-:-:S07]  /*3510*/  FSEL R62, R62, -INF , !P4 ;  /* 0xff8000003e3e7808 */ /* 0x002fce0006000000 */
[----:B------:R-:W1:Y:S01]  /*3520*/  MUFU.TANH R57, R43 ;  /* 0x0000002b00397308 */ /* 0x000e620000002400 */
[----:B--2---:R-:W-:Y:S02]  /*3530*/  FSEL R60, R60, -INF , !P3 ;  /* 0xff8000003c3c7808 */ /* 0x004fe40005800000 */
[----:B---3--:R-:W-:Y:S02]  /*3540*/  FSEL R58, R58, -INF , !P2 ;  /* 0xff8000003a3a7808 */ /* 0x008fe40005000000 */
[----:B-1----:R-:W-:Y:S01]  /*3550*/  FSEL R57, R57, -INF , !P1 ;  /* 0xff80000039397808 */ /* 0x002fe20004800000 */
        /* <DEDUP_REMOVED lines=14> */
.L_x_1465:
        /* <DEDUP_REMOVED lines=46> */
[-C--:B------:R-:W-:Y:S02]  /*3920*/  IMAD R4, R7, R108.reuse, RZ ;  /* 0x0000006c07047224 */ /* 0x080fe400078e02ff */
[----:B------:R-:W-:-:S04]  /*3930*/  IMAD.WIDE.U32 R6, R5, R108, RZ ;  /* 0x0000006c05067225 */ /* 0x000fc800078e00ff */
        /* <DEDUP_REMOVED lines=10> */
.L_x_1466:
[----:B------:R-:W-:Y:S01]  /*39e0*/  LEA R6, P1, R11, R162, 0x1 ;  /* 0x000000a20b067211 */ /* 0x000fe200078208ff */
[----:B------:R-:W-:-:S03]  /*39f0*/  IMAD.MOV.U32 R163, RZ, RZ, R161 ;  /* 0x000000ffffa37224 */ /* 0x000fc600078e00a1 */
[----:B------:R-:W-:Y:S02]  /*3a00*/  IADD3 R4, P2, PT, R113, R6, RZ ;  /* 0x0000000671047210 */ /* 0x000fe40007f5e0ff */
[----:B------:R-:W-:Y:S01]  /*3a10*/  LEA.HI.X R7, R11, R161, R8, 0x1, P1 ;  /* 0x000000a10b077211 */ /* 0x000fe200008f0c08 */
[----:B------:R-:W-:Y:S01]  /*3a20*/  @!PT LDS RZ, [RZ] ;  /* 0x00000000fffff984 */ /* 0x000fe20000000800 */
[----:B------:R-:W-:Y:S01]  /*3a30*/  @!PT LDS RZ, [RZ] ;  /* 0x00000000fffff984 */ /* 0x000fe20000000800 */
[----:B------:R-:W-:Y:S01]  /*3a40*/  @!PT LDS RZ, [RZ] ;  /* 0x00000000fffff984 */ /* 0x000fe20000000800 */
[----:B------:R1:W-:Y:S01]  /*3a50*/  LDGSTS.E.BYPASS.LTC128B.128 [R175+0x3000], desc[UR24][R162.64] ;  /* 0x03000000a2af7fae */ /* 0x0003e2000b981a18 */
[----:B------:R-:W-:-:S03]  /*3a60*/  IADD3 R8, P1, PT, R113, R4, RZ ;  /* 0x0000000471087210 */ /* 0x000fc60007f3e0ff */
        /* <DEDUP_REMOVED lines=14> */
.L_x_1464:
[----:B------:R-:W-:Y:S01]  /*3b50*/  FMNMX3.FTZ R0, R91, R97, R99, !PT ;  /* 0x000000615b007276 */ /* 0x000fe20007810063 */
[----:B------:R-:W2:Y:S01]  /*3b60*/  LDCU UR4, c[0x0][0x45c] ;  /* 0x00008b80ff0477ac */ /* 0x000ea20008000800 */
[----:B-1----:R-:W-:Y:S02]  /*3b70*/  FMNMX3.FTZ R5, R24, R98, R88, !PT ;  /* 0x0000006218057276 */ /* 0x002fe40007810058 */
        /* <DEDUP_REMOVED lines=28> */
[----:B------:R-:W-:Y:S02]  /*3d40*/  FMNMX.FTZ R0, R61, R0, !PT ;  /* 0x000000003d007209 */ /* 0x000fe40007810000 */
[----:B------:R-:W-:Y:S02]  /*3d50*/  FMNMX.FTZ R4, R57, R4, !PT ;  /* 0x0000000439047209 */ /* 0x000fe40007810000 */
[----:B------:R-:W-:Y:S01]  /*3d60*/  LOP3.LUT R118, R110, 0x120, R112, 0xf8, !PT ;  /* 0x000001206e767812 */ /* 0x000fe200078ef870 */
[----:B------:R-:W1:Y:S03]  /*3d70*/  SHFL.BFLY PT, R7, R0, 0x2, 0x1f ;  /* 0x0c401f0000077f89 */ /* 0x000e6600000e0000 */
[----:B------:R-:W-:Y:S01]  /*3d80*/  LEA R118, R118, UR5, 0x1 ;  /* 0x0000000576767c11 */ /* 0x000fe2000f8e08ff */
[----:B------:R-:W3:Y:S04]  /*3d90*/  SHFL.BFLY PT, R5, R4, 0x2, 0x1f ;  /* 0x0c401f0004057f89 */ /* 0x000ee800000e0000 */
[----:B------:R-:W-:Y:S04]  /*3da0*/  LDSM.16.MT88.4 R76, [R118+0xd000] ;  /* 0x00d00000764c783b */ /* 0x000fe80000004200 */
[----:B------:R-:W-:Y:S04]  /*3db0*/  LDSM.16.MT88.4 R8, [R118+0x9400] ;  /* 0x009400007608783b */ /* 0x000fe80000004200 */
[----:B------:R-:W-:Y:S01]  /*3dc0*/  LDSM.16.MT88.4 R16, [R118+0xb400] ;  /* 0x00b400007610783b */ /* 0x000fe20000004200 */
[----:B-1----:R-:W-:-:S02]  /*3dd0*/  FMNMX.FTZ R7, R0, R7, !PT ;  /* 0x0000000700077209 */ /* 0x002fc40007810000 */
[----:B---3--:R-:W-:-:S03]  /*3de0*/  FMNMX.FTZ R5, R4, R5, !PT ;  /* 0x0000000504057209 */ /* 0x008fc60007810000 */
[----:B------:R-:W1:Y:S04]  /*3df0*/  SHFL.BFLY PT, R2, R7, 0x1, 0x1f ;  /* 0x0c201f0007027f89 */ /* 0x000e6800000e0000 */
[----:B------:R-:W3:Y:S01]  /*3e00*/  SHFL.BFLY PT, R0, R5, 0x1, 0x1f ;  /* 0x0c201f0005007f89 */ /* 0x000ee200000e0000 */
[----:B-1----:R-:W-:Y:S02]  /*3e10*/  FMNMX.FTZ R2, R7, R2, !PT ;  /* 0x0000000207027209 */ /* 0x002fe40007810000 */
[----:B---3--:R-:W-:-:S03]  /*3e20*/  FMNMX.FTZ R0, R5, R0, !PT ;  /* 0x0000000005007209 */ /* 0x008fc60007810000 */
[C---:B--2---:R-:W-:Y:S01]  /*3e30*/  FMUL.FTZ R64, R2.reuse, UR4 ;  /* 0x0000000402407c20 */ /* 0x044fe20008410000 */
[----:B------:R-:W-:Y:S01]  /*3e40*/  FSETP.NEU.FTZ.AND P1, PT, R2, -INF , PT ;  /* 0xff8000000200780b */ /* 0x000fe20003f3d000 */
[----:B------:R-:W1:Y:S01]  /*3e50*/  LDSM.16.MT88.4 R4, [R118+0x9000] ;  /* 0x009000007604783b */ /* 0x000e620000004200 */
[----:B------:R-:W-:Y:S02]  /*3e60*/  FMUL.FTZ R59, R0, UR4 ;  /* 0x00000004003b7c20 */ /* 0x000fe40008410000 */
[----:B------:R-:W-:Y:S02]  /*3e70*/  FSEL R64, R64, RZ, P1 ;  /* 0x000000ff40407208 */ /* 0x000fe40000800000 */
[----:B------:R-:W-:-:S03]  /*3e80*/  FSETP.NEU.FTZ.AND P1, PT, R0, -INF , PT ;  /* 0xff8000000000780b */ /* 0x000fc60003f3d000 */
[--C-:B------:R-:W-:Y:S01]  /*3e90*/  FFMA.FTZ R56, R91, UR4, -R64.reuse ;  /* 0x000000045b387c23 */ /* 0x100fe20008010840 */
[----:B------:R-:W-:Y:S01]  /*3ea0*/  FSEL R59, R59, RZ, P1 ;  /* 0x000000ff3b3b7208 */ /* 0x000fe20000800000 */
[--C-:B------:R-:W-:Y:S01]  /*3eb0*/  FFMA.FTZ R55, R97, UR4, -R64.reuse ;  /* 0x0000000461377c23 */ /* 0x100fe20008010840 */
        /* <DEDUP_REMOVED lines=8> */
[----:B------:R-:W-:Y:S01]  /*3f40*/  IADD3 R24, PT, PT, R111, R118, RZ ;  /* 0x000000766f187210 */ /* 0x000fe20007ffe0ff */
[----:B------:R-:W-:Y:S01]  /*3f50*/  LDSM.16.MT88.4 R92, [R118+0xb000] ;  /* 0x00b00000765c783b */ /* 0x000fe20000004200 */
[--C-:B------:R-:W-:Y:S01]  /*3f60*/  FFMA.FTZ R47, R105, UR4, -R64.reuse ;  /* 0x00000004692f7c23 */ /* 0x100fe20008010840 */
[--C-:B------:R-:W-:Y:S01]  /*3f70*/  FFMA.FTZ R44, R75, UR4, -R64.reuse ;  /* 0x000000044b2c7c23 */ /* 0x100fe20008010840 */
[--C-:B------:R-:W-:Y:S01]  /*3f80*/  FFMA.FTZ R43, R39, UR4, -R64.reuse ;  /* 0x00000004272b7c23 */ /* 0x100fe20008010840 */
[----:B------:R-:W2:Y:S01]  /*3f90*/  LDSM.16.MT88.4 R100, [R24+0x9000] ;  /* 0x009000001864783b */ /* 0x000ea20000004200 */
[--C-:B------:R-:W-:Y:S01]  /*3fa0*/  FFMA.FTZ R46, R36, UR4, -R59.reuse ;  /* 0x00000004242e7c23 */ /* 0x100fe2000801083b */
[----:B------:R-:W3:Y:S01]  /*3fb0*/  MUFU.EX2 R55, R55 ;  /* 0x0000003700377308 */ /* 0x000ee20000000800 */
[--C-:B------:R-:W-:Y:S01]  /*3fc0*/  FFMA.FTZ R45, R72, UR4, -R59.reuse ;  /* 0x00000004482d7c23 */ /* 0x100fe2000801083b */
[----:B------:R-:W4:Y:S01]  /*3fd0*/  LDSM.16.MT88.4 R84, [R24+0xb000] ;  /* 0x00b000001854783b */ /* 0x000f220000004200 */
[--C-:B------:R-:W-:Y:S01]  /*3fe0*/  FFMA.FTZ R42, R20, UR4, -R59.reuse ;  /* 0x00000004142a7c23 */ /* 0x100fe2000801083b */
[--C-:B------:R-:W-:Y:S01]  /*3ff0*/  FFMA.FTZ R41, R74, UR4, -R59.reuse ;  /* 0x000000044a297c23 */ /* 0x100fe2000801083b */
[--C-:B------:R-:W-:Y:S01]  /*4000*/  FFMA.FTZ R39, R21, UR4, -R64.reuse ;  /* 0x0000000415277c23 */ /* 0x100fe20008010840 */
[----:B------:R-:W-:Y:S01]  /*4010*/  LDSM.16.MT88.4 R12, [R24+0x9400] ;  /* 0x00940000180c783b */ /* 0x000fe20000004200 */
[--C-:B------:R-:W-:Y:S01]  /*4020*/  FFMA.FTZ R36, R23, UR4, -R64.reuse ;  /* 0x0000000417247c23 */ /* 0x100fe20008010840 */
[----:B------:R-:W-:Y:S01]  /*4030*/  MUFU.EX2 R51, R51 ;  /* 0x0000003300337308 */ /* 0x000fe20000000800 */
[--C-:B------:R-:W-:Y:S01]  /*4040*/  FFMA.FTZ R40, R35, UR4, -R64.reuse ;  /* 0x0000000423287c23 */ /* 0x100fe20008010840 */
[----:B------:R-:W-:Y:S01]  /*4050*/  LDSM.16.MT88.4 R20, [R24+0xd400] ;  /* 0x00d400001814783b */ /* 0x000fe20000004200 */
[--C-:B------:R-:W-:Y:S01]  /*4060*/  FFMA.FTZ R35, R33, UR4, -R64.reuse ;  /* 0x0000000421237c23 */ /* 0x100fe20008010840 */
[--C-:B------:R-:W-:Y:S01]  /*4070*/  FFMA.FTZ R37, R34, UR4, -R59.reuse ;  /* 0x0000000422257c23 */ /* 0x100fe2000801083b */
[--C-:B------:R-:W-:Y:S01]  /*4080*/  FFMA.FTZ R38, R38, UR4, -R59.reuse ;  /* 0x0000000426267c23 */ /* 0x100fe2000801083b */
[--C-:B------:R-:W-:Y:S01]  /*4090*/  FFMA.FTZ R34, R28, UR4, -R59.reuse ;  /* 0x000000041c227c23 */ /* 0x100fe2000801083b */
[--C-:B------:R-:W-:Y:S01]  /*40a0*/  FFMA.FTZ R33, R32, UR4, -R59.reuse ;  /* 0x0000000420217c23 */ /* 0x100fe2000801083b */
[----:B------:R-:W5:Y:S01]  /*40b0*/  MUFU.EX2 R48, R48 ;  /* 0x0000003000307308 */ /* 0x000f620000000800 */
        /* <DEDUP_REMOVED lines=41> */
[--C-:B------:R-:W-:Y:S01]  /*4350*/  FFMA.FTZ R60, R60, UR4, -R59.reuse ;  /* 0x000000043c3c7c23 */ /* 0x100fe2000801083b */
[--C-:B------:R-:W-:Y:S01]  /*4360*/  FFMA.FTZ R58, R58, UR4, -R59.reuse ;  /* 0x000000043a3a7c23 */ /* 0x100fe2000801083b */
[----:B------:R-:W-:Y:S01]  /*4370*/  FFMA.FTZ R57, R57, UR4, -R59 ;  /* 0x0000000439397c23 */ /* 0x000fe2000801083b */
[----:B------:R-:W-:Y:S01]  /*4380*/  FADD.FTZ R56, R56, R55 ;  /* 0x0000003738387221 */ /* 0x000fe20000010000 */
[----:B------:R-:W-:-:S02]  /*4390*/  FADD.FTZ R53, R54, R53 ;  /* 0x0000003536357221 */ /* 0x000fc40000010000 */
[----:B------:R-:W3:Y:S01]  /*43a0*/  MUFU.EX2 R47, R47 ;  /* 0x0000002f002f7308 */ /* 0x000ee20000000800 */
[----:B-----5:R-:W-:Y:S01]  /*43b0*/  F2FP.BF16.F32.PACK_AB R71, R49, R50 ;  /* 0x000000323147723e */ /* 0x020fe200000010ff */
[----:B------:R-:W-:Y:S01]  /*43c0*/  FADD.FTZ R51, R51, R56 ;  /* 0x0000003833337221 */ /* 0x000fe20000010000 */
[----:B------:R-:W-:-:S03]  /*43d0*/  FADD.FTZ R50, R50, R53 ;  /* 0x0000003532327221 */ /* 0x000fc60000010000 */
[----:B------:R-:W-:Y:S01]  /*43e0*/  FADD.FTZ R51, R48, R51 ;  /* 0x0000003330337221 */ /* 0x000fe20000010000 */
[----:B------:R-:W-:Y:S01]  /*43f0*/  FADD.FTZ R49, R49, R50 ;  /* 0x0000003231317221 */ /* 0x000fe20000010000 */
[C---:B-1----:R-:W-:Y:S01]  /*4400*/  HMMA.16816.F32.BF16 R112, R68.reuse, R4, RZ ;  /* 0x000000044470723c */ /* 0x042fe200000418ff */
[----:B------:R-:W-:Y:S07]  /*4410*/  MUFU.EX2 R44, R44 ;  /* 0x0000002c002c7308 */ /* 0x000fee0000000800 */
[C---:B------:R-:W-:Y:S01]  /*4420*/  HMMA.16816.F32.BF16 R108, R68.reuse, R6, RZ ;  /* 0x00000006446c723c */ /* 0x040fe200000418ff */
[----:B------:R-:W1:Y:S01]  /*4430*/  LDSM.16.MT88.4 R4, [R24+0xd000] ;  /* 0x00d000001804783b */ /* 0x000e620000004200 */
[----:B------:R-:W-:Y:S06]  /*4440*/  MUFU.EX2 R43, R43 ;  /* 0x0000002b002b7308 */ /* 0x000fec0000000800 */
[C---:B--2---:R-:W-:Y:S02]  /*4450*/  HMMA.16816.F32.BF16 R104, R68.reuse, R100, RZ ;  /* 0x000000644468723c */ /* 0x044fe400000418ff */
[----:B------:R-:W-:Y:S06]  /*4460*/  MUFU.EX2 R46, R46 ;  /* 0x0000002e002e7308 */ /* 0x000fec0000000800 */
[C---:B------:R-:W-:Y:S02]  /*4470*/  HMMA.16816.F32.BF16 R96, R68.reuse, R92, RZ ;  /* 0x0000005c4460723c */ /* 0x040fe400000418ff */
[----:B------:R-:W2:Y:S06]  /*4480*/  MUFU.EX2 R45, R45 ;  /* 0x0000002d002d7308 */ /* 0x000eac0000000800 */
[C---:B----4-:R-:W-:Y:S02]  /*4490*/  HMMA.16816.F32.BF16 R88, R68.reuse, R84, RZ ;  /* 0x000000544458723c */ /* 0x050fe400000418ff */
[----:B------:R-:W-:Y:S06]  /*44a0*/  MUFU.EX2 R42, R42 ;  /* 0x0000002a002a7308 */ /* 0x000fec0000000800 */
[C---:B------:R-:W-:Y:S02]  /*44b0*/  HMMA.16816.F32.BF16 R80, R68.reuse, R76, RZ ;  /* 0x0000004c4450723c */ /* 0x040fe400000418ff */
[----:B------:R-:W4:Y:S06]  /*44c0*/  MUFU.EX2 R41, R41 ;  /* 0x0000002900297308 */ /* 0x000f2c0000000800 */
[C---:B------:R-:W-:Y:S02]  /*44d0*/  HMMA.16816.F32.BF16 R100, R68.reuse, R102, RZ ;  /* 0x000000664464723c */ /* 0x040fe400000418ff */
[----:B------:R-:W-:Y:S06]  /*44e0*/  MUFU.EX2 R40, R40 ;  /* 0x0000002800287308 */ /* 0x000fec0000000800 */
[C---:B------:R-:W-:Y:S02]  /*44f0*/  HMMA.16816.F32.BF16 R92, R68.reuse, R94, RZ ;  /* 0x0000005e445c723c */ /* 0x040fe400000418ff */
[----:B------:R-:W5:Y:S06]  /*4500*/  MUFU.EX2 R39, R39 ;  /* 0x0000002700277308 */ /* 0x000f6c0000000800 */
[C---:B------:R-:W-:Y:S02]  /*4510*/  HMMA.16816.F32.BF16 R84, R68.reuse, R86, RZ ;  /* 0x000000564454723c */ /* 0x040fe400000418ff */
[----:B------:R-:W-:Y:S06]  /*4520*/  MUFU.EX2 R36, R36 ;  /* 0x0000002400247308 */ /* 0x000fec0000000800 */
[C---:B------:R-:W-:Y:S02]  /*4530*/  HMMA.16816.F32.BF16 R76, R68.reuse, R78, RZ ;  /* 0x0000004e444c723c */ /* 0x040fe400000418ff */
[----:B------:R-:W-:Y:S06]  /*4540*/  MUFU.EX2 R35, R35 ;  /* 0x0000002300237308 */ /* 0x000fec0000000800 */
[----:B-1----:R-:W-:Y:S01]  /*4550*/  HMMA.16816.F32.BF16 R72, R68, R4, RZ ;  /* 0x000000044448723c */ /* 0x002fe200000418ff */
[----:B---3--:R-:W-:Y:S01]  /*4560*/  F2FP.BF16.F32.PACK_AB R4, R47, R52 ;  /* 0x000000342f04723e */ /* 0x008fe200000010ff */
[----:B------:R-:W-:Y:S01]  /*4570*/  MUFU.EX2 R38, R38 ;  /* 0x0000002600267308 */ /* 0x000fe20000000800 */
[----:B--2---:R-:W-:Y:S01]  /*4580*/  F2FP.BF16.F32.PACK_AB R5, R45, R46 ;  /* 0x0000002e2d05723e */ /* 0x004fe200000010ff */
[----:B------:R-:W-:Y:S01]  /*4590*/  FADD.FTZ R52, R52, R51 ;  /* 0x0000003334347221 */ /* 0x000fe20000010000 */
[----:B------:R-:W-:-:S03]  /*45a0*/  FADD.FTZ R46, R46, R49 ;  /* 0x000000312e2e7221 */ /* 0x000fc60000010000 */
[----:B------:R-:W-:Y:S01]  /*45b0*/  HMMA.16816.F32.BF16 R68, R68, R6, RZ ;  /* 0x000000064444723c */ /* 0x000fe200000418ff */
[----:B------:R-:W-:Y:S01]  /*45c0*/  F2FP.BF16.F32.PACK_AB R6, R43, R44 ;  /* 0x0000002c2b06723e */ /* 0x000fe200000010ff */
[----:B------:R-:W1:Y:S01]  /*45d0*/  MUFU.EX2 R37, R37 ;  /* 0x0000002500257308 */ /* 0x000e620000000800 */
[----:B----4-:R-:W-:Y:S01]  /*45e0*/  F2FP.BF16.F32.PACK_AB R7, R41, R42 ;  /* 0x0000002a2907723e */ /* 0x010fe200000010ff */
[----:B------:R-:W-:Y:S01]  /*45f0*/  FADD.FTZ R47, R47, R52 ;  /* 0x000000342f2f7221 */ /* 0x000fe20000010000 */
[----:B------:R-:W-:-:S03]  /*4600*/  FADD.FTZ R45, R45, R46 ;  /* 0x0000002e2d2d7221 */ /* 0x000fc60000010000 */
[----:B------:R-:W-:Y:S01]  /*4610*/  FADD.FTZ R44, R44, R47 ;  /* 0x0000002f2c2c7221 */ /* 0x000fe20000010000 */
[----:B------:R-:W-:Y:S01]  /*4620*/  FADD.FTZ R42, R42, R45 ;  /* 0x0000002d2a2a7221 */ /* 0x000fe20000010000 */
[----:B------:R-:W-:Y:S01]  /*4630*/  HMMA.16816.F32.BF16 R112, R4, R8, R112 ;  /* 0x000000080470723c */ /* 0x000fe20000041870 */
[----:B------:R-:W-:Y:S01]  /*4640*/  MUFU.EX2 R34, R34 ;  /* 0x0000002200227308 */ /* 0x000fe20000000800 */
[----:B------:R-:W-:Y:S01]  /*4650*/  FADD.FTZ R43, R43, R44 ;  /* 0x0000002c2b2b7221 */ /* 0x000fe20000010000 */
[----:B------:R-:W-:-:S05]  /*4660*/  FADD.FTZ R41, R41, R42 ;  /* 0x0000002a29297221 */ /* 0x000fca0000010000 */
[C---:B------:R-:W-:Y:S01]  /*4670*/  HMMA.16816.F32.BF16 R108, R4.reuse, R10, R108 ;  /* 0x0000000a046c723c */ /* 0x040fe2000004186c */
[----:B------:R-:W2:Y:S01]  /*4680*/  LDSM.16.MT88.4 R8, [R24+0xb400] ;  /* 0x00b400001808783b */ /* 0x000ea20000004200 */
[----:B------:R-:W3:Y:S06]  /*4690*/  MUFU.EX2 R33, R33 ;  /* 0x0000002100217308 */ /* 0x000eec0000000800 */
[C---:B------:R-:W-:Y:S02]  /*46a0*/  HMMA.16816.F32.BF16 R104, R4.reuse, R12, R104 ;  /* 0x0000000c0468723c */ /* 0x040fe40000041868 */
[----:B------:R-:W-:Y:S06]  /*46b0*/  MUFU.EX2 R32, R32 ;  /* 0x0000002000207308 */ /* 0x000fec0000000800 */
[C---:B------:R-:W-:Y:S01]  /*46c0*/  HMMA.16816.F32.BF16 R100, R4.reuse, R14, R100 ;  /* 0x0000000e0464723c */ /* 0x040fe20000041864 */
[----:B------:R-:W4:Y:S01]  /*46d0*/  LDSM.16.MT88.4 R12, [R118+0xd400] ;  /* 0x00d40000760c783b */ /* 0x000f220000004200 */
[----:B------:R-:W3:Y:S06]  /*46e0*/  MUFU.EX2 R31, R31 ;  /* 0x0000001f001f7308 */ /* 0x000eec0000000800 */
[C---:B------:R-:W-:Y:S02]  /*46f0*/  HMMA.16816.F32.BF16 R96, R4.reuse, R16, R96 ;  /* 0x000000100460723c */ /* 0x040fe40000041860 */
[----:B------:R-:W-:Y:S06]  /*4700*/  MUFU.EX2 R28, R28 ;  /* 0x0000001c001c7308 */ /* 0x000fec0000000800 */
[C---:B------:R-:W-:Y:S01]  /*4710*/  HMMA.16816.F32.BF16 R92, R4.reuse, R18, R92 ;  /* 0x00000012045c723c */ /* 0x040fe2000004185c */
[----:B------:R-:W3:Y:S01]  /*4720*/  LDSM.16.MT88.4 R16, [R118+0xb800] ;  /* 0x00b800007610783b */ /* 0x000ee20000004200 */
[----:B------:R-:W-:Y:S06]  /*4730*/  MUFU.EX2 R27, R27 ;  /* 0x0000001b001b7308 */ /* 0x000fec0000000800 */
[C---:B------:R-:W-:Y:S02]  /*4740*/  HMMA.16816.F32.BF16 R72, R4.reuse, R20, R72 ;  /* 0x000000140448723c */ /* 0x040fe40000041848 */
[----:B------:R-:W-:Y:S06]  /*4750*/  MUFU.EX2 R30, R30 ;  /* 0x0000001e001e7308 */ /* 0x000fec0000000800 */
[C---:B--2---:R-:W-:Y:S02]  /*4760*/  HMMA.16816.F32.BF16 R88, R4.reuse, R8, R88 ;  /* 0x000000080458723c */ /* 0x044fe40000041858 */
[----:B------:R-:W2:Y:S06]  /*4770*/  MUFU.EX2 R29, R29 ;  /* 0x0000001d001d7308 */ /* 0x000eac0000000800 */
[C---:B------:R-:W-:Y:S01]  /*4780*/  HMMA.16816.F32.BF16 R84, R4.reuse, R10, R84 ;  /* 0x0000000a0454723c */ /* 0x040fe20000041854 */
[----:B------:R-:W2:Y:S01]  /*4790*/  LDSM.16.MT88.4 R8, [R118+0x9800] ;  /* 0x009800007608783b */ /* 0x000ea20000004200 */
[----:B------:R-:W-:Y:S06]  /*47a0*/  MUFU.EX2 R26, R26 ;  /* 0x0000001a001a7308 */ /* 0x000fec0000000800 */
[C---:B----4-:R-:W-:Y:S02]  /*47b0*/  HMMA.16816.F32.BF16 R80, R4.reuse, R12, R80 ;  /* 0x0000000c0450723c */ /* 0x050fe40000041850 */
[----:B------:R-:W4:Y:S06]  /*47c0*/  MUFU.EX2 R25, R25 ;  /* 0x0000001900197308 */ /* 0x000f2c0000000800 */
[C---:B------:R-:W-:Y:S01]  /*47d0*/  HMMA.16816.F32.BF16 R76, R4.reuse, R14, R76 ;  /* 0x0000000e044c723c */ /* 0x040fe2000004184c */
[----:B------:R-:W4:Y:S01]  /*47e0*/  LDSM.16.MT88.4 R12, [R24+0x9800] ;  /* 0x00980000180c783b */ /* 0x000f220000004200 */
[----:B------:R-:W-:Y:S06]  /*47f0*/  MUFU.EX2 R125, R125 ;  /* 0x0000007d007d7308 */ /* 0x000fec0000000800 */
[----:B------:R-:W-:Y:S01]  /*4800*/  HMMA.16816.F32.BF16 R68, R4, R22, R68 ;  /* 0x000000160444723c */ /* 0x000fe20000041844 */
[----:B-----5:R-:W-:Y:S01]  /*4810*/  F2FP.BF16.F32.PACK_AB R4, R39, R40 ;  /* 0x000000282704723e */ /* 0x020fe200000010ff */
[----:B------:R-:W5:Y:S01]  /*4820*/  LDSM.16.MT88.4 R20, [R24+0xd800] ;  /* 0x00d800001814783b */ /* 0x000f620000004200 */
[----:B-1----:R-:W-:Y:S01]  /*4830*/  F2FP.BF16.F32.PACK_AB R5, R37, R38 ;  /* 0x000000262505723e */ /* 0x002fe200000010ff */
[----:B------:R-:W1:Y:S01]  /*4840*/  MUFU.EX2 R126, R126 ;  /* 0x0000007e007e7308 */ /* 0x000e620000000800 */
[----:B------:R-:W-:Y:S01]  /*4850*/  F2FP.BF16.F32.PACK_AB R6, R35, R36 ;  /* 0x000000242306723e */ /* 0x000fe200000010ff */
[----:B------:R-:W-:Y:S01]  /*4860*/  FADD.FTZ R40, R40, R43 ;  /* 0x0000002b28287221 */ /* 0x000fe20000010000 */
[----:B---3--:R-:W-:Y:S01]  /*4870*/  F2FP.BF16.F32.PACK_AB R7, R33, R34 ;  /* 0x000000222107723e */ /* 0x008fe200000010ff */
[----:B------:R-:W-:-:S02]  /*4880*/  FADD.FTZ R38, R38, R41 ;  /* 0x0000002926267221 */ /* 0x000fc40000010000 */
[----:B------:R-:W-:Y:S02]  /*4890*/  FADD.FTZ R39, R39, R40 ;  /* 0x0000002827277221 */ /* 0x000fe40000010000 */
[----:B------:R-:W-:Y:S01]  /*48a0*/  MUFU.EX2 R128, R128 ;  /* 0x0000008000807308 */ /* 0x000fe20000000800 */
[----:B------:R-:W-:Y:S01]  /*48b0*/  FADD.FTZ R37, R37, R38 ;  /* 0x0000002625257221 */ /* 0x000fe20000010000 */
[C---:B------:R-:W-:Y:S01]  /*48c0*/  HMMA.16816.F32.BF16 R96, R4.reuse, R16, R96 ;  /* 0x000000100460723c */ /* 0x040fe20000041860 */
[----:B------:R-:W-:Y:S02]  /*48d0*/  FADD.FTZ R36, R36, R39 ;  /* 0x0000002724247221 */ /* 0x000fe40000010000 */
[----:B------:R-:W-:Y:S02]  /*48e0*/  FADD.FTZ R34, R34, R37 ;  /* 0x0000002522227221 */ /* 0x000fe40000010000 */
[----:B------:R-:W-:Y:S01]  /*48f0*/  FADD.FTZ R35, R35, R36 ;  /* 0x0000002423237221 */ /* 0x000fe20000010000 */
[----:B------:R-:W-:Y:S01]  /*4900*/  MUFU.EX2 R127, R127 ;  /* 0x0000007f007f7308 */ /* 0x000fe20000000800 */
[----:B------:R-:W-:Y:S01]  /*4910*/  FADD.FTZ R33, R33, R34 ;  /* 0x0000002221217221 */ /* 0x000fe20000010000 */
[C---:B--2---:R-:W-:Y:S06]  /*4920*/  HMMA.16816.F32.BF16 R112, R4.reuse, R8, R112 ;  /* 0x000000080470723c */ /* 0x044fec0000041870 */
[----:B------:R-:W-:Y:S02]  /*4930*/  MUFU.EX2 R129, R129 ;  /* 0x0000008100817308 */ /* 0x000fe40000000800 */
[C---:B------:R-:W-:Y:S01]  /*4940*/  HMMA.16816.F32.BF16 R108, R4.reuse, R10, R108 ;  /* 0x0000000a046c723c */ /* 0x040fe2000004186c */
[----:B------:R-:W2:Y:S05]  /*4950*/  LDSM.16.MT88.4 R8, [R24+0xb800] ;  /* 0x00b800001808783b */ /* 0x000eaa0000004200 */
[----:B------:R-:W3:Y:S02]  /*4960*/  MUFU.EX2 R136, R136 ;  /* 0x0000008800887308 */ /* 0x000ee40000000800 */
[C---:B----4-:R-:W-:Y:S06]  /*4970*/  HMMA.16816.F32.BF16 R104, R4.reuse, R12, R104 ;  /* 0x0000000c0468723c */ /* 0x050fec0000041868 */
[----:B------:R-:W-:Y:S02]  /*4980*/  MUFU.EX2 R133, R133 ;  /* 0x0000008500857308 */ /* 0x000fe40000000800 */
[C---:B------:R-:W-:Y:S01]  /*4990*/  HMMA.16816.F32.BF16 R100, R4.reuse, R14, R100 ;  /* 0x0000000e0464723c */ /* 0x040fe20000041864 */
[----:B------:R-:W4:Y:S05]  /*49a0*/  LDSM.16.MT88.4 R12, [R118+0xd800] ;  /* 0x00d80000760c783b */ /* 0x000f2a0000004200 */
[----:B------:R-:W3:Y:S02]  /*49b0*/  MUFU.EX2 R140, R140 ;  /* 0x0000008c008c7308 */ /* 0x000ee40000000800 */
[C---:B------:R-:W-:Y:S01]  /*49c0*/  HMMA.16816.F32.BF16 R92, R4.reuse, R18, R92 ;  /* 0x00000012045c723c */ /* 0x040fe2000004185c */
[----:B------:R-:W1:Y:S05]  /*49d0*/  LDSM.16.MT88.4 R16, [R118+0xbc00] ;  /* 0x00bc00007610783b */ /* 0x000e6a0000004200 */
[----:B------:R-:W-:Y:S02]  /*49e0*/  MUFU.EX2 R139, R139 ;  /* 0x0000008b008b7308 */ /* 0x000fe40000000800 */
[C---:B-----5:R-:W-:Y:S06]  /*49f0*/  HMMA.16816.F32.BF16 R72, R4.reuse, R20, R72 ;  /* 0x000000140448723c */ /* 0x060fec0000041848 */
[----:B------:R-:W5:Y:S02]  /*4a00*/  MUFU.EX2 R142, R142 ;  /* 0x0000008e008e7308 */ /* 0x000f640000000800 */
        /* <DEDUP_REMOVED lines=8> */
[C---:B----4-:R-:W-:Y:S06]  /*4a90*/  HMMA.16816.F32.BF16 R80, R4.reuse, R12, R80 ;  /* 0x0000000c0450723c */ /* 0x050fec0000041850 */
[----:B------:R-:W4:Y:S02]  /*4aa0*/  MUFU.EX2 R134, R134 ;  /* 0x0000008600867308 */ /* 0x000f240000000800 */
[----:B------:R-:W-:Y:S01]  /*4ab0*/  HMMA.16816.F32.BF16 R76, R4, R14, R76 ;  /* 0x0000000e044c723c */ /* 0x000fe2000004184c */
[----:B------:R-:W3:Y:S01]  /*4ac0*/  LDSM.16.MT88.4 R12, [R24+0x9c00] ;  /* 0x009c0000180c783b */ /* 0x000ee20000004200 */
[----:B------:R-:W-:Y:S01]  /*4ad0*/  F2FP.BF16.F32.PACK_AB R4, R31, R32 ;  /* 0x000000201f04723e */ /* 0x000fe200000010ff */
[----:B------:R-:W-:Y:S01]  /*4ae0*/  FADD.FTZ R32, R32, R35 ;  /* 0x0000002320207221 */ /* 0x000fe20000010000 */
[----:B------:R-:W-:Y:S01]  /*4af0*/  F2FP.BF16.F32.PACK_AB R5, R29, R30 ;  /* 0x0000001e1d05723e */ /* 0x000fe200000010ff */
[----:B------:R-:W-:Y:S01]  /*4b00*/  FADD.FTZ R30, R30, R33 ;  /* 0x000000211e1e7221 */ /* 0x000fe20000010000 */
[----:B------:R-:W-:Y:S01]  /*4b10*/  F2FP.BF16.F32.PACK_AB R6, R27, R28 ;  /* 0x0000001c1b06723e */ /* 0x000fe200000010ff */
[----:B------:R-:W-:Y:S01]  /*4b20*/  MUFU.EX2 R132, R132 ;  /* 0x0000008400847308 */ /* 0x000fe20000000800 */
[----:B------:R-:W-:Y:S01]  /*4b30*/  F2FP.BF16.F32.PACK_AB R7, R25, R26 ;  /* 0x0000001a1907723e */ /* 0x000fe200000010ff */
[----:B------:R-:W-:Y:S01]  /*4b40*/  FADD.FTZ R31, R31, R32 ;  /* 0x000000201f1f7221 */ /* 0x000fe20000010000 */
[----:B------:R-:W-:-:S05]  /*4b50*/  FADD.FTZ R29, R29, R30 ;  /* 0x0000001e1d1d7221 */ /* 0x000fca0000010000 */
[C---:B-1----:R-:W-:Y:S01]  /*4b60*/  HMMA.16816.F32.BF16 R96, R4.reuse, R16, R96 ;  /* 0x000000100460723c */ /* 0x042fe20000041860 */
[----:B------:R-:W1:Y:S07]  /*4b70*/  MUFU.EX2 R137, R137 ;  /* 0x0000008900897308 */ /* 0x000e6e0000000800 */
[C---:B------:R-:W-:Y:S01]  /*4b80*/  HMMA.16816.F32.BF16 R92, R4.reuse, R18, R92 ;  /* 0x00000012045c723c */ /* 0x040fe2000004185c */
[----:B------:R-:W-:Y:S01]  /*4b90*/  LDSM.16.MT88.4 R16, [R118+0xc000] ;  /* 0x00c000007610783b */ /* 0x000fe20000004200 */
[----:B------:R-:W-:Y:S06]  /*4ba0*/  MUFU.EX2 R123, R123 ;  /* 0x0000007b007b7308 */ /* 0x000fec0000000800 */
[C---:B--2---:R-:W-:Y:S02]  /*4bb0*/  HMMA.16816.F32.BF16 R112, R4.reuse, R8, R112 ;  /* 0x000000080470723c */ /* 0x044fe40000041870 */
[----:B------:R-:W2:Y:S06]  /*4bc0*/  MUFU.EX2 R130, R130 ;  /* 0x0000008200827308 */ /* 0x000eac0000000800 */
[C---:B------:R-:W-:Y:S01]  /*4bd0*/  HMMA.16816.F32.BF16 R108, R4.reuse, R10, R108 ;  /* 0x0000000a046c723c */ /* 0x040fe2000004186c */
[----:B------:R-:W5:Y:S01]  /*4be0*/  LDSM.16.MT88.4 R8, [R24+0xbc00] ;  /* 0x00bc00001808783b */ /* 0x000f620000004200 */
[----:B------:R-:W-:Y:S06]  /*4bf0*/  MUFU.EX2 R119, R119 ;  /* 0x0000007700777308 */ /* 0x000fec0000000800 */
[C---:B---3--:R-:W-:Y:S02]  /*4c00*/  HMMA.16816.F32.BF16 R104, R4.reuse, R12, R104 ;  /* 0x0000000c0468723c */ /* 0x048fe40000041868 */
[----:B------:R-:W-:Y:S06]  /*4c10*/  MUFU.EX2 R138, R138 ;  /* 0x0000008a008a7308 */ /* 0x000fec0000000800 */
[C---:B------:R-:W-:Y:S01]  /*4c20*/  HMMA.16816.F32.BF16 R100, R4.reuse, R14, R100 ;  /* 0x0000000e0464723c */ /* 0x040fe20000041864 */
[----:B------:R-:W3:Y:S01]  /*4c30*/  LDSM.16.MT88.4 R12, [R118+0xdc00] ;  /* 0x00dc0000760c783b */ /* 0x000ee20000004200 */
[----:B------:R-:W-:Y:S06]  /*4c40*/  MUFU.EX2 R117, R117 ;  /* 0x0000007500757308 */ /* 0x000fec0000000800 */
[C---:B------:R-:W-:Y:S02]  /*4c50*/  HMMA.16816.F32.BF16 R72, R4.reuse, R20, R72 ;  /* 0x000000140448723c */ /* 0x040fe40000041848 */
[----:B------:R-:W2:Y:S06]  /*4c60*/  MUFU.EX2 R122, R122 ;  /* 0x0000007a007a7308 */ /* 0x000eac0000000800 */
[C---:B------:R-:W-:Y:S01]  /*4c70*/  HMMA.16816.F32.BF16 R68, R4.reuse, R22, R68 ;  /* 0x000000160444723c */ /* 0x040fe20000041844 */
[----:B------:R-:W-:Y:S01]  /*4c80*/  LDSM.16.MT88.4 R20, [R24+0xe000] ;  /* 0x00e000001814783b */ /* 0x000fe20000004200 */
[----:B------:R-:W-:Y:S06]  /*4c90*/  MUFU.EX2 R120, R120 ;  /* 0x0000007800787308 */ /* 0x000fec0000000800 */
[C---:B-----5:R-:W-:Y:S02]  /*4ca0*/  HMMA.16816.F32.BF16 R88, R4.reuse, R8, R88 ;  /* 0x000000080458723c */ /* 0x060fe40000041858 */
[----:B------:R-:W5:Y:S06]  /*4cb0*/  MUFU.EX2 R121, R121 ;  /* 0x0000007900797308 */ /* 0x000f6c0000000800 */
[C---:B------:R-:W-:Y:S01]  /*4cc0*/  HMMA.16816.F32.BF16 R84, R4.reuse, R10, R84 ;  /* 0x0000000a0454723c */ /* 0x040fe20000041854 */
[----:B------:R-:W4:Y:S01]  /*4cd0*/  LDSM.16.MT88.4 R8, [R118+0xa000] ;  /* 0x00a000007608783b */ /* 0x000f220000004200 */
[----:B------:R-:W-:Y:S06]  /*4ce0*/  MUFU.EX2 R177, R177 ;  /* 0x000000b100b17308 */ /* 0x000fec0000000800 */
[C---:B---3--:R-:W-:Y:S02]  /*4cf0*/  HMMA.16816.F32.BF16 R80, R4.reuse, R12, R80 ;  /* 0x0000000c0450723c */ /* 0x048fe40000041850 */
[----:B------:R-:W-:Y:S06]  /*4d00*/  MUFU.EX2 R60, R60 ;  /* 0x0000003c003c7308 */ /* 0x000fec0000000800 */
[----:B------:R-:W-:Y:S01]  /*4d10*/  HMMA.16816.F32.BF16 R76, R4, R14, R76 ;  /* 0x0000000e044c723c */ /* 0x000fe2000004184c */
[----:B------:R-:W3:Y:S01]  /*4d20*/  LDSM.16.MT88.4 R12, [R24+0xa000] ;  /* 0x00a00000180c783b */ /* 0x000ee20000004200 */
[----:B------:R-:W-:Y:S01]  /*4d30*/  F2FP.BF16.F32.PACK_AB R4, R126, R125 ;  /* 0x0000007d7e04723e */ /* 0x000fe200000010ff */
[----:B------:R-:W-:Y:S01]  /*4d40*/  MUFU.EX2 R58, R58 ;  /* 0x0000003a003a7308 */ /* 0x000fe20000000800 */
[----:B------:R-:W-:-:S02]  /*4d50*/  F2FP.BF16.F32.PACK_AB R5, R136, R129 ;  /* 0x000000818805723e */ /* 0x000fc400000010ff */
[----:B------:R-:W-:Y:S02]  /*4d60*/  F2FP.BF16.F32.PACK_AB R6, R127, R128 ;  /* 0x000000807f06723e */ /* 0x000fe400000010ff */
[----:B------:R-:W-:-:S03]  /*4d70*/  F2FP.BF16.F32.PACK_AB R7, R140, R133 ;  /* 0x000000858c07723e */ /* 0x000fc600000010ff */
[----:B------:R-:W-:Y:S04]  /*4d80*/  MUFU.EX2 R55, R57 ;  /* 0x0000003900377308 */ /* 0x000fe80000000800 */
[C---:B------:R-:W-:Y:S08]  /*4d90*/  HMMA.16816.F32.BF16 R96, R4.reuse, R16, R96 ;  /* 0x000000100460723c */ /* 0x040ff00000041860 */
[C---:B------:R-:W-:Y:S01]  /*4da0*/  HMMA.16816.F32.BF16 R92, R4.reuse, R18, R92 ;  /* 0x00000012045c723c */ /* 0x040fe2000004185c */
[----:B------:R-:W-:Y:S07]  /*4db0*/  LDSM.16.MT88.4 R16, [R118+0xc400] ;  /* 0x00c400007610783b */ /* 0x000fee0000004200 */
[C---:B----4-:R-:W-:Y:S08]  /*4dc0*/  HMMA.16816.F32.BF16 R112, R4.reuse, R8, R112 ;  /* 0x000000080470723c */ /* 0x050ff00000041870 */
[C---:B------:R-:W-:Y:S01]  /*4dd0*/  HMMA.16816.F32.BF16 R108, R4.reuse, R10, R108 ;  /* 0x0000000a046c723c */ /* 0x040fe2000004186c */
[----:B------:R-:W4:Y:S07]  /*4de0*/  LDSM.16.MT88.4 R8, [R24+0xc000] ;  /* 0x00c000001808783b */ /* 0x000f2e0000004200 */
[C---:B---3--:R-:W-:Y:S08]  /*4df0*/  HMMA.16816.F32.BF16 R104, R4.reuse, R12, R104 ;  /* 0x0000000c0468723c */ /* 0x048ff00000041868 */
[C---:B------:R-:W-:Y:S01]  /*4e00*/  HMMA.16816.F32.BF16 R100, R4.reuse, R14, R100 ;  /* 0x0000000e0464723c */ /* 0x040fe20000041864 */
[----:B------:R-:W3:Y:S07]  /*4e10*/  LDSM.16.MT88.4 R12, [R118+0xe000] ;  /* 0x00e00000760c783b */ /* 0x000eee0000004200 */
[C---:B------:R-:W-:Y:S08]  /*4e20*/  HMMA.16816.F32.BF16 R72, R4.reuse, R20, R72 ;  /* 0x000000140448723c */ /* 0x040ff00000041848 */
[C---:B------:R-:W-:Y:S01]  /*4e30*/  HMMA.16816.F32.BF16 R68, R4.reuse, R22, R68 ;  /* 0x000000160444723c */ /* 0x040fe20000041844 */
[----:B------:R-:W-:Y:S07]  /*4e40*/  LDSM.16.MT88.4 R20, [R24+0xe400] ;  /* 0x00e400001814783b */ /* 0x000fee0000004200 */
        /* <DEDUP_REMOVED lines=12> */
[----:B------:R-:W-:Y:S07]  /*4f10*/  LDSM.16.MT88.4 R16, [R24+0xa800] ;  /* 0x00a800001810783b */ /* 0x000fee0000004200 */
[C---:B----4-:R-:W-:Y:S08]  /*4f20*/  HMMA.16816.F32.BF16 R112, R4.reuse, R8, R112 ;  /* 0x000000080470723c */ /* 0x050ff00000041870 */
[C---:B------:R-:W-:Y:S01]  /*4f30*/  HMMA.16816.F32.BF16 R108, R4.reuse, R10, R108 ;  /* 0x0000000a046c723c */ /* 0x040fe2000004186c */
[----:B------:R-:W1:Y:S07]  /*4f40*/  LDSM.16.MT88.4 R8, [R24+0xc400] ;  /* 0x00c400001808783b */ /* 0x000e6e0000004200 */
[C---:B---3--:R-:W-:Y:S08]  /*4f50*/  HMMA.16816.F32.BF16 R104, R4.reuse, R12, R104 ;  /* 0x0000000c0468723c */ /* 0x048ff00000041868 */
[C---:B------:R-:W-:Y:S01]  /*4f60*/  HMMA.16816.F32.BF16 R100, R4.reuse, R14, R100 ;  /* 0x0000000e0464723c */ /* 0x040fe20000041864 */
[----:B------:R-:W3:Y:S07]  /*4f70*/  LDSM.16.MT88.4 R12, [R118+0xe400] ;  /* 0x00e40000760c783b */ /* 0x000eee0000004200 */
[----:B------:R-:W-:Y:S01]  /*4f80*/  HMMA.16816.F32.BF16 R72, R4, R20, R72 ;  /* 0x000000140448723c */ /* 0x000fe20000041848 */
[--C-:B------:R-:W-:Y:S01]  /*4f90*/  FFMA.FTZ R20, R67, UR4, -R64.reuse ;  /* 0x0000000443147c23 */ /* 0x100fe20008010840 */
[----:B------:R-:W-:-:S05]  /*4fa0*/  FFMA.FTZ R21, R65, UR4, -R64 ;  /* 0x0000000441157c23 */ /* 0x000fca0008010840 */
[----:B------:R-:W-:Y:S01]  /*4fb0*/  MUFU.EX2 R20, R20 ;  /* 0x0000001400147308 */ /* 0x000fe20000000800 */
[----:B------:R-:W-:Y:S01]  /*4fc0*/  HMMA.16816.F32.BF16 R68, R4, R22, R68 ;  /* 0x000000160444723c */ /* 0x000fe20000041844 */
[----:B------:R-:W-:Y:S01]  /*4fd0*/  FFMA.FTZ R22, R63, UR4, -R64 ;  /* 0x000000043f167c23 */ /* 0x000fe20008010840 */
[----:B------:R-:W-:-:S05]  /*4fe0*/  FFMA.FTZ R23, R62, UR4, -R59 ;  /* 0x000000043e177c23 */ /* 0x000fca000801083b */
[----:B------:R-:W4:Y:S01]  /*4ff0*/  MUFU.EX2 R21, R21 ;  /* 0x0000001500157308 */ /* 0x000f220000000800 */
[C---:B-1----:R-:W-:Y:S07]  /*5000*/  HMMA.16816.F32.BF16 R88, R4.reuse, R8, R88 ;  /* 0x000000080458723c */ /* 0x042fee0000041858 */
[----:B------:R-:W-:Y:S01]  /*5010*/  MUFU.EX2 R22, R22 ;  /* 0x0000001600167308 */ /* 0x000fe20000000800 */
[C---:B------:R-:W-:Y:S01]  /*5020*/  HMMA.16816.F32.BF16 R84, R4.reuse, R10, R84 ;  /* 0x0000000a0454723c */ /* 0x040fe20000041854 */
[----:B------:R-:W1:Y:S06]  /*5030*/  LDSM.16.MT88.4 R8, [R118+0xa800] ;  /* 0x00a800007608783b */ /* 0x000e6c0000004200 */
[----:B------:R-:W4:Y:S01]  /*5040*/  MUFU.EX2 R23, R23 ;  /* 0x0000001700177308 */ /* 0x000f220000000800 */
[C---:B---3--:R-:W-:Y:S08]  /*5050*/  HMMA.16816.F32.BF16 R80, R4.reuse, R12, R80 ;  /* 0x0000000c0450723c */ /* 0x048ff00000041850 */
[----:B------:R-:W-:Y:S01]  /*5060*/  HMMA.16816.F32.BF16 R76, R4, R14, R76 ;  /* 0x0000000e044c723c */ /* 0x000fe2000004184c */
[----:B------:R-:W3:Y:S01]  /*5070*/  LDSM.16.MT88.4 R12, [R118+0xc800] ;  /* 0x00c80000760c783b */ /* 0x000ee20000004200 */
[----:B--2---:R-:W-:-:S02]  /*5080*/  F2FP.BF16.F32.PACK_AB R4, R130, R123 ;  /* 0x0000007b8204723e */ /* 0x004fc400000010ff */
[----:B------:R-:W-:Y:S02]  /*5090*/  F2FP.BF16.F32.PACK_AB R5, R122, R117 ;  /* 0x000000757a05723e */ /* 0x000fe400000010ff */
[----:B------:R-:W-:Y:S02]  /*50a0*/  F2FP.BF16.F32.PACK_AB R6, R138, R119 ;  /* 0x000000778a06723e */ /* 0x000fe400000010ff */
[----:B-----5:R-:W-:-:S07]  /*50b0*/  F2FP.BF16.F32.PACK_AB R7, R121, R120 ;  /* 0x000000787907723e */ /* 0x020fce00000010ff */
[C---:B------:R-:W-:Y:S08]  /*50c0*/  HMMA.16816.F32.BF16 R104, R4.reuse, R16, R104 ;  /* 0x000000100468723c */ /* 0x040ff00000041868 */
        /* <DEDUP_REMOVED lines=15> */
[----:B------:R-:W-:Y:S01]  /*51c0*/  HMMA.16816.F32.BF16 R68, R4, R14, R68 ;  /* 0x0000000e0444723c */ /* 0x000fe20000041844 */
[----:B------:R-:W3:Y:S01]  /*51d0*/  LDSM.16.MT88.4 R12, [R118+0xcc00] ;  /* 0x00cc0000760c783b */ /* 0x000ee20000004200 */
[----:B----4-:R-:W-:-:S02]  /*51e0*/  F2FP.BF16.F32.PACK_AB R4, R21, R20 ;  /* 0x000000141504723e */ /* 0x010fc400000010ff */
[----:B------:R-:W-:Y:S02]  /*51f0*/  F2FP.BF16.F32.PACK_AB R5, R60, R23 ;  /* 0x000000173c05723e */ /* 0x000fe400000010ff */
        /* <DEDUP_REMOVED lines=8> */
[----:B---3--:R-:W-:Y:S01]  /*5280*/  HMMA.16816.F32.BF16 R96, R4, R12, R96 ;  /* 0x0000000c0460723c */ /* 0x008fe20000041860 */
[----:B------:R-:W-:Y:S01]  /*5290*/  FADD.FTZ R12, R28, R31 ;  /* 0x0000001f1c0c7221 */ /* 0x000fe20000010000 */
[----:B------:R-:W-:-:S03]  /*52a0*/  FADD.FTZ R28, R26, R29 ;  /* 0x0000001d1a1c7221 */ /* 0x000fc60000010000 */
[----:B------:R-:W-:Y:S01]  /*52b0*/  FADD.FTZ R12, R27, R12 ;  /* 0x0000000c1b0c7221 */ /* 0x000fe20000010000 */
[----:B------:R-:W-:Y:S02]  /*52c0*/  FADD.FTZ R28, R25, R28 ;  /* 0x0000001c191c7221 */ /* 0x000fe40000010000 */
[----:B------:R-:W3:Y:S01]  /*52d0*/  LDSM.16.MT88.4 R24, [R24+0xec00] ;  /* 0x00ec00001818783b */ /* 0x000ee20000004200 */
[----:B------:R-:W-:Y:S01]  /*52e0*/  FADD.FTZ R13, R125, R12 ;  /* 0x0000000c7d0d7221 */ /* 0x000fe20000010000 */
[----:B------:R-:W-:Y:S01]  /*52f0*/  FADD.FTZ R129, R129, R28 ;  /* 0x0000001c81817221 */ /* 0x000fe20000010000 */
[----:B------:R-:W-:Y:S02]  /*5300*/  HMMA.16816.F32.BF16 R92, R4, R14, R92 ;  /* 0x0000000e045c723c */ /* 0x000fe4000004185c */
[----:B------:R-:W-:Y:S01]  /*5310*/  FADD.FTZ R13, R126, R13 ;  /* 0x0000000d7e0d7221 */ /* 0x000fe20000010000 */
[----:B------:R-:W-:-:S04]  /*5320*/  FADD.FTZ R136, R136, R129 ;  /* 0x0000008188887221 */ /* 0x000fc80000010000 */
[----:B------:R-:W-:Y:S01]  /*5330*/  FADD.FTZ R133, R133, R136 ;  /* 0x0000008885857221 */ /* 0x000fe20000010000 */
[----:B--2---:R-:W-:Y:S03]  /*5340*/  HMMA.16816.F32.BF16 R80, R4, R16, R80 ;  /* 0x000000100450723c */ /* 0x004fe60000041850 */
[----:B------:R-:W-:-:S05]  /*5350*/  FADD.FTZ R140, R140, R133 ;  /* 0x000000858c8c7221 */ /* 0x000fca0000010000 */
[C---:B------:R-:W-:Y:S08]  /*5360*/  HMMA.16816.F32.BF16 R76, R4.reuse, R18, R76 ;  /* 0x00000012044c723c */ /* 0x040ff0000004184c */
        /* <DEDUP_REMOVED lines=28> */
[----:B------:R-:W-:-:S04]  /*5530*/  FADD.FTZ R22, R22, R21 ;  /* 0x0000001516167221 */ /* 0x000fc80000010000 */
        /* <DEDUP_REMOVED lines=15> */
[----:B------:R-:W3:Y:S01]  /*5630*/  LDCU UR4, c[0x0][0x45c] ;  /* 0x00008b80ff0477ac */ /* 0x000ee20008000800 */
[----:B------:R-:W4:Y:S01]  /*5640*/  LDCU.64 UR8, c[0x0][0x3a8] ;  /* 0x00007500ff0877ac */ /* 0x000f220008000a00 */
[----:B------:R-:W2:Y:S01]  /*5650*/  LDCU.64 UR6, c[0x0][0x3a0] ;  /* 0x00007400ff0677ac */ /* 0x000ea20008000a00 */
[----:B-1----:R-:W-:-:S12]  /*5660*/  ULEA UR5, UR5, UR11, 0x18 ;  /* 0x0000000b05057291 */ /* 0x002fd8000f8ec0ff */
.L_x_1471:
[----:B------:R-:W-:Y:S01]  /*5670*/  @!P1 IADD3 R7, P0, PT, RZ, -R171, RZ ;  /* 0x800000abff079210 */ /* 0x000fe20007f1e0ff */
[----:B------:R-:W1:Y:S01]  /*5680*/  S2R R116, SR_TID.X ;  /* 0x0000000000747919 */ /* 0x000e620000002100 */
[----:B------:R-:W5:Y:S01]  /*5690*/  @!P1 LDC R64, c[0x0][0x3c0] ;  /* 0x0000f000ff409b82 */ /* 0x000f620000000800 */
[----:B------:R-:W-:Y:S07]  /*56a0*/  DEPBAR.LE SB0, 0x0 ;  /* 0x000080000000791a */ /* 0x000fee0000000000 */
[----:B------:R-:W2:Y:S08]  /*56b0*/  LDC R67, c[0x0][0x3c4] ;  /* 0x0000f100ff437b82 */ /* 0x000eb00000000800 */
[----:B------:R-:W-:Y:S01]  /*56c0*/  BAR.SYNC.DEFER_BLOCKING 0x0 ;  /* 0x0000000000007b1d */ /* 0x000fe20000010000 */
[----:B------:R-:W-:Y:S01]  /*56d0*/  IMAD.MOV.U32 R5, RZ, RZ, R164 ;  /* 0x000000ffff057224 */ /* 0x000fe200078e00a4 */
[----:B-1----:R-:W-:Y:S01]  /*56e0*/  SHF.R.U32.HI R158, RZ, 0x1, R116 ;  /* 0x00000001ff9e7819 */ /* 0x002fe20000011674 */
[----:B-----5:R-:W-:Y:S01]  /*56f0*/  @!P1 IMAD.SHL.U32 R6, R64, 0x80, RZ ;  /* 0x0000008040069824 */ /* 0x020fe200078e00ff */
[C---:B------:R-:W-:Y:S01]  /*5700*/  LOP3.LUT R167, R116.reuse, 0x18, RZ, 0xc0, !PT ;  /* 0x0000001874a77812 */ /* 0x040fe200078ec0ff */
[----:B------:R-:W-:Y:S01]  /*5710*/  IMAD.SHL.U32 R157, R116, 0x10, RZ ;  /* 0x00000010749d7824 */ /* 0x000fe200078e00ff */
[----:B------:R-:W-:Y:S01]  /*5720*/  LOP3.LUT R0, R158, 0x8, RZ, 0xc0, !PT ;  /* 0x000000089e007812 */ /* 0x000fe200078ec0ff */
[C---:B------:R-:W-:Y:S02]  /*5730*/  IMAD.SHL.U32 R156, R116.reuse, 0x4, RZ ;  /* 0x00000004749c7824 */ /* 0x040fe400078e00ff */
[----:B------:R-:W-:Y:S01]  /*5740*/  IMAD.SHL.U32 R160, R116, 0x8, RZ ;  /* 0x0000000874a07824 */ /* 0x000fe200078e00ff */
[C---:B------:R-:W-:Y:S01]  /*5750*/  LOP3.LUT R121, R157.reuse, 0x100, RZ, 0xc0, !PT ;  /* 0x000001009d797812 */ /* 0x040fe200078ec0ff */
[----:B------:R-:W-:Y:S01]  /*5760*/  @!P1 IMAD.X R6, RZ, RZ, ~R6, P0 ;  /* 0x000000ffff069224 */ /* 0x000fe200000e0e06 */
[----:B------:R-:W-:Y:S01]  /*5770*/  LOP3.LUT R3, R156, 0x18, RZ, 0xc0, !PT ;  /* 0x000000189c037812 */ /* 0x000fe200078ec0ff */
[----:B------:R-:W-:Y:S01]  /*5780*/  IMAD.SHL.U32 R4, R116, 0x20, RZ ;  /* 0x0000002074047824 */ /* 0x000fe200078e00ff */
[----:B------:R-:W-:Y:S02]  /*5790*/  LOP3.LUT R157, R157, 0x3e00, RZ, 0xc0, !PT ;  /* 0x00003e009d9d7812 */ /* 0x000fe400078ec0ff */
[C---:B------:R-:W-:Y:S02]  /*57a0*/  LOP3.LUT R10, R160.reuse, 0xd8, RZ, 0xc0, !PT ;  /* 0x000000d8a00a7812 */ /* 0x040fe400078ec0ff */
[----:B------:R-:W-:Y:S02]  /*57b0*/  @!P1 SHF.R.S64 R7, R7, 0x1f, R6 ;  /* 0x0000001f07079819 */ /* 0x000fe40000001006 */
[--C-:B------:R-:W-:Y:S02]  /*57c0*/  LOP3.LUT R2, R3, 0xc0, R4.reuse, 0xf8, !PT ;  /* 0x000000c003027812 */ /* 0x100fe400078ef804 */
[----:B------:R-:W-:Y:S02]  /*57d0*/  LOP3.LUT R8, R160, 0x1f20, RZ, 0xc0, !PT ;  /* 0x00001f20a0087812 */ /* 0x000fe400078ec0ff */
[----:B------:R-:W-:Y:S02]  /*57e0*/  LOP3.LUT R175, R10, R167, RZ, 0x3c, !PT ;  /* 0x000000a70aaf7212 */ /* 0x000fe400078e3cff */
[--C-:B------:R-:W-:Y:S02]  /*57f0*/  LOP3.LUT R3, R157, 0x120, R4.reuse, 0xf8, !PT ;  /* 0x000001209d037812 */ /* 0x100fe400078ef804 */
[----:B------:R-:W-:Y:S01]  /*5800*/  @!P1 IADD3 R164, P0, PT, R164, R7, RZ ;  /* 0x00000007a4a49210 */ /* 0x000fe20007f1e0ff */
[----:B------:R-:W-:Y:S01]  /*5810*/  IMAD.MOV.U32 R7, RZ, RZ, R165 ;  /* 0x000000ffff077224 */ /* 0x000fe200078e00a5 */
        /* <DEDUP_REMOVED lines=36> */
[-C--:B------:R-:W-:Y:S04]  /*5a60*/  LOP3.LUT R4, R166, R3.reuse, RZ, 0x3c, !PT ;  /* 0x00000003a6047212 */ /* 0x080fe800078e3cff */
[----:B------:R-:W-:Y:S02]  /*5a70*/  ISETP.GE.AND P3, PT, R4, RZ, PT ;  /* 0x000000ff0400720c */ /* 0x000fe40003f66270 */
[----:B------:R-:W-:Y:S03]  /*5a80*/  LOP3.LUT R4, RZ, R3, RZ, 0x33, !PT ;  /* 0x00000003ff047212 */ /* 0x000fe600078e33ff */
        /* <DEDUP_REMOVED lines=20> */
[----:B----4-:R-:W-:Y:S01]  /*5bd0*/  IMAD.WIDE.U32 R10, R9, UR8, R10 ;  /* 0x00000008090a7c25 */ /* 0x010fe2000f8e000a */
[----:B------:R-:W-:Y:S02]  /*5be0*/  SHF.R.S32.HI R3, RZ, 0x1f, R9 ;  /* 0x0000001fff037819 */ /* 0x000fe40000011409 */
[C---:B------:R-:W-:Y:S03]  /*5bf0*/  LEA R164, P0, R10.reuse, R5, 0x1 ;  /* 0x000000050aa47211 */ /* 0x040fe600078008ff */
[----:B------:R-:W-:Y:S04]  /*5c00*/  IMAD R4, R3, UR8, RZ ;  /* 0x0000000803047c24 */ /* 0x000fe8000f8e02ff */
[----:B------:R-:W-:Y:S04]  /*5c10*/  IMAD R4, R9, UR9, R4 ;  /* 0x0000000909047c24 */ /* 0x000fe8000f8e0204 */
[----:B------:R-:W-:Y:S05]  /*5c20*/  IMAD.IADD R4, R11, 0x1, R4 ;  /* 0x000000010b047824 */ /* 0x000fea00078e0204 */
[----:B------:R-:W-:Y:S07]  /*5c30*/  LEA.HI.X R165, R10, R7, R4, 0x1, P0 ;  /* 0x000000070aa57211 */ /* 0x000fee00000f0c04 */
.L_x_1468:
[----:B------:R-:W-:Y:S02]  /*5c40*/  LEA R175, R175, UR5, 0x1 ;  /* 0x00000005afaf7c11 */ /* 0x000fe4000f8e08ff */
[C---:B------:R-:W-:Y:S02]  /*5c50*/  SHF.L.U32 R3, R64.reuse, 0x6, RZ ;  /* 0x0000000640037819 */ /* 0x040fe400000006ff */
[----:B------:R-:W-:Y:S01]  /*5c60*/  SHF.L.U64.HI R64, R64, 0x6, R67 ;  /* 0x0000000640407819 */ /* 0x000fe20000010243 */
[----:B------:R-:W-:Y:S01]  /*5c70*/  @!PT LDS RZ, [RZ] ;  /* 0x00000000fffff984 */ /* 0x000fe20000000800 */
[----:B------:R-:W-:Y:S01]  /*5c80*/  @!PT LDS RZ, [RZ] ;  /* 0x00000000fffff984 */ /* 0x000fe20000000800 */
[----:B------:R-:W-:Y:S01]  /*5c90*/  @!PT LDS RZ, [RZ] ;  /* 0x00000000fffff984 */ /* 0x000fe20000000800 */
[----:B------:R-:W-:Y:S01]  /*5ca0*/  LDGSTS.E.BYPASS.LTC128B.128 [R175+0x9000], desc[UR24][R164.64] ;  /* 0x09000000a4af7fae */ /* 0x000fe2000b981a18 */
[C---:B------:R-:W-:Y:S02]  /*5cb0*/  IADD3 R66, P0, PT, R3.reuse, R164, RZ ;  /* 0x000000a403427210 */ /* 0x040fe40007f1e0ff */
[----:B------:R-:W-:Y:S02]  /*5cc0*/  LOP3.LUT R120, R116, 0x8, RZ, 0xc0, !PT ;  /* 0x0000000874787812 */ /* 0x000fe400078ec0ff */
[C---:B------:R-:W-:Y:S02]  /*5cd0*/  IADD3.X R67, PT, PT, R64.reuse, R165, RZ, P0, !PT ;  /* 0x000000a540437210 */ /* 0x040fe400007fe4ff */
[----:B------:R-:W-:Y:S01]  /*5ce0*/  IADD3 R180, P2, PT, R3, R66, RZ ;  /* 0x0000004203b47210 */ /* 0x000fe20007f5e0ff */
[----:B------:R-:W-:Y:S01]  /*5cf0*/  LDGSTS.E.BYPASS.LTC128B.128 [R175+0xb000], desc[UR24][R164.64+0x40] ;  /* 0x0b000040a4af7fae */ /* 0x000fe2000b981a18 */
[----:B------:R-:W-:Y:S02]  /*5d00*/  LOP3.LUT R2, R121, R2, R120, 0xf6, !PT ;  /* 0x0000000279027212 */ /* 0x000fe400078ef678 */
[----:B------:R-:W-:Y:S02]  /*5d10*/  IADD3.X R181, PT, PT, R64, R67, RZ, P2, !PT ;  /* 0x0000004340b57210 */ /* 0x000fe400017fe4ff */
[----:B------:R-:W-:Y:S02]  /*5d20*/  IADD3 R178, P0, PT, R3, R180, RZ ;  /* 0x000000b403b27210 */ /* 0x000fe40007f1e0ff */
[----:B------:R-:W-:Y:S01]  /*5d30*/  LEA R159, R0, UR5, 0x1 ;  /* 0x00000005009f7c11 */ /* 0x000fe2000f8e08ff */
[----:B------:R-:W-:Y:S01]  /*5d40*/  LDGSTS.E.BYPASS.LTC128B.128 [R175+0xd000], desc[UR24][R164.64+0x80] ;  /* 0x0d000080a4af7fae */ /* 0x000fe2000b981a18 */
[----:B------:R-:W-:Y:S02]  /*5d50*/  IADD3.X R179, PT, PT, R64, R181, RZ, P0, !PT ;  /* 0x000000b540b37210 */ /* 0x000fe400007fe4ff */
[----:B------:R-:W-:Y:S02]  /*5d60*/  LEA R2, R2, UR5, 0x1 ;  /* 0x0000000502027c11 */ /* 0x000fe4000f8e08ff */
[----:B------:R-:W-:Y:S02]  /*5d70*/  LOP3.LUT P0, RZ, R116, 0x4, RZ, 0xc0, !PT ;  /* 0x0000000474ff7812 */ /* 0x000fe4000780c0ff */
[----:B------:R-:W-:Y:S01]  /*5d80*/  IADD3 R173, PT, PT, R173, 0x1, RZ ;  /* 0x00000001adad7810 */ /* 0x000fe20007ffe0ff */
[----:B------:R-:W-:Y:S03]  /*5d90*/  LDGSTS.E.BYPASS.LTC128B.128 [R175+0x9800], desc[UR24][R66.64] ;  /* 0x0980000042af7fae */ /* 0x000fe6000b981a18 */
[----:B------:R-:W-:Y:S05]  /*5da0*/  ISETP.NE.AND P2, PT, R173, RZ, PT ;  /* 0x000000ffad00720c */ /* 0x000fea0003f45270 */
[----:B------:R-:W-:Y:S08]  /*5db0*/  LDGSTS.E.BYPASS.LTC128B.128 [R175+0xb800], desc[UR24][R66.64+0x40] ;  /* 0x0b80004042af7fae */ /* 0x000ff0000b981a18 */
[----:B------:R1:W-:Y:S08]  /*5dc0*/  LDGSTS.E.BYPASS.LTC128B.128 [R175+0xd800], desc[UR24][R66.64+0x80] ;  /* 0x0d80008042af7fae */ /* 0x0003f0000b981a18 */
[----:B------:R-:W-:Y:S08]  /*5dd0*/  LDGSTS.E.BYPASS.LTC128B.128 [R175+0xa000], desc[UR24][R180.64] ;  /* 0x0a000000b4af7fae */ /* 0x000ff0000b981a18 */
[----:B------:R-:W-:Y:S08]  /*5de0*/  LDGSTS.E.BYPASS.LTC128B.128 [R175+0xc000], desc[UR24][R180.64+0x40] ;  /* 0x0c000040b4af7fae */ /* 0x000ff0000b981a18 */
[----:B------:R-:W-:Y:S08]  /*5df0*/  LDGSTS.E.BYPASS.LTC128B.128 [R175+0xe000], desc[UR24][R180.64+0x80] ;  /* 0x0e000080b4af7fae */ /* 0x000ff0000b981a18 */
[----:B------:R-:W-:Y:S08]  /*5e00*/  LDGSTS.E.BYPASS.LTC128B.128 [R175+0xa800], desc[UR24][R178.64] ;  /* 0x0a800000b2af7fae */ /* 0x000ff0000b981a18 */
[----:B------:R-:W-:Y:S08]  /*5e10*/  LDGSTS.E.BYPASS.LTC128B.128 [R175+0xc800], desc[UR24][R178.64+0x40] ;  /* 0x0c800040b2af7fae */ /* 0x000ff0000b981a18 */
[----:B------:R2:W-:Y:S08]  /*5e20*/  LDGSTS.E.BYPASS.LTC128B.128 [R175+0xe800], desc[UR24][R178.64+0x80] ;  /* 0x0e800080b2af7fae */ /* 0x0005f0000b981a18 */
[----:B------:R-:W-:Y:S08]  /*5e30*/  LDSM.16.M88.4 R120, [R159] ;  /* 0x000000009f78783b */ /* 0x000ff00000000200 */
[----:B------:R-:W5:Y:S08]  /*5e40*/  LDSM.16.M88.4 R124, [R2+0x3000] ;  /* 0x00300000027c783b */ /* 0x000f700000000200 */
[----:B------:R-:W3:Y:S08]  /*5e50*/  LDSM.16.M88.4 R128, [R2+0x3400] ;  /* 0x003400000280783b */ /* 0x000ef00000000200 */
[----:B------:R-:W4:Y:S08]  /*5e60*/  LDSM.16.M88.4 R132, [R2+0x3800] ;  /* 0x003800000284783b */ /* 0x000f300000000200 */
[----:B------:R-:W0:Y:S08]  /*5e70*/  LDGDEPBAR ;  /* 0x00000000000079af */ /* 0x000e300000000000 */
[----:B------:R-:W1:Y:S08]  /*5e80*/  LDSM.16.M88.4 R136, [R2+0x3c00] ;  /* 0x003c00000288783b */ /* 0x000e700000000200 */
[----:B------:R-:W2:Y:S01]  /*5e90*/  LDSM.16.M88.4 R140, [R2+0x4000] ;  /* 0x00400000028c783b */ /* 0x000ea20000000200 */
[C---:B-----5:R-:W-:Y:S01]  /*5ea0*/  HMMA.16816.F32.BF16 R4, R120.reuse, R124, RZ ;  /* 0x0000007c7804723c */ /* 0x060fe200000418ff */
[----:B------:R-:W-:Y:S06]  /*5eb0*/  MOV R124, 0x20 ;  /* 0x00000020007c7802 */ /* 0x000fec0000000f00 */
[----:B------:R-:W5:Y:S01]  /*5ec0*/  LDSM.16.M88.4 R144, [R2+0x4400] ;  /* 0x004400000290783b */ /* 0x000f620000000200 */
[----:B------:R-:W-:Y:S01]  /*5ed0*/  SEL R124, R124, 0xffffffe0, !P0 ;  /* 0xffffffe07c7c7807 */ /* 0x000fe20004000000 */
[C---:B------:R-:W-:Y:S03]  /*5ee0*/  HMMA.16816.F32.BF16 R8, R120.reuse, R126, RZ ;  /* 0x0000007e7808723c */ /* 0x040fe600000418ff */
[C---:B------:R-:W-:Y:S03]  /*5ef0*/  IADD3 R0, PT, PT, R124.reuse, R2, RZ ;  /* 0x000000027c007210 */ /* 0x040fe60007ffe0ff */
[----:B------:R-:W5:Y:S02]  /*5f00*/  LDSM.16.M88.4 R148, [R2+0x4800] ;  /* 0x004800000294783b */ /* 0x000f640000000200 */
[C---:B---3--:R-:W-:Y:S06]  /*5f10*/  HMMA.16816.F32.BF16 R12, R120.reuse, R128, RZ ;  /* 0x00000080780c723c */ /* 0x048fec00000418ff */
[----:B------:R-:W3:Y:S02]  /*5f20*/  LDSM.16.M88.4 R152, [R2+0x4c00] ;  /* 0x004c00000298783b */ /* 0x000ee40000000200 */
[C---:B------:R-:W-:Y:S06]  /*5f30*/  HMMA.16816.F32.BF16 R16, R120.reuse, R130, RZ ;  /* 0x000000827810723c */ /* 0x040fec00000418ff */
[----:B------:R-:W-:Y:S02]  /*5f40*/  LDSM.16.M88.4 R128, [R0+0x3000] ;  /* 0x003000000080783b */ /* 0x000fe40000000200 */
[C---:B----4-:R-:W-:Y:S08]  /*5f50*/  HMMA.16816.F32.BF16 R20, R120.reuse, R132, RZ ;  /* 0x000000847814723c */ /* 0x050ff000000418ff */
[C---:B------:R-:W-:Y:S01]  /*5f60*/  HMMA.16816.F32.BF16 R24, R120.reuse, R134, RZ ;  /* 0x000000867818723c */ /* 0x040fe200000418ff */
[----:B------:R-:W-:Y:S07]  /*5f70*/  LDSM.16.M88.4 R132, [R0+0x3400] ;  /* 0x003400000084783b */ /* 0x000fee0000000200 */
[C---:B-1----:R-:W-:Y:S08]  /*5f80*/  HMMA.16816.F32.BF16 R28, R120.reuse, R136, RZ ;  /* 0x00000088781c723c */ /* 0x042ff000000418ff */
[C---:B------:R-:W-:Y:S01]  /*5f90*/  HMMA.16816.F32.BF16 R32, R120.reuse, R138, RZ ;  /* 0x0000008a7820723c */ /* 0x040fe200000418ff */
[----:B------:R-:W-:Y:S07]  /*5fa0*/  LDSM.16.M88.4 R136, [R0+0x3800] ;  /* 0x003800000088783b */ /* 0x000fee0000000200 */
[C---:B--2---:R-:W-:Y:S08]  /*5fb0*/  HMMA.16816.F32.BF16 R36, R120.reuse, R140, RZ ;  /* 0x0000008c7824723c */ /* 0x044ff000000418ff */
[C---:B------:R-:W-:Y:S01]  /*5fc0*/  HMMA.16816.F32.BF16 R40, R120.reuse, R142, RZ ;  /* 0x0000008e7828723c */ /* 0x040fe200000418ff */
[----:B------:R-:W-:Y:S07]  /*5fd0*/  LDSM.16.M88.4 R140, [R0+0x7000] ;  /* 0x00700000008c783b */ /* 0x000fee0000000200 */
[C---:B-----5:R-:W-:Y:S01]  /*5fe0*/  HMMA.16816.F32.BF16 R44, R120.reuse, R144, RZ ;  /* 0x00000090782c723c */ /* 0x060fe200000418ff */
[----:B------:R-:W-:Y:S05]  /*5ff0*/  IADD3 R144, PT, PT, R124, R159, RZ ;  /* 0x0000009f7c907210 */ /* 0x000fea0007ffe0ff */
[----:B------:R-:W1:Y:S02]  /*6000*/  LDSM.16.M88.4 R124, [R144] ;  /* 0x00000000907c783b */ /* 0x000e640000000200 */
[C---:B------:R-:W-:Y:S08]  /*6010*/  HMMA.16816.F32.BF16 R48, R120.reuse, R146, RZ ;  /* 0x000000927830723c */ /* 0x040ff000000418ff */
[C---:B------:R-:W-:Y:S08]  /*6020*/  HMMA.16816.F32.BF16 R52, R120.reuse, R148, RZ ;  /* 0x000000947834723c */ /* 0x040ff000000418ff */
[C---:B------:R-:W-:Y:S08]  /*6030*/  HMMA.16816.F32.BF16 R56, R120.reuse, R150, RZ ;  /* 0x000000967838723c */ /* 0x040ff000000418ff */
[C---:B---3--:R-:W-:Y:S08]  /*6040*/  HMMA.16816.F32.BF16 R60, R120.reuse, R152, RZ ;  /* 0x00000098783c723c */ /* 0x048ff000000418ff */
[----:B------:R-:W-:Y:S01]  /*6050*/  HMMA.16816.F32.BF16 R64, R120, R154, RZ ;  /* 0x0000009a7840723c */ /* 0x000fe200000418ff */
[----:B------:R-:W2:Y:S07]  /*6060*/  LDSM.16.M88.4 R120, [R0+0x3c00] ;  /* 0x003c00000078783b */ /* 0x000eae0000000200 */
        /* <DEDUP_REMOVED lines=18> */
[C---:B----4-:R-:W-:Y:S08]  /*6190*/  HMMA.16816.F32.BF16 R52, R124.reuse, R136, R52 ;  /* 0x000000887c34723c */ /* 0x050ff00000041834 */
[C---:B------:R-:W-:Y:S01]  /*61a0*/  HMMA.16816.F32.BF16 R56, R124.reuse, R138, R56 ;  /* 0x0000008a7c38723c */ /* 0x040fe20000041838 */
[----:B------:R-:W3:Y:S07]  /*61b0*/  LDSM.16.M88.4 R136, [R2+0x5400] ;  /* 0x005400000288783b */ /* 0x000eee0000000200 */
[C---:B--2---:R-:W-:Y:S08]  /*61c0*/  HMMA.16816.F32.BF16 R60, R124.reuse, R120, R60 ;  /* 0x000000787c3c723c */ /* 0x044ff0000004183c */
[----:B------:R-:W-:Y:S01]  /*61d0*/  HMMA.16816.F32.BF16 R64, R124, R122, R64 ;  /* 0x0000007a7c40723c */ /* 0x000fe20000041840 */
[----:B------:R-:W2:Y:S07]  /*61e0*/  LDSM.16.M88.4 R120, [R2+0x5800] ;  /* 0x005800000278783b */ /* 0x000eae0000000200 */
[C---:B-1----:R-:W-:Y:S01]  /*61f0*/  HMMA.16816.F32.BF16 R4, R128.reuse, R132, R4 ;  /* 0x000000848004723c */ /* 0x042fe20000041804 */
[----:B------:R-:W1:Y:S07]  /*6200*/  LDSM.16.M88.4 R124, [R2+0x5c00] ;  /* 0x005c0000027c783b */ /* 0x000e6e0000000200 */
[C---:B------:R-:W-:Y:S01]  /*6210*/  HMMA.16816.F32.BF16 R8, R128.reuse, R134, R8 ;  /* 0x000000868008723c */ /* 0x040fe20000041808 */
[----:B------:R-:W-:Y:S07]  /*6220*/  LDSM.16.M88.4 R132, [R2+0x6400] ;  /* 0x006400000284783b */ /* 0x000fee0000000200 */
[C---:B---3--:R-:W-:Y:S08]  /*6230*/  HMMA.16816.F32.BF16 R12, R128.reuse, R136, R12 ;  /* 0x00000088800c723c */ /* 0x048ff0000004180c */
        /* <DEDUP_REMOVED lines=8> */
[C---:B--2---:R-:W-:Y:S08]  /*62c0*/  HMMA.16816.F32.BF16 R36, R128.reuse, R120, R36 ;  /* 0x000000788024723c */ /* 0x044ff00000041824 */
        /* <DEDUP_REMOVED lines=10> */
[----:B------:R-:W1:Y:S08]  /*6370*/  LDSM.16.M88.4 R124, [R0+0x5800] ;  /* 0x00580000007c783b */ /* 0x000e700000000200 */
[----:B------:R-:W4:Y:S01]  /*6380*/  LDSM.16.M88.4 R128, [R0+0x5c00] ;  /* 0x005c00000080783b */ /* 0x000f220000000200 */
        /* <DEDUP_REMOVED lines=10> */
[C---:B------:R-:W-:Y:S01]  /*6430*/  HMMA.16816.F32.BF16 R32, R120.reuse, R130, R32 ;  /* 0x000000827820723c */ /* 0x040fe20000041820 */
[----:B------:R-:W4:Y:S07]  /*6440*/  LDSM.16.M88.4 R128, [R0+0x6c00] ;  /* 0x006c00000080783b */ /* 0x000f2e0000000200 */
        /* <DEDUP_REMOVED lines=10> */
[----:B------:R-:W-:Y:S01]  /*64f0*/  HMMA.16816.F32.BF16 R64, R120, R130, R64 ;  /* 0x000000827840723c */ /* 0x000fe20000041840 */
[----:B------:R-:W3:Y:S08]  /*6500*/  LDSM.16.M88.4 R120, [R2+0x7800] ;  /* 0x007800000278783b */ /* 0x000ef00000000200 */
[----:B------:R-:W4:Y:S01]  /*6510*/  LDSM.16.M88.4 R128, [R2+0x7c00] ;  /* 0x007c00000280783b */ /* 0x000f220000000200 */
        /* <DEDUP_REMOVED lines=9> */
[C---:B----4-:R-:W-:Y:S08]  /*65b0*/  HMMA.16816.F32.BF16 R28, R132.reuse, R128, R28 ;  /* 0x00000080841c723c */ /* 0x050ff0000004181c */
        /* <DEDUP_REMOVED lines=12> */
[----:B------:R-:W-:Y:S08]  /*6680*/  HMMA.16816.F32.BF16 R64, R132, R130, R64 ;  /* 0x000000828440723c */ /* 0x000ff00000041840 */
[C---:B--2---:R-:W-:Y:S08]  /*6690*/  HMMA.16816.F32.BF16 R4, R136.reuse, R140, R4 ;  /* 0x0000008c8804723c */ /* 0x044ff00000041804 */
[C---:B------:R-:W-:Y:S08]  /*66a0*/  HMMA.16816.F32.BF16 R8, R136.reuse, R142, R8 ;  /* 0x0000008e8808723c */ /* 0x040ff00000041808 */
[C---:B-1----:R-:W-:Y:S03]  /*66b0*/  HMMA.16816.F32.BF16 R12, R136.reuse, R120, R12 ;  /* 0x00000078880c723c */ /* 0x042fe6000004180c */
[----:B------:R-:W-:Y:S01]  /*66c0*/  FMUL.FTZ R3, R7, UR10 ;  /* 0x0000000a07037c20 */ /* 0x000fe20008410000 */
[----:B------:R-:W-:Y:S01]  /*66d0*/  FMUL.FTZ R199, R6, UR10 ;  /* 0x0000000a06c77c20 */ /* 0x000fe20008410000 */
[----:B------:R-:W-:Y:S01]  /*66e0*/  FMUL.FTZ R178, R5, UR10 ;  /* 0x0000000a05b27c20 */ /* 0x000fe20008410000 */
[----:B------:R-:W-:Y:S01]  /*66f0*/  FMUL.FTZ R201, R4, UR10 ;  /* 0x0000000a04c97c20 */ /* 0x000fe20008410000 */
[----:B------:R1:W2:Y:S01]  /*6700*/  MUFU.TANH R6, R3 ;  /* 0x0000000300067308 */ /* 0x0002a20000002400 */
[C---:B------:R-:W-:Y:S01]  /*6710*/  HMMA.16816.F32.BF16 R16, R136.reuse, R122, R16 ;  /* 0x0000007a8810723c */ /* 0x040fe20000041810 */
[----:B------:R-:W3:Y:S02]  /*6720*/  LDSM.16.M88.4 R120, [R0+0x7c00] ;  /* 0x007c00000078783b */ /* 0x000ee40000000200 */
[----:B------:R-:W-:Y:S01]  /*6730*/  FMUL.FTZ R163, R8, UR10 ;  /* 0x0000000a08a37c20 */ /* 0x000fe20008410000 */
[----:B------:R-:W-:Y:S01]  /*6740*/  FMUL.FTZ R203, R10, UR10 ;  /* 0x0000000a0acb7c20 */ /* 0x000fe20008410000 */
[----:B------:R-:W-:Y:S04]  /*6750*/  FMUL.FTZ R205, R9, UR10 ;  /* 0x0000000a09cd7c20 */ /* 0x000fe80008410000 */
[----:B------:R4:W2:Y:S01]  /*6760*/  MUFU.TANH R146, R178 ;  /* 0x000000b200927308 */ /* 0x0008a20000002400 */
[C---:B------:R-:W-:Y:S03]  /*6770*/  HMMA.16816.F32.BF16 R20, R136.reuse, R124, R20 ;  /* 0x0000007c8814723c */ /* 0x040fe60000041814 */
[----:B------:R-:W-:Y:S01]  /*6780*/  FMUL.FTZ R179, R14, UR10 ;  /* 0x0000000a0eb37c20 */ /* 0x000fe20008410000 */
[----:B------:R-:W-:Y:S01]  /*6790*/  FMUL.FTZ R197, R13, UR10 ;  /* 0x0000000a0dc57c20 */ /* 0x000fe20008410000 */
[----:B------:R-:W-:Y:S04]  /*67a0*/  FMUL.FTZ R195, R15, UR10 ;  /* 0x0000000a0fc37c20 */ /* 0x000fe80008410000 */
[----:B------:R5:W2:Y:S01]  /*67b0*/  MUFU.TANH R150, R163 ;  /* 0x000000a300967308 */ /* 0x000aa20000002400 */
[C---:B------:R-:W-:Y:S01]  /*67c0*/  HMMA.16816.F32.BF16 R24, R136.reuse, R126, R24 ;  /* 0x0000007e8818723c */ /* 0x040fe20000041818 */
[----:B------:R-:W2:Y:S02]  /*67d0*/  LDSM.16.M88.4 R124, [R0+0x8000] ;  /* 0x00800000007c783b */ /* 0x000ea40000000200 */
[----:B-1----:R-:W-:Y:S01]  /*67e0*/  FMUL.FTZ R3, R12, UR10 ;  /* 0x0000000a0c037c20 */ /* 0x002fe20008410000 */
[----:B------:R-:W-:Y:S01]  /*67f0*/  FMUL.FTZ R193, R17, UR10 ;  /* 0x0000000a11c17c20 */ /* 0x000fe20008410000 */
[----:B------:R-:W-:Y:S04]  /*6800*/  FMUL.FTZ R191, R18, UR10 ;  /* 0x0000000a12bf7c20 */ /* 0x000fe80008410000 */
[----:B------:R1:W1:Y:S01]  /*6810*/  MUFU.TANH R142, R3 ;  /* 0x00000003008e7308 */ /* 0x0002620000002400 */
[----:B----4-:R-:W-:Y:S01]  /*6820*/  FMUL.FTZ R178, R11, UR10 ;  /* 0x0000000a0bb27c20 */ /* 0x010fe20008410000 */
[----:B------:R-:W-:Y:S01]  /*6830*/  FMUL.FTZ R252, R20, UR10 ;  /* 0x0000000a14fc7c20 */ /* 0x000fe20008410000 */
[----:B------:R-:W-:Y:S01]  /*6840*/  FMUL.FTZ R250, R21, UR10 ;  /* 0x0000000a15fa7c20 */ /* 0x000fe20008410000 */
[----:B------:R-:W-:Y:S01]  /*6850*/  FMUL.FTZ R248, R22, UR10 ;  /* 0x0000000a16f87c20 */ /* 0x000fe20008410000 */
[----:B------:R-:W-:Y:S05]  /*6860*/  FMUL.FTZ R244, R23, UR10 ;  /* 0x0000000a17f47c20 */ /* 0x000fea0008410000 */
[----:B------:R-:W4:Y:S01]  /*6870*/  MUFU.TANH R10, R178 ;  /* 0x000000b2000a7308 */ /* 0x000f220000002400 */
[----:B-----5:R-:W-:Y:S01]  /*6880*/  FMUL.FTZ R163, R16, UR10 ;  /* 0x0000000a10a37c20 */ /* 0x020fe20008410000 */
[----:B------:R-:W-:Y:S01]  /*6890*/  FMUL.FTZ R246, R24, UR10 ;  /* 0x0000000a18f67c20 */ /* 0x000fe20008410000 */
[----:B------:R-:W-:Y:S01]  /*68a0*/  FMUL.FTZ R242, R25, UR10 ;  /* 0x0000000a19f27c20 */ /* 0x000fe20008410000 */
[----:B------:R-:W-:Y:S01]  /*68b0*/  FMUL.FTZ R240, R26, UR10 ;  /* 0x0000000a1af07c20 */ /* 0x000fe20008410000 */
[----:B------:R-:W-:Y:S05]  /*68c0*/  FMUL.FTZ R238, R27, UR10 ;  /* 0x0000000a1bee7c20 */ /* 0x000fea0008410000 */
[----:B------:R5:W2:Y:S01]  /*68d0*/  MUFU.TANH R134, R179 ;  /* 0x000000b300867308 */ /* 0x000aa20000002400 */
[----:B-1----:R-:W-:Y:S01]  /*68e0*/  FMUL.FTZ R3, R19, UR10 ;  /* 0x0000000a13037c20 */ /* 0x002fe20008410000 */
[C---:B---3--:R-:W-:Y:S08]  /*68f0*/  HMMA.16816.F32.BF16 R28, R136.reuse, R120, R28 ;  /* 0x00000078881c723c */ /* 0x048ff0000004181c */
[----:B------:R1:W3:Y:S01]  /*6900*/  MUFU.TANH R154, R3 ;  /* 0x00000003009a7308 */ /* 0x0002e20000002400 */
[C---:B------:R-:W-:Y:S01]  /*6910*/  HMMA.16816.F32.BF16 R32, R136.reuse, R122, R32 ;  /* 0x0000007a8820723c */ /* 0x040fe20000041820 */
[----:B------:R-:W4:Y:S08]  /*6920*/  LDSM.16.M88.4 R120, [R0+0x8400] ;  /* 0x008400000078783b */ /* 0x000f300000000200 */
[----:B------:R3:W1:Y:S01]  /*6930*/  MUFU.TANH R130, R163 ;  /* 0x000000a300827308 */ /* 0x0006620000002400 */
[C---:B--2---:R-:W-:Y:S03]  /*6940*/  HMMA.16816.F32.BF16 R36, R136.reuse, R124, R36 ;  /* 0x0000007c8824723c */ /* 0x044fe60000041824 */
[----:B------:R-:W-:Y:S01]  /*6950*/  FMUL.FTZ R236, R28, UR10 ;  /* 0x0000000a1cec7c20 */ /* 0x000fe20008410000 */
[----:B------:R-:W-:Y:S01]  /*6960*/  FMUL.FTZ R234, R29, UR10 ;  /* 0x0000000a1dea7c20 */ /* 0x000fe20008410000 */
[----:B------:R-:W-:Y:S04]  /*6970*/  FMUL.FTZ R232, R30, UR10 ;  /* 0x0000000a1ee87c20 */ /* 0x000fe80008410000 */
[----:B------:R-:W2:Y:S01]  /*6980*/  MUFU.TANH R201, R201 ;  /* 0x000000c900c97308 */ /* 0x000ea20000002400 */
[----:B------:R-:W-:Y:S01]  /*6990*/  FMUL.FTZ R228, R31, UR10 ;  /* 0x0000000a1fe47c20 */ /* 0x000fe20008410000 */
[C---:B------:R-:W-:Y:S01]  /*69a0*/  HMMA.16816.F32.BF16 R40, R136.reuse, R126, R40 ;  /* 0x0000007e8828723c */ /* 0x040fe20000041828 */
[----:B------:R-:W5:Y:S02]  /*69b0*/  LDSM.16.M88.4 R124, [R0+0x8800] ;  /* 0x00880000007c783b */ /* 0x000f640000000200 */
        /* <DEDUP_REMOVED lines=15> */
[C---:B----4-:R-:W-:Y:S08]  /*6ab0*/  HMMA.16816.F32.BF16 R44, R136.reuse, R120, R44 ;  /* 0x00000078882c723c */ /* 0x050ff0000004182c */
[----:B------:R-:W4:Y:S01]  /*6ac0*/  MUFU.TANH R197, R197 ;  /* 0x000000c500c57308 */ /* 0x000f220000002400 */
[C---:B------:R-:W-:Y:S01]  /*6ad0*/  HMMA.16816.F32.BF16 R48, R136.reuse, R122, R48 ;  /* 0x0000007a8830723c */ /* 0x040fe20000041830 */
[----:B------:R-:W3:Y:S01]  /*6ae0*/  LDSM.16.M88.4 R120, [R0+0x8c00] ;  /* 0x008c00000078783b */ /* 0x000ee20000000200 */
[----:B------:R-:W-:Y:S07]  /*6af0*/  DEPBAR.LE SB0, 0x0 ;  /* 0x000080000000791a */ /* 0x000fee0000000000 */
[----:B------:R-:W1:Y:S01]  /*6b00*/  MUFU.TANH R195, R195 ;  /* 0x000000c300c37308 */ /* 0x000e620000002400 */
[C---:B-----5:R-:W-:Y:S09]  /*6b10*/  HMMA.16816.F32.BF16 R52, R136.reuse, R124, R52 ;  /* 0x0000007c8834723c */ /* 0x060ff20000041834 */
[----:B------:R-:W1:Y:S01]  /*6b20*/  MUFU.TANH R193, R193 ;  /* 0x000000c100c17308 */ /* 0x000e620000002400 */
[----:B------:R-:W-:Y:S01]  /*6b30*/  BAR.SYNC.DEFER_BLOCKING 0x0 ;  /* 0x0000000000007b1d */ /* 0x000fe20000010000 */
        /* <DEDUP_REMOVED lines=17> */
[----:B------:R-:W-:Y:S05]  /*6c50*/  FMUL.FTZ R179, R58, UR10 ;  /* 0x0000000a3ab37c20 */ /* 0x000fea0008410000 */
[----:B------:R-:W1:Y:S01]  /*6c60*/  MUFU.TANH R250, R250 ;  /* 0x000000fa00fa7308 */ /* 0x000e620000002400 */
[----:B------:R-:W-:Y:S01]  /*6c70*/  FMUL.FTZ R178, R59, UR10 ;  /* 0x0000000a3bb27c20 */ /* 0x000fe20008410000 */
[C---:B---3--:R-:W-:Y:S08]  /*6c80*/  HMMA.16816.F32.BF16 R60, R136.reuse, R120, R60 ;  /* 0x00000078883c723c */ /* 0x048ff0000004183c */
[----:B------:R-:W3:Y:S01]  /*6c90*/  MUFU.TANH R248, R248 ;  /* 0x000000f800f87308 */ /* 0x000ee20000002400 */
[----:B------:R-:W-:Y:S09]  /*6ca0*/  HMMA.16816.F32.BF16 R64, R136, R122, R64 ;  /* 0x0000007a8840723c */ /* 0x000ff20000041840 */
[----:B------:R-:W2:Y:S01]  /*6cb0*/  MUFU.TANH R244, R244 ;  /* 0x000000f400f47308 */ /* 0x000ea20000002400 */
[----:B-1----:R-:W-:Y:S01]  /*6cc0*/  FMUL.FTZ R3, R62, UR10 ;  /* 0x0000000a3e037c20 */ /* 0x002fe20008410000 */
[----:B------:R-:W-:Y:S08]  /*6cd0*/  FMUL.FTZ R180, R60, UR10 ;  /* 0x0000000a3cb47c20 */ /* 0x000ff00008410000 */
[----:B------:R-:W1:Y:S01]  /*6ce0*/  MUFU.TANH R246, R246 ;  /* 0x000000f600f67308 */ /* 0x000e620000002400 */
[----:B------:R-:W-:Y:S01]  /*6cf0*/  FMUL.FTZ R183, R61, UR10 ;  /* 0x0000000a3db77c20 */ /* 0x000fe20008410000 */
[----:B------:R-:W-:Y:S01]  /*6d00*/  FMUL.FTZ R163, R63, UR10 ;  /* 0x0000000a3fa37c20 */ /* 0x000fe20008410000 */
[----:B------:R-:W-:Y:S01]  /*6d10*/  FMUL.FTZ R184, R64, UR10 ;  /* 0x0000000a40b87c20 */ /* 0x000fe20008410000 */
[----:B------:R-:W-:Y:S06]  /*6d20*/  FMUL.FTZ R52, R66, UR10 ;  /* 0x0000000a42347c20 */ /* 0x000fec0008410000 */
[----:B------:R5:W1:Y:S01]  /*6d30*/  MUFU.TANH R54, R3 ;  /* 0x0000000300367308 */ /* 0x000a620000002400 */
[----:B------:R-:W-:Y:S09]  /*6d40*/  FMUL.FTZ R65, R65, UR10 ;  /* 0x0000000a41417c20 */ /* 0x000ff20008410000 */
[----:B------:R-:W1:Y:S10]  /*6d50*/  MUFU.TANH R242, R242 ;  /* 0x000000f200f27308 */ /* 0x000e740000002400 */
[----:B------:R-:W1:Y:S01]  /*6d60*/  MUFU.TANH R240, R240 ;  /* 0x000000f000f07308 */ /* 0x000e620000002400 */
[----:B-----5:R-:W-:Y:S09]  /*6d70*/  FMUL.FTZ R3, R67, UR10 ;  /* 0x0000000a43037c20 */ /* 0x020ff20008410000 */
        /* <DEDUP_REMOVED lines=66> */
[----:B------:R-:W2:Y:S01]  /*71a0*/  F2I.FTZ.U32.TRUNC.NTZ R15, R14 ;  /* 0x0000000e000f7305 */ /* 0x000ea2000021f000 */
[----:B------:R-:W-:Y:S01]  /*71b0*/  ISETP.GE.AND P2, PT, R13, RZ, PT ;  /* 0x000000ff0d00720c */ /* 0x000fe20003f46270 */
        /* <DEDUP_REMOVED lines=19> */
[----:B------:R-:W-:Y:S02]  /*72f0*/  ISETP.GE.U32.AND P5, PT, R4, R2, PT ;  /* 0x000000020400720c */ /* 0x000fe40003fa6070 */
[----:B------:R-:W-:Y:S01]  /*7300*/  ISETP.NE.AND P4, PT, R0, RZ, PT ;  /* 0x000000ff0000720c */ /* 0x000fe20003f85270 */
[----:B------:R-:W2:Y:S08]  /*7310*/  LDC.64 R4, c[0x0][0x3b8] ;  /* 0x0000ee00ff047b82 */ /* 0x000eb00000000a00 */
        /* <DEDUP_REMOVED lines=20> */
[C---:B------:R-:W-:Y:S01]  /*7460*/  IMAD.WIDE.U32 R12, R9.reuse, UR6, R12 ;  /* 0x00000006090c7c25 */ /* 0x040fe2000f8e000c */
[----:B------:R-:W-:Y:S02]  /*7470*/  SHF.R.S32.HI R2, RZ, 0x1f, R9 ;  /* 0x0000001fff027819 */ /* 0x000fe40000011409 */
[----:B------:R-:W-:Y:S03]  /*7480*/  LEA R162, P2, R12, R162, 0x1 ;  /* 0x000000a20ca27211 */ /* 0x000fe600078408ff */
[----:B------:R-:W-:Y:S04]  /*7490*/  IMAD R2, R2, UR6, RZ ;  /* 0x0000000602027c24 */ /* 0x000fe8000f8e02ff */
[----:B------:R-:W-:Y:S05]  /*74a0*/  IMAD R2, R9, UR7, R2 ;  /* 0x0000000709027c24 */ /* 0x000fea000f8e0202 */
[----:B------:R-:W-:Y:S04]  /*74b0*/  IADD3 R2, PT, PT, R13, R2, RZ ;  /* 0x000000020d027210 */ /* 0x000fe80007ffe0ff */
[----:B------:R-:W-:Y:S07]  /*74c0*/  LEA.HI.X R161, R12, R161, R2, 0x1, P2 ;  /* 0x000000a10ca17211 */ /* 0x000fee00010f0c02 */
.L_x_1470:
[----:B-1----:R-:W-:Y:S02]  /*74d0*/  IMAD.MOV.U32 R163, RZ, RZ, R161 ;  /* 0x000000ffffa37224 */ /* 0x002fe400078e00a1 */
[C---:B------:R-:W-:Y:S01]  /*74e0*/  IMAD.SHL.U32 R5, R4.reuse, 0x40, RZ ;  /* 0x0000004004057824 */ /* 0x040fe200078e00ff */
[----:B------:R-:W-:Y:S02]  /*74f0*/  SHF.L.U64.HI R4, R4, 0x6, R7 ;  /* 0x0000000604047819 */ /* 0x000fe40000010207 */
[----:B------:R-:W-:Y:S01]  /*7500*/  @!PT LDS RZ, [RZ] ;  /* 0x00000000fffff984 */ /* 0x000fe20000000800 */
[----:B------:R-:W-:Y:S01]  /*7510*/  @!PT LDS RZ, [RZ] ;  /* 0x00000000fffff984 */ /* 0x000fe20000000800 */
[----:B------:R-:W-:Y:S01]  /*7520*/  @!PT LDS RZ, [RZ] ;  /* 0x00000000fffff984 */ /* 0x000fe20000000800 */
[----:B------:R2:W-:Y:S02]  /*7530*/  LDGSTS.E.BYPASS.LTC128B.128 [R175+0x3000], desc[UR24][R162.64] ;  /* 0x03000000a2af7fae */ /* 0x0005e4000b981a18 */
[----:B------:R-:W-:Y:S02]  /*7540*/  IADD3 R8, P2, PT, R162, R5, RZ ;  /* 0x00000005a2087210 */ /* 0x000fe40007f5e0ff */
[----:B------:R2:W-:Y:S02]  /*7550*/  LDGSTS.E.BYPASS.LTC128B.128 [R175+0x5000], desc[UR24][R162.64+0x40] ;  /* 0x05000040a2af7fae */ /* 0x0005e4000b981a18 */
[----:B------:R-:W-:Y:S01]  /*7560*/  IADD3 R12, P3, PT, R5, R8, RZ ;  /* 0x00000008050c7210 */ /* 0x000fe20007f7e0ff */
[----:B------:R-:W-:Y:S01]  /*7570*/  IMAD.X R9, R161, 0x1, R4, P2 ;  /* 0x00000001a1097824 */ /* 0x000fe200010e0604 */
[----:B------:R2:W-:Y:S02]  /*7580*/  LDGSTS.E.BYPASS.LTC128B.128 [R175+0x7000], desc[UR24][R162.64+0x80] ;  /* 0x07000080a2af7fae */ /* 0x0005e4000b981a18 */
[----:B------:R-:W-:Y:S02]  /*7590*/  IADD3 R14, P2, PT, R5, R12, RZ ;  /* 0x0000000c050e7210 */ /* 0x000fe40007f5e0ff */
[----:B------:R2:W-:Y:S01]  /*75a0*/  LDGSTS.E.BYPASS.LTC128B.128 [R175+0x3800], desc[UR24][R8.64] ;  /* 0x0380000008af7fae */ /* 0x0005e2000b981a18 */
[C---:B------:R-:W-:Y:S03]  /*75b0*/  IADD3.X R13, PT, PT, R4.reuse, R9, RZ, P3, !PT ;  /* 0x00000009040d7210 */ /* 0x040fe60001ffe4ff */
[----:B------:R2:W-:Y:S01]  /*75c0*/  LDGSTS.E.BYPASS.LTC128B.128 [R175+0x5800], desc[UR24][R8.64+0x40] ;  /* 0x0580004008af7fae */ /* 0x0005e2000b981a18 */
[----:B------:R-:W-:Y:S03]  /*75d0*/  IADD3.X R15, PT, PT, R4, R13, RZ, P2, !PT ;  /* 0x0000000d040f7210 */ /* 0x000fe600017fe4ff */
        /* <DEDUP_REMOVED lines=8> */
.L_x_1469:
[----:B------:R-:W-:Y:S01]  /*7660*/  FMNMX3.FTZ R7, R119, R201, R146, !PT ;  /* 0x000000c977077276 */ /* 0x000fe20007810092 */
[----:B--2---:R-:W-:Y:S01]  /*7670*/  LDSM.16.MT88.4 R12, [R118+0x9000] ;  /* 0x00900000760c783b */ /* 0x004fe20000004200 */
        /* <DEDUP_REMOVED lines=11> */
[----:B-1----:R-:W-:Y:S02]  /*7730*/  FMNMX3.FTZ R7, R7, R246, R242, !PT ;  /* 0x000000f607077276 */ /* 0x002fe400078100f2 */
        /* <DEDUP_REMOVED lines=29> */
[----:B-1----:R-:W-:Y:S02]  /*7910*/  FMNMX.FTZ R0, R5, R0, !PT ;  /* 0x0000000005007209 */ /* 0x002fe40007810000 */
[----:B--2---:R-:W-:Y:S03]  /*7920*/  FMNMX.FTZ R2, R9, R2, !PT ;  /* 0x0000000209027209 */ /* 0x004fe60007810000 */
[----:B------:R-:W-:Y:S01]  /*7930*/  FMUL.FTZ R125, R0, UR4 ;  /* 0x00000004007d7c20 */ /* 0x000fe20008410000 */
[C---:B------:R-:W-:Y:S01]  /*7940*/  FSETP.NEU.FTZ.AND P2, PT, R2.reuse, -INF , PT ;  /* 0xff8000000200780b */ /* 0x040fe20003f5d000 */
[C---:B------:R-:W-:Y:S01]  /*7950*/  FMUL.FTZ R127, R2.reuse, UR4 ;  /* 0x00000004027f7c20 */ /* 0x040fe20008410000 */
[----:B------:R-:W-:Y:S01]  /*7960*/  FADD.FTZ R4, -R2, R119 ;  /* 0x0000007702047221 */ /* 0x000fe20000010100 */
[----:B------:R-:W-:Y:S03]  /*7970*/  MOV R119, R2 ;  /* 0x0000000200777202 */ /* 0x000fe60000000f00 */
[----:B------:R-:W-:Y:S01]  /*7980*/  FSEL R127, R127, RZ, P2 ;  /* 0x000000ff7f7f7208 */ /* 0x000fe20001000000 */
[----:B------:R-:W-:Y:S01]  /*7990*/  FMUL.FTZ R56, R4, UR4 ;  /* 0x0000000404387c20 */ /* 0x000fe20008410000 */
[C---:B------:R-:W-:Y:S01]  /*79a0*/  FSETP.NEU.FTZ.AND P2, PT, R0.reuse, -INF , PT ;  /* 0xff8000000000780b */ /* 0x040fe20003f5d000 */
[----:B------:R-:W-:Y:S01]  /*79b0*/  FADD.FTZ R4, -R0, R117 ;  /* 0x0000007500047221 */ /* 0x000fe20000010100 */
[----:B------:R-:W-:Y:S01]  /*79c0*/  MOV R117, R170 ;  /* 0x000000aa00757202 */ /* 0x000fe20000000f00 */
[--C-:B------:R-:W-:Y:S01]  /*79d0*/  FFMA.FTZ R57, R201, UR4, -R127.reuse ;  /* 0x00000004c9397c23 */ /* 0x100fe2000801087f */
[----:B------:R-:W-:Y:S01]  /*79e0*/  FSEL R125, R125, RZ, P2 ;  /* 0x000000ff7d7d7208 */ /* 0x000fe20001000000 */
[----:B------:R-:W-:Y:S01]  /*79f0*/  FMUL.FTZ R55, R4, UR4 ;  /* 0x0000000404377c20 */ /* 0x000fe20008410000 */
[--C-:B------:R-:W-:Y:S01]  /*7a00*/  FFMA.FTZ R126, R146, UR4, -R127.reuse ;  /* 0x00000004927e7c23 */ /* 0x100fe2000801087f */
[--C-:B------:R-:W-:Y:S01]  /*7a10*/  FFMA.FTZ R124, R150, UR4, -R127.reuse ;  /* 0x00000004967c7c23 */ /* 0x100fe2000801087f */
[----:B------:R-:W-:Y:S01]  /*7a20*/  FFMA.FTZ R121, R205, UR4, -R127 ;  /* 0x00000004cd797c23 */ /* 0x000fe2000801087f */
[--C-:B------:R-:W-:Y:S01]  /*7a30*/  FFMA.FTZ R120, R10, UR4, -R125.reuse ;  /* 0x000000040a787c23 */ /* 0x100fe2000801087d */
[--C-:B------:R-:W-:Y:S01]  /*7a40*/  FFMA.FTZ R58, R199, UR4, -R125.reuse ;  /* 0x00000004c73a7c23 */ /* 0x100fe2000801087d */
[--C-:B------:R-:W-:Y:S01]  /*7a50*/  FFMA.FTZ R122, R6, UR4, -R125.reuse ;  /* 0x00000004067a7c23 */ /* 0x100fe2000801087d */
[--C-:B------:R-:W-:Y:S01]  /*7a60*/  FFMA.FTZ R123, R203, UR4, -R125.reuse ;  /* 0x00000004cb7b7c23 */ /* 0x100fe2000801087d */
[----:B------:R-:W-:Y:S01]  /*7a70*/  @P0 IADD3 R117, PT, PT, R172, -0x20, RZ ;  /* 0xffffffe0ac750810 */ /* 0x000fe20007ffe0ff */
[----:B------:R-:W1:Y:S01]  /*7a80*/  MUFU.EX2 R56, R56 ;  /* 0x0000003800387308 */ /* 0x000e620000000800 */
[----:B------:R-:W-:Y:S01]  /*7a90*/  FFMA.FTZ R128, R238, UR4, -R125 ;  /* 0x00000004ee807c23 */ /* 0x000fe2000801087d */
[----:B------:R-:W-:Y:S01]  /*7aa0*/  FFMA.FTZ R129, R236, UR4, -R127 ;  /* 0x00000004ec817c23 */ /* 0x000fe2000801087f */
[--C-:B------:R-:W-:Y:S01]  /*7ab0*/  FFMA.FTZ R132, R232, UR4, -R125.reuse ;  /* 0x00000004e8847c23 */ /* 0x100fe2000801087d */
[----:B------:R-:W2:Y:S01]  /*7ac0*/  LDSM.16.MT88.4 R20, [R117] ;  /* 0x000000007514783b */ /* 0x000ea20000004200 */
[--C-:B------:R-:W-:Y:S01]  /*7ad0*/  FFMA.FTZ R131, R228, UR4, -R125.reuse ;  /* 0x00000004e4837c23 */ /* 0x100fe2000801087d */
[----:B------:R-:W-:Y:S01]  /*7ae0*/  FFMA.FTZ R135, R222, UR4, -R125 ;  /* 0x00000004de877c23 */ /* 0x000fe2000801087d */
[--C-:B------:R-:W-:Y:S03]  /*7af0*/  FFMA.FTZ R137, R220, UR4, -R127.reuse ;  /* 0x00000004dc897c23 */ /* 0x100fe6000801087f */
[----:B------:R-:W3:Y:S01]  /*7b00*/  MUFU.EX2 R55, R55 ;  /* 0x0000003700377308 */ /* 0x000ee20000000800 */
[----:B------:R-:W-:Y:S01]  /*7b10*/  FFMA.FTZ R138, R218, UR4, -R127 ;  /* 0x00000004da8a7c23 */ /* 0x000fe2000801087f */
[--C-:B------:R-:W-:Y:S01]  /*7b20*/  FFMA.FTZ R140, R216, UR4, -R125.reuse ;  /* 0x00000004d88c7c23 */ /* 0x100fe2000801087d */
[----:B------:R-:W-:Y:S01]  /*7b30*/  FFMA.FTZ R139, R212, UR4, -R125 ;  /* 0x00000004d48b7c23 */ /* 0x000fe2000801087d */
[----:B------:R-:W4:Y:S01]  /*7b40*/  LDSM.16.MT88.4 R36, [R117+0x2000] ;  /* 0x002000007524783b */ /* 0x000f220000004200 */
[----:B------:R-:W-:Y:S01]  /*7b50*/  FFMA.FTZ R141, R214, UR4, -R127 ;  /* 0x00000004d68d7c23 */ /* 0x000fe2000801087f */
[--C-:B------:R-:W-:Y:S01]  /*7b60*/  FFMA.FTZ R143, R208, UR4, -R125.reuse ;  /* 0x00000004d08f7c23 */ /* 0x100fe2000801087d */
[--C-:B------:R-:W-:Y:S03]  /*7b70*/  FFMA.FTZ R144, R206, UR4, -R125.reuse ;  /* 0x00000004ce907c23 */ /* 0x100fe6000801087d */
[----:B------:R-:W-:Y:S01]  /*7b80*/  MUFU.EX2 R57, R57 ;  /* 0x0000003900397308 */ /* 0x000fe20000000800 */
[C---:B-1----:R-:W-:Y:S01]  /*7b90*/  FMUL.FTZ R4, R56.reuse, R112 ;  /* 0x0000007038047220 */ /* 0x042fe20000410000 */
[C---:B------:R-:W-:Y:S01]  /*7ba0*/  FMUL.FTZ R5, R56.reuse, R113 ;  /* 0x0000007138057220 */ /* 0x040fe20000410000 */
[C---:B------:R-:W-:Y:S01]  /*7bb0*/  FMUL.FTZ R8, R56.reuse, R108 ;  /* 0x0000006c38087220 */ /* 0x040fe20000410000 */
[C---:B------:R-:W-:Y:S01]  /*7bc0*/  FMUL.FTZ R9, R56.reuse, R109 ;  /* 0x0000006d38097220 */ /* 0x040fe20000410000 */
[----:B------:R-:W1:Y:S01]  /*7bd0*/  LDSM.16.MT88.4 R64, [R117+0x4000] ;  /* 0x004000007540783b */ /* 0x000e620000004200 */
        /* <DEDUP_REMOVED lines=8> */
[----:B------:R-:W-:Y:S01]  /*7c60*/  LDSM.16.MT88.4 R108, [R118+0xac00] ;  /* 0x00ac0000766c783b */ /* 0x000fe20000004200 */
[C---:B------:R-:W-:Y:S03]  /*7c70*/  FMUL.FTZ R19, R55.reuse, R103 ;  /* 0x0000006737137220 */ /* 0x040fe60000410000 */
[----:B------:R-:W3:Y:S01]  /*7c80*/  MUFU.EX2 R126, R126 ;  /* 0x0000007e007e7308 */ /* 0x000ee20000000800 */
[C---:B------:R-:W-:Y:S01]  /*7c90*/  FMUL.FTZ R40, R56.reuse, R76 ;  /* 0x0000004c38287220 */ /* 0x040fe20000410000 */
[C---:B------:R-:W-:Y:S01]  /*7ca0*/  FMUL.FTZ R41, R56.reuse, R77 ;  /* 0x0000004d38297220 */ /* 0x040fe20000410000 */
[C---:B------:R-:W-:Y:S01]  /*7cb0*/  FMUL.FTZ R42, R55.reuse, R78 ;  /* 0x0000004e372a7220 */ /* 0x040fe20000410000 */
[C---:B------:R-:W-:Y:S01]  /*7cc0*/  FMUL.FTZ R43, R55.reuse, R79 ;  /* 0x0000004f372b7220 */ /* 0x040fe20000410000 */
[C---:B------:R-:W-:Y:S01]  /*7cd0*/  FMUL.FTZ R48, R56.reuse, R68 ;  /* 0x0000004438307220 */ /* 0x040fe20000410000 */
[----:B------:R-:W5:Y:S01]  /*7ce0*/  LDSM.16.MT88.4 R76, [R118+0x9400] ;  /* 0x00940000764c783b */ /* 0x000f620000004200 */
[C---:B------:R-:W-:Y:S03]  /*7cf0*/  FMUL.FTZ R49, R56.reuse, R69 ;  /* 0x0000004538317220 */ /* 0x040fe60000410000 */
[----:B------:R-:W2:Y:S01]  /*7d00*/  MUFU.EX2 R122, R122 ;  /* 0x0000007a007a7308 */ /* 0x000ea20000000800 */
[C---:B------:R-:W-:Y:S01]  /*7d10*/  FMUL.FTZ R50, R55.reuse, R70 ;  /* 0x0000004637327220 */ /* 0x040fe20000410000 */
[----:B------:R-:W-:Y:S01]  /*7d20*/  FMUL.FTZ R51, R55, R71 ;  /* 0x0000004737337220 */ /* 0x000fe20000410000 */
[----:B------:R-:W-:Y:S01]  /*7d30*/  FMUL.FTZ R24, R56, R92 ;  /* 0x0000005c38187220 */ /* 0x000fe20000410000 */
[--C-:B------:R-:W-:Y:S01]  /*7d40*/  FFMA.FTZ R92, R52, UR4, -R125.reuse ;  /* 0x00000004345c7c23 */ /* 0x100fe2000801087d */
[----:B------:R-:W-:Y:S01]  /*7d50*/  FMUL.FTZ R25, R56, R93 ;  /* 0x0000005d38197220 */ /* 0x000fe20000410000 */
[----:B------:R-:W-:Y:S01]  /*7d60*/  LDSM.16.MT88.4 R68, [R118+0xd400] ;  /* 0x00d400007644783b */ /* 0x000fe20000004200 */
[----:B------:R-:W-:Y:S03]  /*7d70*/  FFMA.FTZ R93, R53, UR4, -R125 ;  /* 0x00000004355d7c23 */ /* 0x000fe6000801087d */
[----:B------:R-:W-:Y:S01]  /*7d80*/  MUFU.EX2 R124, R124 ;  /* 0x0000007c007c7308 */ /* 0x000fe20000000800 */
[----:B---3--:R-:W-:Y:S01]  /*7d90*/  F2FP.BF16.F32.PACK_AB R60, R126, R57 ;  /* 0x000000397e3c723e */ /* 0x008fe200000010ff */
[C---:B------:R-:W-:Y:S01]  /*7da0*/  FMUL.FTZ R26, R55.reuse, R94 ;  /* 0x0000005e371a7220 */ /* 0x040fe20000410000 */
[----:B------:R-:W-:Y:S01]  /*7db0*/  FFMA.FTZ R94, R180, UR4, -R127 ;  /* 0x00000004b45e7c23 */ /* 0x000fe2000801087f */
[C---:B------:R-:W-:Y:S01]  /*7dc0*/  FMUL.FTZ R27, R55.reuse, R95 ;  /* 0x0000005f371b7220 */ /* 0x040fe20000410000 */
[----:B------:R-:W-:Y:S01]  /*7dd0*/  FFMA.FTZ R95, R54, UR4, -R125 ;  /* 0x00000004365f7c23 */ /* 0x000fe2000801087d */
[----:B------:R-:W-:Y:S01]  /*7de0*/  LDSM.16.MT88.4 R100, [R117+0x1c00] ;  /* 0x001c00007564783b */ /* 0x000fe20000004200 */
[----:B------:R-:W-:Y:S03]  /*7df0*/  FMUL.FTZ R32, R56, R84 ;  /* 0x0000005438207220 */ /* 0x000fe60000410000 */
[----:B------:R-:W3:Y:S01]  /*7e00*/  MUFU.EX2 R121, R121 ;  /* 0x0000007900797308 */ /* 0x000ee20000000800 */
[----:B--2---:R-:W-:Y:S01]  /*7e10*/  F2FP.BF16.F32.PACK_AB R61, R122, R58 ;  /* 0x0000003a7a3d723e */ /* 0x004fe200000010ff */
[C---:B------:R-:W-:Y:S01]  /*7e20*/  FMUL.FTZ R33, R56.reuse, R85 ;  /* 0x0000005538217220 */ /* 0x040fe20000410000 */
[----:B------:R-:W-:Y:S01]  /*7e30*/  FFMA.FTZ R177, R56, R177, R57 ;  /* 0x000000b138b17223 */ /* 0x000fe20000010039 */
[C---:B------:R-:W-:Y:S01]  /*7e40*/  FMUL.FTZ R34, R55.reuse, R86 ;  /* 0x0000005637227220 */ /* 0x040fe20000410000 */
[----:B------:R-:W-:Y:S01]  /*7e50*/  FMUL.FTZ R35, R55, R87 ;  /* 0x0000005737237220 */ /* 0x000fe20000410000 */
[--C-:B------:R-:W-:Y:S01]  /*7e60*/  FFMA.FTZ R84, R142, UR4, -R127.reuse ;  /* 0x000000048e547c23 */ /* 0x100fe2000801087f */
[----:B------:R-:W-:Y:S03]  /*7e70*/  FFMA.FTZ R85, R197, UR4, -R127 ;  /* 0x00000004c5557c23 */ /* 0x000fe6000801087f */
[----:B------:R-:W-:Y:S01]  /*7e80*/  MUFU.EX2 R123, R123 ;  /* 0x0000007b007b7308 */ /* 0x000fe20000000800 */
[----:B------:R-:W-:Y:S01]  /*7e90*/  FFMA.FTZ R86, R134, UR4, -R125 ;  /* 0x0000000486567c23 */ /* 0x000fe2000801087d */
[----:B------:R-:W-:Y:S01]  /*7ea0*/  FFMA.FTZ R87, R193, UR4, -R127 ;  /* 0x00000004c1577c23 */ /* 0x000fe2000801087f */
[----:B------:R-:W-:Y:S01]  /*7eb0*/  FFMA.FTZ R134, R224, UR4, -R125 ;  /* 0x00000004e0867c23 */ /* 0x000fe2000801087d */
[--C-:B------:R-:W-:Y:S01]  /*7ec0*/  FFMA.FTZ R142, R210, UR4, -R127.reuse ;  /* 0x00000004d28e7c23 */ /* 0x100fe2000801087f */
[--C-:B------:R-:W-:Y:S01]  /*7ed0*/  FFMA.FTZ R145, R204, UR4, -R127.reuse ;  /* 0x00000004cc917c23 */ /* 0x100fe2000801087f */
[----:B------:R-:W-:Y:S01]  /*7ee0*/  FFMA.FTZ R146, R202, UR4, -R127 ;  /* 0x00000004ca927c23 */ /* 0x000fe2000801087f */
[--C-:B------:R-:W-:Y:S03]  /*7ef0*/  FFMA.FTZ R147, R198, UR4, -R125.reuse ;  /* 0x00000004c6937c23 */ /* 0x100fe6000801087d */
[----:B------:R-:W2:Y:S01]  /*7f00*/  MUFU.EX2 R120, R120 ;  /* 0x0000007800787308 */ /* 0x000ea20000000800 */
[----:B---3--:R-:W-:Y:S01]  /*7f10*/  F2FP.BF16.F32.PACK_AB R62, R121, R124 ;  /* 0x0000007c793e723e */ /* 0x008fe200000010ff */
[----:B------:R-:W-:Y:S01]  /*7f20*/  FFMA.FTZ R148, R196, UR4, -R125 ;  /* 0x00000004c4947c23 */ /* 0x000fe2000801087d */
[--C-:B------:R-:W-:Y:S01]  /*7f30*/  FFMA.FTZ R149, R200, UR4, -R127.reuse ;  /* 0x00000004c8957c23 */ /* 0x100fe2000801087f */
[----:B------:R-:W-:Y:S01]  /*7f40*/  FFMA.FTZ R150, R192, UR4, -R127 ;  /* 0x00000004c0967c23 */ /* 0x000fe2000801087f */
[--C-:B------:R-:W-:Y:S01]  /*7f50*/  FFMA.FTZ R151, R194, UR4, -R125.reuse ;  /* 0x00000004c2977c23 */ /* 0x100fe2000801087d */
[--C-:B------:R-:W-:Y:S01]  /*7f60*/  FFMA.FTZ R152, R190, UR4, -R125.reuse ;  /* 0x00000004be987c23 */ /* 0x100fe2000801087d */
[--C-:B------:R-:W-:Y:S03]  /*7f70*/  FFMA.FTZ R155, R186, UR4, -R125.reuse ;  /* 0x00000004ba9b7c23 */ /* 0x100fe6000801087d */
[----:B------:R-:W-:Y:S01]  /*7f80*/  MUFU.EX2 R84, R84 ;  /* 0x0000005400547308 */ /* 0x000fe20000000800 */
[--C-:B------:R-:W-:Y:S01]  /*7f90*/  FFMA.FTZ R163, R178, UR4, -R125.reuse ;  /* 0x00000004b2a37c23 */ /* 0x100fe2000801087d */
[----:B------:R-:W-:Y:S01]  /*7fa0*/  FFMA.FTZ R179, R179, UR4, -R125 ;  /* 0x00000004b3b37c23 */ /* 0x000fe2000801087d */
[--C-:B------:R-:W-:Y:S01]  /*7fb0*/  FFMA.FTZ R133, R230, UR4, -R127.reuse ;  /* 0x00000004e6857c23 */ /* 0x100fe2000801087f */
[--C-:B------:R-:W-:Y:S01]  /*7fc0*/  FFMA.FTZ R136, R226, UR4, -R127.reuse ;  /* 0x00000004e2887c23 */ /* 0x100fe2000801087f */
[--C-:B------:R-:W-:Y:S01]  /*7fd0*/  FFMA.FTZ R159, R182, UR4, -R127.reuse ;  /* 0x00000004b69f7c23 */ /* 0x100fe2000801087f */
[--C-:B------:R-:W-:Y:S01]  /*7fe0*/  FFMA.FTZ R153, R189, UR4, -R127.reuse ;  /* 0x00000004bd997c23 */ /* 0x100fe2000801087f */
[--C-:B------:R-:W-:Y:S03]  /*7ff0*/  FFMA.FTZ R182, R185, UR4, -R127.reuse ;  /* 0x00000004b9b67c23 */ /* 0x100fe6000801087f */
[----:B------:R-:W3:Y:S01]  /*8000*/  MUFU.EX2 R85, R85 ;  /* 0x0000005500557308 */ /* 0x000ee20000000800 */
[----:B--2---:R-:W-:Y:S01]  /*8010*/  F2FP.BF16.F32.PACK_AB R63, R120, R123 ;  /* 0x0000007b783f723e */ /* 0x004fe200000010ff */
[--C-:B------:R-:W-:Y:S01]  /*8020*/  FFMA.FTZ R183, R183, UR4, -R127.reuse ;  /* 0x00000004b7b77c23 */ /* 0x100fe2000801087f */
[----:B------:R-:W-:Y:S01]  /*8030*/  FFMA.FTZ R184, R184, UR4, -R127 ;  /* 0x00000004b8b87c23 */ /* 0x000fe2000801087f */
[----:B------:R-:W-:Y:S01]  /*8040*/  FADD.FTZ R177, R126, R177 ;  /* 0x000000b17eb17221 */ /* 0x000fe20000010000 */
[----:B------:R-:W-:Y:S03]  /*8050*/  ISETP.NE.AND P0, PT, R174, -0x1, PT ;  /* 0xffffffffae00780c */ /* 0x000fe60003f05270 */
[C---:B------:R-:W-:Y:S02]  /*8060*/  HMMA.16816.F32.BF16 R4, R60.reuse, R12, R4 ;  /* 0x0000000c3c04723c */ /* 0x040fe40000041804 */
[----:B------:R-:W-:Y:S03]  /*8070*/  MUFU.EX2 R86, R86 ;  /* 0x0000005600567308 */ /* 0x000fe60000000800 */
[C---:B------:R-:W-:Y:S01]  /*8080*/  FMUL.FTZ R12, R56.reuse, R104 ;  /* 0x00000068380c7220 */ /* 0x040fe20000410000 */
[----:B------:R-:W-:Y:S01]  /*8090*/  FMUL.FTZ R13, R56, R105 ;  /* 0x00000069380d7220 */ /* 0x000fe20000410000 */
[----:B------:R-:W-:Y:S01]  /*80a0*/  FFMA.FTZ R105, R240, UR4, -R125 ;  /* 0x00000004f0697c23 */ /* 0x000fe2000801087d */
[C---:B------:R-:W-:Y:S04]  /*80b0*/  HMMA.16816.F32.BF16 R8, R60.reuse, R14, R8 ;  /* 0x0000000e3c08723c */ /* 0x040fe80000041808 */
[----:B------:R-:W-:Y:S01]  /*80c0*/  MUFU.EX2 R87, R87 ;  /* 0x0000005700577308 */ /* 0x000fe20000000800 */
[C---:B------:R-:W-:Y:S01]  /*80d0*/  FMUL.FTZ R14, R55.reuse, R106 ;  /* 0x0000006a370e7220 */ /* 0x040fe20000410000 */
[----:B------:R-:W-:Y:S01]  /*80e0*/  FMUL.FTZ R15, R55, R107 ;  /* 0x0000006b370f7220 */ /* 0x000fe20000410000 */
[----:B------:R-:W-:Y:S01]  /*80f0*/  FFMA.FTZ R107, R242, UR4, -R127 ;  /* 0x00000004f26b7c23 */ /* 0x000fe2000801087f */
[----:B------:R-:W-:Y:S01]  /*8100*/  FADD.FTZ R124, R124, R177 ;  /* 0x000000b17c7c7221 */ /* 0x000fe20000010000 */
[--C-:B------:R-:W-:Y:S05]  /*8110*/  FFMA.FTZ R104, R246, UR4, -R127.reuse ;  /* 0x00000004f6687c23 */ /* 0x100fea000801087f */
[----:B------:R-:W-:Y:S01]  /*8120*/  MUFU.EX2 R128, R128 ;  /* 0x0000008000807308 */ /* 0x000fe20000000800 */
[----:B------:R-:W-:Y:S01]  /*8130*/  FADD.FTZ R121, R121, R124 ;  /* 0x0000007c79797221 */ /* 0x000fe20000010000 */
[C---:B------:R-:W-:Y:S03]  /*8140*/  HMMA.16816.F32.BF16 R12, R60.reuse, R20, R12 ;  /* 0x000000143c0c723c */ /* 0x040fe6000004180c */
[C---:B------:R-:W-:Y:S01]  /*8150*/  FMUL.FTZ R20, R56.reuse, R96 ;  /* 0x0000006038147220 */ /* 0x040fe20000410000 */
[----:B------:R-:W-:Y:S01]  /*8160*/  FMUL.FTZ R21, R56, R97 ;  /* 0x0000006138157220 */ /* 0x000fe20000410000 */
[--C-:B------:R-:W-:Y:S03]  /*8170*/  FFMA.FTZ R96, R252, UR4, -R127.reuse ;  /* 0x00000004fc607c23 */ /* 0x100fe6000801087f */
        /* <DEDUP_REMOVED lines=10> */
[----:B------:R-:W-:Y:S03]  /*8220*/  FMUL.FTZ R29, R56, R89 ;  /* 0x00000059381d7220 */ /* 0x000fe60000410000 */
[----:B------:R-:W-:Y:S01]  /*8230*/  MUFU.EX2 R129, R129 ;  /* 0x0000008100817308 */ /* 0x000fe20000000800 */
[--C-:B------:R-:W-:Y:S01]  /*8240*/  FFMA.FTZ R89, R195, UR4, -R125.reuse ;  /* 0x00000004c3597c23 */ /* 0x100fe2000801087d */
[----:B------:R-:W-:Y:S01]  /*8250*/  FFMA.FTZ R88, R191, UR4, -R125 ;  /* 0x00000004bf587c23 */ /* 0x000fe2000801087d */
[C---:B------:R-:W-:Y:S03]  /*8260*/  HMMA.16816.F32.BF16 R24, R60.reuse, R30, R24 ;  /* 0x0000001e3c18723c */ /* 0x040fe60000041818 */
[C---:B------:R-:W-:Y:S01]  /*8270*/  FMUL.FTZ R30, R55.reuse, R90 ;  /* 0x0000005a371e7220 */ /* 0x040fe20000410000 */
[----:B------:R-:W-:Y:S03]  /*8280*/  FMUL.FTZ R31, R55, R91 ;  /* 0x0000005b371f7220 */ /* 0x000fe60000410000 */
[----:B------:R-:W2:Y:S01]  /*8290*/  MUFU.EX2 R89, R89 ;  /* 0x0000005900597308 */ /* 0x000ea20000000800 */
[----:B------:R-:W-:Y:S01]  /*82a0*/  FFMA.FTZ R90, R130, UR4, -R127 ;  /* 0x00000004825a7c23 */ /* 0x000fe2000801087f */
[----:B------:R-:W-:Y:S01]  /*82b0*/  FFMA.FTZ R91, R154, UR4, -R125 ;  /* 0x000000049a5b7c23 */ /* 0x000fe2000801087d */
[--C-:B------:R-:W-:Y:S01]  /*82c0*/  FFMA.FTZ R130, R234, UR4, -R127.reuse ;  /* 0x00000004ea827c23 */ /* 0x100fe2000801087f */
[--C-:B------:R-:W-:Y:S01]  /*82d0*/  FFMA.FTZ R154, R188, UR4, -R127.reuse ;  /* 0x00000004bc9a7c23 */ /* 0x100fe2000801087f */
[----:B------:R-:W-:Y:S01]  /*82e0*/  FFMA.FTZ R127, R187, UR4, -R127 ;  /* 0x00000004bb7f7c23 */ /* 0x000fe2000801087f */
[C---:B----4-:R-:W-:Y:S04]  /*82f0*/  HMMA.16816.F32.BF16 R28, R60.reuse, R36, R28 ;  /* 0x000000243c1c723c */ /* 0x050fe8000004181c */
[----:B------:R-:W4:Y:S01]  /*8300*/  MUFU.EX2 R90, R90 ;  /* 0x0000005a005a7308 */ /* 0x000f220000000800 */
[C---:B------:R-:W-:Y:S01]  /*8310*/  FMUL.FTZ R36, R56.reuse, R80 ;  /* 0x0000005038247220 */ /* 0x040fe20000410000 */
[C---:B------:R-:W-:Y:S02]  /*8320*/  FMUL.FTZ R37, R56.reuse, R81 ;  /* 0x0000005138257220 */ /* 0x040fe40000410000 */
[C---:B------:R-:W-:Y:S06]  /*8330*/  HMMA.16816.F32.BF16 R32, R60.reuse, R38, R32 ;  /* 0x000000263c20723c */ /* 0x040fec0000041820 */
[----:B------:R-:W-:Y:S01]  /*8340*/  MUFU.EX2 R88, R88 ;  /* 0x0000005800587308 */ /* 0x000fe20000000800 */
[C---:B------:R-:W-:Y:S01]  /*8350*/  FMUL.FTZ R38, R55.reuse, R82 ;  /* 0x0000005237267220 */ /* 0x040fe20000410000 */
[C---:B------:R-:W-:Y:S02]  /*8360*/  FMUL.FTZ R39, R55.reuse, R83 ;  /* 0x0000005337277220 */ /* 0x040fe40000410000 */
[----:B------:R-:W5:Y:S06]  /*8370*/  LDSM.16.MT88.4 R80, [R117+0x400] ;  /* 0x000400007550783b */ /* 0x000f6c0000004200 */
[----:B------:R-:W-:Y:S01]  /*8380*/  MUFU.EX2 R132, R132 ;  /* 0x0000008400847308 */ /* 0x000fe20000000800 */
[C---:B------:R-:W-:Y:S03]  /*8390*/  HMMA.16816.F32.BF16 R36, R60.reuse, R44, R36 ;  /* 0x0000002c3c24723c */ /* 0x040fe60000041824 */
[C---:B------:R-:W-:Y:S01]  /*83a0*/  FMUL.FTZ R44, R56.reuse, R72 ;  /* 0x00000048382c7220 */ /* 0x040fe20000410000 */
[----:B------:R-:W-:Y:S05]  /*83b0*/  FMUL.FTZ R45, R56, R73 ;  /* 0x00000049382d7220 */ /* 0x000fea0000410000 */
[----:B------:R-:W-:Y:S01]  /*83c0*/  MUFU.EX2 R137, R137 ;  /* 0x0000008900897308 */ /* 0x000fe20000000800 */
[C---:B------:R-:W-:Y:S03]  /*83d0*/  HMMA.16816.F32.BF16 R40, R60.reuse, R46, R40 ;  /* 0x0000002e3c28723c */ /* 0x040fe60000041828 */
[C---:B------:R-:W-:Y:S01]  /*83e0*/  FMUL.FTZ R46, R55.reuse, R74 ;  /* 0x0000004a372e7220 */ /* 0x040fe20000410000 */
[C---:B------:R-:W-:Y:S01]  /*83f0*/  FMUL.FTZ R47, R55.reuse, R75 ;  /* 0x0000004b372f7220 */ /* 0x040fe20000410000 */
[----:B------:R-:W-:Y:S01]  /*8400*/  FFMA.FTZ R55, R55, R176, R58 ;  /* 0x000000b037377223 */ /* 0x000fe2000001003a */
[----:B------:R-:W5:Y:S03]  /*8410*/  LDSM.16.MT88.4 R72, [R118+0xb400] ;  /* 0x00b400007648783b */ /* 0x000f660000004200 */
[----:B------:R-:W4:Y:S01]  /*8420*/  MUFU.EX2 R91, R91 ;  /* 0x0000005b005b7308 */ /* 0x000f220000000800 */
[--C-:B------:R-:W-:Y:S01]  /*8430*/  FFMA.FTZ R176, R181, UR4, -R125.reuse ;  /* 0x00000004b5b07c23 */ /* 0x100fe2000801087d */
[----:B------:R-:W-:Y:S01]  /*8440*/  FFMA.FTZ R125, R3, UR4, -R125 ;  /* 0x00000004037d7c23 */ /* 0x000fe2000801087d */
[----:B------:R-:W-:Y:S01]  /*8450*/  FADD.FTZ R122, R122, R55 ;  /* 0x000000377a7a7221 */ /* 0x000fe20000010000 */
[C---:B-1----:R-:W-:Y:S03]  /*8460*/  HMMA.16816.F32.BF16 R44, R60.reuse, R64, R44 ;  /* 0x000000403c2c723c */ /* 0x042fe6000004182c */
[----:B------:R-:W-:Y:S03]  /*8470*/  FADD.FTZ R123, R123, R122 ;  /* 0x0000007a7b7b7221 */ /* 0x000fe60000010000 */
[----:B------:R-:W-:Y:S01]  /*8480*/  MUFU.EX2 R3, R94 ;  /* 0x0000005e00037308 */ /* 0x000fe20000000800 */
[----:B------:R-:W-:Y:S01]  /*8490*/  FADD.FTZ R123, R120, R123 ;  /* 0x0000007b787b7221 */ /* 0x000fe20000010000 */
[----:B------:R-:W-:Y:S01]  /*84a0*/  HMMA.16816.F32.BF16 R48, R60, R66, R48 ;  /* 0x000000423c30723c */ /* 0x000fe20000041830 */
[----:B------:R-:W1:Y:S02]  /*84b0*/  LDSM.16.MT88.4 R64, [R117+0x2400] ;  /* 0x002400007540783b */ /* 0x000e640000004200 */
[----:B---3--:R-:W-:Y:S01]  /*84c0*/  F2FP.BF16.F32.PACK_AB R60, R85, R84 ;  /* 0x00000054553c723e */ /* 0x008fe200000010ff */
[----:B------:R-:W-:Y:S01]  /*84d0*/  FADD.FTZ R84, R84, R121 ;  /* 0x0000007954547221 */ /* 0x000fe20000010000 */
[----:B--2---:R-:W-:Y:S01]  /*84e0*/  F2FP.BF16.F32.PACK_AB R61, R89, R86 ;  /* 0x00000056593d723e */ /* 0x004fe200000010ff */
[----:B------:R-:W-:Y:S01]  /*84f0*/  FADD.FTZ R86, R86, R123 ;  /* 0x0000007b56567221 */ /* 0x000fe20000010000 */
[----:B----4-:R-:W-:Y:S01]  /*8500*/  F2FP.BF16.F32.PACK_AB R62, R87, R90 ;  /* 0x0000005a573e723e */ /* 0x010fe200000010ff */
[----:B------:R-:W-:Y:S01]  /*8510*/  FADD.FTZ R85, R85, R84 ;  /* 0x0000005455557221 */ /* 0x000fe20000010000 */
[----:B------:R-:W-:Y:S01]  /*8520*/  F2FP.BF16.F32.PACK_AB R63, R91, R88 ;  /* 0x000000585b3f723e */ /* 0x000fe200000010ff */
[----:B------:R-:W-:Y:S01]  /*8530*/  FADD.FTZ R89, R89, R86 ;  /* 0x0000005659597221 */ /* 0x000fe20000010000 */
[----:B------:R-:W-:Y:S01]  /*8540*/  MUFU.EX2 R138, R138 ;  /* 0x0000008a008a7308 */ /* 0x000fe20000000800 */
[----:B------:R-:W-:Y:S02]  /*8550*/  FADD.FTZ R90, R90, R85 ;  /* 0x000000555a5a7221 */ /* 0x000fe40000010000 */
[----:B------:R-:W-:Y:S02]  /*8560*/  FADD.FTZ R88, R88, R89 ;  /* 0x0000005958587221 */ /* 0x000fe40000010000 */
[C---:B-----5:R-:W-:Y:S03]  /*8570*/  HMMA.16816.F32.BF16 R4, R60.reuse, R76, R4 ;  /* 0x0000004c3c04723c */ /* 0x060fe60000041804 */
[----:B------:R-:W-:Y:S02]  /*8580*/  FADD.FTZ R87, R87, R90 ;  /* 0x0000005a57577221 */ /* 0x000fe40000010000 */
[----:B------:R-:W-:Y:S01]  /*8590*/  MUFU.EX2 R140, R140 ;  /* 0x0000008c008c7308 */ /* 0x000fe20000000800 */
[----:B------:R-:W-:Y:S02]  /*85a0*/  FADD.FTZ R88, R91, R88 ;  /* 0x000000585b587221 */ /* 0x000fe40000010000 */
[C---:B------:R-:W-:Y:S01]  /*85b0*/  HMMA.16816.F32.BF16 R8, R60.reuse, R78, R8 ;  /* 0x0000004e3c08723c */ /* 0x040fe20000041808 */
[----:B------:R-:W2:Y:S06]  /*85c0*/  LDSM.16.MT88.4 R76, [R117+0x4400] ;  /* 0x00440000754c783b */ /* 0x000eac0000004200 */
[----:B------:R-:W-:Y:S01]  /*85d0*/  MUFU.EX2 R139, R139 ;  /* 0x0000008b008b7308 */ /* 0x000fe20000000800 */
[C---:B------:R-:W-:Y:S09]  /*85e0*/  HMMA.16816.F32.BF16 R12, R60.reuse, R80, R12 ;  /* 0x000000503c0c723c */ /* 0x040ff2000004180c */
[----:B------:R-:W-:Y:S01]  /*85f0*/  MUFU.EX2 R141, R141 ;  /* 0x0000008d008d7308 */ /* 0x000fe20000000800 */
[C---:B------:R-:W-:Y:S01]  /*8600*/  HMMA.16816.F32.BF16 R16, R60.reuse, R82, R16 ;  /* 0x000000523c10723c */ /* 0x040fe20000041810 */
[----:B------:R-:W-:Y:S08]  /*8610*/  LDSM.16.MT88.4 R80, [R118+0xe800] ;  /* 0x00e800007650783b */ /* 0x000ff00000004200 */
[----:B------:R-:W-:Y:S01]  /*8620*/  MUFU.EX2 R142, R142 ;  /* 0x0000008e008e7308 */ /* 0x000fe20000000800 */
[C---:B------:R-:W-:Y:S09]  /*8630*/  HMMA.16816.F32.BF16 R20, R60.reuse, R72, R20 ;  /* 0x000000483c14723c */ /* 0x040ff20000041814 */
[----:B------:R-:W-:Y:S01]  /*8640*/  MUFU.EX2 R143, R143 ;  /* 0x0000008f008f7308 */ /* 0x000fe20000000800 */
[C---:B------:R-:W-:Y:S01]  /*8650*/  HMMA.16816.F32.BF16 R24, R60.reuse, R74, R24 ;  /* 0x0000004a3c18723c */ /* 0x040fe20000041818 */
[----:B------:R-:W-:Y:S08]  /*8660*/  LDSM.16.MT88.4 R72, [R117+0x800] ;  /* 0x000800007548783b */ /* 0x000ff00000004200 */
[----:B------:R-:W-:Y:S01]  /*8670*/  MUFU.EX2 R144, R144 ;  /* 0x0000009000907308 */ /* 0x000fe20000000800 */
[C---:B-1----:R-:W-:Y:S09]  /*8680*/  HMMA.16816.F32.BF16 R28, R60.reuse, R64, R28 ;  /* 0x000000403c1c723c */ /* 0x042ff2000004181c */
[----:B------:R-:W-:Y:S01]  /*8690*/  MUFU.EX2 R145, R145 ;  /* 0x0000009100917308 */ /* 0x000fe20000000800 */
[C---:B------:R-:W-:Y:S01]  /*86a0*/  HMMA.16816.F32.BF16 R32, R60.reuse, R66, R32 ;  /* 0x000000423c20723c */ /* 0x040fe20000041820 */
[----:B------:R-:W1:Y:S08]  /*86b0*/  LDSM.16.MT88.4 R64, [R118+0x9800] ;  /* 0x009800007640783b */ /* 0x000e700000004200 */
[----:B------:R-:W3:Y:S01]  /*86c0*/  MUFU.EX2 R146, R146 ;  /* 0x0000009200927308 */ /* 0x000ee20000000800 */
[C---:B------:R-:W-:Y:S09]  /*86d0*/  HMMA.16816.F32.BF16 R36, R60.reuse, R68, R36 ;  /* 0x000000443c24723c */ /* 0x040ff20000041824 */
[----:B------:R-:W-:Y:S01]  /*86e0*/  MUFU.EX2 R147, R147 ;  /* 0x0000009300937308 */ /* 0x000fe20000000800 */
[C---:B------:R-:W-:Y:S01]  /*86f0*/  HMMA.16816.F32.BF16 R40, R60.reuse, R70, R40 ;  /* 0x000000463c28723c */ /* 0x040fe20000041828 */
[----:B------:R-:W4:Y:S08]  /*8700*/  LDSM.16.MT88.4 R68, [R118+0xb800] ;  /* 0x00b800007644783b */ /* 0x000f300000004200 */
[----:B------:R-:W5:Y:S01]  /*8710*/  MUFU.EX2 R97, R97 ;  /* 0x0000006100617308 */ /* 0x000f620000000800 */
[----:B---3--:R-:W-:Y:S01]  /*8720*/  F2FP.BF16.F32.PACK_AB R56, R146, R145 ;  /* 0x000000919238723e */ /* 0x008fe200000010ff */
[C---:B--2---:R-:W-:Y:S08]  /*8730*/  HMMA.16816.F32.BF16 R44, R60.reuse, R76, R44 ;  /* 0x0000004c3c2c723c */ /* 0x044ff0000004182c */
[----:B------:R-:W-:Y:S01]  /*8740*/  MUFU.EX2 R99, R99 ;  /* 0x0000006300637308 */ /* 0x000fe20000000800 */
[----:B------:R-:W-:Y:S01]  /*8750*/  HMMA.16816.F32.BF16 R48, R60, R78, R48 ;  /* 0x0000004e3c30723c */ /* 0x000fe20000041830 */
[----:B------:R-:W2:Y:S08]  /*8760*/  LDSM.16.MT88.4 R76, [R117+0x2800] ;  /* 0x00280000754c783b */ /* 0x000eb00000004200 */
[----:B------:R-:W3:Y:S01]  /*8770*/  MUFU.EX2 R98, R98 ;  /* 0x0000006200627308 */ /* 0x000ee20000000800 */
[C---:B-----5:R-:W-:Y:S01]  /*8780*/  F2FP.BF16.F32.PACK_AB R60, R97.reuse, R96 ;  /* 0x00000060613c723e */ /* 0x060fe200000010ff */
[----:B------:R-:W-:Y:S02]  /*8790*/  FADD.FTZ R96, R96, R87 ;  /* 0x0000005760607221 */ /* 0x000fe40000010000 */
[----:B------:R-:W-:Y:S02]  /*87a0*/  LDSM.16.MT88.4 R84, [R117+0x3c00] ;  /* 0x003c00007554783b */ /* 0x000fe40000004200 */
[----:B------:R-:W-:Y:S04]  /*87b0*/  FADD.FTZ R97, R97, R96 ;  /* 0x0000006061617221 */ /* 0x000fe80000010000 */
[----:B------:R-:W5:Y:S10]  /*87c0*/  MUFU.EX2 R104, R104 ;  /* 0x0000006800687308 */ /* 0x000f740000000800 */
[----:B------:R-:W1:Y:S01]  /*87d0*/  MUFU.EX2 R105, R105 ;  /* 0x0000006900697308 */ /* 0x000e620000000800 */
[C---:B---3--:R-:W-:Y:S01]  /*87e0*/  F2FP.BF16.F32.PACK_AB R61, R98.reuse, R99 ;  /* 0x00000063623d723e */ /* 0x048fe200000010ff */
[----:B------:R-:W-:Y:S04]  /*87f0*/  FADD.FTZ R99, R99, R88 ;  /* 0x0000005863637221 */ /* 0x000fe80000010000 */
[----:B------:R-:W-:Y:S04]  /*8800*/  FADD.FTZ R98, R98, R99 ;  /* 0x0000006362627221 */ /* 0x000fe80000010000 */
[----:B------:R-:W3:Y:S01]  /*8810*/  MUFU.EX2 R148, R148 ;  /* 0x0000009400947308 */ /* 0x000ee20000000800 */
[----:B-----5:R-:W-:Y:S09]  /*8820*/  F2FP.BF16.F32.PACK_AB R62, R107, R104 ;  /* 0x000000686b3e723e */ /* 0x020ff200000010ff */
[----:B------:R-:W-:Y:S01]  /*8830*/  MUFU.EX2 R149, R149 ;  /* 0x0000009500957308 */ /* 0x000fe20000000800 */
[----:B-1----:R-:W-:Y:S07]  /*8840*/  F2FP.BF16.F32.PACK_AB R63, R128, R105 ;  /* 0x00000069803f723e */ /* 0x002fee00000010ff */
[C---:B------:R-:W-:Y:S02]  /*8850*/  HMMA.16816.F32.BF16 R4, R60.reuse, R64, R4 ;  /* 0x000000403c04723c */ /* 0x040fe40000041804 */
[----:B------:R-:W1:Y:S01]  /*8860*/  MUFU.EX2 R150, R150 ;  /* 0x0000009600967308 */ /* 0x000e620000000800 */
[----:B---3--:R-:W-:Y:S05]  /*8870*/  F2FP.BF16.F32.PACK_AB R57, R148, R147 ;  /* 0x000000939439723e */ /* 0x008fea00000010ff */
[C---:B------:R-:W-:Y:S01]  /*8880*/  HMMA.16816.F32.BF16 R8, R60.reuse, R66, R8 ;  /* 0x000000423c08723c */ /* 0x040fe20000041808 */
[----:B------:R-:W3:Y:S03]  /*8890*/  LDSM.16.MT88.4 R64, [R118+0xd800] ;  /* 0x00d800007640783b */ /* 0x000ee60000004200 */
[----:B------:R-:W-:Y:S04]  /*88a0*/  MUFU.EX2 R151, R151 ;  /* 0x0000009700977308 */ /* 0x000fe80000000800 */
[C---:B------:R-:W-:Y:S06]  /*88b0*/  HMMA.16816.F32.BF16 R12, R60.reuse, R72, R12 ;  /* 0x000000483c0c723c */ /* 0x040fec000004180c */
[----:B------:R-:W5:Y:S01]  /*88c0*/  MUFU.EX2 R152, R152 ;  /* 0x0000009800987308 */ /* 0x000f620000000800 */
[----:B-1----:R-:W-:Y:S01]  /*88d0*/  F2FP.BF16.F32.PACK_AB R58, R150, R149 ;  /* 0x00000095963a723e */ /* 0x002fe200000010ff */
[C---:B------:R-:W-:Y:S01]  /*88e0*/  HMMA.16816.F32.BF16 R16, R60.reuse, R74, R16 ;  /* 0x0000004a3c10723c */ /* 0x040fe20000041810 */
[----:B------:R-:W1:Y:S07]  /*88f0*/  LDSM.16.MT88.4 R72, [R117+0x4800] ;  /* 0x004800007548783b */ /* 0x000e6e0000004200 */
[----:B------:R-:W1:Y:S01]  /*8900*/  MUFU.EX2 R130, R130 ;  /* 0x0000008200827308 */ /* 0x000e620000000800 */
[C---:B----4-:R-:W-:Y:S09]  /*8910*/  HMMA.16816.F32.BF16 R20, R60.reuse, R68, R20 ;  /* 0x000000443c14723c */ /* 0x050ff20000041814 */
[----:B------:R-:W4:Y:S01]  /*8920*/  MUFU.EX2 R131, R131 ;  /* 0x0000008300837308 */ /* 0x000f220000000800 */
[----:B-----5:R-:W-:Y:S01]  /*8930*/  F2FP.BF16.F32.PACK_AB R59, R152, R151 ;  /* 0x00000097983b723e */ /* 0x020fe200000010ff */
[C---:B------:R-:W-:Y:S01]  /*8940*/  HMMA.16816.F32.BF16 R24, R60.reuse, R70, R24 ;  /* 0x000000463c18723c */ /* 0x040fe20000041818 */
[----:B------:R-:W5:Y:S07]  /*8950*/  LDSM.16.MT88.4 R68, [R118+0x9c00] ;  /* 0x009c00007644783b */ /* 0x000f6e0000004200 */
[----:B------:R-:W-:Y:S01]  /*8960*/  MUFU.EX2 R133, R133 ;  /* 0x0000008500857308 */ /* 0x000fe20000000800 */
[C---:B--2---:R-:W-:Y:S09]  /*8970*/  HMMA.16816.F32.BF16 R28, R60.reuse, R76, R28 ;  /* 0x0000004c3c1c723c */ /* 0x044ff2000004181c */
[----:B------:R-:W2:Y:S01]  /*8980*/  MUFU.EX2 R136, R136 ;  /* 0x0000008800887308 */ /* 0x000ea20000000800 */
[C---:B------:R-:W-:Y:S01]  /*8990*/  HMMA.16816.F32.BF16 R32, R60.reuse, R78, R32 ;  /* 0x0000004e3c20723c */ /* 0x040fe20000041820 */
[----:B------:R-:W5:Y:S08]  /*89a0*/  LDSM.16.MT88.4 R76, [R117+0xc00] ;  /* 0x000c0000754c783b */ /* 0x000f700000004200 */
[----:B------:R-:W-:Y:S01]  /*89b0*/  MUFU.EX2 R134, R134 ;  /* 0x0000008600867308 */ /* 0x000fe20000000800 */
[C---:B---3--:R-:W-:Y:S09]  /*89c0*/  HMMA.16816.F32.BF16 R36, R60.reuse, R64, R36 ;  /* 0x000000403c24723c */ /* 0x048ff20000041824 */
[----:B------:R-:W3:Y:S01]  /*89d0*/  MUFU.EX2 R135, R135 ;  /* 0x0000008700877308 */ /* 0x000ee20000000800 */
[C---:B------:R-:W-:Y:S01]  /*89e0*/  HMMA.16816.F32.BF16 R40, R60.reuse, R66, R40 ;  /* 0x000000423c28723c */ /* 0x040fe20000041828 */
[----:B------:R-:W5:Y:S08]  /*89f0*/  LDSM.16.MT88.4 R64, [R118+0xbc00] ;  /* 0x00bc00007640783b */ /* 0x000f700000004200 */
[----:B------:R-:W-:Y:S01]  /*8a00*/  MUFU.EX2 R153, R153 ;  /* 0x0000009900997308 */ /* 0x000fe20000000800 */
[C---:B-1----:R-:W-:Y:S09]  /*8a10*/  HMMA.16816.F32.BF16 R44, R60.reuse, R72, R44 ;  /* 0x000000483c2c723c */ /* 0x042ff2000004182c */
[----:B------:R-:W1:Y:S01]  /*8a20*/  MUFU.EX2 R154, R154 ;  /* 0x0000009a009a7308 */ /* 0x000e620000000800 */
[----:B------:R-:W-:Y:S01]  /*8a30*/  HMMA.16816.F32.BF16 R48, R60, R74, R48 ;  /* 0x0000004a3c30723c */ /* 0x000fe20000041830 */
[----:B------:R-:W5:Y:S08]  /*8a40*/  LDSM.16.MT88.4 R72, [R117+0x2c00] ;  /* 0x002c00007548783b */ /* 0x000f700000004200 */
[----:B------:R-:W-:Y:S01]  /*8a50*/  MUFU.EX2 R155, R155 ;  /* 0x0000009b009b7308 */ /* 0x000fe20000000800 */
[----:B------:R-:W-:Y:S02]  /*8a60*/  F2FP.BF16.F32.PACK_AB R60, R130, R129 ;  /* 0x00000081823c723e */ /* 0x000fe400000010ff */
[----:B----4-:R-:W-:Y:S02]  /*8a70*/  F2FP.BF16.F32.PACK_AB R61, R131, R132 ;  /* 0x00000084833d723e */ /* 0x010fe400000010ff */
[----:B--2---:R-:W-:Y:S02]  /*8a80*/  F2FP.BF16.F32.PACK_AB R62, R136, R133 ;  /* 0x00000085883e723e */ /* 0x004fe400000010ff */
[----:B---3--:R-:W-:Y:S03]  /*8a90*/  F2FP.BF16.F32.PACK_AB R63, R135, R134 ;  /* 0x00000086873f723e */ /* 0x008fe600000010ff */
[----:B------:R-:W2:Y:S01]  /*8aa0*/  MUFU.EX2 R176, R176 ;  /* 0x000000b000b07308 */ /* 0x000ea20000000800 */
[----:B-1----:R-:W-:Y:S03]  /*8ab0*/  F2FP.BF16.F32.PACK_AB R52, R154, R153 ;  /* 0x000000999a34723e */ /* 0x002fe600000010ff */
[C---:B-----5:R-:W-:Y:S06]  /*8ac0*/  HMMA.16816.F32.BF16 R4, R60.reuse, R68, R4 ;  /* 0x000000443c04723c */ /* 0x060fec0000041804 */
[----:B------:R-:W-:Y:S02]  /*8ad0*/  MUFU.EX2 R159, R159 ;  /* 0x0000009f009f7308 */ /* 0x000fe40000000800 */
[C---:B------:R-:W-:Y:S01]  /*8ae0*/  HMMA.16816.F32.BF16 R8, R60.reuse, R70, R8 ;  /* 0x000000463c08723c */ /* 0x040fe20000041808 */
[----:B------:R-:W1:Y:S07]  /*8af0*/  LDSM.16.MT88.4 R68, [R118+0xdc00] ;  /* 0x00dc00007644783b */ /* 0x000e6e0000004200 */
[----:B------:R-:W3:Y:S01]  /*8b00*/  MUFU.EX2 R182, R182 ;  /* 0x000000b600b67308 */ /* 0x000ee20000000800 */
[----:B--2---:R-:W-:Y:S01]  /*8b10*/  F2FP.BF16.F32.PACK_AB R53, R176, R155 ;  /* 0x0000009bb035723e */ /* 0x004fe200000010ff */
[C---:B------:R-:W-:Y:S08]  /*8b20*/  HMMA.16816.F32.BF16 R12, R60.reuse, R76, R12 ;  /* 0x0000004c3c0c723c */ /* 0x040ff0000004180c */
[----:B------:R-:W-:Y:S01]  /*8b30*/  MUFU.EX2 R180, R179 ;  /* 0x000000b300b47308 */ /* 0x000fe20000000800 */
[C---:B------:R-:W-:Y:S01]  /*8b40*/  HMMA.16816.F32.BF16 R16, R60.reuse, R78, R16 ;  /* 0x0000004e3c10723c */ /* 0x040fe20000041810 */
[----:B------:R-:W2:Y:S08]  /*8b50*/  LDSM.16.MT88.4 R76, [R117+0x4c00] ;  /* 0x004c0000754c783b */ /* 0x000eb00000004200 */
[----:B------:R-:W4:Y:S01]  /*8b60*/  MUFU.EX2 R163, R163 ;  /* 0x000000a300a37308 */ /* 0x000f220000000800 */
[----:B---3--:R-:W-:Y:S01]  /*8b70*/  F2FP.BF16.F32.PACK_AB R54, R182, R159 ;  /* 0x0000009fb636723e */ /* 0x008fe200000010ff */
[C---:B------:R-:W-:Y:S08]  /*8b80*/  HMMA.16816.F32.BF16 R20, R60.reuse, R64, R20 ;  /* 0x000000403c14723c */ /* 0x040ff00000041814 */
[C---:B------:R-:W-:Y:S01]  /*8b90*/  HMMA.16816.F32.BF16 R24, R60.reuse, R66, R24 ;  /* 0x000000423c18723c */ /* 0x040fe20000041818 */
[----:B------:R-:W3:Y:S02]  /*8ba0*/  LDSM.16.MT88.4 R64, [R118+0xa000] ;  /* 0x00a000007640783b */ /* 0x000ee40000004200 */
[----:B----4-:R-:W-:Y:S05]  /*8bb0*/  F2FP.BF16.F32.PACK_AB R55, R163, R180 ;  /* 0x000000b4a337723e */ /* 0x010fea00000010ff */
[C---:B------:R-:W-:Y:S08]  /*8bc0*/  HMMA.16816.F32.BF16 R28, R60.reuse, R72, R28 ;  /* 0x000000483c1c723c */ /* 0x040ff0000004181c */
[C---:B------:R-:W-:Y:S01]  /*8bd0*/  HMMA.16816.F32.BF16 R32, R60.reuse, R74, R32 ;  /* 0x0000004a3c20723c */ /* 0x040fe20000041820 */
[----:B------:R-:W4:Y:S07]  /*8be0*/  LDSM.16.MT88.4 R72, [R117+0x1000] ;  /* 0x001000007548783b */ /* 0x000f2e0000004200 */
[C---:B-1----:R-:W-:Y:S08]  /*8bf0*/  HMMA.16816.F32.BF16 R36, R60.reuse, R68, R36 ;  /* 0x000000443c24723c */ /* 0x042ff00000041824 */
[C---:B------:R-:W-:Y:S01]  /*8c00*/  HMMA.16816.F32.BF16 R40, R60.reuse, R70, R40 ;  /* 0x000000463c28723c */ /* 0x040fe20000041828 */
[----:B------:R-:W1:Y:S07]  /*8c10*/  LDSM.16.MT88.4 R68, [R118+0xc000] ;  /* 0x00c000007644783b */ /* 0x000e6e0000004200 */
[C---:B--2---:R-:W-:Y:S08]  /*8c20*/  HMMA.16816.F32.BF16 R44, R60.reuse, R76, R44 ;  /* 0x0000004c3c2c723c */ /* 0x044ff0000004182c */
[----:B------:R-:W-:Y:S01]  /*8c30*/  HMMA.16816.F32.BF16 R48, R60, R78, R48 ;  /* 0x0000004e3c30723c */ /* 0x000fe20000041830 */
[----:B------:R-:W2:Y:S02]  /*8c40*/  LDSM.16.MT88.4 R76, [R117+0x3000] ;  /* 0x00300000754c783b */ /* 0x000ea40000004200 */
[----:B------:R-:W-:Y:S02]  /*8c50*/  F2FP.BF16.F32.PACK_AB R60, R138, R137 ;  /* 0x000000898a3c723e */ /* 0x000fe400000010ff */
[----:B------:R-:W-:Y:S02]  /*8c60*/  F2FP.BF16.F32.PACK_AB R61, R139, R140 ;  /* 0x0000008c8b3d723e */ /* 0x000fe400000010ff */
[----:B------:R-:W-:Y:S02]  /*8c70*/  F2FP.BF16.F32.PACK_AB R62, R142, R141 ;  /* 0x0000008d8e3e723e */ /* 0x000fe400000010ff */
[----:B------:R-:W-:Y:S07]  /*8c80*/  F2FP.BF16.F32.PACK_AB R63, R144, R143 ;  /* 0x0000008f903f723e */ /* 0x000fee00000010ff */
[C---:B---3--:R-:W-:Y:S08]  /*8c90*/  HMMA.16816.F32.BF16 R4, R60.reuse, R64, R4 ;  /* 0x000000403c04723c */ /* 0x048ff00000041804 */
[C---:B------:R-:W-:Y:S01]  /*8ca0*/  HMMA.16816.F32.BF16 R8, R60.reuse, R66, R8 ;  /* 0x000000423c08723c */ /* 0x040fe20000041808 */
[----:B------:R-:W3:Y:S07]  /*8cb0*/  LDSM.16.MT88.4 R64, [R118+0xe000] ;  /* 0x00e000007640783b */ /* 0x000eee0000004200 */
[C---:B----4-:R-:W-:Y:S08]  /*8cc0*/  HMMA.16816.F32.BF16 R12, R60.reuse, R72, R12 ;  /* 0x000000483c0c723c */ /* 0x050ff0000004180c */
[C---:B------:R-:W-:Y:S01]  /*8cd0*/  HMMA.16816.F32.BF16 R16, R60.reuse, R74, R16 ;  /* 0x0000004a3c10723c */ /* 0x040fe20000041810 */
[----:B------:R-:W4:Y:S07]  /*8ce0*/  LDSM.16.MT88.4 R72, [R117+0x5000] ;  /* 0x005000007548783b */ /* 0x000f2e0000004200 */
[C---:B-1----:R-:W-:Y:S08]  /*8cf0*/  HMMA.16816.F32.BF16 R20, R60.reuse, R68, R20 ;  /* 0x000000443c14723c */ /* 0x042ff00000041814 */
[C---:B------:R-:W-:Y:S01]  /*8d00*/  HMMA.16816.F32.BF16 R24, R60.reuse, R70, R24 ;  /* 0x000000463c18723c */ /* 0x040fe20000041818 */
[----:B------:R-:W1:Y:S07]  /*8d10*/  LDSM.16.MT88.4 R68, [R118+0xa400] ;  /* 0x00a400007644783b */ /* 0x000e6e0000004200 */
[C---:B--2---:R-:W-:Y:S08]  /*8d20*/  HMMA.16816.F32.BF16 R28, R60.reuse, R76, R28 ;  /* 0x0000004c3c1c723c */ /* 0x044ff0000004181c */
[C---:B------:R-:W-:Y:S01]  /*8d30*/  HMMA.16816.F32.BF16 R32, R60.reuse, R78, R32 ;  /* 0x0000004e3c20723c */ /* 0x040fe20000041820 */
[----:B------:R-:W-:Y:S07]  /*8d40*/  LDSM.16.MT88.4 R76, [R118+0xc400] ;  /* 0x00c40000764c783b */ /* 0x000fee0000004200 */
[C---:B---3--:R-:W-:Y:S08]  /*8d50*/  HMMA.16816.F32.BF16 R36, R60.reuse, R64, R36 ;  /* 0x000000403c24723c */ /* 0x048ff00000041824 */
[C---:B------:R-:W-:Y:S01]  /*8d60*/  HMMA.16816.F32.BF16 R40, R60.reuse, R66, R40 ;  /* 0x000000423c28723c */ /* 0x040fe20000041828 */
[----:B------:R-:W2:Y:S07]  /*8d70*/  LDSM.16.MT88.4 R64, [R117+0x1400] ;  /* 0x001400007540783b */ /* 0x000eae0000004200 */
[C---:B----4-:R-:W-:Y:S08]  /*8d80*/  HMMA.16816.F32.BF16 R44, R60.reuse, R72, R44 ;  /* 0x000000483c2c723c */ /* 0x050ff0000004182c */
[----:B------:R-:W-:Y:S01]  /*8d90*/  HMMA.16816.F32.BF16 R48, R60, R74, R48 ;  /* 0x0000004a3c30723c */ /* 0x000fe20000041830 */
[----:B------:R-:W3:Y:S07]  /*8da0*/  LDSM.16.MT88.4 R60, [R117+0x3400] ;  /* 0x00340000753c783b */ /* 0x000eee0000004200 */
[C---:B-1----:R-:W-:Y:S01]  /*8db0*/  HMMA.16816.F32.BF16 R4, R56.reuse, R68, R4 ;  /* 0x000000443804723c */ /* 0x042fe20000041804 */
[----:B------:R-:W-:Y:S07]  /*8dc0*/  LDSM.16.MT88.4 R72, [R117+0x1800] ;  /* 0x001800007548783b */ /* 0x000fee0000004200 */
        /* <DEDUP_REMOVED lines=14> */
[C---:B--2---:R-:W-:Y:S01]  /*8eb0*/  HMMA.16816.F32.BF16 R44, R56.reuse, R64, R44 ;  /* 0x00000040382c723c */ /* 0x044fe2000004182c */
[----:B------:R-:W-:Y:S07]  /*8ec0*/  MUFU.EX2 R65, R92 ;  /* 0x0000005c00417308 */ /* 0x000fee0000000800 */
[----:B------:R-:W-:Y:S01]  /*8ed0*/  HMMA.16816.F32.BF16 R48, R56, R66, R48 ;  /* 0x000000423830723c */ /* 0x000fe20000041830 */
[----:B------:R-:W2:Y:S02]  /*8ee0*/  LDSM.16.MT88.4 R56, [R117+0x5800] ;  /* 0x005800007538783b */ /* 0x000ea40000004200 */
[----:B------:R-:W-:Y:S05]  /*8ef0*/  MUFU.EX2 R64, R127 ;  /* 0x0000007f00407308 */ /* 0x000fea0000000800 */
[C---:B---3--:R-:W-:Y:S05]  /*8f00*/  HMMA.16816.F32.BF16 R4, R52.reuse, R60, R4 ;  /* 0x0000003c3404723c */ /* 0x048fea0000041804 */
[----:B------:R-:W-:Y:S03]  /*8f10*/  MUFU.EX2 R61, R95 ;  /* 0x0000005f003d7308 */ /* 0x000fe60000000800 */
[C---:B------:R-:W-:Y:S07]  /*8f20*/  HMMA.16816.F32.BF16 R8, R52.reuse, R62, R8 ;  /* 0x0000003e3408723c */ /* 0x040fee0000041808 */
[----:B------:R3:W-:Y:S01]  /*8f30*/  MUFU.EX2 R62, R93 ;  /* 0x0000005d003e7308 */ /* 0x0007e20000000800 */
[C---:B------:R-:W-:Y:S09]  /*8f40*/  HMMA.16816.F32.BF16 R12, R52.reuse, R72, R12 ;  /* 0x00000048340c723c */ /* 0x040ff2000004180c */
[----:B------:R-:W4:Y:S01]  /*8f50*/  MUFU.EX2 R60, R183 ;  /* 0x000000b7003c7308 */ /* 0x000f220000000800 */
[C---:B------:R-:W-:Y:S09]  /*8f60*/  HMMA.16816.F32.BF16 R16, R52.reuse, R74, R16 ;  /* 0x0000004a3410723c */ /* 0x040ff20000041810 */
[----:B------:R-:W5:Y:S01]  /*8f70*/  MUFU.EX2 R63, R184 ;  /* 0x000000b8003f7308 */ /* 0x000f620000000800 */
[----:B---3--:R-:W3:Y:S01]  /*8f80*/  LDSM.16.MT88.4 R92, [R118+0xcc00] ;  /* 0x00cc0000765c783b */ /* 0x008ee20000004200 */
[C---:B------:R-:W-:Y:S08]  /*8f90*/  HMMA.16816.F32.BF16 R20, R52.reuse, R76, R20 ;  /* 0x0000004c3414723c */ /* 0x040ff00000041814 */
[----:B------:R-:W2:Y:S01]  /*8fa0*/  MUFU.EX2 R66, R125 ;  /* 0x0000007d00427308 */ /* 0x000ea20000000800 */
[C---:B------:R-:W-:Y:S01]  /*8fb0*/  HMMA.16816.F32.BF16 R24, R52.reuse, R78, R24 ;  /* 0x0000004e3418723c */ /* 0x040fe20000041818 */
[----:B------:R-:W3:Y:S07]  /*8fc0*/  LDSM.16.MT88.4 R76, [R118+0xec00] ;  /* 0x00ec0000764c783b */ /* 0x000eee0000004200 */
[C---:B-1----:R-:W-:Y:S03]  /*8fd0*/  HMMA.16816.F32.BF16 R28, R52.reuse, R68, R28 ;  /* 0x00000044341c723c */ /* 0x042fe6000004181c */
[----:B----4-:R-:W-:Y:S02]  /*8fe0*/  F2FP.BF16.F32.PACK_AB R68, R60, R3 ;  /* 0x000000033c44723e */ /* 0x010fe400000010ff */
[----:B------:R-:W-:Y:S03]  /*8ff0*/  F2FP.BF16.F32.PACK_AB R69, R62, R61 ;  /* 0x0000003d3e45723e */ /* 0x000fe600000010ff */
[C---:B------:R-:W-:Y:S03]  /*9000*/  HMMA.16816.F32.BF16 R32, R52.reuse, R70, R32 ;  /* 0x000000463420723c */ /* 0x040fe60000041820 */
[----:B-----5:R-:W-:Y:S02]  /*9010*/  F2FP.BF16.F32.PACK_AB R70, R64, R63 ;  /* 0x0000003f4046723e */ /* 0x020fe400000010ff */
[----:B--2---:R-:W-:Y:S03]  /*9020*/  F2FP.BF16.F32.PACK_AB R71, R66, R65 ;  /* 0x000000414247723e */ /* 0x004fe600000010ff */
[C---:B------:R-:W-:Y:S08]  /*9030*/  HMMA.16816.F32.BF16 R36, R52.reuse, R80, R36 ;  /* 0x000000503424723c */ /* 0x040ff00000041824 */
[C---:B------:R-:W-:Y:S08]  /*9040*/  HMMA.16816.F32.BF16 R40, R52.reuse, R82, R40 ;  /* 0x000000523428723c */ /* 0x040ff00000041828 */
[C---:B------:R-:W-:Y:S08]  /*9050*/  HMMA.16816.F32.BF16 R44, R52.reuse, R56, R44 ;  /* 0x00000038342c723c */ /* 0x040ff0000004182c */
[----:B------:R-:W-:Y:S08]  /*9060*/  HMMA.16816.F32.BF16 R48, R52, R58, R48 ;  /* 0x0000003a3430723c */ /* 0x000ff00000041830 */
        /* <DEDUP_REMOVED lines=9> */
[----:B------:R-:W-:Y:S01]  /*9100*/  FADD.FTZ R130, R130, R129 ;  /* 0x0000008182827221 */ /* 0x000fe20000010000 */
[----:B------:R1:W2:Y:S02]  /*9110*/  LDSM.16.MT88.4 R4, [R117+0x5c00] ;  /* 0x005c00007504783b */ /* 0x0002a40000004200 */
        /* <DEDUP_REMOVED lines=11> */
[----:B-1----:R-:W-:Y:S01]  /*91d0*/  MOV R117, R0 ;  /* 0x0000000000757202 */ /* 0x002fe20000000f00 */
[----:B------:R-:W-:Y:S02]  /*91e0*/  FADD.FTZ R140, R139, R140 ;  /* 0x0000008c8b8c7221 */ /* 0x000fe40000010000 */
        /* <DEDUP_REMOVED lines=35> */
.L_x_1467:
[----:B------:R-:W1:Y:S01]  /*9420*/  SHFL.BFLY PT, R3, R176, 0x2, 0x1f ;  /* 0x0c401f00b0037f89 */ /* 0x000e6200000e0000 */
[----:B------:R-:W-:Y:S01]  /*9430*/  LOP3.LUT R167, R167, 0xc0, R160, 0xf8, !PT ;  /* 0x000000c0a7a77812 */ /* 0x000fe200078ef8a0 */
[----:B------:R-:W2:Y:S01]  /*9440*/  LDCU.U8 UR4, c[0x0][0x548] ;  /* 0x0000a900ff0477ac */ /* 0x000ea20008000000 */
[----:B------:R-:W-:Y:S01]  /*9450*/  S2UR UR8, SR_CTAID.Y ;  /* 0x00000000000879c3 */ /* 0x000fe20000002600 */
[----:B------:R-:W3:Y:S01]  /*9460*/  SHFL.BFLY PT, R4, R177, 0x2, 0x1f ;  /* 0x0c401f00b1047f89 */ /* 0x000ee200000e0000 */
[----:B------:R-:W-:Y:S01]  /*9470*/  LOP3.LUT R40, R160, 0x18, RZ, 0xc0, !PT ;  /* 0x00000018a0287812 */ /* 0x000fe200078ec0ff */
[----:B------:R-:W-:Y:S01]  /*9480*/  BSSY.RECONVERGENT B0, `(.L_x_1472) ;  /* 0x00000ae000007945 */ /* 0x000fe20003800200 */
[----:B------:R-:W-:Y:S01]  /*9490*/  MOV R41, RZ ;  /* 0x000000ff00297202 */ /* 0x000fe20000000f00 */
[----:B------:R-:W4:Y:S01]  /*94a0*/  S2R R12, SR_CTAID.X ;  /* 0x00000000000c7919 */ /* 0x000f220000002500 */
[----:B------:R-:W-:Y:S02]  /*94b0*/  MOV R38, 0x7f800000 ;  /* 0x7f80000000267802 */ /* 0x000fe40000000f00 */
[----:B------:R-:W5:Y:S01]  /*94c0*/  S2UR UR7, SR_CTAID.Z ;  /* 0x00000000000779c3 */ /* 0x000f620000002700 */
[----:B--2---:R-:W-:Y:S01]  /*94d0*/  UISETP.NE.AND UP0, UPT, UR4, URZ, UPT ;  /* 0x000000ff0400728c */ /* 0x004fe2000bf05270 */
[----:B------:R-:W2:Y:S01]  /*94e0*/  LDCU UR4, c[0x0][0x434] ;  /* 0x00008680ff0477ac */ /* 0x000ea20008000800 */
[----:B-1----:R-:W-:Y:S01]  /*94f0*/  FADD.FTZ R8, R3, R176 ;  /* 0x000000b003087221 */ /* 0x002fe20000010000 */
[----:B---3--:R-:W-:-:S04]  /*9500*/  FADD.FTZ R9, R4, R177 ;  /* 0x000000b104097221 */ /* 0x008fc80000010000 */
[----:B------:R-:W1:Y:S04]  /*9510*/  SHFL.BFLY PT, R3, R8, 0x1, 0x1f ;  /* 0x0c201f0008037f89 */ /* 0x000e6800000e0000 */
[----:B------:R-:W5:Y:S01]  /*9520*/  @!UP0 LDCU UR9, c[0x0][0x3e0] ;  /* 0x00007c00ff0987ac */ /* 0x000f620008000800 */
[----:B------:R-:W3:Y:S01]  /*9530*/  SHFL.BFLY PT, R4, R9, 0x1, 0x1f ;  /* 0x0c201f0009047f89 */ /* 0x000ee200000e0000 */
[----:B----4-:R-:W-:Y:S01]  /*9540*/  SHF.L.U32 R36, R12, 0x6, RZ ;  /* 0x000000060c247819 */ /* 0x010fe200000006ff */
[----:B--2---:R-:W-:Y:S01]  /*9550*/  @!UP0 UMOV UR6, UR4 ;  /* 0x0000000400068c82 */ /* 0x004fe20008000000 */
[----:B-----5:R-:W-:Y:S01]  /*9560*/  @!UP0 UIMAD UR9, UR8, UR9, UR7 ;  /* 0x00000009080982a4 */ /* 0x020fe2000f8e0207 */
[----:B-1----:R-:W-:-:S03]  /*9570*/  FADD.FTZ R3, R8, R3 ;  /* 0x0000000308037221 */ /* 0x002fc60000010000 */
[----:B------:R-:W-:Y:S01]  /*9580*/  @!UP0 UIMAD UR9, UR9, UR6, URZ ;  /* 0x00000006090982a4 */ /* 0x000fe2000f8e02ff */
[----:B---3--:R-:W-:Y:S01]  /*9590*/  FADD.FTZ R5, R9, R4 ;  /* 0x0000000409057221 */ /* 0x008fe20000010000 */
[----:B------:R-:W1:Y:S01]  /*95a0*/  MUFU.RCP R6, R3 ;  /* 0x0000000300067308 */ /* 0x000e620000001000 */
[----:B------:R-:W-:Y:S01]  /*95b0*/  SHF.L.U32 R4, R116, 0x1, RZ ;  /* 0x0000000174047819 */ /* 0x000fe200000006ff */
[----:B------:R-:W-:Y:S01]  /*95c0*/  @UP0 UMOV UR6, UR4 ;  /* 0x0000000400060c82 */ /* 0x000fe20008000000 */
[----:B------:R-:W-:Y:S02]  /*95d0*/  FSETP.NE.FTZ.AND P0, PT, R3, RZ, PT ;  /* 0x000000ff0300720b */ /* 0x000fe40003f15000 */
[----:B------:R-:W-:Y:S02]  /*95e0*/  LOP3.LUT R157, R157, 0x6, R4, 0xf8, !PT ;  /* 0x000000069d9d7812 */ /* 0x000fe400078ef804 */
[----:B------:R-:W-:Y:S01]  /*95f0*/  FSETP.NE.FTZ.AND P1, PT, R5, RZ, PT ;  /* 0x000000ff0500720b */ /* 0x000fe20003f35000 */
[----:B------:R-:W2:Y:S01]  /*9600*/  MUFU.RCP R7, R5 ;  /* 0x0000000500077308 */ /* 0x000ea20000001000 */
[----:B------:R-:W-:-:S04]  /*9610*/  LOP3.LUT R4, R157, 0x20, R160, 0xf8, !PT ;  /* 0x000000209d047812 */ /* 0x000fc800078ef8a0 */
[----:B------:R-:W-:-:S03]  /*9620*/  LOP3.LUT R4, R4, R167, RZ, 0xfc, !PT ;  /* 0x000000a704047212 */ /* 0x000fc600078efcff */
[----:B------:R-:W3:Y:S01]  /*9630*/  @P0 LDC R37, c[0x0][0x458] ;  /* 0x00011600ff250b82 */ /* 0x000ee20000000800 */
[----:B-1----:R-:W-:Y:S01]  /*9640*/  FSEL R6, R6, 1, P0 ;  /* 0x3f80000006067808 */ /* 0x002fe20000000000 */
[----:B------:R-:W1:Y:S01]  /*9650*/  @P0 MUFU.LG2 R3, R3 ;  /* 0x0000000300030308 */ /* 0x000e620000000c00 */
[----:B------:R-:W-:Y:S01]  /*9660*/  LEA R9, R4, UR5, 0x1 ;  /* 0x0000000504097c11 */ /* 0x000fe2000f8e08ff */
[----:B------:R-:W4:Y:S02]  /*9670*/  @UP0 LDCU UR5, c[0x0][0x454] ;  /* 0x00008a80ff0507ac */ /* 0x000f240008000800 */
        /* <DEDUP_REMOVED lines=69> */
[----:B------:R-:W2:Y:S01]  /*9ad0*/  @P1 LDC R15, c[0x0][0x458] ;  /* 0x00011600ff0f1b82 */ /* 0x000ea20000000800 */
[----:B------:R-:W-:Y:S01]  /*9ae0*/  F2FP.BF16.F32.PACK_AB R90, R91, R90 ;  /* 0x0000005a5b5a723e */ /* 0x000fe200000010ff */
[----:B------:R-:W-:Y:S01]  /*9af0*/  STS [R11+0x10], R108 ;  /* 0x0000106c0b007388 */ /* 0x000fe20000000800 */
[----:B------:R-:W-:Y:S01]  /*9b00*/  F2FP.BF16.F32.PACK_AB R84, R85, R84 ;  /* 0x000000545554723e */ /* 0x000fe200000010ff */
[----:B------:R-:W5:Y:S01]  /*9b10*/  @P1 MUFU.LG2 R14, R5 ;  /* 0x00000005000e1308 */ /* 0x000f620000000c00 */
[----:B------:R-:W-:Y:S01]  /*9b20*/  F2FP.BF16.F32.PACK_AB R86, R87, R86 ;  /* 0x000000565756723e */ /* 0x000fe200000010ff */
[----:B------:R-:W-:Y:S01]  /*9b30*/  STS [R11+0x210], R110 ;  /* 0x0002106e0b007388 */ /* 0x000fe20000000800 */
[----:B------:R-:W-:Y:S01]  /*9b40*/  F2FP.BF16.F32.PACK_AB R80, R81, R80 ;  /* 0x000000505150723e */ /* 0x000fe200000010ff */
[----:B----4-:R-:W-:Y:S01]  /*9b50*/  @UP0 UIMAD UR5, UR7, UR5, URZ ;  /* 0x00000005070502a4 */ /* 0x010fe2000f8e02ff */
[----:B------:R-:W-:Y:S01]  /*9b60*/  F2FP.BF16.F32.PACK_AB R82, R83, R82 ;  /* 0x000000525352723e */ /* 0x000fe200000010ff */
[----:B------:R-:W-:Y:S01]  /*9b70*/  STS [R17+0x20], R104 ;  /* 0x0000206811007388 */ /* 0x000fe20000000800 */
[----:B------:R-:W-:Y:S01]  /*9b80*/  F2FP.BF16.F32.PACK_AB R76, R77, R76 ;  /* 0x0000004c4d4c723e */ /* 0x000fe200000010ff */
[----:B-1----:R-:W-:Y:S01]  /*9b90*/  @P0 FMUL.FTZ R3, R3, 0.69314718246459960938 ;  /* 0x3f31721803030820 */ /* 0x002fe20000410000 */
[----:B------:R-:W-:Y:S01]  /*9ba0*/  F2FP.BF16.F32.PACK_AB R78, R79, R78 ;  /* 0x0000004e4f4e723e */ /* 0x000fe200000010ff */
[----:B------:R-:W-:Y:S01]  /*9bb0*/  STS [R17+0x220], R106 ;  /* 0x0002206a11007388 */ /* 0x000fe20000000800 */
[----:B------:R-:W-:Y:S01]  /*9bc0*/  F2FP.BF16.F32.PACK_AB R72, R73, R72 ;  /* 0x000000484948723e */ /* 0x000fe200000010ff */
[----:B------:R-:W-:Y:S01]  /*9bd0*/  @UP0 UIMAD UR9, UR8, UR6, UR5 ;  /* 0x00000006080902a4 */ /* 0x000fe2000f8e0205 */
[----:B------:R-:W-:Y:S01]  /*9be0*/  F2FP.BF16.F32.PACK_AB R74, R75, R74 ;  /* 0x0000004a4b4a723e */ /* 0x000fe200000010ff */
[----:B------:R-:W-:Y:S01]  /*9bf0*/  STS [R13+0x30], R100 ;  /* 0x000030640d007388 */ /* 0x000fe20000000800 */
[----:B------:R-:W-:-:S02]  /*9c00*/  F2FP.BF16.F32.PACK_AB R68, R7, R68 ;  /* 0x000000440744723e */ /* 0x000fc400000010ff */
[----:B------:R-:W-:Y:S01]  /*9c10*/  F2FP.BF16.F32.PACK_AB R70, R71, R70 ;  /* 0x000000464746723e */ /* 0x000fe200000010ff */
[----:B------:R-:W-:Y:S01]  /*9c20*/  STS [R13+0x230], R102 ;  /* 0x000230660d007388 */ /* 0x000fe20000000800 */
[----:B------:R-:W1:Y:S01]  /*9c30*/  LDC.64 R6, c[0x0][0x408] ;  /* 0x00010200ff067b82 */ /* 0x000e620000000a00 */
[----:B-----5:R-:W-:Y:S02]  /*9c40*/  @P1 FMUL.FTZ R39, R14, 0.69314718246459960938 ;  /* 0x3f3172180e271820 */ /* 0x020fe40000410000 */
[----:B------:R-:W-:Y:S02]  /*9c50*/  STS [R9+0x1000], R96 ;  /* 0x0010006009007388 */ /* 0x000fe40000000800 */
[----:B--2---:R-:W-:Y:S01]  /*9c60*/  @P1 FFMA.FTZ R38, R2, R15, R39 ;  /* 0x0000000f02261223 */ /* 0x004fe20000010027 */
[----:B------:R-:W-:Y:S01]  /*9c70*/  LOP3.LUT P1, RZ, R116, 0x3, RZ, 0xc0, !PT ;  /* 0x0000000374ff7812 */ /* 0x000fe2000782c0ff */
[----:B------:R-:W-:Y:S01]  /*9c80*/  STS [R9+0x1200], R98 ;  /* 0x0012006209007388 */ /* 0x000fe20000000800 */
[----:B------:R-:W2:Y:S01]  /*9c90*/  LDC.64 R4, c[0x0][0x400] ;  /* 0x00010000ff047b82 */ /* 0x000ea20000000a00 */
[----:B------:R-:W-:Y:S01]  /*9ca0*/  MOV R2, 0x7f800000 ;  /* 0x7f80000000027802 */ /* 0x000fe20000000f00 */
[----:B---3--:R-:W-:Y:S01]  /*9cb0*/  @P0 FFMA.FTZ R2, R0, R37, R3 ;  /* 0x0000002500020223 */ /* 0x008fe20000010003 */
[----:B------:R-:W-:Y:S01]  /*9cc0*/  STS [R11+0x1010], R92 ;  /* 0x0010105c0b007388 */ /* 0x000fe20000000800 */
[----:B------:R-:W-:-:S03]  /*9cd0*/  SHF.R.U32.HI R116, RZ, 0x2, R116 ;  /* 0x00000002ff747819 */ /* 0x000fc60000011674 */
[----:B------:R-:W-:Y:S04]  /*9ce0*/  STS [R11+0x1210], R94 ;  /* 0x0012105e0b007388 */ /* 0x000fe80000000800 */
[----:B------:R-:W-:Y:S04]  /*9cf0*/  STS [R17+0x1020], R88 ;  /* 0x0010205811007388 */ /* 0x000fe80000000800 */
[----:B------:R-:W-:Y:S01]  /*9d00*/  STS [R17+0x1220], R90 ;  /* 0x0012205a11007388 */ /* 0x000fe20000000800 */
[----:B-1----:R-:W-:-:S03]  /*9d10*/  IMAD.WIDE.U32 R40, R36, R6, R40 ;  /* 0x0000000624287225 */ /* 0x002fc600078e0028 */
[----:B------:R-:W-:Y:S01]  /*9d20*/  STS [R13+0x1030], R84 ;  /* 0x001030540d007388 */ /* 0x000fe20000000800 */
[----:B------:R-:W-:-:S03]  /*9d30*/  IMAD R41, R36, R7, R41 ;  /* 0x0000000724297224 */ /* 0x000fc600078e0229 */
[----:B------:R-:W-:Y:S01]  /*9d40*/  STS [R13+0x1230], R86 ;  /* 0x001230560d007388 */ /* 0x000fe20000000800 */
[----:B--2---:R-:W-:-:S03]  /*9d50*/  IMAD.WIDE.U32 R14, R4, UR8, R40 ;  /* 0x00000008040e7c25 */ /* 0x004fc6000f8e0028 */
        /* <DEDUP_REMOVED lines=32> */
.L_x_1473:
[----:B------:R-:W-:Y:S05]  /*9f60*/  BSYNC.RECONVERGENT B0 ;  /* 0x0000000000007941 */ /* 0x000fea0003800200 */
.L_x_1472:
        /* <DEDUP_REMOVED lines=17> */
.L_x_1474:
        /* <DEDUP_REMOVED lines=16> */
.L_x_5485:


//--------------------- .text._ZN5flash24flash_fwd_splitkv_kernelI23Flash_fwd_kernel_traitsILi96ELi64ELi128ELi4ELb0ELb0EN7cutlass10bfloat16_tE19Flash_kernel_traitsILi96ELi64ELi128ELi4ES3_EELb1ELb0ELb0ELb1ELb1ELb0ELb1ELb0EEEvNS_16Flash_fwd_paramsE --------------------------
	.section	.text._ZN5flash24flash_fwd_splitkv_kernelI23Flash_fwd_kernel_traitsILi96ELi64ELi128ELi4ELb0ELb0EN7cutlass10bfloat16_tE19Flash_kernel_traitsILi96ELi64ELi128ELi4ES3_EELb1ELb0ELb0ELb1ELb1ELb0ELb1ELb0EEEvNS_16Flash_fwd_paramsE,"ax",@progbits
	.align	128
        .global         _ZN5flash24flash_fwd_splitkv_kernelI23Flash_fwd_kernel_traitsILi96ELi64ELi128ELi4ELb0ELb0EN7cutlass10bfloat16_tE19Flash_kernel_traitsILi96ELi64ELi128ELi4ES3_EELb1ELb0ELb0ELb1ELb1ELb0ELb1ELb0EEEvNS_16Flash_fwd_paramsE
        .type           _ZN5flash24flash_fwd_splitkv_kernelI23Flash_fwd_kernel_traitsILi96ELi64ELi128ELi4ELb0ELb0EN7cutlass10bfloat16_tE19Flash_kernel_traitsILi96ELi64ELi128ELi4ES3_EELb1ELb0ELb0ELb1ELb1ELb0ELb1ELb0EEEvNS_16Flash_fwd_paramsE,@function
        .size           _ZN5flash24flash_fwd_splitkv_kernelI23Flash_fwd_kernel_traitsILi96ELi64ELi128ELi4ELb0ELb0EN7cutlass10bfloat16_tE19Flash_kernel_traitsILi96ELi64ELi128ELi4ES3_EELb1ELb0ELb0ELb1ELb1ELb0ELb1ELb0EEEvNS_16Flash_fwd_paramsE,(.L_x_5486 - _ZN5flash24flash_fwd_splitkv_kernelI23Flash_fwd_kernel_traitsILi96ELi64ELi128ELi4ELb0ELb0EN7cutlass10bfloat16_tE19Flash_kernel_traitsILi96ELi64ELi128ELi4ES3_EELb1ELb0ELb0ELb1ELb1ELb0ELb1ELb0EEEvNS_16Flash_fwd_paramsE)
        .other          _ZN5flash24flash_fwd_splitkv_kernelI23Flash_fwd_kernel_traitsILi96ELi64ELi128ELi4ELb0ELb0EN7cutlass10bfloat16_tE19Flash_kernel_traitsILi96ELi64ELi128ELi4ES3_EELb1ELb0ELb0ELb1ELb1ELb0ELb1ELb0EEEvNS_16Flash_fwd_paramsE,@"STO_CUDA_ENTRY STV_DEFAULT"
_ZN5flash24flash_fwd_splitkv_kernelI23Flash_fwd_kernel_traitsILi96ELi64ELi128ELi4ELb0ELb0EN7cutlass10bfloat16_tE19Flash_kernel_traitsILi96ELi64ELi128ELi4ES3_EELb1ELb0ELb0ELb1ELb1ELb0ELb1ELb0EEEvNS_16Flash_fwd_paramsE:
.text._ZN5flash24flash_fwd_splitkv_kernelI23Flash_fwd_kernel_traitsILi96ELi64ELi128ELi4ELb0ELb0EN7cutlass10bfloat16_tE19Flash_kernel_traitsILi96ELi64ELi128ELi4ES3_EELb1ELb0ELb0ELb1ELb1ELb0ELb1ELb0EEEvNS_16Flash_fwd_paramsE:
[----:B------:R-:W-:Y:S08]  /*0000*/  LDC R1, c[0x0][0x37c] ;  /* 0x0000df00ff017b82 */ /* 0x000ff00000000800 */
[----:B------:R-:W1:Y:S01]  /*0010*/  LDC R7, c[0x0][0x3e0] ;  /* 0x0000f800ff077b82 */ /* 0x000e620000000800 */
[----:B------:R-:W2:Y:S07]  /*0020*/  LDCU.64 UR24, c[0x0][0x358] ;  /* 0x00006b00ff1877ac */ /* 0x000eae0008000a00 */
[----:B------:R-:W3:Y:S08]  /*0030*/  S2UR UR4, SR_CTAID.Z ;  /* 0x00000000000479c3 */ /* 0x000ef00000002700 */
[----:B------:R-:W4:Y:S08]  /*0040*/  LDC.64 R2, c[0x0][0x478] ;  /* 0x00011e00ff027b82 */ /* 0x000f300000000a00 */
[----:B------:R-:W2:Y:S01]  /*0050*/  LDC.64 R4, c[0x0][0x470] ;  /* 0x00011c00ff047b82 */ /* 0x000ea20000000a00 */
[----:B-1----:R-:W1:Y:S01]  /*0060*/  I2F.U32.RP R6, R7 ;  /* 0x0000000700067306 */ /* 0x002e620000209000 */
[----:B------:R-:W-:Y:S01]  /*0070*/  ISETP.NE.U32.AND P2, PT, R7, RZ, PT ;  /* 0x000000ff0700720c */ /* 0x000fe20003f45070 */
[----:B------:R-:W3:Y:S01]  /*0080*/  S2R R15, SR_CTAID.X ;  /* 0x00000000000f7919 */ /* 0x000ee20000002500 */
[----:B------:R-:W3:Y:S01]  /*0090*/  LDCU UR22, c[0x0][0x434] ;  /* 0x00008680ff1677ac */ /* 0x000ee20008000800 */
[----:B------:R-:W-:-:S04]  /*00a0*/  IMAD.MOV.U32 R21, RZ, RZ, RZ ;  /* 0x000000ffff157224 */ /* 0x000fc800078e00ff */
[----:B-1----:R-:W1:Y:S01]  /*00b0*/  MUFU.RCP R8, R6 ;  /* 0x0000000600087308 */ /* 0x002e620000001000 */
[----:B----4-:R-:W-:-:S04]  /*00c0*/  ISETP.NE.U32.AND P0, PT, R2, RZ, PT ;  /* 0x000000ff0200720c */ /* 0x010fc80003f05070 */
[----:B------:R-:W-:Y:S02]  /*00d0*/  ISETP.NE.AND.EX P0, PT, R3, RZ, PT, P0 ;  /* 0x000000ff0300720c */ /* 0x000fe40003f05300 */
[----:B--2---:R-:W-:-:S04]  /*00e0*/  ISETP.NE.U32.AND P1, PT, R4, RZ, PT ;  /* 0x000000ff0400720c */ /* 0x004fc80003f25070 */
[----:B------:R-:W-:Y:S01]  /*00f0*/  ISETP.NE.AND.EX P1, PT, R5, RZ, PT, P1 ;  /* 0x000000ff0500720c */ /* 0x000fe20003f25310 */
[----:B-1----:R-:W-:-:S06]  /*0100*/  VIADD R8, R8, 0xffffffe ;  /* 0x0ffffffe08087836 */ /* 0x002fcc0000000000 */
[----:B------:R-:W1:Y:S01]  /*0110*/  @P0 LDC.64 R2, c[0x0][0x478] ;  /* 0x00011e00ff020b82 */ /* 0x000e620000000a00 */
[----:B------:R-:W2:Y:S07]  /*0120*/  F2I.FTZ.U32.TRUNC.NTZ R9, R8 ;  /* 0x0000000800097305 */ /* 0x000eae000021f000 */
[----:B------:R-:W4:Y:S01]  /*0130*/  @P1 LDC.64 R4, c[0x0][0x470] ;  /* 0x00011c00ff041b82 */ /* 0x000f220000000a00 */
[----:B--2---:R-:W-:Y:S01]  /*0140*/  IMAD.MOV R0, RZ, RZ, -R9 ;  /* 0x000000ffff007224 */ /* 0x004fe200078e0a09 */
[----:B------:R-:W-:-:S03]  /*0150*/  MOV R8, RZ ;  /* 0x000000ff00087202 */ /* 0x000fc60000000f00 */
[----:B------:R-:W-:-:S04]  /*0160*/  IMAD R11, R0, R7, RZ ;  /* 0x00000007000b7224 */ /* 0x000fc800078e02ff */
[----:B------:R-:W-:-:S06]  /*0170*/  IMAD.HI.U32 R11, R9, R11, R8 ;  /* 0x0000000b090b7227 */ /* 0x000fcc00078e0008 */
[----:B---3--:R-:W-:-:S04]  /*0180*/  IMAD.HI.U32 R177, R11, UR4, RZ ;  /* 0x000000040bb17c27 */ /* 0x008fc8000f8e00ff */
[----:B------:R-:W-:-:S04]  /*0190*/  IMAD.MOV R0, RZ, RZ, -R177 ;  /* 0x000000ffff007224 */ /* 0x000fc800078e0ab1 */
[----:B------:R-:W-:-:S05]  /*01a0*/  IMAD R0, R7, R0, UR4 ;  /* 0x0000000407007e24 */ /* 0x000fca000f8e0200 */
[----:B------:R-:W-:-:S13]  /*01b0*/  ISETP.GE.U32.AND P4, PT, R0, R7, PT ;  /* 0x000000070000720c */ /* 0x000fda0003f86070 */
[----:B------:R-:W-:Y:S01]  /*01c0*/  @P4 IADD3 R0, PT, PT, R0, -R7, RZ ;  /* 0x8000000700004210 */ /* 0x000fe20007ffe0ff */
[----:B------:R-:W-:-:S03]  /*01d0*/  @P4 VIADD R177, R177, 0x1 ;  /* 0x00000001b1b14836 */ /* 0x000fc60000000000 */
[----:B------:R-:W-:-:S13]  /*01e0*/  ISETP.GE.U32.AND P3, PT, R0, R7, PT ;  /* 0x000000070000720c */ /* 0x000fda0003f66070 */
[----:B------:R-:W-:Y:S02]  /*01f0*/  @P3 IADD3 R177, PT, PT, R177, 0x1, RZ ;  /* 0x00000001b1b13810 */ /* 0x000fe40007ffe0ff */
[----:B------:R-:W-:-:S05]  /*0200*/  @!P2 LOP3.LUT R177, RZ, R7, RZ, 0x33, !PT ;  /* 0x00000007ffb1a212 */ /* 0x000fca00078e33ff */
[----:B-1----:R-:W-:Y:S01]  /*0210*/  @P0 IMAD.WIDE.U32 R2, R177, 0x4, R2 ;  /* 0x00000004b1020825 */ /* 0x002fe200078e0002 */
[----:B------:R-:W-:-:S03]  /*0220*/  SHF.L.U32 R178, R15, 0x6, RZ ;  /* 0x000000060fb27819 */ /* 0x000fc600000006ff */
[----:B----4-:R-:W-:Y:S01]  /*0230*/  @P1 IMAD.WIDE.U32 R4, R177, 0x4, R4 ;  /* 0x00000004b1041825 */ /* 0x010fe200078e0004 */
[----:B------:R1:W5:Y:S04]  /*0240*/  @P0 LDG.E R132, desc[UR24][R2.64] ;  /* 0x0000001802840981 */ /* 0x000368000c1e1900 */
[----:B------:R1:W5:Y:S01]  /*0250*/  @P1 LDG.E R21, desc[UR24][R4.64] ;  /* 0x0000001804151981 */ /* 0x000362000c1e1900 */
[----:B------:R-:W-:Y:S01]  /*0260*/  ISETP.GE.AND P1, PT, R178, UR22, PT ;  /* 0x00000016b2007c0c */ /* 0x000fe2000bf26270 */
[----:B------:R-:W-:-:S04]  /*0270*/  IMAD.MOV R0, RZ, RZ, -R177 ;  /* 0x000000ffff007224 */ /* 0x000fc800078e0ab1 */
[----:B------:R-:W-:-:S08]  /*0280*/  IMAD R0, R7, R0, UR4 ;  /* 0x0000000407007e24 */ /* 0x000fd0000f8e0200 */
[----:B------:R-:W-:Y:S05]  /*0290*/  @P1 EXIT ;  /* 0x000000000000194d */ /* 0x000fea0003800000 */
[----:B------:R-:W2:Y:S01]  /*02a0*/  LDC R6, c[0x0][0x374] ;  /* 0x0000dd00ff067b82 */ /* 0x000ea20000000800 */
[----:B-----5:R-:W-:Y:S01]  /*02b0*/  @P0 IMAD.IADD R132, R132, 0x1, -R21 ;  /* 0x0000000184840824 */ /* 0x020fe200078e0a15 */
[----:B------:R-:W3:Y:S06]  /*02c0*/  S2R R165, SR_TID.X ;  /* 0x0000000000a57919 */ /* 0x000eec0000002100 */
[----:B-1----:R-:W1:Y:S08]  /*02d0*/  LDC R2, c[0x0][0x438] ;  /* 0x00010e00ff027b82 */ /* 0x002e700000000800 */
[----:B------:R-:W4:Y:S01]  /*02e0*/  LDC R130, c[0x0][0x508] ;  /* 0x00014200ff827b82 */ /* 0x000f220000000800 */
[----:B--2---:R-:W-:-:S04]  /*02f0*/  IABS R9, R6 ;  /* 0x0000000600097213 */ /* 0x004fc80000000000 */
[----:B------:R-:W2:Y:S01]  /*0300*/  I2F.RP R3, R9 ;  /* 0x0000000900037306 */ /* 0x000ea20000209400 */
[----:B-1----:R-:W-:-:S05]  /*0310*/  VIADD R2, R2, 0x7f ;  /* 0x0000007f02027836 */ /* 0x002fca0000000000 */
[----:B------:R-:W-:-:S04]  /*0320*/  SHF.R.S32.HI R11, RZ, 0x1f, R2 ;  /* 0x0000001fff0b7819 */ /* 0x000fc80000011402 */
[----:B------:R-:W-:Y:S01]  /*0330*/  LEA.HI R11, R11, R2, RZ, 0x7 ;  /* 0x000000020b0b7211 */ /* 0x000fe200078f38ff */
[----:B--2---:R-:W1:Y:S03]  /*0340*/  MUFU.RCP R4, R3 ;  /* 0x0000000300047308 */ /* 0x004e660000001000 */
[----:B------:R-:W-:-:S05]  /*0350*/  LEA.HI.SX32 R11, R11, R6, 0x19 ;  /* 0x000000060b0b7211 */ /* 0x000fca00078fcaff */
[----:B------:R-:W-:-:S05]  /*0360*/  VIADD R11, R11, 0xffffffff ;  /* 0xffffffff0b0b7836 */ /* 0x000fca0000000000 */
[----:B------:R-:W-:Y:S02]  /*0370*/  IABS R10, R11 ;  /* 0x0000000b000a7213 */ /* 0x000fe40000000000 */
[-C--:B------:R-:W-:Y:S01]  /*0380*/  LOP3.LUT R11, R11, R6.reuse, RZ, 0x3c, !PT ;  /* 0x000000060b0b7212 */ /* 0x080fe200078e3cff */
[----:B-1----:R-:W-:Y:S01]  /*0390*/  VIADD R4, R4, 0xffffffe ;  /* 0x0ffffffe04047836 */ /* 0x002fe20000000000 */
[----:B------:R-:W-:-:S03]  /*03a0*/  IABS R3, R6 ;  /* 0x0000000600037213 */ /* 0x000fc60000000000 */
[----:B------:R-:W1:Y:S02]  /*03b0*/  F2I.FTZ.U32.TRUNC.NTZ R5, R4 ;  /* 0x0000000400057305 */ /* 0x000e64000021f000 */
[----:B------:R-:W-:Y:S02]  /*03c0*/  IMAD.MOV R3, RZ, RZ, -R3 ;  /* 0x000000ffff037224 */ /* 0x000fe400078e0a03 */
[----:B-1----:R-:W-:Y:S02]  /*03d0*/  IMAD.MOV R2, RZ, RZ, -R5 ;  /* 0x000000ffff027224 */ /* 0x002fe400078e0a05 */
[----:B------:R-:W-:Y:S02]  /*03e0*/  IMAD.MOV.U32 R4, RZ, RZ, RZ ;  /* 0x000000ffff047224 */ /* 0x000fe400078e00ff */
[----:B------:R-:W-:-:S04]  /*03f0*/  IMAD R13, R2, R9, RZ ;  /* 0x00000009020d7224 */ /* 0x000fc800078e02ff */
[----:B------:R-:W-:Y:S02]  /*0400*/  IMAD.HI.U32 R13, R5, R13, R4 ;  /* 0x0000000d050d7227 */ /* 0x000fe400078e0004 */
[----:B------:R-:W1:Y:S04]  /*0410*/  @!P0 LDC.64 R4, c[0x0][0x488] ;  /* 0x00012200ff048b82 */ /* 0x000e680000000a00 */
[----:B------:R-:W-:-:S04]  /*0420*/  IMAD.HI.U32 R8, R13, R10, RZ ;  /* 0x0000000a0d087227 */ /* 0x000fc800078e00ff */
[----:B------:R-:W-:Y:S02]  /*0430*/  IMAD R10, R8, R3, R10 ;  /* 0x00000003080a7224 */ /* 0x000fe400078e020a */
[----:B------:R-:W2:Y:S03]  /*0440*/  @!P0 LDC.64 R2, c[0x0][0x438] ;  /* 0x00010e00ff028b82 */ /* 0x000ea60000000a00 */
[----:B------:R-:W-:Y:S02]  /*0450*/  ISETP.GT.U32.AND P2, PT, R9, R10, PT ;  /* 0x0000000a0900720c */ /* 0x000fe40003f44070 */
[----:B-1----:R-:W-:Y:S02]  /*0460*/  @!P0 ISETP.NE.U32.AND P1, PT, R4, RZ, PT ;  /* 0x000000ff0400820c */ /* 0x002fe40003f25070 */
[----:B------:R-:W1:Y:S09]  /*0470*/  S2R R4, SR_CTAID.Y ;  /* 0x0000000000047919 */ /* 0x000e720000002600 */
[----:B------:R-:W-:Y:S01]  /*0480*/  @!P2 IMAD.IADD R10, R10, 0x1, -R9 ;  /* 0x000000010a0aa824 */ /* 0x000fe200078e0a09 */
[----:B------:R-:W-:Y:S01]  /*0490*/  @!P0 ISETP.NE.AND.EX P1, PT, R5, RZ, PT, P1 ;  /* 0x000000ff0500820c */ /* 0x000fe20003f25310 */
[----:B------:R-:W-:-:S03]  /*04a0*/  @!P2 VIADD R8, R8, 0x1 ;  /* 0x000000010808a836 */ /* 0x000fc60000000000 */
[----:B------:R-:W-:Y:S02]  /*04b0*/  ISETP.GE.U32.AND P3, PT, R10, R9, PT ;  /* 0x000000090a00720c */ /* 0x000fe40003f66070 */
[----:B--2---:R-:W-:Y:S02]  /*04c0*/  @!P0 SEL R3, R3, RZ, P1 ;  /* 0x000000ff03038207 */ /* 0x004fe40000800000 */
[----:B------:R-:W-:Y:S02]  /*04d0*/  ISETP.GE.AND P1, PT, R11, RZ, PT ;  /* 0x000000ff0b00720c */ /* 0x000fe40003f26270 */
[----:B------:R-:W-:Y:S02]  /*04e0*/  @!P0 IADD3 R132, PT, PT, R3, R2, -R21 ;  /* 0x0000000203848210 */ /* 0x000fe40007ffe815 */
[----:B------:R-:W-:-:S03]  /*04f0*/  ISETP.NE.AND P0, PT, R6, RZ, PT ;  /* 0x000000ff0600720c */ /* 0x000fc60003f05270 */
[----:B------:R-:W-:Y:S02]  /*0500*/  VIADD R3, R132, 0x7f ;  /* 0x0000007f84037836 */ /* 0x000fe40000000000 */
[----:B------:R-:W-:-:S03]  /*0510*/  @P3 VIADD R8, R8, 0x1 ;  /* 0x0000000108083836 */ /* 0x000fc60000000000 */
[----:B------:R-:W-:Y:S01]  /*0520*/  IADD3 R5, PT, PT, R3, -UR22, R178 ;  /* 0x8000001603057c10 */ /* 0x000fe2000fffe0b2 */
[----:B------:R-:W-:Y:S01]  /*0530*/  @!P1 IMAD.MOV R8, RZ, RZ, -R8 ;  /* 0x000000ffff089224 */ /* 0x000fe200078e0a08 */
[----:B------:R-:W-:Y:S02]  /*0540*/  SHF.R.S32.HI R10, RZ, 0x1f, R3 ;  /* 0x0000001fff0a7819 */ /* 0x000fe40000011403 */
[----:B----4-:R-:W-:Y:S02]  /*0550*/  IADD3 R2, PT, PT, R5, 0x40, R130 ;  /* 0x0000004005027810 */ /* 0x010fe40007ffe082 */
[----:B------:R-:W-:Y:S02]  /*0560*/  @!P0 LOP3.LUT R8, RZ, R6, RZ, 0x33, !PT ;  /* 0x00000006ff088212 */ /* 0x000fe400078e33ff */
[----:B------:R-:W-:Y:S02]  /*0570*/  SHF.R.S32.HI R5, RZ, 0x1f, R2 ;  /* 0x0000001fff057819 */ /* 0x000fe40000011402 */
[----:B------:R-:W-:Y:S01]  /*0580*/  LEA.HI R10, R10, R3, RZ, 0x7 ;  /* 0x000000030a0a7211 */ /* 0x000fe200078f38ff */
[----:B-1----:R-:W-:Y:S01]  /*0590*/  IMAD R169, R8, R4, RZ ;  /* 0x0000000408a97224 */ /* 0x002fe200078e02ff */
[----:B------:R-:W-:-:S02]  /*05a0*/  LEA.HI R5, R5, R2, RZ, 0x7 ;  /* 0x0000000205057211 */ /* 0x000fc400078f38ff */
[----:B------:R-:W-:Y:S02]  /*05b0*/  SHF.R.S32.HI R10, RZ, 0x7, R10 ;  /* 0x00000007ff0a7819 */ /* 0x000fe4000001140a */
[----:B------:R-:W-:Y:S02]  /*05c0*/  SHF.R.S32.HI R5, RZ, 0x7, R5 ;  /* 0x00000007ff057819 */ /* 0x000fe40000011405 */
[----:B------:R-:W-:-:S04]  /*05d0*/  VIADDMNMX R10, R169, R8, R10, PT ;  /* 0x00000008a90a7246 */ /* 0x000fc8000380010a */
[----:B------:R-:W-:-:S04]  /*05e0*/  VIMNMX R124, PT, PT, R10, R5, PT ;  /* 0x000000050a7c7248 */ /* 0x000fc80003fe0100 */
[----:B------:R-:W-:-:S13]  /*05f0*/  ISETP.GE.AND P0, PT, R169, R124, PT ;  /* 0x0000007ca900720c */ /* 0x000fda0003f06270 */
[----:B---3--:R-:W-:Y:S05]  /*0600*/  @!P0 BRA `(.L_x_1475) ;  /* 0x0000000000d88947 */ /* 0x008fea0003800000 */
[----:B------:R-:W1:Y:S01]  /*0610*/  LDC R2, c[0x0][0x430] ;  /* 0x00010c00ff027b82 */ /* 0x000e620000000800 */
[----:B------:R-:W2:Y:S01]  /*0620*/  LDCU.64 UR4, c[0x0][0x428] ;  /* 0x00008500ff0477ac */ /* 0x000ea20008000a00 */
[----:B------:R-:W-:Y:S01]  /*0630*/  IMAD.SHL.U32 R5, R165, 0x4, RZ ;  /* 0x00000004a5057824 */ /* 0x000fe200078e00ff */
[----:B------:R-:W-:Y:S01]  /*0640*/  IADD3 R3, PT, PT, -R178, UR22, RZ ;  /* 0x00000016b2037c10 */ /* 0x000fe2000fffe1ff */
[----:B------:R-:W3:Y:S03]  /*0650*/  LDCU UR8, c[0x0][0x44c] ;  /* 0x00008980ff0877ac */ /* 0x000ee60008000800 */
[----:B------:R-:W-:Y:S01]  /*0660*/  LOP3.LUT R5, R5, 0x1c, RZ, 0xc0, !PT ;  /* 0x0000001c05057812 */ /* 0x000fe200078ec0ff */
[----:B------:R-:W4:Y:S01]  /*0670*/  LDCU.64 UR6, c[0x0][0x3f8] ;  /* 0x00007f00ff0677ac */ /* 0x000f220008000a00 */
[----:B-1----:R-:W-:Y:S01]  /*0680*/  IMAD R9, R4, R2, R177 ;  /* 0x0000000204097224 */ /* 0x002fe200078e02b1 */
[----:B------:R-:W-:-:S02]  /*0690*/  SHF.R.U32.HI R2, RZ, 0x3, R165 ;  /* 0x00000003ff027819 */ /* 0x000fc400000116a5 */
[----:B------:R-:W-:Y:S01]  /*06a0*/  LOP3.LUT P4, R165, R165, 0x7, RZ, 0xc0, !PT ;  /* 0x00000007a5a57812 */ /* 0x000fe2000788c0ff */
[----:B------:R-:W-:Y:S02]  /*06b0*/  IMAD R9, R9, R7, R0 ;  /* 0x0000000709097224 */ /* 0x000fe400078e0200 */
[C---:B------:R-:W-:Y:S01]  /*06c0*/  VIADD R4, R2.reuse, 0x10 ;  /* 0x0000001002047836 */ /* 0x040fe20000000000 */
[CC--:B------:R-:W-:Y:S01]  /*06d0*/  ISETP.GE.OR P4, PT, R2.reuse, R3.reuse, P4 ;  /* 0x000000030200720c */ /* 0x0c0fe20002786670 */
[----:B------:R-:W-:Y:S02]  /*06e0*/  IMAD R9, R9, UR22, R178 ;  /* 0x0000001609097c24 */ /* 0x000fe4000f8e02b2 */
[----:B------:R-:W-:Y:S01]  /*06f0*/  VIADD R0, R2, 0x20 ;  /* 0x0000002002007836 */ /* 0x000fe20000000000 */
[-C--:B------:R-:W-:Y:S01]  /*0700*/  ISETP.GE.AND P3, PT, R4, R3.reuse, PT ;  /* 0x000000030400720c */ /* 0x080fe20003f66270 */
[C---:B------:R-:W-:Y:S01]  /*0710*/  IMAD R5, R2.reuse, 0x60, R5 ;  /* 0x0000006002057824 */ /* 0x040fe200078e0205 */
[C---:B------:R-:W-:Y:S01]  /*0720*/  IADD3 R7, P0, PT, R9.reuse, R2, RZ ;  /* 0x0000000209077210 */ /* 0x040fe20007f1e0ff */
[----:B------:R-:W-:Y:S01]  /*0730*/  VIADD R2, R2, 0x30 ;  /* 0x0000003002027836 */ /* 0x000fe20000000000 */
[----:B------:R-:W-:Y:S01]  /*0740*/  ISETP.GE.AND P2, PT, R0, R3, PT ;  /* 0x000000030000720c */ /* 0x000fe20003f46270 */
[C---:B---3--:R-:W-:Y:S01]  /*0750*/  IMAD R0, R9.reuse, UR8, RZ ;  /* 0x0000000809007c24 */ /* 0x048fe2000f8e02ff */
[----:B------:R-:W-:-:S02]  /*0760*/  LEA.HI.X.SX32 R4, R9, RZ, 0x1, P0 ;  /* 0x000000ff09047211 */ /* 0x000fc400000f0eff */
[----:B--2---:R-:W-:Y:S01]  /*0770*/  LEA R6, P0, R7, UR4, 0x2 ;  /* 0x0000000407067c11 */ /* 0x004fe2000f8010ff */
[----:B------:R-:W-:Y:S01]  /*0780*/  @!P4 IMAD.MOV.U32 R13, RZ, RZ, -0x800000 ;  /* 0xff800000ff0dc424 */ /* 0x000fe200078e00ff */
[C---:B------:R-:W-:Y:S02]  /*0790*/  ISETP.NE.OR P3, PT, R165.reuse, RZ, P3 ;  /* 0x000000ffa500720c */ /* 0x040fe40001f65670 */
[----:B------:R-:W-:Y:S02]  /*07a0*/  ISETP.NE.OR P2, PT, R165, RZ, P2 ;  /* 0x000000ffa500720c */ /* 0x000fe40001745670 */
[----:B------:R-:W-:Y:S02]  /*07b0*/  LEA.HI.X R7, R7, UR5, R4, 0x2, P0 ;  /* 0x0000000507077c11 */ /* 0x000fe400080f1404 */
[----:B------:R-:W-:Y:S02]  /*07c0*/  ISETP.GE.AND P0, PT, R2, R3, PT ;  /* 0x000000030200720c */ /* 0x000fe40003f06270 */
[----:B------:R-:W-:-:S02]  /*07d0*/  IADD3 R5, P1, PT, R0, R5, RZ ;  /* 0x0000000500057210 */ /* 0x000fc40007f3e0ff */
[----:B------:R-:W-:Y:S02]  /*07e0*/  ISETP.NE.OR P0, PT, R165, RZ, P0 ;  /* 0x000000ffa500720c */ /* 0x000fe40000705670 */
[----:B------:R-:W-:Y:S01]  /*07f0*/  LEA.HI.X.SX32 R0, R0, RZ, 0x1, P1 ;  /* 0x000000ff00007211 */ /* 0x000fe200008f0eff */
[----:B------:R-:W-:Y:S01]  /*0800*/  @!P3 IMAD.MOV.U32 R11, RZ, RZ, -0x800000 ;  /* 0xff800000ff0bb424 */ /* 0x000fe200078e00ff */
[----:B----4-:R-:W-:-:S04]  /*0810*/  LEA R8, P1, R5, UR6, 0x2 ;  /* 0x0000000605087c11 */ /* 0x010fc8000f8210ff */
[----:B------:R-:W-:Y:S01]  /*0820*/  LEA.HI.X R9, R5, UR7, R0, 0x2, P1 ;  /* 0x0000000705097c11 */ /* 0x000fe200088f1400 */
[----:B------:R-:W-:-:S04]  /*0830*/  @!P2 IMAD.MOV.U32 R5, RZ, RZ, -0x800000 ;  /* 0xff800000ff05a424 */ /* 0x000fc800078e00ff */
[----:B------:R1:W-:Y:S04]  /*0840*/  STG.E.128 desc[UR24][R8.64], RZ ;  /* 0x000000ff08007986 */ /* 0x0003e8000c101d18 */
        /* <DEDUP_REMOVED lines=11> */
[----:B------:R1:W-:Y:S04]  /*0900*/  @!P4 STG.E desc[UR24][R6.64], R13 ;  /* 0x0000000d0600c986 */ /* 0x0003e8000c101918 */
[----:B------:R1:W-:Y:S04]  /*0910*/  @!P3 STG.E desc[UR24][R6.64+0x40], R11 ;  /* 0x0000400b0600b986 */ /* 0x0003e8000c101918 */
[----:B------:R1:W-:Y:S01]  /*0920*/  @!P2 STG.E desc[UR24][R6.64+0x80], R5 ;  /* 0x000080050600a986 */ /* 0x0003e2000c101918 */
[----:B------:R-:W-:Y:S05]  /*0930*/  @P0 EXIT ;  /* 0x000000000000094d */ /* 0x000fea0003800000 */
[----:B------:R-:W-:-:S05]  /*0940*/  MOV R3, 0xff800000 ;  /* 0xff80000000037802 */ /* 0x000fca0000000f00 */
[----:B------:R-:W-:Y:S01]  /*0950*/  STG.E desc[UR24][R6.64+0xc0], R3 ;  /* 0x0000c00306007986 */ /* 0x000fe2000c101918 */
[----:B------:R-:W-:Y:S05]  /*0960*/  EXIT ;  /* 0x000000000000794d */ /* 0x000fea0003800000 */
.L_x_1475:
        /* <DEDUP_REMOVED lines=8> */
.L_x_1476:
        /* <DEDUP_REMOVED lines=35> */
[----:B------:R-:W-:-:S02]  /*0c20*/  LEA R180, P0, R2, UR6, 0x2 ;  /* 0x0000000602b47c11 */ /* 0x000fc4000f8010ff */
[----:B------:R-:W-:Y:S02]  /*0c30*/  @!P1 IADD3 R7, PT, PT, -R7, RZ, RZ ;  /* 0x000000ff07079210 */ /* 0x000fe40007ffe1ff */
[----:B------:R-:W-:Y:S02]  /*0c40*/  LEA.HI.X R181, R2, UR7, R181, 0x2, P0 ;  /* 0x0000000702b57c11 */ /* 0x000fe400080f14b5 */
[----:B------:R-:W-:-:S05]  /*0c50*/  @!P2 LOP3.LUT R7, RZ, R5, RZ, 0x33, !PT ;  /* 0x00000005ff07a212 */ /* 0x000fca00078e33ff */
[----:B------:R-:W-:-:S06]  /*0c60*/  IMAD.WIDE R12, R7, 0x4, R180 ;  /* 0x00000004070c7825 */ /* 0x000fcc00078e02b4 */
[----:B------:R-:W4:Y:S01]  /*0c70*/  LDG.E R12, desc[UR24][R12.64] ;  /* 0x000000180c0c7981 */ /* 0x000f22000c1e1900 */
[----:B---3--:R-:W-:Y:S01]  /*0c80*/  IABS R2, R3 ;  /* 0x0000000300027213 */ /* 0x008fe20000000000 */
[----:B------:R-:W-:-:S03]  /*0c90*/  IMAD.MOV R7, RZ, RZ, -R7 ;  /* 0x000000ffff077224 */ /* 0x000fc600078e0a07 */
[----:B------:R-:W3:Y:S01]  /*0ca0*/  I2F.RP R9, R2 ;  /* 0x0000000200097306 */ /* 0x000ee20000209400 */
[----:B------:R-:W-:-:S07]  /*0cb0*/  IMAD R4, R5, R7, R4 ;  /* 0x0000000705047224 */ /* 0x000fce00078e0204 */
[----:B---3--:R-:W3:Y:S02]  /*0cc0*/  MUFU.RCP R10, R9 ;  /* 0x00000009000a7308 */ /* 0x008ee40000001000 */
[----:B---3--:R-:W-:-:S06]  /*0cd0*/  VIADD R10, R10, 0xffffffe ;  /* 0x0ffffffe0a0a7836 */ /* 0x008fcc0000000000 */
[----:B------:R-:W3:Y:S02]  /*0ce0*/  F2I.FTZ.U32.TRUNC.NTZ R11, R10 ;  /* 0x0000000a000b7305 */ /* 0x000ee4000021f000 */
[----:B---3--:R-:W-:Y:S02]  /*0cf0*/  IADD3 R6, PT, PT, RZ, -R11, RZ ;  /* 0x8000000bff067210 */ /* 0x008fe40007ffe0ff */
        /* <DEDUP_REMOVED lines=9> */
[-C--:B------:R-:W-:Y:S02]  /*0d90*/  @!P1 IADD3 R9, PT, PT, R9, -R2.reuse, RZ ;  /* 0x8000000209099210 */ /* 0x080fe40007ffe0ff */
[----:B------:R-:W-:Y:S02]  /*0da0*/  @!P1 IADD3 R6, PT, PT, R6, 0x1, RZ ;  /* 0x0000000106069810 */ /* 0x000fe40007ffe0ff */
[----:B------:R-:W-:Y:S02]  /*0db0*/  ISETP.GE.U32.AND P2, PT, R9, R2, PT ;  /* 0x000000020900720c */ /* 0x000fe40003f46070 */
[----:B------:R-:W-:Y:S02]  /*0dc0*/  LOP3.LUT R2, R0, R3, RZ, 0x3c, !PT ;  /* 0x0000000300027212 */ /* 0x000fe400078e3cff */
[----:B------:R-:W-:Y:S02]  /*0dd0*/  ISETP.NE.AND P1, PT, R3, RZ, PT ;  /* 0x000000ff0300720c */ /* 0x000fe40003f25270 */
[----:B------:R-:W-:-:S02]  /*0de0*/  ISETP.GE.AND P0, PT, R2, RZ, PT ;  /* 0x000000ff0200720c */ /* 0x000fc40003f06270 */
[----:B--2---:R-:W-:-:S05]  /*0df0*/  MOV R2, UR4 ;  /* 0x0000000400027c02 */ /* 0x004fca0008000f00 */
[----:B------:R-:W-:-:S06]  /*0e00*/  @P2 IADD3 R6, PT, PT, R6, 0x1, RZ ;  /* 0x0000000106062810 */ /* 0x000fcc0007ffe0ff */
[----:B------:R-:W-:Y:S01]  /*0e10*/  @!P0 IMAD.MOV R6, RZ, RZ, -R6 ;  /* 0x000000ffff068224 */ /* 0x000fe200078e0a06 */
[----:B------:R-:W-:Y:S02]  /*0e20*/  @!P1 LOP3.LUT R6, RZ, R3, RZ, 0x33, !PT ;  /* 0x00000003ff069212 */ /* 0x000fe400078e33ff */
[----:B------:R-:W-:Y:S02]  /*0e30*/  MOV R3, UR5 ;  /* 0x0000000500037c02 */ /* 0x000fe40008000f00 */
        /* <DEDUP_REMOVED lines=8> */
[----:B------:R-:W-:-:S04]  /*0ec0*/  IMAD.WIDE.U32 R12, R12, UR18, RZ ;  /* 0x000000120c0c7c25 */ /* 0x000fc8000f8e00ff */
[----:B------:R-:W-:Y:S01]  /*0ed0*/  IMAD.IADD R9, R9, 0x1, R7 ;  /* 0x0000000109097824 */ /* 0x000fe200078e0207 */
[----:B------:R-:W-:Y:S01]  /*0ee0*/  IADD3 R13, PT, PT, R13, R10, RZ ;  /* 0x0000000a0d0d7210 */ /* 0x000fe20007ffe0ff */
[CC--:B------:R-:W-:Y:S02]  /*0ef0*/  IMAD R7, R5.reuse, R2.reuse, RZ ;  /* 0x0000000205077224 */ /* 0x0c0fe400078e02ff */
[----:B------:R-:W-:Y:S02]  /*0f00*/  IMAD R5, R5, UR16, RZ ;  /* 0x0000001005057c24 */ /* 0x000fe4000f8e02ff */
[C---:B------:R-:W-:Y:S02]  /*0f10*/  IMAD R7, R4.reuse, R3, R7 ;  /* 0x0000000304077224 */ /* 0x040fe400078e0207 */
[----:B------:R-:W-:-:S04]  /*0f20*/  IMAD.WIDE.U32 R12, R4, R2, R12 ;  /* 0x00000002040c7225 */ /* 0x000fc800078e000c */
[C---:B------:R-:W-:Y:S01]  /*0f30*/  IMAD R5, R4.reuse, UR17, R5 ;  /* 0x0000001104057c24 */ /* 0x040fe2000f8e0205 */
[----:B------:R-:W-:Y:S01]  /*0f40*/  IADD3 R13, PT, PT, R13, R7, RZ ;  /* 0x000000070d0d7210 */ /* 0x000fe20007ffe0ff */
[----:B------:R-:W-:Y:S01]  /*0f50*/  IMAD.WIDE.U32 R8, R4, UR16, R8 ;  /* 0x0000001004087c25 */ /* 0x000fe2000f8e0008 */
[----:B------:R-:W-:-:S03]  /*0f60*/  SHF.R.S32.HI R4, RZ, 0x1f, R6 ;  /* 0x0000001fff047819 */ /* 0x000fc60000011406 */
[----:B------:R-:W-:Y:S02]  /*0f70*/  IMAD.IADD R9, R9, 0x1, R5 ;  /* 0x0000000109097824 */ /* 0x000fe400078e0205 */
[C---:B-1----:R-:W-:Y:S02]  /*0f80*/  IMAD R5, R4.reuse, UR8, RZ ;  /* 0x0000000804057c24 */ /* 0x042fe4000f8e02ff */
[----:B------:R-:W-:Y:S02]  /*0f90*/  IMAD R7, R4, UR10, RZ ;  /* 0x0000000a04077c24 */ /* 0x000fe4000f8e02ff */
[C---:B------:R-:W-:Y:S02]  /*0fa0*/  IMAD R5, R6.reuse, UR9, R5 ;  /* 0x0000000906057c24 */ /* 0x040fe4000f8e0205 */
[----:B------:R-:W-:-:S04]  /*0fb0*/  IMAD.WIDE.U32 R16, R6, UR8, R12 ;  /* 0x0000000806107c25 */ /* 0x000fc8000f8e000c */
[C---:B------:R-:W-:Y:S01]  /*0fc0*/  IMAD R7, R6.reuse, UR11, R7 ;  /* 0x0000000b06077c24 */ /* 0x040fe2000f8e0207 */
[----:B------:R-:W-:Y:S01]  /*0fd0*/  IADD3 R5, PT, PT, R17, R5, RZ ;  /* 0x0000000511057210 */ /* 0x000fe20007ffe0ff */
[----:B------:R-:W-:-:S05]  /*0fe0*/  IMAD.WIDE.U32 R8, R6, UR10, R8 ;  /* 0x0000000a06087c25 */ /* 0x000fca000f8e0008 */
[----:B------:R-:W-:Y:S01]  /*0ff0*/  IADD3 R4, PT, PT, R9, R7, RZ ;  /* 0x0000000709047210 */ /* 0x000fe20007ffe0ff */
[----:B------:R-:W-:Y:S06]  /*1000*/  BRA `(.L_x_1478) ;  /* 0x0000000400207947 */ /* 0x000fec0003800000 */
.L_x_1477:
[----:B------:R-:W2:Y:S01]  /*1010*/  LDC R9, c[0x0][0x3e8] ;  /* 0x0000fa00ff097b82 */ /* 0x000ea20000000800 */
[----:B------:R-:W3:Y:S01]  /*1020*/  LDCU.64 UR16, c[0x0][0x3c0] ;  /* 0x00007800ff1077ac */ /* 0x000ee20008000a00 */
[----:B------:R-:W-:Y:S02]  /*1030*/  IABS R10, R0 ;  /* 0x00000000000a7213 */ /* 0x000fe40000000000 */
[----:B------:R-:W-:Y:S02]  /*1040*/  CS2R R180, SRZ ;  /* 0x0000000000b47805 */ /* 0x000fe4000001ff00 */
[----:B------:R-:W-:Y:S01]  /*1050*/  SHF.R.S32.HI R13, RZ, 0x1f, R21 ;  /* 0x0000001fff0d7819 */ /* 0x000fe20000011415 */
[----:B------:R-:W4:Y:S01]  /*1060*/  LDCU.64 UR18, c[0x0][0x3a0] ;  /* 0x00007400ff1277ac */ /* 0x000f220008000a00 */
[----:B--2---:R-:W-:-:S04]  /*1070*/  IABS R12, R9 ;  /* 0x00000009000c7213 */ /* 0x004fc80000000000 */
[----:B------:R-:W2:Y:S08]  /*1080*/  I2F.RP R5, R12 ;  /* 0x0000000c00057306 */ /* 0x000eb00000209400 */
[----:B--2---:R-:W2:Y:S02]  /*1090*/  MUFU.RCP R16, R5 ;  /* 0x0000000500107308 */ /* 0x004ea40000001000 */
[----:B--2---:R-:W-:-:S06]  /*10a0*/  IADD3 R16, PT, PT, R16, 0xffffffe, RZ ;  /* 0x0ffffffe10107810 */ /* 0x004fcc0007ffe0ff */
[----:B------:R-:W1:Y:S02]  /*10b0*/  F2I.FTZ.U32.TRUNC.NTZ R17, R16 ;  /* 0x0000001000117305 */ /* 0x000e64000021f000 */
[----:B-1----:R-:W-:Y:S02]  /*10c0*/  IADD3 R2, PT, PT, RZ, -R17, RZ ;  /* 0x80000011ff027210 */ /* 0x002fe40007ffe0ff */
[----:B------:R-:W-:-:S03]  /*10d0*/  MOV R16, RZ ;  /* 0x000000ff00107202 */ /* 0x000fc60000000f00 */
[----:B------:R-:W-:Y:S02]  /*10e0*/  IMAD R4, R2, R12, RZ ;  /* 0x0000000c02047224 */ /* 0x000fe400078e02ff */
[----:B------:R-:W1:Y:S02]  /*10f0*/  LDC.64 R2, c[0x0][0x3b8] ;  /* 0x0000ee00ff027b82 */ /* 0x000e640000000a00 */
[----:B------:R-:W-:-:S04]  /*1100*/  IMAD.HI.U32 R17, R17, R4, R16 ;  /* 0x0000000411117227 */ /* 0x000fc800078e0010 */
[----:B---3--:R-:W-:Y:S02]  /*1110*/  IMAD R16, R13, UR16, RZ ;  /* 0x000000100d107c24 */ /* 0x008fe4000f8e02ff */
[----:B------:R-:W-:Y:S01]  /*1120*/  IMAD.HI.U32 R8, R17, R10, RZ ;  /* 0x0000000a11087227 */ /* 0x000fe200078e00ff */
[----:B------:R-:W2:Y:S03]  /*1130*/  LDC.64 R4, c[0x0][0x3a8] ;  /* 0x0000ea00ff047b82 */ /* 0x000ea60000000a00 */
[----:B------:R-:W-:Y:S01]  /*1140*/  IMAD R16, R21, UR17, R16 ;  /* 0x0000001115107c24 */ /* 0x000fe2000f8e0210 */
[----:B------:R-:W-:-:S05]  /*1150*/  IADD3 R7, PT, PT, -R8, RZ, RZ ;  /* 0x000000ff08077210 */ /* 0x000fca0007ffe1ff */
[----:B------:R-:W-:Y:S02]  /*1160*/  IMAD R7, R12, R7, R10 ;  /* 0x000000070c077224 */ /* 0x000fe400078e020a */
[----:B------:R-:W-:-:S03]  /*1170*/  IMAD.WIDE.U32 R10, R21, UR16, RZ ;  /* 0x00000010150a7c25 */ /* 0x000fc6000f8e00ff */
[----:B------:R-:W-:Y:S01]  /*1180*/  ISETP.GT.U32.AND P0, PT, R12, R7, PT ;  /* 0x000000070c00720c */ /* 0x000fe20003f04070 */
[----:B-1----:R-:W-:Y:S01]  /*1190*/  IMAD R18, R13, R2, RZ ;  /* 0x000000020d127224 */ /* 0x002fe200078e02ff */
[----:B------:R-:W-:Y:S02]  /*11a0*/  IADD3 R17, PT, PT, R11, R16, RZ ;  /* 0x000000100b117210 */ /* 0x000fe40007ffe0ff */
[----:B-----5:R-:W-:Y:S01]  /*11b0*/  SHF.R.S32.HI R11, RZ, 0x1f, R6 ;  /* 0x0000001fff0b7819 */ /* 0x020fe20000011406 */
[C---:B------:R-:W-:Y:S01]  /*11c0*/  IMAD R18, R21.reuse, R3, R18 ;  /* 0x0000000315127224 */ /* 0x040fe200078e0212 */
[----:B------:R-:W-:Y:S01]  /*11d0*/  MOV R16, R10 ;  /* 0x0000000a00107202 */ /* 0x000fe20000000f00 */
[----:B------:R-:W-:-:S04]  /*11e0*/  IMAD.WIDE.U32 R20, R21, R2, RZ ;  /* 0x0000000215147225 */ /* 0x000fc800078e00ff */
[----:B--2---:R-:W-:Y:S02]  /*11f0*/  IMAD R10, R11, R4, RZ ;  /* 0x000000040b0a7224 */ /* 0x004fe400078e02ff */
[----:B------:R-:W-:Y:S01]  /*1200*/  IMAD.IADD R19, R21, 0x1, R18 ;  /* 0x0000000115137824 */ /* 0x000fe200078e0212 */
[----:B------:R-:W-:Y:S01]  /*1210*/  @!P0 IADD3 R7, PT, PT, R7, -R12, RZ ;  /* 0x8000000c07078210 */ /* 0x000fe20007ffe0ff */
[----:B------:R-:W-:Y:S01]  /*1220*/  IMAD R10, R6, R5, R10 ;  /* 0x00000005060a7224 */ /* 0x000fe200078e020a */
[----:B------:R-:W-:Y:S01]  /*1230*/  MOV R18, R20 ;  /* 0x0000001400127202 */ /* 0x000fe20000000f00 */
[----:B----4-:R-:W-:Y:S01]  /*1240*/  IMAD R11, R11, UR18, RZ ;  /* 0x000000120b0b7c24 */ /* 0x010fe2000f8e02ff */
[----:B------:R-:W-:Y:S01]  /*1250*/  LOP3.LUT R5, R0, R9, RZ, 0x3c, !PT ;  /* 0x0000000900057212 */ /* 0x000fe200078e3cff */
[C---:B------:R-:W-:Y:S01]  /*1260*/  IMAD.WIDE.U32 R16, R6.reuse, R4, R16 ;  /* 0x0000000406107225 */ /* 0x040fe200078e0010 */
[----:B------:R-:W-:Y:S02]  /*1270*/  ISETP.GE.U32.AND P2, PT, R7, R12, PT ;  /* 0x0000000c0700720c */ /* 0x000fe40003f46070 */
[----:B------:R-:W-:Y:S01]  /*1280*/  ISETP.GE.AND P1, PT, R5, RZ, PT ;  /* 0x000000ff0500720c */ /* 0x000fe20003f26270 */
[C---:B------:R-:W-:Y:S01]  /*1290*/  IMAD R11, R6.reuse, UR19, R11 ;  /* 0x00000013060b7c24 */ /* 0x040fe2000f8e020b */
[----:B------:R-:W1:Y:S01]  /*12a0*/  LDC.64 R4, c[0x0][0x3d8] ;  /* 0x0000f600ff047b82 */ /* 0x000e620000000a00 */
[----:B------:R-:W-:Y:S01]  /*12b0*/  IMAD.WIDE.U32 R18, R6, UR18, R18 ;  /* 0x0000001206127c25 */ /* 0x000fe2000f8e0012 */
[----:B------:R-:W-:-:S02]  /*12c0*/  @!P0 IADD3 R8, PT, PT, R8, 0x1, RZ ;  /* 0x0000000108088810 */ /* 0x000fc40007ffe0ff */
[----:B------:R-:W-:Y:S01]  /*12d0*/  ISETP.NE.AND P0, PT, R9, RZ, PT ;  /* 0x000000ff0900720c */ /* 0x000fe20003f05270 */
[----:B------:R-:W-:Y:S01]  /*12e0*/  IMAD.IADD R19, R19, 0x1, R11 ;  /* 0x0000000113137824 */ /* 0x000fe200078e020b */
[----:B------:R-:W-:Y:S02]  /*12f0*/  LEA R12, R124, 0xffffff80, 0x7 ;  /* 0xffffff807c0c7811 */ /* 0x000fe400078e38ff */
[----:B------:R-:W2:Y:S01]  /*1300*/  LDC.64 R6, c[0x0][0x3d0] ;  /* 0x0000f400ff067b82 */ /* 0x000ea20000000a00 */
[----:B------:R-:W-:Y:S02]  /*1310*/  @P2 IADD3 R8, PT, PT, R8, 0x1, RZ ;  /* 0x0000000108082810 */ /* 0x000fe40007ffe0ff */
[----:B------:R-:W-:Y:S01]  /*1320*/  SHF.R.S32.HI R11, RZ, 0x1f, R12 ;  /* 0x0000001fff0b7819 */ /* 0x000fe2000001140c */
[----:B------:R-:W-:Y:S01]  /*1330*/  IMAD.WIDE.U32 R18, R12, R2, R18 ;  /* 0x000000020c127225 */ /* 0x000fe200078e0012 */
[----:B------:R-:W-:Y:S02]  /*1340*/  @!P1 IADD3 R8, PT, PT, -R8, RZ, RZ ;  /* 0x000000ff08089210 */ /* 0x000fe40007ffe1ff */
[----:B------:R-:W-:Y:S01]  /*1350*/  IADD3 R17, PT, PT, R17, R10, RZ ;  /* 0x0000000a11117210 */ /* 0x000fe20007ffe0ff */
[C---:B------:R-:W-:Y:S01]  /*1360*/  IMAD R13, R11.reuse, UR16, RZ ;  /* 0x000000100b0d7c24 */ /* 0x040fe2000f8e02ff */
[----:B------:R-:W-:Y:S01]  /*1370*/  @!P0 LOP3.LUT R8, RZ, R9, RZ, 0x33, !PT ;  /* 0x00000009ff088212 */ /* 0x000fe200078e33ff */
[----:B------:R-:W-:-:S02]  /*1380*/  IMAD R11, R11, R2, RZ ;  /* 0x000000020b0b7224 */ /* 0x000fc400078e02ff */
[C---:B------:R-:W-:Y:S01]  /*1390*/  IMAD R13, R12.reuse, UR17, R13 ;  /* 0x000000110c0d7c24 */ /* 0x040fe2000f8e020d */
[----:B------:R-:W-:Y:S01]  /*13a0*/  SHF.R.S32.HI R9, RZ, 0x1f, R8 ;  /* 0x0000001fff097819 */ /* 0x000fe20000011408 */
[C---:B------:R-:W-:Y:S02]  /*13b0*/  IMAD R11, R12.reuse, R3, R11 ;  /* 0x000000030c0b7224 */ /* 0x040fe400078e020b */
[----:B------:R-:W-:-:S03]  /*13c0*/  IMAD.WIDE.U32 R16, R12, UR16, R16 ;  /* 0x000000100c107c25 */ /* 0x000fc6000f8e0010 */
[----:B------:R-:W-:Y:S01]  /*13d0*/  IADD3 R19, PT, PT, R19, R11, RZ ;  /* 0x0000000b13137210 */ /* 0x000fe20007ffe0ff */
[----:B------:R-:W-:Y:S02]  /*13e0*/  IMAD.IADD R17, R17, 0x1, R13 ;  /* 0x0000000111117824 */ /* 0x000fe400078e020d */
[C---:B--2---:R-:W-:Y:S02]  /*13f0*/  IMAD R10, R9.reuse, R6, RZ ;  /* 0x00000006090a7224 */ /* 0x044fe400078e02ff */
[----:B-1----:R-:W-:Y:S02]  /*1400*/  IMAD R9, R9, R4, RZ ;  /* 0x0000000409097224 */ /* 0x002fe400078e02ff */
[C---:B------:R-:W-:Y:S02]  /*1410*/  IMAD R7, R8.reuse, R7, R10 ;  /* 0x0000000708077224 */ /* 0x040fe400078e020a */
[----:B------:R-:W-:-:S04]  /*1420*/  IMAD.WIDE.U32 R18, R8, R6, R18 ;  /* 0x0000000608127225 */ /* 0x000fc800078e0012 */
[----:B------:R-:W-:Y:S01]  /*1430*/  IMAD.WIDE.U32 R10, R8, R4, R16 ;  /* 0x00000004080a7225 */ /* 0x000fe200078e0010 */
[----:B------:R-:W-:-:S03]  /*1440*/  MOV R16, R18 ;  /* 0x0000001200107202 */ /* 0x000fc60000000f00 */
[----:B------:R-:W-:Y:S01]  /*1450*/  IMAD R9, R8, R5, R9 ;  /* 0x0000000508097224 */ /* 0x000fe200078e0209 */
[----:B------:R-:W-:Y:S02]  /*1460*/  IADD3 R5, PT, PT, R19, R7, RZ ;  /* 0x0000000713057210 */ /* 0x000fe40007ffe0ff */
[----:B------:R-:W-:Y:S02]  /*1470*/  MOV R8, R10 ;  /* 0x0000000a00087202 */ /* 0x000fe40000000f00 */
[----:B------:R-:W-:-:S07]  /*1480*/  IADD3 R4, PT, PT, R11, R9, RZ ;  /* 0x000000090b047210 */ /* 0x000fce0007ffe0ff */
.L_x_1478:
[----:B------:R-:W1:Y:S01]  /*1490*/  LDCU.128 UR12, c[0x0][0x390] ;  /* 0x00007200ff0c77ac */ /* 0x000e620008000c00 */
[C---:B------:R-:W-:Y:S01]  /*14a0*/  IMAD.SHL.U32 R176, R165.reuse, 0x8, RZ ;  /* 0x00000008a5b07824 */ /* 0x040fe200078e00ff */
[C---:B------:R-:W-:Y:S01]  /*14b0*/  LOP3.LUT R175, R165.reuse, 0x18, RZ, 0xc0, !PT ;  /* 0x00000018a5af7812 */ /* 0x040fe200078ec0ff */
[----:B------:R-:W-:Y:S01]  /*14c0*/  IMAD.MOV.U32 R11, RZ, RZ, RZ ;  /* 0x000000ffff0b7224 */ /* 0x000fe200078e00ff */
[----:B------:R-:W2:Y:S01]  /*14d0*/  LDCU.64 UR4, c[0x0][0x3b0] ;  /* 0x00007600ff0477ac */ /* 0x000ea20008000a00 */
[----:B------:R-:W-:Y:S01]  /*14e0*/  SHF.R.S32.HI R6, RZ, 0x1f, R0 ;  /* 0x0000001fff067819 */ /* 0x000fe20000011400 */
[----:B------:R-:W3:Y:S01]  /*14f0*/  S2UR UR26, SR_CgaCtaId ;  /* 0x00000000001a79c3 */ /* 0x000ee20000008800 */
[C---:B------:R-:W-:Y:S01]  /*1500*/  LOP3.LUT R10, R176.reuse, 0x18, RZ, 0xc0, !PT ;  /* 0x00000018b00a7812 */ /* 0x040fe200078ec0ff */
[----:B------:R-:W4:Y:S01]  /*1510*/  LDCU.64 UR20, c[0x0][0x3c8] ;  /* 0x00007900ff1477ac */ /* 0x000f220008000a00 */
[C---:B------:R-:W-:Y:S01]  /*1520*/  LOP3.LUT R128, R176.reuse, 0xd8, RZ, 0xc0, !PT ;  /* 0x000000d8b0807812 */ /* 0x040fe200078ec0ff */
[----:B------:R-:W-:Y:S01]  /*1530*/  IMAD.MOV.U32 R135, RZ, RZ, RZ ;  /* 0x000000ffff877224 */ /* 0x000fe200078e00ff */
[----:B------:R-:W-:Y:S01]  /*1540*/  LOP3.LUT R7, R176, 0x1f20, RZ, 0xc0, !PT ;  /* 0x00001f20b0077812 */ /* 0x000fe200078ec0ff */
[----:B------:R-:W5:Y:S01]  /*1550*/  LDCU.128 UR8, c[0x0][0x380] ;  /* 0x00007000ff0877ac */ /* 0x000f620008000c00 */
[----:B------:R-:W-:Y:S01]  /*1560*/  IADD3 R16, P0, PT, R10, R16, RZ ;  /* 0x000000100a107210 */ /* 0x000fe20007f1e0ff */
[----:B------:R-:W-:Y:S01]  /*1570*/  IMAD.SHL.U32 R129, R2, 0x40, RZ ;  /* 0x0000004002817824 */ /* 0x000fe200078e00ff */
[----:B------:R-:W-:Y:S01]  /*1580*/  IADD3 R8, P2, PT, R10, R8, RZ ;  /* 0x000000080a087210 */ /* 0x000fe20007f5e0ff */
[----:B------:R-:W-:Y:S01]  /*1590*/  IMAD.SHL.U32 R164, R165, 0x4, RZ ;  /* 0x00000004a5a47824 */ /* 0x000fe200078e00ff */
[----:B------:R-:W-:Y:S01]  /*15a0*/  LOP3.LUT R128, R128, R175, RZ, 0x3c, !PT ;  /* 0x000000af80807212 */ /* 0x000fe200078e3cff */
[----:B-1----:R-:W-:Y:S01]  /*15b0*/  IMAD.WIDE.U32 R10, R177, UR14, R10 ;  /* 0x0000000eb10a7c25 */ /* 0x002fe2000f8e000a */
[----:B------:R-:W-:-:S02]  /*15c0*/  SHF.R.U32.HI R134, RZ, 0x2, R165 ;  /* 0x00000002ff867819 */ /* 0x000fc400000116a5 */
[----:B------:R-:W-:Y:S01]  /*15d0*/  LOP3.LUT R128, R7, R128, RZ, 0xfc, !PT ;  /* 0x0000008007807212 */ /* 0x000fe200078efcff */
[----:B--2---:R-:W-:Y:S01]  /*15e0*/  USHF.L.U64.HI UR23, UR4, 0x5, UR5 ;  /* 0x0000000504177899 */ /* 0x004fe20008010205 */
[----:B------:R-:W-:Y:S01]  /*15f0*/  IMAD R13, R177, UR15, R11 ;  /* 0x0000000fb10d7c24 */ /* 0x000fe2000f8e020b */
[----:B------:R-:W-:Y:S01]  /*1600*/  USHF.L.U32 UR14, UR4, 0x5, URZ ;  /* 0x00000005040e7899 */ /* 0x000fe200080006ff */
[----:B------:R-:W-:Y:S01]  /*1610*/  IMAD.MOV.U32 R12, RZ, RZ, R10 ;  /* 0x000000ffff0c7224 */ /* 0x000fe200078e000a */
[----:B------:R-:W-:Y:S01]  /*1620*/  LOP3.LUT R126, R164, 0x18, RZ, 0xc0, !PT ;  /* 0x00000018a47e7812 */ /* 0x000fe200078ec0ff */
[----:B----4-:R-:W-:Y:S01]  /*1630*/  IMAD R7, R6, UR20, RZ ;  /* 0x0000001406077c24 */ /* 0x010fe2000f8e02ff */
[----:B------:R-:W-:Y:S01]  /*1640*/  SHF.R.U32.HI R168, RZ, 0x1, R165 ;  /* 0x00000001ffa87819 */ /* 0x000fe200000116a5 */
[----:B------:R-:W-:-:S04]  /*1650*/  IMAD.WIDE.U32 R14, R15, 0x40, R134 ;  /* 0x000000400f0e7825 */ /* 0x000fc800078e0086 */
[C---:B------:R-:W-:Y:S02]  /*1660*/  IMAD R10, R0.reuse, UR21, R7 ;  /* 0x00000015000a7c24 */ /* 0x040fe4000f8e0207 */
[----:B------:R-:W-:-:S04]  /*1670*/  IMAD.WIDE.U32 R12, R0, UR20, R12 ;  /* 0x00000014000c7c25 */ /* 0x000fc8000f8e000c */
[----:B------:R-:W-:Y:S02]  /*1680*/  IMAD.U32 R18, RZ, RZ, UR14 ;  /* 0x0000000eff127e24 */ /* 0x000fe4000f8e00ff */
[----:B------:R-:W-:Y:S02]  /*1690*/  IMAD.U32 R19, RZ, RZ, UR23 ;  /* 0x00000017ff137e24 */ /* 0x000fe4000f8e00ff */
[----:B------:R-:W-:Y:S02]  /*16a0*/  IMAD R0, R15, UR4, RZ ;  /* 0x000000040f007c24 */ /* 0x000fe4000f8e02ff */
[----:B------:R-:W-:Y:S02]  /*16b0*/  IMAD.IADD R11, R13, 0x1, R10 ;  /* 0x000000010d0b7824 */ /* 0x000fe400078e020a */
[----:B------:R-:W-:-:S04]  /*16c0*/  IMAD.WIDE.U32 R6, R14, UR4, R18 ;  /* 0x000000040e067c25 */ /* 0x000fc8000f8e0012 */
[----:B------:R-:W-:Y:S02]  /*16d0*/  IMAD.MOV.U32 R10, RZ, RZ, R12 ;  /* 0x000000ffff0a7224 */ /* 0x000fe400078e000c */
[----:B------:R-:W-:Y:S01]  /*16e0*/  IMAD.X R17, RZ, RZ, R5, P0 ;  /* 0x000000ffff117224 */ /* 0x000fe200000e0605 */
[----:B------:R-:W-:Y:S01]  /*16f0*/  IADD3 R5, P0, PT, R12, R6, RZ ;  /* 0x000000060c057210 */ /* 0x000fe20007f1e0ff */
[C---:B------:R-:W-:Y:S01]  /*1700*/  IMAD R0, R14.reuse, UR5, R0 ;  /* 0x000000050e007c24 */ /* 0x040fe2000f8e0200 */
[----:B------:R-:W-:Y:S01]  /*1710*/  UMOV UR5, 0x400 ;  /* 0x0000040000057882 */ /* 0x000fe20000000000 */
[----:B------:R-:W-:Y:S01]  /*1720*/  IMAD.WIDE.U32 R14, R14, UR4, R10 ;  /* 0x000000040e0e7c25 */ /* 0x000fe2000f8e000a */
[----:B---3--:R-:W-:Y:S02]  /*1730*/  ULEA UR5, UR26, UR5, 0x18 ;  /* 0x000000051a057291 */ /* 0x008fe4000f8ec0ff */
[----:B------:R-:W-:Y:S01]  /*1740*/  USHF.L.U64.HI UR4, UR16, 0x6, UR17 ;  /* 0x0000000610047899 */ /* 0x000fe20008010211 */
[----:B------:R-:W-:Y:S01]  /*1750*/  IMAD.WIDE.U32 R16, R134, R2, R16 ;  /* 0x0000000286107225 */ /* 0x000fe200078e0010 */
[----:B-----5:R-:W-:-:S02]  /*1760*/  LEA R12, P1, R14, UR8, 0x1 ;  /* 0x000000080e0c7c11 */ /* 0x020fc4000f8208ff */
[----:B------:R-:W-:Y:S01]  /*1770*/  LEA R128, R128, UR5, 0x1 ;  /* 0x0000000580807c11 */ /* 0x000fe2000f8e08ff */
[----:B------:R-:W-:Y:S01]  /*1780*/  IMAD.IADD R6, R15, 0x1, R0 ;  /* 0x000000010f067824 */ /* 0x000fe200078e0200 */
[----:B------:R-:W-:Y:S01]  /*1790*/  IADD3.X R0, PT, PT, R11, R0, R7, P0, !PT ;  /* 0x000000000b007210 */ /* 0x000fe200007fe407 */
[----:B------:R-:W-:Y:S01]  /*17a0*/  IMAD R171, R134, R3, R17 ;  /* 0x0000000386ab7224 */ /* 0x000fe200078e0211 */
[----:B------:R-:W-:Y:S01]  /*17b0*/  LEA R10, P0, R5, UR8, 0x1 ;  /* 0x00000008050a7c11 */ /* 0x000fe2000f8008ff */
[----:B------:R-:W-:Y:S01]  /*17c0*/  IMAD.X R9, RZ, RZ, R4, P2 ;  /* 0x000000ffff097224 */ /* 0x000fe200010e0604 */
[----:B------:R-:W-:Y:S01]  /*17d0*/  LEA R170, P3, R16, UR10, 0x1 ;  /* 0x0000000a10aa7c11 */ /* 0x000fe2000f8608ff */
[----:B------:R-:W-:Y:S01]  /*17e0*/  IMAD.SHL.U32 R167, R165, 0x10, RZ ;  /* 0x00000010a5a77824 */ /* 0x000fe200078e00ff */
[----:B------:R-:W-:Y:S01]  /*17f0*/  LEA.HI.X R13, R14, UR9, R6, 0x1, P1 ;  /* 0x000000090e0d7c11 */ /* 0x000fe200088f0c06 */
[----:B------:R-:W-:Y:S01]  /*1800*/  IMAD.WIDE.U32 R8, R134, UR16, R8 ;  /* 0x0000001086087c25 */ /* 0x000fe2000f8e0008 */
[----:B------:R-:W-:Y:S01]  /*1810*/  LEA.HI.X R11, R5, UR9, R0, 0x1, P0 ;  /* 0x00000009050b7c11 */ /* 0x000fe200080f0c00 */
[----:B------:R-:W-:Y:S01]  /*1820*/  USHF.L.U32 UR8, UR16, 0x6, URZ ;  /* 0x0000000610087899 */ /* 0x000fe200080006ff */
[----:B------:R-:W-:Y:S01]  /*1830*/  LEA.HI.X R171, R16, UR11, R171, 0x1, P3 ;  /* 0x0000000b10ab7c11 */ /* 0x000fe200098f0cab */
[----:B------:R-:W-:Y:S01]  /*1840*/  @!PT LDS RZ, [RZ] ;  /* 0x00000000fffff984 */ /* 0x000fe20000000800 */
[----:B------:R-:W-:Y:S01]  /*1850*/  @!PT LDS RZ, [RZ] ;  /* 0x00000000fffff984 */ /* 0x000fe20000000800 */
[----:B------:R-:W-:Y:S01]  /*1860*/  @!PT LDS RZ, [RZ] ;  /* 0x00000000fffff984 */ /* 0x000fe20000000800 */
[----:B------:R-:W-:Y:S01]  /*1870*/  LDGSTS.E.BYPASS.LTC128B.128 [R128], desc[UR24][R12.64] ;  /* 0x000000000c807fae */ /* 0x000fe2000b981a18 */
[----:B------:R-:W-:Y:S01]  /*1880*/  SHF.L.U64.HI R0, R2, 0x6, R3 ;  /* 0x0000000602007819 */ /* 0x000fe20000010203 */
[----:B------:R-:W-:Y:S01]  /*1890*/  IMAD.SHL.U32 R127, R165, 0x20, RZ ;  /* 0x00000020a57f7824 */ /* 0x000fe200078e00ff */
[----:B------:R-:W-:Y:S01]  /*18a0*/  IADD3 R6, P0, PT, R129, R170, RZ ;  /* 0x000000aa81067210 */ /* 0x000fe20007f1e0ff */
[----:B------:R-:W-:Y:S01]  /*18b0*/  LDGSTS.E.BYPASS.LTC128B.128 [R128+0x1000], desc[UR24][R12.64+0x40] ;  /* 0x010000400c807fae */ /* 0x000fe2000b981a18 */
[----:B------:R-:W-:-:S02]  /*18c0*/  IMAD R4, R134, UR17, R9 ;  /* 0x0000001186047c24 */ /* 0x000fc4000f8e0209 */
[----:B------:R-:W-:Y:S01]  /*18d0*/  LOP3.LUT R126, R126, 0xc0, R127, 0xf8, !PT ;  /* 0x000000c07e7e7812 */ /* 0x000fe200078ef87f */
[----:B------:R-:W-:Y:S01]  /*18e0*/  IMAD.X R7, R0, 0x1, R171, P0 ;  /* 0x0000000100077824 */ /* 0x000fe200000e06ab */
[C---:B------:R-:W-:Y:S01]  /*18f0*/  IADD3 R14, P0, PT, R129.reuse, R6, RZ ;  /* 0x00000006810e7210 */ /* 0x040fe20007f1e0ff */
[----:B------:R1:W-:Y:S01]  /*1900*/  LDGSTS.E.BYPASS.LTC128B.128 [R128+0x2000], desc[UR24][R12.64+0x80] ;  /* 0x020000800c807fae */ /* 0x0003e2000b981a18 */
[----:B------:R-:W-:Y:S01]  /*1910*/  LOP3.LUT R136, R126, 0x8, R165, 0x78, !PT ;  /* 0x000000087e887812 */ /* 0x000fe200078e78a5 */
[----:B------:R-:W-:Y:S02]  /*1920*/  IMAD.MOV.U32 R125, RZ, RZ, 0x20 ;  /* 0x00000020ff7d7424 */ /* 0x000fe400078e00ff */
[----:B------:R-:W-:Y:S01]  /*1930*/  LDGSTS.E.BYPASS.LTC128B.128 [R128+0x800], desc[UR24][R10.64] ;  /* 0x008000000a807fae */ /* 0x000fe2000b981a18 */
[----:B------:R-:W-:Y:S02]  /*1940*/  IMAD.X R15, R0, 0x1, R7, P0 ;  /* 0x00000001000f7824 */ /* 0x000fe400000e0607 */
[----:B------:R-:W-:Y:S01]  /*1950*/  VIADD R174, R124, 0xffffffff ;  /* 0xffffffff7cae7836 */ /* 0x000fe20000000000 */
[----:B------:R-:W-:Y:S03]  /*1960*/  LDGSTS.E.BYPASS.LTC128B.128 [R128+0x1800], desc[UR24][R10.64+0x40] ;  /* 0x018000400a807fae */ /* 0x000fe6000b981a18 */
[----:B------:R-:W-:Y:S01]  /*1970*/  IMAD.SHL.U32 R183, R174, 0x80, RZ ;  /* 0x00000080aeb77824 */ /* 0x000fe200078e00ff */
[----:B------:R-:W-:Y:S04]  /*1980*/  LDGSTS.E.BYPASS.LTC128B.128 [R128+0x2800], desc[UR24][R10.64+0x80] ;  /* 0x028000800a807fae */ /* 0x000fe8000b981a18 */
        /* <DEDUP_REMOVED lines=8> */
[----:B------:R1:W-:Y:S02]  /*1a10*/  LDGSTS.E.BYPASS.LTC128B.128 [R128+0x7800], desc[UR24][R6.64+0x80] ;  /* 0x0780008006807fae */ /* 0x0003e4000b981a18 */
[----:B------:R-:W-:-:S02]  /*1a20*/  LEA.HI.X R173, R8, UR13, R4, 0x1, P0 ;  /* 0x0000000d08ad7c11 */ /* 0x000fc400080f0c04 */
[----:B------:R-:W-:Y:S01]  /*1a30*/  LDGSTS.E.BYPASS.LTC128B.128 [R128+0x4000], desc[UR24][R14.64] ;  /* 0x040000000e807fae */ /* 0x000fe2000b981a18 */
[----:B------:R-:W-:-:S03]  /*1a40*/  IADD3 R4, P0, PT, R172, UR8, RZ ;  /* 0x00000008ac047c10 */ /* 0x000fc6000ff1e0ff */
[----:B------:R-:W-:Y:S04]  /*1a50*/  LDGSTS.E.BYPASS.LTC128B.128 [R128+0x6000], desc[UR24][R14.64+0x40] ;  /* 0x060000400e807fae */ /* 0x000fe8000b981a18 */
[----:B------:R-:W-:Y:S04]  /*1a60*/  LDGSTS.E.BYPASS.LTC128B.128 [R128+0x8000], desc[UR24][R14.64+0x80] ;  /* 0x080000800e807fae */ /* 0x000fe8000b981a18 */
[----:B------:R-:W-:Y:S04]  /*1a70*/  LDGSTS.E.BYPASS.LTC128B.128 [R128+0x4800], desc[UR24][R12.64] ;  /* 0x048000000c807fae */ /* 0x000fe8000b981a18 */
[----:B------:R-:W-:Y:S04]  /*1a80*/  LDGSTS.E.BYPASS.LTC128B.128 [R128+0x6800], desc[UR24][R12.64+0x40] ;  /* 0x068000400c807fae */ /* 0x000fe8000b981a18 */
[----:B------:R-:W-:Y:S01]  /*1a90*/  LDGSTS.E.BYPASS.LTC128B.128 [R128+0x8800], desc[UR24][R12.64+0x80] ;  /* 0x088000800c807fae */ /* 0x000fe2000b981a18 */
[----:B-1----:R-:W-:-:S03]  /*1aa0*/  LOP3.LUT R6, R167, 0x100, RZ, 0xc0, !PT ;  /* 0x00000100a7067812 */ /* 0x002fc600078ec0ff */
[----:B------:R-:W0:Y:S01]  /*1ab0*/  LDGDEPBAR ;  /* 0x00000000000079af */ /* 0x000e220000000000 */
[----:B------:R-:W-:Y:S02]  /*1ac0*/  LOP3.LUT R7, R168, 0x8, RZ, 0xc0, !PT ;  /* 0x00000008a8077812 */ /* 0x000fe400078ec0ff */
[----:B------:R-:W-:Y:S02]  /*1ad0*/  LOP3.LUT R5, R6, 0x20, R127, 0xf8, !PT ;  /* 0x0000002006057812 */ /* 0x000fe400078ef87f */
[----:B------:R-:W-:Y:S02]  /*1ae0*/  LOP3.LUT R167, R167, 0x3e00, RZ, 0xc0, !PT ;  /* 0x00003e00a7a77812 */ /* 0x000fe400078ec0ff */
[----:B------:R-:W-:Y:S02]  /*1af0*/  LOP3.LUT R136, R5, R136, RZ, 0xfc, !PT ;  /* 0x0000008805887212 */ /* 0x000fe400078efcff */
[----:B------:R-:W-:Y:S02]  /*1b00*/  IADD3.X R5, PT, PT, R173, UR4, RZ, P0, !PT ;  /* 0x00000004ad057c10 */ /* 0x000fe400087fe4ff */
[----:B------:R-:W-:-:S02]  /*1b10*/  IADD3 R8, P0, PT, R4, UR8, RZ ;  /* 0x0000000804087c10 */ /* 0x000fc4000ff1e0ff */
[----:B------:R-:W-:Y:S02]  /*1b20*/  LOP3.LUT R126, R126, R7, RZ, 0x3c, !PT ;  /* 0x000000077e7e7212 */ /* 0x000fe400078e3cff */
[----:B------:R-:W-:Y:S02]  /*1b30*/  LOP3.LUT R7, R167, 0x120, R127, 0xf8, !PT ;  /* 0x00000120a7077812 */ /* 0x000fe400078ef87f */
[----:B------:R-:W-:Y:S02]  /*1b40*/  IADD3.X R9, PT, PT, R5, UR4, RZ, P0, !PT ;  /* 0x0000000405097c10 */ /* 0x000fe400087fe4ff */
[----:B------:R-:W-:Y:S02]  /*1b50*/  IADD3 R6, P0, PT, R8, UR8, RZ ;  /* 0x0000000808067c10 */ /* 0x000fe4000ff1e0ff */
[----:B------:R-:W-:Y:S02]  /*1b60*/  LOP3.LUT R138, R7, R126, RZ, 0xfc, !PT ;  /* 0x0000007e078a7212 */ /* 0x000fe400078efcff */
[----:B------:R-:W-:Y:S01]  /*1b70*/  IADD3.X R7, PT, PT, R9, UR4, RZ, P0, !PT ;  /* 0x0000000409077c10 */ /* 0x000fe200087fe4ff */
[----:B------:R-:W-:-:S04]  /*1b80*/  DEPBAR.LE SB0, 0x0 ;  /* 0x000080000000791a */ /* 0x000fc80000000000 */
[----:B------:R-:W-:Y:S01]  /*1b90*/  BAR.SYNC.DEFER_BLOCKING 0x0 ;  /* 0x0000000000007b1d */ /* 0x000fe20000010000 */
[----:B------:R-:W-:Y:S02]  /*1ba0*/  LEA R138, R138, UR5, 0x1 ;  /* 0x000000058a8a7c11 */ /* 0x000fe4000f8e08ff */
[----:B------:R-:W-:Y:S02]  /*1bb0*/  LEA R136, R136, UR5, 0x1 ;  /* 0x0000000588887c11 */ /* 0x000fe4000f8e08ff */
        /* <DEDUP_REMOVED lines=19> */
[----:B------:R-:W-:Y:S04]  /*1cf0*/  LDSM.16.M88.4 R104, [R138] ;  /* 0x000000008a68783b */ /* 0x000fe80000000200 */
[----:B------:R-:W2:Y:S04]  /*1d00*/  LDSM.16.M88.4 R68, [R136+0x3000] ;  /* 0x003000008844783b */ /* 0x000ea80000000200 */
[----:B------:R-:W3:Y:S04]  /*1d10*/  LDSM.16.M88.4 R52, [R136+0x3800] ;  /* 0x003800008834783b */ /* 0x000ee80000000200 */
[----:B------:R-:W-:Y:S04]  /*1d20*/  LDSM.16.M88.4 R76, [R133] ;  /* 0x00000000854c783b */ /* 0x000fe80000000200 */
[----:B------:R-:W-:Y:S04]  /*1d30*/  LDSM.16.M88.4 R60, [R136+0x3400] ;  /* 0x00340000883c783b */ /* 0x000fe80000000200 */
[----:B------:R-:W-:Y:S04]  /*1d40*/  LDSM.16.M88.4 R44, [R136+0x3c00] ;  /* 0x003c0000882c783b */ /* 0x000fe80000000200 */
[----:B-1----:R-:W1:Y:S04]  /*1d50*/  LDSM.16.M88.4 R4, [R131+0x3000] ;  /* 0x003000008304783b */ /* 0x002e680000000200 */
[----:B------:R-:W4:Y:S04]  /*1d60*/  LDSM.16.M88.4 R36, [R136+0x4000] ;  /* 0x004000008824783b */ /* 0x000f280000000200 */
[----:B------:R-:W5:Y:S04]  /*1d70*/  LDSM.16.M88.4 R28, [R136+0x4400] ;  /* 0x00440000881c783b */ /* 0x000f680000000200 */
[----:B------:R-:W5:Y:S04]  /*1d80*/  LDSM.16.M88.4 R20, [R136+0x4800] ;  /* 0x004800008814783b */ /* 0x000f680000000200 */
[----:B------:R-:W5:Y:S04]  /*1d90*/  LDSM.16.M88.4 R80, [R136+0x4c00] ;  /* 0x004c00008850783b */ /* 0x000f680000000200 */
[----:B------:R-:W5:Y:S01]  /*1da0*/  LDSM.16.M88.4 R12, [R131+0x3800] ;  /* 0x00380000830c783b */ /* 0x000f620000000200 */
[C---:B--2---:R-:W-:Y:S03]  /*1db0*/  HMMA.16816.F32.BF16 R72, R104.reuse, R68, RZ ;  /* 0x000000446848723c */ /* 0x044fe600000418ff */
[----:B------:R-:W2:Y:S04]  /*1dc0*/  LDSM.16.M88.4 R16, [R131+0x3400] ;  /* 0x003400008310783b */ /* 0x000ea80000000200 */
[----:B------:R-:W2:Y:S01]  /*1dd0*/  LDSM.16.M88.4 R8, [R131+0x4000] ;  /* 0x004000008308783b */ /* 0x000ea20000000200 */
[C---:B------:R-:W-:Y:S03]  /*1de0*/  HMMA.16816.F32.BF16 R68, R104.reuse, R70, RZ ;  /* 0x000000466844723c */ /* 0x040fe600000418ff */
[----:B------:R-:W-:Y:S04]  /*1df0*/  LDSM.16.M88.4 R84, [R138+0x1000] ;  /* 0x001000008a54783b */ /* 0x000fe80000000200 */
[----:B------:R-:W-:Y:S01]  /*1e00*/  LDSM.16.M88.4 R96, [R131+0x3c00] ;  /* 0x003c00008360783b */ /* 0x000fe20000000200 */
[C---:B---3--:R-:W-:Y:S03]  /*1e10*/  HMMA.16816.F32.BF16 R56, R104.reuse, R52, RZ ;  /* 0x000000346838723c */ /* 0x048fe600000418ff */
        /* <DEDUP_REMOVED lines=11> */
[C---:B------:R-:W-:Y:S08]  /*1ed0*/  HMMA.16816.F32.BF16 R64, R104.reuse, R60, RZ ;  /* 0x0000003c6840723c */ /* 0x040ff000000418ff */
[C---:B------:R-:W-:Y:S08]  /*1ee0*/  HMMA.16816.F32.BF16 R60, R104.reuse, R62, RZ ;  /* 0x0000003e683c723c */ /* 0x040ff000000418ff */
[C---:B------:R-:W-:Y:S08]  /*1ef0*/  HMMA.16816.F32.BF16 R48, R104.reuse, R44, RZ ;  /* 0x0000002c6830723c */ /* 0x040ff000000418ff */
[C---:B----4-:R-:W-:Y:S08]  /*1f00*/  HMMA.16816.F32.BF16 R40, R104.reuse, R36, RZ ;  /* 0x000000246828723c */ /* 0x050ff000000418ff */
[C---:B-----5:R-:W-:Y:S08]  /*1f10*/  HMMA.16816.F32.BF16 R32, R104.reuse, R28, RZ ;  /* 0x0000001c6820723c */ /* 0x060ff000000418ff */
[C---:B------:R-:W-:Y:S08]  /*1f20*/  HMMA.16816.F32.BF16 R24, R104.reuse, R20, RZ ;  /* 0x000000146818723c */ /* 0x040ff000000418ff */
[C---:B------:R-:W-:Y:S08]  /*1f30*/  HMMA.16816.F32.BF16 R44, R104.reuse, R46, RZ ;  /* 0x0000002e682c723c */ /* 0x040ff000000418ff */
[C---:B------:R-:W-:Y:S08]  /*1f40*/  HMMA.16816.F32.BF16 R36, R104.reuse, R38, RZ ;  /* 0x000000266824723c */ /* 0x040ff000000418ff */
[C---:B------:R-:W-:Y:S08]  /*1f50*/  HMMA.16816.F32.BF16 R28, R104.reuse, R30, RZ ;  /* 0x0000001e681c723c */ /* 0x040ff000000418ff */
[C---:B------:R-:W-:Y:S08]  /*1f60*/  HMMA.16816.F32.BF16 R20, R104.reuse, R22, RZ ;  /* 0x000000166814723c */ /* 0x040ff000000418ff */
[C---:B------:R-:W-:Y:S08]  /*1f70*/  HMMA.16816.F32.BF16 R108, R104.reuse, R80, RZ ;  /* 0x00000050686c723c */ /* 0x040ff000000418ff */
[----:B------:R-:W-:Y:S01]  /*1f80*/  HMMA.16816.F32.BF16 R104, R104, R82, RZ ;  /* 0x000000526868723c */ /* 0x000fe200000418ff */
[----:B------:R-:W3:Y:S07]  /*1f90*/  LDSM.16.M88.4 R80, [R131+0x4c00] ;  /* 0x004c00008350783b */ /* 0x000eee0000000200 */
[C---:B------:R-:W-:Y:S08]  /*1fa0*/  HMMA.16816.F32.BF16 R56, R76.reuse, R12, R56 ;  /* 0x0000000c4c38723c */ /* 0x040ff00000041838 */
[C---:B------:R-:W-:Y:S01]  /*1fb0*/  HMMA.16816.F32.BF16 R52, R76.reuse, R14, R52 ;  /* 0x0000000e4c34723c */ /* 0x040fe20000041834 */
[----:B------:R-:W4:Y:S07]  /*1fc0*/  LDSM.16.M88.4 R12, [R136+0x5800] ;  /* 0x00580000880c783b */ /* 0x000f2e0000000200 */
[C---:B--2---:R-:W-:Y:S08]  /*1fd0*/  HMMA.16816.F32.BF16 R64, R76.reuse, R16, R64 ;  /* 0x000000104c40723c */ /* 0x044ff00000041840 */
[C---:B------:R-:W-:Y:S01]  /*1fe0*/  HMMA.16816.F32.BF16 R60, R76.reuse, R18, R60 ;  /* 0x000000124c3c723c */ /* 0x040fe2000004183c */
[----:B------:R-:W2:Y:S07]  /*1ff0*/  LDSM.16.M88.4 R16, [R136+0x5400] ;  /* 0x005400008810783b */ /* 0x000eae0000000200 */
        /* <DEDUP_REMOVED lines=15> */
[C---:B---3--:R-:W-:Y:S08]  /*20f0*/  HMMA.16816.F32.BF16 R108, R76.reuse, R80, R108 ;  /* 0x000000504c6c723c */ /* 0x048ff0000004186c */
[----:B------:R-:W-:Y:S01]  /*2100*/  HMMA.16816.F32.BF16 R104, R76, R82, R104 ;  /* 0x000000524c68723c */ /* 0x000fe20000041868 */
[----:B------:R-:W3:Y:S04]  /*2110*/  LDSM.16.M88.4 R76, [R131+0x5400] ;  /* 0x00540000834c783b */ /* 0x000ee80000000200 */
[----:B------:R-:W-:Y:S03]  /*2120*/  LDSM.16.M88.4 R80, [R131+0x5000] ;  /* 0x005000008350783b */ /* 0x000fe60000000200 */
[C---:B----4-:R-:W-:Y:S08]  /*2130*/  HMMA.16816.F32.BF16 R56, R84.reuse, R12, R56 ;  /* 0x0000000c5438723c */ /* 0x050ff00000041838 */
[C---:B------:R-:W-:Y:S01]  /*2140*/  HMMA.16816.F32.BF16 R52, R84.reuse, R14, R52 ;  /* 0x0000000e5434723c */ /* 0x040fe20000041834 */
[----:B------:R-:W4:Y:S07]  /*2150*/  LDSM.16.M88.4 R12, [R131+0x5c00] ;  /* 0x005c0000830c783b */ /* 0x000f2e0000000200 */
[C---:B--2---:R-:W-:Y:S08]  /*2160*/  HMMA.16816.F32.BF16 R64, R84.reuse, R16, R64 ;  /* 0x000000105440723c */ /* 0x044ff00000041840 */
[C---:B------:R-:W-:Y:S01]  /*2170*/  HMMA.16816.F32.BF16 R60, R84.reuse, R18, R60 ;  /* 0x00000012543c723c */ /* 0x040fe2000004183c */
[----:B------:R-:W2:Y:S07]  /*2180*/  LDSM.16.M88.4 R16, [R131+0x5800] ;  /* 0x005800008310783b */ /* 0x000eae0000000200 */
[C---:B-----5:R-:W-:Y:S08]  /*2190*/  HMMA.16816.F32.BF16 R48, R84.reuse, R8, R48 ;  /* 0x000000085430723c */ /* 0x060ff00000041830 */
[C---:B------:R-:W-:Y:S01]  /*21a0*/  HMMA.16816.F32.BF16 R44, R84.reuse, R10, R44 ;  /* 0x0000000a542c723c */ /* 0x040fe2000004182c */
[----:B------:R-:W5:Y:S07]  /*21b0*/  LDSM.16.M88.4 R8, [R131+0x6000] ;  /* 0x006000008308783b */ /* 0x000f6e0000000200 */
[C---:B-1----:R-:W-:Y:S08]  /*21c0*/  HMMA.16816.F32.BF16 R32, R84.reuse, R4, R32 ;  /* 0x000000045420723c */ /* 0x042ff00000041820 */
[----:B------:R-:W-:Y:S01]  /*21d0*/  HMMA.16816.F32.BF16 R28, R84, R6, R28 ;  /* 0x00000006541c723c */ /* 0x000fe2000004181c */
[----:B------:R-:W1:Y:S07]  /*21e0*/  LDSM.16.M88.4 R4, [R131+0x6400] ;  /* 0x006400008304783b */ /* 0x000e6e0000000200 */
[C---:B---3--:R-:W-:Y:S08]  /*21f0*/  HMMA.16816.F32.BF16 R64, R116.reuse, R76, R64 ;  /* 0x0000004c7440723c */ /* 0x048ff00000041840 */
[C---:B------:R-:W-:Y:S01]  /*2200*/  HMMA.16816.F32.BF16 R60, R116.reuse, R78, R60 ;  /* 0x0000004e743c723c */ /* 0x040fe2000004183c */
[----:B------:R-:W-:Y:S07]  /*2210*/  LDSM.16.M88.4 R76, [R136+0x8800] ;  /* 0x00880000884c783b */ /* 0x000fee0000000200 */
[C---:B----4-:R-:W-:Y:S08]  /*2220*/  HMMA.16816.F32.BF16 R48, R116.reuse, R12, R48 ;  /* 0x0000000c7430723c */ /* 0x050ff00000041830 */
[----:B------:R-:W-:Y:S01]  /*2230*/  HMMA.16816.F32.BF16 R44, R116, R14, R44 ;  /* 0x0000000e742c723c */ /* 0x000fe2000004182c */
[----:B------:R-:W3:Y:S07]  /*2240*/  LDSM.16.M88.4 R12, [R138+0x2000] ;  /* 0x002000008a0c783b */ /* 0x000eee0000000200 */
[C---:B------:R-:W-:Y:S08]  /*2250*/  HMMA.16816.F32.BF16 R24, R84.reuse, R92, R24 ;  /* 0x0000005c5418723c */ /* 0x040ff00000041818 */
[C---:B------:R-:W-:Y:S01]  /*2260*/  HMMA.16816.F32.BF16 R20, R84.reuse, R94, R20 ;  /* 0x0000005e5414723c */ /* 0x040fe20000041814 */
[----:B------:R-:W-:Y:S07]  /*2270*/  LDSM.16.M88.4 R92, [R136+0x7800] ;  /* 0x00780000885c783b */ /* 0x000fee0000000200 */
[C---:B------:R-:W-:Y:S08]  /*2280*/  HMMA.16816.F32.BF16 R40, R84.reuse, R96, R40 ;  /* 0x000000605428723c */ /* 0x040ff00000041828 */
[----:B------:R-:W-:Y:S01]  /*2290*/  HMMA.16816.F32.BF16 R36, R84, R98, R36 ;  /* 0x000000625424723c */ /* 0x000fe20000041824 */
[----:B------:R-:W-:Y:S07]  /*22a0*/  LDSM.16.M88.4 R96, [R136+0x7400] ;  /* 0x007400008860783b */ /* 0x000fee0000000200 */
[C---:B--2---:R-:W-:Y:S08]  /*22b0*/  HMMA.16816.F32.BF16 R56, R116.reuse, R16, R56 ;  /* 0x000000107438723c */ /* 0x044ff00000041838 */
[----:B------:R-:W-:Y:S01]  /*22c0*/  HMMA.16816.F32.BF16 R52, R116, R18, R52 ;  /* 0x000000127434723c */ /* 0x000fe20000041834 */
[----:B------:R-:W2:Y:S07]  /*22d0*/  LDSM.16.M88.4 R16, [R136+0x8c00] ;  /* 0x008c00008810783b */ /* 0x000eae0000000200 */
[----:B------:R-:W-:Y:S08]  /*22e0*/  HMMA.16816.F32.BF16 R108, R84, R88, R108 ;  /* 0x00000058546c723c */ /* 0x000ff0000004186c */
[C---:B------:R-:W-:Y:S08]  /*22f0*/  HMMA.16816.F32.BF16 R24, R116.reuse, R120, R24 ;  /* 0x000000787418723c */ /* 0x040ff00000041818 */
        /* <DEDUP_REMOVED lines=8> */
[----:B------:R-:W-:Y:S01]  /*2380*/  HMMA.16816.F32.BF16 R68, R116, R82, R68 ;  /* 0x000000527444723c */ /* 0x000fe20000041844 */
[----:B------:R-:W-:Y:S07]  /*2390*/  LDSM.16.M88.4 R80, [R136+0x8400] ;  /* 0x008400008850783b */ /* 0x000fee0000000200 */
[----:B------:R-:W-:Y:S01]  /*23a0*/  HMMA.16816.F32.BF16 R104, R84, R90, R104 ;  /* 0x0000005a5468723c */ /* 0x000fe20000041868 */
[----:B------:R-:W4:Y:S04]  /*23b0*/  LDSM.16.M88.4 R88, [R136+0x7c00] ;  /* 0x007c00008858783b */ /* 0x000f280000000200 */
[----:B------:R-:W5:Y:S03]  /*23c0*/  LDSM.16.M88.4 R84, [R136+0x8000] ;  /* 0x008000008854783b */ /* 0x000f660000000200 */
[----:B------:R-:W-:Y:S08]  /*23d0*/  HMMA.16816.F32.BF16 R108, R116, R112, R108 ;  /* 0x00000070746c723c */ /* 0x000ff0000004186c */
[C---:B---3--:R-:W-:Y:S08]  /*23e0*/  HMMA.16816.F32.BF16 R24, R12.reuse, R76, R24 ;  /* 0x0000004c0c18723c */ /* 0x048ff00000041818 */
[C---:B------:R-:W-:Y:S01]  /*23f0*/  HMMA.16816.F32.BF16 R20, R12.reuse, R78, R20 ;  /* 0x0000004e0c14723c */ /* 0x040fe20000041814 */
[----:B------:R-:W3:Y:S07]  /*2400*/  LDSM.16.M88.4 R76, [R131+0x7400] ;  /* 0x00740000834c783b */ /* 0x000eee0000000200 */
[C---:B------:R-:W-:Y:S08]  /*2410*/  HMMA.16816.F32.BF16 R72, R12.reuse, R100, R72 ;  /* 0x000000640c48723c */ /* 0x040ff00000041848 */
[C---:B------:R-:W-:Y:S08]  /*2420*/  HMMA.16816.F32.BF16 R68, R12.reuse, R102, R68 ;  /* 0x000000660c44723c */ /* 0x040ff00000041844 */
[----:B--2---:R-:W-:Y:S01]  /*2430*/  HMMA.16816.F32.BF16 R108, R12, R16, R108 ;  /* 0x000000100c6c723c */ /* 0x004fe2000004186c */
[----:B------:R-:W-:-:S02]  /*2440*/  LOP3.LUT R17, R134, 0x7, RZ, 0xc0, !PT ;  /* 0x0000000786117812 */ /* 0x000fc400078ec0ff */
[----:B------:R-:W-:-:S04]  /*2450*/  LOP3.LUT R16, R168, 0x1f0, RZ, 0xc0, !PT ;  /* 0x000001f0a8107812 */ /* 0x000fc800078ec0ff */
[----:B------:R-:W-:Y:S01]  /*2460*/  IADD3 R17, PT, PT, R17, R16, R178 ;  /* 0x0000001011117210 */ /* 0x000fe20007ffe0b2 */
[----:B------:R-:W-:Y:S08]  /*2470*/  HMMA.16816.F32.BF16 R104, R116, R114, R104 ;  /* 0x000000727468723c */ /* 0x000ff00000041868 */
[----:B------:R-:W-:Y:S08]  /*2480*/  HMMA.16816.F32.BF16 R64, R12, R96, R64 ;  /* 0x000000600c40723c */ /* 0x000ff00000041840 */
[----:B-1----:R-:W-:Y:S01]  /*2490*/  HMMA.16816.F32.BF16 R72, R8, R4, R72 ;  /* 0x000000040848723c */ /* 0x002fe20000041848 */
[----:B------:R-:W-:Y:S01]  /*24a0*/  IADD3 R5, PT, PT, R132, -UR22, R17 ;  /* 0x8000001684057c10 */ /* 0x000fe2000fffe011 */
[----:B------:R-:W-:-:S04]  /*24b0*/  IMAD.SHL.U32 R4, R165, 0x2, RZ ;  /* 0x00000002a5047824 */ /* 0x000fc800078e00ff */
[----:B------:R-:W-:Y:S02]  /*24c0*/  IMAD.IADD R5, R5, 0x1, R130 ;  /* 0x0000000105057824 */ /* 0x000fe400078e0282 */
[----:B------:R-:W-:Y:S08]  /*24d0*/  HMMA.16816.F32.BF16 R68, R8, R6, R68 ;  /* 0x000000060844723c */ /* 0x000ff00000041844 */
[C---:B------:R-:W-:Y:S08]  /*24e0*/  HMMA.16816.F32.BF16 R60, R12.reuse, R98, R60 ;  /* 0x000000620c3c723c */ /* 0x040ff0000004183c */
[----:B----4-:R-:W-:Y:S01]  /*24f0*/  HMMA.16816.F32.BF16 R48, R12, R88, R48 ;  /* 0x000000580c30723c */ /* 0x010fe20000041830 */
[----:B------:R-:W-:-:S07]  /*2500*/  VIADDMNMX R88, R5, 0x1, R132, PT ;  /* 0x0000000105587846 */ /* 0x000fce0003800184 */
[----:B------:R-:W-:Y:S01]  /*2510*/  HMMA.16816.F32.BF16 R32, R12, R80, R32 ;  /* 0x000000500c20723c */ /* 0x000fe20000041820 */
[----:B------:R-:W-:-:S04]  /*2520*/  LOP3.LUT R81, R183, 0x6, R4, 0xf8, !PT ;  /* 0x00000006b7517812 */ /* 0x000fc800078ef804 */
[CC--:B------:R-:W-:Y:S02]  /*2530*/  ISETP.GE.AND P3, PT, R81.reuse, R88.reuse, PT ;  /* 0x000000585100720c */ /* 0x0c0fe40003f66270 */
[----:B------:R-:W-:Y:S01]  /*2540*/  LOP3.LUT R17, R81, 0x1, RZ, 0xfc, !PT ;  /* 0x0000000151117812 */ /* 0x000fe200078efcff */
[C---:B-----5:R-:W-:Y:S01]  /*2550*/  HMMA.16816.F32.BF16 R36, R12.reuse, R86, R36 ;  /* 0x000000560c24723c */ /* 0x060fe20000041824 */
[----:B------:R-:W-:Y:S02]  /*2560*/  VIADDMNMX R86, R5, 0x9, R132, PT ;  /* 0x0000000905567846 */ /* 0x000fe40003800184 */
[----:B------:R-:W-:Y:S02]  /*2570*/  LOP3.LUT R5, R81, 0x8, RZ, 0xfc, !PT ;  /* 0x0000000851057812 */ /* 0x000fe400078efcff */
[-C--:B------:R-:W-:Y:S02]  /*2580*/  ISETP.GE.AND P6, PT, R17, R88.reuse, PT ;  /* 0x000000581100720c */ /* 0x080fe40003fc6270 */
[C---:B------:R-:W-:Y:S01]  /*2590*/  ISETP.GE.AND P5, PT, R5.reuse, R88, PT ;  /* 0x000000580500720c */ /* 0x040fe20003fa6270 */
[----:B------:R-:W-:Y:S01]  /*25a0*/  HMMA.16816.F32.BF16 R56, R12, R92, R56 ;  /* 0x0000005c0c38723c */ /* 0x000fe20000041838 */
[----:B------:R-:W-:-:S02]  /*25b0*/  ISETP.GE.AND P4, PT, R5, R86, PT ;  /* 0x000000560500720c */ /* 0x000fc40003f86270 */
[----:B------:R-:W-:Y:S02]  /*25c0*/  ISETP.GE.AND P2, PT, R17, R86, PT ;  /* 0x000000561100720c */ /* 0x000fe40003f46270 */
[C---:B------:R-:W-:Y:S02]  /*25d0*/  LOP3.LUT R7, R81.reuse, 0x9, RZ, 0xfc, !PT ;  /* 0x0000000951077812 */ /* 0x040fe400078efcff */
[C---:B------:R-:W-:Y:S01]  /*25e0*/  LOP3.LUT R5, R81.reuse, 0x10, RZ, 0xfc, !PT ;  /* 0x0000001051057812 */ /* 0x040fe200078efcff */
[----:B------:R-:W-:Y:S01]  /*25f0*/  HMMA.16816.F32.BF16 R52, R12, R94, R52 ;  /* 0x0000005e0c34723c */ /* 0x000fe20000041834 */
[----:B------:R-:W-:Y:S02]  /*2600*/  LOP3.LUT R17, R81, 0x11, RZ, 0xfc, !PT ;  /* 0x0000001151117812 */ /* 0x000fe400078efcff */
[----:B------:R-:W-:Y:S02]  /*2610*/  FSEL R75, R75, -INF , !P2 ;  /* 0xff8000004b4b7808 */ /* 0x000fe40005000000 */
[----:B------:R-:W-:-:S02]  /*2620*/  FSEL R68, R68, -INF , !P5 ;  /* 0xff80000044447808 */ /* 0x000fc40006800000 */
[C---:B------:R-:W-:Y:S01]  /*2630*/  ISETP.GE.AND P1, PT, R7.reuse, R88, PT ;  /* 0x000000580700720c */ /* 0x040fe20003f26270 */
[C---:B------:R-:W-:Y:S01]  /*2640*/  HMMA.16816.F32.BF16 R44, R12.reuse, R90, R44 ;  /* 0x0000005a0c2c723c */ /* 0x040fe2000004182c */
[----:B------:R-:W-:Y:S02]  /*2650*/  ISETP.GE.AND P0, PT, R7, R86, PT ;  /* 0x000000560700720c */ /* 0x000fe40003f06270 */
[C---:B------:R-:W-:Y:S02]  /*2660*/  ISETP.GE.AND P2, PT, R17.reuse, R88, PT ;  /* 0x000000581100720c */ /* 0x040fe40003f46270 */
[----:B------:R-:W-:Y:S02]  /*2670*/  ISETP.GE.AND P5, PT, R17, R86, PT ;  /* 0x000000561100720c */ /* 0x000fe40003fa6270 */
[----:B------:R-:W-:Y:S01]  /*2680*/  LOP3.LUT R17, R81, 0x18, RZ, 0xfc, !PT ;  /* 0x0000001851117812 */ /* 0x000fe200078efcff */
[----:B------:R-:W-:Y:S01]  /*2690*/  HMMA.16816.F32.BF16 R40, R12, R84, R40 ;  /* 0x000000540c28723c */ /* 0x000fe20000041828 */
[----:B------:R-:W-:-:S02]  /*26a0*/  FSEL R84, R72, -INF , !P3 ;  /* 0xff80000048547808 */ /* 0x000fc40005800000 */
[----:B------:R-:W-:-:S05]  /*26b0*/  ISETP.GE.AND P3, PT, R81, R86, PT ;  /* 0x000000565100720c */ /* 0x000fca0003f66270 */
[C---:B------:R-:W-:Y:S08]  /*26c0*/  HMMA.16816.F32.BF16 R28, R12.reuse, R82, R28 ;  /* 0x000000520c1c723c */ /* 0x040ff0000004181c */
[----:B------:R-:W-:Y:S01]  /*26d0*/  HMMA.16816.F32.BF16 R104, R12, R18, R104 ;  /* 0x000000120c68723c */ /* 0x000fe20000041868 */
[----:B------:R-:W1:Y:S01]  /*26e0*/  LDSM.16.M88.4 R12, [R131+0x7800] ;  /* 0x00780000830c783b */ /* 0x000e620000000200 */
[----:B------:R-:W-:-:S06]  /*26f0*/  LOP3.LUT R19, R81, 0x19, RZ, 0xfc, !PT ;  /* 0x0000001951137812 */ /* 0x000fcc00078efcff */
[C---:B---3--:R-:W-:Y:S01]  /*2700*/  HMMA.16816.F32.BF16 R64, R8.reuse, R76, R64 ;  /* 0x0000004c0840723c */ /* 0x048fe20000041840 */
        /* <DEDUP_REMOVED lines=30> */
[----:B------:R-:W-:Y:S02]  /*28f0*/  ISETP.GE.AND P1, PT, R13, R88, PT ;  /* 0x000000580d00720c */ /* 0x000fe40003f26270 */
[C---:B------:R-:W-:Y:S02]  /*2900*/  LOP3.LUT R15, R81.reuse, 0x29, RZ, 0xfc, !PT ;  /* 0x00000029510f7812 */ /* 0x040fe400078efcff */
[----:B------:R-:W-:Y:S01]  /*2910*/  LOP3.LUT R5, R81, 0x31, RZ, 0xfc, !PT ;  /* 0x0000003151057812 */ /* 0x000fe200078efcff */
[----:B------:R-:W-:Y:S01]  /*2920*/  HMMA.16816.F32.BF16 R44, R8, R6, R44 ;  /* 0x00000006082c723c */ /* 0x000fe2000004182c */
[----:B------:R-:W-:-:S02]  /*2930*/  FSEL R80, R61, -INF , !P0 ;  /* 0xff8000003d507808 */ /* 0x000fc40004000000 */
[----:B------:R-:W-:Y:S02]  /*2940*/  FSEL R97, R63, -INF , !P3 ;  /* 0xff8000003f617808 */ /* 0x000fe40005800000 */
[----:B------:R-:W-:Y:S02]  /*2950*/  FSEL R147, R59, -INF , !P4 ;  /* 0xff8000003b937808 */ /* 0x000fe40006000000 */
[----:B------:R-:W-:Y:S02]  /*2960*/  FSEL R150, R52, -INF , !P1 ;  /* 0xff80000034967808 */ /* 0x000fe40004800000 */
[----:B------:R-:W-:Y:S02]  /*2970*/  ISETP.GE.AND P0, PT, R13, R86, PT ;  /* 0x000000560d00720c */ /* 0x000fe40003f06270 */
[-C--:B------:R-:W-:Y:S02]  /*2980*/  ISETP.GE.AND P3, PT, R15, R88.reuse, PT ;  /* 0x000000580f00720c */ /* 0x080fe40003f66270 */
[----:B------:R-:W-:-:S02]  /*2990*/  ISETP.GE.AND P4, PT, R5, R88, PT ;  /* 0x000000580500720c */ /* 0x000fc40003f86270 */
[----:B------:R-:W-:Y:S02]  /*29a0*/  ISETP.GE.AND P1, PT, R5, R86, PT ;  /* 0x000000560500720c */ /* 0x000fe40003f26270 */
[C---:B------:R-:W-:Y:S02]  /*29b0*/  LOP3.LUT R13, R81.reuse, 0x30, RZ, 0xfc, !PT ;  /* 0x00000030510d7812 */ /* 0x040fe400078efcff */
[----:B------:R-:W-:Y:S01]  /*29c0*/  LOP3.LUT R5, R81, 0x38, RZ, 0xfc, !PT ;  /* 0x0000003851057812 */ /* 0x000fe200078efcff */
[----:B-1----:R-:W-:Y:S01]  /*29d0*/  HMMA.16816.F32.BF16 R40, R8, R16, R40 ;  /* 0x000000100828723c */ /* 0x002fe20000041828 */
[----:B------:R-:W-:Y:S02]  /*29e0*/  FSEL R146, R56, -INF , !P6 ;  /* 0xff80000038927808 */ /* 0x000fe40007000000 */
[----:B------:R-:W-:Y:S02]  /*29f0*/  FSEL R65, R54, -INF , !P0 ;  /* 0xff80000036417808 */ /* 0x000fe40004000000 */
[----:B------:R-:W-:-:S02]  /*2a00*/  FSEL R152, R53, -INF , !P3 ;  /* 0xff80000035987808 */ /* 0x000fc40005800000 */
[----:B------:R-:W-:Y:S01]  /*2a10*/  ISETP.GE.AND P6, PT, R15, R86, PT ;  /* 0x000000560f00720c */ /* 0x000fe20003fc6270 */
[----:B------:R-:W-:Y:S01]  /*2a20*/  HMMA.16816.F32.BF16 R36, R8, R18, R36 ;  /* 0x000000120824723c */ /* 0x000fe20000041824 */
[----:B------:R-:W-:Y:S02]  /*2a30*/  FSEL R149, R58, -INF , !P2 ;  /* 0xff8000003a957808 */ /* 0x000fe40005000000 */
[----:B------:R-:W-:Y:S02]  /*2a40*/  FSEL R148, R57, -INF , !P5 ;  /* 0xff80000039947808 */ /* 0x000fe40006800000 */
[C---:B------:R-:W-:Y:S02]  /*2a50*/  ISETP.GE.AND P0, PT, R5.reuse, R88, PT ;  /* 0x000000580500720c */ /* 0x040fe40003f06270 */
[----:B------:R-:W-:Y:S02]  /*2a60*/  ISETP.GE.AND P3, PT, R5, R86, PT ;  /* 0x000000560500720c */ /* 0x000fe40003f66270 */
[----:B------:R-:W-:-:S02]  /*2a70*/  ISETP.GE.AND P2, PT, R13, R88, PT ;  /* 0x000000580d00720c */ /* 0x000fc40003f46270 */
[----:B------:R-:W-:Y:S02]  /*2a80*/  ISETP.GE.AND P5, PT, R13, R86, PT ;  /* 0x000000560d00720c */ /* 0x000fe40003fa6270 */
[C---:B------:R-:W-:Y:S01]  /*2a90*/  LOP3.LUT R7, R81.reuse, 0x39, RZ, 0xfc, !PT ;  /* 0x0000003951077812 */ /* 0x040fe200078efcff */
[----:B------:R-:W1:Y:S01]  /*2aa0*/  LDSM.16.M88.4 R12, [R131+0x8400] ;  /* 0x00840000830c783b */ /* 0x000e620000000200 */
        /* <DEDUP_REMOVED lines=16> */
[----:B------:R-:W-:-:S02]  /*2bb0*/  FSEL R143, R46, -INF , !P3 ;  /* 0xff8000002e8f7808 */ /* 0x000fc40005800000 */
[----:B------:R-:W-:Y:S02]  /*2bc0*/  FSEL R120, R45, -INF , !P6 ;  /* 0xff8000002d787808 */ /* 0x000fe40007000000 */
[C---:B------:R-:W-:Y:S02]  /*2bd0*/  ISETP.GE.AND P3, PT, R17.reuse, R88, PT ;  /* 0x000000581100720c */ /* 0x040fe40003f66270 */
[----:B------:R-:W-:Y:S02]  /*2be0*/  ISETP.GE.AND P6, PT, R17, R86, PT ;  /* 0x000000561100720c */ /* 0x000fe40003fc6270 */
[C---:B------:R-:W-:Y:S01]  /*2bf0*/  LOP3.LUT R19, R81.reuse, 0x49, RZ, 0xfc, !PT ;  /* 0x0000004951137812 */ /* 0x040fe200078efcff */
[----:B-1----:R-:W-:Y:S01]  /*2c00*/  HMMA.16816.F32.BF16 R32, R8, R12, R32 ;  /* 0x0000000c0820723c */ /* 0x002fe20000041820 */
[----:B------:R-:W-:Y:S02]  /*2c10*/  LOP3.LUT R17, R81, 0x50, RZ, 0xfc, !PT ;  /* 0x0000005051117812 */ /* 0x000fe400078efcff */
[----:B------:R-:W-:-:S02]  /*2c20*/  FSEL R119, R47, -INF , !P2 ;  /* 0xff8000002f777808 */ /* 0x000fc40005000000 */
[----:B------:R-:W-:Y:S02]  /*2c30*/  FSEL R138, R40, -INF , !P5 ;  /* 0xff800000288a7808 */ /* 0x000fe40006800000 */
[----:B------:R-:W-:Y:S01]  /*2c40*/  FSEL R141, R42, -INF , !P4 ;  /* 0xff8000002a8d7808 */ /* 0x000fe20006000000 */
[----:B------:R-:W-:Y:S01]  /*2c50*/  HMMA.16816.F32.BF16 R28, R8, R14, R28 ;  /* 0x0000000e081c723c */ /* 0x000fe2000004181c */
[----:B------:R-:W-:Y:S02]  /*2c60*/  FSEL R144, R41, -INF , !P1 ;  /* 0xff80000029907808 */ /* 0x000fe40004800000 */
[C---:B------:R-:W-:Y:S02]  /*2c70*/  ISETP.GE.AND P2, PT, R19.reuse, R88, PT ;  /* 0x000000581300720c */ /* 0x040fe40003f46270 */
[----:B------:R-:W-:Y:S02]  /*2c80*/  ISETP.GE.AND P5, PT, R19, R86, PT ;  /* 0x000000561300720c */ /* 0x000fe40003fa6270 */
[----:B------:R-:W-:-:S02]  /*2c90*/  ISETP.GE.AND P4, PT, R17, R88, PT ;  /* 0x000000581100720c */ /* 0x000fc40003f86270 */
[----:B------:R-:W-:Y:S02]  /*2ca0*/  ISETP.GE.AND P1, PT, R17, R86, PT ;  /* 0x000000561100720c */ /* 0x000fe40003f26270 */
[----:B------:R1:W3:Y:S01]  /*2cb0*/  LDSM.16.M88.4 R16, [R131+0x8c00] ;  /* 0x008c00008310783b */ /* 0x0002e20000000200 */
[----:B------:R-:W-:Y:S01]  /*2cc0*/  LOP3.LUT R13, R81, 0x51, RZ, 0xfc, !PT ;  /* 0x00000051510d7812 */ /* 0x000fe200078efcff */
[----:B------:R-:W-:-:S04]  /*2cd0*/  DEPBAR.LE SB0, 0x0 ;  /* 0x000080000000791a */ /* 0x000fc80000000000 */
[----:B------:R-:W-:Y:S02]  /*2ce0*/  FSEL R139, R43, -INF , !P0 ;  /* 0xff8000002b8b7808 */ /* 0x000fe40004000000 */
[----:B------:R-:W-:Y:S02]  /*2cf0*/  FSEL R142, R36, -INF , !P3 ;  /* 0xff800000248e7808 */ /* 0x000fe40005800000 */
[C---:B------:R-:W-:Y:S01]  /*2d00*/  ISETP.GE.AND P0, PT, R13.reuse, R88, PT ;  /* 0x000000580d00720c */ /* 0x040fe20003f06270 */
[----:B--2---:R-:W-:Y:S01]  /*2d10*/  HMMA.16816.F32.BF16 R24, R8, R4, R24 ;  /* 0x000000040818723c */ /* 0x004fe20000041818 */
[----:B------:R-:W-:Y:S02]  /*2d20*/  ISETP.GE.AND P3, PT, R13, R86, PT ;  /* 0x000000560d00720c */ /* 0x000fe40003f66270 */
[----:B------:R-:W-:Y:S02]  /*2d30*/  LOP3.LUT R13, R81, 0x58, RZ, 0xfc, !PT ;  /* 0x00000058510d7812 */ /* 0x000fe400078efcff */
[----:B------:R-:W-:-:S02]  /*2d40*/  FSEL R135, R38, -INF , !P6 ;  /* 0xff80000026877808 */ /* 0x000fc40007000000 */
[----:B------:R-:W-:Y:S01]  /*2d50*/  FSEL R140, R37, -INF , !P2 ;  /* 0xff800000258c7808 */ /* 0x000fe20005000000 */
[----:B------:R-:W-:Y:S01]  /*2d60*/  HMMA.16816.F32.BF16 R20, R8, R6, R20 ;  /* 0x000000060814723c */ /* 0x000fe20000041814 */
[C---:B------:R-:W-:Y:S02]  /*2d70*/  ISETP.GE.AND P6, PT, R13.reuse, R88, PT ;  /* 0x000000580d00720c */ /* 0x040fe40003fc6270 */
[----:B------:R-:W-:Y:S02]  /*2d80*/  ISETP.GE.AND P2, PT, R13, R86, PT ;  /* 0x000000560d00720c */ /* 0x000fe40003f46270 */
[C---:B------:R-:W-:Y:S02]  /*2d90*/  LOP3.LUT R15, R81.reuse, 0x59, RZ, 0xfc, !PT ;  /* 0x00000059510f7812 */ /* 0x040fe400078efcff */
[C---:B------:R-:W-:Y:S02]  /*2da0*/  LOP3.LUT R13, R81.reuse, 0x60, RZ, 0xfc, !PT ;  /* 0x00000060510d7812 */ /* 0x040fe400078efcff */
[----:B------:R-:W-:-:S02]  /*2db0*/  LOP3.LUT R5, R81, 0x61, RZ, 0xfc, !PT ;  /* 0x0000006151057812 */ /* 0x000fc400078efcff */
[----:B------:R-:W-:Y:S02]  /*2dc0*/  FSEL R130, R32, -INF , !P4 ;  /* 0xff80000020827808 */ /* 0x000fe40006000000 */
[----:B------:R-:W-:Y:S02]  /*2dd0*/  FSEL R133, R34, -INF , !P1 ;  /* 0xff80000022857808 */ /* 0x000fe40004800000 */
[----:B-1----:R-:W-:Y:S02]  /*2de0*/  FSEL R131, R35, -INF , !P3 ;  /* 0xff80000023837808 */ /* 0x002fe40005800000 */
[----:B------:R-:W-:Y:S02]  /*2df0*/  FSEL R134, R28, -INF , !P6 ;  /* 0xff8000001c867808 */ /* 0x000fe40007000000 */
[----:B------:R-:W-:Y:S01]  /*2e00*/  ISETP.GE.AND P4, PT, R15, R86, PT ;  /* 0x000000560f00720c */ /* 0x000fe20003f86270 */
[----:B---3--:R-:W-:Y:S01]  /*2e10*/  HMMA.16816.F32.BF16 R108, R8, R16, R108 ;  /* 0x00000010086c723c */ /* 0x008fe2000004186c */
[----:B------:R-:W-:-:S02]  /*2e20*/  ISETP.GE.AND P1, PT, R13, R88, PT ;  /* 0x000000580d00720c */ /* 0x000fc40003f26270 */
[C---:B------:R-:W-:Y:S02]  /*2e30*/  ISETP.GE.AND P3, PT, R5.reuse, R88, PT ;  /* 0x000000580500720c */ /* 0x040fe40003f66270 */
[----:B------:R-:W-:Y:S02]  /*2e40*/  ISETP.GE.AND P6, PT, R5, R86, PT ;  /* 0x000000560500720c */ /* 0x000fe40003fc6270 */
[C---:B------:R-:W-:Y:S01]  /*2e50*/  LOP3.LUT R5, R81.reuse, 0x68, RZ, 0xfc, !PT ;  /* 0x0000006851057812 */ /* 0x040fe200078efcff */
[----:B------:R-:W-:Y:S01]  /*2e60*/  HMMA.16816.F32.BF16 R104, R8, R18, R104 ;  /* 0x000000120868723c */ /* 0x000fe20000041868 */
[----:B------:R-:W-:Y:S02]  /*2e70*/  LOP3.LUT R7, R81, 0x69, RZ, 0xfc, !PT ;  /* 0x0000006951077812 */ /* 0x000fe400078efcff */
[----:B------:R-:W-:Y:S02]  /*2e80*/  FSEL R123, R30, -INF , !P2 ;  /* 0xff8000001e7b7808 */ /* 0x000fe40005000000 */
[----:B------:R-:W-:-:S02]  /*2e90*/  FSEL R121, R31, -INF , !P4 ;  /* 0xff8000001f797808 */ /* 0x000fc40006000000 */
[----:B------:R-:W-:Y:S01]  /*2ea0*/  FSEL R66, R24, -INF , !P1 ;  /* 0xff80000018427808 */ /* 0x000fe20004800000 */
[----:B------:R-:W-:Y:S01]  /*2eb0*/  BAR.SYNC.DEFER_BLOCKING 0x0 ;  /* 0x0000000000007b1d */ /* 0x000fe20000010000 */
[-C--:B------:R-:W-:Y:S02]  /*2ec0*/  ISETP.GE.AND P2, PT, R5, R88.reuse, PT ;  /* 0x000000580500720c */ /* 0x080fe40003f46270 */
[C---:B------:R-:W-:Y:S02]  /*2ed0*/  ISETP.GE.AND P4, PT, R7.reuse, R88, PT ;  /* 0x000000580700720c */ /* 0x040fe40003f86270 */
[----:B------:R-:W-:Y:S02]  /*2ee0*/  ISETP.GE.AND P1, PT, R7, R86, PT ;  /* 0x000000560700720c */ /* 0x000fe40003f26270 */
[----:B------:R-:W-:Y:S02]  /*2ef0*/  LOP3.LUT R7, R81, 0x71, RZ, 0xfc, !PT ;  /* 0x0000007151077812 */ /* 0x000fe400078efcff */
[----:B------:R-:W-:-:S02]  /*2f00*/  FSEL R137, R39, -INF , !P5 ;  /* 0xff80000027897808 */ /* 0x000fc40006800000 */
[----:B------:R-:W-:Y:S02]  /*2f10*/  FSEL R62, R20, -INF , !P2 ;  /* 0xff800000143e7808 */ /* 0x000fe40005000000 */
[----:B------:R-:W-:Y:S02]  /*2f20*/  ISETP.GE.AND P5, PT, R15, R88, PT ;  /* 0x000000580f00720c */ /* 0x000fe40003fa6270 */
[----:B------:R-:W-:Y:S02]  /*2f30*/  ISETP.GE.AND P2, PT, R7, R86, PT ;  /* 0x000000560700720c */ /* 0x000fe40003f46270 */
[----:B------:R-:W-:Y:S02]  /*2f40*/  FSEL R136, R33, -INF , !P0 ;  /* 0xff80000021887808 */ /* 0x000fe40004000000 */
[----:B------:R-:W-:Y:S02]  /*2f50*/  FSEL R132, R29, -INF , !P5 ;  /* 0xff8000001d847808 */ /* 0x000fe40006800000 */
[----:B------:R-:W-:-:S02]  /*2f60*/  FSEL R51, R111, -INF , !P2 ;  /* 0xff8000006f337808 */ /* 0x000fc40005000000 */
[-C--:B------:R-:W-:Y:S02]  /*2f70*/  ISETP.GE.AND P0, PT, R13, R86.reuse, PT ;  /* 0x000000560d00720c */ /* 0x080fe40003f06270 */
[----:B------:R-:W-:Y:S02]  /*2f80*/  ISETP.GE.AND P5, PT, R5, R86, PT ;  /* 0x000000560500720c */ /* 0x000fe40003fa6270 */
[----:B------:R-:W-:Y:S02]  /*2f90*/  ISETP.GT.AND P2, PT, R174, R169, PT ;  /* 0x000000a9ae00720c */ /* 0x000fe40003f44270 */
[----:B------:R-:W-:Y:S02]  /*2fa0*/  LOP3.LUT R5, R81, 0x70, RZ, 0xfc, !PT ;  /* 0x0000007051057812 */ /* 0x000fe400078efcff */
[----:B------:R-:W-:Y:S02]  /*2fb0*/  FSEL R63, R26, -INF , !P0 ;  /* 0xff8000001a3f7808 */ /* 0x000fe40004000000 */
[----:B------:R-:W-:-:S02]  /*2fc0*/  FSEL R64, R25, -INF , !P3 ;  /* 0xff80000019407808 */ /* 0x000fc40005800000 */
[C---:B------:R-:W-:Y:S02]  /*2fd0*/  ISETP.GE.AND P0, PT, R5.reuse, R88, PT ;  /* 0x000000580500720c */ /* 0x040fe40003f06270 */
[----:B------:R-:W-:Y:S02]  /*2fe0*/  ISETP.GE.AND P3, PT, R5, R86, PT ;  /* 0x000000560500720c */ /* 0x000fe40003f66270 */
[C---:B------:R-:W-:Y:S02]  /*2ff0*/  LOP3.LUT R5, R81.reuse, 0x78, RZ, 0xfc, !PT ;  /* 0x0000007851057812 */ /* 0x040fe400078efcff */
[----:B------:R-:W-:Y:S02]  /*3000*/  LOP3.LUT R81, R81, 0x79, RZ, 0xfc, !PT ;  /* 0x0000007951517812 */ /* 0x000fe400078efcff */
[----:B------:R-:W-:Y:S02]  /*3010*/  FSEL R61, R27, -INF , !P6 ;  /* 0xff8000001b3d7808 */ /* 0x000fe40007000000 */
[----:B------:R-:W-:-:S02]  /*3020*/  FSEL R59, R22, -INF , !P5 ;  /* 0xff800000163b7808 */ /* 0x000fc40006800000 */
[----:B------:R-:W-:Y:S02]  /*3030*/  FSEL R60, R21, -INF , !P4 ;  /* 0xff800000153c7808 */ /* 0x000fe40006000000 */
[----:B------:R-:W-:Y:S02]  /*3040*/  FSEL R57, R23, -INF , !P1 ;  /* 0xff80000017397808 */ /* 0x000fe40004800000 */
[----:B------:R-:W-:Y:S02]  /*3050*/  FSEL R58, R108, -INF , !P0 ;  /* 0xff8000006c3a7808 */ /* 0x000fe40004000000 */
        /* <DEDUP_REMOVED lines=25> */
.L_x_1480:
[----:B------:R-:W1:Y:S01]  /*31f0*/  LDC R6, c[0x0][0x4f0] ;  /* 0x00013c00ff067b82 */ /* 0x000e620000000800 */
[----:B------:R-:W-:Y:S02]  /*3200*/  IADD3 R13, PT, PT, R183, -0x80, RZ ;  /* 0xffffff80b70d7810 */ /* 0x000fe40007ffe0ff */
        /* <DEDUP_REMOVED lines=56> */
.L_x_1481:
        /* <DEDUP_REMOVED lines=22> */
.L_x_1479:
        /* <DEDUP_REMOVED lines=35> */
[----:B------:R-:W-:Y:S02]  /*3920*/  FMNMX.FTZ R4, R48, R3, !PT ;  /* 0x0000000330047209 */ /* 0x000fe40007810000 */
[----:B------:R-:W-:Y:S01]  /*3930*/  IADD3 R124, PT, PT, R124, -0x2, RZ ;  /* 0xfffffffe7c7c7810 */ /* 0x000fe20007ffe0ff */
        /* <DEDUP_REMOVED lines=19> */
[----:B------:R-:W-:Y:S01]  /*3a70*/  FSEL R50, R50, RZ, P0 ;  /* 0x000000ff32327208 */ /* 0x000fe20000000000 */
[--C-:B------:R-:W-:Y:S01]  /*3a80*/  FFMA.FTZ R39, R70, UR4, -R55.reuse ;  /* 0x0000000446277c23 */ /* 0x100fe20008010837 */
[----:B------:R-:W-:Y:S01]  /*3a90*/  LDSM.16.MT88.4 R84, [R166+0xb000] ;  /* 0x00b00000a654783b */ /* 0x000fe20000004200 */
[----:B------:R-:W-:Y:S01]  /*3aa0*/  MUFU.EX2 R46, R46 ;  /* 0x0000002e002e7308 */ /* 0x000fe20000000800 */
[--C-:B------:R-:W-:Y:S01]  /*3ab0*/  FFMA.FTZ R43, R74, UR4, -R55.reuse ;  /* 0x000000044a2b7c23 */ /* 0x100fe20008010837 */
[--C-:B------:R-:W-:Y:S01]  /*3ac0*/  FFMA.FTZ R45, R77, UR4, -R50.reuse ;  /* 0x000000044d2d7c23 */ /* 0x100fe20008010832 */
[--C-:B------:R-:W-:Y:S01]  /*3ad0*/  FFMA.FTZ R41, R79, UR4, -R50.reuse ;  /* 0x000000044f297c23 */ /* 0x100fe20008010832 */
[--C-:B------:R-:W-:Y:S01]  /*3ae0*/  FFMA.FTZ R44, R75, UR4, -R50.reuse ;  /* 0x000000044b2c7c23 */ /* 0x100fe20008010832 */
[----:B------:R-:W1:Y:S01]  /*3af0*/  LDSM.16.MT88.4 R76, [R3+0x9000] ;  /* 0x00900000034c783b */ /* 0x000e620000004200 */
[--C-:B------:R-:W-:Y:S01]  /*3b00*/  FFMA.FTZ R40, R73, UR4, -R50.reuse ;  /* 0x0000000449287c23 */ /* 0x100fe20008010832 */
[--C-:B------:R-:W-:Y:S01]  /*3b10*/  FFMA.FTZ R38, R72, UR4, -R55.reuse ;  /* 0x0000000448267c23 */ /* 0x100fe20008010837 */
[----:B------:R-:W2:Y:S01]  /*3b20*/  MUFU.EX2 R47, R47 ;  /* 0x0000002f002f7308 */ /* 0x000ea20000000800 */
[----:B------:R-:W3:Y:S01]  /*3b30*/  LDSM.16.MT88.4 R68, [R166+0x9000] ;  /* 0x00900000a644783b */ /* 0x000ee20000004200 */
[--C-:B------:R-:W-:Y:S01]  /*3b40*/  FFMA.FTZ R35, R82, UR4, -R55.reuse ;  /* 0x0000000452237c23 */ /* 0x100fe20008010837 */
[--C-:B------:R-:W-:Y:S01]  /*3b50*/  FFMA.FTZ R34, R80, UR4, -R55.reuse ;  /* 0x0000000450227c23 */ /* 0x100fe20008010837 */
[--C-:B------:R-:W-:Y:S01]  /*3b60*/  FFMA.FTZ R37, R91, UR4, -R50.reuse ;  /* 0x000000045b257c23 */ /* 0x100fe20008010832 */
[----:B------:R-:W4:Y:S01]  /*3b70*/  LDSM.16.MT88.4 R92, [R3+0xb000] ;  /* 0x00b00000035c783b */ /* 0x000f220000004200 */
[--C-:B------:R-:W-:Y:S01]  /*3b80*/  FFMA.FTZ R36, R89, UR4, -R50.reuse ;  /* 0x0000000459247c23 */ /* 0x100fe20008010832 */
[--C-:B------:R-:W-:Y:S01]  /*3b90*/  FFMA.FTZ R33, R99, UR4, -R50.reuse ;  /* 0x0000000463217c23 */ /* 0x100fe20008010832 */
[----:B------:R-:W-:Y:S01]  /*3ba0*/  MUFU.EX2 R42, R42 ;  /* 0x0000002a002a7308 */ /* 0x000fe20000000800 */
[----:B------:R-:W5:Y:S01]  /*3bb0*/  LDSM.16.MT88.4 R4, [R3+0xd000] ;  /* 0x00d000000304783b */ /* 0x000f620000004200 */
[--C-:B------:R-:W-:Y:S01]  /*3bc0*/  FFMA.FTZ R32, R97, UR4, -R50.reuse ;  /* 0x0000000461207c23 */ /* 0x100fe20008010832 */
[--C-:B------:R-:W-:Y:S01]  /*3bd0*/  FFMA.FTZ R31, R146, UR4, -R55.reuse ;  /* 0x00000004921f7c23 */ /* 0x100fe20008010837 */
[--C-:B------:R-:W-:Y:S01]  /*3be0*/  FFMA.FTZ R30, R148, UR4, -R55.reuse ;  /* 0x00000004941e7c23 */ /* 0x100fe20008010837 */
[----:B------:R-:W5:Y:S01]  /*3bf0*/  LDSM.16.MT88.4 R8, [R3+0x9400] ;  /* 0x009400000308783b */ /* 0x000f620000004200 */
[--C-:B------:R-:W-:Y:S01]  /*3c00*/  FFMA.FTZ R27, R150, UR4, -R55.reuse ;  /* 0x00000004961b7c23 */ /* 0x100fe20008010837 */
[--C-:B------:R-:W-:Y:S01]  /*3c10*/  FFMA.FTZ R26, R152, UR4, -R55.reuse ;  /* 0x00000004981a7c23 */ /* 0x100fe20008010837 */
[----:B------:R-:W1:Y:S01]  /*3c20*/  MUFU.EX2 R39, R39 ;  /* 0x0000002700277308 */ /* 0x000e620000000800 */
[----:B--2---:R-:W-:Y:S01]  /*3c30*/  F2FP.BF16.F32.PACK_AB R104, R46, R47 ;  /* 0x0000002f2e68723e */ /* 0x004fe200000010ff */
[----:B------:R-:W2:Y:S01]  /*3c40*/  LDSM.16.MT88.4 R12, [R3+0xb400] ;  /* 0x00b40000030c783b */ /* 0x000ea20000004200 */
        /* <DEDUP_REMOVED lines=45> */
[----:B------:R-:W3:Y:S01]  /*3f20*/  MUFU.EX2 R38, R38 ;  /* 0x0000002600267308 */ /* 0x000ee20000000800 */
[----:B-1----:R-:W-:Y:S01]  /*3f30*/  F2FP.BF16.F32.PACK_AB R107, R40, R41 ;  /* 0x00000029286b723e */ /* 0x002fe200000010ff */
[--C-:B------:R-:W-:Y:S01]  /*3f40*/  FFMA.FTZ R49, R49, UR4, -R50.reuse ;  /* 0x0000000431317c23 */ /* 0x100fe20008010832 */
[----:B------:R-:W-:Y:S01]  /*3f50*/  FFMA.FTZ R186, R48, UR4, -R50 ;  /* 0x0000000430ba7c23 */ /* 0x000fe20008010832 */
[----:B------:R-:W-:Y:S01]  /*3f60*/  FADD.FTZ R47, R47, R46 ;  /* 0x0000002e2f2f7221 */ /* 0x000fe20000010000 */
[----:B------:R-:W-:Y:S01]  /*3f70*/  FADD.FTZ R44, R45, R44 ;  /* 0x0000002c2d2c7221 */ /* 0x000fe20000010000 */
[----:B------:R-:W-:-:S02]  /*3f80*/  ISETP.GE.AND P0, PT, R124, R169, PT ;  /* 0x000000a97c00720c */ /* 0x000fc40003f06270 */
        /* <DEDUP_REMOVED lines=9> */
[C---:B------:R-:W-:Y:S07]  /*4020*/  HMMA.16816.F32.BF16 R112, R104.reuse, R68, RZ ;  /* 0x000000446870723c */ /* 0x040fee00000418ff */
[----:B------:R-:W1:Y:S01]  /*4030*/  MUFU.EX2 R36, R36 ;  /* 0x0000002400247308 */ /* 0x000e620000000800 */
[C---:B------:R-:W-:Y:S07]  /*4040*/  HMMA.16816.F32.BF16 R80, R104.reuse, R84, RZ ;  /* 0x000000546850723c */ /* 0x040fee00000418ff */
[----:B------:R-:W-:Y:S01]  /*4050*/  MUFU.EX2 R33, R33 ;  /* 0x0000002100217308 */ /* 0x000fe20000000800 */
[C---:B----4-:R-:W-:Y:S07]  /*4060*/  HMMA.16816.F32.BF16 R88, R104.reuse, R92, RZ ;  /* 0x0000005c6858723c */ /* 0x050fee00000418ff */
[----:B------:R-:W4:Y:S01]  /*4070*/  MUFU.EX2 R32, R32 ;  /* 0x0000002000207308 */ /* 0x000f220000000800 */
[C---:B------:R-:W-:Y:S07]  /*4080*/  HMMA.16816.F32.BF16 R96, R104.reuse, R108, RZ ;  /* 0x0000006c6860723c */ /* 0x040fee00000418ff */
[----:B------:R-:W-:Y:S01]  /*4090*/  MUFU.EX2 R31, R31 ;  /* 0x0000001f001f7308 */ /* 0x000fe20000000800 */
[C---:B------:R-:W-:Y:S07]  /*40a0*/  HMMA.16816.F32.BF16 R68, R104.reuse, R70, RZ ;  /* 0x000000466844723c */ /* 0x040fee00000418ff */
[----:B------:R-:W2:Y:S01]  /*40b0*/  MUFU.EX2 R30, R30 ;  /* 0x0000001e001e7308 */ /* 0x000ea20000000800 */
[C---:B------:R-:W-:Y:S07]  /*40c0*/  HMMA.16816.F32.BF16 R84, R104.reuse, R86, RZ ;  /* 0x000000566854723c */ /* 0x040fee00000418ff */
[----:B------:R-:W-:Y:S01]  /*40d0*/  MUFU.EX2 R27, R27 ;  /* 0x0000001b001b7308 */ /* 0x000fe20000000800 */
[C---:B------:R-:W-:Y:S07]  /*40e0*/  HMMA.16816.F32.BF16 R92, R104.reuse, R94, RZ ;  /* 0x0000005e685c723c */ /* 0x040fee00000418ff */
[----:B------:R-:W-:Y:S01]  /*40f0*/  MUFU.EX2 R26, R26 ;  /* 0x0000001a001a7308 */ /* 0x000fe20000000800 */
[C---:B------:R-:W-:Y:S07]  /*4100*/  HMMA.16816.F32.BF16 R108, R104.reuse, R110, RZ ;  /* 0x0000006e686c723c */ /* 0x040fee00000418ff */
[----:B------:R-:W-:Y:S01]  /*4110*/  MUFU.EX2 R29, R29 ;  /* 0x0000001d001d7308 */ /* 0x000fe20000000800 */
[----:B-----5:R-:W-:Y:S01]  /*4120*/  HMMA.16816.F32.BF16 R100, R104, R4, RZ ;  /* 0x000000046864723c */ /* 0x020fe200000418ff */
[----:B---3--:R-:W-:Y:S01]  /*4130*/  F2FP.BF16.F32.PACK_AB R4, R38, R43 ;  /* 0x0000002b2604723e */ /* 0x008fe200000010ff */
        /* <DEDUP_REMOVED lines=8> */
[----:B----4-:R-:W-:Y:S01]  /*41c0*/  F2FP.BF16.F32.PACK_AB R7, R32, R33 ;  /* 0x000000212007723e */ /* 0x010fe200000010ff */
[----:B------:R-:W-:Y:S02]  /*41d0*/  FADD.FTZ R35, R35, R38 ;  /* 0x0000002623237221 */ /* 0x000fe40000010000 */
[----:B------:R-:W-:Y:S01]  /*41e0*/  FADD.FTZ R33, R33, R36 ;  /* 0x0000002421217221 */ /* 0x000fe20000010000 */
[----:B------:R-:W-:Y:S01]  /*41f0*/  MUFU.EX2 R25, R25 ;  /* 0x0000001900197308 */ /* 0x000fe20000000800 */
[----:B------:R-:W-:-:S02]  /*4200*/  FADD.FTZ R34, R34, R35 ;  /* 0x0000002322227221 */ /* 0x000fc40000010000 */
[----:B------:R-:W-:Y:S01]  /*4210*/  HMMA.16816.F32.BF16 R72, R4, R8, R72 ;  /* 0x000000080448723c */ /* 0x000fe20000041848 */
[----:B------:R-:W-:-:S04]  /*4220*/  FADD.FTZ R32, R32, R33 ;  /* 0x0000002120207221 */ /* 0x000fc80000010000 */
[----:B------:R-:W3:Y:S03]  /*4230*/  MUFU.EX2 R24, R24 ;  /* 0x0000001800187308 */ /* 0x000ee60000000800 */
[C---:B------:R-:W-:Y:S01]  /*4240*/  HMMA.16816.F32.BF16 R76, R4.reuse, R10, R76 ;  /* 0x0000000a044c723c */ /* 0x040fe2000004184c */
[----:B------:R-:W4:Y:S04]  /*4250*/  LDSM.16.MT88.4 R8, [R166+0xd400] ;  /* 0x00d40000a608783b */ /* 0x000f280000004200 */
[----:B------:R-:W-:Y:S03]  /*4260*/  MUFU.EX2 R116, R116 ;  /* 0x0000007400747308 */ /* 0x000fe60000000800 */
[C---:B------:R-:W-:Y:S05]  /*4270*/  HMMA.16816.F32.BF16 R112, R4.reuse, R20, R112 ;  /* 0x000000140470723c */ /* 0x040fea0000041870 */
[----:B------:R-:W5:Y:S03]  /*4280*/  MUFU.EX2 R65, R65 ;  /* 0x0000004100417308 */ /* 0x000f660000000800 */
[C---:B------:R-:W-:Y:S01]  /*4290*/  HMMA.16816.F32.BF16 R68, R4.reuse, R22, R68 ;  /* 0x000000160444723c */ /* 0x040fe20000041844 */
[----:B------:R-:W1:Y:S04]  /*42a0*/  LDSM.16.MT88.4 R20, [R3+0xd400] ;  /* 0x00d400000314783b */ /* 0x000e680000004200 */
[----:B------:R-:W-:Y:S03]  /*42b0*/  MUFU.EX2 R67, R67 ;  /* 0x0000004300437308 */ /* 0x000fe60000000800 */
[C---:B------:R-:W-:Y:S05]  /*42c0*/  HMMA.16816.F32.BF16 R80, R4.reuse, R16, R80 ;  /* 0x000000100450723c */ /* 0x040fea0000041850 */
[----:B------:R-:W-:Y:S03]  /*42d0*/  MUFU.EX2 R118, R118 ;  /* 0x0000007600767308 */ /* 0x000fe60000000800 */
[C---:B------:R-:W-:Y:S01]  /*42e0*/  HMMA.16816.F32.BF16 R84, R4.reuse, R18, R84 ;  /* 0x000000120454723c */ /* 0x040fe20000041854 */
[----:B------:R-:W5:Y:S04]  /*42f0*/  LDSM.16.MT88.4 R16, [R166+0x9800] ;  /* 0x00980000a610783b */ /* 0x000f680000004200 */
[----:B------:R-:W-:Y:S03]  /*4300*/  MUFU.EX2 R117, R117 ;  /* 0x0000007500757308 */ /* 0x000fe60000000800 */
[C---:B--2---:R-:W-:Y:S05]  /*4310*/  HMMA.16816.F32.BF16 R88, R4.reuse, R12, R88 ;  /* 0x0000000c0458723c */ /* 0x044fea0000041858 */
[----:B------:R-:W2:Y:S03]  /*4320*/  MUFU.EX2 R122, R122 ;  /* 0x0000007a007a7308 */ /* 0x000ea60000000800 */
[C---:B----4-:R-:W-:Y:S05]  /*4330*/  HMMA.16816.F32.BF16 R96, R4.reuse, R8, R96 ;  /* 0x000000080460723c */ /* 0x050fea0000041860 */
[----:B------:R-:W-:Y:S03]  /*4340*/  MUFU.EX2 R120, R120 ;  /* 0x0000007800787308 */ /* 0x000fe60000000800 */
[C---:B------:R-:W-:Y:S01]  /*4350*/  HMMA.16816.F32.BF16 R108, R4.reuse, R10, R108 ;  /* 0x0000000a046c723c */ /* 0x040fe2000004186c */
[----:B------:R-:W4:Y:S04]  /*4360*/  LDSM.16.MT88.4 R8, [R166+0xb800] ;  /* 0x00b80000a608783b */ /* 0x000f280000004200 */
[----:B------:R-:W2:Y:S03]  /*4370*/  MUFU.EX2 R119, R119 ;  /* 0x0000007700777308 */ /* 0x000ea60000000800 */
[C---:B------:R-:W-:Y:S01]  /*4380*/  HMMA.16816.F32.BF16 R92, R4.reuse, R14, R92 ;  /* 0x0000000e045c723c */ /* 0x040fe2000004185c */
[----:B------:R-:W2:Y:S04]  /*4390*/  LDSM.16.MT88.4 R12, [R3+0x9800] ;  /* 0x00980000030c783b */ /* 0x000ea80000004200 */
[----:B------:R-:W-:Y:S03]  /*43a0*/  MUFU.EX2 R127, R127 ;  /* 0x0000007f007f7308 */ /* 0x000fe60000000800 */
[C---:B-1----:R-:W-:Y:S05]  /*43b0*/  HMMA.16816.F32.BF16 R100, R4.reuse, R20, R100 ;  /* 0x000000140464723c */ /* 0x042fea0000041864 */
[----:B------:R-:W1:Y:S03]  /*43c0*/  MUFU.EX2 R126, R126 ;  /* 0x0000007e007e7308 */ /* 0x000e660000000800 */
[----:B------:R-:W-:Y:S01]  /*43d0*/  HMMA.16816.F32.BF16 R104, R4, R22, R104 ;  /* 0x000000160468723c */ /* 0x000fe20000041868 */
[----:B------:R-:W-:Y:S01]  /*43e0*/  F2FP.BF16.F32.PACK_AB R4, R30, R31 ;  /* 0x0000001f1e04723e */ /* 0x000fe200000010ff */
[----:B------:R-:W-:Y:S01]  /*43f0*/  LDSM.16.MT88.4 R20, [R166+0x9c00] ;  /* 0x009c0000a614783b */ /* 0x000fe20000004200 */
[----:B------:R-:W-:Y:S01]  /*4400*/  F2FP.BF16.F32.PACK_AB R5, R28, R29 ;  /* 0x0000001d1c05723e */ /* 0x000fe200000010ff */
[----:B------:R-:W-:Y:S01]  /*4410*/  FADD.FTZ R31, R31, R34 ;  /* 0x000000221f1f7221 */ /* 0x000fe20000010000 */
[----:B------:R-:W-:Y:S01]  /*4420*/  F2FP.BF16.F32.PACK_AB R6, R26, R27 ;  /* 0x0000001b1a06723e */ /* 0x000fe200000010ff */
[----:B------:R-:W-:Y:S01]  /*4430*/  MUFU.EX2 R125, R125 ;  /* 0x0000007d007d7308 */ /* 0x000fe20000000800 */
[----:B---3--:R-:W-:Y:S01]  /*4440*/  F2FP.BF16.F32.PACK_AB R7, R24, R25 ;  /* 0x000000191807723e */ /* 0x008fe200000010ff */
[----:B------:R-:W-:Y:S01]  /*4450*/  FADD.FTZ R29, R29, R32 ;  /* 0x000000201d1d7221 */ /* 0x000fe20000010000 */
[----:B------:R-:W-:-:S03]  /*4460*/  FADD.FTZ R30, R30, R31 ;  /* 0x0000001f1e1e7221 */ /* 0x000fc60000010000 */
[----:B------:R-:W-:Y:S01]  /*4470*/  FADD.FTZ R28, R28, R29 ;  /* 0x0000001d1c1c7221 */ /* 0x000fe20000010000 */
[----:B------:R-:W-:Y:S01]  /*4480*/  FADD.FTZ R27, R27, R30 ;  /* 0x0000001e1b1b7221 */ /* 0x000fe20000010000 */
[C---:B-----5:R-:W-:Y:S01]  /*4490*/  HMMA.16816.F32.BF16 R112, R4.reuse, R16, R112 ;  /* 0x000000100470723c */ /* 0x060fe20000041870 */
[----:B------:R-:W-:Y:S07]  /*44a0*/  MUFU.EX2 R128, R128 ;  /* 0x0000008000807308 */ /* 0x000fee0000000800 */
[C---:B----4-:R-:W-:Y:S01]  /*44b0*/  HMMA.16816.F32.BF16 R80, R4.reuse, R8, R80 ;  /* 0x000000080450723c */ /* 0x050fe20000041850 */
[----:B------:R-:W-:Y:S07]  /*44c0*/  MUFU.EX2 R129, R129 ;  /* 0x0000008100817308 */ /* 0x000fee0000000800 */
[C---:B------:R-:W-:Y:S01]  /*44d0*/  HMMA.16816.F32.BF16 R84, R4.reuse, R10, R84 ;  /* 0x0000000a0454723c */ /* 0x040fe20000041854 */
[----:B------:R-:W3:Y:S01]  /*44e0*/  LDSM.16.MT88.4 R8, [R3+0xd800] ;  /* 0x00d800000308783b */ /* 0x000ee20000004200 */
[----:B------:R-:W4:Y:S06]  /*44f0*/  MUFU.EX2 R138, R138 ;  /* 0x0000008a008a7308 */ /* 0x000f2c0000000800 */
[C---:B------:R-:W-:Y:S01]  /*4500*/  HMMA.16816.F32.BF16 R68, R4.reuse, R18, R68 ;  /* 0x000000120444723c */ /* 0x040fe20000041844 */
[----:B------:R-:W5:Y:S01]  /*4510*/  LDSM.16.MT88.4 R16, [R3+0xb800] ;  /* 0x00b800000310783b */ /* 0x000f620000004200 */
[----:B------:R-:W-:Y:S06]  /*4520*/  MUFU.EX2 R135, R135 ;  /* 0x0000008700877308 */ /* 0x000fec0000000800 */
[C---:B--2---:R-:W-:Y:S02]  /*4530*/  HMMA.16816.F32.BF16 R72, R4.reuse, R12, R72 ;  /* 0x0000000c0448723c */ /* 0x044fe40000041848 */
[----:B------:R-:W2:Y:S06]  /*4540*/  MUFU.EX2 R140, R140 ;  /* 0x0000008c008c7308 */ /* 0x000eac0000000800 */
[C---:B------:R-:W-:Y:S01]  /*4550*/  HMMA.16816.F32.BF16 R76, R4.reuse, R14, R76 ;  /* 0x0000000e044c723c */ /* 0x040fe2000004184c */
[----:B------:R-:W1:Y:S01]  /*4560*/  LDSM.16.MT88.4 R12, [R166+0xd800] ;  /* 0x00d80000a60c783b */ /* 0x000e620000004200 */
[----:B------:R-:W-:Y:S08]  /*4570*/  MUFU.EX2 R130, R130 ;  /* 0x0000008200827308 */ /* 0x000ff00000000800 */
[----:B------:R-:W2:Y:S01]  /*4580*/  MUFU.EX2 R137, R137 ;  /* 0x0000008900897308 */ /* 0x000ea20000000800 */
[C---:B---3--:R-:W-:Y:S07]  /*4590*/  HMMA.16816.F32.BF16 R100, R4.reuse, R8, R100 ;  /* 0x000000080464723c */ /* 0x048fee0000041864 */
[----:B------:R-:W-:Y:S01]  /*45a0*/  MUFU.EX2 R134, R134 ;  /* 0x0000008600867308 */ /* 0x000fe20000000800 */
[C---:B------:R-:W-:Y:S01]  /*45b0*/  HMMA.16816.F32.BF16 R104, R4.reuse, R10, R104 ;  /* 0x0000000a0468723c */ /* 0x040fe20000041868 */
[----:B------:R-:W3:Y:S06]  /*45c0*/  LDSM.16.MT88.4 R8, [R166+0xbc00] ;  /* 0x00bc0000a608783b */ /* 0x000eec0000004200 */
[----:B------:R-:W-:Y:S01]  /*45d0*/  MUFU.EX2 R139, R139 ;  /* 0x0000008b008b7308 */ /* 0x000fe20000000800 */
[C---:B-----5:R-:W-:Y:S07]  /*45e0*/  HMMA.16816.F32.BF16 R88, R4.reuse, R16, R88 ;  /* 0x000000100458723c */ /* 0x060fee0000041858 */
[----:B------:R-:W-:Y:S01]  /*45f0*/  MUFU.EX2 R132, R132 ;  /* 0x0000008400847308 */ /* 0x000fe20000000800 */
[C---:B------:R-:W-:Y:S01]  /*4600*/  HMMA.16816.F32.BF16 R92, R4.reuse, R18, R92 ;  /* 0x00000012045c723c */ /* 0x040fe2000004185c */
[----:B------:R-:W-:Y:S06]  /*4610*/  LDSM.16.MT88.4 R16, [R3+0xbc00] ;  /* 0x00bc00000310783b */ /* 0x000fec0000004200 */
[----:B------:R-:W5:Y:S01]  /*4620*/  MUFU.EX2 R131, R131 ;  /* 0x0000008300837308 */ /* 0x000f620000000800 */
[C---:B-1----:R-:W-:Y:S07]  /*4630*/  HMMA.16816.F32.BF16 R96, R4.reuse, R12, R96 ;  /* 0x0000000c0460723c */ /* 0x042fee0000041860 */
[----:B------:R-:W-:Y:S01]  /*4640*/  MUFU.EX2 R123, R123 ;  /* 0x0000007b007b7308 */ /* 0x000fe20000000800 */
[----:B------:R-:W-:Y:S01]  /*4650*/  HMMA.16816.F32.BF16 R108, R4, R14, R108 ;  /* 0x0000000e046c723c */ /* 0x000fe2000004186c */
[----:B------:R-:W1:Y:S01]  /*4660*/  LDSM.16.MT88.4 R12, [R3+0x9c00] ;  /* 0x009c0000030c783b */ /* 0x000e620000004200 */
[----:B------:R-:W-:-:S05]  /*4670*/  F2FP.BF16.F32.PACK_AB R4, R65, R116 ;  /* 0x000000744104723e */ /* 0x000fca00000010ff */
[----:B------:R-:W5:Y:S01]  /*4680*/  MUFU.EX2 R136, R136 ;  /* 0x0000008800887308 */ /* 0x000f620000000800 */
[----:B------:R-:W-:Y:S02]  /*4690*/  F2FP.BF16.F32.PACK_AB R5, R122, R117 ;  /* 0x000000757a05723e */ /* 0x000fe400000010ff */
[----:B------:R-:W-:Y:S02]  /*46a0*/  F2FP.BF16.F32.PACK_AB R6, R118, R67 ;  /* 0x000000437606723e */ /* 0x000fe400000010ff */
[----:B------:R-:W-:-:S03]  /*46b0*/  F2FP.BF16.F32.PACK_AB R7, R119, R120 ;  /* 0x000000787707723e */ /* 0x000fc600000010ff */
[----:B------:R-:W-:Y:S04]  /*46c0*/  MUFU.EX2 R66, R66 ;  /* 0x0000004200427308 */ /* 0x000fe80000000800 */
[C---:B---3--:R-:W-:Y:S04]  /*46d0*/  HMMA.16816.F32.BF16 R80, R4.reuse, R8, R80 ;  /* 0x000000080450723c */ /* 0x048fe80000041850 */
[----:B------:R-:W3:Y:S04]  /*46e0*/  MUFU.EX2 R121, R121 ;  /* 0x0000007900797308 */ /* 0x000ee80000000800 */
[C---:B------:R-:W-:Y:S01]  /*46f0*/  HMMA.16816.F32.BF16 R84, R4.reuse, R10, R84 ;  /* 0x0000000a0454723c */ /* 0x040fe20000041854 */
[----:B------:R-:W4:Y:S03]  /*4700*/  LDSM.16.MT88.4 R8, [R3+0xdc00] ;  /* 0x00dc00000308783b */ /* 0x000f260000004200 */
[----:B------:R-:W-:Y:S04]  /*4710*/  MUFU.EX2 R62, R62 ;  /* 0x0000003e003e7308 */ /* 0x000fe80000000800 */
[C---:B------:R-:W-:Y:S04]  /*4720*/  HMMA.16816.F32.BF16 R112, R4.reuse, R20, R112 ;  /* 0x000000140470723c */ /* 0x040fe80000041870 */
[----:B------:R-:W-:Y:S04]  /*4730*/  MUFU.EX2 R133, R133 ;  /* 0x0000008500857308 */ /* 0x000fe80000000800 */
[C---:B------:R-:W-:Y:S01]  /*4740*/  HMMA.16816.F32.BF16 R68, R4.reuse, R22, R68 ;  /* 0x000000160444723c */ /* 0x040fe20000041844 */
[----:B------:R-:W-:Y:S03]  /*4750*/  LDSM.16.MT88.4 R20, [R166+0xa000] ;  /* 0x00a00000a614783b */ /* 0x000fe60000004200 */
[----:B------:R-:W-:Y:S04]  /*4760*/  MUFU.EX2 R60, R60 ;  /* 0x0000003c003c7308 */ /* 0x000fe80000000800 */
[C---:B-1----:R-:W-:Y:S04]  /*4770*/  HMMA.16816.F32.BF16 R72, R4.reuse, R12, R72 ;  /* 0x0000000c0448723c */ /* 0x042fe80000041848 */
[----:B------:R-:W1:Y:S04]  /*4780*/  MUFU.EX2 R61, R61 ;  /* 0x0000003d003d7308 */ /* 0x000e680000000800 */
[C---:B------:R-:W-:Y:S01]  /*4790*/  HMMA.16816.F32.BF16 R76, R4.reuse, R14, R76 ;  /* 0x0000000e044c723c */ /* 0x040fe2000004184c */
[----:B------:R-:W2:Y:S03]  /*47a0*/  LDSM.16.MT88.4 R12, [R166+0xdc00] ;  /* 0x00dc0000a60c783b */ /* 0x000ea60000004200 */
[----:B------:R-:W-:Y:S04]  /*47b0*/  MUFU.EX2 R59, R59 ;  /* 0x0000003b003b7308 */ /* 0x000fe80000000800 */
[C---:B------:R-:W-:Y:S04]  /*47c0*/  HMMA.16816.F32.BF16 R88, R4.reuse, R16, R88 ;  /* 0x000000100458723c */ /* 0x040fe80000041858 */
[----:B------:R-:W1:Y:S04]  /*47d0*/  MUFU.EX2 R64, R64 ;  /* 0x0000004000407308 */ /* 0x000e680000000800 */
[C---:B----4-:R-:W-:Y:S04]  /*47e0*/  HMMA.16816.F32.BF16 R100, R4.reuse, R8, R100 ;  /* 0x000000080464723c */ /* 0x050fe80000041864 */
[----:B------:R-:W-:Y:S04]  /*47f0*/  MUFU.EX2 R185, R185 ;  /* 0x000000b900b97308 */ /* 0x000fe80000000800 */
[C---:B------:R-:W-:Y:S01]  /*4800*/  HMMA.16816.F32.BF16 R104, R4.reuse, R10, R104 ;  /* 0x0000000a0468723c */ /* 0x040fe20000041868 */
[----:B------:R-:W4:Y:S03]  /*4810*/  LDSM.16.MT88.4 R8, [R3+0xa000] ;  /* 0x00a000000308783b */ /* 0x000f260000004200 */
[----:B------:R-:W-:Y:S04]  /*4820*/  MUFU.EX2 R52, R52 ;  /* 0x0000003400347308 */ /* 0x000fe80000000800 */
[C---:B------:R-:W-:Y:S01]  /*4830*/  HMMA.16816.F32.BF16 R92, R4.reuse, R18, R92 ;  /* 0x00000012045c723c */ /* 0x040fe2000004185c */
[----:B------:R-:W5:Y:S03]  /*4840*/  LDSM.16.MT88.4 R16, [R166+0xc000] ;  /* 0x00c00000a610783b */ /* 0x000f660000004200 */
[----:B------:R-:W-:Y:S04]  /*4850*/  MUFU.EX2 R49, R49 ;  /* 0x0000003100317308 */ /* 0x000fe80000000800 */
[C---:B--2---:R-:W-:Y:S04]  /*4860*/  HMMA.16816.F32.BF16 R96, R4.reuse, R12, R96 ;  /* 0x0000000c0460723c */ /* 0x044fe80000041860 */
[----:B------:R-:W-:Y:S04]  /*4870*/  MUFU.EX2 R186, R186 ;  /* 0x000000ba00ba7308 */ /* 0x000fe80000000800 */
[----:B------:R-:W-:Y:S01]  /*4880*/  HMMA.16816.F32.BF16 R108, R4, R14, R108 ;  /* 0x0000000e046c723c */ /* 0x000fe2000004186c */
[----:B------:R-:W-:Y:S01]  /*4890*/  F2FP.BF16.F32.PACK_AB R4, R126, R127 ;  /* 0x0000007f7e04723e */ /* 0x000fe200000010ff */
[----:B------:R-:W2:Y:S01]  /*48a0*/  LDSM.16.MT88.4 R12, [R3+0xc000] ;  /* 0x00c00000030c783b */ /* 0x000ea20000004200 */
[----:B------:R-:W-:-:S02]  /*48b0*/  F2FP.BF16.F32.PACK_AB R5, R138, R129 ;  /* 0x000000818a05723e */ /* 0x000fc400000010ff */
[----:B------:R-:W-:Y:S02]  /*48c0*/  F2FP.BF16.F32.PACK_AB R6, R128, R125 ;  /* 0x0000007d8006723e */ /* 0x000fe400000010ff */
[----:B------:R-:W-:-:S07]  /*48d0*/  F2FP.BF16.F32.PACK_AB R7, R140, R135 ;  /* 0x000000878c07723e */ /* 0x000fce00000010ff */
[C---:B------:R-:W-:Y:S08]  /*48e0*/  HMMA.16816.F32.BF16 R112, R4.reuse, R20, R112 ;  /* 0x000000140470723c */ /* 0x040ff00000041870 */
[C---:B----4-:R-:W-:Y:S08]  /*48f0*/  HMMA.16816.F32.BF16 R72, R4.reuse, R8, R72 ;  /* 0x000000080448723c */ /* 0x050ff00000041848 */
[C---:B------:R-:W-:Y:S01]  /*4900*/  HMMA.16816.F32.BF16 R76, R4.reuse, R10, R76 ;  /* 0x0000000a044c723c */ /* 0x040fe2000004184c */
[----:B------:R-:W4:Y:S07]  /*4910*/  LDSM.16.MT88.4 R8, [R166+0xe000] ;  /* 0x00e00000a608783b */ /* 0x000f2e0000004200 */
[C---:B------:R-:W-:Y:S01]  /*4920*/  HMMA.16816.F32.BF16 R68, R4.reuse, R22, R68 ;  /* 0x000000160444723c */ /* 0x040fe20000041844 */
[----:B------:R-:W3:Y:S07]  /*4930*/  LDSM.16.MT88.4 R20, [R3+0xe000] ;  /* 0x00e000000314783b */ /* 0x000eee0000004200 */
[C---:B-----5:R-:W-:Y:S08]  /*4940*/  HMMA.16816.F32.BF16 R80, R4.reuse, R16, R80 ;  /* 0x000000100450723c */ /* 0x060ff00000041850 */
[C---:B------:R-:W-:Y:S01]  /*4950*/  HMMA.16816.F32.BF16 R84, R4.reuse, R18, R84 ;  /* 0x000000120454723c */ /* 0x040fe20000041854 */
[----:B------:R-:W5:Y:S07]  /*4960*/  LDSM.16.MT88.4 R16, [R166+0xa400] ;  /* 0x00a40000a610783b */ /* 0x000f6e0000004200 */
[C---:B--2---:R-:W-:Y:S08]  /*4970*/  HMMA.16816.F32.BF16 R88, R4.reuse, R12, R88 ;  /* 0x0000000c0458723c */ /* 0x044ff00000041858 */
[C---:B------:R-:W-:Y:S01]  /*4980*/  HMMA.16816.F32.BF16 R92, R4.reuse, R14, R92 ;  /* 0x0000000e045c723c */ /* 0x040fe2000004185c */
[----:B------:R-:W-:Y:S07]  /*4990*/  LDSM.16.MT88.4 R12, [R3+0xa400] ;  /* 0x00a40000030c783b */ /* 0x000fee0000004200 */
[C---:B----4-:R-:W-:Y:S08]  /*49a0*/  HMMA.16816.F32.BF16 R96, R4.reuse, R8, R96 ;  /* 0x000000080460723c */ /* 0x050ff00000041860 */
[C---:B------:R-:W-:Y:S01]  /*49b0*/  HMMA.16816.F32.BF16 R108, R4.reuse, R10, R108 ;  /* 0x0000000a046c723c */ /* 0x040fe2000004186c */
[----:B------:R-:W2:Y:S07]  /*49c0*/  LDSM.16.MT88.4 R8, [R166+0xc400] ;  /* 0x00c40000a608783b */ /* 0x000eae0000004200 */
[C---:B---3--:R-:W-:Y:S08]  /*49d0*/  HMMA.16816.F32.BF16 R100, R4.reuse, R20, R100 ;  /* 0x000000140464723c */ /* 0x048ff00000041864 */
[----:B------:R-:W-:Y:S01]  /*49e0*/  HMMA.16816.F32.BF16 R104, R4, R22, R104 ;  /* 0x000000160468723c */ /* 0x000fe20000041868 */
[----:B------:R-:W-:Y:S01]  /*49f0*/  F2FP.BF16.F32.PACK_AB R4, R137, R130 ;  /* 0x000000828904723e */ /* 0x000fe200000010ff */
[----:B------:R-:W-:Y:S01]  /*4a00*/  LDSM.16.MT88.4 R20, [R166+0xa800] ;  /* 0x00a80000a614783b */ /* 0x000fe20000004200 */
[----:B------:R-:W-:-:S02]  /*4a10*/  F2FP.BF16.F32.PACK_AB R5, R131, R132 ;  /* 0x000000848305723e */ /* 0x000fc400000010ff */
[----:B------:R-:W-:Y:S02]  /*4a20*/  F2FP.BF16.F32.PACK_AB R6, R139, R134 ;  /* 0x000000868b06723e */ /* 0x000fe400000010ff */
[----:B------:R-:W-:-:S07]  /*4a30*/  F2FP.BF16.F32.PACK_AB R7, R136, R123 ;  /* 0x0000007b8807723e */ /* 0x000fce00000010ff */
[C---:B-----5:R-:W-:Y:S08]  /*4a40*/  HMMA.16816.F32.BF16 R112, R4.reuse, R16, R112 ;  /* 0x000000100470723c */ /* 0x060ff00000041870 */
[C---:B------:R-:W-:Y:S01]  /*4a50*/  HMMA.16816.F32.BF16 R68, R4.reuse, R18, R68 ;  /* 0x000000120444723c */ /* 0x040fe20000041844 */
[----:B------:R-:W3:Y:S07]  /*4a60*/  LDSM.16.MT88.4 R16, [R3+0xc400] ;  /* 0x00c400000310783b */ /* 0x000eee0000004200 */
[C---:B--2---:R-:W-:Y:S08]  /*4a70*/  HMMA.16816.F32.BF16 R80, R4.reuse, R8, R80 ;  /* 0x000000080450723c */ /* 0x044ff00000041850 */
[C---:B------:R-:W-:Y:S01]  /*4a80*/  HMMA.16816.F32.BF16 R84, R4.reuse, R10, R84 ;  /* 0x0000000a0454723c */ /* 0x040fe20000041854 */
[----:B------:R-:W2:Y:S07]  /*4a90*/  LDSM.16.MT88.4 R8, [R3+0xe400] ;  /* 0x00e400000308783b */ /* 0x000eae0000004200 */
[C---:B------:R-:W-:Y:S08]  /*4aa0*/  HMMA.16816.F32.BF16 R72, R4.reuse, R12, R72 ;  /* 0x0000000c0448723c */ /* 0x040ff00000041848 */
[C---:B------:R-:W-:Y:S01]  /*4ab0*/  HMMA.16816.F32.BF16 R76, R4.reuse, R14, R76 ;  /* 0x0000000e044c723c */ /* 0x040fe2000004184c */
[----:B------:R-:W4:Y:S07]  /*4ac0*/  LDSM.16.MT88.4 R12, [R166+0xe400] ;  /* 0x00e40000a60c783b */ /* 0x000f2e0000004200 */
        /* <DEDUP_REMOVED lines=8> */
[----:B------:R-:W4:Y:S01]  /*4b50*/  LDSM.16.MT88.4 R12, [R3+0xc800] ;  /* 0x00c80000030c783b */ /* 0x000f220000004200 */
[----:B------:R-:W-:-:S02]  /*4b60*/  F2FP.BF16.F32.PACK_AB R4, R121, R66 ;  /* 0x000000427904723e */ /* 0x000fc400000010ff */
[----:B-1----:R-:W-:Y:S02]  /*4b70*/  F2FP.BF16.F32.PACK_AB R5, R61, R60 ;  /* 0x0000003c3d05723e */ /* 0x002fe400000010ff */
[----:B------:R-:W-:Y:S02]  /*4b80*/  F2FP.BF16.F32.PACK_AB R6, R133, R62 ;  /* 0x0000003e8506723e */ /* 0x000fe400000010ff */
[----:B------:R-:W-:-:S07]  /*4b90*/  F2FP.BF16.F32.PACK_AB R7, R64, R59 ;  /* 0x0000003b4007723e */ /* 0x000fce00000010ff */
[C---:B---3--:R-:W-:Y:S08]  /*4ba0*/  HMMA.16816.F32.BF16 R80, R4.reuse, R16, R80 ;  /* 0x000000100450723c */ /* 0x048ff00000041850 */
[C---:B------:R-:W-:Y:S01]  /*4bb0*/  HMMA.16816.F32.BF16 R84, R4.reuse, R18, R84 ;  /* 0x000000120454723c */ /* 0x040fe20000041854 */
[----:B------:R-:W1:Y:S07]  /*4bc0*/  LDSM.16.MT88.4 R16, [R3+0xe800] ;  /* 0x00e800000310783b */ /* 0x000e6e0000004200 */
[C---:B--2---:R-:W-:Y:S08]  /*4bd0*/  HMMA.16816.F32.BF16 R72, R4.reuse, R8, R72 ;  /* 0x000000080448723c */ /* 0x044ff00000041848 */
[C---:B------:R-:W-:Y:S01]  /*4be0*/  HMMA.16816.F32.BF16 R76, R4.reuse, R10, R76 ;  /* 0x0000000a044c723c */ /* 0x040fe2000004184c */
[----:B------:R-:W2:Y:S07]  /*4bf0*/  LDSM.16.MT88.4 R8, [R166+0xe800] ;  /* 0x00e80000a608783b */ /* 0x000eae0000004200 */
[C---:B----4-:R-:W-:Y:S08]  /*4c00*/  HMMA.16816.F32.BF16 R88, R4.reuse, R12, R88 ;  /* 0x0000000c0458723c */ /* 0x050ff00000041858 */
        /* <DEDUP_REMOVED lines=11> */
[----:B------:R-:W1:Y:S01]  /*4cc0*/  MUFU.EX2 R22, R22 ;  /* 0x0000001600167308 */ /* 0x000e620000000800 */
[C---:B--2---:R-:W-:Y:S07]  /*4cd0*/  HMMA.16816.F32.BF16 R96, R4.reuse, R8, R96 ;  /* 0x000000080460723c */ /* 0x044fee0000041860 */
[----:B------:R-:W2:Y:S01]  /*4ce0*/  MUFU.EX2 R23, R23 ;  /* 0x0000001700177308 */ /* 0x000ea20000000800 */
[C---:B------:R-:W-:Y:S01]  /*4cf0*/  HMMA.16816.F32.BF16 R108, R4.reuse, R10, R108 ;  /* 0x0000000a046c723c */ /* 0x040fe2000004186c */
[----:B------:R-:W5:Y:S07]  /*4d00*/  LDSM.16.MT88.4 R8, [R3+0xac00] ;  /* 0x00ac00000308783b */ /* 0x000f6e0000004200 */
[----:B------:R-:W-:Y:S01]  /*4d10*/  HMMA.16816.F32.BF16 R104, R4, R18, R104 ;  /* 0x000000120468723c */ /* 0x000fe20000041868 */
[----:B----4-:R-:W-:Y:S01]  /*4d20*/  F2FP.BF16.F32.PACK_AB R4, R21, R20 ;  /* 0x000000141504723e */ /* 0x010fe200000010ff */
[----:B------:R-:W4:Y:S01]  /*4d30*/  LDSM.16.MT88.4 R16, [R166+0xcc00] ;  /* 0x00cc0000a610783b */ /* 0x000f220000004200 */
[----:B-1----:R-:W-:-:S02]  /*4d40*/  F2FP.BF16.F32.PACK_AB R6, R185, R22 ;  /* 0x00000016b906723e */ /* 0x002fc400000010ff */
[----:B------:R-:W-:Y:S02]  /*4d50*/  F2FP.BF16.F32.PACK_AB R7, R186, R49 ;  /* 0x00000031ba07723e */ /* 0x000fe400000010ff */
[----:B--2---:R-:W-:-:S07]  /*4d60*/  F2FP.BF16.F32.PACK_AB R5, R52, R23 ;  /* 0x000000173405723e */ /* 0x004fce00000010ff */
[C---:B---3--:R-:W-:Y:S08]  /*4d70*/  HMMA.16816.F32.BF16 R112, R4.reuse, R12, R112 ;  /* 0x0000000c0470723c */ /* 0x048ff00000041870 */
[C---:B------:R-:W-:Y:S01]  /*4d80*/  HMMA.16816.F32.BF16 R68, R4.reuse, R14, R68 ;  /* 0x0000000e0444723c */ /* 0x040fe20000041844 */
[----:B------:R-:W1:Y:S07]  /*4d90*/  LDSM.16.MT88.4 R12, [R3+0xcc00] ;  /* 0x00cc0000030c783b */ /* 0x000e6e0000004200 */
[----:B-----5:R-:W-:Y:S01]  /*4da0*/  HMMA.16816.F32.BF16 R72, R4, R8, R72 ;  /* 0x000000080448723c */ /* 0x020fe20000041848 */
        /* <DEDUP_REMOVED lines=10> */
[----:B----4-:R-:W-:Y:S01]  /*4e50*/  HMMA.16816.F32.BF16 R80, R4, R16, R80 ;  /* 0x000000100450723c */ /* 0x010fe20000041850 */
[----:B------:R-:W-:Y:S01]  /*4e60*/  FADD.FTZ R24, R120, R25 ;  /* 0x0000001978187221 */ /* 0x000fe20000010000 */
[----:B------:R-:W-:-:S03]  /*4e70*/  FADD.FTZ R118, R118, R67 ;  /* 0x0000004376767221 */ /* 0x000fc60000010000 */
[----:B------:R-:W-:Y:S01]  /*4e80*/  FADD.FTZ R24, R119, R24 ;  /* 0x0000001877187221 */ /* 0x000fe20000010000 */
[----:B------:R-:W-:Y:S02]  /*4e90*/  FADD.FTZ R127, R127, R118 ;  /* 0x000000767f7f7221 */ /* 0x000fe40000010000 */
[----:B------:R-:W-:Y:S01]  /*4ea0*/  HMMA.16816.F32.BF16 R84, R4, R18, R84 ;  /* 0x000000120454723c */ /* 0x000fe20000041854 */
[----:B------:R-:W-:Y:S01]  /*4eb0*/  FADD.FTZ R129, R129, R24 ;  /* 0x0000001881817221 */ /* 0x000fe20000010000 */
[----:B------:R-:W-:Y:S01]  /*4ec0*/  FADD.FTZ R126, R126, R127 ;  /* 0x0000007f7e7e7221 */ /* 0x000fe20000010000 */
[----:B------:R3:W4:Y:S02]  /*4ed0*/  LDSM.16.MT88.4 R16, [R3+0xec00] ;  /* 0x00ec00000310783b */ /* 0x0007240000004200 */
[----:B------:R-:W-:-:S03]  /*4ee0*/  FADD.FTZ R138, R138, R129 ;  /* 0x000000818a8a7221 */ /* 0x000fc60000010000 */
        /* <DEDUP_REMOVED lines=11> */
[----:B---3--:R-:W-:Y:S01]  /*4fa0*/  FADD.FTZ R3, R123, R12 ;  /* 0x0000000c7b037221 */ /* 0x008fe20000010000 */
[----:B--2---:R-:W-:Y:S02]  /*4fb0*/  HMMA.16816.F32.BF16 R96, R4, R8, R96 ;  /* 0x000000080460723c */ /* 0x004fe40000041860 */
        /* <DEDUP_REMOVED lines=18> */
[----:B------:R-:W-:-:S03]  /*50e0*/  FADD.FTZ R49, R49, R52 ;  /* 0x0000003431317221 */ /* 0x000fc60000010000 */
[----:B------:R-:W-:Y:S01]  /*50f0*/  FADD.FTZ R185, R185, R22 ;  /* 0x00000016b9b97221 */ /* 0x000fe20000010000 */
[----:B------:R-:W-:Y:S01]  /*5100*/  FADD.FTZ R186, R186, R49 ;  /* 0x00000031baba7221 */ /* 0x000fe20000010000 */
[----:B------:R-:W-:Y:S08]  /*5110*/  @!P0 BRA `(.L_x_1482) ;  /* 0x0000003400a08947 */ /* 0x000ff00003800000 */
[----:B------:R-:W1:Y:S01]  /*5120*/  S2UR UR5, SR_CgaCtaId ;  /* 0x00000000000579c3 */ /* 0x000e620000008800 */
[----:B------:R-:W-:Y:S01]  /*5130*/  UISETP.NE.U32.AND UP0, UPT, UR6, URZ, UPT ;  /* 0x000000ff0600728c */ /* 0x000fe2000bf05070 */
[----:B------:R-:W-:Y:S01]  /*5140*/  IMAD.MOV.U32 R3, RZ, RZ, R0 ;  /* 0x000000ffff037224 */ /* 0x000fe200078e0000 */
[----:B------:R-:W-:Y:S01]  /*5150*/  MOV R117, R2 ;  /* 0x0000000200757202 */ /* 0x000fe20000000f00 */
[C---:B------:R-:W-:Y:S01]  /*5160*/  VIADD R184, R166.reuse, 0x9000 ;  /* 0x00009000a6b87836 */ /* 0x040fe20000000000 */
[----:B------:R-:W-:Y:S01]  /*5170*/  UISETP.NE.AND.EX UP0, UPT, UR7, URZ, UPT, UP0 ;  /* 0x000000ff0700728c */ /* 0x000fe2000bf05300 */
[----:B------:R-:W-:Y:S01]  /*5180*/  UMOV UR10, 0x400 ;  /* 0x00000400000a7882 */ /* 0x000fe20000000000 */
[----:B------:R-:W2:Y:S04]  /*5190*/  LDCU UR4, c[0x0][0x45c] ;  /* 0x00008b80ff0477ac */ /* 0x000ea80008000800 */
[----:B------:R-:W-:Y:S01]  /*51a0*/  PLOP3.LUT P1, PT, PT, PT, UP0, 0x80, 0x8 ;  /* 0x000000000008781c */ /* 0x000fe20003f2f008 */
[----:B------:R-:W3:Y:S01]  /*51b0*/  LDCU.64 UR8, c[0x0][0x3a8] ;  /* 0x00007500ff0877ac */ /* 0x000ee20008000a00 */
[----:B------:R-:W4:Y:S01]  /*51c0*/  LDCU.64 UR6, c[0x0][0x3a0] ;  /* 0x00007400ff0677ac */ /* 0x000f220008000a00 */
[----:B-1----:R-:W-:Y:S01]  /*51d0*/  ULEA UR5, UR5, UR10, 0x18 ;  /* 0x0000000a05057291 */ /* 0x002fe2000f8ec0ff */
[----:B------:R-:W-:-:S02]  /*51e0*/  IADD3 R179, PT, PT, R166, 0x9020, RZ ;  /* 0x00009020a6b37810 */ /* 0x000fc40007ffe0ff */
[----:B--2---:R-:W-:-:S09]  /*51f0*/  MOV R182, RZ ;  /* 0x000000ff00b67202 */ /* 0x004fd20000000f00 */
.L_x_1486:
[----:B------:R-:W-:Y:S01]  /*5200*/  @!P1 IADD3 R11, P0, PT, RZ, -R182, RZ ;  /* 0x800000b6ff0b9210 */ /* 0x000fe20007f1e0ff */
[----:B------:R-:W1:Y:S01]  /*5210*/  S2R R165, SR_TID.X ;  /* 0x0000000000a57919 */ /* 0x000e620000002100 */
[----:B------:R-:W2:Y:S01]  /*5220*/  @!P1 LDC R188, c[0x0][0x3c0] ;  /* 0x0000f000ffbc9b82 */ /* 0x000ea20000000800 */
[----:B------:R-:W-:Y:S07]  /*5230*/  DEPBAR.LE SB0, 0x0 ;  /* 0x000080000000791a */ /* 0x000fee0000000000 */
[----:B------:R-:W3:Y:S08]  /*5240*/  LDC R187, c[0x0][0x3c4] ;  /* 0x0000f100ffbb7b82 */ /* 0x000ef00000000800 */
[----:B------:R-:W-:Y:S01]  /*5250*/  BAR.SYNC.DEFER_BLOCKING 0x0 ;  /* 0x0000000000007b1d */ /* 0x000fe20000010000 */
[----:B------:R-:W-:Y:S02]  /*5260*/  IMAD.MOV.U32 R7, RZ, RZ, R172 ;  /* 0x000000ffff077224 */ /* 0x000fe400078e00ac */
[----:B------:R-:W-:Y:S01]  /*5270*/  IMAD.MOV.U32 R8, RZ, RZ, R173 ;  /* 0x000000ffff087224 */ /* 0x000fe200078e00ad */
[----:B-1----:R-:W-:Y:S01]  /*5280*/  SHF.R.U32.HI R168, RZ, 0x1, R165 ;  /* 0x00000001ffa87819 */ /* 0x002fe200000116a5 */
[----:B--2---:R-:W-:Y:S01]  /*5290*/  @!P1 IMAD.SHL.U32 R6, R188, 0x80, RZ ;  /* 0x00000080bc069824 */ /* 0x004fe200078e00ff */
[C---:B------:R-:W-:Y:S01]  /*52a0*/  LOP3.LUT R175, R165.reuse, 0x18, RZ, 0xc0, !PT ;  /* 0x00000018a5af7812 */ /* 0x040fe200078ec0ff */
[C---:B------:R-:W-:Y:S01]  /*52b0*/  IMAD.SHL.U32 R167, R165.reuse, 0x10, RZ ;  /* 0x00000010a5a77824 */ /* 0x040fe200078e00ff */
[----:B------:R-:W-:Y:S01]  /*52c0*/  LOP3.LUT R0, R168, 0x8, RZ, 0xc0, !PT ;  /* 0x00000008a8007812 */ /* 0x000fe200078ec0ff */
[C---:B------:R-:W-:Y:S02]  /*52d0*/  IMAD.SHL.U32 R164, R165.reuse, 0x4, RZ ;  /* 0x00000004a5a47824 */ /* 0x040fe400078e00ff */
[----:B------:R-:W-:Y:S01]  /*52e0*/  IMAD.SHL.U32 R176, R165, 0x8, RZ ;  /* 0x00000008a5b07824 */ /* 0x000fe200078e00ff */
[----:B------:R-:W-:Y:S01]  /*52f0*/  LOP3.LUT R119, R167, 0x100, RZ, 0xc0, !PT ;  /* 0x00000100a7777812 */ /* 0x000fe200078ec0ff */
        /* <DEDUP_REMOVED lines=10> */
[----:B------:R-:W-:Y:S02]  /*53a0*/  @!P1 IADD3 R172, P0, PT, R172, R11, RZ ;  /* 0x0000000bacac9210 */ /* 0x000fe40007f1e0ff */
[----:B------:R-:W-:Y:S02]  /*53b0*/  LOP3.LUT R119, R119, 0x20, R4, 0xf8, !PT ;  /* 0x0000002077777812 */ /* 0x000fe400078ef804 */
[----:B------:R-:W-:Y:S02]  /*53c0*/  LOP3.LUT R190, R9, R190, RZ, 0xfc, !PT ;  /* 0x000000be09be7212 */ /* 0x000fe400078efcff */
[----:B------:R-:W-:Y:S02]  /*53d0*/  LOP3.LUT R0, R5, R2, R0, 0xf6, !PT ;  /* 0x0000000205007212 */ /* 0x000fe400078ef600 */
[----:B------:R-:W-:Y:S01]  /*53e0*/  @!P1 LEA.HI.X.SX32 R173, R6, R173, 0x1, P0 ;  /* 0x000000ad06ad9211 */ /* 0x000fe200000f0eff */
[----:B---3--:R-:W-:Y:S06]  /*53f0*/  @!P1 BRA `(.L_x_1483) ;  /* 0x0000000000f49947 */ /* 0x008fec0003800000 */
[----:B------:R-:W-:Y:S01]  /*5400*/  VIADD R9, R183, 0xffffff80 ;  /* 0xffffff80b7097836 */ /* 0x000fe20000000000 */
[----:B------:R-:W1:Y:S01]  /*5410*/  LDC R4, c[0x0][0x4f0] ;  /* 0x00013c00ff047b82 */ /* 0x000e620000000800 */
[----:B------:R-:W-:Y:S03]  /*5420*/  IABS R11, R183 ;  /* 0x000000b7000b7213 */ /* 0x000fe60000000000 */
[----:B------:R-:W-:Y:S04]  /*5430*/  IABS R10, R9 ;  /* 0x00000009000a7213 */ /* 0x000fe80000000000 */
[----:B------:R-:W2:Y:S01]  /*5440*/  LDC.64 R188, c[0x0][0x3c0] ;  /* 0x0000f000ffbc7b82 */ /* 0x000ea20000000a00 */
[-C--:B-1----:R-:W-:Y:S02]  /*5450*/  IABS R5, R4.reuse ;  /* 0x0000000400057213 */ /* 0x082fe40000000000 */
[-C--:B------:R-:W-:Y:S02]  /*5460*/  LOP3.LUT R9, R9, R4.reuse, RZ, 0x3c, !PT ;  /* 0x0000000409097212 */ /* 0x080fe400078e3cff */
[----:B------:R-:W1:Y:S02]  /*5470*/  I2F.RP R6, R5 ;  /* 0x0000000500067306 */ /* 0x000e640000209400 */
[----:B------:R-:W-:Y:S02]  /*5480*/  ISETP.GE.AND P0, PT, R9, RZ, PT ;  /* 0x000000ff0900720c */ /* 0x000fe40003f06270 */
[----:B------:R-:W-:Y:S06]  /*5490*/  LOP3.LUT R9, RZ, R4, RZ, 0x33, !PT ;  /* 0x00000004ff097212 */ /* 0x000fec00078e33ff */
[----:B-1----:R-:W1:Y:S02]  /*54a0*/  MUFU.RCP R6, R6 ;  /* 0x0000000600067308 */ /* 0x002e640000001000 */
[----:B-1----:R-:W-:Y:S08]  /*54b0*/  VIADD R12, R6, 0xffffffe ;  /* 0x0ffffffe060c7836 */ /* 0x002ff00000000000 */
[----:B------:R-:W1:Y:S02]  /*54c0*/  F2I.FTZ.U32.TRUNC.NTZ R13, R12 ;  /* 0x0000000c000d7305 */ /* 0x000e64000021f000 */
        /* <DEDUP_REMOVED lines=32> */
[----:B------:R-:W3:Y:S02]  /*56d0*/  LDG.E R6, desc[UR24][R18.64] ;  /* 0x0000001812067981 */ /* 0x000ee4000c1e1900 */
[----:B------:R-:W-:Y:S02]  /*56e0*/  IMAD R9, R9, R4, -0x80 ;  /* 0xffffff8009097424 */ /* 0x000fe400078e0204 */
[----:B------:R-:W3:Y:S03]  /*56f0*/  LDG.E R5, desc[UR24][R16.64] ;  /* 0x0000001810057981 */ /* 0x000ee6000c1e1900 */
[----:B------:R-:W-:Y:S05]  /*5700*/  SHF.R.S32.HI R11, RZ, 0x1f, R9 ;  /* 0x0000001fff0b7819 */ /* 0x000fea0000011409 */
[-C--:B--2---:R-:W-:Y:S02]  /*5710*/  IMAD R4, R11, R188.reuse, RZ ;  /* 0x000000bc0b047224 */ /* 0x084fe400078e02ff */
[C---:B------:R-:W-:Y:S04]  /*5720*/  IMAD.WIDE.U32 R10, R9.reuse, R188, RZ ;  /* 0x000000bc090a7225 */ /* 0x040fe800078e00ff */
[----:B------:R-:W-:Y:S05]  /*5730*/  IMAD R4, R9, R189, R4 ;  /* 0x000000bd09047224 */ /* 0x000fea00078e0204 */
[----:B------:R-:W-:Y:S01]  /*5740*/  IADD3 R11, PT, PT, R11, R4, RZ ;  /* 0x000000040b0b7210 */ /* 0x000fe20007ffe0ff */
[----:B---3--:R-:W-:Y:S04]  /*5750*/  IMAD.IADD R5, R6, 0x1, -R5 ;  /* 0x0000000106057824 */ /* 0x008fe800078e0a05 */
[C---:B------:R-:W-:Y:S01]  /*5760*/  IMAD.WIDE.U32 R10, R5.reuse, UR8, R10 ;  /* 0x00000008050a7c25 */ /* 0x040fe2000f8e000a */
[----:B------:R-:W-:Y:S02]  /*5770*/  SHF.R.S32.HI R6, RZ, 0x1f, R5 ;  /* 0x0000001fff067819 */ /* 0x000fe40000011405 */
[----:B------:R-:W-:Y:S03]  /*5780*/  LEA R172, P0, R10, R7, 0x1 ;  /* 0x000000070aac7211 */ /* 0x000fe600078008ff */
[----:B------:R-:W-:Y:S04]  /*5790*/  IMAD R6, R6, UR8, RZ ;  /* 0x0000000806067c24 */ /* 0x000fe8000f8e02ff */
[----:B------:R-:W-:Y:S04]  /*57a0*/  IMAD R6, R5, UR9, R6 ;  /* 0x0000000905067c24 */ /* 0x000fe8000f8e0206 */
[----:B------:R-:W-:Y:S05]  /*57b0*/  IMAD.IADD R173, R11, 0x1, R6 ;  /* 0x000000010bad7824 */ /* 0x000fea00078e0206 */
[----:B------:R-:W-:Y:S07]  /*57c0*/  LEA.HI.X R173, R10, R8, R173, 0x1, P0 ;  /* 0x000000080aad7211 */ /* 0x000fee00000f0cad */
.L_x_1483:
[C---:B------:R-:W-:Y:S01]  /*57d0*/  IMAD.SHL.U32 R189, R188.reuse, 0x40, RZ ;  /* 0x00000040bcbd7824 */ /* 0x040fe200078e00ff */
[----:B------:R-:W-:Y:S01]  /*57e0*/  SHF.L.U64.HI R188, R188, 0x6, R187 ;  /* 0x00000006bcbc7819 */ /* 0x000fe200000102bb */
[----:B------:R-:W-:Y:S01]  /*57f0*/  VIADD R174, R174, 0xffffffff ;  /* 0xffffffffaeae7836 */ /* 0x000fe20000000000 */
[----:B------:R-:W-:Y:S02]  /*5800*/  LEA R187, R190, UR5, 0x1 ;  /* 0x00000005bebb7c11 */ /* 0x000fe4000f8e08ff */
[----:B------:R-:W-:Y:S02]  /*5810*/  IADD3 R192, P0, PT, R189, R172, RZ ;  /* 0x000000acbdc07210 */ /* 0x000fe40007f1e0ff */
        /* <DEDUP_REMOVED lines=18> */
[----:B------:R-:W-:Y:S03]  /*5940*/  ISETP.GT.AND P2, PT, R174, R169, PT ;  /* 0x000000a9ae00720c */ /* 0x000fe60003f44270 */
        /* <DEDUP_REMOVED lines=13> */
[----:B------:R-:W3:Y:S05]  /*5a20*/  LDSM.16.M88.4 R128, [R116+0x3400] ;  /* 0x003400007480783b */ /* 0x000eea0000000200 */
[----:B------:R-:W5:Y:S05]  /*5a30*/  LDSM.16.M88.4 R132, [R116+0x3800] ;  /* 0x003800007484783b */ /* 0x000f6a0000000200 */
[----:B------:R-:W0:Y:S05]  /*5a40*/  LDGDEPBAR ;  /* 0x00000000000079af */ /* 0x000e2a0000000000 */
[----:B------:R-:W4:Y:S05]  /*5a50*/  LDSM.16.M88.4 R136, [R116+0x3c00] ;  /* 0x003c00007488783b */ /* 0x000f2a0000000200 */
[----:B------:R-:W1:Y:S05]  /*5a60*/  LDSM.16.M88.4 R140, [R116+0x4000] ;  /* 0x00400000748c783b */ /* 0x000e6a0000000200 */
[----:B------:R-:W1:Y:S05]  /*5a70*/  LDSM.16.M88.4 R144, [R116+0x4400] ;  /* 0x004400007490783b */ /* 0x000e6a0000000200 */
[----:B------:R-:W1:Y:S05]  /*5a80*/  LDSM.16.M88.4 R148, [R116+0x4800] ;  /* 0x004800007494783b */ /* 0x000e6a0000000200 */
[----:B------:R-:W1:Y:S01]  /*5a90*/  LDSM.16.M88.4 R152, [R116+0x4c00] ;  /* 0x004c00007498783b */ /* 0x000e620000000200 */
[C---:B--2---:R-:W-:Y:S04]  /*5aa0*/  HMMA.16816.F32.BF16 R4, R120.reuse, R124, RZ ;  /* 0x0000007c7804723c */ /* 0x044fe800000418ff */
[----:B------:R-:W-:Y:S04]  /*5ab0*/  LDSM.16.M88.4 R156, [R2] ;  /* 0x00000000029c783b */ /* 0x000fe80000000200 */
[C---:B------:R-:W-:Y:S01]  /*5ac0*/  HMMA.16816.F32.BF16 R8, R120.reuse, R126, RZ ;  /* 0x0000007e7808723c */ /* 0x040fe200000418ff */
[----:B------:R-:W2:Y:S05]  /*5ad0*/  LDSM.16.M88.4 R160, [R0+0x3000] ;  /* 0x0030000000a0783b */ /* 0x000eaa0000000200 */
[----:B------:R-:W2:Y:S02]  /*5ae0*/  LDSM.16.M88.4 R124, [R0+0x3400] ;  /* 0x00340000007c783b */ /* 0x000ea40000000200 */
[C---:B---3--:R-:W-:Y:S08]  /*5af0*/  HMMA.16816.F32.BF16 R12, R120.reuse, R128, RZ ;  /* 0x00000080780c723c */ /* 0x048ff000000418ff */
[C---:B------:R-:W-:Y:S01]  /*5b00*/  HMMA.16816.F32.BF16 R16, R120.reuse, R130, RZ ;  /* 0x000000827810723c */ /* 0x040fe200000418ff */
[----:B------:R-:W-:Y:S07]  /*5b10*/  LDSM.16.M88.4 R128, [R0+0x3c00] ;  /* 0x003c00000080783b */ /* 0x000fee0000000200 */
[C---:B-----5:R-:W-:Y:S08]  /*5b20*/  HMMA.16816.F32.BF16 R20, R120.reuse, R132, RZ ;  /* 0x000000847814723c */ /* 0x060ff000000418ff */
[C---:B------:R-:W-:Y:S01]  /*5b30*/  HMMA.16816.F32.BF16 R24, R120.reuse, R134, RZ ;  /* 0x000000867818723c */ /* 0x040fe200000418ff */
[----:B------:R-:W-:Y:S07]  /*5b40*/  LDSM.16.M88.4 R132, [R0+0x4800] ;  /* 0x004800000084783b */ /* 0x000fee0000000200 */
[C---:B----4-:R-:W-:Y:S08]  /*5b50*/  HMMA.16816.F32.BF16 R28, R120.reuse, R136, RZ ;  /* 0x00000088781c723c */ /* 0x050ff000000418ff */
[C---:B------:R-:W-:Y:S01]  /*5b60*/  HMMA.16816.F32.BF16 R32, R120.reuse, R138, RZ ;  /* 0x0000008a7820723c */ /* 0x040fe200000418ff */
[----:B------:R-:W-:Y:S07]  /*5b70*/  LDSM.16.M88.4 R136, [R116+0x5c00] ;  /* 0x005c00007488783b */ /* 0x000fee0000000200 */
        /* <DEDUP_REMOVED lines=14> */
[----:B------:R-:W2:Y:S07]  /*5c60*/  LDSM.16.M88.4 R124, [R0+0x4000] ;  /* 0x00400000007c783b */ /* 0x000eae0000000200 */
        /* <DEDUP_REMOVED lines=15> */
[C---:B---3--:R-:W-:Y:S08]  /*5d60*/  HMMA.16816.F32.BF16 R60, R156.reuse, R128, R60 ;  /* 0x000000809c3c723c */ /* 0x048ff0000004183c */
[----:B------:R-:W-:Y:S01]  /*5d70*/  HMMA.16816.F32.BF16 R64, R156, R130, R64 ;  /* 0x000000829c40723c */ /* 0x000fe20000041840 */
        /* <DEDUP_REMOVED lines=48> */
[----:B------:R-:W-:Y:S01]  /*6080*/  HMMA.16816.F32.BF16 R64, R128, R122, R64 ;  /* 0x0000007a8040723c */ /* 0x000fe20000041840 */
[----:B------:R-:W1:Y:S05]  /*6090*/  LDSM.16.M88.4 R120, [R116+0x7400] ;  /* 0x007400007478783b */ /* 0x000e6a0000000200 */
[----:B------:R-:W3:Y:S02]  /*60a0*/  LDSM.16.M88.4 R128, [R116+0x7800] ;  /* 0x007800007480783b */ /* 0x000ee40000000200 */
[C---:B--2---:R-:W-:Y:S08]  /*60b0*/  HMMA.16816.F32.BF16 R4, R124.reuse, R132, R4 ;  /* 0x000000847c04723c */ /* 0x044ff00000041804 */
[C---:B------:R-:W-:Y:S01]  /*60c0*/  HMMA.16816.F32.BF16 R8, R124.reuse, R134, R8 ;  /* 0x000000867c08723c */ /* 0x040fe20000041808 */
[----:B------:R-:W-:Y:S07]  /*60d0*/  LDSM.16.M88.4 R132, [R116+0x8800] ;  /* 0x008800007484783b */ /* 0x000fee0000000200 */
[C---:B-1----:R-:W-:Y:S08]  /*60e0*/  HMMA.16816.F32.BF16 R12, R124.reuse, R120, R12 ;  /* 0x000000787c0c723c */ /* 0x042ff0000004180c */
[C---:B------:R-:W-:Y:S01]  /*60f0*/  HMMA.16816.F32.BF16 R16, R124.reuse, R122, R16 ;  /* 0x0000007a7c10723c */ /* 0x040fe20000041810 */
[----:B------:R-:W1:Y:S07]  /*6100*/  LDSM.16.M88.4 R120, [R116+0x8000] ;  /* 0x008000007478783b */ /* 0x000e6e0000000200 */
[C---:B---3--:R-:W-:Y:S08]  /*6110*/  HMMA.16816.F32.BF16 R20, R124.reuse, R128, R20 ;  /* 0x000000807c14723c */ /* 0x048ff00000041814 */
        /* <DEDUP_REMOVED lines=16> */
[----:B------:R-:W3:Y:S05]  /*6220*/  LDSM.16.M88.4 R124, [R0+0x7800] ;  /* 0x00780000007c783b */ /* 0x000eea0000000200 */
[----:B------:R-:W4:Y:S02]  /*6230*/  LDSM.16.M88.4 R136, [R0+0x7c00] ;  /* 0x007c00000088783b */ /* 0x000f240000000200 */
[C---:B-1----:R-:W-:Y:S08]  /*6240*/  HMMA.16816.F32.BF16 R4, R120.reuse, R128, R4 ;  /* 0x000000807804723c */ /* 0x042ff00000041804 */
[C---:B------:R-:W-:Y:S01]  /*6250*/  HMMA.16816.F32.BF16 R8, R120.reuse, R130, R8 ;  /* 0x000000827808723c */ /* 0x040fe20000041808 */
[----:B------:R-:W-:Y:S07]  /*6260*/  LDSM.16.M88.4 R128, [R0+0x8400] ;  /* 0x008400000080783b */ /* 0x000fee0000000200 */
[C---:B--2---:R-:W-:Y:S08]  /*6270*/  HMMA.16816.F32.BF16 R12, R120.reuse, R132, R12 ;  /* 0x00000084780c723c */ /* 0x044ff0000004180c */
[C---:B------:R-:W-:Y:S01]  /*6280*/  HMMA.16816.F32.BF16 R16, R120.reuse, R134, R16 ;  /* 0x000000867810723c */ /* 0x040fe20000041810 */
[----:B------:R-:W-:Y:S07]  /*6290*/  LDSM.16.M88.4 R132, [R0+0x8800] ;  /* 0x008800000084783b */ /* 0x000fee0000000200 */
[C---:B---3--:R-:W-:Y:S08]  /*62a0*/  HMMA.16816.F32.BF16 R20, R120.reuse, R124, R20 ;  /* 0x0000007c7814723c */ /* 0x048ff00000041814 */
[C---:B------:R-:W-:Y:S01]  /*62b0*/  HMMA.16816.F32.BF16 R24, R120.reuse, R126, R24 ;  /* 0x0000007e7818723c */ /* 0x040fe20000041818 */
[----:B------:R-:W1:Y:S01]  /*62c0*/  LDSM.16.M88.4 R124, [R0+0x8000] ;  /* 0x00800000007c783b */ /* 0x000e620000000200 */
[----:B------:R-:W-:Y:S04]  /*62d0*/  DEPBAR.LE SB0, 0x0 ;  /* 0x000080000000791a */ /* 0x000fe80000000000 */
[----:B------:R-:W-:Y:S02]  /*62e0*/  BAR.SYNC.DEFER_BLOCKING 0x0 ;  /* 0x0000000000007b1d */ /* 0x000fe40000010000 */
        /* <DEDUP_REMOVED lines=88> */
.L_x_1485:
        /* <DEDUP_REMOVED lines=24> */
.L_x_1484:
        /* <DEDUP_REMOVED lines=57> */
[--C-:B------:R-:W-:Y:S01]  /*6d80*/  FFMA.FTZ R148, R25, UR4, -R144.reuse ;  /* 0x0000000419947c23 */ /* 0x100fe20008010890 */
        /* <DEDUP_REMOVED lines=8> */
[--C-:B------:R-:W-:Y:S01]  /*6e10*/  FFMA.FTZ R150, R27, UR4, -R135.reuse ;  /* 0x000000041b967c23 */ /* 0x100fe20008010887 */
[--C-:B------:R-:W-:Y:S01]  /*6e20*/  FFMA.FTZ R151, R36, UR4, -R144.reuse ;  /* 0x0000000424977c23 */ /* 0x100fe20008010890 */
[--C-:B------:R-:W-:Y:S01]  /*6e30*/  FFMA.FTZ R152, R37, UR4, -R144.reuse ;  /* 0x0000000425987c23 */ /* 0x100fe20008010890 */
[----:B------:R-:W5:Y:S01]  /*6e40*/  LDSM.16.MT88.4 R124, [R6] ;  /* 0x00000000067c783b */ /* 0x000f620000004200 */
[--C-:B------:R-:W-:Y:S01]  /*6e50*/  FFMA.FTZ R154, R38, UR4, -R135.reuse ;  /* 0x00000004269a7c23 */ /* 0x100fe20008010887 */
[--C-:B--2---:R-:W-:Y:S02]  /*6e60*/  FFMA.FTZ R118, R9, UR4, -R144.reuse ;  /* 0x0000000409767c23 */ /* 0x104fe40008010890 */
        /* <DEDUP_REMOVED lines=29> */
[--C-:B------:R-:W-:Y:S01]  /*7040*/  FFMA.FTZ R153, R39, UR4, -R135.reuse ;  /* 0x0000000427997c23 */ /* 0x100fe20008010887 */
[--C-:B------:R-:W-:Y:S01]  /*7050*/  FFMA.FTZ R155, R40, UR4, -R144.reuse ;  /* 0x00000004289b7c23 */ /* 0x100fe20008010890 */
[----:B------:R-:W-:Y:S03]  /*7060*/  LDSM.16.MT88.4 R36, [R166+0xc000] ;  /* 0x00c00000a624783b */ /* 0x000fe60000004200 */
[----:B------:R-:W-:Y:S01]  /*7070*/  MUFU.EX2 R119, R119 ;  /* 0x0000007700777308 */ /* 0x000fe20000000800 */
[--C-:B------:R-:W-:Y:S01]  /*7080*/  FFMA.FTZ R156, R41, UR4, -R144.reuse ;  /* 0x00000004299c7c23 */ /* 0x100fe20008010890 */
[--C-:B------:R-:W-:Y:S01]  /*7090*/  FFMA.FTZ R157, R42, UR4, -R135.reuse ;  /* 0x000000042a9d7c23 */ /* 0x100fe20008010887 */
[--C-:B------:R-:W-:Y:S01]  /*70a0*/  FFMA.FTZ R158, R43, UR4, -R135.reuse ;  /* 0x000000042b9e7c23 */ /* 0x100fe20008010887 */
[--C-:B------:R-:W-:Y:S01]  /*70b0*/  FFMA.FTZ R160, R46, UR4, -R135.reuse ;  /* 0x000000042ea07c23 */ /* 0x100fe20008010887 */
[--C-:B------:R-:W-:Y:S01]  /*70c0*/  FFMA.FTZ R161, R47, UR4, -R135.reuse ;  /* 0x000000042fa17c23 */ /* 0x100fe20008010887 */
[----:B------:R-:W-:Y:S01]  /*70d0*/  FMUL.FTZ R88, R116, R88 ;  /* 0x0000005874587220 */ /* 0x000fe20000410000 */
[----:B------:R-:W-:Y:S03]  /*70e0*/  LDSM.16.MT88.4 R40, [R166+0xe400] ;  /* 0x00e40000a628783b */ /* 0x000fe60000004200 */
[----:B------:R-:W2:Y:S01]  /*70f0*/  MUFU.EX2 R118, R118 ;  /* 0x0000007600767308 */ /* 0x000ea20000000800 */
[----:B---3--:R-:W-:Y:S01]  /*7100*/  F2FP.BF16.F32.PACK_AB R113, R134, R146 ;  /* 0x000000928671723e */ /* 0x008fe200000010ff */
[C---:B------:R-:W-:Y:S01]  /*7110*/  FMUL.FTZ R89, R116.reuse, R89 ;  /* 0x0000005974597220 */ /* 0x040fe20000410000 */
[C---:B------:R-:W-:Y:S01]  /*7120*/  FMUL.FTZ R90, R3.reuse, R90 ;  /* 0x0000005a035a7220 */ /* 0x040fe20000410000 */
[C---:B------:R-:W-:Y:S01]  /*7130*/  FMUL.FTZ R91, R3.reuse, R91 ;  /* 0x0000005b035b7220 */ /* 0x040fe20000410000 */
[C---:B------:R-:W-:Y:S01]  /*7140*/  FMUL.FTZ R92, R116.reuse, R92 ;  /* 0x0000005c745c7220 */ /* 0x040fe20000410000 */
[----:B------:R-:W-:Y:S01]  /*7150*/  FMUL.FTZ R93, R116, R93 ;  /* 0x0000005d745d7220 */ /* 0x000fe20000410000 */
[C---:B------:R-:W-:Y:S03]  /*7160*/  FMUL.FTZ R94, R3.reuse, R94 ;  /* 0x0000005e035e7220 */ /* 0x040fe60000410000 */
[----:B------:R-:W-:Y:S01]  /*7170*/  MUFU.EX2 R132, R132 ;  /* 0x0000008400847308 */ /* 0x000fe20000000800 */
[----:B------:R-:W-:Y:S01]  /*7180*/  FMUL.FTZ R95, R3, R95 ;  /* 0x0000005f035f7220 */ /* 0x000fe20000410000 */
[--C-:B------:R-:W-:Y:S01]  /*7190*/  FFMA.FTZ R136, R12, UR4, -R144.reuse ;  /* 0x000000040c887c23 */ /* 0x100fe20008010890 */
[C---:B------:R-:W-:Y:S01]  /*71a0*/  FMUL.FTZ R12, R116.reuse, R108 ;  /* 0x0000006c740c7220 */ /* 0x040fe20000410000 */
[--C-:B------:R-:W-:Y:S01]  /*71b0*/  FFMA.FTZ R137, R13, UR4, -R144.reuse ;  /* 0x000000040d897c23 */ /* 0x100fe20008010890 */
[----:B------:R-:W-:Y:S01]  /*71c0*/  FMUL.FTZ R13, R116, R109 ;  /* 0x0000006d740d7220 */ /* 0x000fe20000410000 */
[--C-:B------:R-:W-:Y:S01]  /*71d0*/  FFMA.FTZ R138, R14, UR4, -R135.reuse ;  /* 0x000000040e8a7c23 */ /* 0x100fe20008010887 */
[----:B------:R-:W-:Y:S03]  /*71e0*/  FMUL.FTZ R14, R3, R110 ;  /* 0x0000006e030e7220 */ /* 0x000fe60000410000 */
[----:B------:R-:W3:Y:S01]  /*71f0*/  MUFU.EX2 R7, R7 ;  /* 0x0000000700077308 */ /* 0x000ee20000000800 */
[----:B--2---:R-:W-:Y:S01]  /*7200*/  F2FP.BF16.F32.PACK_AB R114, R118, R119 ;  /* 0x000000777672723e */ /* 0x004fe200000010ff */
[--C-:B------:R-:W-:Y:S01]  /*7210*/  FFMA.FTZ R141, R15, UR4, -R135.reuse ;  /* 0x000000040f8d7c23 */ /* 0x100fe20008010887 */
[C---:B------:R-:W-:Y:S01]  /*7220*/  FMUL.FTZ R15, R3.reuse, R111 ;  /* 0x0000006f030f7220 */ /* 0x040fe20000410000 */
[C---:B------:R-:W-:Y:S01]  /*7230*/  FMUL.FTZ R96, R116.reuse, R96 ;  /* 0x0000006074607220 */ /* 0x040fe20000410000 */
[----:B------:R-:W-:Y:S01]  /*7240*/  LDSM.16.MT88.4 R108, [R166+0x9400] ;  /* 0x00940000a66c783b */ /* 0x000fe20000004200 */
[C---:B------:R-:W-:Y:S01]  /*7250*/  FMUL.FTZ R97, R116.reuse, R97 ;  /* 0x0000006174617220 */ /* 0x040fe20000410000 */
[C---:B------:R-:W-:Y:S01]  /*7260*/  FMUL.FTZ R98, R3.reuse, R98 ;  /* 0x0000006203627220 */ /* 0x040fe20000410000 */
[C---:B------:R-:W-:Y:S02]  /*7270*/  FMUL.FTZ R99, R3.reuse, R99 ;  /* 0x0000006303637220 */ /* 0x040fe40000410000 */
[----:B------:R-:W-:Y:S01]  /*7280*/  MUFU.EX2 R136, R136 ;  /* 0x0000008800887308 */ /* 0x000fe20000000800 */
[C---:B------:R-:W-:Y:S01]  /*7290*/  FMUL.FTZ R100, R116.reuse, R100 ;  /* 0x0000006474647220 */ /* 0x040fe20000410000 */
[----:B------:R-:W-:Y:S01]  /*72a0*/  FMUL.FTZ R101, R116, R101 ;  /* 0x0000006574657220 */ /* 0x000fe20000410000 */
[C---:B------:R-:W-:Y:S01]  /*72b0*/  FMUL.FTZ R102, R3.reuse, R102 ;  /* 0x0000006603667220 */ /* 0x040fe20000410000 */
[----:B------:R-:W-:Y:S01]  /*72c0*/  FMUL.FTZ R103, R3, R103 ;  /* 0x0000006703677220 */ /* 0x000fe20000410000 */
[--C-:B------:R-:W-:Y:S01]  /*72d0*/  FFMA.FTZ R159, R45, UR4, -R144.reuse ;  /* 0x000000042d9f7c23 */ /* 0x100fe20008010890 */
[----:B------:R-:W-:Y:S01]  /*72e0*/  FFMA.FTZ R45, R52, UR4, -R144 ;  /* 0x00000004342d7c23 */ /* 0x000fe20008010890 */
[----:B------:R-:W-:Y:S01]  /*72f0*/  FFMA.FTZ R146, R3, R186, R146 ;  /* 0x000000ba03927223 */ /* 0x000fe20000010092 */
[----:B---3--:R-:W-:Y:S02]  /*7300*/  F2FP.BF16.F32.PACK_AB R115, R7, R132 ;  /* 0x000000840773723e */ /* 0x008fe400000010ff */
[----:B------:R-:W2:Y:S01]  /*7310*/  MUFU.EX2 R137, R137 ;  /* 0x0000008900897308 */ /* 0x000ea20000000800 */
[--C-:B------:R-:W-:Y:S01]  /*7320*/  FFMA.FTZ R140, R16, UR4, -R144.reuse ;  /* 0x00000004108c7c23 */ /* 0x100fe20008010890 */
[C---:B------:R-:W-:Y:S01]  /*7330*/  FMUL.FTZ R16, R116.reuse, R104 ;  /* 0x0000006874107220 */ /* 0x040fe20000410000 */
[--C-:B------:R-:W-:Y:S01]  /*7340*/  FFMA.FTZ R139, R17, UR4, -R144.reuse ;  /* 0x00000004118b7c23 */ /* 0x100fe20008010890 */
[----:B------:R-:W-:Y:S01]  /*7350*/  FMUL.FTZ R17, R116, R105 ;  /* 0x0000006974117220 */ /* 0x000fe20000410000 */
[--C-:B------:R-:W-:Y:S01]  /*7360*/  FFMA.FTZ R143, R18, UR4, -R135.reuse ;  /* 0x00000004128f7c23 */ /* 0x100fe20008010887 */
[C---:B-1----:R-:W-:Y:S04]  /*7370*/  HMMA.16816.F32.BF16 R8, R112.reuse, R120, R8 ;  /* 0x000000787008723c */ /* 0x042fe80000041808 */
[----:B------:R-:W-:Y:S01]  /*7380*/  MUFU.EX2 R138, R138 ;  /* 0x0000008a008a7308 */ /* 0x000fe20000000800 */
[----:B------:R-:W-:Y:S01]  /*7390*/  FMUL.FTZ R18, R3, R106 ;  /* 0x0000006a03127220 */ /* 0x000fe20000410000 */
[----:B------:R-:W-:Y:S01]  /*73a0*/  FFMA.FTZ R142, R19, UR4, -R135 ;  /* 0x00000004138e7c23 */ /* 0x000fe20008010887 */
[----:B------:R-:W-:Y:S01]  /*73b0*/  FMUL.FTZ R19, R3, R107 ;  /* 0x0000006b03137220 */ /* 0x000fe20000410000 */
[C---:B------:R-:W-:Y:S01]  /*73c0*/  HMMA.16816.F32.BF16 R68, R112.reuse, R122, R68 ;  /* 0x0000007a7044723c */ /* 0x040fe20000041844 */
[----:B------:R-:W1:Y:S05]  /*73d0*/  LDSM.16.MT88.4 R120, [R6+0x2000] ;  /* 0x002000000678783b */ /* 0x000e6a0000004200 */
[----:B------:R-:W-:Y:S01]  /*73e0*/  MUFU.EX2 R3, R45 ;  /* 0x0000002d00037308 */ /* 0x000fe20000000800 */
[----:B--2---:R-:W-:Y:S01]  /*73f0*/  F2FP.BF16.F32.PACK_AB R104, R137, R136 ;  /* 0x000000888968723e */ /* 0x004fe200000010ff */
[--C-:B------:R-:W-:Y:S01]  /*7400*/  FFMA.FTZ R145, R20, UR4, -R144.reuse ;  /* 0x0000000414917c23 */ /* 0x100fe20008010890 */
[----:B------:R-:W-:Y:S01]  /*7410*/  FFMA.FTZ R149, R116, R185, R149 ;  /* 0x000000b974957223 */ /* 0x000fe20000010095 */
[--C-:B------:R-:W-:Y:S01]  /*7420*/  FFMA.FTZ R116, R44, UR4, -R144.reuse ;  /* 0x000000042c747c23 */ /* 0x100fe20008010890 */
[--C-:B------:R-:W-:Y:S01]  /*7430*/  FFMA.FTZ R44, R56, UR4, -R144.reuse ;  /* 0x00000004382c7c23 */ /* 0x100fe20008010890 */
[C---:B-----5:R-:W-:Y:S04]  /*7440*/  HMMA.16816.F32.BF16 R72, R112.reuse, R124, R72 ;  /* 0x0000007c7048723c */ /* 0x060fe80000041848 */
[----:B------:R-:W2:Y:S01]  /*7450*/  MUFU.EX2 R141, R141 ;  /* 0x0000008d008d7308 */ /* 0x000ea20000000800 */
[--C-:B------:R-:W-:Y:S01]  /*7460*/  FFMA.FTZ R52, R53, UR4, -R144.reuse ;  /* 0x0000000435347c23 */ /* 0x100fe20008010890 */
[--C-:B------:R-:W-:Y:S01]  /*7470*/  FFMA.FTZ R56, R57, UR4, -R144.reuse ;  /* 0x0000000439387c23 */ /* 0x100fe20008010890 */
[--C-:B------:R-:W-:Y:S01]  /*7480*/  FFMA.FTZ R53, R54, UR4, -R135.reuse ;  /* 0x0000000436357c23 */ /* 0x100fe20008010887 */
[--C-:B------:R-:W-:Y:S01]  /*7490*/  FFMA.FTZ R54, R55, UR4, -R135.reuse ;  /* 0x0000000437367c23 */ /* 0x100fe20008010887 */
[--C-:B------:R-:W-:Y:S01]  /*74a0*/  FFMA.FTZ R58, R58, UR4, -R135.reuse ;  /* 0x000000043a3a7c23 */ /* 0x100fe20008010887 */
[C---:B------:R-:W-:Y:S01]  /*74b0*/  HMMA.16816.F32.BF16 R76, R112.reuse, R126, R76 ;  /* 0x0000007e704c723c */ /* 0x040fe2000004184c */
[----:B------:R-:W3:Y:S03]  /*74c0*/  LDSM.16.MT88.4 R124, [R166+0xd000] ;  /* 0x00d00000a67c783b */ /* 0x000ee60000004200 */
[----:B------:R4:W-:Y:S01]  /*74d0*/  MUFU.EX2 R55, R44 ;  /* 0x0000002c00377308 */ /* 0x0009e20000000800 */
[--C-:B------:R-:W-:Y:S01]  /*74e0*/  FFMA.FTZ R57, R59, UR4, -R135.reuse ;  /* 0x000000043b397c23 */ /* 0x100fe20008010887 */
[--C-:B------:R-:W-:Y:S01]  /*74f0*/  FFMA.FTZ R48, R48, UR4, -R144.reuse ;  /* 0x0000000430307c23 */ /* 0x100fe20008010890 */
[--C-:B------:R-:W-:Y:S01]  /*7500*/  FFMA.FTZ R49, R49, UR4, -R144.reuse ;  /* 0x0000000431317c23 */ /* 0x100fe20008010890 */
[--C-:B------:R-:W-:Y:S01]  /*7510*/  FFMA.FTZ R50, R50, UR4, -R135.reuse ;  /* 0x0000000432327c23 */ /* 0x100fe20008010887 */
[--C-:B------:R-:W-:Y:S01]  /*7520*/  FFMA.FTZ R51, R51, UR4, -R135.reuse ;  /* 0x0000000433337c23 */ /* 0x100fe20008010887 */
[C---:B------:R-:W-:Y:S04]  /*7530*/  HMMA.16816.F32.BF16 R80, R112.reuse, R128, R80 ;  /* 0x000000807050723c */ /* 0x040fe80000041850 */
[----:B------:R-:W-:Y:S01]  /*7540*/  MUFU.EX2 R140, R140 ;  /* 0x0000008c008c7308 */ /* 0x000fe20000000800 */
[----:B--2---:R-:W-:Y:S01]  /*7550*/  F2FP.BF16.F32.PACK_AB R105, R141, R138 ;  /* 0x0000008a8d69723e */ /* 0x004fe200000010ff */
[--C-:B------:R-:W-:Y:S01]  /*7560*/  FFMA.FTZ R62, R62, UR4, -R135.reuse ;  /* 0x000000043e3e7c23 */ /* 0x100fe20008010887 */
[--C-:B------:R-:W-:Y:S01]  /*7570*/  FFMA.FTZ R63, R63, UR4, -R135.reuse ;  /* 0x000000043f3f7c23 */ /* 0x100fe20008010887 */
[----:B------:R-:W-:Y:S01]  /*7580*/  FFMA.FTZ R66, R66, UR4, -R135 ;  /* 0x0000000442427c23 */ /* 0x000fe20008010887 */
[--C-:B------:R-:W-:Y:S01]  /*7590*/  FFMA.FTZ R60, R60, UR4, -R144.reuse ;  /* 0x000000043c3c7c23 */ /* 0x100fe20008010890 */
[C---:B------:R-:W-:Y:S01]  /*75a0*/  HMMA.16816.F32.BF16 R84, R112.reuse, R130, R84 ;  /* 0x000000827054723c */ /* 0x040fe20000041854 */
[----:B------:R-:W-:Y:S03]  /*75b0*/  LDSM.16.MT88.4 R128, [R166+0xb400] ;  /* 0x00b40000a680783b */ /* 0x000fe60000004200 */
[----:B------:R-:W2:Y:S01]  /*75c0*/  MUFU.EX2 R139, R139 ;  /* 0x0000008b008b7308 */ /* 0x000ea20000000800 */
[--C-:B------:R-:W-:Y:S01]  /*75d0*/  FFMA.FTZ R61, R61, UR4, -R144.reuse ;  /* 0x000000043d3d7c23 */ /* 0x100fe20008010890 */
[----:B------:R-:W-:Y:S01]  /*75e0*/  FFMA.FTZ R64, R64, UR4, -R144 ;  /* 0x0000000440407c23 */ /* 0x000fe20008010890 */
[----:B------:R-:W-:Y:S01]  /*75f0*/  FADD.FTZ R59, R134, R146 ;  /* 0x00000092863b7221 */ /* 0x000fe20000010000 */
[----:B------:R-:W-:Y:S02]  /*7600*/  ISETP.GT.AND P0, PT, R174, R169, PT ;  /* 0x000000a9ae00720c */ /* 0x000fe40003f04270 */
[----:B------:R-:W-:Y:S01]  /*7610*/  MOV R117, R2 ;  /* 0x0000000200757202 */ /* 0x000fe20000000f00 */
[C---:B-1----:R-:W-:Y:S01]  /*7620*/  HMMA.16816.F32.BF16 R88, R112.reuse, R120, R88 ;  /* 0x000000787058723c */ /* 0x042fe20000041858 */
[----:B----4-:R-:W-:Y:S02]  /*7630*/  LDSM.16.MT88.4 R44, [R166+0xe800] ;  /* 0x00e80000a62c783b */ /* 0x010fe40000004200 */
[----:B------:R-:W-:Y:S01]  /*7640*/  MUFU.EX2 R143, R143 ;  /* 0x0000008f008f7308 */ /* 0x000fe20000000800 */
[----:B------:R-:W-:Y:S04]  /*7650*/  FADD.FTZ R132, R132, R59 ;  /* 0x0000003b84847221 */ /* 0x000fe80000010000 */
[----:B------:R-:W-:Y:S01]  /*7660*/  FADD.FTZ R7, R7, R132 ;  /* 0x0000008407077221 */ /* 0x000fe20000010000 */
[C---:B------:R-:W-:Y:S01]  /*7670*/  HMMA.16816.F32.BF16 R92, R112.reuse, R122, R92 ;  /* 0x0000007a705c723c */ /* 0x040fe2000004185c */
[----:B------:R-:W1:Y:S03]  /*7680*/  LDSM.16.MT88.4 R120, [R6+0x4000] ;  /* 0x004000000678783b */ /* 0x000e660000004200 */
[----:B------:R-:W4:Y:S01]  /*7690*/  MUFU.EX2 R142, R142 ;  /* 0x0000008e008e7308 */ /* 0x000f220000000800 */
[----:B--2---:R-:W-:Y:S01]  /*76a0*/  F2FP.BF16.F32.PACK_AB R106, R139, R140 ;  /* 0x0000008c8b6a723e */ /* 0x004fe200000010ff */
[----:B------:R-:W-:Y:S02]  /*76b0*/  FADD.FTZ R138, R138, R7 ;  /* 0x000000078a8a7221 */ /* 0x000fe40000010000 */
[C---:B---3--:R-:W-:Y:S06]  /*76c0*/  HMMA.16816.F32.BF16 R96, R112.reuse, R124, R96 ;  /* 0x0000007c7060723c */ /* 0x048fec0000041860 */
[----:B------:R-:W-:Y:S01]  /*76d0*/  MUFU.EX2 R52, R52 ;  /* 0x0000003400347308 */ /* 0x000fe20000000800 */
[----:B------:R-:W-:Y:S01]  /*76e0*/  FADD.FTZ R138, R141, R138 ;  /* 0x0000008a8d8a7221 */ /* 0x000fe20000010000 */
[C---:B------:R-:W-:Y:S01]  /*76f0*/  HMMA.16816.F32.BF16 R12, R112.reuse, R126, R12 ;  /* 0x0000007e700c723c */ /* 0x040fe2000004180c */
[----:B------:R-:W2:Y:S07]  /*7700*/  LDSM.16.MT88.4 R124, [R6+0x400] ;  /* 0x00040000067c783b */ /* 0x000eae0000004200 */
[----:B------:R-:W-:Y:S01]  /*7710*/  MUFU.EX2 R53, R53 ;  /* 0x0000003500357308 */ /* 0x000fe20000000800 */
[C---:B----4-:R-:W-:Y:S01]  /*7720*/  F2FP.BF16.F32.PACK_AB R107, R142.reuse, R143 ;  /* 0x0000008f8e6b723e */ /* 0x050fe200000010ff */
[----:B------:R-:W-:Y:S04]  /*7730*/  FADD.FTZ R143, R143, R138 ;  /* 0x0000008a8f8f7221 */ /* 0x000fe80000010000 */
[----:B------:R-:W-:Y:S04]  /*7740*/  FADD.FTZ R143, R142, R143 ;  /* 0x0000008f8e8f7221 */ /* 0x000fe80000010000 */
[----:B------:R-:W-:Y:S10]  /*7750*/  MUFU.EX2 R54, R54 ;  /* 0x0000003600367308 */ /* 0x000ff40000000800 */
        /* <DEDUP_REMOVED lines=19> */
[--C-:B------:R-:W-:Y:S01]  /*7890*/  FFMA.FTZ R128, R21, UR4, -R144.reuse ;  /* 0x0000000415807c23 */ /* 0x100fe20008010890 */
[--C-:B------:R-:W-:Y:S01]  /*78a0*/  FFMA.FTZ R129, R23, UR4, -R135.reuse ;  /* 0x0000000417817c23 */ /* 0x100fe20008010887 */
[C---:B------:R-:W-:Y:S07]  /*78b0*/  HMMA.16816.F32.BF16 R84, R104.reuse, R130, R84 ;  /* 0x000000826854723c */ /* 0x040fee0000041854 */
[----:B------:R-:W4:Y:S01]  /*78c0*/  MUFU.EX2 R128, R128 ;  /* 0x0000008000807308 */ /* 0x000f220000000800 */
[--C-:B------:R-:W-:Y:S01]  /*78d0*/  FFMA.FTZ R131, R24, UR4, -R144.reuse ;  /* 0x0000000418837c23 */ /* 0x100fe20008010890 */
        /* <DEDUP_REMOVED lines=55> */
[----:B------:R-:W-:Y:S01]  /*7c50*/  MUFU.EX2 R153, R153 ;  /* 0x0000009900997308 */ /* 0x000fe20000000800 */
[C---:B------:R-:W-:Y:S09]  /*7c60*/  HMMA.16816.F32.BF16 R96, R20.reuse, R108, R96 ;  /* 0x0000006c1460723c */ /* 0x040ff20000041860 */
[----:B------:R-:W-:Y:S01]  /*7c70*/  MUFU.EX2 R155, R155 ;  /* 0x0000009b009b7308 */ /* 0x000fe20000000800 */
[C---:B------:R-:W-:Y:S01]  /*7c80*/  HMMA.16816.F32.BF16 R12, R20.reuse, R110, R12 ;  /* 0x0000006e140c723c */ /* 0x040fe2000004180c */
[----:B------:R-:W-:Y:S08]  /*7c90*/  LDSM.16.MT88.4 R108, [R166+0xec00] ;  /* 0x00ec0000a66c783b */ /* 0x000ff00000004200 */
[----:B------:R-:W-:Y:S01]  /*7ca0*/  MUFU.EX2 R156, R156 ;  /* 0x0000009c009c7308 */ /* 0x000fe20000000800 */
[C---:B---3--:R-:W-:Y:S09]  /*7cb0*/  HMMA.16816.F32.BF16 R100, R20.reuse, R112, R100 ;  /* 0x000000701464723c */ /* 0x048ff20000041864 */
[----:B------:R-:W-:Y:S01]  /*7cc0*/  MUFU.EX2 R157, R157 ;  /* 0x0000009d009d7308 */ /* 0x000fe20000000800 */
[----:B------:R-:W-:Y:S09]  /*7cd0*/  HMMA.16816.F32.BF16 R16, R20, R114, R16 ;  /* 0x000000721410723c */ /* 0x000ff20000041810 */
[----:B------:R-:W-:Y:S01]  /*7ce0*/  MUFU.EX2 R158, R158 ;  /* 0x0000009e009e7308 */ /* 0x000fe20000000800 */
        /* <DEDUP_REMOVED lines=9> */
[----:B------:R-:W-:Y:S01]  /*7d80*/  MUFU.EX2 R159, R159 ;  /* 0x0000009f009f7308 */ /* 0x000fe20000000800 */
[----:B------:R-:W-:Y:S03]  /*7d90*/  FADD.FTZ R127, R127, R126 ;  /* 0x0000007e7f7f7221 */ /* 0x000fe60000010000 */
[C---:B------:R-:W-:Y:S01]  /*7da0*/  HMMA.16816.F32.BF16 R68, R20.reuse, R26, R68 ;  /* 0x0000001a1444723c */ /* 0x040fe20000041844 */
[----:B------:R-:W1:Y:S05]  /*7db0*/  LDSM.16.MT88.4 R24, [R166+0xdc00] ;  /* 0x00dc0000a618783b */ /* 0x000e6a0000004200 */
[----:B------:R-:W-:Y:S02]  /*7dc0*/  MUFU.EX2 R160, R160 ;  /* 0x000000a000a07308 */ /* 0x000fe40000000800 */
[C---:B------:R-:W-:Y:S08]  /*7dd0*/  HMMA.16816.F32.BF16 R72, R20.reuse, R28, R72 ;  /* 0x0000001c1448723c */ /* 0x040ff00000041848 */
[----:B------:R-:W-:Y:S01]  /*7de0*/  MUFU.EX2 R161, R161 ;  /* 0x000000a100a17308 */ /* 0x000fe20000000800 */
[C---:B------:R-:W-:Y:S01]  /*7df0*/  HMMA.16816.F32.BF16 R76, R20.reuse, R30, R76 ;  /* 0x0000001e144c723c */ /* 0x040fe2000004184c */
[----:B------:R-:W2:Y:S08]  /*7e00*/  LDSM.16.MT88.4 R28, [R6+0x4c00] ;  /* 0x004c0000061c783b */ /* 0x000eb00000004200 */
[----:B------:R-:W-:Y:S01]  /*7e10*/  MUFU.EX2 R48, R48 ;  /* 0x0000003000307308 */ /* 0x000fe20000000800 */
[C---:B------:R-:W-:Y:S09]  /*7e20*/  HMMA.16816.F32.BF16 R80, R20.reuse, R32, R80 ;  /* 0x000000201450723c */ /* 0x040ff20000041850 */
[----:B------:R-:W-:Y:S01]  /*7e30*/  MUFU.EX2 R49, R49 ;  /* 0x0000003100317308 */ /* 0x000fe20000000800 */
[C---:B------:R-:W-:Y:S01]  /*7e40*/  HMMA.16816.F32.BF16 R84, R20.reuse, R34, R84 ;  /* 0x000000221454723c */ /* 0x040fe20000041854 */
[----:B------:R-:W3:Y:S08]  /*7e50*/  LDSM.16.MT88.4 R32, [R166+0xa000] ;  /* 0x00a00000a620783b */ /* 0x000ef00000004200 */
[----:B------:R-:W-:Y:S01]  /*7e60*/  MUFU.EX2 R50, R50 ;  /* 0x0000003200327308 */ /* 0x000fe20000000800 */
[C---:B------:R-:W-:Y:S09]  /*7e70*/  HMMA.16816.F32.BF16 R88, R20.reuse, R104, R88 ;  /* 0x000000681458723c */ /* 0x040ff20000041858 */
[----:B------:R-:W-:Y:S01]  /*7e80*/  MUFU.EX2 R51, R51 ;  /* 0x0000003300337308 */ /* 0x000fe20000000800 */
[----:B------:R-:W-:Y:S04]  /*7e90*/  FADD.FTZ R104, R133, R149 ;  /* 0x0000009585687221 */ /* 0x000fe80000010000 */
[----:B------:R-:W-:Y:S01]  /*7ea0*/  FADD.FTZ R119, R119, R104 ;  /* 0x0000006877777221 */ /* 0x000fe20000010000 */
[C---:B------:R-:W-:Y:S04]  /*7eb0*/  HMMA.16816.F32.BF16 R92, R20.reuse, R106, R92 ;  /* 0x0000006a145c723c */ /* 0x040fe8000004185c */
[----:B------:R-:W-:Y:S01]  /*7ec0*/  MUFU.EX2 R60, R60 ;  /* 0x0000003c003c7308 */ /* 0x000fe20000000800 */
[----:B------:R-:W-:Y:S04]  /*7ed0*/  FADD.FTZ R119, R118, R119 ;  /* 0x0000007776777221 */ /* 0x000fe80000010000 */
[----:B------:R-:W-:Y:S01]  /*7ee0*/  FADD.FTZ R136, R136, R119 ;  /* 0x0000007788887221 */ /* 0x000fe20000010000 */
[C---:B-1----:R-:W-:Y:S04]  /*7ef0*/  HMMA.16816.F32.BF16 R96, R20.reuse, R24, R96 ;  /* 0x000000181460723c */ /* 0x042fe80000041860 */
[----:B------:R-:W1:Y:S01]  /*7f00*/  MUFU.EX2 R61, R61 ;  /* 0x0000003d003d7308 */ /* 0x000e620000000800 */
[----:B------:R-:W-:Y:S04]  /*7f10*/  FADD.FTZ R137, R137, R136 ;  /* 0x0000008889897221 */ /* 0x000fe80000010000 */
[----:B------:R-:W-:Y:S01]  /*7f20*/  FADD.FTZ R140, R140, R137 ;  /* 0x000000898c8c7221 */ /* 0x000fe20000010000 */
[C---:B------:R-:W-:Y:S01]  /*7f30*/  HMMA.16816.F32.BF16 R12, R20.reuse, R26, R12 ;  /* 0x0000001a140c723c */ /* 0x040fe2000004180c */
[----:B------:R-:W4:Y:S03]  /*7f40*/  LDSM.16.MT88.4 R24, [R6+0x1000] ;  /* 0x001000000618783b */ /* 0x000f260000004200 */
[----:B------:R-:W-:Y:S01]  /*7f50*/  MUFU.EX2 R64, R64 ;  /* 0x0000004000407308 */ /* 0x000fe20000000800 */
[----:B------:R-:W-:Y:S04]  /*7f60*/  FADD.FTZ R140, R139, R140 ;  /* 0x0000008c8b8c7221 */ /* 0x000fe80000010000 */
[----:B------:R-:W-:Y:S01]  /*7f70*/  FADD.FTZ R145, R145, R140 ;  /* 0x0000008c91917221 */ /* 0x000fe20000010000 */
[C---:B--2---:R-:W-:Y:S04]  /*7f80*/  HMMA.16816.F32.BF16 R100, R20.reuse, R28, R100 ;  /* 0x0000001c1464723c */ /* 0x044fe80000041864 */
[----:B------:R-:W2:Y:S01]  /*7f90*/  MUFU.EX2 R185, R144 ;  /* 0x0000009000b97308 */ /* 0x000ea20000000800 */
[----:B-1----:R-:W-:Y:S01]  /*7fa0*/  F2FP.BF16.F32.PACK_AB R104, R61, R60 ;  /* 0x0000003c3d68723e */ /* 0x002fe200000010ff */
[----:B------:R-:W-:Y:S02]  /*7fb0*/  FADD.FTZ R128, R128, R145 ;  /* 0x0000009180807221 */ /* 0x000fe40000010000 */
[----:B------:R-:W-:Y:S01]  /*7fc0*/  HMMA.16816.F32.BF16 R16, R20, R30, R16 ;  /* 0x0000001e1410723c */ /* 0x000fe20000041810 */
[----:B------:R-:W1:Y:S05]  /*7fd0*/  LDSM.16.MT88.4 R28, [R6+0x3000] ;  /* 0x00300000061c783b */ /* 0x000e6a0000004200 */
[----:B------:R-:W-:Y:S01]  /*7fe0*/  MUFU.EX2 R66, R66 ;  /* 0x0000004200427308 */ /* 0x000fe20000000800 */
[----:B------:R-:W-:Y:S01]  /*7ff0*/  F2FP.BF16.F32.PACK_AB R20, R152, R151 ;  /* 0x000000979814723e */ /* 0x000fe200000010ff */
[----:B------:R-:W-:Y:S01]  /*8000*/  FADD.FTZ R7, R131, R128 ;  /* 0x0000008083077221 */ /* 0x000fe20000010000 */
[----:B------:R-:W-:Y:S01]  /*8010*/  F2FP.BF16.F32.PACK_AB R21, R153, R154 ;  /* 0x0000009a9915723e */ /* 0x000fe200000010ff */
[----:B------:R-:W-:Y:S01]  /*8020*/  FADD.FTZ R154, R154, R127 ;  /* 0x0000007f9a9a7221 */ /* 0x000fe20000010000 */
[----:B------:R-:W-:Y:S01]  /*8030*/  F2FP.BF16.F32.PACK_AB R22, R156, R155 ;  /* 0x0000009b9c16723e */ /* 0x000fe200000010ff */
[----:B------:R-:W-:Y:S01]  /*8040*/  FADD.FTZ R7, R148, R7 ;  /* 0x0000000794077221 */ /* 0x000fe20000010000 */
[----:B------:R-:W-:Y:S03]  /*8050*/  F2FP.BF16.F32.PACK_AB R23, R158, R157 ;  /* 0x0000009d9e17723e */ /* 0x000fe600000010ff */
[----:B------:R-:W5:Y:S01]  /*8060*/  MUFU.EX2 R135, R135 ;  /* 0x0000008700877308 */ /* 0x000f620000000800 */
[----:B--2---:R-:W-:Y:S01]  /*8070*/  F2FP.BF16.F32.PACK_AB R106, R185, R64 ;  /* 0x00000040b96a723e */ /* 0x004fe200000010ff */
[----:B------:R-:W-:Y:S01]  /*8080*/  FADD.FTZ R120, R120, R7 ;  /* 0x0000000778787221 */ /* 0x000fe20000010000 */
[----:B------:R-:W-:Y:S01]  /*8090*/  FADD.FTZ R154, R153, R154 ;  /* 0x0000009a999a7221 */ /* 0x000fe20000010000 */
[C---:B---3--:R-:W-:Y:S03]  /*80a0*/  HMMA.16816.F32.BF16 R8, R20.reuse, R32, R8 ;  /* 0x000000201408723c */ /* 0x048fe60000041808 */
[----:B------:R-:W-:Y:S01]  /*80b0*/  FADD.FTZ R121, R121, R120 ;  /* 0x0000007879797221 */ /* 0x000fe20000010000 */
[----:B------:R-:W-:Y:S04]  /*80c0*/  FADD.FTZ R157, R157, R154 ;  /* 0x0000009a9d9d7221 */ /* 0x000fe80000010000 */
[C---:B------:R-:W-:Y:S01]  /*80d0*/  HMMA.16816.F32.BF16 R68, R20.reuse, R34, R68 ;  /* 0x000000221444723c */ /* 0x040fe20000041844 */
[----:B------:R-:W2:Y:S02]  /*80e0*/  LDSM.16.MT88.4 R32, [R166+0xe000] ;  /* 0x00e00000a620783b */ /* 0x000ea40000004200 */
[----:B-----5:R-:W-:Y:S01]  /*80f0*/  F2FP.BF16.F32.PACK_AB R107, R135, R66 ;  /* 0x00000042876b723e */ /* 0x020fe200000010ff */
[----:B------:R-:W-:Y:S04]  /*8100*/  FADD.FTZ R157, R158, R157 ;  /* 0x0000009d9e9d7221 */ /* 0x000fe80000010000 */
[C---:B----4-:R-:W-:Y:S08]  /*8110*/  HMMA.16816.F32.BF16 R72, R20.reuse, R24, R72 ;  /* 0x000000181448723c */ /* 0x050ff00000041848 */
        /* <DEDUP_REMOVED lines=13> */
[----:B------:R-:W3:Y:S02]  /*81f0*/  LDSM.16.MT88.4 R24, [R6+0x3400] ;  /* 0x003400000618783b */ /* 0x000ee40000004200 */
[----:B------:R-:W-:Y:S02]  /*8200*/  F2FP.BF16.F32.PACK_AB R20, R159, R116 ;  /* 0x000000749f14723e */ /* 0x000fe400000010ff */
[----:B------:R-:W-:Y:S01]  /*8210*/  F2FP.BF16.F32.PACK_AB R21, R161, R160 ;  /* 0x000000a0a115723e */ /* 0x000fe200000010ff */
[----:B------:R-:W-:Y:S01]  /*8220*/  FADD.FTZ R160, R160, R157 ;  /* 0x0000009da0a07221 */ /* 0x000fe20000010000 */
[----:B------:R-:W-:Y:S02]  /*8230*/  F2FP.BF16.F32.PACK_AB R22, R49, R48 ;  /* 0x000000303116723e */ /* 0x000fe400000010ff */
[----:B------:R-:W-:Y:S01]  /*8240*/  F2FP.BF16.F32.PACK_AB R23, R51, R50 ;  /* 0x000000323317723e */ /* 0x000fe200000010ff */
[----:B------:R-:W-:Y:S04]  /*8250*/  FADD.FTZ R161, R161, R160 ;  /* 0x000000a0a1a17221 */ /* 0x000fe80000010000 */
[----:B------:R-:W-:Y:S02]  /*8260*/  FADD.FTZ R50, R50, R161 ;  /* 0x000000a132327221 */ /* 0x000fe40000010000 */
[C---:B-1----:R-:W-:Y:S03]  /*8270*/  HMMA.16816.F32.BF16 R8, R20.reuse, R28, R8 ;  /* 0x0000001c1408723c */ /* 0x042fe60000041808 */
[----:B------:R-:W-:Y:S05]  /*8280*/  FADD.FTZ R50, R51, R50 ;  /* 0x0000003233327221 */ /* 0x000fea0000010000 */
[C---:B------:R-:W-:Y:S01]  /*8290*/  HMMA.16816.F32.BF16 R68, R20.reuse, R30, R68 ;  /* 0x0000001e1444723c */ /* 0x040fe20000041844 */
[----:B------:R-:W1:Y:S07]  /*82a0*/  LDSM.16.MT88.4 R28, [R6+0x5400] ;  /* 0x00540000061c783b */ /* 0x000e6e0000004200 */
        /* <DEDUP_REMOVED lines=30> */
[----:B------:R-:W-:Y:S07]  /*8490*/  MUFU.EX2 R36, R62 ;  /* 0x0000003e00247308 */ /* 0x000fee0000000800 */
[C---:B------:R-:W-:Y:S03]  /*84a0*/  HMMA.16816.F32.BF16 R84, R20.reuse, R38, R84 ;  /* 0x000000261454723c */ /* 0x040fe60000041854 */
[----:B------:R-:W5:Y:S05]  /*84b0*/  MUFU.EX2 R37, R63 ;  /* 0x0000003f00257308 */ /* 0x000f6a0000000800 */
[C---:B---3--:R-:W-:Y:S08]  /*84c0*/  HMMA.16816.F32.BF16 R88, R20.reuse, R40, R88 ;  /* 0x000000281458723c */ /* 0x048ff00000041858 */
[C---:B------:R-:W-:Y:S03]  /*84d0*/  HMMA.16816.F32.BF16 R92, R20.reuse, R42, R92 ;  /* 0x0000002a145c723c */ /* 0x040fe6000004185c */
[C---:B-----5:R-:W-:Y:S01]  /*84e0*/  F2FP.BF16.F32.PACK_AB R105, R37.reuse, R36 ;  /* 0x000000242569723e */ /* 0x060fe200000010ff */
[----:B------:R-:W-:Y:S04]  /*84f0*/  FADD.FTZ R36, R36, R57 ;  /* 0x0000003924247221 */ /* 0x000fe80000010000 */
[C---:B------:R-:W-:Y:S03]  /*8500*/  HMMA.16816.F32.BF16 R96, R20.reuse, R44, R96 ;  /* 0x0000002c1460723c */ /* 0x040fe60000041860 */
[----:B------:R-:W-:Y:S04]  /*8510*/  FADD.FTZ R37, R37, R36 ;  /* 0x0000002425257221 */ /* 0x000fe80000010000 */
[----:B------:R-:W-:Y:S01]  /*8520*/  FADD.FTZ R66, R66, R37 ;  /* 0x0000002542427221 */ /* 0x000fe20000010000 */
[C---:B------:R-:W-:Y:S03]  /*8530*/  HMMA.16816.F32.BF16 R12, R20.reuse, R46, R12 ;  /* 0x0000002e140c723c */ /* 0x040fe6000004180c */
[----:B------:R-:W-:Y:S05]  /*8540*/  FADD.FTZ R186, R135, R66 ;  /* 0x0000004287ba7221 */ /* 0x000fea0000010000 */
[C---:B-1----:R-:W-:Y:S08]  /*8550*/  HMMA.16816.F32.BF16 R100, R20.reuse, R28, R100 ;  /* 0x0000001c1464723c */ /* 0x042ff00000041864 */
[----:B------:R-:W-:Y:S01]  /*8560*/  HMMA.16816.F32.BF16 R16, R20, R30, R16 ;  /* 0x0000001e1410723c */ /* 0x000fe20000041810 */
[----:B------:R-:W1:Y:S07]  /*8570*/  LDSM.16.MT88.4 R20, [R166+0xcc00] ;  /* 0x00cc0000a614783b */ /* 0x000e6e0000004200 */
        /* <DEDUP_REMOVED lines=13> */
[----:B------:R-:W-:Y:S05]  /*8650*/  FADD.FTZ R159, R159, R116 ;  /* 0x000000749f9f7221 */ /* 0x000fea0000010000 */
[C---:B------:R-:W-:Y:S01]  /*8660*/  HMMA.16816.F32.BF16 R84, R104.reuse, R22, R84 ;  /* 0x000000166854723c */ /* 0x040fe20000041854 */
[----:B------:R1:W3:Y:S07]  /*8670*/  LDSM.16.MT88.4 R20, [R6+0x5c00] ;  /* 0x005c00000614783b */ /* 0x0002ee0000004200 */
[C---:B--2---:R-:W-:Y:S08]  /*8680*/  HMMA.16816.F32.BF16 R88, R104.reuse, R8, R88 ;  /* 0x000000086858723c */ /* 0x044ff00000041858 */
[C---:B------:R-:W-:Y:S08]  /*8690*/  HMMA.16816.F32.BF16 R92, R104.reuse, R10, R92 ;  /* 0x0000000a685c723c */ /* 0x040ff0000004185c */
[C---:B------:R-:W-:Y:S03]  /*86a0*/  HMMA.16816.F32.BF16 R96, R104.reuse, R108, R96 ;  /* 0x0000006c6860723c */ /* 0x040fe60000041860 */
[----:B-1----:R-:W-:Y:S04]  /*86b0*/  FADD.FTZ R6, R48, R159 ;  /* 0x0000009f30067221 */ /* 0x002fe80000010000 */
        /* <DEDUP_REMOVED lines=14> */
.L_x_1482:
[----:B------:R-:W1:Y:S01]  /*87a0*/  SHFL.BFLY PT, R4, R185, 0x2, 0x1f ;  /* 0x0c401f00b9047f89 */ /* 0x000e6200000e0000 */
[----:B------:R-:W-:Y:S01]  /*87b0*/  SHF.L.U32 R6, R165, 0x1, RZ ;  /* 0x00000001a5067819 */ /* 0x000fe200000006ff */
[----:B------:R-:W-:Y:S01]  /*87c0*/  S2UR UR6, SR_CTAID.Y ;  /* 0x00000000000679c3 */ /* 0x000fe20000002600 */
[----:B------:R-:W-:Y:S01]  /*87d0*/  LOP3.LUT R8, R175, 0xc0, R176, 0xf8, !PT ;  /* 0x000000c0af087812 */ /* 0x000fe200078ef8b0 */
[----:B------:R-:W2:Y:S01]  /*87e0*/  SHFL.BFLY PT, R3, R186, 0x2, 0x1f ;  /* 0x0c401f00ba037f89 */ /* 0x000ea200000e0000 */
[----:B------:R-:W-:Y:S01]  /*87f0*/  LOP3.LUT R7, R167, 0x6, R6, 0xf8, !PT ;  /* 0x00000006a7077812 */ /* 0x000fe200078ef806 */
[----:B------:R-:W-:Y:S01]  /*8800*/  BSSY.RECONVERGENT B0, `(.L_x_1487) ;  /* 0x0000089000007945 */ /* 0x000fe20003800200 */
[----:B------:R-:W-:-:S03]  /*8810*/  IADD3 R21, PT, PT, -R177, RZ, RZ ;  /* 0x000000ffb1157210 */ /* 0x000fc60007ffe1ff */
[----:B------:R-:W-:Y:S01]  /*8820*/  BAR.SYNC.DEFER_BLOCKING 0x0 ;  /* 0x0000000000007b1d */ /* 0x000fe20000010000 */
[----:B------:R-:W-:Y:S02]  /*8830*/  LOP3.LUT R7, R7, 0x20, R176, 0xf8, !PT ;  /* 0x0000002007077812 */ /* 0x000fe400078ef8b0 */
[----:B------:R-:W-:Y:S02]  /*8840*/  LOP3.LUT P2, RZ, R165, 0x3, RZ, 0xc0, !PT ;  /* 0x00000003a5ff7812 */ /* 0x000fe4000784c0ff */
[----:B------:R-:W-:-:S03]  /*8850*/  SHF.R.U32.HI R18, RZ, 0x2, R165 ;  /* 0x00000002ff127819 */ /* 0x000fc600000116a5 */
[----:B------:R-:W3:Y:S08]  /*8860*/  S2UR UR4, SR_CTAID.Z ;  /* 0x00000000000479c3 */ /* 0x000ef00000002700 */
[----:B------:R-:W3:Y:S01]  /*8870*/  LDC R16, c[0x0][0x3e0] ;  /* 0x0000f800ff107b82 */ /* 0x000ee20000000800 */
[----:B-1----:R-:W-:Y:S01]  /*8880*/  FADD.FTZ R9, R4, R185 ;  /* 0x000000b904097221 */ /* 0x002fe20000010000 */
[----:B--2---:R-:W-:-:S04]  /*8890*/  FADD.FTZ R10, R3, R186 ;  /* 0x000000ba030a7221 */ /* 0x004fc80000010000 */
[----:B------:R-:W1:Y:S02]  /*88a0*/  SHFL.BFLY PT, R12, R9, 0x1, 0x1f ;  /* 0x0c201f00090c7f89 */ /* 0x000e6400000e0000 */
[----:B------:R-:W2:Y:S02]  /*88b0*/  LDC.64 R14, c[0x0][0x430] ;  /* 0x00010c00ff0e7b82 */ /* 0x000ea40000000a00 */
[----:B------:R-:W4:Y:S01]  /*88c0*/  SHFL.BFLY PT, R3, R10, 0x1, 0x1f ;  /* 0x0c201f000a037f89 */ /* 0x000f2200000e0000 */
[----:B---3--:R-:W-:Y:S02]  /*88d0*/  IMAD R21, R16, R21, UR4 ;  /* 0x0000000410157e24 */ /* 0x008fe4000f8e0215 */
[----:B-1----:R-:W-:Y:S01]  /*88e0*/  FADD.FTZ R12, R9, R12 ;  /* 0x0000000c090c7221 */ /* 0x002fe20000010000 */
[----:B------:R-:W-:Y:S01]  /*88f0*/  LOP3.LUT R9, R164, 0xd8, RZ, 0xc0, !PT ;  /* 0x000000d8a4097812 */ /* 0x000fe200078ec0ff */
[----:B--2---:R-:W-:Y:S01]  /*8900*/  IMAD R177, R14, UR6, R177 ;  /* 0x000000060eb17c24 */ /* 0x004fe2000f8e02b1 */
[----:B------:R-:W-:Y:S01]  /*8910*/  MOV R14, 0xff800000 ;  /* 0xff800000000e7802 */ /* 0x000fe20000000f00 */
[----:B------:R-:W1:Y:S01]  /*8920*/  MUFU.RCP R5, R12 ;  /* 0x0000000c00057308 */ /* 0x000e620000001000 */
[----:B----4-:R-:W-:Y:S01]  /*8930*/  FADD.FTZ R3, R10, R3 ;  /* 0x000000030a037221 */ /* 0x010fe20000010000 */
[----:B------:R-:W-:Y:S01]  /*8940*/  FSETP.NE.FTZ.AND P1, PT, R12, RZ, PT ;  /* 0x000000ff0c00720b */ /* 0x000fe20003f35000 */
[----:B------:R-:W-:Y:S01]  /*8950*/  IMAD R16, R177, R16, R21 ;  /* 0x00000010b1107224 */ /* 0x000fe200078e0215 */
[----:B------:R-:W-:-:S02]  /*8960*/  LOP3.LUT R9, R9, 0x18, R168, 0x78, !PT ;  /* 0x0000001809097812 */ /* 0x000fc400078e78a8 */
[----:B------:R-:W-:Y:S01]  /*8970*/  FSETP.NE.FTZ.AND P0, PT, R3, RZ, PT ;  /* 0x000000ff0300720b */ /* 0x000fe20003f15000 */
[----:B------:R-:W-:Y:S01]  /*8980*/  IMAD R16, R16, R15, R178 ;  /* 0x0000000f10107224 */ /* 0x000fe200078e02b2 */
[----:B------:R-:W2:Y:S01]  /*8990*/  MUFU.RCP R4, R3 ;  /* 0x0000000300047308 */ /* 0x000ea20000001000 */
[----:B------:R-:W-:Y:S02]  /*89a0*/  LOP3.LUT R9, R9, 0xf24, R164, 0xf8, !PT ;  /* 0x00000f2409097812 */ /* 0x000fe400078ef8a4 */
[----:B------:R-:W-:Y:S02]  /*89b0*/  LOP3.LUT R21, R168, 0x30, RZ, 0xc0, !PT ;  /* 0x00000030a8157812 */ /* 0x000fe400078ec0ff */
[----:B------:R-:W-:Y:S02]  /*89c0*/  LEA R52, R9, UR5, 0x2 ;  /* 0x0000000509347c11 */ /* 0x000fe4000f8e10ff */
[----:B------:R-:W3:Y:S01]  /*89d0*/  @P1 LDC R19, c[0x0][0x458] ;  /* 0x00011600ff131b82 */ /* 0x000ee20000000800 */
[----:B------:R-:W-:Y:S01]  /*89e0*/  @P1 MUFU.LG2 R12, R12 ;  /* 0x0000000c000c1308 */ /* 0x000fe20000000c00 */
[----:B-1----:R-:W-:-:S02]  /*89f0*/  FSEL R6, R5, 1, P1 ;  /* 0x3f80000005067808 */ /* 0x002fc40000800000 */
[----:B------:R-:W-:Y:S02]  /*8a00*/  LOP3.LUT R5, R7, R8, RZ, 0xfc, !PT ;  /* 0x0000000807057212 */ /* 0x000fe400078efcff */
[----:B------:R-:W-:Y:S01]  /*8a10*/  LOP3.LUT R21, R21, 0x7, R18, 0xf8, !PT ;  /* 0x0000000715157812 */ /* 0x000fe200078ef812 */
        /* <DEDUP_REMOVED lines=24> */
[----:B--2---:R-:W-:Y:S01]  /*8ba0*/  FSEL R4, R4, 1, P0 ;  /* 0x3f80000004047808 */ /* 0x004fe20000000000 */
[----:B------:R-:W1:Y:S01]  /*8bb0*/  @P0 LDC R17, c[0x0][0x458] ;  /* 0x00011600ff110b82 */ /* 0x000e620000000800 */
[----:B------:R-:W-:Y:S01]  /*8bc0*/  LOP3.LUT R6, R176, 0x40, RZ, 0xc0, !PT ;  /* 0x00000040b0067812 */ /* 0x000fe200078ec0ff */
[----:B------:R-:W2:Y:S01]  /*8bd0*/  @P0 MUFU.LG2 R3, R3 ;  /* 0x0000000300030308 */ /* 0x000ea20000000c00 */
[----:B------:R-:W-:Y:S01]  /*8be0*/  LEA R5, R5, UR5, 0x2 ;  /* 0x0000000505057c11 */ /* 0x000fe2000f8e10ff */
[----:B------:R-:W-:Y:S01]  /*8bf0*/  FMUL.FTZ R114, R4, R114 ;  /* 0x0000007204727220 */ /* 0x000fe20000410000 */
[----:B------:R-:W-:Y:S01]  /*8c00*/  LOP3.LUT R176, R176, 0x80, RZ, 0xc0, !PT ;  /* 0x00000080b0b07812 */ /* 0x000fe200078ec0ff */
[C---:B------:R-:W-:Y:S01]  /*8c10*/  FMUL.FTZ R115, R4.reuse, R115 ;  /* 0x0000007304737220 */ /* 0x040fe20000410000 */
[C---:B------:R-:W-:Y:S01]  /*8c20*/  IADD3 R7, PT, PT, R5.reuse, -R6, RZ ;  /* 0x8000000605077210 */ /* 0x040fe20007ffe0ff */
[C---:B------:R-:W-:Y:S01]  /*8c30*/  FMUL.FTZ R70, R4.reuse, R70 ;  /* 0x0000004604467220 */ /* 0x040fe20000410000 */
[C---:B------:R-:W-:Y:S01]  /*8c40*/  FMUL.FTZ R71, R4.reuse, R71 ;  /* 0x0000004704477220 */ /* 0x040fe20000410000 */
[C---:B------:R-:W-:Y:S01]  /*8c50*/  FMUL.FTZ R74, R4.reuse, R74 ;  /* 0x0000004a044a7220 */ /* 0x040fe20000410000 */
[C---:B------:R-:W-:Y:S01]  /*8c60*/  FMUL.FTZ R75, R4.reuse, R75 ;  /* 0x0000004b044b7220 */ /* 0x040fe20000410000 */
[----:B------:R-:W-:Y:S01]  /*8c70*/  IADD3 R13, PT, PT, R5, -R176, RZ ;  /* 0x800000b0050d7210 */ /* 0x000fe20007ffe0ff */
[C---:B------:R-:W-:Y:S01]  /*8c80*/  FMUL.FTZ R78, R4.reuse, R78 ;  /* 0x0000004e044e7220 */ /* 0x040fe20000410000 */
[C---:B------:R-:W-:Y:S01]  /*8c90*/  FMUL.FTZ R79, R4.reuse, R79 ;  /* 0x0000004f044f7220 */ /* 0x040fe20000410000 */
[----:B------:R-:W-:Y:S01]  /*8ca0*/  IADD3 R176, PT, PT, R7, -R176, RZ ;  /* 0x800000b007b07210 */ /* 0x000fe20007ffe0ff */
[C---:B------:R-:W-:Y:S01]  /*8cb0*/  FMUL.FTZ R82, R4.reuse, R82 ;  /* 0x0000005204527220 */ /* 0x040fe20000410000 */
[C---:B------:R-:W-:Y:S01]  /*8cc0*/  FMUL.FTZ R83, R4.reuse, R83 ;  /* 0x0000005304537220 */ /* 0x040fe20000410000 */
[C---:B------:R-:W-:Y:S01]  /*8cd0*/  FMUL.FTZ R86, R4.reuse, R86 ;  /* 0x0000005604567220 */ /* 0x040fe20000410000 */
[C---:B------:R-:W-:Y:S01]  /*8ce0*/  FMUL.FTZ R87, R4.reuse, R87 ;  /* 0x0000005704577220 */ /* 0x040fe20000410000 */
[----:B------:R-:W-:Y:S01]  /*8cf0*/  STS.64 [R5], R112 ;  /* 0x0000007005007388 */ /* 0x000fe20000000a00 */
[C---:B------:R-:W-:Y:S01]  /*8d00*/  FMUL.FTZ R90, R4.reuse, R90 ;  /* 0x0000005a045a7220 */ /* 0x040fe20000410000 */
[C---:B------:R-:W-:Y:S01]  /*8d10*/  FMUL.FTZ R91, R4.reuse, R91 ;  /* 0x0000005b045b7220 */ /* 0x040fe20000410000 */
[C---:B------:R-:W-:Y:S01]  /*8d20*/  FMUL.FTZ R94, R4.reuse, R94 ;  /* 0x0000005e045e7220 */ /* 0x040fe20000410000 */
[----:B------:R-:W-:Y:S01]  /*8d30*/  STS.64 [R5+0x400], R114 ;  /* 0x0004007205007388 */ /* 0x000fe20000000a00 */
        /* <DEDUP_REMOVED lines=10> */
[----:B------:R-:W-:Y:S01]  /*8de0*/  FMUL.FTZ R107, R4, R107 ;  /* 0x0000006b046b7220 */ /* 0x000fe20000410000 */
[----:B------:R-:W-:Y:S01]  /*8df0*/  STS.64 [R13+0x40], R72 ;  /* 0x000040480d007388 */ /* 0x000fe20000000a00 */
[----:B------:R-:W4:Y:S01]  /*8e00*/  LDCU UR5, c[0x0][0x44c] ;  /* 0x00008980ff0577ac */ /* 0x000f220008000800 */
[----:B--2---:R-:W-:Y:S01]  /*8e10*/  @P0 FMUL.FTZ R3, R3, 0.69314718246459960938 ;  /* 0x3f31721803030820 */ /* 0x004fe20000410000 */
[----:B------:R-:W-:Y:S01]  /*8e20*/  @P1 FMUL.FTZ R23, R12, 0.69314718246459960938 ;  /* 0x3f3172180c171820 */ /* 0x000fe20000410000 */
[----:B------:R-:W-:Y:S03]  /*8e30*/  STS.64 [R13+0x440], R74 ;  /* 0x0004404a0d007388 */ /* 0x000fe60000000a00 */
[----:B---3--:R-:W-:Y:S01]  /*8e40*/  @P1 FFMA.FTZ R14, R2, R19, R23 ;  /* 0x00000013020e1223 */ /* 0x008fe20000010017 */
        /* <DEDUP_REMOVED lines=17> */
[----:B------:R3:W-:Y:S01]  /*8f60*/  STS.64 [R176+0x4460], R106 ;  /* 0x0044606ab0007388 */ /* 0x0007e20000000a00 */
[----:B------:R-:W-:Y:S01]  /*8f70*/  BAR.SYNC.DEFER_BLOCKING 0x0 ;  /* 0x0000000000007b1d */ /* 0x000fe20000010000 */
[----:B--2---:R-:W-:Y:S01]  /*8f80*/  MOV R13, 0xff800000 ;  /* 0xff800000000d7802 */ /* 0x004fe20000000f00 */
[----:B-1----:R-:W-:Y:S01]  /*8f90*/  @P0 FFMA.FTZ R13, R0, R17, R3 ;  /* 0x00000011000d0223 */ /* 0x002fe20000010003 */
[----:B----4-:R-:W-:-:S03]  /*8fa0*/  IMAD R0, R16, UR5, RZ ;  /* 0x0000000510007c24 */ /* 0x010fc6000f8e02ff */
[----:B------:R3:W1:Y:S04]  /*8fb0*/  LDS.128 R8, [R52] ;  /* 0x0000000034087984 */ /* 0x0006680000000c00 */
[----:B------:R3:W2:Y:S01]  /*8fc0*/  LDS.128 R4, [R52+0x800] ;  /* 0x0008000034047984 */ /* 0x0006a20000000c00 */
[----:B------:R-:W-:Y:S05]  /*8fd0*/  @P2 BRA `(.L_x_1488) ;  /* 0x00000000002c2947 */ /* 0x000fea0003800000 */
[----:B------:R-:W4:Y:S01]  /*8fe0*/  LDCU.64 UR4, c[0x0][0x428] ;  /* 0x00008500ff0477ac */ /* 0x000f220008000a00 */
[----:B------:R-:W-:Y:S01]  /*8ff0*/  IMAD.IADD R178, R15, 0x1, -R178 ;  /* 0x000000010fb27824 */ /* 0x000fe200078e0ab2 */
[----:B------:R-:W-:Y:S01]  /*9000*/  IADD3 R2, P0, PT, R16, R21, RZ ;  /* 0x0000001510027210 */ /* 0x000fe20007f1e0ff */
[----:B------:R-:W-:-:S03]  /*9010*/  VIADD R3, R21, 0x8 ;  /* 0x0000000815037836 */ /* 0x000fc60000000000 */
[-C--:B------:R-:W-:Y:S02]  /*9020*/  ISETP.GE.AND P2, PT, R21, R178.reuse, PT ;  /* 0x000000b21500720c */ /* 0x080fe40003f46270 */
[----:B------:R-:W-:Y:S02]  /*9030*/  ISETP.GE.AND P1, PT, R3, R178, PT ;  /* 0x000000b20300720c */ /* 0x000fe40003f26270 */
[----:B------:R-:W-:Y:S02]  /*9040*/  LEA.HI.X.SX32 R3, R16, RZ, 0x1, P0 ;  /* 0x000000ff10037211 */ /* 0x000fe400000f0eff */
[----:B----4-:R-:W-:-:S04]  /*9050*/  LEA R16, P0, R2, UR4, 0x2 ;  /* 0x0000000402107c11 */ /* 0x010fc8000f8010ff */
[----:B------:R-:W-:-:S05]  /*9060*/  LEA.HI.X R17, R2, UR5, R3, 0x2, P0 ;  /* 0x0000000502117c11 */ /* 0x000fca00080f1403 */
[----:B------:R4:W-:Y:S04]  /*9070*/  @!P2 STG.E desc[UR24][R16.64], R14 ;  /* 0x0000000e1000a986 */ /* 0x0009e8000c101918 */
[----:B------:R4:W-:Y:S02]  /*9080*/  @!P1 STG.E desc[UR24][R16.64+0x20], R13 ;  /* 0x0000200d10009986 */ /* 0x0009e4000c101918 */
.L_x_1488:
[----:B------:R-:W-:Y:S05]  /*9090*/  BSYNC.RECONVERGENT B0 ;  /* 0x0000000000007941 */ /* 0x000fea0003800200 */
.L_x_1487:
[----:B------:R-:W5:Y:S01]  /*90a0*/  LDS.128 R48, [R52+0x1000] ;  /* 0x0010000034307984 */ /* 0x000f620000000c00 */
[----:B------:R-:W3:Y:S01]  /*90b0*/  LDCU.64 UR4, c[0x0][0x3f8] ;  /* 0x00007f00ff0477ac */ /* 0x000ee20008000a00 */
[----:B------:R-:W-:Y:S02]  /*90c0*/  LOP3.LUT R164, R164, 0x1c, RZ, 0xc0, !PT ;  /* 0x0000001ca4a47812 */ /* 0x000fe400078ec0ff */
[----:B------:R-:W5:Y:S01]  /*90d0*/  LDS.128 R44, [R52+0x1800] ;  /* 0x00180000342c7984 */ /* 0x000f620000000c00 */
[----:B------:R-:W-:-:S03]  /*90e0*/  SHF.R.U32.HI R165, RZ, 0x3, R165 ;  /* 0x00000003ffa57819 */ /* 0x000fc600000116a5 */
[----:B------:R-:W5:Y:S02]  /*90f0*/  LDS.128 R40, [R52+0x2000] ;  /* 0x0020000034287984 */ /* 0x000f640000000c00 */
[----:B------:R-:W-:Y:S02]  /*9100*/  IMAD R165, R165, 0x60, R164 ;  /* 0x00000060a5a57824 */ /* 0x000fe400078e02a4 */
[----:B------:R-:W5:Y:S03]  /*9110*/  LDS.128 R36, [R52+0x2800] ;  /* 0x0028000034247984 */ /* 0x000f660000000c00 */
[C---:B------:R-:W-:Y:S01]  /*9120*/  IADD3 R2, P0, PT, R0.reuse, R165, RZ ;  /* 0x000000a500027210 */ /* 0x040fe20007f1e0ff */
[----:B------:R-:W5:Y:S03]  /*9130*/  LDS.128 R32, [R52+0x3000] ;  /* 0x0030000034207984 */ /* 0x000f660000000c00 */
[----:B------:R-:W-:Y:S01]  /*9140*/  LEA.HI.X.SX32 R3, R0, RZ, 0x1, P0 ;  /* 0x000000ff00037211 */ /* 0x000fe200000f0eff */
[----:B------:R-:W5:Y:S01]  /*9150*/  LDS.128 R28, [R52+0x3800] ;  /* 0x00380000341c7984 */ /* 0x000f620000000c00 */
[----:B---3--:R-:W-:-:S03]  /*9160*/  LEA R54, P0, R2, UR4, 0x2 ;  /* 0x0000000402367c11 */ /* 0x008fc6000f8010ff */
[----:B------:R-:W3:Y:S01]  /*9170*/  LDS.128 R24, [R52+0x4000] ;  /* 0x0040000034187984 */ /* 0x000ee20000000c00 */
[----:B------:R-:W-:-:S03]  /*9180*/  LEA.HI.X R55, R2, UR5, R3, 0x2, P0 ;  /* 0x0000000502377c11 */ /* 0x000fc600080f1403 */
[----:B------:R-:W3:Y:S04]  /*9190*/  LDS.128 R20, [R52+0x4800] ;  /* 0x0048000034147984 */ /* 0x000ee80000000c00 */
[----:B----4-:R-:W4:Y:S04]  /*91a0*/  LDS.128 R16, [R52+0x5000] ;  /* 0x0050000034107984 */ /* 0x010f280000000c00 */
[----:B------:R-:W4:Y:S04]  /*91b0*/  LDS.128 R12, [R52+0x5800] ;  /* 0x00580000340c7984 */ /* 0x000f280000000c00 */
[----:B-1----:R-:W-:Y:S04]  /*91c0*/  STG.E.128 desc[UR24][R54.64], R8 ;  /* 0x0000000836007986 */ /* 0x002fe8000c101d18 */
[----:B--2---:R-:W-:Y:S04]  /*91d0*/  STG.E.128 desc[UR24][R54.64+0x1800], R4 ;  /* 0x0018000436007986 */ /* 0x004fe8000c101d18 */
[----:B-----5:R-:W-:Y:S04]  /*91e0*/  STG.E.128 desc[UR24][R54.64+0x3000], R48 ;  /* 0x0030003036007986 */ /* 0x020fe8000c101d18 */
[----:B------:R-:W-:Y:S04]  /*91f0*/  STG.E.128 desc[UR24][R54.64+0x4800], R44 ;  /* 0x0048002c36007986 */ /* 0x000fe8000c101d18 */
[----:B------:R-:W-:Y:S04]  /*9200*/  STG.E.128 desc[UR24][R54.64+0x80], R40 ;  /* 0x0000802836007986 */ /* 0x000fe8000c101d18 */
[----:B------:R-:W-:Y:S04]  /*9210*/  STG.E.128 desc[UR24][R54.64+0x1880], R36 ;  /* 0x0018802436007986 */ /* 0x000fe8000c101d18 */
[----:B------:R-:W-:Y:S04]  /*9220*/  STG.E.128 desc[UR24][R54.64+0x3080], R32 ;  /* 0x0030802036007986 */ /* 0x000fe8000c101d18 */
[----:B------:R-:W-:Y:S04]  /*9230*/  STG.E.128 desc[UR24][R54.64+0x4880], R28 ;  /* 0x0048801c36007986 */ /* 0x000fe8000c101d18 */
[----:B---3--:R-:W-:Y:S04]  /*9240*/  STG.E.128 desc[UR24][R54.64+0x100], R24 ;  /* 0x0001001836007986 */ /* 0x008fe8000c101d18 */
[----:B------:R-:W-:Y:S04]  /*9250*/  STG.E.128 desc[UR24][R54.64+0x1900], R20 ;  /* 0x0019001436007986 */ /* 0x000fe8000c101d18 */
[----:B----4-:R-:W-:Y:S04]  /*9260*/  STG.E.128 desc[UR24][R54.64+0x3100], R16 ;  /* 0x0031001036007986 */ /* 0x010fe8000c101d18 */
[----:B------:R-:W-:Y:S01]  /*9270*/  STG.E.128 desc[UR24][R54.64+0x4900], R12 ;  /* 0x0049000c36007986 */ /* 0x000fe2000c101d18 */
[----:B------:R-:W-:Y:S05]  /*9280*/  EXIT ;  /* 0x000000000000794d */ /* 0x000fea0003800000 */
.L_x_1489:
        /* <DEDUP_REMOVED lines=15> */
.L_x_5486:


//--------------------- .text._ZN5flash24flash_fwd_splitkv_kernelI23Flash_fwd_kernel_traitsILi96ELi64ELi128ELi4ELb0ELb0EN7cutlass10bfloat16_tE19Flash_kernel_traitsILi96ELi64ELi128ELi4ES3_EELb1ELb0ELb0ELb1ELb1ELb1ELb1ELb0EEEvNS_16Flash_fwd_paramsE --------------------------
	.section	.text._ZN5flash24flash_fwd_splitkv_kernelI23Flash_fwd_kernel_traitsILi96ELi64ELi128ELi4ELb0ELb0EN7cutlass10bfloat16_tE19Flash_kernel_traitsILi96ELi64ELi128ELi4ES3_EELb1ELb0ELb0ELb1ELb1ELb1ELb1ELb0EEEvNS_16Flash_fwd_paramsE,"ax",@progbits
	.align	128
        .global         _ZN5flash24flash_fwd_splitkv_kernelI23Flash_fwd_kernel_traitsILi96ELi64ELi128ELi4ELb0ELb0EN7cutlass10bfloat16_tE19Flash_kernel_traitsILi96ELi64ELi128ELi4ES3_EELb1ELb0ELb0ELb1ELb1ELb1ELb1ELb0EEEvNS_16Flash_fwd_paramsE
        .type           _ZN5flash24flash_fwd_splitkv_kernelI23Flash_fwd_kernel_traitsILi96ELi64ELi128ELi4ELb0ELb0EN7cutlass10bfloat16_tE19Flash_kernel_traitsILi96ELi64ELi128ELi4ES3_EELb1ELb0ELb0ELb1ELb1ELb1ELb1ELb0EEEvNS_16Flash_fwd_paramsE,@function
        .size           _ZN5flash24flash_fwd_splitkv_kernelI23Flash_fwd_kernel_traitsILi96ELi64ELi128ELi4ELb0ELb0EN7cutlass10bfloat16_tE19Flash_kernel_traitsILi96ELi64ELi128ELi4ES3_EELb1ELb0ELb0ELb1ELb1ELb1ELb1ELb0EEEvNS_16Flash_fwd_paramsE,(.L_x_5487 - _ZN5flash24flash_fwd_splitkv_kernelI23Flash_fwd_kernel_traitsILi96ELi64ELi128ELi4ELb0ELb0EN7cutlass10bfloat16_tE19Flash_kernel_traitsILi96ELi64ELi128ELi4ES3_EELb1ELb0ELb0ELb1ELb1ELb1ELb1ELb0EEEvNS_16Flash_fwd_paramsE)
        .other          _ZN5flash24flash_fwd_splitkv_kernelI23Flash_fwd_kernel_traitsILi96ELi64ELi128ELi4ELb0ELb0EN7cutlass10bfloat16_tE19Flash_kernel_traitsILi96ELi64ELi128ELi4ES3_EELb1ELb0ELb0ELb1ELb1ELb1ELb1ELb0EEEvNS_16Flash_fwd_paramsE,@"STO_CUDA_ENTRY STV_DEFAULT"
_ZN5flash24flash_fwd_splitkv_kernelI23Flash_fwd_kernel_traitsILi96ELi64ELi128ELi4ELb0ELb0EN7cutlass10bfloat16_tE19Flash_kernel_traitsILi96ELi64ELi128ELi4ES3_EELb1ELb0ELb0ELb1ELb1ELb1ELb1ELb0EEEvNS_16Flash_fwd_paramsE:
.text._ZN5flash24flash_fwd_splitkv_kernelI23Flash_fwd_kernel_traitsILi96ELi64ELi128ELi4ELb0ELb0EN7cutlass10bfloat16_tE19Flash_kernel_traitsILi96ELi64ELi128ELi4ES3_EELb1ELb0ELb0ELb1ELb1ELb1ELb1ELb0EEEvNS_16Flash_fwd_paramsE:
        /* <DEDUP_REMOVED lines=119> */
[C---:B--2---:R-:W-:Y:S01]  /*0770*/  LEA R6, P0, R7.reuse, UR4, 0x2 ;  /* 0x0000000407067c11 */ /* 0x044fe2000f8010ff */
        /* <DEDUP_REMOVED lines=31> */
.L_x_1490:
        /* <DEDUP_REMOVED lines=8> */
.L_x_1491:
        /* <DEDUP_REMOVED lines=98> */
.L_x_1492:
        /* <DEDUP_REMOVED lines=72> */
.L_x_1493:
[----:B------:R-:W1:Y:S01]  /*1490*/  LDCU.128 UR12, c[0x0][0x390] ;  /* 0x00007200ff0c77ac */ /* 0x000e620008000c00 */
[C---:B------:R-:W-:Y:S01]  /*14a0*/  IMAD.SHL.U32 R180, R118.reuse, 0x8, RZ ;  /* 0x0000000876b47824 */ /* 0x040fe200078e00ff */
[----:B------:R-:W-:Y:S01]  /*14b0*/  LOP3.LUT R179, R118, 0x18, RZ, 0xc0, !PT ;  /* 0x0000001876b37812 */ /* 0x000fe200078ec0ff */
        /* <DEDUP_REMOVED lines=22> */
[----:B------:R-:W-:Y:S01]  /*1620*/  SHF.R.U32.HI R170, RZ, 0x1, R118 ;  /* 0x00000001ffaa7819 */ /* 0x000fe20000011676 */
[----:B----4-:R-:W-:Y:S02]  /*1630*/  IMAD R7, R6, UR20, RZ ;  /* 0x0000001406077c24 */ /* 0x010fe4000f8e02ff */
[----:B------:R-:W-:Y:S01]  /*1640*/  IMAD.WIDE.U32 R14, R15, 0x40, R122 ;  /* 0x000000400f0e7825 */ /* 0x000fe200078e007a */
[----:B------:R-:W-:-:S03]  /*1650*/  LOP3.LUT R26, R170, 0x8, RZ, 0xc0, !PT ;  /* 0x00000008aa1a7812 */ /* 0x000fc600078ec0ff */
        /* <DEDUP_REMOVED lines=21> */
[C---:B------:R-:W-:Y:S01]  /*17b0*/  LEA R10, P0, R5.reuse, UR8, 0x1 ;  /* 0x00000008050a7c11 */ /* 0x040fe2000f8008ff */
        /* <DEDUP_REMOVED lines=17> */
[----:B------:R-:W-:Y:S01]  /*18d0*/  IMAD.MOV.U32 R25, RZ, RZ, 0x20 ;  /* 0x00000020ff197424 */ /* 0x000fe200078e00ff */
[----:B------:R1:W-:Y:S01]  /*18e0*/  LDGSTS.E.BYPASS.LTC128B.128 [R112+0x2000], desc[UR24][R12.64+0x80] ;  /* 0x020000800c707fae */ /* 0x0003e2000b981a18 */
[----:B------:R-:W-:Y:S01]  /*18f0*/  IMAD.X R7, R0, 0x1, R175, P0 ;  /* 0x0000000100077824 */ /* 0x000fe200000e06af */
[----:B------:R-:W-:Y:S01]  /*1900*/  IADD3 R14, P0, PT, R113, R6, RZ ;  /* 0x00000006710e7210 */ /* 0x000fe20007f1e0ff */
[----:B------:R-:W-:Y:S01]  /*1910*/  VIADD R178, R24, 0xffffffff ;  /* 0xffffffff18b27836 */ /* 0x000fe20000000000 */
[----:B------:R-:W-:Y:S03]  /*1920*/  LDGSTS.E.BYPASS.LTC128B.128 [R112+0x800], desc[UR24][R10.64] ;  /* 0x008000000a707fae */ /* 0x000fe6000b981a18 */
[----:B------:R-:W-:Y:S01]  /*1930*/  IMAD.X R15, R0, 0x1, R7, P0 ;  /* 0x00000001000f7824 */ /* 0x000fe200000e0607 */
[----:B------:R-:W-:Y:S01]  /*1940*/  LDGSTS.E.BYPASS.LTC128B.128 [R112+0x1800], desc[UR24][R10.64+0x40] ;  /* 0x018000400a707fae */ /* 0x000fe2000b981a18 */
[----:B------:R-:W-:-:S03]  /*1950*/  IMAD.SHL.U32 R187, R178, 0x80, RZ ;  /* 0x00000080b2bb7824 */ /* 0x000fc600078e00ff */
        /* <DEDUP_REMOVED lines=12> */
[----:B--2---:R-:W-:Y:S02]  /*1a20*/  LOP3.LUT R10, R116, 0x18, RZ, 0xc0, !PT ;  /* 0x00000018740a7812 */ /* 0x004fe400078ec0ff */
[----:B------:R-:W-:Y:S01]  /*1a30*/  IADD3 R4, P0, PT, R176, UR8, RZ ;  /* 0x00000008b0047c10 */ /* 0x000fe2000ff1e0ff */
[----:B------:R-:W-:Y:S04]  /*1a40*/  LDGSTS.E.BYPASS.LTC128B.128 [R112+0x6000], desc[UR24][R14.64+0x40] ;  /* 0x060000400e707fae */ /* 0x000fe8000b981a18 */
[----:B------:R-:W-:Y:S04]  /*1a50*/  LDGSTS.E.BYPASS.LTC128B.128 [R112+0x8000], desc[UR24][R14.64+0x80] ;  /* 0x080000800e707fae */ /* 0x000fe8000b981a18 */
[----:B------:R-:W-:Y:S04]  /*1a60*/  LDGSTS.E.BYPASS.LTC128B.128 [R112+0x4800], desc[UR24][R12.64] ;  /* 0x048000000c707fae */ /* 0x000fe8000b981a18 */
[----:B------:R-:W-:Y:S04]  /*1a70*/  LDGSTS.E.BYPASS.LTC128B.128 [R112+0x6800], desc[UR24][R12.64+0x40] ;  /* 0x068000400c707fae */ /* 0x000fe8000b981a18 */
[----:B------:R2:W-:Y:S01]  /*1a80*/  LDGSTS.E.BYPASS.LTC128B.128 [R112+0x8800], desc[UR24][R12.64+0x80] ;  /* 0x088000800c707fae */ /* 0x0005e2000b981a18 */
[----:B-1----:R-:W-:-:S03]  /*1a90*/  LOP3.LUT R6, R169, 0x100, RZ, 0xc0, !PT ;  /* 0x00000100a9067812 */ /* 0x002fc600078ec0ff */
[----:B------:R-:W0:Y:S01]  /*1aa0*/  LDGDEPBAR ;  /* 0x00000000000079af */ /* 0x000e220000000000 */
[--C-:B------:R-:W-:Y:S02]  /*1ab0*/  LOP3.LUT R7, R10, 0xc0, R27.reuse, 0xf8, !PT ;  /* 0x000000c00a077812 */ /* 0x100fe400078ef81b */
[----:B------:R-:W-:Y:S02]  /*1ac0*/  LOP3.LUT R5, R6, 0x20, R27, 0xf8, !PT ;  /* 0x0000002006057812 */ /* 0x000fe400078ef81b */
[----:B------:R-:W-:Y:S02]  /*1ad0*/  LOP3.LUT R120, R7, 0x8, R118, 0x78, !PT ;  /* 0x0000000807787812 */ /* 0x000fe400078e7876 */
[----:B------:R-:W-:Y:S02]  /*1ae0*/  LOP3.LUT R169, R169, 0x3e00, RZ, 0xc0, !PT ;  /* 0x00003e00a9a97812 */ /* 0x000fe400078ec0ff */
[----:B------:R-:W-:Y:S02]  /*1af0*/  LOP3.LUT R120, R5, R120, RZ, 0xfc, !PT ;  /* 0x0000007805787212 */ /* 0x000fe400078efcff */
[----:B------:R-:W-:-:S02]  /*1b00*/  IADD3.X R5, PT, PT, R177, UR4, RZ, P0, !PT ;  /* 0x00000004b1057c10 */ /* 0x000fc400087fe4ff */
[----:B------:R-:W-:Y:S02]  /*1b10*/  IADD3 R8, P0, PT, R4, UR8, RZ ;  /* 0x0000000804087c10 */ /* 0x000fe4000ff1e0ff */
[----:B------:R-:W-:Y:S02]  /*1b20*/  LOP3.LUT R26, R7, R26, RZ, 0x3c, !PT ;  /* 0x0000001a071a7212 */ /* 0x000fe400078e3cff */
[----:B------:R-:W-:Y:S02]  /*1b30*/  LOP3.LUT R7, R169, 0x120, R27, 0xf8, !PT ;  /* 0x00000120a9077812 */ /* 0x000fe400078ef81b */
[----:B------:R-:W-:Y:S02]  /*1b40*/  IADD3.X R9, PT, PT, R5, UR4, RZ, P0, !PT ;  /* 0x0000000405097c10 */ /* 0x000fe400087fe4ff */
[----:B------:R-:W-:Y:S02]  /*1b50*/  IADD3 R6, P0, PT, R8, UR8, RZ ;  /* 0x0000000808067c10 */ /* 0x000fe4000ff1e0ff */
[----:B------:R-:W-:Y:S01]  /*1b60*/  LOP3.LUT R124, R7, R26, RZ, 0xfc, !PT ;  /* 0x0000001a077c7212 */ /* 0x000fe200078efcff */
[----:B------:R-:W-:-:S04]  /*1b70*/  DEPBAR.LE SB0, 0x0 ;  /* 0x000080000000791a */ /* 0x000fc80000000000 */
[----:B------:R-:W-:Y:S01]  /*1b80*/  BAR.SYNC.DEFER_BLOCKING 0x0 ;  /* 0x0000000000007b1d */ /* 0x000fe20000010000 */
[----:B------:R-:W-:Y:S02]  /*1b90*/  IADD3.X R7, PT, PT, R9, UR4, RZ, P0, !PT ;  /* 0x0000000409077c10 */ /* 0x000fe400087fe4ff */
[----:B------:R-:W-:Y:S02]  /*1ba0*/  LEA R124, R124, UR5, 0x1 ;  /* 0x000000057c7c7c11 */ /* 0x000fe4000f8e08ff */
[----:B------:R-:W-:Y:S01]  /*1bb0*/  LEA R120, R120, UR5, 0x1 ;  /* 0x0000000578787c11 */ /* 0x000fe2000f8e08ff */
[----:B------:R-:W1:Y:S01]  /*1bc0*/  LDCU UR4, c[0x0][0x50c] ;  /* 0x0000a180ff0477ac */ /* 0x000e620008000800 */
        /* <DEDUP_REMOVED lines=21> */
[----:B------:R-:W1:Y:S04]  /*1d20*/  LDSM.16.M88.4 R32, [R120+0x3400] ;  /* 0x003400007820783b */ /* 0x000e680000000200 */
[----:B------:R-:W1:Y:S04]  /*1d30*/  LDSM.16.M88.4 R84, [R120+0x3800] ;  /* 0x003800007854783b */ /* 0x000e680000000200 */
[----:B------:R-:W1:Y:S04]  /*1d40*/  LDSM.16.M88.4 R76, [R120+0x3c00] ;  /* 0x003c0000784c783b */ /* 0x000e680000000200 */
[----:B------:R-:W1:Y:S04]  /*1d50*/  LDSM.16.M88.4 R68, [R120+0x4000] ;  /* 0x004000007844783b */ /* 0x000e680000000200 */
[----:B------:R-:W1:Y:S04]  /*1d60*/  LDSM.16.M88.4 R60, [R120+0x4400] ;  /* 0x00440000783c783b */ /* 0x000e680000000200 */
[----:B------:R-:W1:Y:S04]  /*1d70*/  LDSM.16.M88.4 R52, [R120+0x4800] ;  /* 0x004800007834783b */ /* 0x000e680000000200 */
[----:B--2---:R-:W2:Y:S04]  /*1d80*/  LDSM.16.M88.4 R12, [R120+0x4c00] ;  /* 0x004c0000780c783b */ /* 0x004ea80000000200 */
        /* <DEDUP_REMOVED lines=8> */
[C---:B-1----:R-:W-:Y:S03]  /*1e10*/  HMMA.16816.F32.BF16 R36, R44.reuse, R32, RZ ;  /* 0x000000202c24723c */ /* 0x042fe600000418ff */
        /* <DEDUP_REMOVED lines=15> */
[----:B--2---:R-:W-:Y:S08]  /*1f10*/  HMMA.16816.F32.BF16 R48, R44, R12, RZ ;  /* 0x0000000c2c30723c */ /* 0x004ff000000418ff */
        /* <DEDUP_REMOVED lines=90> */
[C---:B------:R-:W-:Y:S01]  /*24c0*/  HMMA.16816.F32.BF16 R80, R12.reuse, R28, R80 ;  /* 0x0000001c0c50723c */ /* 0x040fe20000041850 */
[----:B------:R-:W-:Y:S07]  /*24d0*/  MUFU.TANH R89, R89 ;  /* 0x0000005900597308 */ /* 0x000fee0000002400 */
[----:B------:R-:W-:Y:S01]  /*24e0*/  HMMA.16816.F32.BF16 R76, R12, R30, R76 ;  /* 0x0000001e0c4c723c */ /* 0x000fe2000004184c */
[----:B------:R-:W-:Y:S01]  /*24f0*/  LDSM.16.M88.4 R28, [R120+0x8000] ;  /* 0x00800000781c783b */ /* 0x000fe20000000200 */
[----:B------:R-:W-:Y:S01]  /*2500*/  MUFU.TANH R88, R88 ;  /* 0x0000005800587308 */ /* 0x000fe20000002400 */
[----:B------:R-:W-:-:S02]  /*2510*/  FMUL.FTZ R95, R95, UR4 ;  /* 0x000000045f5f7c20 */ /* 0x000fc40008410000 */
[----:B-1----:R-:W1:Y:S03]  /*2520*/  LDSM.16.M88.4 R32, [R115+0x6000] ;  /* 0x006000007320783b */ /* 0x002e660000000200 */
[C---:B------:R-:W-:Y:S01]  /*2530*/  HMMA.16816.F32.BF16 R84, R8.reuse, R22, R84 ;  /* 0x000000160854723c */ /* 0x040fe20000041854 */
[----:B------:R-:W3:Y:S01]  /*2540*/  LDSM.16.M88.4 R20, [R120+0x6c00] ;  /* 0x006c00007814783b */ /* 0x000ee20000000200 */
[----:B------:R-:W-:Y:S06]  /*2550*/  MUFU.TANH R146, R95 ;  /* 0x0000005f00927308 */ /* 0x000fec0000002400 */
[C---:B--2---:R-:W-:Y:S08]  /*2560*/  HMMA.16816.F32.BF16 R80, R8.reuse, R16, R80 ;  /* 0x000000100850723c */ /* 0x044ff00000041850 */
[----:B------:R-:W-:Y:S01]  /*2570*/  HMMA.16816.F32.BF16 R76, R8, R18, R76 ;  /* 0x00000012084c723c */ /* 0x000fe2000004184c */
[----:B------:R-:W2:Y:S07]  /*2580*/  LDSM.16.M88.4 R16, [R115+0x6400] ;  /* 0x006400007310783b */ /* 0x000eae0000000200 */
[----:B------:R-:W-:Y:S01]  /*2590*/  HMMA.16816.F32.BF16 R108, R4, R36, R108 ;  /* 0x00000024046c723c */ /* 0x000fe2000004186c */
[----:B------:R-:W4:Y:S07]  /*25a0*/  LDSM.16.M88.4 R36, [R115+0x7c00] ;  /* 0x007c00007324783b */ /* 0x000f2e0000000200 */
[----:B------:R-:W-:Y:S01]  /*25b0*/  HMMA.16816.F32.BF16 R52, R104, R74, R52 ;  /* 0x0000004a6834723c */ /* 0x000fe20000041834 */
[----:B------:R-:W-:Y:S01]  /*25c0*/  FMUL.FTZ R74, R92, UR4 ;  /* 0x000000045c4a7c20 */ /* 0x000fe20008410000 */
[----:B------:R-:W-:-:S05]  /*25d0*/  FMUL.FTZ R75, R93, UR4 ;  /* 0x000000045d4b7c20 */ /* 0x000fca0008410000 */
[----:B------:R-:W-:Y:S01]  /*25e0*/  MUFU.TANH R74, R74 ;  /* 0x0000004a004a7308 */ /* 0x000fe20000002400 */
[C---:B-1----:R-:W-:Y:S03]  /*25f0*/  HMMA.16816.F32.BF16 R68, R12.reuse, R34, R68 ;  /* 0x000000220c44723c */ /* 0x042fe60000041844 */
[----:B------:R-:W-:Y:S01]  /*2600*/  FMUL.FTZ R108, R108, UR4 ;  /* 0x000000046c6c7c20 */ /* 0x000fe20008410000 */
[----:B------:R-:W-:Y:S01]  /*2610*/  FMUL.FTZ R109, R109, UR4 ;  /* 0x000000046d6d7c20 */ /* 0x000fe20008410000 */
[----:B------:R-:W-:Y:S01]  /*2620*/  FMUL.FTZ R110, R110, UR4 ;  /* 0x000000046e6e7c20 */ /* 0x000fe20008410000 */
[----:B------:R-:W-:Y:S01]  /*2630*/  FMUL.FTZ R111, R111, UR4 ;  /* 0x000000046f6f7c20 */ /* 0x000fe20008410000 */
[----:B------:R-:W-:Y:S01]  /*2640*/  MUFU.TANH R75, R75 ;  /* 0x0000004b004b7308 */ /* 0x000fe20000002400 */
[----:B------:R-:W-:Y:S01]  /*2650*/  HMMA.16816.F32.BF16 R96, R12, R32, R96 ;  /* 0x000000200c60723c */ /* 0x000fe20000041860 */
[----:B------:R-:W1:Y:S06]  /*2660*/  LDSM.16.M88.4 R32, [R120+0x8400] ;  /* 0x008400007820783b */ /* 0x000e6c0000000200 */
[----:B------:R-:W5:Y:S01]  /*2670*/  MUFU.TANH R108, R108 ;  /* 0x0000006c006c7308 */ /* 0x000f620000002400 */
[C---:B---3--:R-:W-:Y:S07]  /*2680*/  HMMA.16816.F32.BF16 R48, R104.reuse, R20, R48 ;  /* 0x000000146830723c */ /* 0x048fee0000041830 */
[----:B------:R-:W-:Y:S01]  /*2690*/  MUFU.TANH R109, R109 ;  /* 0x0000006d006d7308 */ /* 0x000fe20000002400 */
[----:B------:R-:W-:Y:S01]  /*26a0*/  HMMA.16816.F32.BF16 R44, R104, R22, R44 ;  /* 0x00000016682c723c */ /* 0x000fe2000004182c */
[----:B------:R-:W3:Y:S06]  /*26b0*/  LDSM.16.M88.4 R20, [R115+0x6800] ;  /* 0x006800007314783b */ /* 0x000eec0000000200 */
[----:B------:R-:W5:Y:S01]  /*26c0*/  MUFU.TANH R110, R110 ;  /* 0x0000006e006e7308 */ /* 0x000f620000002400 */
[----:B------:R-:W-:Y:S07]  /*26d0*/  HMMA.16816.F32.BF16 R68, R8, R30, R68 ;  /* 0x0000001e0844723c */ /* 0x000fee0000041844 */
[----:B------:R-:W5:Y:S01]  /*26e0*/  MUFU.TANH R111, R111 ;  /* 0x0000006f006f7308 */ /* 0x000f620000002400 */
[C---:B--2---:R-:W-:Y:S08]  /*26f0*/  HMMA.16816.F32.BF16 R64, R12.reuse, R16, R64 ;  /* 0x000000100c40723c */ /* 0x044ff00000041840 */
[----:B------:R-:W-:Y:S01]  /*2700*/  HMMA.16816.F32.BF16 R60, R12, R18, R60 ;  /* 0x000000120c3c723c */ /* 0x000fe2000004183c */
[----:B------:R-:W2:Y:S07]  /*2710*/  LDSM.16.M88.4 R16, [R115+0x8400] ;  /* 0x008400007310783b */ /* 0x000eae0000000200 */
[C---:B----4-:R-:W-:Y:S08]  /*2720*/  HMMA.16816.F32.BF16 R80, R4.reuse, R36, R80 ;  /* 0x000000240450723c */ /* 0x050ff00000041850 */
[C---:B------:R-:W-:Y:S01]  /*2730*/  HMMA.16816.F32.BF16 R76, R4.reuse, R38, R76 ;  /* 0x00000026044c723c */ /* 0x040fe2000004184c */
[----:B------:R-:W4:Y:S07]  /*2740*/  LDSM.16.M88.4 R36, [R120+0x8800] ;  /* 0x008800007824783b */ /* 0x000f2e0000000200 */
[----:B------:R-:W-:Y:S03]  /*2750*/  HMMA.16816.F32.BF16 R68, R4, R42, R68 ;  /* 0x0000002a0444723c */ /* 0x000fe60000041844 */
[----:B------:R-:W-:Y:S01]  /*2760*/  FMUL.FTZ R80, R80, UR4 ;  /* 0x0000000450507c20 */ /* 0x000fe20008410000 */
[----:B------:R-:W-:Y:S01]  /*2770*/  FMUL.FTZ R81, R81, UR4 ;  /* 0x0000000451517c20 */ /* 0x000fe20008410000 */
[----:B------:R-:W-:Y:S01]  /*2780*/  FMUL.FTZ R82, R82, UR4 ;  /* 0x0000000452527c20 */ /* 0x000fe20008410000 */
[----:B------:R-:W-:-:S02]  /*2790*/  FMUL.FTZ R83, R83, UR4 ;  /* 0x0000000453537c20 */ /* 0x000fc40008410000 */
[----:B-1----:R-:W-:Y:S01]  /*27a0*/  HMMA.16816.F32.BF16 R64, R8, R32, R64 ;  /* 0x000000200840723c */ /* 0x002fe20000041840 */
[----:B------:R-:W-:Y:S02]  /*27b0*/  MUFU.TANH R80, R80 ;  /* 0x0000005000507308 */ /* 0x000fe40000002400 */
[----:B------:R-:W-:Y:S01]  /*27c0*/  FMUL.FTZ R76, R76, UR4 ;  /* 0x000000044c4c7c20 */ /* 0x000fe20008410000 */
[----:B------:R-:W-:-:S04]  /*27d0*/  FMUL.FTZ R78, R78, UR4 ;  /* 0x000000044e4e7c20 */ /* 0x000fc80008410000 */
[----:B---3--:R-:W-:Y:S01]  /*27e0*/  HMMA.16816.F32.BF16 R56, R12, R20, R56 ;  /* 0x000000140c38723c */ /* 0x008fe20000041838 */
[----:B------:R-:W-:Y:S01]  /*27f0*/  LOP3.LUT R21, R122, 0x7, RZ, 0xc0, !PT ;  /* 0x000000077a157812 */ /* 0x000fe200078ec0ff */
[----:B------:R-:W-:Y:S01]  /*2800*/  MUFU.TANH R81, R81 ;  /* 0x0000005100517308 */ /* 0x000fe20000002400 */
[----:B------:R-:W-:Y:S01]  /*2810*/  LOP3.LUT R20, R170, 0x1f0, RZ, 0xc0, !PT ;  /* 0x000001f0aa147812 */ /* 0x000fe200078ec0ff */
[----:B------:R-:W-:Y:S01]  /*2820*/  FMUL.FTZ R137, R69, UR4 ;  /* 0x0000000445897c20 */ /* 0x000fe20008410000 */
[----:B------:R-:W-:Y:S01]  /*2830*/  FMUL.FTZ R139, R68, UR4 ;  /* 0x00000004448b7c20 */ /* 0x000fe20008410000 */
[----:B------:R-:W-:Y:S01]  /*2840*/  FMUL.FTZ R71, R71, UR4 ;  /* 0x0000000447477c20 */ /* 0x000fe20008410000 */
[----:B------:R-:W-:Y:S01]  /*2850*/  IADD3 R20, PT, PT, R21, R20, R182 ;  /* 0x0000001415147210 */ /* 0x000fe20007ffe0b6 */
[----:B------:R-:W-:Y:S01]  /*2860*/  HMMA.16816.F32.BF16 R96, R8, R28, R96 ;  /* 0x0000001c0860723c */ /* 0x000fe20000041860 */
[----:B------:R-:W1:Y:S01]  /*2870*/  LDSM.16.M88.4 R28, [R115+0x6c00] ;  /* 0x006c0000731c783b */ /* 0x000e620000000200 */
[----:B------:R3:W-:Y:S01]  /*2880*/  MUFU.TANH R142, R71 ;  /* 0x00000047008e7308 */ /* 0x0007e20000002400 */
[----:B------:R-:W-:Y:S01]  /*2890*/  IADD3 R21, PT, PT, R117, -UR22, R20 ;  /* 0x8000001675157c10 */ /* 0x000fe2000fffe014 */
[----:B------:R-:W-:-:S02]  /*28a0*/  IMAD.SHL.U32 R20, R118, 0x2, RZ ;  /* 0x0000000276147824 */ /* 0x000fc400078e00ff */
[----:B------:R-:W-:Y:S02]  /*28b0*/  FMUL.FTZ R70, R70, UR4 ;  /* 0x0000000446467c20 */ /* 0x000fe40008410000 */
[----:B------:R-:W-:Y:S01]  /*28c0*/  IMAD.IADD R114, R21, 0x1, R114 ;  /* 0x0000000115727824 */ /* 0x000fe200078e0272 */
[----:B------:R-:W-:Y:S01]  /*28d0*/  HMMA.16816.F32.BF16 R52, R12, R22, R52 ;  /* 0x000000160c34723c */ /* 0x000fe20000041834 */
[----:B------:R-:W-:Y:S01]  /*28e0*/  LOP3.LUT R69, R187, 0x6, R20, 0xf8, !PT ;  /* 0x00000006bb457812 */ /* 0x000fe200078ef814 */
[----:B------:R-:W-:Y:S01]  /*28f0*/  MUFU.TANH R82, R82 ;  /* 0x0000005200527308 */ /* 0x000fe20000002400 */
[----:B------:R-:W5:Y:S01]  /*2900*/  LDSM.16.M88.4 R20, [R115+0x8800] ;  /* 0x008800007314783b */ /* 0x000f620000000200 */
[C-C-:B------:R-:W-:Y:S02]  /*2910*/  VIADDMNMX R68, R114.reuse, 0x1, R117.reuse, PT ;  /* 0x0000000172447846 */ /* 0x140fe40003800175 */
[----:B------:R-:W-:Y:S02]  /*2920*/  VIADDMNMX R43, R114, 0x9, R117, PT ;  /* 0x00000009722b7846 */ /* 0x000fe40003800175 */
[----:B--2---:R-:W-:Y:S01]  /*2930*/  HMMA.16816.F32.BF16 R64, R4, R16, R64 ;  /* 0x000000100440723c */ /* 0x004fe20000041840 */
[C---:B------:R-:W-:Y:S01]  /*2940*/  LOP3.LUT R16, R69.reuse, 0x1, RZ, 0xfc, !PT ;  /* 0x0000000145107812 */ /* 0x040fe200078efcff */
[----:B------:R-:W-:Y:S01]  /*2950*/  MUFU.TANH R134, R83 ;  /* 0x0000005300867308 */ /* 0x000fe20000002400 */
[----:B------:R-:W-:-:S02]  /*2960*/  LOP3.LUT R17, R69, 0x8, RZ, 0xfc, !PT ;  /* 0x0000000845117812 */ /* 0x000fc400078efcff */
[CC--:B------:R-:W-:Y:S02]  /*2970*/  ISETP.GE.AND P0, PT, R16.reuse, R68.reuse, PT ;  /* 0x000000441000720c */ /* 0x0c0fe40003f06270 */
[-C--:B------:R-:W-:Y:S01]  /*2980*/  ISETP.GE.AND P3, PT, R16, R43.reuse, PT ;  /* 0x0000002b1000720c */ /* 0x080fe20003f66270 */
[C---:B------:R-:W-:Y:S01]  /*2990*/  HMMA.16816.F32.BF16 R60, R8.reuse, R34, R60 ;  /* 0x00000022083c723c */ /* 0x040fe2000004183c */
[CC--:B------:R-:W-:Y:S01]  /*29a0*/  ISETP.GE.AND P6, PT, R17.reuse, R68.reuse, PT ;  /* 0x000000441100720c */ /* 0x0c0fe20003fc6270 */
[----:B------:R-:W-:Y:S01]  /*29b0*/  MUFU.TANH R76, R76 ;  /* 0x0000004c004c7308 */ /* 0x000fe20000002400 */
[-C--:B------:R-:W-:Y:S02]  /*29c0*/  ISETP.GE.AND P5, PT, R17, R43.reuse, PT ;  /* 0x0000002b1100720c */ /* 0x080fe40003fa6270 */
[CC--:B------:R-:W-:Y:S02]  /*29d0*/  ISETP.GE.AND P1, PT, R69.reuse, R68.reuse, PT ;  /* 0x000000444500720c */ /* 0x0c0fe40003f26270 */
[CC--:B------:R-:W-:Y:S01]  /*29e0*/  ISETP.GE.AND P4, PT, R69.reuse, R43.reuse, PT ;  /* 0x0000002b4500720c */ /* 0x0c0fe20003f86270 */
[----:B----4-:R-:W-:Y:S01]  /*29f0*/  HMMA.16816.F32.BF16 R56, R8, R36, R56 ;  /* 0x000000240838723c */ /* 0x010fe20000041838 */
[C---:B------:R-:W-:Y:S01]  /*2a00*/  LOP3.LUT R17, R69.reuse, 0x9, RZ, 0xfc, !PT ;  /* 0x0000000945117812 */ /* 0x040fe200078efcff */
[----:B------:R-:W-:Y:S01]  /*2a10*/  MUFU.TANH R132, R78 ;  /* 0x0000004e00847308 */ /* 0x000fe20000002400 */
[----:B------:R-:W-:Y:S01]  /*2a20*/  LOP3.LUT R16, R69, 0x10, RZ, 0xfc, !PT ;  /* 0x0000001045107812 */ /* 0x000fe200078efcff */
[----:B------:R-:W-:Y:S01]  /*2a30*/  FMUL.FTZ R64, R64, UR4 ;  /* 0x0000000440407c20 */ /* 0x000fe20008410000 */
[----:B------:R-:W-:Y:S01]  /*2a40*/  FSEL R37, R100, -INF , !P1 ;  /* 0xff80000064257808 */ /* 0x000fe20004800000 */
[----:B------:R-:W-:Y:S01]  /*2a50*/  FMUL.FTZ R66, R66, UR4 ;  /* 0x0000000442427c20 */ /* 0x000fe20008410000 */
[----:B------:R-:W-:Y:S01]  /*2a60*/  FSEL R36, R119, -INF , !P4 ;  /* 0xff80000077247808 */ /* 0x000fe20006000000 */
[----:B------:R-:W-:Y:S01]  /*2a70*/  HMMA.16816.F32.BF16 R84, R4, R90, R84 ;  /* 0x0000005a0454723c */ /* 0x000fe20000041854 */
[----:B------:R-:W-:Y:S01]  /*2a80*/  FSEL R101, R101, -INF , !P0 ;  /* 0xff80000065657808 */ /* 0x000fe20004000000 */
[----:B------:R-:W-:Y:S01]  /*2a90*/  FMUL.FTZ R90, R94, UR4 ;  /* 0x000000045e5a7c20 */ /* 0x000fe20008410000 */
[CC--:B------:R-:W-:Y:S01]  /*2aa0*/  ISETP.GE.AND P2, PT, R17.reuse, R68.reuse, PT ;  /* 0x000000441100720c */ /* 0x0c0fe20003f46270 */
[----:B------:R-:W-:Y:S01]  /*2ab0*/  MUFU.TANH R139, R139 ;  /* 0x0000008b008b7308 */ /* 0x000fe20000002400 */
[-C--:B------:R-:W-:Y:S01]  /*2ac0*/  ISETP.GE.AND P1, PT, R17, R43.reuse, PT ;  /* 0x0000002b1100720c */ /* 0x080fe20003f26270 */
[----:B------:R-:W-:Y:S01]  /*2ad0*/  FMUL.FTZ R67, R67, UR4 ;  /* 0x0000000443437c20 */ /* 0x000fe20008410000 */
[C---:B------:R-:W-:Y:S01]  /*2ae0*/  ISETP.GE.AND P4, PT, R16.reuse, R68, PT ;  /* 0x000000441000720c */ /* 0x040fe20003f86270 */
[----:B------:R-:W-:Y:S01]  /*2af0*/  HMMA.16816.F32.BF16 R52, R8, R38, R52 ;  /* 0x000000260834723c */ /* 0x000fe20000041834 */
[----:B------:R-:W-:Y:S01]  /*2b00*/  ISETP.GE.AND P0, PT, R16, R43, PT ;  /* 0x0000002b1000720c */ /* 0x000fe20003f06270 */
[----:B------:R-:W-:Y:S01]  /*2b10*/  FMUL.FTZ R65, R65, UR4 ;  /* 0x0000000441417c20 */ /* 0x000fe20008410000 */
[C---:B------:R-:W-:Y:S01]  /*2b20*/  LOP3.LUT R17, R69.reuse, 0x11, RZ, 0xfc, !PT ;  /* 0x0000001145117812 */ /* 0x040fe200078efcff */
[----:B------:R-:W2:Y:S01]  /*2b30*/  MUFU.TANH R90, R90 ;  /* 0x0000005a005a7308 */ /* 0x000ea20000002400 */
[----:B------:R-:W-:-:S02]  /*2b40*/  LOP3.LUT R16, R69, 0x18, RZ, 0xfc, !PT ;  /* 0x0000001845107812 */ /* 0x000fc400078efcff */
[----:B------:R-:W-:Y:S01]  /*2b50*/  FSEL R102, R102, -INF , !P3 ;  /* 0xff80000066667808 */ /* 0x000fe20005800000 */
[----:B------:R-:W-:Y:S01]  /*2b60*/  HMMA.16816.F32.BF16 R60, R4, R18, R60 ;  /* 0x00000012043c723c */ /* 0x000fe2000004183c */
[----:B------:R-:W-:Y:S02]  /*2b70*/  FSEL R103, R103, -INF , !P6 ;  /* 0xff80000067677808 */ /* 0x000fe40007000000 */
[----:B------:R-:W-:Y:S01]  /*2b80*/  FSEL R42, R123, -INF , !P5 ;  /* 0xff8000007b2a7808 */ /* 0x000fe20006800000 */
[----:B------:R-:W-:Y:S01]  /*2b90*/  FMUL.FTZ R143, R84, UR4 ;  /* 0x00000004548f7c20 */ /* 0x000fe20008410000 */
[----:B---3--:R-:W-:Y:S01]  /*2ba0*/  FSEL R71, R121, -INF , !P2 ;  /* 0xff80000079477808 */ /* 0x008fe20005000000 */
[----:B------:R-:W-:Y:S01]  /*2bb0*/  FMUL.FTZ R141, R85, UR4 ;  /* 0x00000004558d7c20 */ /* 0x000fe20008410000 */
[CC--:B------:R-:W-:Y:S01]  /*2bc0*/  ISETP.GE.AND P3, PT, R17.reuse, R68.reuse, PT ;  /* 0x000000441100720c */ /* 0x0c0fe20003f66270 */
[C---:B-1----:R-:W-:Y:S01]  /*2bd0*/  HMMA.16816.F32.BF16 R48, R12.reuse, R28, R48 ;  /* 0x0000001c0c30723c */ /* 0x042fe20000041830 */
[-C--:B------:R-:W-:Y:S01]  /*2be0*/  ISETP.GE.AND P6, PT, R17, R43.reuse, PT ;  /* 0x0000002b1100720c */ /* 0x080fe20003fc6270 */
[----:B------:R-:W-:Y:S01]  /*2bf0*/  FMUL.FTZ R84, R86, UR4 ;  /* 0x0000000456547c20 */ /* 0x000fe20008410000 */
[C---:B------:R-:W-:Y:S01]  /*2c00*/  ISETP.GE.AND P5, PT, R16.reuse, R68, PT ;  /* 0x000000441000720c */ /* 0x040fe20003fa6270 */
[----:B------:R-:W-:Y:S01]  /*2c10*/  FMUL.FTZ R85, R87, UR4 ;  /* 0x0000000457557c20 */ /* 0x000fe20008410000 */
[----:B------:R-:W-:Y:S01]  /*2c20*/  ISETP.GE.AND P2, PT, R16, R43, PT ;  /* 0x0000002b1000720c */ /* 0x000fe20003f46270 */
[----:B------:R-:W1:Y:S01]  /*2c30*/  MUFU.TANH R143, R143 ;  /* 0x0000008f008f7308 */ /* 0x000e620000002400 */
[C---:B------:R-:W-:Y:S01]  /*2c40*/  LOP3.LUT R17, R69.reuse, 0x19, RZ, 0xfc, !PT ;  /* 0x0000001945117812 */ /* 0x040fe200078efcff */
[----:B------:R-:W-:Y:S01]  /*2c50*/  HMMA.16816.F32.BF16 R44, R12, R30, R44 ;  /* 0x0000001e0c2c723c */ /* 0x000fe2000004182c */
[----:B------:R-:W-:-:S02]  /*2c60*/  LOP3.LUT R16, R69, 0x20, RZ, 0xfc, !PT ;  /* 0x0000002045107812 */ /* 0x000fc400078efcff */
[----:B------:R-:W-:Y:S01]  /*2c70*/  FSEL R38, R124, -INF , !P1 ;  /* 0xff8000007c267808 */ /* 0x000fe20004800000 */
[----:B------:R-:W-:Y:S01]  /*2c80*/  FMUL.FTZ R60, R60, UR4 ;  /* 0x000000043c3c7c20 */ /* 0x000fe20008410000 */
[----:B-----5:R-:W-:Y:S01]  /*2c90*/  FSEL R35, R108, -INF , !P4 ;  /* 0xff8000006c237808 */ /* 0x020fe20006000000 */
[----:B------:R-:W-:Y:S01]  /*2ca0*/  MUFU.TANH R141, R141 ;  /* 0x0000008d008d7308 */ /* 0x000fe20000002400 */
[----:B------:R-:W-:Y:S01]  /*2cb0*/  FSEL R32, R110, -INF , !P0 ;  /* 0xff8000006e207808 */ /* 0x000fe20004000000 */
[C---:B------:R-:W-:Y:S01]  /*2cc0*/  HMMA.16816.F32.BF16 R56, R4.reuse, R20, R56 ;  /* 0x000000140438723c */ /* 0x040fe20000041838 */
[----:B------:R-:W-:Y:S01]  /*2cd0*/  FSEL R33, R109, -INF , !P3 ;  /* 0xff8000006d217808 */ /* 0x000fe20005800000 */
[----:B------:R-:W-:Y:S01]  /*2ce0*/  FMUL.FTZ R63, R63, UR4 ;  /* 0x000000043f3f7c20 */ /* 0x000fe20008410000 */
[CC--:B------:R-:W-:Y:S01]  /*2cf0*/  ISETP.GE.AND P1, PT, R17.reuse, R68.reuse, PT ;  /* 0x000000441100720c */ /* 0x0c0fe20003f26270 */
[----:B------:R-:W-:Y:S01]  /*2d00*/  FMUL.FTZ R62, R62, UR4 ;  /* 0x000000043e3e7c20 */ /* 0x000fe20008410000 */
[-C--:B------:R-:W-:Y:S01]  /*2d10*/  ISETP.GE.AND P4, PT, R17, R43.reuse, PT ;  /* 0x0000002b1100720c */ /* 0x080fe20003f86270 */
[----:B------:R-:W3:Y:S01]  /*2d20*/  MUFU.TANH R84, R84 ;  /* 0x0000005400547308 */ /* 0x000ee20000002400 */
[CC--:B------:R-:W-:Y:S01]  /*2d30*/  ISETP.GE.AND P0, PT, R16.reuse, R68.reuse, PT ;  /* 0x000000441000720c */ /* 0x0c0fe20003f06270 */
[C---:B------:R-:W-:Y:S01]  /*2d40*/  HMMA.16816.F32.BF16 R96, R4.reuse, R40, R96 ;  /* 0x000000280460723c */ /* 0x040fe20000041860 */
[-C--:B------:R-:W-:Y:S01]  /*2d50*/  ISETP.GE.AND P3, PT, R16, R43.reuse, PT ;  /* 0x0000002b1000720c */ /* 0x080fe20003f66270 */
[----:B------:R-:W-:Y:S01]  /*2d60*/  FMUL.FTZ R40, R77, UR4 ;  /* 0x000000044d287c20 */ /* 0x000fe20008410000 */
[----:B------:R-:W4:Y:S01]  /*2d70*/  LDSM.16.M88.4 R16, [R120+0x8c00] ;  /* 0x008c00007810783b */ /* 0x000f220000000200 */
[----:B------:R-:W-:Y:S01]  /*2d80*/  LOP3.LUT R28, R69, 0x21, RZ, 0xfc, !PT ;  /* 0x00000021451c7812 */ /* 0x000fe200078efcff */
[----:B------:R-:W-:Y:S01]  /*2d90*/  FMUL.FTZ R41, R79, UR4 ;  /* 0x000000044f297c20 */ /* 0x000fe20008410000 */
[----:B------:R-:W-:Y:S01]  /*2da0*/  FSEL R34, R111, -INF , !P6 ;  /* 0xff8000006f227808 */ /* 0x000fe20007000000 */
[----:B------:R-:W5:Y:S01]  /*2db0*/  MUFU.TANH R85, R85 ;  /* 0x0000005500557308 */ /* 0x000f620000002400 */
[-C--:B------:R-:W-:Y:S01]  /*2dc0*/  ISETP.GE.AND P6, PT, R28, R68.reuse, PT ;  /* 0x000000441c00720c */ /* 0x080fe20003fc6270 */
[----:B------:R-:W-:Y:S01]  /*2dd0*/  HMMA.16816.F32.BF16 R52, R4, R22, R52 ;  /* 0x000000160434723c */ /* 0x000fe20000041834 */
[----:B------:R-:W-:Y:S01]  /*2de0*/  LOP3.LUT R13, R69, 0x29, RZ, 0xfc, !PT ;  /* 0x00000029450d7812 */ /* 0x000fe200078efcff */
[----:B------:R-:W-:Y:S01]  /*2df0*/  FMUL.FTZ R57, R57, UR4 ;  /* 0x0000000439397c20 */ /* 0x000fe20008410000 */
[----:B------:R-:W-:Y:S01]  /*2e00*/  LOP3.LUT R12, R69, 0x30, RZ, 0xfc, !PT ;  /* 0x00000030450c7812 */ /* 0x000fe200078efcff */
[----:B------:R-:W-:Y:S01]  /*2e10*/  FMUL.FTZ R56, R56, UR4 ;  /* 0x0000000438387c20 */ /* 0x000fe20008410000 */
[----:B------:R-:W-:Y:S01]  /*2e20*/  FSEL R21, R72, -INF , !P5 ;  /* 0xff80000048157808 */ /* 0x000fe20006800000 */
[----:B------:R-:W5:Y:S01]  /*2e30*/  MUFU.TANH R40, R40 ;  /* 0x0000002800287308 */ /* 0x000f620000002400 */
[----:B------:R-:W-:Y:S01]  /*2e40*/  FSEL R72, R89, -INF , !P4 ;  /* 0xff80000059487808 */ /* 0x000fe20006000000 */
[----:B------:R-:W-:Y:S01]  /*2e50*/  FMUL.FTZ R59, R59, UR4 ;  /* 0x000000043b3b7c20 */ /* 0x000fe20008410000 */
[----:B------:R-:W-:Y:S01]  /*2e60*/  FSEL R31, R74, -INF , !P0 ;  /* 0xff8000004a1f7808 */ /* 0x000fe20004000000 */
[----:B------:R-:W-:Y:S01]  /*2e70*/  FMUL.FTZ R96, R96, UR4 ;  /* 0x0000000460607c20 */ /* 0x000fe20008410000 */
[----:B--2---:R-:W-:Y:S01]  /*2e80*/  FSEL R30, R90, -INF , !P3 ;  /* 0xff8000005a1e7808 */ /* 0x004fe20005800000 */
[----:B------:R-:W-:Y:S01]  /*2e90*/  FMUL.FTZ R97, R97, UR4 ;  /* 0x0000000461617c20 */ /* 0x000fe20008410000 */
[----:B------:R-:W-:Y:S01]  /*2ea0*/  FSEL R29, R75, -INF , !P6 ;  /* 0xff8000004b1d7808 */ /* 0x000fe20007000000 */
[----:B------:R-:W-:Y:S01]  /*2eb0*/  FMUL.FTZ R98, R98, UR4 ;  /* 0x0000000462627c20 */ /* 0x000fe20008410000 */
[CC--:B------:R-:W-:Y:S01]  /*2ec0*/  ISETP.GE.AND P4, PT, R13.reuse, R68.reuse, PT ;  /* 0x000000440d00720c */ /* 0x0c0fe20003f86270 */
[----:B------:R-:W2:Y:S01]  /*2ed0*/  MUFU.TANH R41, R41 ;  /* 0x0000002900297308 */ /* 0x000ea20000002400 */
[-C--:B------:R-:W-:Y:S01]  /*2ee0*/  ISETP.GE.AND P0, PT, R13, R43.reuse, PT ;  /* 0x0000002b0d00720c */ /* 0x080fe20003f06270 */
[----:B------:R-:W-:Y:S01]  /*2ef0*/  FMUL.FTZ R99, R99, UR4 ;  /* 0x0000000463637c20 */ /* 0x000fe20008410000 */
[CC--:B------:R-:W-:Y:S01]  /*2f00*/  ISETP.GE.AND P3, PT, R12.reuse, R68.reuse, PT ;  /* 0x000000440c00720c */ /* 0x0c0fe20003f66270 */
[----:B------:R-:W-:Y:S01]  /*2f10*/  FMUL.FTZ R61, R61, UR4 ;  /* 0x000000043d3d7c20 */ /* 0x000fe20008410000 */
[-C--:B------:R-:W-:Y:S01]  /*2f20*/  ISETP.GE.AND P6, PT, R12, R43.reuse, PT ;  /* 0x0000002b0c00720c */ /* 0x080fe20003fc6270 */
[----:B------:R-:W-:Y:S01]  /*2f30*/  FMUL.FTZ R52, R52, UR4 ;  /* 0x0000000434347c20 */ /* 0x000fe20008410000 */
[----:B------:R-:W5:Y:S01]  /*2f40*/  LDSM.16.M88.4 R12, [R115+0x8c00] ;  /* 0x008c0000730c783b */ /* 0x000f620000000200 */
[----:B------:R-:W-:Y:S01]  /*2f50*/  LOP3.LUT R20, R69, 0x28, RZ, 0xfc, !PT ;  /* 0x0000002845147812 */ /* 0x000fe200078efcff */
[----:B------:R-:W2:Y:S01]  /*2f60*/  MUFU.TANH R127, R96 ;  /* 0x00000060007f7308 */ /* 0x000ea20000002400 */
[-C--:B------:R-:W-:Y:S01]  /*2f70*/  ISETP.GE.AND P5, PT, R28, R43.reuse, PT ;  /* 0x0000002b1c00720c */ /* 0x080fe20003fa6270 */
[----:B------:R-:W-:Y:S01]  /*2f80*/  FMUL.FTZ R53, R53, UR4 ;  /* 0x0000000435357c20 */ /* 0x000fe20008410000 */
[----:B------:R-:W-:Y:S01]  /*2f90*/  FSEL R28, R88, -INF , !P2 ;  /* 0xff800000581c7808 */ /* 0x000fe20005000000 */
[----:B------:R-:W-:Y:S01]  /*2fa0*/  FMUL.FTZ R54, R54, UR4 ;  /* 0x0000000436367c20 */ /* 0x000fe20008410000 */
[----:B------:R-:W-:Y:S01]  /*2fb0*/  FSEL R73, R73, -INF , !P1 ;  /* 0xff80000049497808 */ /* 0x000fe20004800000 */
[----:B------:R-:W-:Y:S01]  /*2fc0*/  FMUL.FTZ R55, R55, UR4 ;  /* 0x0000000437377c20 */ /* 0x000fe20008410000 */
[C---:B------:R-:W-:Y:S01]  /*2fd0*/  ISETP.GE.AND P2, PT, R20.reuse, R68, PT ;  /* 0x000000441400720c */ /* 0x040fe20003f46270 */
[----:B------:R-:W2:Y:S01]  /*2fe0*/  MUFU.TANH R125, R97 ;  /* 0x00000061007d7308 */ /* 0x000ea20000002400 */
[----:B----4-:R-:W-:Y:S01]  /*2ff0*/  HMMA.16816.F32.BF16 R48, R8, R16, R48 ;  /* 0x000000100830723c */ /* 0x010fe20000041830 */
[----:B------:R-:W-:Y:S01]  /*3000*/  ISETP.GE.AND P1, PT, R20, R43, PT ;  /* 0x0000002b1400720c */ /* 0x000fe20003f26270 */
[----:B------:R-:W-:-:S04]  /*3010*/  DEPBAR.LE SB0, 0x0 ;  /* 0x000080000000791a */ /* 0x000fc80000000000 */
[C---:B------:R-:W-:Y:S01]  /*3020*/  LOP3.LUT R22, R69.reuse, 0x31, RZ, 0xfc, !PT ;  /* 0x0000003145167812 */ /* 0x040fe200078efcff */
[----:B------:R-:W4:Y:S01]  /*3030*/  MUFU.TANH R144, R98 ;  /* 0x0000006200907308 */ /* 0x000f220000002400 */
[----:B------:R-:W-:Y:S01]  /*3040*/  HMMA.16816.F32.BF16 R44, R8, R18, R44 ;  /* 0x00000012082c723c */ /* 0x000fe2000004182c */
[C---:B------:R-:W-:Y:S02]  /*3050*/  LOP3.LUT R20, R69.reuse, 0x38, RZ, 0xfc, !PT ;  /* 0x0000003845147812 */ /* 0x040fe400078efcff */
[----:B------:R-:W-:Y:S02]  /*3060*/  LOP3.LUT R17, R69, 0x39, RZ, 0xfc, !PT ;  /* 0x0000003945117812 */ /* 0x000fe400078efcff */
[----:B------:R-:W-:Y:S02]  /*3070*/  FSEL R146, R146, -INF , !P5 ;  /* 0xff80000092927808 */ /* 0x000fe40006800000 */
[----:B------:R-:W-:Y:S01]  /*3080*/  MUFU.TANH R137, R137 ;  /* 0x0000008900897308 */ /* 0x000fe20000002400 */
[----:B-1----:R-:W-:-:S02]  /*3090*/  FSEL R143, R143, -INF , !P2 ;  /* 0xff8000008f8f7808 */ /* 0x002fc40005000000 */
[----:B---3--:R-:W-:Y:S02]  /*30a0*/  FSEL R120, R84, -INF , !P1 ;  /* 0xff80000054787808 */ /* 0x008fe40004800000 */
[----:B------:R-:W-:Y:S02]  /*30b0*/  FSEL R141, R141, -INF , !P4 ;  /* 0xff8000008d8d7808 */ /* 0x000fe40006000000 */
[CC--:B------:R-:W-:Y:S01]  /*30c0*/  ISETP.GE.AND P5, PT, R22.reuse, R68.reuse, PT ;  /* 0x000000441600720c */ /* 0x0c0fe20003fa6270 */
[----:B------:R-:W1:Y:S01]  /*30d0*/  MUFU.TANH R138, R70 ;  /* 0x00000046008a7308 */ /* 0x000e620000002400 */
[-C--:B------:R-:W-:Y:S02]  /*30e0*/  ISETP.GE.AND P2, PT, R22, R43.reuse, PT ;  /* 0x0000002b1600720c */ /* 0x080fe40003f46270 */
[C---:B------:R-:W-:Y:S02]  /*30f0*/  ISETP.GE.AND P1, PT, R20.reuse, R68, PT ;  /* 0x000000441400720c */ /* 0x040fe40003f26270 */
[----:B------:R-:W-:Y:S01]  /*3100*/  ISETP.GE.AND P4, PT, R20, R43, PT ;  /* 0x0000002b1400720c */ /* 0x000fe20003f86270 */
[----:B-----5:R-:W-:Y:S01]  /*3110*/  HMMA.16816.F32.BF16 R48, R4, R12, R48 ;  /* 0x0000000c0430723c */ /* 0x020fe20000041830 */
[C---:B------:R-:W-:Y:S01]  /*3120*/  LOP3.LUT R16, R69.reuse, 0x40, RZ, 0xfc, !PT ;  /* 0x0000004045107812 */ /* 0x040fe200078efcff */
[----:B------:R-:W3:Y:S01]  /*3130*/  MUFU.TANH R135, R64 ;  /* 0x0000004000877308 */ /* 0x000ee20000002400 */
[----:B------:R-:W-:-:S02]  /*3140*/  LOP3.LUT R9, R69, 0x41, RZ, 0xfc, !PT ;  /* 0x0000004145097812 */ /* 0x000fc400078efcff */
[----:B------:R-:W-:Y:S02]  /*3150*/  LOP3.LUT R8, R69, 0x48, RZ, 0xfc, !PT ;  /* 0x0000004845087812 */ /* 0x000fe400078efcff */
[----:B------:R-:W-:Y:S01]  /*3160*/  FSEL R123, R80, -INF , !P3 ;  /* 0xff800000507b7808 */ /* 0x000fe20005800000 */
[----:B------:R-:W-:Y:S01]  /*3170*/  HMMA.16816.F32.BF16 R44, R4, R14, R44 ;  /* 0x0000000e042c723c */ /* 0x000fe2000004182c */
[----:B------:R-:W-:Y:S01]  /*3180*/  FSEL R124, R82, -INF , !P6 ;  /* 0xff800000527c7808 */ /* 0x000fe20007000000 */
[----:B------:R5:W3:Y:S01]  /*3190*/  MUFU.TANH R136, R66 ;  /* 0x0000004200887308 */ /* 0x000ae20000002400 */
[----:B------:R-:W-:Y:S02]  /*31a0*/  FSEL R134, R134, -INF , !P2 ;  /* 0xff80000086867808 */ /* 0x000fe40005000000 */
[----:B------:R-:W-:Y:S02]  /*31b0*/  FSEL R117, R76, -INF , !P1 ;  /* 0xff8000004c757808 */ /* 0x000fe40004800000 */
[----:B------:R-:W-:-:S02]  /*31c0*/  FSEL R132, R132, -INF , !P4 ;  /* 0xff80000084847808 */ /* 0x000fc40006000000 */
[-C--:B------:R-:W-:Y:S01]  /*31d0*/  ISETP.GE.AND P3, PT, R17, R43.reuse, PT ;  /* 0x0000002b1100720c */ /* 0x080fe20003f66270 */
[----:B------:R-:W3:Y:S01]  /*31e0*/  MUFU.TANH R130, R67 ;  /* 0x0000004300827308 */ /* 0x000ee20000002400 */
[-C--:B------:R-:W-:Y:S01]  /*31f0*/  ISETP.GE.AND P6, PT, R16, R68.reuse, PT ;  /* 0x000000441000720c */ /* 0x080fe20003fc6270 */
[----:B------:R-:W-:Y:S01]  /*3200*/  FMUL.FTZ R49, R49, UR4 ;  /* 0x0000000431317c20 */ /* 0x000fe20008410000 */
[CC--:B------:R-:W-:Y:S01]  /*3210*/  ISETP.GE.AND P2, PT, R9.reuse, R68.reuse, PT ;  /* 0x000000440900720c */ /* 0x0c0fe20003f46270 */
[----:B------:R-:W-:Y:S01]  /*3220*/  FMUL.FTZ R48, R48, UR4 ;  /* 0x0000000430307c20 */ /* 0x000fe20008410000 */
[-C--:B------:R-:W-:Y:S01]  /*3230*/  ISETP.GE.AND P1, PT, R9, R43.reuse, PT ;  /* 0x0000002b0900720c */ /* 0x080fe20003f26270 */
[----:B------:R-:W-:Y:S01]  /*3240*/  FMUL.FTZ R50, R50, UR4 ;  /* 0x0000000432327c20 */ /* 0x000fe20008410000 */
[-C--:B------:R-:W-:Y:S01]  /*3250*/  ISETP.GE.AND P4, PT, R8, R68.reuse, PT ;  /* 0x000000440800720c */ /* 0x080fe20003f86270 */
[----:B------:R-:W3:Y:S01]  /*3260*/  MUFU.TANH R131, R60 ;  /* 0x0000003c00837308 */ /* 0x000ee20000002400 */
[----:B-----5:R-:W-:Y:S01]  /*3270*/  FMUL.FTZ R66, R58, UR4 ;  /* 0x000000043a427c20 */ /* 0x020fe20008410000 */
[----:B------:R-:W-:Y:S01]  /*3280*/  FSEL R58, R85, -INF , !P0 ;  /* 0xff800000553a7808 */ /* 0x000fe20004000000 */
[----:B------:R-:W-:Y:S01]  /*3290*/  FMUL.FTZ R44, R44, UR4 ;  /* 0x000000042c2c7c20 */ /* 0x000fe20008410000 */
[----:B------:R-:W-:Y:S01]  /*32a0*/  ISETP.GE.AND P0, PT, R17, R68, PT ;  /* 0x000000441100720c */ /* 0x000fe20003f06270 */
[----:B------:R-:W-:Y:S01]  /*32b0*/  FMUL.FTZ R45, R45, UR4 ;  /* 0x000000042d2d7c20 */ /* 0x000fe20008410000 */
[----:B------:R-:W-:Y:S01]  /*32c0*/  LOP3.LUT R9, R69, 0x49, RZ, 0xfc, !PT ;  /* 0x0000004945097812 */ /* 0x000fe200078efcff */
[----:B------:R-:W-:Y:S01]  /*32d0*/  FMUL.FTZ R51, R51, UR4 ;  /* 0x0000000433337c20 */ /* 0x000fe20008410000 */
[----:B------:R5:W-:Y:S01]  /*32e0*/  MUFU.TANH R67, R57 ;  /* 0x0000003900437308 */ /* 0x000be20000002400 */
[----:B------:R-:W-:Y:S01]  /*32f0*/  FSEL R121, R40, -INF , !P0 ;  /* 0xff80000028797808 */ /* 0x000fe20004000000 */
[----:B------:R-:W-:Y:S01]  /*3300*/  FMUL.FTZ R46, R46, UR4 ;  /* 0x000000042e2e7c20 */ /* 0x000fe20008410000 */
[----:B------:R-:W-:Y:S01]  /*3310*/  ISETP.GE.AND P0, PT, R8, R43, PT ;  /* 0x0000002b0800720c */ /* 0x000fe20003f06270 */
[----:B------:R-:W-:Y:S01]  /*3320*/  FMUL.FTZ R47, R47, UR4 ;  /* 0x000000042f2f7c20 */ /* 0x000fe20008410000 */
[----:B------:R-:W-:-:S02]  /*3330*/  LOP3.LUT R8, R69, 0x50, RZ, 0xfc, !PT ;  /* 0x0000005045087812 */ /* 0x000fc400078efcff */
[----:B--2---:R-:W-:Y:S01]  /*3340*/  FSEL R122, R41, -INF , !P3 ;  /* 0xff800000297a7808 */ /* 0x004fe20005800000 */
[----:B------:R-:W2:Y:S01]  /*3350*/  MUFU.TANH R140, R99 ;  /* 0x00000063008c7308 */ /* 0x000ea20000002400 */
[----:B------:R-:W-:Y:S02]  /*3360*/  FSEL R127, R127, -INF , !P6 ;  /* 0xff8000007f7f7808 */ /* 0x000fe40007000000 */
[----:B------:R-:W-:Y:S02]  /*3370*/  FSEL R125, R125, -INF , !P2 ;  /* 0xff8000007d7d7808 */ /* 0x000fe40005000000 */
[C---:B------:R-:W-:Y:S02]  /*3380*/  ISETP.GE.AND P3, PT, R9.reuse, R68, PT ;  /* 0x000000440900720c */ /* 0x040fe40003f66270 */
[----:B------:R-:W-:Y:S01]  /*3390*/  ISETP.GE.AND P6, PT, R9, R43, PT ;  /* 0x0000002b0900720c */ /* 0x000fe20003fc6270 */
[----:B------:R-:W2:Y:S01]  /*33a0*/  MUFU.TANH R126, R63 ;  /* 0x0000003f007e7308 */ /* 0x000ea20000002400 */
[----:B-----5:R-:W-:-:S02]  /*33b0*/  FSEL R57, R81, -INF , !P5 ;  /* 0xff80000051397808 */ /* 0x020fc40006800000 */
[-C--:B------:R-:W-:Y:S02]  /*33c0*/  ISETP.GE.AND P5, PT, R16, R43.reuse, PT ;  /* 0x0000002b1000720c */ /* 0x080fe40003fa6270 */
[----:B------:R-:W-:Y:S02]  /*33d0*/  ISETP.GE.AND P2, PT, R8, R43, PT ;  /* 0x0000002b0800720c */ /* 0x000fe40003f46270 */
[----:B----4-:R-:W-:Y:S01]  /*33e0*/  FSEL R144, R144, -INF , !P5 ;  /* 0xff80000090907808 */ /* 0x010fe20006800000 */
[----:B------:R-:W4:Y:S01]  /*33f0*/  MUFU.TANH R119, R56 ;  /* 0x0000003800777308 */ /* 0x000f220000002400 */
[----:B------:R-:W-:Y:S02]  /*3400*/  ISETP.GE.AND P5, PT, R8, R68, PT ;  /* 0x000000440800720c */ /* 0x000fe40003fa6270 */
[C---:B------:R-:W-:Y:S02]  /*3410*/  LOP3.LUT R8, R69.reuse, 0x51, RZ, 0xfc, !PT ;  /* 0x0000005145087812 */ /* 0x040fe400078efcff */
[----:B------:R-:W-:-:S02]  /*3420*/  LOP3.LUT R5, R69, 0x58, RZ, 0xfc, !PT ;  /* 0x0000005845057812 */ /* 0x000fc400078efcff */
[----:B------:R-:W-:Y:S01]  /*3430*/  LOP3.LUT R4, R69, 0x59, RZ, 0xfc, !PT ;  /* 0x0000005945047812 */ /* 0x000fe200078efcff */
[----:B------:R-:W5:Y:S01]  /*3440*/  MUFU.TANH R133, R65 ;  /* 0x0000004100857308 */ /* 0x000f620000002400 */
[----:B------:R-:W-:Y:S02]  /*3450*/  FSEL R139, R139, -INF , !P4 ;  /* 0xff8000008b8b7808 */ /* 0x000fe40006000000 */
[----:B-1----:R-:W-:Y:S02]  /*3460*/  FSEL R138, R138, -INF , !P0 ;  /* 0xff8000008a8a7808 */ /* 0x002fe40004000000 */
[----:B------:R-:W-:Y:S02]  /*3470*/  FSEL R137, R137, -INF , !P3 ;  /* 0xff80000089897808 */ /* 0x000fe40005800000 */
[----:B------:R-:W-:Y:S01]  /*3480*/  FSEL R142, R142, -INF , !P6 ;  /* 0xff8000008e8e7808 */ /* 0x000fe20007000000 */
[----:B------:R-:W1:Y:S01]  /*3490*/  MUFU.TANH R64, R59 ;  /* 0x0000003b00407308 */ /* 0x000e620000002400 */
[----:B---3--:R-:W-:-:S02]  /*34a0*/  FSEL R135, R135, -INF , !P5 ;  /* 0xff80000087877808 */ /* 0x008fc40006800000 */
[-C--:B------:R-:W-:Y:S02]  /*34b0*/  ISETP.GE.AND P4, PT, R8, R43.reuse, PT ;  /* 0x0000002b0800720c */ /* 0x080fe40003f86270 */
[CC--:B------:R-:W-:Y:S02]  /*34c0*/  ISETP.GE.AND P0, PT, R5.reuse, R68.reuse, PT ;  /* 0x000000440500720c */ /* 0x0c0fe40003f06270 */
[-C--:B------:R-:W-:Y:S01]  /*34d0*/  ISETP.GE.AND P3, PT, R5, R43.reuse, PT ;  /* 0x0000002b0500720c */ /* 0x080fe20003f66270 */
[----:B------:R-:W3:Y:S01]  /*34e0*/  MUFU.TANH R128, R62 ;  /* 0x0000003e00807308 */ /* 0x000ee20000002400 */
[C---:B------:R-:W-:Y:S02]  /*34f0*/  ISETP.GE.AND P6, PT, R4.reuse, R68, PT ;  /* 0x000000440400720c */ /* 0x040fe40003fc6270 */
[----:B------:R-:W-:Y:S02]  /*3500*/  ISETP.GE.AND P5, PT, R4, R43, PT ;  /* 0x0000002b0400720c */ /* 0x000fe40003fa6270 */
[----:B------:R-:W-:-:S02]  /*3510*/  LOP3.LUT R5, R69, 0x60, RZ, 0xfc, !PT ;  /* 0x0000006045057812 */ /* 0x000fc400078efcff */
[----:B------:R-:W-:Y:S01]  /*3520*/  LOP3.LUT R4, R69, 0x61, RZ, 0xfc, !PT ;  /* 0x0000006145047812 */ /* 0x000fe200078efcff */
[----:B------:R-:W3:Y:S01]  /*3530*/  MUFU.TANH R59, R49 ;  /* 0x00000031003b7308 */ /* 0x000ee20000002400 */
[----:B------:R-:W-:Y:S02]  /*3540*/  FSEL R136, R136, -INF , !P2 ;  /* 0xff80000088887808 */ /* 0x000fe40005000000 */
[----:B------:R-:W-:Y:S02]  /*3550*/  FSEL R130, R130, -INF , !P4 ;  /* 0xff80000082827808 */ /* 0x000fe40006000000 */
[----:B------:R-:W-:Y:S02]  /*3560*/  FSEL R131, R131, -INF , !P0 ;  /* 0xff80000083837808 */ /* 0x000fe40004000000 */
[-C--:B------:R-:W-:Y:S01]  /*3570*/  ISETP.GE.AND P2, PT, R5, R68.reuse, PT ;  /* 0x000000440500720c */ /* 0x080fe20003f46270 */
[----:B------:R-:W3:Y:S01]  /*3580*/  MUFU.TANH R129, R61 ;  /* 0x0000003d00817308 */ /* 0x000ee20000002400 */
[----:B------:R-:W-:-:S02]  /*3590*/  ISETP.GE.AND P4, PT, R4, R68, PT ;  /* 0x000000440400720c */ /* 0x000fc40003f86270 */
[----:B------:R-:W-:Y:S02]  /*35a0*/  ISETP.GE.AND P0, PT, R4, R43, PT ;  /* 0x0000002b0400720c */ /* 0x000fe40003f06270 */
[----:B------:R-:W-:Y:S02]  /*35b0*/  LOP3.LUT R4, R69, 0x69, RZ, 0xfc, !PT ;  /* 0x0000006945047812 */ /* 0x000fe400078efcff */
[----:B--2---:R-:W-:Y:S01]  /*35c0*/  FSEL R140, R140, -INF , !P1 ;  /* 0xff8000008c8c7808 */ /* 0x004fe20004800000 */
[----:B------:R-:W2:Y:S01]  /*35d0*/  MUFU.TANH R65, R52 ;  /* 0x0000003400417308 */ /* 0x000ea20000002400 */
[----:B------:R-:W-:Y:S02]  /*35e0*/  FSEL R126, R126, -INF , !P5 ;  /* 0xff8000007e7e7808 */ /* 0x000fe40006800000 */
[----:B----4-:R-:W-:Y:S02]  /*35f0*/  FSEL R119, R119, -INF , !P2 ;  /* 0xff80000077777808 */ /* 0x010fe40005000000 */
[----:B------:R-:W-:-:S02]  /*3600*/  ISETP.GE.AND P1, PT, R8, R68, PT ;  /* 0x000000440800720c */ /* 0x000fc40003f26270 */
[C---:B------:R-:W-:Y:S01]  /*3610*/  ISETP.GE.AND P5, PT, R4.reuse, R68, PT ;  /* 0x000000440400720c */ /* 0x040fe20003fa6270 */
[----:B------:R-:W4:Y:S01]  /*3620*/  MUFU.TANH R66, R66 ;  /* 0x0000004200427308 */ /* 0x000f220000002400 */
[-C--:B------:R-:W-:Y:S02]  /*3630*/  ISETP.GE.AND P2, PT, R4, R43.reuse, PT ;  /* 0x0000002b0400720c */ /* 0x080fe40003f46270 */
[----:B------:R-:W-:Y:S02]  /*3640*/  LOP3.LUT R4, R69, 0x71, RZ, 0xfc, !PT ;  /* 0x0000007145047812 */ /* 0x000fe400078efcff */
[----:B-----5:R-:W-:Y:S02]  /*3650*/  FSEL R133, R133, -INF , !P1 ;  /* 0xff80000085857808 */ /* 0x020fe40004800000 */
[----:B-1----:R-:W-:Y:S01]  /*3660*/  FSEL R64, R64, -INF , !P0 ;  /* 0xff80000040407808 */ /* 0x002fe20004000000 */
[----:B------:R-:W-:Y:S01]  /*3670*/  MUFU.TANH R63, R53 ;  /* 0x00000035003f7308 */ /* 0x000fe20000002400 */
[----:B------:R-:W-:-:S02]  /*3680*/  ISETP.GE.AND P1, PT, R5, R43, PT ;  /* 0x0000002b0500720c */ /* 0x000fc40003f26270 */
[-C--:B------:R-:W-:Y:S02]  /*3690*/  ISETP.GE.AND P0, PT, R4, R68.reuse, PT ;  /* 0x000000440400720c */ /* 0x080fe40003f06270 */
[----:B------:R-:W-:Y:S02]  /*36a0*/  LOP3.LUT R5, R69, 0x68, RZ, 0xfc, !PT ;  /* 0x0000006845057812 */ /* 0x000fe400078efcff */
[----:B---3--:R-:W-:Y:S01]  /*36b0*/  FSEL R128, R128, -INF , !P3 ;  /* 0xff80000080807808 */ /* 0x008fe20005800000 */
[----:B------:R-:W1:Y:S01]  /*36c0*/  MUFU.TANH R62, R54 ;  /* 0x00000036003e7308 */ /* 0x000e620000002400 */
[----:B------:R-:W-:Y:S02]  /*36d0*/  FSEL R59, R59, -INF , !P0 ;  /* 0xff8000003b3b7808 */ /* 0x000fe40004000000 */
[----:B------:R-:W-:Y:S02]  /*36e0*/  ISETP.GE.AND P3, PT, R5, R68, PT ;  /* 0x000000440500720c */ /* 0x000fe40003f66270 */
[----:B------:R-:W-:-:S02]  /*36f0*/  FSEL R129, R129, -INF , !P6 ;  /* 0xff80000081817808 */ /* 0x000fc40007000000 */
[----:B------:R-:W-:Y:S01]  /*3700*/  ISETP.GT.AND P0, PT, R178, R173, PT ;  /* 0x000000adb200720c */ /* 0x000fe20003f04270 */
[----:B------:R-:W3:Y:S01]  /*3710*/  MUFU.TANH R60, R55 ;  /* 0x00000037003c7308 */ /* 0x000ee20000002400 */
[-C--:B------:R-:W-:Y:S02]  /*3720*/  ISETP.GE.AND P6, PT, R5, R43.reuse, PT ;  /* 0x0000002b0500720c */ /* 0x080fe40003fc6270 */
[----:B------:R-:W-:Y:S02]  /*3730*/  LOP3.LUT R5, R69, 0x70, RZ, 0xfc, !PT ;  /* 0x0000007045057812 */ /* 0x000fe400078efcff */
[----:B--2---:R-:W-:Y:S02]  /*3740*/  FSEL R65, R65, -INF , !P3 ;  /* 0xff80000041417808 */ /* 0x004fe40005800000 */
[----:B----4-:R-:W-:Y:S01]  /*3750*/  FSEL R66, R66, -INF , !P1 ;  /* 0xff80000042427808 */ /* 0x010fe20004800000 */
[----:B------:R-:W2:Y:S01]  /*3760*/  MUFU.TANH R61, R48 ;  /* 0x00000030003d7308 */ /* 0x000ea20000002400 */
[----:B------:R-:W-:-:S02]  /*3770*/  ISETP.GE.AND P3, PT, R4, R43, PT ;  /* 0x0000002b0400720c */ /* 0x000fc40003f66270 */
[----:B------:R-:W-:Y:S02]  /*3780*/  ISETP.GE.AND P1, PT, R5, R68, PT ;  /* 0x000000440500720c */ /* 0x000fe40003f26270 */
[C---:B------:R-:W-:Y:S02]  /*3790*/  LOP3.LUT R4, R69.reuse, 0x78, RZ, 0xfc, !PT ;  /* 0x0000007845047812 */ /* 0x040fe400078efcff */
[----:B------:R-:W-:Y:S01]  /*37a0*/  LOP3.LUT R69, R69, 0x79, RZ, 0xfc, !PT ;  /* 0x0000007945457812 */ /* 0x000fe200078efcff */
[----:B------:R-:W4:Y:S01]  /*37b0*/  MUFU.TANH R54, R50 ;  /* 0x0000003200367308 */ /* 0x000f220000002400 */
[----:B------:R-:W-:Y:S02]  /*37c0*/  FSEL R67, R67, -INF , !P4 ;  /* 0xff80000043437808 */ /* 0x000fe40006000000 */
[----:B-1----:R-:W-:Y:S02]  /*37d0*/  FSEL R62, R62, -INF , !P6 ;  /* 0xff8000003e3e7808 */ /* 0x002fe40007000000 */
[----:B------:R-:W-:-:S02]  /*37e0*/  FSEL R63, R63, -INF , !P5 ;  /* 0xff8000003f3f7808 */ /* 0x000fc40006800000 */
[----:B---3--:R-:W-:Y:S01]  /*37f0*/  FSEL R60, R60, -INF , !P2 ;  /* 0xff8000003c3c7808 */ /* 0x008fe20005000000 */
[----:B------:R-:W1:Y:S01]  /*3800*/  MUFU.TANH R55, R44 ;  /* 0x0000002c00377308 */ /* 0x000e620000002400 */
[----:B--2---:R-:W-:Y:S02]  /*3810*/  FSEL R61, R61, -INF , !P1 ;  /* 0xff8000003d3d7808 */ /* 0x004fe40004800000 */
[-C--:B------:R-:W-:Y:S02]  /*3820*/  ISETP.GE.AND P4, PT, R5, R43.reuse, PT ;  /* 0x0000002b0500720c */ /* 0x080fe40003f86270 */
[CC--:B------:R-:W-:Y:S02]  /*3830*/  ISETP.GE.AND P6, PT, R4.reuse, R68.reuse, PT ;  /* 0x000000440400720c */ /* 0x0c0fe40003fc6270 */
[C---:B------:R-:W-:Y:S01]  /*3840*/  ISETP.GE.AND P5, PT, R69.reuse, R68, PT ;  /* 0x000000444500720c */ /* 0x040fe20003fa6270 */
[----:B------:R-:W2:Y:S01]  /*3850*/  MUFU.TANH R53, R45 ;  /* 0x0000002d00357308 */ /* 0x000ea20000002400 */
[-C--:B------:R-:W-:Y:S01]  /*3860*/  ISETP.GE.AND P2, PT, R4, R43.reuse, PT ;  /* 0x0000002b0400720c */ /* 0x080fe20003f46270 */
[----:B------:R-:W-:Y:S01]  /*3870*/  BAR.SYNC.DEFER_BLOCKING 0x0 ;  /* 0x0000000000007b1d */ /* 0x000fe20000010000 */
[----:B------:R-:W-:-:S02]  /*3880*/  ISETP.GE.AND P1, PT, R69, R43, PT ;  /* 0x0000002b4500720c */ /* 0x000fc40003f26270 */
[----:B----4-:R-:W-:-:S03]  /*3890*/  FSEL R54, R54, -INF , !P4 ;  /* 0xff80000036367808 */ /* 0x010fc60006000000 */
[----:B------:R-:W3:Y:S01]  /*38a0*/  MUFU.TANH R52, R51 ;  /* 0x0000003300347308 */ /* 0x000ee20000002400 */
[----:B-1----:R-:W-:-:S07]  /*38b0*/  FSEL R55, R55, -INF , !P6 ;  /* 0xff80000037377808 */ /* 0x002fce0007000000 */
[----:B------:R-:W1:Y:S01]  /*38c0*/  MUFU.TANH R50, R46 ;  /* 0x0000002e00327308 */ /* 0x000e620000002400 */
[----:B--2---:R-:W-:-:S07]  /*38d0*/  FSEL R53, R53, -INF , !P5 ;  /* 0xff80000035357808 */ /* 0x004fce0006800000 */
[----:B------:R-:W2:Y:S01]  /*38e0*/  MUFU.TANH R49, R47 ;  /* 0x0000002f00317308 */ /* 0x000ea20000002400 */
[----:B---3--:R-:W-:Y:S02]  /*38f0*/  FSEL R52, R52, -INF , !P3 ;  /* 0xff80000034347808 */ /* 0x008fe40005800000 */
[----:B-1----:R-:W-:Y:S02]  /*3900*/  FSEL R50, R50, -INF , !P2 ;  /* 0xff80000032327808 */ /* 0x002fe40005000000 */
[----:B--2---:R-:W-:Y:S01]  /*3910*/  FSEL R49, R49, -INF , !P1 ;  /* 0xff80000031317808 */ /* 0x004fe20004800000 */
        /* <DEDUP_REMOVED lines=14> */
.L_x_1495:
        /* <DEDUP_REMOVED lines=58> */
.L_x_1496:
        /* <DEDUP_REMOVED lines=22> */
.L_x_1494:
        /* <DEDUP_REMOVED lines=34> */
[----:B------:R-:W1:Y:S01]  /*4120*/  SHFL.BFLY PT, R5, R0, 0x2, 0x1f ;  /* 0x0c401f0000057f89 */ /* 0x000e6200000e0000 */
[----:B------:R-:W-:Y:S02]  /*4130*/  IADD3 R24, PT, PT, R24, -0x2, RZ ;  /* 0xfffffffe18187810 */ /* 0x000fe40007ffe0ff */
[----:B------:R-:W-:Y:S01]  /*4140*/  LEA R168, R168, UR5, 0x1 ;  /* 0x00000005a8a87c11 */ /* 0x000fe2000f8e08ff */
[----:B------:R-:W3:Y:S04]  /*4150*/  SHFL.BFLY PT, R3, R4, 0x2, 0x1f ;  /* 0x0c401f0004037f89 */ /* 0x000ee800000e0000 */
[----:B------:R-:W-:Y:S04]  /*4160*/  LDSM.16.MT88.4 R108, [R168+0x9000] ;  /* 0x00900000a86c783b */ /* 0x000fe80000004200 */
        /* <DEDUP_REMOVED lines=10> */
[----:B------:R-:W-:Y:S02]  /*4210*/  FSETP.NEU.FTZ.AND P0, PT, R2, -INF , PT ;  /* 0xff8000000200780b */ /* 0x000fe40003f1d000 */
[----:B------:R-:W-:Y:S01]  /*4220*/  IADD3 R3, PT, PT, R25, R168, RZ ;  /* 0x000000a819037210 */ /* 0x000fe20007ffe0ff */
[----:B------:R-:W-:Y:S01]  /*4230*/  FMUL.FTZ R51, R0, UR4 ;  /* 0x0000000400337c20 */ /* 0x000fe20008410000 */
[----:B------:R-:W-:Y:S02]  /*4240*/  FSEL R56, R56, RZ, P0 ;  /* 0x000000ff38387208 */ /* 0x000fe40000000000 */
[----:B------:R-:W-:Y:S01]  /*4250*/  FSETP.NEU.FTZ.AND P0, PT, R0, -INF , PT ;  /* 0xff8000000000780b */ /* 0x000fe20003f1d000 */
[----:B------:R-:W-:Y:S02]  /*4260*/  LDSM.16.MT88.4 R84, [R3+0xb000] ;  /* 0x00b000000354783b */ /* 0x000fe40000004200 */
[--C-:B------:R-:W-:Y:S01]  /*4270*/  FFMA.FTZ R47, R101, UR4, -R56.reuse ;  /* 0x00000004652f7c23 */ /* 0x100fe20008010838 */
[----:B------:R-:W-:Y:S01]  /*4280*/  FSEL R51, R51, RZ, P0 ;  /* 0x000000ff33337208 */ /* 0x000fe20000000000 */
[--C-:B------:R-:W-:Y:S01]  /*4290*/  FFMA.FTZ R43, R103, UR4, -R56.reuse ;  /* 0x00000004672b7c23 */ /* 0x100fe20008010838 */
[--C-:B------:R-:W-:Y:S01]  /*42a0*/  FFMA.FTZ R48, R37, UR4, -R56.reuse ;  /* 0x0000000425307c23 */ /* 0x100fe20008010838 */
[--C-:B------:R-:W-:Y:S01]  /*42b0*/  FFMA.FTZ R40, R71, UR4, -R56.reuse ;  /* 0x0000000447287c23 */ /* 0x100fe20008010838 */
[----:B------:R-:W-:Y:S01]  /*42c0*/  LDSM.16.MT88.4 R4, [R3+0xd000] ;  /* 0x00d000000304783b */ /* 0x000fe20000004200 */
[--C-:B------:R-:W-:Y:S01]  /*42d0*/  FFMA.FTZ R45, R102, UR4, -R51.reuse ;  /* 0x00000004662d7c23 */ /* 0x100fe20008010833 */
[--C-:B------:R-:W-:Y:S01]  /*42e0*/  FFMA.FTZ R46, R36, UR4, -R51.reuse ;  /* 0x00000004242e7c23 */ /* 0x100fe20008010833 */
[--C-:B------:R-:W-:Y:S01]  /*42f0*/  FFMA.FTZ R42, R42, UR4, -R51.reuse ;  /* 0x000000042a2a7c23 */ /* 0x100fe20008010833 */
[----:B------:R-:W1:Y:S01]  /*4300*/  LDSM.16.MT88.4 R100, [R3+0x9000] ;  /* 0x009000000364783b */ /* 0x000e620000004200 */
[--C-:B------:R-:W-:Y:S01]  /*4310*/  FFMA.FTZ R41, R38, UR4, -R51.reuse ;  /* 0x0000000426297c23 */ /* 0x100fe20008010833 */
[----:B------:R-:W-:Y:S01]  /*4320*/  MUFU.EX2 R48, R48 ;  /* 0x0000003000307308 */ /* 0x000fe20000000800 */
[--C-:B------:R-:W-:Y:S01]  /*4330*/  FFMA.FTZ R44, R35, UR4, -R56.reuse ;  /* 0x00000004232c7c23 */ /* 0x100fe20008010838 */
[----:B------:R-:W2:Y:S01]  /*4340*/  LDSM.16.MT88.4 R8, [R3+0x9400] ;  /* 0x009400000308783b */ /* 0x000ea20000004200 */
        /* <DEDUP_REMOVED lines=8> */
[----:B------:R-:W4:Y:S01]  /*43d0*/  LDSM.16.MT88.4 R20, [R168+0x9400] ;  /* 0x00940000a814783b */ /* 0x000f220000004200 */
[--C-:B------:R-:W-:Y:S01]  /*43e0*/  FFMA.FTZ R32, R31, UR4, -R56.reuse ;  /* 0x000000041f207c23 */ /* 0x100fe20008010838 */
[--C-:B------:R-:W-:Y:S01]  /*43f0*/  FFMA.FTZ R31, R29, UR4, -R56.reuse ;  /* 0x000000041d1f7c23 */ /* 0x100fe20008010838 */
[--C-:B------:R-:W-:Y:S01]  /*4400*/  FFMA.FTZ R28, R143, UR4, -R56.reuse ;  /* 0x000000048f1c7c23 */ /* 0x100fe20008010838 */
[----:B------:R-:W5:Y:S01]  /*4410*/  LDSM.16.MT88.4 R12, [R3+0xb400] ;  /* 0x00b40000030c783b */ /* 0x000f620000004200 */
        /* <DEDUP_REMOVED lines=50> */
[----:B------:R-:W-:Y:S01]  /*4740*/  FFMA.FTZ R49, R49, UR4, -R51 ;  /* 0x0000000431317c23 */ /* 0x000fe20008010833 */
[----:B------:R-:W-:Y:S01]  /*4750*/  FADD.FTZ R48, R48, R47 ;  /* 0x0000002f30307221 */ /* 0x000fe20000010000 */
[----:B------:R-:W-:Y:S01]  /*4760*/  FADD.FTZ R45, R46, R45 ;  /* 0x0000002d2e2d7221 */ /* 0x000fe20000010000 */
[----:B------:R-:W-:-:S02]  /*4770*/  ISETP.GE.AND P0, PT, R24, R173, PT ;  /* 0x000000ad1800720c */ /* 0x000fc40003f06270 */
[----:B------:R-:W-:Y:S01]  /*4780*/  FADD.FTZ R43, R43, R48 ;  /* 0x000000302b2b7221 */ /* 0x000fe20000010000 */
[----:B------:R-:W3:Y:S01]  /*4790*/  MUFU.EX2 R39, R39 ;  /* 0x0000002700277308 */ /* 0x000ee20000000800 */
[----:B-1----:R-:W-:Y:S01]  /*47a0*/  F2FP.BF16.F32.PACK_AB R71, R41, R42 ;  /* 0x0000002a2947723e */ /* 0x002fe200000010ff */
[----:B------:R-:W-:Y:S01]  /*47b0*/  FADD.FTZ R42, R42, R45 ;  /* 0x0000002d2a2a7221 */ /* 0x000fe20000010000 */
[----:B------:R-:W-:-:S03]  /*47c0*/  FADD.FTZ R43, R40, R43 ;  /* 0x0000002b282b7221 */ /* 0x000fc60000010000 */
[----:B------:R-:W-:Y:S02]  /*47d0*/  FADD.FTZ R41, R41, R42 ;  /* 0x0000002a29297221 */ /* 0x000fe40000010000 */
[----:B------:R-:W-:Y:S01]  /*47e0*/  MUFU.EX2 R36, R36 ;  /* 0x0000002400247308 */ /* 0x000fe20000000800 */
[C---:B------:R-:W-:Y:S07]  /*47f0*/  HMMA.16816.F32.BF16 R104, R68.reuse, R100, RZ ;  /* 0x000000644468723c */ /* 0x040fee00000418ff */
[----:B------:R-:W-:Y:S01]  /*4800*/  MUFU.EX2 R35, R35 ;  /* 0x0000002300237308 */ /* 0x000fe20000000800 */
[C---:B------:R-:W-:Y:S07]  /*4810*/  HMMA.16816.F32.BF16 R100, R68.reuse, R102, RZ ;  /* 0x000000664464723c */ /* 0x040fee00000418ff */
[----:B------:R-:W-:Y:S01]  /*4820*/  MUFU.EX2 R38, R38 ;  /* 0x0000002600267308 */ /* 0x000fe20000000800 */
[C---:B------:R-:W-:Y:S07]  /*4830*/  HMMA.16816.F32.BF16 R112, R68.reuse, R108, RZ ;  /* 0x0000006c4470723c */ /* 0x040fee00000418ff */
[----:B------:R-:W1:Y:S01]  /*4840*/  MUFU.EX2 R37, R37 ;  /* 0x0000002500257308 */ /* 0x000e620000000800 */
[C---:B------:R-:W-:Y:S07]  /*4850*/  HMMA.16816.F32.BF16 R96, R68.reuse, R92, RZ ;  /* 0x0000005c4460723c */ /* 0x040fee00000418ff */
[----:B------:R-:W-:Y:S01]  /*4860*/  MUFU.EX2 R34, R34 ;  /* 0x0000002200227308 */ /* 0x000fe20000000800 */
[C---:B------:R-:W-:Y:S07]  /*4870*/  HMMA.16816.F32.BF16 R88, R68.reuse, R84, RZ ;  /* 0x000000544458723c */ /* 0x040fee00000418ff */
[----:B------:R-:W2:Y:S01]  /*4880*/  MUFU.EX2 R33, R33 ;  /* 0x0000002100217308 */ /* 0x000ea20000000800 */
[C---:B------:R-:W-:Y:S07]  /*4890*/  HMMA.16816.F32.BF16 R80, R68.reuse, R76, RZ ;  /* 0x0000004c4450723c */ /* 0x040fee00000418ff */
[----:B------:R-:W-:Y:S01]  /*48a0*/  MUFU.EX2 R32, R32 ;  /* 0x0000002000207308 */ /* 0x000fe20000000800 */
[C---:B------:R-:W-:Y:S07]  /*48b0*/  HMMA.16816.F32.BF16 R108, R68.reuse, R110, RZ ;  /* 0x0000006e446c723c */ /* 0x040fee00000418ff */
[----:B------:R-:W5:Y:S01]  /*48c0*/  MUFU.EX2 R31, R31 ;  /* 0x0000001f001f7308 */ /* 0x000f620000000800 */
[C---:B------:R-:W-:Y:S07]  /*48d0*/  HMMA.16816.F32.BF16 R92, R68.reuse, R94, RZ ;  /* 0x0000005e445c723c */ /* 0x040fee00000418ff */
[----:B------:R-:W-:Y:S01]  /*48e0*/  MUFU.EX2 R28, R28 ;  /* 0x0000001c001c7308 */ /* 0x000fe20000000800 */
[C---:B------:R-:W-:Y:S07]  /*48f0*/  HMMA.16816.F32.BF16 R84, R68.reuse, R86, RZ ;  /* 0x000000564454723c */ /* 0x040fee00000418ff */
[----:B------:R-:W-:Y:S01]  /*4900*/  MUFU.EX2 R27, R27 ;  /* 0x0000001b001b7308 */ /* 0x000fe20000000800 */
[C---:B------:R-:W-:Y:S07]  /*4910*/  HMMA.16816.F32.BF16 R76, R68.reuse, R78, RZ ;  /* 0x0000004e444c723c */ /* 0x040fee00000418ff */
[----:B------:R-:W-:Y:S01]  /*4920*/  MUFU.EX2 R30, R30 ;  /* 0x0000001e001e7308 */ /* 0x000fe20000000800 */
[----:B------:R-:W-:Y:S01]  /*4930*/  HMMA.16816.F32.BF16 R72, R68, R4, RZ ;  /* 0x000000044448723c */ /* 0x000fe200000418ff */
        /* <DEDUP_REMOVED lines=18> */
[----:B------:R-:W3:Y:S04]  /*4a60*/  LDSM.16.MT88.4 R8, [R168+0xd400] ;  /* 0x00d40000a808783b */ /* 0x000ee80000004200 */
[----:B------:R-:W-:Y:S03]  /*4a70*/  MUFU.EX2 R58, R58 ;  /* 0x0000003a003a7308 */ /* 0x000fe60000000800 */
[C---:B----4-:R-:W-:Y:S05]  /*4a80*/  HMMA.16816.F32.BF16 R112, R4.reuse, R20, R112 ;  /* 0x000000140470723c */ /* 0x050fea0000041870 */
[----:B------:R-:W4:Y:S03]  /*4a90*/  MUFU.EX2 R57, R57 ;  /* 0x0000003900397308 */ /* 0x000f260000000800 */
[C---:B------:R-:W-:Y:S01]  /*4aa0*/  HMMA.16816.F32.BF16 R108, R4.reuse, R22, R108 ;  /* 0x00000016046c723c */ /* 0x040fe2000004186c */
[----:B------:R-:W1:Y:S04]  /*4ab0*/  LDSM.16.MT88.4 R20, [R3+0xd400] ;  /* 0x00d400000314783b */ /* 0x000e680000004200 */
[----:B------:R-:W-:Y:S03]  /*4ac0*/  MUFU.EX2 R117, R117 ;  /* 0x0000007500757308 */ /* 0x000fe60000000800 */
[C---:B------:R-:W-:Y:S05]  /*4ad0*/  HMMA.16816.F32.BF16 R96, R4.reuse, R16, R96 ;  /* 0x000000100460723c */ /* 0x040fea0000041860 */
[----:B------:R-:W-:Y:S03]  /*4ae0*/  MUFU.EX2 R120, R120 ;  /* 0x0000007800787308 */ /* 0x000fe60000000800 */
[C---:B------:R-:W-:Y:S01]  /*4af0*/  HMMA.16816.F32.BF16 R92, R4.reuse, R18, R92 ;  /* 0x00000012045c723c */ /* 0x040fe2000004185c */
[----:B------:R-:W4:Y:S04]  /*4b00*/  LDSM.16.MT88.4 R16, [R168+0x9800] ;  /* 0x00980000a810783b */ /* 0x000f280000004200 */
[----:B------:R-:W-:Y:S03]  /*4b10*/  MUFU.EX2 R121, R121 ;  /* 0x0000007900797308 */ /* 0x000fe60000000800 */
[C---:B-----5:R-:W-:Y:S05]  /*4b20*/  HMMA.16816.F32.BF16 R88, R4.reuse, R12, R88 ;  /* 0x0000000c0458723c */ /* 0x060fea0000041858 */
[----:B------:R-:W5:Y:S03]  /*4b30*/  MUFU.EX2 R124, R124 ;  /* 0x0000007c007c7308 */ /* 0x000f660000000800 */
[C---:B---3--:R-:W-:Y:S05]  /*4b40*/  HMMA.16816.F32.BF16 R80, R4.reuse, R8, R80 ;  /* 0x000000080450723c */ /* 0x048fea0000041850 */
[----:B------:R-:W-:Y:S03]  /*4b50*/  MUFU.EX2 R123, R123 ;  /* 0x0000007b007b7308 */ /* 0x000fe60000000800 */
[C---:B------:R-:W-:Y:S01]  /*4b60*/  HMMA.16816.F32.BF16 R76, R4.reuse, R10, R76 ;  /* 0x0000000a044c723c */ /* 0x040fe2000004184c */
[----:B------:R-:W3:Y:S04]  /*4b70*/  LDSM.16.MT88.4 R8, [R168+0xb800] ;  /* 0x00b80000a808783b */ /* 0x000ee80000004200 */
[----:B------:R-:W5:Y:S03]  /*4b80*/  MUFU.EX2 R122, R122 ;  /* 0x0000007a007a7308 */ /* 0x000f660000000800 */
[C---:B------:R-:W-:Y:S01]  /*4b90*/  HMMA.16816.F32.BF16 R84, R4.reuse, R14, R84 ;  /* 0x0000000e0454723c */ /* 0x040fe20000041854 */
[----:B------:R-:W5:Y:S04]  /*4ba0*/  LDSM.16.MT88.4 R12, [R3+0x9800] ;  /* 0x00980000030c783b */ /* 0x000f680000004200 */
[----:B------:R-:W5:Y:S03]  /*4bb0*/  MUFU.EX2 R132, R132 ;  /* 0x0000008400847308 */ /* 0x000f660000000800 */
[C---:B-1----:R-:W-:Y:S05]  /*4bc0*/  HMMA.16816.F32.BF16 R72, R4.reuse, R20, R72 ;  /* 0x000000140448723c */ /* 0x042fea0000041848 */
[----:B------:R-:W-:Y:S03]  /*4bd0*/  MUFU.EX2 R127, R127 ;  /* 0x0000007f007f7308 */ /* 0x000fe60000000800 */
[----:B------:R-:W-:Y:S01]  /*4be0*/  HMMA.16816.F32.BF16 R68, R4, R22, R68 ;  /* 0x000000160444723c */ /* 0x000fe20000041844 */
[----:B------:R-:W-:Y:S01]  /*4bf0*/  F2FP.BF16.F32.PACK_AB R4, R31, R32 ;  /* 0x000000201f04723e */ /* 0x000fe200000010ff */
[----:B------:R-:W-:Y:S01]  /*4c00*/  LDSM.16.MT88.4 R20, [R168+0x9c00] ;  /* 0x009c0000a814783b */ /* 0x000fe20000004200 */
[----:B------:R-:W-:Y:S01]  /*4c10*/  F2FP.BF16.F32.PACK_AB R5, R29, R30 ;  /* 0x0000001e1d05723e */ /* 0x000fe200000010ff */
        /* <DEDUP_REMOVED lines=8> */
[----:B----4-:R-:W-:Y:S01]  /*4ca0*/  HMMA.16816.F32.BF16 R112, R4, R16, R112 ;  /* 0x000000100470723c */ /* 0x010fe20000041870 */
[----:B------:R-:W-:Y:S01]  /*4cb0*/  MUFU.EX2 R134, R134 ;  /* 0x0000008600867308 */ /* 0x000fe20000000800 */
[----:B------:R-:W-:Y:S01]  /*4cc0*/  FADD.FTZ R26, R26, R29 ;  /* 0x0000001d1a1a7221 */ /* 0x000fe20000010000 */
[----:B------:R-:W-:-:S03]  /*4cd0*/  FADD.FTZ R27, R27, R28 ;  /* 0x0000001c1b1b7221 */ /* 0x000fc60000010000 */
[----:B------:R-:W-:Y:S02]  /*4ce0*/  FADD.FTZ R26, R25, R26 ;  /* 0x0000001a191a7221 */ /* 0x000fe40000010000 */
[C---:B---3--:R-:W-:Y:S01]  /*4cf0*/  HMMA.16816.F32.BF16 R96, R4.reuse, R8, R96 ;  /* 0x000000080460723c */ /* 0x048fe20000041860 */
[----:B------:R-:W1:Y:S07]  /*4d00*/  MUFU.EX2 R137, R137 ;  /* 0x0000008900897308 */ /* 0x000e6e0000000800 */
[C---:B------:R-:W-:Y:S01]  /*4d10*/  HMMA.16816.F32.BF16 R92, R4.reuse, R10, R92 ;  /* 0x0000000a045c723c */ /* 0x040fe2000004185c */
[----:B------:R-:W2:Y:S01]  /*4d20*/  LDSM.16.MT88.4 R8, [R3+0xd800] ;  /* 0x00d800000308783b */ /* 0x000ea20000004200 */
[----:B------:R-:W3:Y:S06]  /*4d30*/  MUFU.EX2 R140, R140 ;  /* 0x0000008c008c7308 */ /* 0x000eec0000000800 */
[C---:B-----5:R-:W-:Y:S02]  /*4d40*/  HMMA.16816.F32.BF16 R104, R4.reuse, R12, R104 ;  /* 0x0000000c0468723c */ /* 0x060fe40000041868 */
[----:B------:R-:W-:Y:S06]  /*4d50*/  MUFU.EX2 R138, R138 ;  /* 0x0000008a008a7308 */ /* 0x000fec0000000800 */
[C---:B------:R-:W-:Y:S01]  /*4d60*/  HMMA.16816.F32.BF16 R100, R4.reuse, R14, R100 ;  /* 0x0000000e0464723c */ /* 0x040fe20000041864 */
[----:B------:R-:W4:Y:S01]  /*4d70*/  LDSM.16.MT88.4 R12, [R168+0xd800] ;  /* 0x00d80000a80c783b */ /* 0x000f220000004200 */
[----:B------:R-:W5:Y:S06]  /*4d80*/  MUFU.EX2 R139, R139 ;  /* 0x0000008b008b7308 */ /* 0x000f6c0000000800 */
[C---:B------:R-:W-:Y:S01]  /*4d90*/  HMMA.16816.F32.BF16 R108, R4.reuse, R18, R108 ;  /* 0x00000012046c723c */ /* 0x040fe2000004186c */
[----:B------:R-:W1:Y:S01]  /*4da0*/  LDSM.16.MT88.4 R16, [R3+0xb800] ;  /* 0x00b800000310783b */ /* 0x000e620000004200 */
[----:B------:R-:W-:Y:S08]  /*4db0*/  MUFU.EX2 R135, R135 ;  /* 0x0000008700877308 */ /* 0x000ff00000000800 */
[----:B------:R-:W5:Y:S01]  /*4dc0*/  MUFU.EX2 R142, R142 ;  /* 0x0000008e008e7308 */ /* 0x000f620000000800 */
[C---:B--2---:R-:W-:Y:S07]  /*4dd0*/  HMMA.16816.F32.BF16 R72, R4.reuse, R8, R72 ;  /* 0x000000080448723c */ /* 0x044fee0000041848 */
[----:B------:R-:W-:Y:S01]  /*4de0*/  MUFU.EX2 R131, R131 ;  /* 0x0000008300837308 */ /* 0x000fe20000000800 */
[C---:B------:R-:W-:Y:S01]  /*4df0*/  HMMA.16816.F32.BF16 R68, R4.reuse, R10, R68 ;  /* 0x0000000a0444723c */ /* 0x040fe20000041844 */
[----:B------:R-:W2:Y:S06]  /*4e00*/  LDSM.16.MT88.4 R8, [R168+0xbc00] ;  /* 0x00bc0000a808783b */ /* 0x000eac0000004200 */
[----:B------:R-:W-:Y:S01]  /*4e10*/  MUFU.EX2 R144, R144 ;  /* 0x0000009000907308 */ /* 0x000fe20000000800 */
[C---:B----4-:R-:W-:Y:S07]  /*4e20*/  HMMA.16816.F32.BF16 R80, R4.reuse, R12, R80 ;  /* 0x0000000c0450723c */ /* 0x050fee0000041850 */
[----:B------:R-:W-:Y:S01]  /*4e30*/  MUFU.EX2 R129, R129 ;  /* 0x0000008100817308 */ /* 0x000fe20000000800 */
[C---:B------:R-:W-:Y:S01]  /*4e40*/  HMMA.16816.F32.BF16 R76, R4.reuse, R14, R76 ;  /* 0x0000000e044c723c */ /* 0x040fe2000004184c */
[----:B------:R-:W4:Y:S06]  /*4e50*/  LDSM.16.MT88.4 R12, [R3+0x9c00] ;  /* 0x009c0000030c783b */ /* 0x000f2c0000004200 */
[----:B------:R-:W5:Y:S01]  /*4e60*/  MUFU.EX2 R130, R130 ;  /* 0x0000008200827308 */ /* 0x000f620000000800 */
[C---:B-1----:R-:W-:Y:S07]  /*4e70*/  HMMA.16816.F32.BF16 R88, R4.reuse, R16, R88 ;  /* 0x000000100458723c */ /* 0x042fee0000041858 */
[----:B------:R-:W-:Y:S01]  /*4e80*/  MUFU.EX2 R128, R128 ;  /* 0x0000008000807308 */ /* 0x000fe20000000800 */
[----:B------:R-:W-:Y:S01]  /*4e90*/  HMMA.16816.F32.BF16 R84, R4, R18, R84 ;  /* 0x000000120454723c */ /* 0x000fe20000041854 */
[----:B------:R-:W-:Y:S01]  /*4ea0*/  F2FP.BF16.F32.PACK_AB R4, R57, R58 ;  /* 0x0000003a3904723e */ /* 0x000fe200000010ff */
[----:B------:R-:W1:Y:S01]  /*4eb0*/  LDSM.16.MT88.4 R16, [R3+0xbc00] ;  /* 0x00bc00000310783b */ /* 0x000e620000004200 */
[----:B------:R-:W-:-:S04]  /*4ec0*/  F2FP.BF16.F32.PACK_AB R5, R124, R121 ;  /* 0x000000797c05723e */ /* 0x000fc800000010ff */
[----:B------:R-:W5:Y:S01]  /*4ed0*/  MUFU.EX2 R133, R133 ;  /* 0x0000008500857308 */ /* 0x000f620000000800 */
[----:B------:R-:W-:Y:S01]  /*4ee0*/  F2FP.BF16.F32.PACK_AB R6, R120, R117 ;  /* 0x000000757806723e */ /* 0x000fe200000010ff */
[----:B------:R-:W-:Y:S01]  /*4ef0*/  FADD.FTZ R58, R58, R27 ;  /* 0x0000001b3a3a7221 */ /* 0x000fe20000010000 */
[----:B------:R-:W-:Y:S01]  /*4f00*/  F2FP.BF16.F32.PACK_AB R7, R122, R123 ;  /* 0x0000007b7a07723e */ /* 0x000fe200000010ff */
[----:B------:R-:W-:Y:S02]  /*4f10*/  FADD.FTZ R121, R121, R26 ;  /* 0x0000001a79797221 */ /* 0x000fe40000010000 */
[----:B------:R-:W-:Y:S02]  /*4f20*/  FADD.FTZ R26, R57, R58 ;  /* 0x0000003a391a7221 */ /* 0x000fe40000010000 */
[----:B------:R-:W-:Y:S01]  /*4f30*/  MUFU.EX2 R119, R119 ;  /* 0x0000007700777308 */ /* 0x000fe20000000800 */
[----:B------:R-:W-:Y:S01]  /*4f40*/  FADD.FTZ R124, R124, R121 ;  /* 0x000000797c7c7221 */ /* 0x000fe20000010000 */
[----:B--2---:R-:W-:Y:S01]  /*4f50*/  HMMA.16816.F32.BF16 R96, R4, R8, R96 ;  /* 0x000000080460723c */ /* 0x004fe20000041860 */
[----:B------:R-:W-:-:S02]  /*4f60*/  FADD.FTZ R25, R117, R26 ;  /* 0x0000001a75197221 */ /* 0x000fc40000010000 */
[----:B------:R-:W-:Y:S02]  /*4f70*/  FADD.FTZ R123, R123, R124 ;  /* 0x0000007c7b7b7221 */ /* 0x000fe40000010000 */
[----:B------:R-:W-:Y:S01]  /*4f80*/  FADD.FTZ R25, R120, R25 ;  /* 0x0000001978197221 */ /* 0x000fe20000010000 */
[----:B------:R-:W2:Y:S01]  /*4f90*/  MUFU.EX2 R126, R126 ;  /* 0x0000007e007e7308 */ /* 0x000ea20000000800 */
[----:B------:R-:W-:Y:S01]  /*4fa0*/  FADD.FTZ R122, R122, R123 ;  /* 0x0000007b7a7a7221 */ /* 0x000fe20000010000 */
[----:B------:R-:W-:Y:S01]  /*4fb0*/  HMMA.16816.F32.BF16 R92, R4, R10, R92 ;  /* 0x0000000a045c723c */ /* 0x000fe2000004185c */
[----:B------:R-:W5:Y:S01]  /*4fc0*/  LDSM.16.MT88.4 R8, [R3+0xdc00] ;  /* 0x00dc00000308783b */ /* 0x000f620000004200 */
[----:B------:R-:W-:Y:S01]  /*4fd0*/  FADD.FTZ R26, R132, R25 ;  /* 0x00000019841a7221 */ /* 0x000fe20000010000 */
[----:B------:R-:W-:-:S03]  /*4fe0*/  FADD.FTZ R25, R137, R122 ;  /* 0x0000007a89197221 */ /* 0x000fc60000010000 */
[----:B------:R-:W-:Y:S01]  /*4ff0*/  MUFU.EX2 R65, R65 ;  /* 0x0000004100417308 */ /* 0x000fe20000000800 */
[----:B------:R-:W-:Y:S01]  /*5000*/  FADD.FTZ R26, R127, R26 ;  /* 0x0000001a7f1a7221 */ /* 0x000fe20000010000 */
[----:B----4-:R-:W-:Y:S01]  /*5010*/  HMMA.16816.F32.BF16 R104, R4, R12, R104 ;  /* 0x0000000c0468723c */ /* 0x010fe20000041868 */
[----:B---3--:R-:W-:-:S05]  /*5020*/  FADD.FTZ R25, R140, R25 ;  /* 0x000000198c197221 */ /* 0x008fca0000010000 */
[----:B------:R-:W-:Y:S02]  /*5030*/  MUFU.EX2 R136, R136 ;  /* 0x0000008800887308 */ /* 0x000fe40000000800 */
[C---:B------:R-:W-:Y:S01]  /*5040*/  HMMA.16816.F32.BF16 R100, R4.reuse, R14, R100 ;  /* 0x0000000e0464723c */ /* 0x040fe20000041864 */
[----:B------:R-:W3:Y:S05]  /*5050*/  LDSM.16.MT88.4 R12, [R168+0xdc00] ;  /* 0x00dc0000a80c783b */ /* 0x000eea0000004200 */
[----:B------:R-:W-:Y:S02]  /*5060*/  MUFU.EX2 R63, R63 ;  /* 0x0000003f003f7308 */ /* 0x000fe40000000800 */
[C---:B------:R-:W-:Y:S06]  /*5070*/  HMMA.16816.F32.BF16 R112, R4.reuse, R20, R112 ;  /* 0x000000140470723c */ /* 0x040fec0000041870 */
[----:B------:R-:W4:Y:S02]  /*5080*/  MUFU.EX2 R64, R64 ;  /* 0x0000004000407308 */ /* 0x000f240000000800 */
[C---:B------:R-:W-:Y:S01]  /*5090*/  HMMA.16816.F32.BF16 R108, R4.reuse, R22, R108 ;  /* 0x00000016046c723c */ /* 0x040fe2000004186c */
[----:B------:R-:W2:Y:S05]  /*50a0*/  LDSM.16.MT88.4 R20, [R168+0xa000] ;  /* 0x00a00000a814783b */ /* 0x000eaa0000004200 */
[----:B------:R-:W-:Y:S02]  /*50b0*/  MUFU.EX2 R62, R62 ;  /* 0x0000003e003e7308 */ /* 0x000fe40000000800 */
[C---:B-1----:R-:W-:Y:S06]  /*50c0*/  HMMA.16816.F32.BF16 R88, R4.reuse, R16, R88 ;  /* 0x000000100458723c */ /* 0x042fec0000041858 */
[----:B------:R-:W1:Y:S02]  /*50d0*/  MUFU.EX2 R67, R67 ;  /* 0x0000004300437308 */ /* 0x000e640000000800 */
[C---:B-----5:R-:W-:Y:S06]  /*50e0*/  HMMA.16816.F32.BF16 R72, R4.reuse, R8, R72 ;  /* 0x000000080448723c */ /* 0x060fec0000041848 */
[----:B------:R-:W-:Y:S02]  /*50f0*/  MUFU.EX2 R189, R189 ;  /* 0x000000bd00bd7308 */ /* 0x000fe40000000800 */
[C---:B------:R-:W-:Y:S01]  /*5100*/  HMMA.16816.F32.BF16 R68, R4.reuse, R10, R68 ;  /* 0x0000000a0444723c */ /* 0x040fe20000041844 */
[----:B------:R-:W5:Y:S05]  /*5110*/  LDSM.16.MT88.4 R8, [R3+0xa000] ;  /* 0x00a000000308783b */ /* 0x000f6a0000004200 */
[----:B------:R-:W-:Y:S02]  /*5120*/  MUFU.EX2 R52, R52 ;  /* 0x0000003400347308 */ /* 0x000fe40000000800 */
[C---:B---3--:R-:W-:Y:S06]  /*5130*/  HMMA.16816.F32.BF16 R80, R4.reuse, R12, R80 ;  /* 0x0000000c0450723c */ /* 0x048fec0000041850 */
[----:B------:R-:W-:Y:S02]  /*5140*/  MUFU.EX2 R50, R50 ;  /* 0x0000003200327308 */ /* 0x000fe40000000800 */
[C---:B------:R-:W-:Y:S01]  /*5150*/  HMMA.16816.F32.BF16 R76, R4.reuse, R14, R76 ;  /* 0x0000000e044c723c */ /* 0x040fe2000004184c */
[----:B------:R-:W3:Y:S05]  /*5160*/  LDSM.16.MT88.4 R12, [R3+0xc000] ;  /* 0x00c00000030c783b */ /* 0x000eea0000004200 */
[----:B------:R-:W-:Y:S02]  /*5170*/  MUFU.EX2 R47, R49 ;  /* 0x00000031002f7308 */ /* 0x000fe40000000800 */
[----:B------:R-:W-:Y:S01]  /*5180*/  HMMA.16816.F32.BF16 R84, R4, R18, R84 ;  /* 0x000000120454723c */ /* 0x000fe20000041854 */
[----:B------:R-:W-:Y:S01]  /*5190*/  F2FP.BF16.F32.PACK_AB R4, R127, R132 ;  /* 0x000000847f04723e */ /* 0x000fe200000010ff */
[----:B------:R-:W4:Y:S01]  /*51a0*/  LDSM.16.MT88.4 R16, [R168+0xc000] ;  /* 0x00c00000a810783b */ /* 0x000f220000004200 */
[----:B------:R-:W-:-:S02]  /*51b0*/  F2FP.BF16.F32.PACK_AB R5, R140, R137 ;  /* 0x000000898c05723e */ /* 0x000fc400000010ff */
[----:B------:R-:W-:Y:S01]  /*51c0*/  F2FP.BF16.F32.PACK_AB R6, R134, R125 ;  /* 0x0000007d8606723e */ /* 0x000fe200000010ff */
[----:B------:R-:W-:Y:S01]  /*51d0*/  FADD.FTZ R125, R125, R26 ;  /* 0x0000001a7d7d7221 */ /* 0x000fe20000010000 */
[----:B------:R-:W-:-:S03]  /*51e0*/  F2FP.BF16.F32.PACK_AB R7, R139, R138 ;  /* 0x0000008a8b07723e */ /* 0x000fc600000010ff */
[----:B------:R-:W-:-:S04]  /*51f0*/  FADD.FTZ R134, R134, R125 ;  /* 0x0000007d86867221 */ /* 0x000fc80000010000 */
[C---:B--2---:R-:W-:Y:S08]  /*5200*/  HMMA.16816.F32.BF16 R112, R4.reuse, R20, R112 ;  /* 0x000000140470723c */ /* 0x044ff00000041870 */
[C---:B-----5:R-:W-:Y:S08]  /*5210*/  HMMA.16816.F32.BF16 R104, R4.reuse, R8, R104 ;  /* 0x000000080468723c */ /* 0x060ff00000041868 */
[C---:B------:R-:W-:Y:S01]  /*5220*/  HMMA.16816.F32.BF16 R100, R4.reuse, R10, R100 ;  /* 0x0000000a0464723c */ /* 0x040fe20000041864 */
[----:B------:R-:W2:Y:S07]  /*5230*/  LDSM.16.MT88.4 R8, [R168+0xe000] ;  /* 0x00e00000a808783b */ /* 0x000eae0000004200 */
[C---:B------:R-:W-:Y:S01]  /*5240*/  HMMA.16816.F32.BF16 R108, R4.reuse, R22, R108 ;  /* 0x00000016046c723c */ /* 0x040fe2000004186c */
[----:B------:R-:W5:Y:S07]  /*5250*/  LDSM.16.MT88.4 R20, [R3+0xe000] ;  /* 0x00e000000314783b */ /* 0x000f6e0000004200 */
[C---:B---3--:R-:W-:Y:S08]  /*5260*/  HMMA.16816.F32.BF16 R88, R4.reuse, R12, R88 ;  /* 0x0000000c0458723c */ /* 0x048ff00000041858 */
[C---:B------:R-:W-:Y:S01]  /*5270*/  HMMA.16816.F32.BF16 R84, R4.reuse, R14, R84 ;  /* 0x0000000e0454723c */ /* 0x040fe20000041854 */
[----:B------:R-:W3:Y:S07]  /*5280*/  LDSM.16.MT88.4 R12, [R3+0xa400] ;  /* 0x00a40000030c783b */ /* 0x000eee0000004200 */
[C---:B----4-:R-:W-:Y:S08]  /*5290*/  HMMA.16816.F32.BF16 R96, R4.reuse, R16, R96 ;  /* 0x000000100460723c */ /* 0x050ff00000041860 */
[C---:B------:R-:W-:Y:S01]  /*52a0*/  HMMA.16816.F32.BF16 R92, R4.reuse, R18, R92 ;  /* 0x00000012045c723c */ /* 0x040fe2000004185c */
[----:B------:R-:W-:Y:S07]  /*52b0*/  LDSM.16.MT88.4 R16, [R168+0xa400] ;  /* 0x00a40000a810783b */ /* 0x000fee0000004200 */
[C---:B--2---:R-:W-:Y:S08]  /*52c0*/  HMMA.16816.F32.BF16 R80, R4.reuse, R8, R80 ;  /* 0x000000080450723c */ /* 0x044ff00000041850 */
[C---:B------:R-:W-:Y:S01]  /*52d0*/  HMMA.16816.F32.BF16 R76, R4.reuse, R10, R76 ;  /* 0x0000000a044c723c */ /* 0x040fe2000004184c */
[----:B------:R-:W2:Y:S07]  /*52e0*/  LDSM.16.MT88.4 R8, [R168+0xc400] ;  /* 0x00c40000a808783b */ /* 0x000eae0000004200 */
[C---:B-----5:R-:W-:Y:S08]  /*52f0*/  HMMA.16816.F32.BF16 R72, R4.reuse, R20, R72 ;  /* 0x000000140448723c */ /* 0x060ff00000041848 */
[----:B------:R-:W-:Y:S01]  /*5300*/  HMMA.16816.F32.BF16 R68, R4, R22, R68 ;  /* 0x000000160444723c */ /* 0x000fe20000041844 */
[----:B------:R-:W-:Y:S01]  /*5310*/  F2FP.BF16.F32.PACK_AB R4, R142, R135 ;  /* 0x000000878e04723e */ /* 0x000fe200000010ff */
[----:B------:R-:W-:Y:S01]  /*5320*/  LDSM.16.MT88.4 R20, [R168+0xa800] ;  /* 0x00a80000a814783b */ /* 0x000fe20000004200 */
[----:B------:R-:W-:Y:S01]  /*5330*/  F2FP.BF16.F32.PACK_AB R5, R130, R129 ;  /* 0x000000818205723e */ /* 0x000fe200000010ff */
[----:B------:R-:W-:Y:S01]  /*5340*/  FADD.FTZ R135, R135, R134 ;  /* 0x0000008687877221 */ /* 0x000fe20000010000 */
[----:B------:R-:W-:-:S02]  /*5350*/  F2FP.BF16.F32.PACK_AB R6, R144, R131 ;  /* 0x000000839006723e */ /* 0x000fc400000010ff */
[----:B------:R-:W-:Y:S01]  /*5360*/  F2FP.BF16.F32.PACK_AB R7, R133, R128 ;  /* 0x000000808507723e */ /* 0x000fe200000010ff */
[----:B------:R-:W-:-:S04]  /*5370*/  FADD.FTZ R142, R142, R135 ;  /* 0x000000878e8e7221 */ /* 0x000fc80000010000 */
[----:B------:R-:W-:Y:S02]  /*5380*/  FADD.FTZ R131, R131, R142 ;  /* 0x0000008e83837221 */ /* 0x000fe40000010000 */
[----:B---3--:R-:W-:Y:S02]  /*5390*/  HMMA.16816.F32.BF16 R104, R4, R12, R104 ;  /* 0x0000000c0468723c */ /* 0x008fe40000041868 */
[----:B------:R-:W-:-:S06]  /*53a0*/  FADD.FTZ R144, R144, R131 ;  /* 0x0000008390907221 */ /* 0x000fcc0000010000 */
        /* <DEDUP_REMOVED lines=17> */
[----:B------:R-:W-:Y:S01]  /*54c0*/  F2FP.BF16.F32.PACK_AB R4, R126, R119 ;  /* 0x000000777e04723e */ /* 0x000fe200000010ff */
[----:B------:R-:W-:Y:S01]  /*54d0*/  FADD.FTZ R119, R119, R144 ;  /* 0x0000009077777221 */ /* 0x000fe20000010000 */
[----:B------:R-:W-:-:S02]  /*54e0*/  F2FP.BF16.F32.PACK_AB R5, R64, R63 ;  /* 0x0000003f4005723e */ /* 0x000fc400000010ff */
[----:B------:R-:W-:Y:S01]  /*54f0*/  F2FP.BF16.F32.PACK_AB R6, R136, R65 ;  /* 0x000000418806723e */ /* 0x000fe200000010ff */
[----:B------:R-:W-:Y:S01]  /*5500*/  FADD.FTZ R126, R126, R119 ;  /* 0x000000777e7e7221 */ /* 0x000fe20000010000 */
[----:B-1----:R-:W-:-:S03]  /*5510*/  F2FP.BF16.F32.PACK_AB R7, R67, R62 ;  /* 0x0000003e4307723e */ /* 0x002fc600000010ff */
[----:B------:R-:W-:-:S04]  /*5520*/  FADD.FTZ R65, R65, R126 ;  /* 0x0000007e41417221 */ /* 0x000fc80000010000 */
        /* <DEDUP_REMOVED lines=19> */
[C---:B------:R-:W-:Y:S01]  /*5660*/  HMMA.16816.F32.BF16 R76, R4.reuse, R14, R76 ;  /* 0x0000000e044c723c */ /* 0x040fe2000004184c */
[----:B------:R-:W5:Y:S06]  /*5670*/  LDSM.16.MT88.4 R12, [R3+0xac00] ;  /* 0x00ac0000030c783b */ /* 0x000f6c0000004200 */
[----:B------:R-:W3:Y:S01]  /*5680*/  MUFU.EX2 R23, R23 ;  /* 0x0000001700177308 */ /* 0x000ee20000000800 */
[C---:B--2---:R-:W-:Y:S08]  /*5690*/  HMMA.16816.F32.BF16 R72, R4.reuse, R8, R72 ;  /* 0x000000080448723c */ /* 0x044ff00000041848 */
[----:B------:R-:W-:Y:S01]  /*56a0*/  HMMA.16816.F32.BF16 R68, R4, R10, R68 ;  /* 0x0000000a0444723c */ /* 0x000fe20000041844 */
[----:B------:R-:W2:Y:S01]  /*56b0*/  LDSM.16.MT88.4 R8, [R168+0xcc00] ;  /* 0x00cc0000a808783b */ /* 0x000ea20000004200 */
[----:B----4-:R-:W-:-:S02]  /*56c0*/  F2FP.BF16.F32.PACK_AB R4, R21, R20 ;  /* 0x000000141504723e */ /* 0x010fc400000010ff */
[----:B-1----:R-:W-:Y:S02]  /*56d0*/  F2FP.BF16.F32.PACK_AB R6, R189, R22 ;  /* 0x00000016bd06723e */ /* 0x002fe400000010ff */
[----:B------:R-:W-:Y:S02]  /*56e0*/  F2FP.BF16.F32.PACK_AB R7, R47, R50 ;  /* 0x000000322f07723e */ /* 0x000fe400000010ff */
[----:B---3--:R-:W-:-:S07]  /*56f0*/  F2FP.BF16.F32.PACK_AB R5, R52, R23 ;  /* 0x000000173405723e */ /* 0x008fce00000010ff */
[C---:B------:R-:W-:Y:S08]  /*5700*/  HMMA.16816.F32.BF16 R112, R4.reuse, R16, R112 ;  /* 0x000000100470723c */ /* 0x040ff00000041870 */
[C---:B------:R-:W-:Y:S01]  /*5710*/  HMMA.16816.F32.BF16 R108, R4.reuse, R18, R108 ;  /* 0x00000012046c723c */ /* 0x040fe2000004186c */
[----:B------:R-:W1:Y:S07]  /*5720*/  LDSM.16.MT88.4 R16, [R3+0xcc00] ;  /* 0x00cc00000310783b */ /* 0x000e6e0000004200 */
[C---:B-----5:R-:W-:Y:S08]  /*5730*/  HMMA.16816.F32.BF16 R104, R4.reuse, R12, R104 ;  /* 0x0000000c0468723c */ /* 0x060ff00000041868 */
[C---:B------:R-:W-:Y:S01]  /*5740*/  HMMA.16816.F32.BF16 R100, R4.reuse, R14, R100 ;  /* 0x0000000e0464723c */ /* 0x040fe20000041864 */
[----:B------:R-:W3:Y:S07]  /*5750*/  LDSM.16.MT88.4 R12, [R168+0xec00] ;  /* 0x00ec0000a80c783b */ /* 0x000eee0000004200 */
[C---:B--2---:R-:W-:Y:S08]  /*5760*/  HMMA.16816.F32.BF16 R96, R4.reuse, R8, R96 ;  /* 0x000000080460723c */ /* 0x044ff00000041860 */
[C---:B------:R-:W-:Y:S01]  /*5770*/  HMMA.16816.F32.BF16 R92, R4.reuse, R10, R92 ;  /* 0x0000000a045c723c */ /* 0x040fe2000004185c */
[----:B------:R2:W4:Y:S07]  /*5780*/  LDSM.16.MT88.4 R8, [R3+0xec00] ;  /* 0x00ec00000308783b */ /* 0x00052e0000004200 */
[----:B-1----:R-:W-:Y:S01]  /*5790*/  HMMA.16816.F32.BF16 R88, R4, R16, R88 ;  /* 0x000000100458723c */ /* 0x002fe20000041858 */
[----:B------:R-:W-:-:S04]  /*57a0*/  FADD.FTZ R16, R138, R25 ;  /* 0x000000198a107221 */ /* 0x000fc80000010000 */
[----:B------:R-:W-:-:S03]  /*57b0*/  FADD.FTZ R16, R139, R16 ;  /* 0x000000108b107221 */ /* 0x000fc60000010000 */
[----:B------:R-:W-:Y:S01]  /*57c0*/  HMMA.16816.F32.BF16 R84, R4, R18, R84 ;  /* 0x000000120454723c */ /* 0x000fe20000041854 */
[----:B--2---:R-:W-:-:S07]  /*57d0*/  FADD.FTZ R3, R129, R16 ;  /* 0x0000001081037221 */ /* 0x004fce0000010000 */
[----:B---3--:R-:W-:Y:S01]  /*57e0*/  HMMA.16816.F32.BF16 R80, R4, R12, R80 ;  /* 0x0000000c0450723c */ /* 0x008fe20000041850 */
[----:B------:R-:W-:-:S04]  /*57f0*/  FADD.FTZ R3, R130, R3 ;  /* 0x0000000382037221 */ /* 0x000fc80000010000 */
[----:B------:R-:W-:-:S03]  /*5800*/  FADD.FTZ R12, R128, R3 ;  /* 0x00000003800c7221 */ /* 0x000fc60000010000 */
[----:B------:R-:W-:Y:S01]  /*5810*/  HMMA.16816.F32.BF16 R76, R4, R14, R76 ;  /* 0x0000000e044c723c */ /* 0x000fe2000004184c */
[----:B------:R-:W-:-:S04]  /*5820*/  FADD.FTZ R12, R133, R12 ;  /* 0x0000000c850c7221 */ /* 0x000fc80000010000 */
[----:B------:R-:W-:-:S03]  /*5830*/  FADD.FTZ R3, R63, R12 ;  /* 0x0000000c3f037221 */ /* 0x000fc60000010000 */
[----:B----4-:R-:W-:Y:S01]  /*5840*/  HMMA.16816.F32.BF16 R72, R4, R8, R72 ;  /* 0x000000080448723c */ /* 0x010fe20000041848 */
[----:B------:R-:W-:-:S04]  /*5850*/  FADD.FTZ R3, R64, R3 ;  /* 0x0000000340037221 */ /* 0x000fc80000010000 */
        /* <DEDUP_REMOVED lines=22> */
[----:B------:R-:W3:Y:S01]  /*59c0*/  LDCU UR4, c[0x0][0x45c] ;  /* 0x00008b80ff0477ac */ /* 0x000ee20008000800 */
[----:B------:R-:W4:Y:S01]  /*59d0*/  LDCU.64 UR8, c[0x0][0x3a8] ;  /* 0x00007500ff0877ac */ /* 0x000f220008000a00 */
[----:B------:R-:W2:Y:S01]  /*59e0*/  LDCU.64 UR6, c[0x0][0x3a0] ;  /* 0x00007400ff0677ac */ /* 0x000ea20008000a00 */
[----:B-1----:R-:W-:Y:S01]  /*59f0*/  ULEA UR5, UR5, UR11, 0x18 ;  /* 0x0000000b05057291 */ /* 0x002fe2000f8ec0ff */
[----:B------:R-:W-:-:S02]  /*5a00*/  IADD3 R183, PT, PT, R168, 0x9020, RZ ;  /* 0x00009020a8b77810 */ /* 0x000fc40007ffe0ff */
[----:B------:R-:W-:-:S09]  /*5a10*/  MOV R186, RZ ;  /* 0x000000ff00ba7202 */ /* 0x000fd20000000f00 */
.L_x_1501:
        /* <DEDUP_REMOVED lines=32> */
[----:B------:R-:W-:Y:S01]  /*5c20*/  VIADD R9, R187, 0xffffff80 ;  /* 0xffffff80bb097836 */ /* 0x000fe20000000000 */
[----:B------:R-:W1:Y:S01]  /*5c30*/  LDC R4, c[0x0][0x4f0] ;  /* 0x00013c00ff047b82 */ /* 0x000e620000000800 */
[----:B------:R-:W-:Y:S03]  /*5c40*/  IABS R11, R187 ;  /* 0x000000bb000b7213 */ /* 0x000fe60000000000 */
[----:B------:R-:W-:Y:S04]  /*5c50*/  IABS R8, R9 ;  /* 0x0000000900087213 */ /* 0x000fe80000000000 */
[----:B------:R-:W2:Y:S01]  /*5c60*/  LDC.64 R56, c[0x0][0x3c0] ;  /* 0x0000f000ff387b82 */ /* 0x000ea20000000a00 */
[-C--:B-1----:R-:W-:Y:S02]  /*5c70*/  IABS R3, R4.reuse ;  /* 0x0000000400037213 */ /* 0x082fe40000000000 */
[----:B------:R-:W-:Y:S02]  /*5c80*/  LOP3.LUT R9, R9, R4, RZ, 0x3c, !PT ;  /* 0x0000000409097212 */ /* 0x000fe400078e3cff */
[----:B------:R-:W1:Y:S02]  /*5c90*/  I2F.RP R10, R3 ;  /* 0x00000003000a7306 */ /* 0x000e640000209400 */
[----:B------:R-:W-:Y:S08]  /*5ca0*/  ISETP.GE.AND P0, PT, R9, RZ, PT ;  /* 0x000000ff0900720c */ /* 0x000ff00003f06270 */
        /* <DEDUP_REMOVED lines=52> */
.L_x_1498:
        /* <DEDUP_REMOVED lines=19> */
[----:B------:R-:W-:Y:S02]  /*6120*/  MOV R152, 0x20 ;  /* 0x0000002000987802 */ /* 0x000fe40000000f00 */
[----:B------:R-:W-:Y:S01]  /*6130*/  LOP3.LUT P0, RZ, R118, 0x4, RZ, 0xc0, !PT ;  /* 0x0000000476ff7812 */ /* 0x000fe2000780c0ff */
[----:B------:R-:W-:Y:S01]  /*6140*/  LDGSTS.E.BYPASS.LTC128B.128 [R191+0x9800], desc[UR24][R58.64] ;  /* 0x098000003abf7fae */ /* 0x000fe2000b981a18 */
[----:B------:R-:W-:Y:S02]  /*6150*/  IADD3 R178, PT, PT, R178, -0x1, RZ ;  /* 0xffffffffb2b27810 */ /* 0x000fe40007ffe0ff */
[----:B------:R-:W-:Y:S02]  /*6160*/  SEL R152, R152, 0xffffffe0, !P0 ;  /* 0xffffffe098987807 */ /* 0x000fe40004000000 */
[----:B------:R-:W-:Y:S02]  /*6170*/  ISETP.GT.AND P2, PT, R178, R173, PT ;  /* 0x000000adb200720c */ /* 0x000fe40003f44270 */
[C---:B------:R-:W-:Y:S01]  /*6180*/  IADD3 R2, PT, PT, R152.reuse, R172, RZ ;  /* 0x000000ac98027210 */ /* 0x040fe20007ffe0ff */
[----:B------:R-:W-:Y:S01]  /*6190*/  LDGSTS.E.BYPASS.LTC128B.128 [R191+0xb800], desc[UR24][R58.64+0x40] ;  /* 0x0b8000403abf7fae */ /* 0x000fe2000b981a18 */
[----:B------:R-:W-:Y:S07]  /*61a0*/  IADD3 R0, PT, PT, R152, R171, RZ ;  /* 0x000000ab98007210 */ /* 0x000fee0007ffe0ff */
        /* <DEDUP_REMOVED lines=14> */
[C---:B-----5:R-:W-:Y:S07]  /*6290*/  HMMA.16816.F32.BF16 R4, R120.reuse, R124, RZ ;  /* 0x0000007c7804723c */ /* 0x060fee00000418ff */
[----:B------:R-:W5:Y:S01]  /*62a0*/  LDSM.16.M88.4 R144, [R171+0x4400] ;  /* 0x00440000ab90783b */ /* 0x000f620000000200 */
[C---:B------:R-:W-:Y:S07]  /*62b0*/  HMMA.16816.F32.BF16 R8, R120.reuse, R126, RZ ;  /* 0x0000007e7808723c */ /* 0x040fee00000418ff */
[----:B------:R-:W5:Y:S01]  /*62c0*/  LDSM.16.M88.4 R148, [R171+0x4800] ;  /* 0x00480000ab94783b */ /* 0x000f620000000200 */
[C---:B---3--:R-:W-:Y:S07]  /*62d0*/  HMMA.16816.F32.BF16 R12, R120.reuse, R128, RZ ;  /* 0x00000080780c723c */ /* 0x048fee00000418ff */
[----:B------:R-:W3:Y:S01]  /*62e0*/  LDSM.16.M88.4 R152, [R171+0x4c00] ;  /* 0x004c0000ab98783b */ /* 0x000ee20000000200 */
[C---:B------:R-:W-:Y:S07]  /*62f0*/  HMMA.16816.F32.BF16 R16, R120.reuse, R130, RZ ;  /* 0x000000827810723c */ /* 0x040fee00000418ff */
[----:B------:R-:W-:Y:S01]  /*6300*/  LDSM.16.M88.4 R156, [R2] ;  /* 0x00000000029c783b */ /* 0x000fe20000000200 */
[C---:B----4-:R-:W-:Y:S07]  /*6310*/  HMMA.16816.F32.BF16 R20, R120.reuse, R132, RZ ;  /* 0x000000847814723c */ /* 0x050fee00000418ff */
[----:B------:R-:W4:Y:S01]  /*6320*/  LDSM.16.M88.4 R160, [R0+0x3000] ;  /* 0x0030000000a0783b */ /* 0x000f220000000200 */
[C---:B------:R-:W-:Y:S07]  /*6330*/  HMMA.16816.F32.BF16 R24, R120.reuse, R134, RZ ;  /* 0x000000867818723c */ /* 0x040fee00000418ff */
[----:B------:R-:W4:Y:S01]  /*6340*/  LDSM.16.M88.4 R164, [R0+0x3400] ;  /* 0x0034000000a4783b */ /* 0x000f220000000200 */
[C---:B-1----:R-:W-:Y:S07]  /*6350*/  HMMA.16816.F32.BF16 R28, R120.reuse, R136, RZ ;  /* 0x00000088781c723c */ /* 0x042fee00000418ff */
[----:B------:R-:W-:Y:S01]  /*6360*/  LDSM.16.M88.4 R124, [R0+0x3c00] ;  /* 0x003c0000007c783b */ /* 0x000fe20000000200 */
[C---:B------:R-:W-:Y:S07]  /*6370*/  HMMA.16816.F32.BF16 R32, R120.reuse, R138, RZ ;  /* 0x0000008a7820723c */ /* 0x040fee00000418ff */
[----:B------:R-:W-:Y:S01]  /*6380*/  LDSM.16.M88.4 R128, [R0+0x4000] ;  /* 0x004000000080783b */ /* 0x000fe20000000200 */
[C---:B--2---:R-:W-:Y:S07]  /*6390*/  HMMA.16816.F32.BF16 R36, R120.reuse, R140, RZ ;  /* 0x0000008c7824723c */ /* 0x044fee00000418ff */
[----:B------:R-:W-:Y:S01]  /*63a0*/  LDSM.16.M88.4 R132, [R0+0x4800] ;  /* 0x004800000084783b */ /* 0x000fe20000000200 */
[C---:B------:R-:W-:Y:S07]  /*63b0*/  HMMA.16816.F32.BF16 R40, R120.reuse, R142, RZ ;  /* 0x0000008e7828723c */ /* 0x040fee00000418ff */
[----:B------:R-:W-:Y:S01]  /*63c0*/  LDSM.16.M88.4 R136, [R171+0x5c00] ;  /* 0x005c0000ab88783b */ /* 0x000fe20000000200 */
[C---:B-----5:R-:W-:Y:S08]  /*63d0*/  HMMA.16816.F32.BF16 R44, R120.reuse, R144, RZ ;  /* 0x00000090782c723c */ /* 0x060ff000000418ff */
[C---:B------:R-:W-:Y:S08]  /*63e0*/  HMMA.16816.F32.BF16 R48, R120.reuse, R146, RZ ;  /* 0x000000927830723c */ /* 0x040ff000000418ff */
[C---:B------:R-:W-:Y:S08]  /*63f0*/  HMMA.16816.F32.BF16 R52, R120.reuse, R148, RZ ;  /* 0x000000947834723c */ /* 0x040ff000000418ff */
[C---:B------:R-:W-:Y:S08]  /*6400*/  HMMA.16816.F32.BF16 R56, R120.reuse, R150, RZ ;  /* 0x000000967838723c */ /* 0x040ff000000418ff */
[C---:B---3--:R-:W-:Y:S08]  /*6410*/  HMMA.16816.F32.BF16 R60, R120.reuse, R152, RZ ;  /* 0x00000098783c723c */ /* 0x048ff000000418ff */
[----:B------:R-:W-:Y:S01]  /*6420*/  HMMA.16816.F32.BF16 R64, R120, R154, RZ ;  /* 0x0000009a7840723c */ /* 0x000fe200000418ff */
[----:B------:R-:W1:Y:S07]  /*6430*/  LDSM.16.M88.4 R120, [R0+0x3800] ;  /* 0x003800000078783b */ /* 0x000e6e0000000200 */
[C---:B----4-:R-:W-:Y:S08]  /*6440*/  HMMA.16816.F32.BF16 R4, R156.reuse, R160, R4 ;  /* 0x000000a09c04723c */ /* 0x050ff00000041804 */
        /* <DEDUP_REMOVED lines=45> */
[C---:B-1----:R-:W-:Y:S01]  /*6720*/  HMMA.16816.F32.BF16 R4, R124.reuse, R128, R4 ;  /* 0x000000807c04723c */ /* 0x042fe20000041804 */
[----:B------:R-:W-:Y:S07]  /*6730*/  LDSM.16.M88.4 R136, [R0+0x6000] ;  /* 0x006000000088783b */ /* 0x000fee0000000200 */
        /* <DEDUP_REMOVED lines=22> */
[----:B------:R-:W2:Y:S08]  /*68a0*/  LDSM.16.M88.4 R124, [R171+0x7800] ;  /* 0x00780000ab7c783b */ /* 0x000eb00000000200 */
[----:B------:R-:W-:Y:S01]  /*68b0*/  LDSM.16.M88.4 R132, [R171+0x8000] ;  /* 0x00800000ab84783b */ /* 0x000fe20000000200 */
        /* <DEDUP_REMOVED lines=15> */
[C---:B---3--:R-:W-:Y:S08]  /*69b0*/  HMMA.16816.F32.BF16 R44, R120.reuse, R136, R44 ;  /* 0x00000088782c723c */ /* 0x048ff0000004182c */
[C---:B------:R-:W-:Y:S01]  /*69c0*/  HMMA.16816.F32.BF16 R48, R120.reuse, R138, R48 ;  /* 0x0000008a7830723c */ /* 0x040fe20000041830 */
[----:B------:R-:W3:Y:S07]  /*69d0*/  LDSM.16.M88.4 R136, [R0+0x7000] ;  /* 0x007000000088783b */ /* 0x000eee0000000200 */
[C---:B--2---:R-:W-:Y:S08]  /*69e0*/  HMMA.16816.F32.BF16 R52, R120.reuse, R124, R52 ;  /* 0x0000007c7834723c */ /* 0x044ff00000041834 */
[C---:B------:R-:W-:Y:S01]  /*69f0*/  HMMA.16816.F32.BF16 R56, R120.reuse, R126, R56 ;  /* 0x0000007e7838723c */ /* 0x040fe20000041838 */
[----:B------:R-:W-:Y:S07]  /*6a00*/  LDSM.16.M88.4 R124, [R0+0x7800] ;  /* 0x00780000007c783b */ /* 0x000fee0000000200 */
[C---:B-1----:R-:W-:Y:S08]  /*6a10*/  HMMA.16816.F32.BF16 R60, R120.reuse, R128, R60 ;  /* 0x00000080783c723c */ /* 0x042ff0000004183c */
[----:B------:R-:W-:Y:S01]  /*6a20*/  HMMA.16816.F32.BF16 R64, R120, R130, R64 ;  /* 0x000000827840723c */ /* 0x000fe20000041840 */
[----:B------:R-:W1:Y:S07]  /*6a30*/  LDSM.16.M88.4 R120, [R0+0x7400] ;  /* 0x007400000078783b */ /* 0x000e6e0000000200 */
[C---:B---3--:R-:W-:Y:S08]  /*6a40*/  HMMA.16816.F32.BF16 R4, R132.reuse, R136, R4 ;  /* 0x000000888404723c */ /* 0x048ff00000041804 */
[C---:B------:R-:W-:Y:S11]  /*6a50*/  HMMA.16816.F32.BF16 R8, R132.reuse, R138, R8 ;  /* 0x0000008a8408723c */ /* 0x040ff60000041808 */
[----:B------:R-:W-:Y:S01]  /*6a60*/  FMUL.FTZ R242, R4, UR10 ;  /* 0x0000000a04f27c20 */ /* 0x000fe20008410000 */
[----:B------:R-:W-:Y:S01]  /*6a70*/  FMUL.FTZ R240, R5, UR10 ;  /* 0x0000000a05f07c20 */ /* 0x000fe20008410000 */
[----:B------:R-:W-:Y:S01]  /*6a80*/  FMUL.FTZ R251, R6, UR10 ;  /* 0x0000000a06fb7c20 */ /* 0x000fe20008410000 */
[----:B------:R-:W-:Y:S03]  /*6a90*/  FMUL.FTZ R249, R7, UR10 ;  /* 0x0000000a07f97c20 */ /* 0x000fe60008410000 */
[----:B------:R-:W2:Y:S02]  /*6aa0*/  MUFU.TANH R242, R242 ;  /* 0x000000f200f27308 */ /* 0x000ea40000002400 */
[----:B------:R-:W-:Y:S01]  /*6ab0*/  FMUL.FTZ R3, R11, UR10 ;  /* 0x0000000a0b037c20 */ /* 0x000fe20008410000 */
[----:B------:R-:W-:Y:S01]  /*6ac0*/  FMUL.FTZ R244, R9, UR10 ;  /* 0x0000000a09f47c20 */ /* 0x000fe20008410000 */
[----:B------:R-:W-:Y:S01]  /*6ad0*/  FMUL.FTZ R246, R8, UR10 ;  /* 0x0000000a08f67c20 */ /* 0x000fe20008410000 */
[----:B------:R-:W-:Y:S01]  /*6ae0*/  FMUL.FTZ R192, R10, UR10 ;  /* 0x0000000a0ac07c20 */ /* 0x000fe20008410000 */
[C---:B-1----:R-:W-:Y:S04]  /*6af0*/  HMMA.16816.F32.BF16 R12, R132.reuse, R120, R12 ;  /* 0x00000078840c723c */ /* 0x042fe8000004180c */
[----:B------:R1:W3:Y:S04]  /*6b00*/  MUFU.TANH R9, R3 ;  /* 0x0000000300097308 */ /* 0x0002e80000002400 */
[C---:B------:R-:W-:Y:S06]  /*6b10*/  HMMA.16816.F32.BF16 R16, R132.reuse, R122, R16 ;  /* 0x0000007a8410723c */ /* 0x040fec0000041810 */
[----:B------:R4:W1:Y:S01]  /*6b20*/  MUFU.TANH R151, R192 ;  /* 0x000000c000977308 */ /* 0x0008620000002400 */
[----:B------:R-:W5:Y:S01]  /*6b30*/  LDSM.16.M88.4 R120, [R0+0x7c00] ;  /* 0x007c00000078783b */ /* 0x000f620000000200 */
[C---:B------:R-:W-:Y:S08]  /*6b40*/  HMMA.16816.F32.BF16 R20, R132.reuse, R124, R20 ;  /* 0x0000007c8414723c */ /* 0x040ff00000041814 */
[----:B------:R-:W1:Y:S01]  /*6b50*/  MUFU.TANH R240, R240 ;  /* 0x000000f000f07308 */ /* 0x000e620000002400 */
[----:B------:R-:W-:Y:S01]  /*6b60*/  FMUL.FTZ R238, R12, UR10 ;  /* 0x0000000a0cee7c20 */ /* 0x000fe20008410000 */
[----:B------:R-:W-:Y:S01]  /*6b70*/  FMUL.FTZ R236, R13, UR10 ;  /* 0x0000000a0dec7c20 */ /* 0x000fe20008410000 */
[----:B------:R-:W-:Y:S01]  /*6b80*/  FMUL.FTZ R247, R14, UR10 ;  /* 0x0000000a0ef77c20 */ /* 0x000fe20008410000 */
[----:B------:R-:W-:Y:S01]  /*6b90*/  FMUL.FTZ R245, R15, UR10 ;  /* 0x0000000a0ff57c20 */ /* 0x000fe20008410000 */
[C---:B------:R-:W-:Y:S05]  /*6ba0*/  HMMA.16816.F32.BF16 R24, R132.reuse, R126, R24 ;  /* 0x0000007e8418723c */ /* 0x040fea0000041818 */
[----:B------:R-:W1:Y:S01]  /*6bb0*/  MUFU.TANH R251, R251 ;  /* 0x000000fb00fb7308 */ /* 0x000e620000002400 */
[----:B------:R-:W2:Y:S01]  /*6bc0*/  LDSM.16.M88.4 R124, [R0+0x8000] ;  /* 0x00800000007c783b */ /* 0x000ea20000000200 */
[----:B------:R-:W-:Y:S01]  /*6bd0*/  FMUL.FTZ R234, R16, UR10 ;  /* 0x0000000a10ea7c20 */ /* 0x000fe20008410000 */
[----:B------:R-:W-:Y:S01]  /*6be0*/  FMUL.FTZ R232, R17, UR10 ;  /* 0x0000000a11e87c20 */ /* 0x000fe20008410000 */
[----:B------:R-:W-:Y:S01]  /*6bf0*/  FMUL.FTZ R243, R18, UR10 ;  /* 0x0000000a12f37c20 */ /* 0x000fe20008410000 */
[----:B------:R-:W-:Y:S05]  /*6c00*/  FMUL.FTZ R241, R19, UR10 ;  /* 0x0000000a13f17c20 */ /* 0x000fea0008410000 */
        /* <DEDUP_REMOVED lines=14> */
[----:B------:R-:W5:Y:S08]  /*6cf0*/  LDSM.16.M88.4 R120, [R0+0x8400] ;  /* 0x008400000078783b */ /* 0x000f700000000200 */
[----:B------:R-:W1:Y:S01]  /*6d00*/  MUFU.TANH R236, R236 ;  /* 0x000000ec00ec7308 */ /* 0x000e620000002400 */
[C---:B--2---:R-:W-:Y:S03]  /*6d10*/  HMMA.16816.F32.BF16 R36, R132.reuse, R124, R36 ;  /* 0x0000007c8424723c */ /* 0x044fe60000041824 */
[----:B------:R-:W-:Y:S01]  /*6d20*/  FMUL.FTZ R222, R28, UR10 ;  /* 0x0000000a1cde7c20 */ /* 0x000fe20008410000 */
[----:B------:R-:W-:Y:S01]  /*6d30*/  FMUL.FTZ R220, R29, UR10 ;  /* 0x0000000a1ddc7c20 */ /* 0x000fe20008410000 */
[----:B------:R-:W-:Y:S01]  /*6d40*/  FMUL.FTZ R231, R30, UR10 ;  /* 0x0000000a1ee77c20 */ /* 0x000fe20008410000 */
[----:B------:R-:W-:Y:S03]  /*6d50*/  FMUL.FTZ R229, R31, UR10 ;  /* 0x0000000a1fe57c20 */ /* 0x000fe60008410000 */
[----:B------:R-:W2:Y:S01]  /*6d60*/  MUFU.TANH R247, R247 ;  /* 0x000000f700f77308 */ /* 0x000ea20000002400 */
[C---:B------:R-:W-:Y:S01]  /*6d70*/  HMMA.16816.F32.BF16 R40, R132.reuse, R126, R40 ;  /* 0x0000007e8428723c */ /* 0x040fe20000041828 */
[----:B------:R-:W3:Y:S02]  /*6d80*/  LDSM.16.M88.4 R124, [R0+0x8800] ;  /* 0x00880000007c783b */ /* 0x000ee40000000200 */
        /* <DEDUP_REMOVED lines=21> */
[C---:B---3--:R-:W-:Y:S09]  /*6ee0*/  HMMA.16816.F32.BF16 R52, R132.reuse, R124, R52 ;  /* 0x0000007c8434723c */ /* 0x048ff20000041834 */
[----:B------:R-:W3:Y:S01]  /*6ef0*/  MUFU.TANH R230, R230 ;  /* 0x000000e600e67308 */ /* 0x000ee20000002400 */
        /* <DEDUP_REMOVED lines=21> */
[C---:B-----5:R-:W-:Y:S08]  /*7050*/  HMMA.16816.F32.BF16 R60, R132.reuse, R120, R60 ;  /* 0x00000078843c723c */ /* 0x060ff0000004183c */
[----:B------:R-:W1:Y:S01]  /*7060*/  MUFU.TANH R226, R226 ;  /* 0x000000e200e27308 */ /* 0x000e620000002400 */
[----:B------:R-:W-:Y:S09]  /*7070*/  HMMA.16816.F32.BF16 R64, R132, R122, R64 ;  /* 0x0000007a8440723c */ /* 0x000ff20000041840 */
[----:B------:R-:W1:Y:S01]  /*7080*/  MUFU.TANH R224, R224 ;  /* 0x000000e000e07308 */ /* 0x000e620000002400 */
[----:B------:R-:W-:Y:S01]  /*7090*/  FMUL.FTZ R200, R60, UR10 ;  /* 0x0000000a3cc87c20 */ /* 0x000fe20008410000 */
[----:B------:R-:W-:Y:S08]  /*70a0*/  FMUL.FTZ R61, R61, UR10 ;  /* 0x0000000a3d3d7c20 */ /* 0x000ff00008410000 */
[----:B------:R-:W2:Y:S01]  /*70b0*/  MUFU.TANH R235, R235 ;  /* 0x000000eb00eb7308 */ /* 0x000ea20000002400 */
[----:B------:R-:W-:Y:S01]  /*70c0*/  FMUL.FTZ R62, R62, UR10 ;  /* 0x0000000a3e3e7c20 */ /* 0x000fe20008410000 */
[----:B------:R-:W-:Y:S01]  /*70d0*/  FMUL.FTZ R63, R63, UR10 ;  /* 0x0000000a3f3f7c20 */ /* 0x000fe20008410000 */
[----:B------:R-:W-:Y:S01]  /*70e0*/  FMUL.FTZ R206, R64, UR10 ;  /* 0x0000000a40ce7c20 */ /* 0x000fe20008410000 */
[----:B------:R-:W-:Y:S06]  /*70f0*/  FMUL.FTZ R52, R66, UR10 ;  /* 0x0000000a42347c20 */ /* 0x000fec0008410000 */
[----:B------:R-:W2:Y:S01]  /*7100*/  MUFU.TANH R233, R233 ;  /* 0x000000e900e97308 */ /* 0x000ea20000002400 */
[----:B-1----:R-:W-:Y:S01]  /*7110*/  FMUL.FTZ R3, R67, UR10 ;  /* 0x0000000a43037c20 */ /* 0x002fe20008410000 */
        /* <DEDUP_REMOVED lines=118> */
.L_x_1500:
        /* <DEDUP_REMOVED lines=24> */
.L_x_1499:
        /* <DEDUP_REMOVED lines=59> */
[--C-:B------:R-:W-:Y:S01]  /*7db0*/  FFMA.FTZ R121, R244, UR4, -R127.reuse ;  /* 0x00000004f4797c23 */ /* 0x100fe2000801087f */
[--C-:B------:R-:W-:Y:S01]  /*7dc0*/  FFMA.FTZ R120, R9, UR4, -R126.reuse ;  /* 0x0000000409787c23 */ /* 0x100fe2000801087e */
[--C-:B------:R-:W-:Y:S01]  /*7dd0*/  FFMA.FTZ R128, R251, UR4, -R126.reuse ;  /* 0x00000004fb807c23 */ /* 0x100fe2000801087e */
[--C-:B------:R-:W-:Y:S01]  /*7de0*/  FFMA.FTZ R124, R249, UR4, -R126.reuse ;  /* 0x00000004f97c7c23 */ /* 0x100fe2000801087e */
[--C-:B------:R-:W-:Y:S01]  /*7df0*/  FFMA.FTZ R123, R151, UR4, -R126.reuse ;  /* 0x00000004977b7c23 */ /* 0x100fe2000801087e */
[----:B------:R-:W-:Y:S01]  /*7e00*/  @P0 IADD3 R117, PT, PT, R188, -0x20, RZ ;  /* 0xffffffe0bc750810 */ /* 0x000fe20007ffe0ff */
[----:B------:R-:W1:Y:S01]  /*7e10*/  MUFU.EX2 R56, R56 ;  /* 0x0000003800387308 */ /* 0x000e620000000800 */
[--C-:B------:R-:W-:Y:S01]  /*7e20*/  FFMA.FTZ R130, R233, UR4, -R126.reuse ;  /* 0x00000004e9827c23 */ /* 0x100fe2000801087e */
[--C-:B------:R-:W-:Y:S01]  /*7e30*/  FFMA.FTZ R129, R222, UR4, -R127.reuse ;  /* 0x00000004de817c23 */ /* 0x100fe2000801087f */
[--C-:B------:R-:W-:Y:S01]  /*7e40*/  FFMA.FTZ R132, R220, UR4, -R127.reuse ;  /* 0x00000004dc847c23 */ /* 0x100fe2000801087f */
[----:B------:R-:W2:Y:S01]  /*7e50*/  LDSM.16.MT88.4 R20, [R117] ;  /* 0x000000007514783b */ /* 0x000ea20000004200 */
[--C-:B------:R-:W-:Y:S01]  /*7e60*/  FFMA.FTZ R134, R231, UR4, -R126.reuse ;  /* 0x00000004e7867c23 */ /* 0x100fe2000801087e */
[--C-:B------:R-:W-:Y:S01]  /*7e70*/  FFMA.FTZ R131, R229, UR4, -R126.reuse ;  /* 0x00000004e5837c23 */ /* 0x100fe2000801087e */
[--C-:B------:R-:W-:Y:S03]  /*7e80*/  FFMA.FTZ R133, R218, UR4, -R127.reuse ;  /* 0x00000004da857c23 */ /* 0x100fe6000801087f */
[----:B------:R-:W3:Y:S01]  /*7e90*/  MUFU.EX2 R55, R55 ;  /* 0x0000003700377308 */ /* 0x000ee20000000800 */
[--C-:B------:R-:W-:Y:S01]  /*7ea0*/  FFMA.FTZ R136, R216, UR4, -R127.reuse ;  /* 0x00000004d8887c23 */ /* 0x100fe2000801087f */
[--C-:B------:R-:W-:Y:S01]  /*7eb0*/  FFMA.FTZ R135, R225, UR4, -R126.reuse ;  /* 0x00000004e1877c23 */ /* 0x100fe2000801087e */
[--C-:B------:R-:W-:Y:S01]  /*7ec0*/  FFMA.FTZ R138, R227, UR4, -R126.reuse ;  /* 0x00000004e38a7c23 */ /* 0x100fe2000801087e */
[----:B------:R-:W4:Y:S01]  /*7ed0*/  LDSM.16.MT88.4 R36, [R117+0x2000] ;  /* 0x002000007524783b */ /* 0x000f220000004200 */
        /* <DEDUP_REMOVED lines=11> */
[----:B------:R-:W5:Y:S01]  /*7f90*/  MUFU.EX2 R125, R125 ;  /* 0x0000007d007d7308 */ /* 0x000f620000000800 */
[C---:B---3--:R-:W-:Y:S01]  /*7fa0*/  FMUL.FTZ R6, R55.reuse, R114 ;  /* 0x0000007237067220 */ /* 0x048fe20000410000 */
[C---:B------:R-:W-:Y:S01]  /*7fb0*/  FMUL.FTZ R7, R55.reuse, R115 ;  /* 0x0000007337077220 */ /* 0x040fe20000410000 */
[C---:B------:R-:W-:Y:S01]  /*7fc0*/  FMUL.FTZ R10, R55.reuse, R110 ;  /* 0x0000006e370a7220 */ /* 0x040fe20000410000 */
[C---:B------:R-:W-:Y:S01]  /*7fd0*/  FMUL.FTZ R11, R55.reuse, R111 ;  /* 0x0000006f370b7220 */ /* 0x040fe20000410000 */
[C---:B------:R-:W-:Y:S01]  /*7fe0*/  FMUL.FTZ R18, R55.reuse, R102 ;  /* 0x0000006637127220 */ /* 0x040fe20000410000 */
[----:B------:R-:W-:Y:S01]  /*7ff0*/  LDSM.16.MT88.4 R108, [R168+0xac00] ;  /* 0x00ac0000a86c783b */ /* 0x000fe20000004200 */
[C---:B------:R-:W-:Y:S03]  /*8000*/  FMUL.FTZ R19, R55.reuse, R103 ;  /* 0x0000006737137220 */ /* 0x040fe60000410000 */
[----:B------:R-:W-:Y:S01]  /*8010*/  MUFU.EX2 R128, R128 ;  /* 0x0000008000807308 */ /* 0x000fe20000000800 */
[C---:B------:R-:W-:Y:S01]  /*8020*/  FMUL.FTZ R27, R55.reuse, R95 ;  /* 0x0000005f371b7220 */ /* 0x040fe20000410000 */
[C---:B------:R-:W-:Y:S01]  /*8030*/  FMUL.FTZ R40, R56.reuse, R76 ;  /* 0x0000004c38287220 */ /* 0x040fe20000410000 */
[C---:B------:R-:W-:Y:S01]  /*8040*/  FMUL.FTZ R41, R56.reuse, R77 ;  /* 0x0000004d38297220 */ /* 0x040fe20000410000 */
[C---:B------:R-:W-:Y:S01]  /*8050*/  FMUL.FTZ R42, R55.reuse, R78 ;  /* 0x0000004e372a7220 */ /* 0x040fe20000410000 */
[----:B------:R-:W-:Y:S01]  /*8060*/  FMUL.FTZ R43, R55, R79 ;  /* 0x0000004f372b7220 */ /* 0x000fe20000410000 */
[----:B------:R-:W-:Y:S01]  /*8070*/  LDSM.16.MT88.4 R100, [R117+0x1c00] ;  /* 0x001c00007564783b */ /* 0x000fe20000004200 */
[C---:B------:R-:W-:Y:S03]  /*8080*/  FMUL.FTZ R48, R56.reuse, R68 ;  /* 0x0000004438307220 */ /* 0x040fe60000410000 */
[----:B------:R-:W3:Y:S01]  /*8090*/  MUFU.EX2 R124, R124 ;  /* 0x0000007c007c7308 */ /* 0x000ee20000000800 */
[----:B-----5:R-:W-:Y:S01]  /*80a0*/  F2FP.BF16.F32.PACK_AB R60, R125, R57 ;  /* 0x000000397d3c723e */ /* 0x020fe200000010ff */
[C---:B------:R-:W-:Y:S01]  /*80b0*/  FMUL.FTZ R49, R56.reuse, R69 ;  /* 0x0000004538317220 */ /* 0x040fe20000410000 */
[C---:B------:R-:W-:Y:S01]  /*80c0*/  FMUL.FTZ R50, R55.reuse, R70 ;  /* 0x0000004637327220 */ /* 0x040fe20000410000 */
[----:B------:R-:W-:Y:S01]  /*80d0*/  FMUL.FTZ R51, R55, R71 ;  /* 0x0000004737337220 */ /* 0x000fe20000410000 */
[----:B------:R-:W-:Y:S01]  /*80e0*/  FMUL.FTZ R24, R56, R92 ;  /* 0x0000005c38187220 */ /* 0x000fe20000410000 */
[----:B------:R-:W5:Y:S01]  /*80f0*/  LDSM.16.MT88.4 R76, [R168+0x9400] ;  /* 0x00940000a84c783b */ /* 0x000f620000004200 */
[--C-:B------:R-:W-:Y:S03]  /*8100*/  FFMA.FTZ R92, R52, UR4, -R126.reuse ;  /* 0x00000004345c7c23 */ /* 0x100fe6000801087e */
[----:B------:R-:W-:Y:S01]  /*8110*/  MUFU.EX2 R122, R122 ;  /* 0x0000007a007a7308 */ /* 0x000fe20000000800 */
[----:B------:R-:W-:Y:S01]  /*8120*/  FMUL.FTZ R25, R56, R93 ;  /* 0x0000005d38197220 */ /* 0x000fe20000410000 */
[--C-:B------:R-:W-:Y:S01]  /*8130*/  FFMA.FTZ R93, R53, UR4, -R126.reuse ;  /* 0x00000004355d7c23 */ /* 0x100fe2000801087e */
[C---:B------:R-:W-:Y:S01]  /*8140*/  FMUL.FTZ R26, R55.reuse, R94 ;  /* 0x0000005e371a7220 */ /* 0x040fe20000410000 */
[--C-:B------:R-:W-:Y:S01]  /*8150*/  FFMA.FTZ R94, R54, UR4, -R126.reuse ;  /* 0x00000004365e7c23 */ /* 0x100fe2000801087e */
[C---:B------:R-:W-:Y:S01]  /*8160*/  FMUL.FTZ R32, R56.reuse, R84 ;  /* 0x0000005438207220 */ /* 0x040fe20000410000 */
[----:B------:R-:W-:Y:S01]  /*8170*/  LDSM.16.MT88.4 R68, [R168+0xd400] ;  /* 0x00d40000a844783b */ /* 0x000fe20000004200 */
[----:B------:R-:W-:Y:S03]  /*8180*/  FMUL.FTZ R33, R56, R85 ;  /* 0x0000005538217220 */ /* 0x000fe60000410000 */
[----:B------:R-:W2:Y:S01]  /*8190*/  MUFU.EX2 R121, R121 ;  /* 0x0000007900797308 */ /* 0x000ea20000000800 */
[----:B---3--:R-:W-:Y:S01]  /*81a0*/  F2FP.BF16.F32.PACK_AB R61, R124, R128 ;  /* 0x000000807c3d723e */ /* 0x008fe200000010ff */
[C---:B------:R-:W-:Y:S01]  /*81b0*/  FMUL.FTZ R34, R55.reuse, R86 ;  /* 0x0000005637227220 */ /* 0x040fe20000410000 */
[----:B------:R-:W-:Y:S01]  /*81c0*/  FMUL.FTZ R35, R55, R87 ;  /* 0x0000005737237220 */ /* 0x000fe20000410000 */
        /* <DEDUP_REMOVED lines=8> */
[----:B------:R-:W-:Y:S01]  /*8250*/  FFMA.FTZ R154, R201, UR4, -R126 ;  /* 0x00000004c99a7c23 */ /* 0x000fe2000801087e */
[----:B------:R-:W-:Y:S01]  /*8260*/  FFMA.FTZ R128, R55, R190, R128 ;  /* 0x000000be37807223 */ /* 0x000fe20000010080 */
[--C-:B------:R-:W-:Y:S01]  /*8270*/  FFMA.FTZ R86, R247, UR4, -R126.reuse ;  /* 0x00000004f7567c23 */ /* 0x100fe2000801087e */
[--C-:B------:R-:W-:Y:S03]  /*8280*/  FFMA.FTZ R137, R214, UR4, -R127.reuse ;  /* 0x00000004d6897c23 */ /* 0x100fe6000801087f */
[----:B------:R-:W3:Y:S01]  /*8290*/  MUFU.EX2 R120, R120 ;  /* 0x0000007800787308 */ /* 0x000ee20000000800 */
        /* <DEDUP_REMOVED lines=16> */
[----:B---3--:R-:W-:Y:S01]  /*83a0*/  F2FP.BF16.F32.PACK_AB R63, R120, R123 ;  /* 0x0000007b783f723e */ /* 0x008fe200000010ff */
[--C-:B------:R-:W-:Y:S01]  /*83b0*/  FFMA.FTZ R162, R192, UR4, -R126.reuse ;  /* 0x00000004c0a27c23 */ /* 0x100fe2000801087e */
[----:B------:R-:W-:Y:S01]  /*83c0*/  FFMA.FTZ R193, R193, UR4, -R126 ;  /* 0x00000004c1c17c23 */ /* 0x000fe2000801087e */
[--C-:B------:R-:W-:Y:S01]  /*83d0*/  FFMA.FTZ R200, R200, UR4, -R127.reuse ;  /* 0x00000004c8c87c23 */ /* 0x100fe2000801087f */
[--C-:B------:R-:W-:Y:S01]  /*83e0*/  FFMA.FTZ R213, R213, UR4, -R127.reuse ;  /* 0x00000004d5d57c23 */ /* 0x100fe2000801087f */
[--C-:B------:R-:W-:Y:S01]  /*83f0*/  FFMA.FTZ R206, R206, UR4, -R127.reuse ;  /* 0x00000004cece7c23 */ /* 0x100fe2000801087f */
[----:B------:R-:W-:Y:S01]  /*8400*/  FADD.FTZ R128, R124, R128 ;  /* 0x000000807c807221 */ /* 0x000fe20000010000 */
[C---:B------:R-:W-:Y:S02]  /*8410*/  HMMA.16816.F32.BF16 R4, R60.reuse, R12, R4 ;  /* 0x0000000c3c04723c */ /* 0x040fe40000041804 */
[----:B------:R-:W-:Y:S03]  /*8420*/  MUFU.EX2 R87, R87 ;  /* 0x0000005700577308 */ /* 0x000fe60000000800 */
[C---:B------:R-:W-:Y:S01]  /*8430*/  FMUL.FTZ R12, R56.reuse, R104 ;  /* 0x00000068380c7220 */ /* 0x040fe20000410000 */
[----:B------:R-:W-:Y:S01]  /*8440*/  FMUL.FTZ R13, R56, R105 ;  /* 0x00000069380d7220 */ /* 0x000fe20000410000 */
[--C-:B------:R-:W-:Y:S01]  /*8450*/  FFMA.FTZ R104, R226, UR4, -R127.reuse ;  /* 0x00000004e2687c23 */ /* 0x100fe2000801087f */
[C---:B------:R-:W-:Y:S04]  /*8460*/  HMMA.16816.F32.BF16 R8, R60.reuse, R14, R8 ;  /* 0x0000000e3c08723c */ /* 0x040fe80000041808 */
[----:B------:R-:W-:Y:S01]  /*8470*/  MUFU.EX2 R130, R130 ;  /* 0x0000008200827308 */ /* 0x000fe20000000800 */
[C---:B------:R-:W-:Y:S01]  /*8480*/  FMUL.FTZ R14, R55.reuse, R106 ;  /* 0x0000006a370e7220 */ /* 0x040fe20000410000 */
[----:B------:R-:W-:Y:S01]  /*8490*/  FMUL.FTZ R15, R55, R107 ;  /* 0x0000006b370f7220 */ /* 0x000fe20000410000 */
[--C-:B------:R-:W-:Y:S01]  /*84a0*/  FFMA.FTZ R107, R224, UR4, -R127.reuse ;  /* 0x00000004e06b7c23 */ /* 0x100fe2000801087f */
[----:B------:R-:W-:Y:S01]  /*84b0*/  FFMA.FTZ R105, R235, UR4, -R126 ;  /* 0x00000004eb697c23 */ /* 0x000fe2000801087e */
[----:B------:R-:W-:Y:S01]  /*84c0*/  FADD.FTZ R123, R123, R128 ;  /* 0x000000807b7b7221 */ /* 0x000fe20000010000 */
[----:B------:R-:W-:Y:S04]  /*84d0*/  ISETP.GT.AND P0, PT, R178, R173, PT ;  /* 0x000000adb200720c */ /* 0x000fe80003f04270 */
[----:B------:R-:W-:Y:S01]  /*84e0*/  MUFU.EX2 R129, R129 ;  /* 0x0000008100817308 */ /* 0x000fe20000000800 */
[C---:B------:R-:W-:Y:S03]  /*84f0*/  HMMA.16816.F32.BF16 R12, R60.reuse, R20, R12 ;  /* 0x000000143c0c723c */ /* 0x040fe6000004180c */
[C---:B------:R-:W-:Y:S01]  /*8500*/  FMUL.FTZ R20, R56.reuse, R96 ;  /* 0x0000006038147220 */ /* 0x040fe20000410000 */
[----:B------:R-:W-:Y:S01]  /*8510*/  FMUL.FTZ R21, R56, R97 ;  /* 0x0000006138157220 */ /* 0x000fe20000410000 */
[----:B------:R-:W-:Y:S04]  /*8520*/  FFMA.FTZ R96, R230, UR4, -R127 ;  /* 0x00000004e6607c23 */ /* 0x000fe8000801087f */
[----:B------:R-:W-:Y:S01]  /*8530*/  MUFU.EX2 R107, R107 ;  /* 0x0000006b006b7308 */ /* 0x000fe20000000800 */
[----:B------:R-:W-:Y:S01]  /*8540*/  FADD.FTZ R123, R120, R123 ;  /* 0x0000007b787b7221 */ /* 0x000fe20000010000 */
[C---:B------:R-:W-:Y:S03]  /*8550*/  HMMA.16816.F32.BF16 R16, R60.reuse, R22, R16 ;  /* 0x000000163c10723c */ /* 0x040fe60000041810 */
[C---:B------:R-:W-:Y:S01]  /*8560*/  FMUL.FTZ R22, R55.reuse, R98 ;  /* 0x0000006237167220 */ /* 0x040fe20000410000 */
[----:B------:R-:W-:Y:S01]  /*8570*/  FMUL.FTZ R23, R55, R99 ;  /* 0x0000006337177220 */ /* 0x000fe20000410000 */
[--C-:B------:R-:W-:Y:S03]  /*8580*/  FFMA.FTZ R97, R228, UR4, -R127.reuse ;  /* 0x00000004e4617c23 */ /* 0x100fe6000801087f */
[----:B------:R-:W-:Y:S01]  /*8590*/  MUFU.EX2 R96, R96 ;  /* 0x0000006000607308 */ /* 0x000fe20000000800 */
[--C-:B------:R-:W-:Y:S01]  /*85a0*/  FFMA.FTZ R99, R239, UR4, -R126.reuse ;  /* 0x00000004ef637c23 */ /* 0x100fe2000801087e */
[--C-:B------:R-:W-:Y:S01]  /*85b0*/  FFMA.FTZ R98, R237, UR4, -R126.reuse ;  /* 0x00000004ed627c23 */ /* 0x100fe2000801087e */
[C---:B------:R-:W-:Y:S07]  /*85c0*/  HMMA.16816.F32.BF16 R20, R60.reuse, R28, R20 ;  /* 0x0000001c3c14723c */ /* 0x040fee0000041814 */
[----:B------:R-:W-:Y:S01]  /*85d0*/  MUFU.EX2 R132, R132 ;  /* 0x0000008400847308 */ /* 0x000fe20000000800 */
[C---:B------:R-:W-:Y:S01]  /*85e0*/  FMUL.FTZ R28, R56.reuse, R88 ;  /* 0x00000058381c7220 */ /* 0x040fe20000410000 */
[----:B------:R-:W-:Y:S01]  /*85f0*/  FMUL.FTZ R29, R56, R89 ;  /* 0x00000059381d7220 */ /* 0x000fe20000410000 */
[--C-:B------:R-:W-:Y:S01]  /*8600*/  FFMA.FTZ R89, R245, UR4, -R126.reuse ;  /* 0x00000004f5597c23 */ /* 0x100fe2000801087e */
[--C-:B------:R-:W-:Y:S01]  /*8610*/  FFMA.FTZ R88, R241, UR4, -R126.reuse ;  /* 0x00000004f1587c23 */ /* 0x100fe2000801087e */
[C---:B------:R-:W-:Y:S03]  /*8620*/  HMMA.16816.F32.BF16 R24, R60.reuse, R30, R24 ;  /* 0x0000001e3c18723c */ /* 0x040fe60000041818 */
[C---:B------:R-:W-:Y:S01]  /*8630*/  FMUL.FTZ R30, R55.reuse, R90 ;  /* 0x0000005a371e7220 */ /* 0x040fe20000410000 */
[----:B------:R-:W-:Y:S01]  /*8640*/  FMUL.FTZ R31, R55, R91 ;  /* 0x0000005b371f7220 */ /* 0x000fe20000410000 */
[----:B------:R-:W-:Y:S01]  /*8650*/  MUFU.EX2 R89, R89 ;  /* 0x0000005900597308 */ /* 0x000fe20000000800 */
[--C-:B------:R-:W-:Y:S01]  /*8660*/  FFMA.FTZ R90, R234, UR4, -R127.reuse ;  /* 0x00000004ea5a7c23 */ /* 0x100fe2000801087f */
[--C-:B------:R-:W-:Y:S01]  /*8670*/  FFMA.FTZ R91, R243, UR4, -R126.reuse ;  /* 0x00000004f35b7c23 */ /* 0x100fe2000801087e */
[----:B------:R-:W-:Y:S01]  /*8680*/  FFMA.FTZ R126, R3, UR4, -R126 ;  /* 0x00000004037e7c23 */ /* 0x000fe2000801087e */
[----:B------:R-:W-:Y:S02]  /*8690*/  FFMA.FTZ R127, R215, UR4, -R127 ;  /* 0x00000004d77f7c23 */ /* 0x000fe4000801087f */
[C---:B----4-:R-:W-:Y:S04]  /*86a0*/  HMMA.16816.F32.BF16 R28, R60.reuse, R36, R28 ;  /* 0x000000243c1c723c */ /* 0x050fe8000004181c */
[----:B------:R-:W-:Y:S01]  /*86b0*/  MUFU.EX2 R90, R90 ;  /* 0x0000005a005a7308 */ /* 0x000fe20000000800 */
[C---:B------:R-:W-:Y:S01]  /*86c0*/  FMUL.FTZ R36, R56.reuse, R80 ;  /* 0x0000005038247220 */ /* 0x040fe20000410000 */
[C---:B------:R-:W-:Y:S02]  /*86d0*/  FMUL.FTZ R37, R56.reuse, R81 ;  /* 0x0000005138257220 */ /* 0x040fe40000410000 */
[C---:B------:R-:W-:Y:S06]  /*86e0*/  HMMA.16816.F32.BF16 R32, R60.reuse, R38, R32 ;  /* 0x000000263c20723c */ /* 0x040fec0000041820 */
[----:B------:R-:W-:Y:S01]  /*86f0*/  MUFU.EX2 R91, R91 ;  /* 0x0000005b005b7308 */ /* 0x000fe20000000800 */
[C---:B------:R-:W-:Y:S01]  /*8700*/  FMUL.FTZ R38, R55.reuse, R82 ;  /* 0x0000005237267220 */ /* 0x040fe20000410000 */
[C---:B------:R-:W-:Y:S02]  /*8710*/  FMUL.FTZ R39, R55.reuse, R83 ;  /* 0x0000005337277220 */ /* 0x040fe40000410000 */
[----:B------:R-:W3:Y:S06]  /*8720*/  LDSM.16.MT88.4 R80, [R117+0x400] ;  /* 0x000400007550783b */ /* 0x000eec0000004200 */
[----:B------:R-:W-:Y:S01]  /*8730*/  MUFU.EX2 R134, R134 ;  /* 0x0000008600867308 */ /* 0x000fe20000000800 */
[C---:B------:R-:W-:Y:S03]  /*8740*/  HMMA.16816.F32.BF16 R36, R60.reuse, R44, R36 ;  /* 0x0000002c3c24723c */ /* 0x040fe60000041824 */
[C---:B------:R-:W-:Y:S01]  /*8750*/  FMUL.FTZ R44, R56.reuse, R72 ;  /* 0x00000048382c7220 */ /* 0x040fe20000410000 */
[----:B------:R-:W-:Y:S05]  /*8760*/  FMUL.FTZ R45, R56, R73 ;  /* 0x00000049382d7220 */ /* 0x000fea0000410000 */
[----:B------:R-:W-:Y:S01]  /*8770*/  MUFU.EX2 R131, R131 ;  /* 0x0000008300837308 */ /* 0x000fe20000000800 */
[C---:B------:R-:W-:Y:S03]  /*8780*/  HMMA.16816.F32.BF16 R40, R60.reuse, R46, R40 ;  /* 0x0000002e3c28723c */ /* 0x040fe60000041828 */
[C---:B------:R-:W-:Y:S01]  /*8790*/  FMUL.FTZ R46, R55.reuse, R74 ;  /* 0x0000004a372e7220 */ /* 0x040fe20000410000 */
[----:B------:R-:W-:Y:S02]  /*87a0*/  FMUL.FTZ R47, R55, R75 ;  /* 0x0000004b372f7220 */ /* 0x000fe40000410000 */
[----:B------:R-:W4:Y:S03]  /*87b0*/  LDSM.16.MT88.4 R72, [R168+0xb400] ;  /* 0x00b40000a848783b */ /* 0x000f260000004200 */
[----:B------:R-:W5:Y:S02]  /*87c0*/  MUFU.EX2 R86, R86 ;  /* 0x0000005600567308 */ /* 0x000f640000000800 */
[C---:B-1----:R-:W-:Y:S08]  /*87d0*/  HMMA.16816.F32.BF16 R44, R60.reuse, R64, R44 ;  /* 0x000000403c2c723c */ /* 0x042ff0000004182c */
[----:B------:R-:W1:Y:S01]  /*87e0*/  MUFU.EX2 R88, R88 ;  /* 0x0000005800587308 */ /* 0x000e620000000800 */
[----:B------:R-:W-:Y:S01]  /*87f0*/  HMMA.16816.F32.BF16 R48, R60, R66, R48 ;  /* 0x000000423c30723c */ /* 0x000fe20000041830 */
[----:B------:R-:W4:Y:S02]  /*8800*/  LDSM.16.MT88.4 R64, [R117+0x2400] ;  /* 0x002400007540783b */ /* 0x000f240000004200 */
[----:B--2---:R-:W-:Y:S06]  /*8810*/  F2FP.BF16.F32.PACK_AB R60, R85, R84 ;  /* 0x00000054553c723e */ /* 0x004fec00000010ff */
[----:B------:R-:W-:Y:S01]  /*8820*/  MUFU.EX2 R133, R133 ;  /* 0x0000008500857308 */ /* 0x000fe20000000800 */
[----:B-----5:R-:W-:Y:S01]  /*8830*/  F2FP.BF16.F32.PACK_AB R61, R89, R86 ;  /* 0x00000056593d723e */ /* 0x020fe200000010ff */
[----:B------:R-:W-:Y:S01]  /*8840*/  FADD.FTZ R86, R86, R123 ;  /* 0x0000007b56567221 */ /* 0x000fe20000010000 */
[----:B------:R-:W-:Y:S03]  /*8850*/  F2FP.BF16.F32.PACK_AB R62, R87, R90 ;  /* 0x0000005a573e723e */ /* 0x000fe600000010ff */
[----:B------:R-:W-:Y:S04]  /*8860*/  FADD.FTZ R86, R89, R86 ;  /* 0x0000005659567221 */ /* 0x000fe80000010000 */
[----:B------:R-:W-:Y:S01]  /*8870*/  MUFU.EX2 R136, R136 ;  /* 0x0000008800887308 */ /* 0x000fe20000000800 */
[C---:B-1----:R-:W-:Y:S01]  /*8880*/  F2FP.BF16.F32.PACK_AB R63, R88.reuse, R91 ;  /* 0x0000005b583f723e */ /* 0x042fe200000010ff */
[----:B------:R-:W-:Y:S04]  /*8890*/  FADD.FTZ R91, R91, R86 ;  /* 0x000000565b5b7221 */ /* 0x000fe80000010000 */
[----:B------:R-:W-:Y:S02]  /*88a0*/  FADD.FTZ R88, R88, R91 ;  /* 0x0000005b58587221 */ /* 0x000fe40000010000 */
[C---:B------:R-:W-:Y:S02]  /*88b0*/  HMMA.16816.F32.BF16 R4, R60.reuse, R76, R4 ;  /* 0x0000004c3c04723c */ /* 0x040fe40000041804 */
[----:B------:R-:W-:Y:S06]  /*88c0*/  MUFU.EX2 R135, R135 ;  /* 0x0000008700877308 */ /* 0x000fec0000000800 */
[C---:B------:R-:W-:Y:S01]  /*88d0*/  HMMA.16816.F32.BF16 R8, R60.reuse, R78, R8 ;  /* 0x0000004e3c08723c */ /* 0x040fe20000041808 */
[----:B------:R-:W1:Y:S03]  /*88e0*/  LDSM.16.MT88.4 R76, [R117+0x4400] ;  /* 0x00440000754c783b */ /* 0x000e660000004200 */
[----:B------:R-:W-:Y:S04]  /*88f0*/  MUFU.EX2 R138, R138 ;  /* 0x0000008a008a7308 */ /* 0x000fe80000000800 */
[C---:B---3--:R-:W-:Y:S06]  /*8900*/  HMMA.16816.F32.BF16 R12, R60.reuse, R80, R12 ;  /* 0x000000503c0c723c */ /* 0x048fec000004180c */
[----:B------:R-:W-:Y:S01]  /*8910*/  MUFU.EX2 R145, R145 ;  /* 0x0000009100917308 */ /* 0x000fe20000000800 */
[----:B------:R-:W-:Y:S04]  /*8920*/  FFMA.FTZ R80, R56, R189, R57 ;  /* 0x000000bd38507223 */ /* 0x000fe80000010039 */
[----:B------:R-:W-:Y:S01]  /*8930*/  FADD.FTZ R125, R125, R80 ;  /* 0x000000507d7d7221 */ /* 0x000fe20000010000 */
[C---:B------:R-:W-:Y:S01]  /*8940*/  HMMA.16816.F32.BF16 R16, R60.reuse, R82, R16 ;  /* 0x000000523c10723c */ /* 0x040fe20000041810 */
[----:B------:R-:W-:Y:S03]  /*8950*/  LDSM.16.MT88.4 R80, [R168+0xe800] ;  /* 0x00e80000a850783b */ /* 0x000fe60000004200 */
[----:B------:R-:W-:Y:S01]  /*8960*/  MUFU.EX2 R148, R148 ;  /* 0x0000009400947308 */ /* 0x000fe20000000800 */
[----:B------:R-:W-:Y:S04]  /*8970*/  FADD.FTZ R122, R122, R125 ;  /* 0x0000007d7a7a7221 */ /* 0x000fe80000010000 */
[----:B------:R-:W-:Y:S01]  /*8980*/  FADD.FTZ R121, R121, R122 ;  /* 0x0000007a79797221 */ /* 0x000fe20000010000 */
[C---:B----4-:R-:W-:Y:S04]  /*8990*/  HMMA.16816.F32.BF16 R20, R60.reuse, R72, R20 ;  /* 0x000000483c14723c */ /* 0x050fe80000041814 */
[----:B------:R-:W-:Y:S01]  /*89a0*/  MUFU.EX2 R147, R147 ;  /* 0x0000009300937308 */ /* 0x000fe20000000800 */
[----:B------:R-:W-:Y:S04]  /*89b0*/  FADD.FTZ R84, R84, R121 ;  /* 0x0000007954547221 */ /* 0x000fe80000010000 */
[----:B------:R-:W-:Y:S01]  /*89c0*/  FADD.FTZ R85, R85, R84 ;  /* 0x0000005455557221 */ /* 0x000fe20000010000 */
[C---:B------:R-:W-:Y:S01]  /*89d0*/  HMMA.16816.F32.BF16 R24, R60.reuse, R74, R24 ;  /* 0x0000004a3c18723c */ /* 0x040fe20000041818 */
[----:B------:R-:W-:Y:S03]  /*89e0*/  LDSM.16.MT88.4 R72, [R117+0x800] ;  /* 0x000800007548783b */ /* 0x000fe60000004200 */
[----:B------:R-:W-:Y:S01]  /*89f0*/  MUFU.EX2 R150, R150 ;  /* 0x0000009600967308 */ /* 0x000fe20000000800 */
[----:B------:R-:W-:Y:S04]  /*8a00*/  FADD.FTZ R90, R90, R85 ;  /* 0x000000555a5a7221 */ /* 0x000fe80000010000 */
[----:B------:R-:W-:Y:S01]  /*8a10*/  FADD.FTZ R87, R87, R90 ;  /* 0x0000005a57577221 */ /* 0x000fe20000010000 */
[C---:B------:R-:W-:Y:S04]  /*8a20*/  HMMA.16816.F32.BF16 R28, R60.reuse, R64, R28 ;  /* 0x000000403c1c723c */ /* 0x040fe8000004181c */
[----:B------:R-:W-:Y:S04]  /*8a30*/  MUFU.EX2 R149, R149 ;  /* 0x0000009500957308 */ /* 0x000fe80000000800 */
[C---:B------:R-:W-:Y:S01]  /*8a40*/  HMMA.16816.F32.BF16 R32, R60.reuse, R66, R32 ;  /* 0x000000423c20723c */ /* 0x040fe20000041820 */
[----:B------:R-:W2:Y:S05]  /*8a50*/  LDSM.16.MT88.4 R64, [R168+0x9800] ;  /* 0x00980000a840783b */ /* 0x000eaa0000004200 */
[----:B------:R-:W-:Y:S02]  /*8a60*/  MUFU.EX2 R152, R152 ;  /* 0x0000009800987308 */ /* 0x000fe40000000800 */
[C---:B------:R-:W-:Y:S08]  /*8a70*/  HMMA.16816.F32.BF16 R36, R60.reuse, R68, R36 ;  /* 0x000000443c24723c */ /* 0x040ff00000041824 */
[----:B------:R-:W-:Y:S01]  /*8a80*/  MUFU.EX2 R151, R151 ;  /* 0x0000009700977308 */ /* 0x000fe20000000800 */
[C---:B------:R-:W-:Y:S01]  /*8a90*/  HMMA.16816.F32.BF16 R40, R60.reuse, R70, R40 ;  /* 0x000000463c28723c */ /* 0x040fe20000041828 */
[----:B------:R-:W3:Y:S08]  /*8aa0*/  LDSM.16.MT88.4 R68, [R168+0xb800] ;  /* 0x00b80000a844783b */ /* 0x000ef00000004200 */
[----:B------:R-:W4:Y:S01]  /*8ab0*/  MUFU.EX2 R97, R97 ;  /* 0x0000006100617308 */ /* 0x000f220000000800 */
[C---:B-1----:R-:W-:Y:S09]  /*8ac0*/  HMMA.16816.F32.BF16 R44, R60.reuse, R76, R44 ;  /* 0x0000004c3c2c723c */ /* 0x042ff2000004182c */
[----:B------:R-:W-:Y:S01]  /*8ad0*/  MUFU.EX2 R99, R99 ;  /* 0x0000006300637308 */ /* 0x000fe20000000800 */
[----:B------:R-:W-:Y:S01]  /*8ae0*/  HMMA.16816.F32.BF16 R48, R60, R78, R48 ;  /* 0x0000004e3c30723c */ /* 0x000fe20000041830 */
[----:B------:R-:W1:Y:S08]  /*8af0*/  LDSM.16.MT88.4 R76, [R117+0x2800] ;  /* 0x00280000754c783b */ /* 0x000e700000004200 */
[----:B------:R-:W5:Y:S01]  /*8b00*/  MUFU.EX2 R98, R98 ;  /* 0x0000006200627308 */ /* 0x000f620000000800 */
[C---:B----4-:R-:W-:Y:S01]  /*8b10*/  F2FP.BF16.F32.PACK_AB R60, R97.reuse, R96 ;  /* 0x00000060613c723e */ /* 0x050fe200000010ff */
[----:B------:R-:W-:Y:S04]  /*8b20*/  FADD.FTZ R96, R96, R87 ;  /* 0x0000005760607221 */ /* 0x000fe80000010000 */
[----:B------:R-:W-:Y:S01]  /*8b30*/  FADD.FTZ R97, R97, R96 ;  /* 0x0000006061617221 */ /* 0x000fe20000010000 */
[----:B------:R-:W-:Y:S03]  /*8b40*/  LDSM.16.MT88.4 R84, [R117+0x3c00] ;  /* 0x003c00007554783b */ /* 0x000fe60000004200 */
[----:B------:R-:W4:Y:S10]  /*8b50*/  MUFU.EX2 R104, R104 ;  /* 0x0000006800687308 */ /* 0x000f340000000800 */
[----:B------:R-:W2:Y:S01]  /*8b60*/  MUFU.EX2 R105, R105 ;  /* 0x0000006900697308 */ /* 0x000ea20000000800 */
[C---:B-----5:R-:W-:Y:S01]  /*8b70*/  F2FP.BF16.F32.PACK_AB R61, R98.reuse, R99 ;  /* 0x00000063623d723e */ /* 0x060fe200000010ff */
[----:B------:R-:W-:Y:S04]  /*8b80*/  FADD.FTZ R99, R99, R88 ;  /* 0x0000005863637221 */ /* 0x000fe80000010000 */
[----:B------:R-:W-:Y:S04]  /*8b90*/  FADD.FTZ R98, R98, R99 ;  /* 0x0000006362627221 */ /* 0x000fe80000010000 */
[----:B------:R-:W-:Y:S01]  /*8ba0*/  MUFU.EX2 R154, R154 ;  /* 0x0000009a009a7308 */ /* 0x000fe20000000800 */
[----:B----4-:R-:W-:Y:S09]  /*8bb0*/  F2FP.BF16.F32.PACK_AB R62, R107, R104 ;  /* 0x000000686b3e723e */ /* 0x010ff200000010ff */
[----:B------:R-:W-:Y:S01]  /*8bc0*/  MUFU.EX2 R137, R137 ;  /* 0x0000008900897308 */ /* 0x000fe20000000800 */
[----:B--2---:R-:W-:Y:S07]  /*8bd0*/  F2FP.BF16.F32.PACK_AB R63, R130, R105 ;  /* 0x00000069823f723e */ /* 0x004fee00000010ff */
[C---:B------:R-:W-:Y:S02]  /*8be0*/  HMMA.16816.F32.BF16 R4, R60.reuse, R64, R4 ;  /* 0x000000403c04723c */ /* 0x040fe40000041804 */
[----:B------:R-:W2:Y:S06]  /*8bf0*/  MUFU.EX2 R140, R140 ;  /* 0x0000008c008c7308 */ /* 0x000eac0000000800 */
[C---:B------:R-:W-:Y:S01]  /*8c00*/  HMMA.16816.F32.BF16 R8, R60.reuse, R66, R8 ;  /* 0x000000423c08723c */ /* 0x040fe20000041808 */
[----:B------:R-:W4:Y:S03]  /*8c10*/  LDSM.16.MT88.4 R64, [R168+0xd800] ;  /* 0x00d80000a840783b */ /* 0x000f260000004200 */
[----:B------:R-:W-:Y:S04]  /*8c20*/  MUFU.EX2 R142, R142 ;  /* 0x0000008e008e7308 */ /* 0x000fe80000000800 */
[C---:B------:R-:W-:Y:S06]  /*8c30*/  HMMA.16816.F32.BF16 R12, R60.reuse, R72, R12 ;  /* 0x000000483c0c723c */ /* 0x040fec000004180c */
[----:B------:R-:W5:Y:S01]  /*8c40*/  MUFU.EX2 R139, R139 ;  /* 0x0000008b008b7308 */ /* 0x000f620000000800 */
[----:B--2---:R-:W-:Y:S01]  /*8c50*/  F2FP.BF16.F32.PACK_AB R56, R140, R137 ;  /* 0x000000898c38723e */ /* 0x004fe200000010ff */
[C---:B------:R-:W-:Y:S01]  /*8c60*/  HMMA.16816.F32.BF16 R16, R60.reuse, R74, R16 ;  /* 0x0000004a3c10723c */ /* 0x040fe20000041810 */
[----:B------:R-:W2:Y:S07]  /*8c70*/  LDSM.16.MT88.4 R72, [R117+0x4800] ;  /* 0x004800007548783b */ /* 0x000eae0000004200 */
[----:B------:R-:W-:Y:S01]  /*8c80*/  MUFU.EX2 R141, R141 ;  /* 0x0000008d008d7308 */ /* 0x000fe20000000800 */
[C---:B---3--:R-:W-:Y:S09]  /*8c90*/  HMMA.16816.F32.BF16 R20, R60.reuse, R68, R20 ;  /* 0x000000443c14723c */ /* 0x048ff20000041814 */
[----:B------:R-:W3:Y:S01]  /*8ca0*/  MUFU.EX2 R144, R144 ;  /* 0x0000009000907308 */ /* 0x000ee20000000800 */
[----:B-----5:R-:W-:Y:S01]  /*8cb0*/  F2FP.BF16.F32.PACK_AB R57, R139, R142 ;  /* 0x0000008e8b39723e */ /* 0x020fe200000010ff */
[C---:B------:R-:W-:Y:S01]  /*8cc0*/  HMMA.16816.F32.BF16 R24, R60.reuse, R70, R24 ;  /* 0x000000463c18723c */ /* 0x040fe20000041818 */
[----:B------:R-:W5:Y:S07]  /*8cd0*/  LDSM.16.MT88.4 R68, [R168+0x9c00] ;  /* 0x009c0000a844783b */ /* 0x000f6e0000004200 */
[----:B------:R-:W-:Y:S01]  /*8ce0*/  MUFU.EX2 R143, R143 ;  /* 0x0000008f008f7308 */ /* 0x000fe20000000800 */
[C---:B-1----:R-:W-:Y:S09]  /*8cf0*/  HMMA.16816.F32.BF16 R28, R60.reuse, R76, R28 ;  /* 0x0000004c3c1c723c */ /* 0x042ff2000004181c */
[----:B------:R-:W1:Y:S01]  /*8d00*/  MUFU.EX2 R146, R146 ;  /* 0x0000009200927308 */ /* 0x000e620000000800 */
[----:B---3--:R-:W-:Y:S01]  /*8d10*/  F2FP.BF16.F32.PACK_AB R58, R144, R141 ;  /* 0x0000008d903a723e */ /* 0x008fe200000010ff */
[C---:B------:R-:W-:Y:S01]  /*8d20*/  HMMA.16816.F32.BF16 R32, R60.reuse, R78, R32 ;  /* 0x0000004e3c20723c */ /* 0x040fe20000041820 */
[----:B------:R-:W3:Y:S07]  /*8d30*/  LDSM.16.MT88.4 R76, [R117+0xc00] ;  /* 0x000c0000754c783b */ /* 0x000eee0000004200 */
[----:B------:R-:W-:Y:S01]  /*8d40*/  MUFU.EX2 R153, R153 ;  /* 0x0000009900997308 */ /* 0x000fe20000000800 */
[C---:B----4-:R-:W-:Y:S09]  /*8d50*/  HMMA.16816.F32.BF16 R36, R60.reuse, R64, R36 ;  /* 0x000000403c24723c */ /* 0x050ff20000041824 */
[----:B------:R-:W4:Y:S01]  /*8d60*/  MUFU.EX2 R156, R156 ;  /* 0x0000009c009c7308 */ /* 0x000f220000000800 */
[----:B-1----:R-:W-:Y:S01]  /*8d70*/  F2FP.BF16.F32.PACK_AB R59, R146, R143 ;  /* 0x0000008f923b723e */ /* 0x002fe200000010ff */
[C---:B------:R-:W-:Y:S01]  /*8d80*/  HMMA.16816.F32.BF16 R40, R60.reuse, R66, R40 ;  /* 0x000000423c28723c */ /* 0x040fe20000041828 */
[----:B------:R-:W1:Y:S07]  /*8d90*/  LDSM.16.MT88.4 R64, [R168+0xbc00] ;  /* 0x00bc0000a840783b */ /* 0x000e6e0000004200 */
[----:B------:R-:W-:Y:S01]  /*8da0*/  MUFU.EX2 R155, R155 ;  /* 0x0000009b009b7308 */ /* 0x000fe20000000800 */
[C---:B--2---:R-:W-:Y:S09]  /*8db0*/  HMMA.16816.F32.BF16 R44, R60.reuse, R72, R44 ;  /* 0x000000483c2c723c */ /* 0x044ff2000004182c */
[----:B------:R-:W2:Y:S01]  /*8dc0*/  MUFU.EX2 R158, R158 ;  /* 0x0000009e009e7308 */ /* 0x000ea20000000800 */
[----:B----4-:R-:W-:Y:S01]  /*8dd0*/  F2FP.BF16.F32.PACK_AB R52, R156, R153 ;  /* 0x000000999c34723e */ /* 0x010fe200000010ff */
[----:B------:R-:W-:Y:S01]  /*8de0*/  HMMA.16816.F32.BF16 R48, R60, R74, R48 ;  /* 0x0000004a3c30723c */ /* 0x000fe20000041830 */
[----:B------:R-:W4:Y:S07]  /*8df0*/  LDSM.16.MT88.4 R72, [R117+0x2c00] ;  /* 0x002c00007548783b */ /* 0x000f2e0000004200 */
[----:B------:R-:W-:Y:S01]  /*8e00*/  MUFU.EX2 R157, R157 ;  /* 0x0000009d009d7308 */ /* 0x000fe20000000800 */
[----:B------:R-:W-:Y:S02]  /*8e10*/  F2FP.BF16.F32.PACK_AB R60, R132, R129 ;  /* 0x00000081843c723e */ /* 0x000fe400000010ff */
[----:B------:R-:W-:Y:S02]  /*8e20*/  F2FP.BF16.F32.PACK_AB R61, R131, R134 ;  /* 0x00000086833d723e */ /* 0x000fe400000010ff */
[----:B------:R-:W-:Y:S02]  /*8e30*/  F2FP.BF16.F32.PACK_AB R62, R136, R133 ;  /* 0x00000085883e723e */ /* 0x000fe400000010ff */
[----:B------:R-:W-:Y:S03]  /*8e40*/  F2FP.BF16.F32.PACK_AB R63, R138, R135 ;  /* 0x000000878a3f723e */ /* 0x000fe600000010ff */
[----:B------:R-:W3:Y:S01]  /*8e50*/  MUFU.EX2 R160, R160 ;  /* 0x000000a000a07308 */ /* 0x000ee20000000800 */
[----:B--2---:R-:W-:Y:S03]  /*8e60*/  F2FP.BF16.F32.PACK_AB R53, R158, R155 ;  /* 0x0000009b9e35723e */ /* 0x004fe600000010ff */
[C---:B-----5:R-:W-:Y:S06]  /*8e70*/  HMMA.16816.F32.BF16 R4, R60.reuse, R68, R4 ;  /* 0x000000443c04723c */ /* 0x060fec0000041804 */
[----:B------:R-:W-:Y:S02]  /*8e80*/  MUFU.EX2 R162, R162 ;  /* 0x000000a200a27308 */ /* 0x000fe40000000800 */
[C---:B------:R-:W-:Y:S01]  /*8e90*/  HMMA.16816.F32.BF16 R8, R60.reuse, R70, R8 ;  /* 0x000000463c08723c */ /* 0x040fe20000041808 */
[----:B------:R-:W2:Y:S07]  /*8ea0*/  LDSM.16.MT88.4 R68, [R168+0xdc00] ;  /* 0x00dc0000a844783b */ /* 0x000eae0000004200 */
[----:B------:R-:W5:Y:S01]  /*8eb0*/  MUFU.EX2 R3, R193 ;  /* 0x000000c100037308 */ /* 0x000f620000000800 */
[----:B---3--:R-:W-:Y:S01]  /*8ec0*/  F2FP.BF16.F32.PACK_AB R54, R160, R157 ;  /* 0x0000009da036723e */ /* 0x008fe200000010ff */
[C---:B------:R-:W-:Y:S08]  /*8ed0*/  HMMA.16816.F32.BF16 R12, R60.reuse, R76, R12 ;  /* 0x0000004c3c0c723c */ /* 0x040ff0000004180c */
[----:B------:R-:W-:Y:S01]  /*8ee0*/  MUFU.EX2 R200, R200 ;  /* 0x000000c800c87308 */ /* 0x000fe20000000800 */
[C---:B------:R-:W-:Y:S01]  /*8ef0*/  HMMA.16816.F32.BF16 R16, R60.reuse, R78, R16 ;  /* 0x0000004e3c10723c */ /* 0x040fe20000041810 */
[----:B------:R-:W3:Y:S08]  /*8f00*/  LDSM.16.MT88.4 R76, [R117+0x4c00] ;  /* 0x004c0000754c783b */ /* 0x000ef00000004200 */
[----:B------:R-:W3:Y:S01]  /*8f10*/  MUFU.EX2 R213, R213 ;  /* 0x000000d500d57308 */ /* 0x000ee20000000800 */
[----:B-----5:R-:W-:Y:S01]  /*8f20*/  F2FP.BF16.F32.PACK_AB R55, R3, R162 ;  /* 0x000000a20337723e */ /* 0x020fe200000010ff */
[C---:B-1----:R-:W-:Y:S08]  /*8f30*/  HMMA.16816.F32.BF16 R20, R60.reuse, R64, R20 ;  /* 0x000000403c14723c */ /* 0x042ff00000041814 */
[----:B------:R-:W-:Y:S01]  /*8f40*/  MUFU.EX2 R206, R206 ;  /* 0x000000ce00ce7308 */ /* 0x000fe20000000800 */
[C---:B------:R-:W-:Y:S01]  /*8f50*/  HMMA.16816.F32.BF16 R24, R60.reuse, R66, R24 ;  /* 0x000000423c18723c */ /* 0x040fe20000041818 */
[----:B------:R-:W1:Y:S08]  /*8f60*/  LDSM.16.MT88.4 R64, [R168+0xa000] ;  /* 0x00a00000a840783b */ /* 0x000e700000004200 */
[----:B------:R-:W-:Y:S01]  /*8f70*/  MUFU.EX2 R127, R127 ;  /* 0x0000007f007f7308 */ /* 0x000fe20000000800 */
[C---:B----4-:R-:W-:Y:S08]  /*8f80*/  HMMA.16816.F32.BF16 R28, R60.reuse, R72, R28 ;  /* 0x000000483c1c723c */ /* 0x050ff0000004181c */
[C---:B------:R-:W-:Y:S01]  /*8f90*/  HMMA.16816.F32.BF16 R32, R60.reuse, R74, R32 ;  /* 0x0000004a3c20723c */ /* 0x040fe20000041820 */
[----:B------:R-:W-:Y:S07]  /*8fa0*/  LDSM.16.MT88.4 R72, [R168+0xc000] ;  /* 0x00c00000a848783b */ /* 0x000fee0000004200 */
[C---:B--2---:R-:W-:Y:S08]  /*8fb0*/  HMMA.16816.F32.BF16 R36, R60.reuse, R68, R36 ;  /* 0x000000443c24723c */ /* 0x044ff00000041824 */
[C---:B------:R-:W-:Y:S01]  /*8fc0*/  HMMA.16816.F32.BF16 R40, R60.reuse, R70, R40 ;  /* 0x000000463c28723c */ /* 0x040fe20000041828 */
[----:B------:R-:W2:Y:S07]  /*8fd0*/  LDSM.16.MT88.4 R68, [R117+0x1000] ;  /* 0x001000007544783b */ /* 0x000eae0000004200 */
[C---:B---3--:R-:W-:Y:S08]  /*8fe0*/  HMMA.16816.F32.BF16 R44, R60.reuse, R76, R44 ;  /* 0x0000004c3c2c723c */ /* 0x048ff0000004182c */
        /* <DEDUP_REMOVED lines=40> */
[C---:B---3--:R-:W-:Y:S01]  /*9270*/  HMMA.16816.F32.BF16 R44, R56.reuse, R60, R44 ;  /* 0x0000003c382c723c */ /* 0x048fe2000004182c */
[----:B------:R-:W-:Y:S07]  /*9280*/  MUFU.EX2 R60, R94 ;  /* 0x0000005e003c7308 */ /* 0x000fee0000000800 */
[----:B------:R-:W-:Y:S01]  /*9290*/  HMMA.16816.F32.BF16 R48, R56, R62, R48 ;  /* 0x0000003e3830723c */ /* 0x000fe20000041830 */
[----:B------:R-:W3:Y:S02]  /*92a0*/  LDSM.16.MT88.4 R56, [R117+0x5800] ;  /* 0x005800007538783b */ /* 0x000ee40000004200 */
[----:B------:R-:W5:Y:S05]  /*92b0*/  MUFU.EX2 R61, R93 ;  /* 0x0000005d003d7308 */ /* 0x000f6a0000000800 */
[C---:B-1----:R-:W-:Y:S05]  /*92c0*/  HMMA.16816.F32.BF16 R4, R52.reuse, R64, R4 ;  /* 0x000000403404723c */ /* 0x042fea0000041804 */
[----:B------:R1:W-:Y:S03]  /*92d0*/  MUFU.EX2 R62, R92 ;  /* 0x0000005c003e7308 */ /* 0x0003e60000000800 */
[C---:B------:R-:W-:Y:S07]  /*92e0*/  HMMA.16816.F32.BF16 R8, R52.reuse, R66, R8 ;  /* 0x000000423408723c */ /* 0x040fee0000041808 */
[----:B------:R-:W4:Y:S01]  /*92f0*/  MUFU.EX2 R63, R126 ;  /* 0x0000007e003f7308 */ /* 0x000f220000000800 */
[C---:B--2---:R-:W-:Y:S01]  /*9300*/  HMMA.16816.F32.BF16 R12, R52.reuse, R68, R12 ;  /* 0x00000044340c723c */ /* 0x044fe2000004180c */
[----:B-1----:R-:W1:Y:S02]  /*9310*/  LDSM.16.MT88.4 R92, [R168+0xcc00] ;  /* 0x00cc0000a85c783b */ /* 0x002e640000004200 */
[----:B------:R-:W-:Y:S02]  /*9320*/  F2FP.BF16.F32.PACK_AB R68, R213, R200 ;  /* 0x000000c8d544723e */ /* 0x000fe400000010ff */
[----:B-----5:R-:W-:Y:S03]  /*9330*/  F2FP.BF16.F32.PACK_AB R69, R61, R60 ;  /* 0x0000003c3d45723e */ /* 0x020fe600000010ff */
[C---:B------:R-:W-:Y:S03]  /*9340*/  HMMA.16816.F32.BF16 R16, R52.reuse, R70, R16 ;  /* 0x000000463410723c */ /* 0x040fe60000041810 */
[----:B------:R-:W-:Y:S02]  /*9350*/  F2FP.BF16.F32.PACK_AB R70, R127, R206 ;  /* 0x000000ce7f46723e */ /* 0x000fe400000010ff */
[----:B----4-:R-:W-:Y:S03]  /*9360*/  F2FP.BF16.F32.PACK_AB R71, R63, R62 ;  /* 0x0000003e3f47723e */ /* 0x010fe600000010ff */
[C---:B------:R-:W-:Y:S08]  /*9370*/  HMMA.16816.F32.BF16 R20, R52.reuse, R72, R20 ;  /* 0x000000483414723c */ /* 0x040ff00000041814 */
[C---:B------:R-:W-:Y:S08]  /*9380*/  HMMA.16816.F32.BF16 R24, R52.reuse, R74, R24 ;  /* 0x0000004a3418723c */ /* 0x040ff00000041818 */
[C---:B------:R-:W-:Y:S08]  /*9390*/  HMMA.16816.F32.BF16 R28, R52.reuse, R76, R28 ;  /* 0x0000004c341c723c */ /* 0x040ff0000004181c */
[C---:B------:R-:W-:Y:S01]  /*93a0*/  HMMA.16816.F32.BF16 R32, R52.reuse, R78, R32 ;  /* 0x0000004e3420723c */ /* 0x040fe20000041820 */
[----:B------:R-:W2:Y:S07]  /*93b0*/  LDSM.16.MT88.4 R76, [R168+0xec00] ;  /* 0x00ec0000a84c783b */ /* 0x000eae0000004200 */
[C---:B------:R-:W-:Y:S08]  /*93c0*/  HMMA.16816.F32.BF16 R36, R52.reuse, R80, R36 ;  /* 0x000000503424723c */ /* 0x040ff00000041824 */
[C---:B------:R-:W-:Y:S08]  /*93d0*/  HMMA.16816.F32.BF16 R40, R52.reuse, R82, R40 ;  /* 0x000000523428723c */ /* 0x040ff00000041828 */
[C---:B---3--:R-:W-:Y:S08]  /*93e0*/  HMMA.16816.F32.BF16 R44, R52.reuse, R56, R44 ;  /* 0x00000038342c723c */ /* 0x048ff0000004182c */
        /* <DEDUP_REMOVED lines=11> */
[----:B------:R3:W4:Y:S02]  /*94a0*/  LDSM.16.MT88.4 R4, [R117+0x5c00] ;  /* 0x005c00007504783b */ /* 0x0007240000004200 */
        /* <DEDUP_REMOVED lines=11> */
[----:B---3--:R-:W-:Y:S01]  /*9560*/  MOV R117, R0 ;  /* 0x0000000000757202 */ /* 0x008fe20000000f00 */
        /* <DEDUP_REMOVED lines=18> */
[C---:B----4-:R-:W-:Y:S03]  /*9690*/  HMMA.16816.F32.BF16 R72, R68.reuse, R4, R44 ;  /* 0x000000044448723c */ /* 0x050fe6000004182c */
        /* <DEDUP_REMOVED lines=17> */
.L_x_1497:
        /* <DEDUP_REMOVED lines=143> */
.L_x_1503:
[----:B------:R-:W-:Y:S05]  /*a0a0*/  BSYNC.RECONVERGENT B0 ;  /* 0x0000000000007941 */ /* 0x000fea0003800200 */
.L_x_1502:
        /* <DEDUP_REMOVED lines=31> */
.L_x_1504:
        /* <DEDUP_REMOVED lines=14> */
.L_x_5487:


//--------------------- .text._ZN5flash24flash_fwd_splitkv_kernelI23Flash_fwd_kernel_traitsILi96ELi64ELi128ELi4ELb0ELb0EN7cutlass10bfloat16_tE19Flash_kernel_traitsILi96ELi64ELi128ELi4ES3_EELb1ELb0ELb0ELb0ELb1ELb0ELb0ELb0EEEvNS_16Flash_fwd_paramsE --------------------------
	.section	.text._ZN5flash24flash_fwd_splitkv_kernelI23Flash_fwd_kernel_traitsILi96ELi64ELi128ELi4ELb0ELb0EN7cutlass10bfloat16_tE19Flash_kernel_traitsILi96ELi64ELi128ELi4ES3_EELb1ELb0ELb0ELb0ELb1ELb0ELb0ELb0EEEvNS_16Flash_fwd_paramsE,"ax",@progbits
	.align	128
        .global         _ZN5flash24flash_fwd_splitkv_kernelI23Flash_fwd_kernel_traitsILi96ELi64ELi128ELi4ELb0ELb0EN7cutlass10bfloat16_tE19Flash_kernel_traitsILi96ELi64ELi128ELi4ES3_EELb1ELb0ELb0ELb0ELb1ELb0ELb0ELb0EEEvNS_16Flash_fwd_paramsE
        .type           _ZN5flash24flash_fwd_splitkv_kernelI23Flash_fwd_kernel_traitsILi96ELi64ELi128ELi4ELb0ELb0EN7cutlass10bfloat16_tE19Flash_kernel_traitsILi96ELi64ELi128ELi4ES3_EELb1ELb0ELb0ELb0ELb1ELb0ELb0ELb0EEEvNS_16Flash_fwd_paramsE,@function
        .size           _ZN5flash24flash_fwd_splitkv_kernelI23Flash_fwd_kernel_traitsILi96ELi64ELi128ELi4ELb0ELb0EN7cutlass10bfloat16_tE19Flash_kernel_traitsILi96ELi64ELi128ELi4ES3_EELb1ELb0ELb0ELb0ELb1ELb0ELb0ELb0EEEvNS_16Flash_fwd_paramsE,(.L_x_5488 - _ZN5flash24flash_fwd_splitkv_kernelI23Flash_fwd_kernel_traitsILi96ELi64ELi128ELi4ELb0ELb0EN7cutlass10bfloat16_tE19Flash_kernel_traitsILi96ELi64ELi128ELi4ES3_EELb1ELb0ELb0ELb0ELb1ELb0ELb0ELb0EEEvNS_16Flash_fwd_paramsE)
        .other          _ZN5flash24flash_fwd_splitkv_kernelI23Flash_fwd_kernel_traitsILi96ELi64ELi128ELi4ELb0ELb0EN7cutlass10bfloat16_tE19Flash_kernel_traitsILi96ELi64ELi128ELi4ES3_EELb1ELb0ELb0ELb0ELb1ELb0ELb0ELb0EEEvNS_16Flash_fwd_paramsE,@"STO_CUDA_ENTRY STV_DEFAULT"
_ZN5flash24flash_fwd_splitkv_kernelI23Flash_fwd_kernel_traitsILi96ELi64ELi128ELi4ELb0ELb0EN7cutlass10bfloat16_tE19Flash_kernel_traitsILi96ELi64ELi128ELi4ES3_EELb1ELb0ELb0ELb0ELb1ELb0ELb0ELb0EEEvNS_16Flash_fwd_paramsE:
.text._ZN5flash24flash_fwd_splitkv_kernelI23Flash_fwd_kernel_traitsILi96ELi64ELi128ELi4ELb0ELb0EN7cutlass10bfloat16_tE19Flash_kernel_traitsILi96ELi64ELi128ELi4ES3_EELb1ELb0ELb0ELb0ELb1ELb0ELb0ELb0EEEvNS_16Flash_fwd_paramsE:
        /* <DEDUP_REMOVED lines=25> */
[----:B------:R-:W4:Y:S01]  /*0190*/  S2R R17, SR_CTAID.X ;  /* 0x0000000000117919 */ /* 0x000f220000002500 */
[----:B------:R-:W-:Y:S01]  /*01a0*/  @P3 IADD3 R14, P1, PT, R9, UR6, RZ ;  /* 0x00000006090e3c10 */ /* 0x000fe2000ff3e0ff */
[----:B------:R-:W2:Y:S01]  /*01b0*/  @!P4 LDC R133, c[0x0][0x434] ;  /* 0x00010d00ff85cb82 */ /* 0x000ea20000000800 */
[----:B------:R-:W-:-:S02]  /*01c0*/  @P2 IADD3.X R3, PT, PT, R4, UR5, RZ, P0, !PT ;  /* 0x0000000504032c10 */ /* 0x000fc400087fe4ff */
[----:B------:R-:W-:Y:S01]  /*01d0*/  @P3 IADD3.X R15, PT, PT, R4, UR7, RZ, P1, !PT ;  /* 0x00000007040f3c10 */ /* 0x000fe20008ffe4ff */
[----:B------:R-:W2:Y:S04]  /*01e0*/  S2R R191, SR_CTAID.Z ;  /* 0x0000000000bf7919 */ /* 0x000ea80000002700 */
[----:B------:R2:W5:Y:S01]  /*01f0*/  @P3 LDG.E R0, desc[UR16][R14.64] ;  /* 0x000000100e003981 */ /* 0x000562000c1e1900 */
[----:B------:R-:W2:Y:S01]  /*0200*/  @!P2 LDC R8, c[0x0][0x43c] ;  /* 0x00010f00ff08ab82 */ /* 0x000ea20000000800 */
[----:B-1----:R-:W-:Y:S02]  /*0210*/  IADD3 R10, P0, PT, R9, R6, RZ ;  /* 0x00000006090a7210 */ /* 0x002fe40007f1e0ff */
[----:B------:R1:W5:Y:S01]  /*0220*/  @P2 LDG.E R131, desc[UR16][R2.64] ;  /* 0x0000001002832981 */ /* 0x000362000c1e1900 */
[----:B---3--:R-:W-:Y:S01]  /*0230*/  ISETP.NE.AND P1, PT, RZ, UR4, PT ;  /* 0x00000004ff007c0c */ /* 0x008fe2000bf25270 */
[----:B------:R-:W-:Y:S01]  /*0240*/  IMAD.MOV.U32 R5, RZ, RZ, -0x1 ;  /* 0xffffffffff057424 */ /* 0x000fe200078e00ff */
[----:B------:R-:W-:Y:S01]  /*0250*/  ISETP.EQ.U32.AND P3, PT, R6, RZ, PT ;  /* 0x000000ff0600720c */ /* 0x000fe20003f62070 */
[----:B------:R-:W-:Y:S01]  /*0260*/  IMAD.X R11, R4, 0x1, R7, P0 ;  /* 0x00000001040b7824 */ /* 0x000fe200000e0607 */
[----:B------:R-:W-:-:S02]  /*0270*/  ISETP.NE.U32.AND P0, PT, R6, RZ, PT ;  /* 0x000000ff0600720c */ /* 0x000fc40003f05070 */
[C---:B------:R-:W-:Y:S02]  /*0280*/  ISETP.EQ.OR.EX P3, PT, R7.reuse, RZ, !P1, P3 ;  /* 0x000000ff0700720c */ /* 0x040fe40004f62730 */
[----:B------:R-:W-:Y:S01]  /*0290*/  ISETP.NE.AND.EX P0, PT, R7, RZ, PT, P0 ;  /* 0x000000ff0700720c */ /* 0x000fe20003f05300 */
[----:B----4-:R-:W-:-:S10]  /*02a0*/  IMAD.SHL.U32 R192, R17, 0x40, RZ ;  /* 0x0000004011c07824 */ /* 0x010fd400078e00ff */
[----:B------:R1:W5:Y:S02]  /*02b0*/  @!P3 LDG.E R5, desc[UR16][R10.64] ;  /* 0x000000100a05b981 */ /* 0x000364000c1e1900 */
[----:B------:R-:W3:Y:S08]  /*02c0*/  @!P0 LDC R7, c[0x0][0x438] ;  /* 0x00010e00ff078b82 */ /* 0x000ef00000000800 */
[----:B------:R-:W4:Y:S01]  /*02d0*/  @!P2 LDC.64 R2, c[0x0][0x488] ;  /* 0x00012200ff02ab82 */ /* 0x000f220000000a00 */
[----:B--2---:R-:W-:-:S05]  /*02e0*/  @P4 IMAD.IADD R133, R13, 0x1, -R188 ;  /* 0x000000010d854824 */ /* 0x004fca00078e0abc */
[----:B------:R-:W-:Y:S01]  /*02f0*/  ISETP.GT.AND P3, PT, R133, R192, PT ;  /* 0x000000c08500720c */ /* 0x000fe20003f64270 */
[----:B-1-34-:R-:W-:-:S12]  /*0300*/  @!P0 BRA `(.L_x_1505) ;  /* 0x00000000000c8947 */ /* 0x01afd80003800000 */
[----:B------:R-:W2:Y:S02]  /*0310*/  @P1 LDG.E R6, desc[UR16][R10.64+0x4] ;  /* 0x000004100a061981 */ /* 0x000ea4000c1e1900 */
[----:B--2--5:R-:W-:-:S06]  /*0320*/  @P1 IADD3 R7, PT, PT, R6, -R5, RZ ;  /* 0x8000000506071210 */ /* 0x024fcc0007ffe0ff */
[----:B------:R1:W5:Y:S02]  /*0330*/  @!P1 LDG.E R7, desc[UR16][R10.64] ;  /* 0x000000100a079981 */ /* 0x000364000c1e1900 */
.L_x_1505:
        /* <DEDUP_REMOVED lines=28> */
[----:B-1----:R-:W-:Y:S01]  /*0500*/  SHF.L.U32 R10, R189, 0x3, RZ ;  /* 0x00000003bd0a7819 */ /* 0x002fe200000006ff */
[----:B------:R-:W1:Y:S01]  /*0510*/  LDCU.64 UR4, c[0x0][0x410] ;  /* 0x00008200ff0477ac */ /* 0x000e620008000a00 */
[----:B------:R-:W-:Y:S01]  /*0520*/  MOV R11, RZ ;  /* 0x000000ff000b7202 */ /* 0x000fe20000000f00 */
[----:B------:R-:W-:Y:S01]  /*0530*/  IMAD.IADD R133, R133, 0x1, -R192 ;  /* 0x0000000185857824 */ /* 0x000fe200078e0ac0 */
[----:B------:R-:W-:Y:S01]  /*0540*/  LOP3.LUT R10, R10, 0x18, RZ, 0xc0, !PT ;  /* 0x000000180a0a7812 */ /* 0x000fe200078ec0ff */
[----:B------:R-:W-:Y:S02]  /*0550*/  BSSY.RECONVERGENT B0, `(.L_x_1507) ;  /* 0x000001d000007945 */ /* 0x000fe40003800200 */
[----:B------:R-:W3:Y:S08]  /*0560*/  LDC R0, c[0x0][0x3e0] ;  /* 0x0000f800ff007b82 */ /* 0x000ef00000000800 */
[----:B------:R-:W4:Y:S01]  /*0570*/  @!P0 LDC.64 R4, c[0x0][0x400] ;  /* 0x00010000ff048b82 */ /* 0x000f220000000a00 */
[----:B--2---:R-:W-:-:S04]  /*0580*/  @P0 IMAD.WIDE.U32 R12, R188, R2, RZ ;  /* 0x00000002bc0c0225 */ /* 0x004fc800078e00ff */
[----:B------:R-:W-:-:S04]  /*0590*/  IMAD.WIDE.U32 R10, R192, R2, R10 ;  /* 0x00000002c00a7225 */ /* 0x000fc800078e000a */
[----:B------:R-:W-:Y:S02]  /*05a0*/  IMAD R7, R192, R3, R11 ;  /* 0x00000003c0077224 */ /* 0x000fe400078e020b */
[C---:B----4-:R-:W-:Y:S01]  /*05b0*/  @!P0 IMAD.WIDE.U32 R8, R190.reuse, R4, RZ ;  /* 0x00000004be088225 */ /* 0x050fe200078e00ff */
[----:B------:R-:W-:Y:S02]  /*05c0*/  @P0 MOV R8, R12 ;  /* 0x0000000c00080202 */ /* 0x000fe40000000f00 */
[----:B------:R-:W-:Y:S01]  /*05d0*/  SHF.R.U32.HI R4, RZ, 0x2, R189 ;  /* 0x00000002ff047819 */ /* 0x000fe200000116bd */
[----:B------:R-:W-:Y:S02]  /*05e0*/  @!P0 IMAD R6, R190, R5, R9 ;  /* 0x00000005be068224 */ /* 0x000fe400078e0209 */
[----:B------:R-:W-:Y:S01]  /*05f0*/  @P0 IMAD R6, R188, R3, R13 ;  /* 0x00000003bc060224 */ /* 0x000fe200078e020d */
[----:B------:R-:W-:Y:S01]  /*0600*/  IADD3 R8, P0, PT, R8, R10, RZ ;  /* 0x0000000a08087210 */ /* 0x000fe20007f1e0ff */
[----:B------:R-:W2:Y:S01]  /*0610*/  LDC R5, c[0x0][0x434] ;  /* 0x00010d00ff057b82 */ /* 0x000ea20000000800 */
[----:B------:R-:W-:-:S03]  /*0620*/  IADD3 R10, PT, PT, R4, 0x20, RZ ;  /* 0x00000020040a7810 */ /* 0x000fc60007ffe0ff */
[----:B------:R-:W-:Y:S01]  /*0630*/  IMAD.X R9, R6, 0x1, R7, P0 ;  /* 0x0000000106097824 */ /* 0x000fe200000e0607 */
[-C--:B------:R-:W-:Y:S02]  /*0640*/  ISETP.GE.AND P0, PT, R4, R133.reuse, PT ;  /* 0x000000850400720c */ /* 0x080fe40003f06270 */
[----:B------:R-:W-:Y:S01]  /*0650*/  ISETP.GE.AND P1, PT, R10, R133, PT ;  /* 0x000000850a00720c */ /* 0x000fe20003f26270 */
[----:B-1----:R-:W-:-:S04]  /*0660*/  IMAD.WIDE.U32 R8, R191, UR4, R8 ;  /* 0x00000004bf087c25 */ /* 0x002fc8000f8e0008 */
[----:B------:R-:W-:-:S06]  /*0670*/  IMAD R11, R191, UR5, R9 ;  /* 0x00000005bf0b7c24 */ /* 0x000fcc000f8e0209 */
[----:B---3--:R-:W-:Y:S05]  /*0680*/  @P0 BRA `(.L_x_1508) ;  /* 0x0000000000240947 */ /* 0x008fea0003800000 */
[----:B------:R-:W1:Y:S01]  /*0690*/  LDCU.64 UR4, c[0x0][0x3f0] ;  /* 0x00007e00ff0477ac */ /* 0x000e620008000a00 */
[----:B------:R-:W-:-:S05]  /*06a0*/  MOV R10, R8 ;  /* 0x00000008000a7202 */ /* 0x000fca0000000f00 */
[----:B------:R-:W-:-:S04]  /*06b0*/  IMAD.WIDE.U32 R12, R4, R2, R10 ;  /* 0x00000002040c7225 */ /* 0x000fc800078e000a */
[----:B------:R-:W-:Y:S01]  /*06c0*/  IMAD R6, R4, R3, R13 ;  /* 0x0000000304067224 */ /* 0x000fe200078e020d */
[----:B-1----:R-:W-:-:S04]  /*06d0*/  LEA R14, P0, R12, UR4, 0x1 ;  /* 0x000000040c0e7c11 */ /* 0x002fc8000f8008ff */
[----:B------:R-:W-:-:S05]  /*06e0*/  LEA.HI.X R15, R12, UR5, R6, 0x1, P0 ;  /* 0x000000050c0f7c11 */ /* 0x000fca00080f0c06 */
[----:B------:R1:W-:Y:S04]  /*06f0*/  STG.E.128 desc[UR16][R14.64], RZ ;  /* 0x000000ff0e007986 */ /* 0x0003e8000c101d10 */
[----:B------:R1:W-:Y:S04]  /*0700*/  STG.E.128 desc[UR16][R14.64+0x40], RZ ;  /* 0x000040ff0e007986 */ /* 0x0003e8000c101d10 */
[----:B------:R1:W-:Y:S02]  /*0710*/  STG.E.128 desc[UR16][R14.64+0x80], RZ ;  /* 0x000080ff0e007986 */ /* 0x0003e4000c101d10 */
.L_x_1508:
[----:B------:R-:W-:Y:S05]  /*0720*/  BSYNC.RECONVERGENT B0 ;  /* 0x0000000000007941 */ /* 0x000fea0003800200 */
.L_x_1507:
[----:B------:R-:W-:Y:S04]  /*0730*/  BSSY.RECONVERGENT B0, `(.L_x_1509) ;  /* 0x000000f000007945 */ /* 0x000fe80003800200 */
[----:B------:R-:W-:Y:S05]  /*0740*/  @P1 BRA `(.L_x_1510) ;  /* 0x0000000000341947 */ /* 0x000fea0003800000 */
[----:B------:R-:W-:Y:S01]  /*0750*/  IADD3 R7, P0, PT, R4, 0x20, RZ ;  /* 0x0000002004077810 */ /* 0x000fe20007f1e0ff */
[----:B------:R-:W3:Y:S03]  /*0760*/  LDCU.64 UR4, c[0x0][0x3f0] ;  /* 0x00007e00ff0477ac */ /* 0x000ee60008000a00 */
[----:B------:R-:W-:-:S05]  /*0770*/  IADD3.X R9, PT, PT, RZ, RZ, RZ, P0, !PT ;  /* 0x000000ffff097210 */ /* 0x000fca00007fe4ff */
[----:B------:R-:W-:Y:S01]  /*0780*/  IMAD R6, R9, R2, RZ ;  /* 0x0000000209067224 */ /* 0x000fe200078e02ff */
[----:B------:R-:W-:-:S03]  /*0790*/  MOV R9, R11 ;  /* 0x0000000b00097202 */ /* 0x000fc60000000f00 */
[C---:B------:R-:W-:Y:S02]  /*07a0*/  IMAD R3, R7.reuse, R3, R6 ;  /* 0x0000000307037224 */ /* 0x040fe400078e0206 */
[----:B------:R-:W-:-:S03]  /*07b0*/  IMAD.WIDE.U32 R8, R7, R2, R8 ;  /* 0x0000000207087225 */ /* 0x000fc600078e0008 */
[----:B---3--:R-:W-:Y:S02]  /*07c0*/  LEA R2, P0, R8, UR4, 0x1 ;  /* 0x0000000408027c11 */ /* 0x008fe4000f8008ff */
[----:B------:R-:W-:-:S04]  /*07d0*/  IADD3 R3, PT, PT, R9, R3, RZ ;  /* 0x0000000309037210 */ /* 0x000fc80007ffe0ff */
[----:B------:R-:W-:-:S05]  /*07e0*/  LEA.HI.X R3, R8, UR5, R3, 0x1, P0 ;  /* 0x0000000508037c11 */ /* 0x000fca00080f0c03 */
[----:B------:R3:W-:Y:S04]  /*07f0*/  STG.E.128 desc[UR16][R2.64], RZ ;  /* 0x000000ff02007986 */ /* 0x0007e8000c101d10 */
[----:B------:R3:W-:Y:S04]  /*0800*/  STG.E.128 desc[UR16][R2.64+0x40], RZ ;  /* 0x000040ff02007986 */ /* 0x0007e8000c101d10 */
[----:B------:R3:W-:Y:S02]  /*0810*/  STG.E.128 desc[UR16][R2.64+0x80], RZ ;  /* 0x000080ff02007986 */ /* 0x0007e4000c101d10 */
.L_x_1510:
[----:B------:R-:W-:Y:S05]  /*0820*/  BSYNC.RECONVERGENT B0 ;  /* 0x0000000000007941 */ /* 0x000fea0003800200 */
.L_x_1509:
[----:B------:R-:W3:Y:S01]  /*0830*/  LDCU.64 UR4, c[0x0][0x420] ;  /* 0x00008400ff0477ac */ /* 0x000ee20008000a00 */
[----:B------:R-:W-:Y:S01]  /*0840*/  IMAD R0, R190, R0, R191 ;  /* 0x00000000be007224 */ /* 0x000fe200078e02bf */
[----:B------:R-:W-:-:S03]  /*0850*/  LOP3.LUT P2, R189, R189, 0x3, RZ, 0xc0, !PT ;  /* 0x00000003bdbd7812 */ /* 0x000fc6000784c0ff */
[----:B--2---:R-:W-:Y:S01]  /*0860*/  IMAD R5, R0, R5, R192 ;  /* 0x0000000500057224 */ /* 0x004fe200078e02c0 */
[----:B------:R-:W-:Y:S02]  /*0870*/  ISETP.GE.OR P2, PT, R4, R133, P2 ;  /* 0x000000850400720c */ /* 0x000fe40001746670 */
[----:B------:R-:W-:Y:S02]  /*0880*/  ISETP.NE.OR P1, PT, R189, RZ, P1 ;  /* 0x000000ffbd00720c */ /* 0x000fe40000f25670 */
[----:B------:R-:W-:-:S04]  /*0890*/  IADD3 R4, P0, PT, R5, R4, RZ ;  /* 0x0000000405047210 */ /* 0x000fc80007f1e0ff */
[----:B------:R-:W-:Y:S02]  /*08a0*/  LEA.HI.X.SX32 R5, R5, RZ, 0x1, P0 ;  /* 0x000000ff05057211 */ /* 0x000fe400000f0eff */
[----:B---3--:R-:W-:-:S04]  /*08b0*/  LEA R2, P0, R4, UR4, 0x2 ;  /* 0x0000000404027c11 */ /* 0x008fc8000f8010ff */
[----:B------:R-:W-:Y:S01]  /*08c0*/  LEA.HI.X R3, R4, UR5, R5, 0x2, P0 ;  /* 0x0000000504037c11 */ /* 0x000fe200080f1405 */
[----:B------:R-:W-:-:S05]  /*08d0*/  @!P2 IMAD.MOV.U32 R5, RZ, RZ, 0x7f800000 ;  /* 0x7f800000ff05a424 */ /* 0x000fca00078e00ff */
[----:B------:R2:W-:Y:S01]  /*08e0*/  @!P2 STG.E desc[UR16][R2.64], R5 ;  /* 0x000000050200a986 */ /* 0x0005e2000c101910 */
[----:B------:R-:W-:Y:S05]  /*08f0*/  @P1 EXIT ;  /* 0x000000000000194d */ /* 0x000fea0003800000 */
[----:B--2---:R-:W-:-:S05]  /*0900*/  MOV R5, 0x7f800000 ;  /* 0x7f80000000057802 */ /* 0x004fca0000000f00 */
[----:B------:R-:W-:Y:S01]  /*0910*/  STG.E desc[UR16][R2.64+0x80], R5 ;  /* 0x0000800502007986 */ /* 0x000fe2000c101910 */
[----:B------:R-:W-:Y:S05]  /*0920*/  EXIT ;  /* 0x000000000000794d */ /* 0x000fea0003800000 */
.L_x_1506:
        /* <DEDUP_REMOVED lines=11> */
.L_x_1511:
        /* <DEDUP_REMOVED lines=93> */
[----:B------:R-:W-:Y:S01]  /*0fb0*/  IADD3 R0, PT, PT, R7, R5, RZ ;  /* 0x0000000507007210 */ /* 0x000fe20007ffe0ff */
[----:B------:R-:W-:Y:S01]  /*0fc0*/  IMAD.WIDE.U32 R22, R4, UR4, R8 ;  /* 0x0000000404167c25 */ /* 0x000fe2000f8e0008 */
[----:B------:R-:W-:-:S03]  /*0fd0*/  MOV R14, R6 ;  /* 0x00000006000e7202 */ /* 0x000fc60000000f00 */
[----:B------:R-:W-:Y:S01]  /*0fe0*/  IMAD.IADD R15, R23, 0x1, R3 ;  /* 0x00000001170f7824 */ /* 0x000fe200078e0203 */
[----:B------:R-:W-:Y:S06]  /*0ff0*/  BRA `(.L_x_1513) ;  /* 0x0000000400507947 */ /* 0x000fec0003800000 */
.L_x_1512:
        /* <DEDUP_REMOVED lines=15> */
.L_x_1514:
[----:B------:R-:W3:Y:S01]  /*10f0*/  LDC.64 R136, c[0x0][0x3b8] ;  /* 0x0000ee00ff887b82 */ /* 0x000ee20000000a00 */
[----:B------:R-:W-:-:S05]  /*1100*/  IADD3 R8, PT, PT, R0, R5, RZ ;  /* 0x0000000500087210 */ /* 0x000fca0007ffe0ff */
[C---:B---3--:R-:W-:Y:S02]  /*1110*/  IMAD R7, R8.reuse, R137, RZ ;  /* 0x0000008908077224 */ /* 0x048fe400078e02ff */
[----:B------:R-:W-:-:S05]  /*1120*/  IMAD.WIDE.U32 R8, R8, R136, RZ ;  /* 0x0000008808087225 */ /* 0x000fca00078e00ff */
[----:B------:R-:W-:Y:S02]  /*1130*/  IADD3 R7, PT, PT, R9, R7, RZ ;  /* 0x0000000709077210 */ /* 0x000fe40007ffe0ff */
.L_x_1515:
        /* <DEDUP_REMOVED lines=12> */
[----:B------:R-:W-:Y:S01]  /*1200*/  IADD3 R9, PT, PT, R11, R3, RZ ;  /* 0x000000030b097210 */ /* 0x000fe20007ffe0ff */
[----:B------:R-:W-:Y:S06]  /*1210*/  BRA `(.L_x_1517) ;  /* 0x0000000000147947 */ /* 0x000fec0003800000 */
.L_x_1516:
[----:B------:R-:W3:Y:S01]  /*1220*/  LDC.64 R124, c[0x0][0x3c0] ;  /* 0x0000f000ff7c7b82 */ /* 0x000ee20000000a00 */
[----:B------:R-:W-:-:S05]  /*1230*/  IADD3 R0, PT, PT, R0, R5, RZ ;  /* 0x0000000500007210 */ /* 0x000fca0007ffe0ff */
[C---:B---3--:R-:W-:Y:S02]  /*1240*/  IMAD R9, R0.reuse, R125, RZ ;  /* 0x0000007d00097224 */ /* 0x048fe400078e02ff */
[----:B-1----:R-:W-:-:S05]  /*1250*/  IMAD.WIDE.U32 R10, R0, R124, RZ ;  /* 0x0000007c000a7225 */ /* 0x002fca00078e00ff */
[----:B------:R-:W-:-:S07]  /*1260*/  IADD3 R9, PT, PT, R11, R9, RZ ;  /* 0x000000090b097210 */ /* 0x000fce0007ffe0ff */
.L_x_1517:
[----:B------:R-:W1:Y:S01]  /*1270*/  LDC R0, c[0x0][0x3e8] ;  /* 0x0000fa00ff007b82 */ /* 0x000e620000000800 */
[----:B------:R-:W-:Y:S02]  /*1280*/  LEA R6, R138, 0xffffff80, 0x7 ;  /* 0xffffff808a067811 */ /* 0x000fe400078e38ff */
[----:B------:R-:W-:Y:S02]  /*1290*/  CS2R R194, SRZ ;  /* 0x0000000000c27805 */ /* 0x000fe4000001ff00 */
[----:B-1---5:R-:W-:-:S04]  /*12a0*/  IABS R2, R0 ;  /* 0x0000000000027213 */ /* 0x022fc80000000000 */
[----:B------:R-:W1:Y:S08]  /*12b0*/  I2F.RP R5, R2 ;  /* 0x0000000200057306 */ /* 0x000e700000209400 */
[----:B-1----:R-:W1:Y:S02]  /*12c0*/  MUFU.RCP R12, R5 ;  /* 0x00000005000c7308 */ /* 0x002e640000001000 */
[----:B-1----:R-:W-:-:S06]  /*12d0*/  IADD3 R12, PT, PT, R12, 0xffffffe, RZ ;  /* 0x0ffffffe0c0c7810 */ /* 0x002fcc0007ffe0ff */
[----:B------:R-:W2:Y:S02]  /*12e0*/  F2I.FTZ.U32.TRUNC.NTZ R13, R12 ;  /* 0x0000000c000d7305 */ /* 0x000ea4000021f000 */
[----:B--2---:R-:W-:Y:S01]  /*12f0*/  IMAD.MOV R3, RZ, RZ, -R13 ;  /* 0x000000ffff037224 */ /* 0x004fe200078e0a0d */
[----:B------:R-:W-:-:S03]  /*1300*/  MOV R12, RZ ;  /* 0x000000ff000c7202 */ /* 0x000fc60000000f00 */
[----:B------:R-:W-:Y:S01]  /*1310*/  IMAD R4, R3, R2, RZ ;  /* 0x0000000203047224 */ /* 0x000fe200078e02ff */
[----:B------:R-:W-:-:S03]  /*1320*/  IABS R3, R191 ;  /* 0x000000bf00037213 */ /* 0x000fc60000000000 */
[----:B------:R-:W-:Y:S01]  /*1330*/  IMAD.HI.U32 R11, R13, R4, R12 ;  /* 0x000000040d0b7227 */ /* 0x000fe200078e000c */
[----:B------:R-:W-:Y:S02]  /*1340*/  MOV R12, R10 ;  /* 0x0000000a000c7202 */ /* 0x000fe40000000f00 */
[----:B------:R-:W-:Y:S01]  /*1350*/  MOV R13, R9 ;  /* 0x00000009000d7202 */ /* 0x000fe20000000f00 */
[----:B------:R-:W-:Y:S02]  /*1360*/  IMAD.MOV.U32 R4, RZ, RZ, R3 ;  /* 0x000000ffff047224 */ /* 0x000fe400078e0003 */
[----:B------:R-:W-:Y:S02]  /*1370*/  IMAD.MOV.U32 R9, RZ, RZ, R7 ;  /* 0x000000ffff097224 */ /* 0x000fe400078e0007 */
[----:B------:R-:W-:-:S04]  /*1380*/  IMAD.HI.U32 R11, R11, R4, RZ ;  /* 0x000000040b0b7227 */ /* 0x000fc800078e00ff */
[----:B------:R-:W-:Y:S01]  /*1390*/  IMAD.WIDE.U32 R12, R6, R124, R12 ;  /* 0x0000007c060c7225 */ /* 0x000fe200078e000c */
[----:B------:R-:W-:-:S03]  /*13a0*/  IADD3 R3, PT, PT, -R11, RZ, RZ ;  /* 0x000000ff0b037210 */ /* 0x000fc60007ffe1ff */
[----:B------:R-:W-:-:S04]  /*13b0*/  IMAD.WIDE.U32 R8, R6, R136, R8 ;  /* 0x0000008806087225 */ /* 0x000fc800078e0008 */
[----:B------:R-:W-:Y:S02]  /*13c0*/  IMAD R3, R2, R3, R4 ;  /* 0x0000000302037224 */ /* 0x000fe400078e0204 */
[----:B------:R-:W1:Y:S01]  /*13d0*/  LDC.64 R4, c[0x0][0x3d8] ;  /* 0x0000f600ff047b82 */ /* 0x000e620000000a00 */
[----:B------:R-:W-:Y:S02]  /*13e0*/  IMAD R13, R6, R125, R13 ;  /* 0x0000007d060d7224 */ /* 0x000fe400078e020d */
[----:B------:R-:W-:Y:S01]  /*13f0*/  ISETP.GT.U32.AND P0, PT, R2, R3, PT ;  /* 0x000000030200720c */ /* 0x000fe20003f04070 */
[----:B------:R-:W-:-:S12]  /*1400*/  IMAD R9, R6, R137, R9 ;  /* 0x0000008906097224 */ /* 0x000fd800078e0209 */
        /* <DEDUP_REMOVED lines=17> */
[----:B------:R-:W-:-:S05]  /*1520*/  IMAD R3, R11, R3, R6 ;  /* 0x000000030b037224 */ /* 0x000fca00078e0206 */
[----:B------:R-:W-:-:S07]  /*1530*/  IADD3 R15, PT, PT, R23, R3, RZ ;  /* 0x00000003170f7210 */ /* 0x000fce0007ffe0ff */
.L_x_1513:
[----:B------:R-:W-:Y:S01]  /*1540*/  ISETP.NE.AND P0, PT, R188, -0x1, PT ;  /* 0xffffffffbc00780c */ /* 0x000fe20003f05270 */
[----:B------:R-:W-:Y:S01]  /*1550*/  IMAD.IADD R182, R133, 0x1, -R192 ;  /* 0x0000000185b67824 */ /* 0x000fe200078e0ac0 */
[----:B------:R-:W-:Y:S01]  /*1560*/  SHF.R.U32.HI R2, RZ, 0x2, R189 ;  /* 0x00000002ff027819 */ /* 0x000fe200000116bd */
[C---:B------:R-:W-:Y:S01]  /*1570*/  IMAD.SHL.U32 R12, R189.reuse, 0x8, RZ ;  /* 0x00000008bd0c7824 */ /* 0x040fe200078e00ff */
[----:B------:R-:W1:Y:S01]  /*1580*/  LDCU.64 UR4, c[0x0][0x3c8] ;  /* 0x00007900ff0477ac */ /* 0x000e620008000a00 */
[----:B------:R-:W-:Y:S01]  /*1590*/  IMAD.MOV.U32 R3, RZ, RZ, RZ ;  /* 0x000000ffff037224 */ /* 0x000fe200078e00ff */
[CC--:B------:R-:W-:Y:S01]  /*15a0*/  ISETP.GE.AND P4, PT, R2.reuse, R182.reuse, PT ;  /* 0x000000b60200720c */ /* 0x0c0fe20003f86270 */
[----:B------:R-:W-:Y:S01]  /*15b0*/  VIADD R13, R2, 0x20 ;  /* 0x00000020020d7836 */ /* 0x000fe20000000000 */
[----:B------:R-:W2:Y:S01]  /*15c0*/  S2UR UR10, SR_CgaCtaId ;  /* 0x00000000000a79c3 */ /* 0x000ea20000008800 */
[----:B------:R-:W-:Y:S01]  /*15d0*/  IMAD.SHL.U32 R129, R189, 0x20, RZ ;  /* 0x00000020bd817824 */ /* 0x000fe200078e00ff */
[----:B------:R-:W3:Y:S01]  /*15e0*/  LDCU.64 UR6, c[0x0][0x388] ;  /* 0x00007100ff0677ac */ /* 0x000ee20008000a00 */
[----:B------:R-:W-:Y:S01]  /*15f0*/  IMAD.WIDE.U32 R16, R17, 0x40, R2 ;  /* 0x0000004011107825 */ /* 0x000fe200078e0002 */
[----:B------:R-:W-:-:S03]  /*1600*/  ISETP.GE.AND P1, PT, R13, R182, PT ;  /* 0x000000b60d00720c */ /* 0x000fc60003f26270 */
[C---:B------:R-:W-:Y:S01]  /*1610*/  IMAD.SHL.U32 R3, R189.reuse, 0x4, RZ ;  /* 0x00000004bd037824 */ /* 0x040fe200078e00ff */
[----:B------:R-:W4:Y:S01]  /*1620*/  @!P0 LDC.64 R6, c[0x0][0x398] ;  /* 0x0000e600ff068b82 */ /* 0x000f220000000a00 */
[----:B------:R-:W-:Y:S02]  /*1630*/  IMAD.SHL.U32 R127, R138, 0x80, RZ ;  /* 0x000000808a7f7824 */ /* 0x000fe400078e00ff */
[----:B------:R-:W-:Y:S02]  /*1640*/  IMAD.SHL.U32 R180, R189, 0x10, RZ ;  /* 0x00000010bdb47824 */ /* 0x000fe400078e00ff */
[----:B------:R-:W-:-:S03]  /*1650*/  VIADD R126, R127, 0xffffff80 ;  /* 0xffffff807f7e7836 */ /* 0x000fc60000000000 */
[----:B------:R-:W5:Y:S01]  /*1660*/  @P0 LDC.64 R4, c[0x0][0x3b0] ;  /* 0x0000ec00ff040b82 */ /* 0x000f620000000a00 */
[C---:B------:R-:W-:Y:S02]  /*1670*/  LOP3.LUT R181, R180.reuse, 0x3e00, RZ, 0xc0, !PT ;  /* 0x00003e00b4b57812 */ /* 0x040fe400078ec0ff */
[----:B------:R-:W-:-:S04]  /*1680*/  LOP3.LUT R180, R180, 0x100, RZ, 0xc0, !PT ;  /* 0x00000100b4b47812 */ /* 0x000fc800078ec0ff */
[----:B------:R-:W-:Y:S01]  /*1690*/  LOP3.LUT R180, R180, 0x20, R129, 0xf8, !PT ;  /* 0x00000020b4b47812 */ /* 0x000fe200078ef881 */
[----:B------:R-:W1:Y:S01]  /*16a0*/  @!P4 LDC.64 R10, c[0x0][0x3b0] ;  /* 0x0000ec00ff0acb82 */ /* 0x000e620000000a00 */
[----:B----4-:R-:W-:-:S04]  /*16b0*/  @!P0 IMAD.WIDE.U32 R18, R190, R6, RZ ;  /* 0x00000006be128225 */ /* 0x010fc800078e00ff */
[----:B------:R-:W-:Y:S01]  /*16c0*/  @!P0 IMAD R7, R190, R7, R19 ;  /* 0x00000007be078224 */ /* 0x000fe200078e0213 */
[----:B------:R-:W-:Y:S01]  /*16d0*/  LOP3.LUT R19, R12, 0x18, RZ, 0xc0, !PT ;  /* 0x000000180c137812 */ /* 0x000fe200078ec0ff */
[----:B-----5:R-:W-:-:S03]  /*16e0*/  @P0 IMAD.WIDE.U32 R8, R188, R4, RZ ;  /* 0x00000004bc080225 */ /* 0x020fc600078e00ff */
[C---:B------:R-:W-:Y:S02]  /*16f0*/  IADD3 R22, P3, PT, R19.reuse, R22, RZ ;  /* 0x0000001613167210 */ /* 0x040fe40007f7e0ff */
[----:B------:R-:W-:Y:S01]  /*1700*/  IADD3 R14, P2, PT, R19, R14, RZ ;  /* 0x0000000e130e7210 */ /* 0x000fe20007f5e0ff */
[----:B------:R-:W-:Y:S01]  /*1710*/  @P0 IMAD.MOV.U32 R18, RZ, RZ, R8 ;  /* 0x000000ffff120224 */ /* 0x000fe200078e0008 */
[----:B------:R-:W-:Y:S01]  /*1720*/  LOP3.LUT R4, R129, 0xc0, RZ, 0xc0, !PT ;  /* 0x000000c081047812 */ /* 0x000fe200078ec0ff */
[----:B------:R-:W-:Y:S02]  /*1730*/  @P0 IMAD R7, R188, R5, R9 ;  /* 0x00000005bc070224 */ /* 0x000fe400078e0209 */
[----:B------:R-:W4:Y:S01]  /*1740*/  @!P4 LDC.64 R8, c[0x0][0x380] ;  /* 0x0000e000ff08cb82 */ /* 0x000f220000000a00 */
[----:B------:R-:W-:Y:S01]  /*1750*/  IADD3 R18, P0, PT, R19, R18, RZ ;  /* 0x0000001213127210 */ /* 0x000fe20007f1e0ff */
[----:B------:R-:W-:Y:S01]  /*1760*/  IMAD.X R23, RZ, RZ, R15, P3 ;  /* 0x000000ffff177224 */ /* 0x000fe200018e060f */
[----:B------:R-:W-:Y:S01]  /*1770*/  LOP3.LUT R3, R4, 0x18, R3, 0xf8, !PT ;  /* 0x0000001804037812 */ /* 0x000fe200078ef803 */
[----:B-1----:R-:W-:Y:S01]  /*1780*/  @!P4 IMAD R15, R17, R10, RZ ;  /* 0x0000000a110fc224 */ /* 0x002fe200078e02ff */
[----:B------:R-:W-:Y:S01]  /*1790*/  LOP3.LUT R4, R12, 0xd8, RZ, 0xc0, !PT ;  /* 0x000000d80c047812 */ /* 0x000fe200078ec0ff */
[----:B------:R-:W-:-:S02]  /*17a0*/  IMAD.X R19, RZ, RZ, R7, P0 ;  /* 0x000000ffff137224 */ /* 0x000fc400000e0607 */
[----:B------:R-:W1:Y:S01]  /*17b0*/  @!P1 LDC.64 R6, c[0x0][0x3b0] ;  /* 0x0000ec00ff069b82 */ /* 0x000e620000000a00 */
[----:B------:R-:W-:Y:S01]  /*17c0*/  LOP3.LUT R193, R4, 0x18, R189, 0x78, !PT ;  /* 0x0000001804c17812 */ /* 0x000fe200078e78bd */
[C---:B------:R-:W-:Y:S01]  /*17d0*/  IMAD.WIDE.U32 R18, R191.reuse, UR4, R18 ;  /* 0x00000004bf127c25 */ /* 0x040fe2000f8e0012 */
[----:B------:R-:W-:Y:S02]  /*17e0*/  UMOV UR4, 0x400 ;  /* 0x0000040000047882 */ /* 0x000fe40000000000 */
[----:B--2---:R-:W-:Y:S01]  /*17f0*/  ULEA UR4, UR10, UR4, 0x18 ;  /* 0x000000040a047291 */ /* 0x004fe2000f8ec0ff */
[C---:B------:R-:W-:Y:S01]  /*1800*/  @!P4 IMAD R15, R16.reuse, R11, R15 ;  /* 0x0000000b100fc224 */ /* 0x040fe200078e020f */
[----:B------:R-:W-:Y:S01]  /*1810*/  @!P1 IADD3 R11, P0, PT, R16, 0x20, RZ ;  /* 0x00000020100b9810 */ /* 0x000fe20007f1e0ff */
[----:B------:R-:W2:Y:S01]  /*1820*/  @!P1 LDC.64 R4, c[0x0][0x380] ;  /* 0x0000e000ff049b82 */ /* 0x000ea20000000a00 */
[----:B------:R-:W-:Y:S01]  /*1830*/  IMAD R19, R191, UR5, R19 ;  /* 0x00000005bf137c24 */ /* 0x000fe2000f8e0213 */
[----:B------:R-:W-:Y:S01]  /*1840*/  LOP3.LUT R193, R193, 0x1f20, R12, 0xf8, !PT ;  /* 0x00001f20c1c17812 */ /* 0x000fe200078ef80c */
[----:B------:R-:W-:-:S03]  /*1850*/  IMAD.WIDE.U32 R22, R2, R136, R22 ;  /* 0x0000008802167225 */ /* 0x000fc600078e0016 */
[----:B------:R-:W-:Y:S01]  /*1860*/  LEA R193, R193, UR4, 0x1 ;  /* 0x00000004c1c17c11 */ /* 0x000fe2000f8e08ff */
[----:B------:R-:W-:Y:S01]  /*1870*/  IMAD R183, R2, R137, R23 ;  /* 0x0000008902b77224 */ /* 0x000fe200078e0217 */
[----:B---3--:R-:W-:Y:S01]  /*1880*/  LEA R184, P3, R22, UR6, 0x1 ;  /* 0x0000000616b87c11 */ /* 0x008fe2000f8608ff */
[----:B------:R-:W-:-:S03]  /*1890*/  @!P4 IMAD.WIDE.U32 R20, R16, R10, R18 ;  /* 0x0000000a1014c225 */ /* 0x000fc600078e0012 */
[----:B------:R-:W-:Y:S01]  /*18a0*/  LEA.HI.X R183, R22, UR7, R183, 0x1, P3 ;  /* 0x0000000716b77c11 */ /* 0x000fe200098f0cb7 */
[----:B------:R-:W-:Y:S01]  /*18b0*/  @!P1 IMAD.X R17, RZ, RZ, R17, P0 ;  /* 0x000000ffff119224 */ /* 0x000fe200000e0611 */
[C---:B----4-:R-:W-:Y:S01]  /*18c0*/  @!P4 LEA R16, P0, R20.reuse, R8, 0x1 ;  /* 0x000000081410c211 */ /* 0x050fe200078008ff */
[----:B------:R-:W3:Y:S01]  /*18d0*/  LDCU.64 UR6, c[0x0][0x390] ;  /* 0x00007200ff0677ac */ /* 0x000ee20008000a00 */
[----:B------:R-:W-:Y:S02]  /*18e0*/  @!P4 IMAD.IADD R15, R21, 0x1, R15 ;  /* 0x00000001150fc824 */ /* 0x000fe400078e020f */
[-C--:B-1----:R-:W-:Y:S02]  /*18f0*/  @!P1 IMAD R8, R17, R6.reuse, RZ ;  /* 0x0000000611089224 */ /* 0x082fe400078e02ff */
[----:B------:R-:W-:Y:S01]  /*1900*/  @!P1 IMAD.WIDE.U32 R18, R11, R6, R18 ;  /* 0x000000060b129225 */ /* 0x000fe200078e0012 */
[----:B------:R-:W-:-:S03]  /*1910*/  @!P4 LEA.HI.X R17, R20, R9, R15, 0x1, P0 ;  /* 0x000000091411c211 */ /* 0x000fc600000f0c0f */
[----:B------:R-:W-:Y:S01]  /*1920*/  @!P1 IMAD R7, R11, R7, R8 ;  /* 0x000000070b079224 */ /* 0x000fe200078e0208 */
[----:B--2---:R-:W-:Y:S01]  /*1930*/  @!P1 LEA R4, P0, R18, R4, 0x1 ;  /* 0x0000000412049211 */ /* 0x004fe200078008ff */
[----:B------:R-:W-:Y:S01]  /*1940*/  IMAD.IADD R6, R131, 0x1, -R126 ;  /* 0x0000000183067824 */ /* 0x000fe200078e0a7e */
[----:B------:R-:W-:Y:S01]  /*1950*/  @!PT LDS RZ, [RZ] ;  /* 0x00000000fffff984 */ /* 0x000fe20000000800 */
[----:B------:R-:W-:Y:S01]  /*1960*/  @!PT LDS RZ, [RZ] ;  /* 0x00000000fffff984 */ /* 0x000fe20000000800 */
[----:B------:R-:W-:Y:S01]  /*1970*/  @!PT LDS RZ, [RZ] ;  /* 0x00000000fffff984 */ /* 0x000fe20000000800 */
[----:B------:R-:W-:Y:S01]  /*1980*/  @!P4 LDGSTS.E.BYPASS.LTC128B.128 [R193], desc[UR16][R16.64] ;  /* 0x0000000010c1cfae */ /* 0x000fe2000b981a10 */
[----:B------:R-:W-:Y:S01]  /*1990*/  IMAD.X R15, RZ, RZ, R0, P2 ;  /* 0x000000ffff0f7224 */ /* 0x000fe200010e0600 */
[----:B------:R-:W-:Y:S01]  /*19a0*/  SHF.L.U64.HI R8, R136, 0x5, R137 ;  /* 0x0000000588087819 */ /* 0x000fe20000010289 */
[----:B------:R-:W-:Y:S01]  /*19b0*/  @!P1 IMAD.IADD R0, R19, 0x1, R7 ;  /* 0x0000000113009824 */ /* 0x000fe200078e0207 */
[-C--:B------:R-:W-:Y:S01]  /*19c0*/  ISETP.GE.AND P5, PT, R13, R6.reuse, PT ;  /* 0x000000060d00720c */ /* 0x080fe20003fa6270 */
[C---:B------:R-:W-:Y:S01]  /*19d0*/  VIADD R7, R2.reuse, 0x60 ;  /* 0x0000006002077836 */ /* 0x040fe20000000000 */
[----:B------:R-:W-:Y:S01]  /*19e0*/  @!P4 LDGSTS.E.BYPASS.LTC128B.128 [R193+0x1000], desc[UR16][R16.64+0x40] ;  /* 0x0100004010c1cfae */ /* 0x000fe2000b981a10 */
[C---:B------:R-:W-:Y:S01]  /*19f0*/  VIADD R9, R2.reuse, 0x40 ;  /* 0x0000004002097836 */ /* 0x040fe20000000000 */
[C---:B------:R-:W-:Y:S01]  /*1a00*/  ISETP.GE.AND P6, PT, R2.reuse, R6, PT ;  /* 0x000000060200720c */ /* 0x040fe20003fc6270 */
[----:B------:R-:W-:Y:S01]  /*1a10*/  IMAD.WIDE.U32 R14, R2, R124, R14 ;  /* 0x0000007c020e7225 */ /* 0x000fe200078e000e */
[----:B------:R-:W-:Y:S01]  /*1a20*/  @!P4 LDGSTS.E.BYPASS.LTC128B.128 [R193+0x2000], desc[UR16][R16.64+0x80] ;  /* 0x0200008010c1cfae */ /* 0x000fe2000b981a10 */
[----:B------:R-:W-:-:S02]  /*1a30*/  ISETP.GE.AND P3, PT, R7, R6, PT ;  /* 0x000000060700720c */ /* 0x000fc40003f66270 */
[-C--:B------:R-:W-:Y:S01]  /*1a40*/  ISETP.GE.AND P4, PT, R9, R6.reuse, PT ;  /* 0x000000060900720c */ /* 0x080fe20003f86270 */
[----:B------:R-:W-:Y:S01]  /*1a50*/  IMAD R187, R2, R125, R15 ;  /* 0x0000007d02bb7224 */ /* 0x000fe200078e020f */
[----:B------:R-:W-:Y:S01]  /*1a60*/  @!P1 LEA.HI.X R5, R18, R5, R0, 0x1, P0 ;  /* 0x0000000512059211 */ /* 0x000fe200000f0c00 */
[----:B------:R-:W-:Y:S01]  /*1a70*/  IMAD.SHL.U32 R0, R136, 0x20, RZ ;  /* 0x0000002088007824 */ /* 0x000fe200078e00ff */
[C---:B---3--:R-:W-:Y:S02]  /*1a80*/  LEA R186, P0, R14.reuse, UR6, 0x1 ;  /* 0x000000060eba7c11 */ /* 0x048fe4000f8008ff */
[----:B------:R-:W-:Y:S01]  /*1a90*/  ISETP.GE.AND P2, PT, R13, R6, PT ;  /* 0x000000060d00720c */ /* 0x000fe20003f46270 */
[----:B------:R-:W-:Y:S01]  /*1aa0*/  @!P1 LDGSTS.E.BYPASS.LTC128B.128 [R193+0x800], desc[UR16][R4.64] ;  /* 0x0080000004c19fae */ /* 0x000fe2000b981a10 */
[----:B------:R-:W-:Y:S02]  /*1ab0*/  LEA.HI.X R187, R14, UR7, R187, 0x1, P0 ;  /* 0x000000070ebb7c11 */ /* 0x000fe400080f0cbb */
[----:B------:R-:W-:Y:S01]  /*1ac0*/  @!P5 LEA R10, P0, R0, R184, 0x1 ;  /* 0x000000b8000ad211 */ /* 0x000fe200078008ff */
[----:B------:R-:W-:Y:S01]  /*1ad0*/  @!P1 LDGSTS.E.BYPASS.LTC128B.128 [R193+0x1800], desc[UR16][R4.64+0x40] ;  /* 0x0180004004c19fae */ /* 0x000fe2000b981a10 */
[----:B------:R-:W-:Y:S01]  /*1ae0*/  @!P3 IMAD.MOV.U32 R185, RZ, RZ, R183 ;  /* 0x000000ffffb9b224 */ /* 0x000fe200078e00b7 */
[----:B------:R-:W-:-:S02]  /*1af0*/  LOP3.LUT R2, R2, 0x7, RZ, 0xc0, !PT ;  /* 0x0000000702027812 */ /* 0x000fc400078ec0ff */
[----:B------:R1:W-:Y:S01]  /*1b00*/  @!P1 LDGSTS.E.BYPASS.LTC128B.128 [R193+0x2800], desc[UR16][R4.64+0x80] ;  /* 0x0280008004c19fae */ /* 0x0003e2000b981a10 */
[-C--:B------:R-:W-:Y:S01]  /*1b10*/  @!P5 LEA.HI.X R11, R0, R183.reuse, R8, 0x1, P0 ;  /* 0x000000b7000bd211 */ /* 0x080fe200000f0c08 */
[----:B------:R-:W-:Y:S01]  /*1b20*/  @!P3 IMAD R0, R137, 0xc0, RZ ;  /* 0x000000c08900b824 */ /* 0x000fe200078e02ff */
[C---:B------:R-:W-:Y:S01]  /*1b30*/  @!P4 LEA R8, P0, R136.reuse, R184, 0x7 ;  /* 0x000000b88808c211 */ /* 0x040fe200078038ff */
[C---:B------:R-:W-:Y:S01]  /*1b40*/  @!P3 IMAD.WIDE.U32 R12, R136.reuse, 0xc0, R184 ;  /* 0x000000c0880cb825 */ /* 0x040fe200078e00b8 */
[-C--:B------:R-:W-:Y:S02]  /*1b50*/  ISETP.GE.AND P1, PT, R9, R6.reuse, PT ;  /* 0x000000060900720c */ /* 0x080fe40003f26270 */
[----:B------:R-:W-:Y:S01]  /*1b60*/  @!P4 LEA.HI.X R9, R136, R183, R137, 0x7, P0 ;  /* 0x000000b78809c211 */ /* 0x000fe200000f3c89 */
[----:B------:R-:W-:Y:S01]  /*1b70*/  @!P3 IMAD.IADD R13, R13, 0x1, R0 ;  /* 0x000000010d0db824 */ /* 0x000fe200078e0200 */
[----:B------:R-:W-:Y:S02]  /*1b80*/  ISETP.GE.AND P0, PT, R7, R6, PT ;  /* 0x000000060700720c */ /* 0x000fe40003f06270 */
[----:B------:R-:W-:-:S02]  /*1b90*/  SHF.R.U32.HI R0, RZ, 0x1, R189 ;  /* 0x00000001ff007819 */ /* 0x000fc400000116bd */
[----:B------:R-:W-:Y:S02]  /*1ba0*/  LOP3.LUT R7, R129, 0x120, RZ, 0xc0, !PT ;  /* 0x0000012081077812 */ /* 0x000fe400078ec0ff */
[C---:B------:R-:W-:Y:S02]  /*1bb0*/  LOP3.LUT R128, R3.reuse, 0x8, R0, 0x78, !PT ;  /* 0x0000000803807812 */ /* 0x040fe400078e7800 */
[----:B------:R-:W-:Y:S02]  /*1bc0*/  LOP3.LUT R3, R3, 0x8, R189, 0x78, !PT ;  /* 0x0000000803037812 */ /* 0x000fe400078e78bd */
[----:B------:R-:W-:-:S03]  /*1bd0*/  IADD3 R181, PT, PT, R128, R7, R181 ;  /* 0x0000000780b57210 */ /* 0x000fc60007ffe0b5 */
[----:B------:R-:W-:Y:S01]  /*1be0*/  @!P0 IMAD R6, R125, 0xc0, RZ ;  /* 0x000000c07d068824 */ /* 0x000fe200078e02ff */
[----:B------:R-:W-:Y:S01]  /*1bf0*/  LEA R181, R181, UR4, 0x1 ;  /* 0x00000004b5b57c11 */ /* 0x000fe2000f8e08ff */
[----:B------:R-:W-:Y:S02]  /*1c00*/  IMAD.IADD R180, R3, 0x1, R180 ;  /* 0x0000000103b47824 */ /* 0x000fe400078e02b4 */
[----:B------:R-:W-:Y:S02]  /*1c10*/  IMAD.MOV.U32 R3, RZ, RZ, 0x20 ;  /* 0x00000020ff037424 */ /* 0x000fe400078e00ff */
[----:B-1----:R-:W-:Y:S01]  /*1c20*/  @!P6 IMAD.MOV.U32 R4, RZ, RZ, R184 ;  /* 0x000000ffff04e224 */ /* 0x002fe200078e00b8 */
[----:B------:R-:W-:Y:S01]  /*1c30*/  LEA R180, R180, UR4, 0x1 ;  /* 0x00000004b4b47c11 */ /* 0x000fe2000f8e08ff */
[----:B------:R-:W-:-:S05]  /*1c40*/  @!P6 IMAD.MOV.U32 R5, RZ, RZ, R183 ;  /* 0x000000ffff05e224 */ /* 0x000fca00078e00b7 */
[----:B------:R-:W-:Y:S04]  /*1c50*/  @!P6 LDGSTS.E.BYPASS.LTC128B.128 [R193+0x3000], desc[UR16][R4.64] ;  /* 0x0300000004c1efae */ /* 0x000fe8000b981a10 */
[----:B------:R-:W-:Y:S04]  /*1c60*/  @!P6 LDGSTS.E.BYPASS.LTC128B.128 [R193+0x5000], desc[UR16][R4.64+0x40] ;  /* 0x0500004004c1efae */ /* 0x000fe8000b981a10 */
[----:B------:R1:W-:Y:S04]  /*1c70*/  @!P6 LDGSTS.E.BYPASS.LTC128B.128 [R193+0x7000], desc[UR16][R4.64+0x80] ;  /* 0x0700008004c1efae */ /* 0x0003e8000b981a10 */
[----:B------:R-:W-:Y:S04]  /*1c80*/  @!P5 LDGSTS.E.BYPASS.LTC128B.128 [R193+0x3800], desc[UR16][R10.64] ;  /* 0x038000000ac1dfae */ /* 0x000fe8000b981a10 */
[----:B------:R-:W-:Y:S04]  /*1c90*/  @!P5 LDGSTS.E.BYPASS.LTC128B.128 [R193+0x5800], desc[UR16][R10.64+0x40] ;  /* 0x058000400ac1dfae */ /* 0x000fe8000b981a10 */
[----:B------:R2:W-:Y:S04]  /*1ca0*/  @!P5 LDGSTS.E.BYPASS.LTC128B.128 [R193+0x7800], desc[UR16][R10.64+0x80] ;  /* 0x078000800ac1dfae */ /* 0x0005e8000b981a10 */
[----:B------:R-:W-:Y:S04]  /*1cb0*/  @!P4 LDGSTS.E.BYPASS.LTC128B.128 [R193+0x4000], desc[UR16][R8.64] ;  /* 0x0400000008c1cfae */ /* 0x000fe8000b981a10 */
[----:B------:R-:W-:Y:S04]  /*1cc0*/  @!P4 LDGSTS.E.BYPASS.LTC128B.128 [R193+0x6000], desc[UR16][R8.64+0x40] ;  /* 0x0600004008c1cfae */ /* 0x000fe8000b981a10 */
[----:B------:R3:W-:Y:S01]  /*1cd0*/  @!P4 LDGSTS.E.BYPASS.LTC128B.128 [R193+0x8000], desc[UR16][R8.64+0x80] ;  /* 0x0800008008c1cfae */ /* 0x0007e2000b981a10 */
[----:B-1----:R-:W-:-:S03]  /*1ce0*/  IMAD.SHL.U32 R5, R124, 0x20, RZ ;  /* 0x000000207c057824 */ /* 0x002fc600078e00ff */
[----:B------:R-:W-:Y:S01]  /*1cf0*/  @!P3 LDGSTS.E.BYPASS.LTC128B.128 [R193+0x4800], desc[UR16][R12.64] ;  /* 0x048000000cc1bfae */ /* 0x000fe2000b981a10 */
[----:B------:R-:W-:-:S03]  /*1d00*/  SHF.L.U64.HI R4, R124, 0x5, R125 ;  /* 0x000000057c047819 */ /* 0x000fc6000001027d */
[----:B------:R-:W-:Y:S04]  /*1d10*/  @!P3 LDGSTS.E.BYPASS.LTC128B.128 [R193+0x6800], desc[UR16][R12.64+0x40] ;  /* 0x068000400cc1bfae */ /* 0x000fe8000b981a10 */
[----:B------:R1:W-:Y:S01]  /*1d20*/  @!P3 LDGSTS.E.BYPASS.LTC128B.128 [R193+0x8800], desc[UR16][R12.64+0x80] ;  /* 0x088000800cc1bfae */ /* 0x0003e2000b981a10 */
[----:B--2---:R-:W-:-:S03]  /*1d30*/  @!P2 LEA R10, P3, R5, R186, 0x1 ;  /* 0x000000ba050aa211 */ /* 0x004fc600078608ff */
[----:B------:R-:W0:Y:S01]  /*1d40*/  LDGDEPBAR ;  /* 0x00000000000079af */ /* 0x000e220000000000 */
[----:B------:R-:W-:Y:S02]  /*1d50*/  @!P2 LEA.HI.X R11, R5, R187, R4, 0x1, P3 ;  /* 0x000000bb050ba211 */ /* 0x000fe400018f0c04 */
[----:B------:R-:W-:-:S04]  /*1d60*/  @!P1 LEA R4, P3, R124, R186, 0x7 ;  /* 0x000000ba7c049211 */ /* 0x000fc800078638ff */
[C---:B------:R-:W-:Y:S01]  /*1d70*/  @!P1 LEA.HI.X R5, R124.reuse, R187, R125, 0x7, P3 ;  /* 0x000000bb7c059211 */ /* 0x040fe200018f3c7d */
[----:B---3--:R-:W-:-:S04]  /*1d80*/  @!P0 IMAD.WIDE.U32 R8, R124, 0xc0, R186 ;  /* 0x000000c07c088825 */ /* 0x008fc800078e00ba */
[----:B------:R-:W-:Y:S01]  /*1d90*/  @!P0 IMAD.IADD R9, R9, 0x1, R6 ;  /* 0x0000000109098824 */ /* 0x000fe200078e0206 */
[----:B------:R-:W-:-:S04]  /*1da0*/  DEPBAR.LE SB0, 0x0 ;  /* 0x000080000000791a */ /* 0x000fc80000000000 */
[----:B------:R-:W-:Y:S06]  /*1db0*/  BAR.SYNC.DEFER_BLOCKING 0x0 ;  /* 0x0000000000007b1d */ /* 0x000fec0000010000 */
[----:B------:R-:W-:Y:S01]  /*1dc0*/  @!PT LDS RZ, [RZ] ;  /* 0x00000000fffff984 */ /* 0x000fe20000000800 */
[----:B------:R-:W-:Y:S01]  /*1dd0*/  @!PT LDS RZ, [RZ] ;  /* 0x00000000fffff984 */ /* 0x000fe20000000800 */
[----:B------:R-:W-:Y:S01]  /*1de0*/  @!PT LDS RZ, [RZ] ;  /* 0x00000000fffff984 */ /* 0x000fe20000000800 */
[----:B------:R-:W-:Y:S04]  /*1df0*/  @!P6 LDGSTS.E.BYPASS.LTC128B.128 [R193+0x9000], desc[UR16][R186.64] ;  /* 0x09000000bac1efae */ /* 0x000fe8000b981a10 */
[----:B------:R-:W-:Y:S04]  /*1e00*/  @!P6 LDGSTS.E.BYPASS.LTC128B.128 [R193+0xb000], desc[UR16][R186.64+0x40] ;  /* 0x0b000040bac1efae */ /* 0x000fe8000b981a10 */
[----:B------:R-:W-:Y:S04]  /*1e10*/  @!P6 LDGSTS.E.BYPASS.LTC128B.128 [R193+0xd000], desc[UR16][R186.64+0x80] ;  /* 0x0d000080bac1efae */ /* 0x000fe8000b981a10 */
[----:B------:R-:W-:Y:S04]  /*1e20*/  @P6 STS.128 [R193+0x9000], RZ ;  /* 0x009000ffc1006388 */ /* 0x000fe80000000c00 */
[----:B------:R-:W-:Y:S04]  /*1e30*/  @P6 STS.128 [R193+0xb000], RZ ;  /* 0x00b000ffc1006388 */ /* 0x000fe80000000c00 */
[----:B------:R-:W-:Y:S04]  /*1e40*/  @P6 STS.128 [R193+0xd000], RZ ;  /* 0x00d000ffc1006388 */ /* 0x000fe80000000c00 */
[----:B------:R-:W-:Y:S04]  /*1e50*/  @P2 STS.128 [R193+0x9800], RZ ;  /* 0x009800ffc1002388 */ /* 0x000fe80000000c00 */
[----:B------:R-:W-:Y:S04]  /*1e60*/  @P2 STS.128 [R193+0xb800], RZ ;  /* 0x00b800ffc1002388 */ /* 0x000fe80000000c00 */
[----:B------:R-:W-:Y:S04]  /*1e70*/  @P2 STS.128 [R193+0xd800], RZ ;  /* 0x00d800ffc1002388 */ /* 0x000fe80000000c00 */
        /* <DEDUP_REMOVED lines=14> */
[----:B------:R2:W-:Y:S04]  /*1f60*/  @!P1 LDGSTS.E.BYPASS.LTC128B.128 [R193+0xe000], desc[UR16][R4.64+0x80] ;  /* 0x0e00008004c19fae */ /* 0x0005e8000b981a10 */
        /* <DEDUP_REMOVED lines=8> */
[----:B------:R3:W-:Y:S01]  /*1ff0*/  @!P0 LDGSTS.E.BYPASS.LTC128B.128 [R193+0xe800], desc[UR16][R8.64+0x80] ;  /* 0x0e80008008c18fae */ /* 0x0007e2000b981a10 */
[----:B------:R-:W-:-:S03]  /*2000*/  LOP3.LUT P0, RZ, R189, 0x4, RZ, 0xc0, !PT ;  /* 0x00000004bdff7812 */ /* 0x000fc6000780c0ff */
[----:B------:R-:W-:Y:S01]  /*2010*/  LDSM.16.M88.4 R72, [R181] ;  /* 0x00000000b548783b */ /* 0x000fe20000000200 */
[----:B------:R-:W-:Y:S02]  /*2020*/  SEL R3, R3, 0xffffffe0, !P0 ;  /* 0xffffffe003037807 */ /* 0x000fe40004000000 */
[----:B------:R-:W-:Y:S01]  /*2030*/  ISETP.NE.AND P0, PT, R138, 0x1, PT ;  /* 0x000000018a00780c */ /* 0x000fe20003f05270 */
[----:B------:R-:W4:Y:S02]  /*2040*/  LDSM.16.M88.4 R28, [R180+0x3000] ;  /* 0x00300000b41c783b */ /* 0x000f240000000200 */
[--C-:B------:R-:W-:Y:S02]  /*2050*/  IMAD.IADD R179, R181, 0x1, R3.reuse ;  /* 0x00000001b5b37824 */ /* 0x100fe400078e0203 */
[----:B------:R-:W5:Y:S01]  /*2060*/  LDSM.16.M88.4 R20, [R180+0x3400] ;  /* 0x00340000b414783b */ /* 0x000f620000000200 */
[----:B------:R-:W-:-:S03]  /*2070*/  IMAD.IADD R177, R180, 0x1, R3 ;  /* 0x00000001b4b17824 */ /* 0x000fc600078e0203 */
[----:B-1----:R-:W1:Y:S04]  /*2080*/  LDSM.16.M88.4 R12, [R180+0x3800] ;  /* 0x00380000b40c783b */ /* 0x002e680000000200 */
[----:B--2---:R-:W3:Y:S04]  /*2090*/  LDSM.16.M88.4 R4, [R180+0x3c00] ;  /* 0x003c0000b404783b */ /* 0x004ee80000000200 */
[----:B------:R-:W2:Y:S04]  /*20a0*/  LDSM.16.M88.4 R96, [R180+0x4000] ;  /* 0x00400000b460783b */ /* 0x000ea80000000200 */
[----:B------:R-:W2:Y:S04]  /*20b0*/  LDSM.16.M88.4 R88, [R180+0x4400] ;  /* 0x00440000b458783b */ /* 0x000ea80000000200 */
[----:B------:R-:W2:Y:S04]  /*20c0*/  LDSM.16.M88.4 R80, [R180+0x4800] ;  /* 0x00480000b450783b */ /* 0x000ea80000000200 */
[----:B------:R-:W2:Y:S04]  /*20d0*/  LDSM.16.M88.4 R44, [R180+0x4c00] ;  /* 0x004c0000b42c783b */ /* 0x000ea80000000200 */
[----:B------:R-:W-:Y:S04]  /*20e0*/  LDSM.16.M88.4 R36, [R179] ;  /* 0x00000000b324783b */ /* 0x000fe80000000200 */
[----:B------:R-:W2:Y:S04]  /*20f0*/  LDSM.16.M88.4 R52, [R177+0x3000] ;  /* 0x00300000b134783b */ /* 0x000ea80000000200 */
[----:B------:R-:W2:Y:S01]  /*2100*/  LDSM.16.M88.4 R40, [R177+0x3400] ;  /* 0x00340000b128783b */ /* 0x000ea20000000200 */
[C---:B----4-:R-:W-:Y:S03]  /*2110*/  HMMA.16816.F32.BF16 R32, R72.reuse, R28, RZ ;  /* 0x0000001c4820723c */ /* 0x050fe600000418ff */
[----:B------:R-:W4:Y:S04]  /*2120*/  LDSM.16.M88.4 R56, [R177+0x3800] ;  /* 0x00380000b138783b */ /* 0x000f280000000200 */
[----:B------:R-:W4:Y:S01]  /*2130*/  LDSM.16.M88.4 R48, [R177+0x3c00] ;  /* 0x003c0000b130783b */ /* 0x000f220000000200 */
[C---:B-----5:R-:W-:Y:S03]  /*2140*/  HMMA.16816.F32.BF16 R24, R72.reuse, R20, RZ ;  /* 0x000000144818723c */ /* 0x060fe600000418ff */
[----:B------:R-:W-:Y:S04]  /*2150*/  LDSM.16.M88.4 R112, [R181+0x1000] ;  /* 0x00100000b570783b */ /* 0x000fe80000000200 */
[----:B------:R-:W-:Y:S01]  /*2160*/  LDSM.16.M88.4 R104, [R177+0x5c00] ;  /* 0x005c0000b168783b */ /* 0x000fe20000000200 */
[C---:B-1----:R-:W-:Y:S03]  /*2170*/  HMMA.16816.F32.BF16 R16, R72.reuse, R12, RZ ;  /* 0x0000000c4810723c */ /* 0x042fe600000418ff */
[----:B------:R-:W-:Y:S04]  /*2180*/  LDSM.16.M88.4 R116, [R180+0x6c00] ;  /* 0x006c0000b474783b */ /* 0x000fe80000000200 */
[----:B------:R-:W-:Y:S01]  /*2190*/  LDSM.16.M88.4 R108, [R177+0x5000] ;  /* 0x00500000b16c783b */ /* 0x000fe20000000200 */
[C---:B------:R-:W-:Y:S03]  /*21a0*/  HMMA.16816.F32.BF16 R28, R72.reuse, R30, RZ ;  /* 0x0000001e481c723c */ /* 0x040fe600000418ff */
[----:B------:R-:W-:Y:S04]  /*21b0*/  LDSM.16.M88.4 R68, [R177+0x6000] ;  /* 0x00600000b144783b */ /* 0x000fe80000000200 */
[----:B------:R-:W-:Y:S01]  /*21c0*/  LDSM.16.M88.4 R120, [R181+0x2000] ;  /* 0x00200000b578783b */ /* 0x000fe20000000200 */
[C---:B------:R-:W-:Y:S03]  /*21d0*/  HMMA.16816.F32.BF16 R20, R72.reuse, R22, RZ ;  /* 0x000000164814723c */ /* 0x040fe600000418ff */
[----:B------:R-:W-:Y:S04]  /*21e0*/  LDSM.16.M88.4 R64, [R177+0x6400] ;  /* 0x00640000b140783b */ /* 0x000fe80000000200 */
[----:B------:R-:W-:Y:S01]  /*21f0*/  LDSM.16.M88.4 R60, [R177+0x6800] ;  /* 0x00680000b13c783b */ /* 0x000fe20000000200 */
[C---:B------:R-:W-:Y:S03]  /*2200*/  HMMA.16816.F32.BF16 R12, R72.reuse, R14, RZ ;  /* 0x0000000e480c723c */ /* 0x040fe600000418ff */
[----:B------:R-:W0:Y:S05]  /*2210*/  LDGDEPBAR ;  /* 0x00000000000079af */ /* 0x000e2a0000000000 */
[C---:B---3--:R-:W-:Y:S08]  /*2220*/  HMMA.16816.F32.BF16 R8, R72.reuse, R4, RZ ;  /* 0x000000044808723c */ /* 0x048ff000000418ff */
[C---:B--2---:R-:W-:Y:S08]  /*2230*/  HMMA.16816.F32.BF16 R100, R72.reuse, R96, RZ ;  /* 0x000000604864723c */ /* 0x044ff000000418ff */
        /* <DEDUP_REMOVED lines=14> */
[----:B------:R-:W3:Y:S07]  /*2320*/  LDSM.16.M88.4 R40, [R177+0x4800] ;  /* 0x00480000b128783b */ /* 0x000eee0000000200 */
[C---:B----4-:R-:W-:Y:S08]  /*2330*/  HMMA.16816.F32.BF16 R16, R36.reuse, R56, R16 ;  /* 0x000000382410723c */ /* 0x050ff00000041810 */
[C---:B------:R-:W-:Y:S01]  /*2340*/  HMMA.16816.F32.BF16 R12, R36.reuse, R58, R12 ;  /* 0x0000003a240c723c */ /* 0x040fe2000004180c */
[----:B------:R-:W4:Y:S07]  /*2350*/  LDSM.16.M88.4 R56, [R177+0x4c00] ;  /* 0x004c0000b138783b */ /* 0x000f2e0000000200 */
[C---:B------:R-:W-:Y:S08]  /*2360*/  HMMA.16816.F32.BF16 R8, R36.reuse, R48, R8 ;  /* 0x000000302408723c */ /* 0x040ff00000041808 */
[C---:B------:R-:W-:Y:S01]  /*2370*/  HMMA.16816.F32.BF16 R4, R36.reuse, R50, R4 ;  /* 0x000000322404723c */ /* 0x040fe20000041804 */
[----:B------:R-:W5:Y:S07]  /*2380*/  LDSM.16.M88.4 R48, [R180+0x5000] ;  /* 0x00500000b430783b */ /* 0x000f6e0000000200 */
        /* <DEDUP_REMOVED lines=9> */
[C---:B----4-:R-:W-:Y:S08]  /*2420*/  HMMA.16816.F32.BF16 R76, R36.reuse, R56, R76 ;  /* 0x00000038244c723c */ /* 0x050ff0000004184c */
[----:B------:R-:W-:Y:S01]  /*2430*/  HMMA.16816.F32.BF16 R72, R36, R58, R72 ;  /* 0x0000003a2448723c */ /* 0x000fe20000041848 */
[----:B------:R-:W2:Y:S04]  /*2440*/  LDSM.16.M88.4 R36, [R180+0x6000] ;  /* 0x00600000b424783b */ /* 0x000ea80000000200 */
[----:B------:R-:W-:Y:S03]  /*2450*/  LDSM.16.M88.4 R56, [R177+0x6c00] ;  /* 0x006c0000b138783b */ /* 0x000fe60000000200 */
[C---:B-----5:R-:W-:Y:S08]  /*2460*/  HMMA.16816.F32.BF16 R32, R112.reuse, R48, R32 ;  /* 0x000000307020723c */ /* 0x060ff00000041820 */
[C---:B-1----:R-:W-:Y:S08]  /*2470*/  HMMA.16816.F32.BF16 R16, R112.reuse, R52, R16 ;  /* 0x000000347010723c */ /* 0x042ff00000041810 */
[C---:B------:R-:W-:Y:S01]  /*2480*/  HMMA.16816.F32.BF16 R12, R112.reuse, R54, R12 ;  /* 0x00000036700c723c */ /* 0x040fe2000004180c */
[----:B------:R-:W-:Y:S07]  /*2490*/  LDSM.16.M88.4 R52, [R179+0x1000] ;  /* 0x00100000b334783b */ /* 0x000fee0000000200 */
[C---:B------:R-:W-:Y:S01]  /*24a0*/  HMMA.16816.F32.BF16 R28, R112.reuse, R50, R28 ;  /* 0x00000032701c723c */ /* 0x040fe2000004181c */
[----:B------:R-:W1:Y:S07]  /*24b0*/  LDSM.16.M88.4 R48, [R180+0x6400] ;  /* 0x00640000b430783b */ /* 0x000e6e0000000200 */
[C---:B------:R-:W-:Y:S08]  /*24c0*/  HMMA.16816.F32.BF16 R24, R112.reuse, R44, R24 ;  /* 0x0000002c7018723c */ /* 0x040ff00000041818 */
[C---:B--2---:R-:W-:Y:S08]  /*24d0*/  HMMA.16816.F32.BF16 R100, R112.reuse, R36, R100 ;  /* 0x000000247064723c */ /* 0x044ff00000041864 */
[C---:B------:R-:W-:Y:S01]  /*24e0*/  HMMA.16816.F32.BF16 R96, R112.reuse, R38, R96 ;  /* 0x000000267060723c */ /* 0x040fe20000041860 */
[----:B------:R-:W2:Y:S07]  /*24f0*/  LDSM.16.M88.4 R36, [R177+0x5800] ;  /* 0x00580000b124783b */ /* 0x000eae0000000200 */
[C---:B------:R-:W-:Y:S01]  /*2500*/  HMMA.16816.F32.BF16 R20, R112.reuse, R46, R20 ;  /* 0x0000002e7014723c */ /* 0x040fe20000041814 */
[----:B------:R-:W3:Y:S07]  /*2510*/  LDSM.16.M88.4 R44, [R180+0x6800] ;  /* 0x00680000b42c783b */ /* 0x000eee0000000200 */
[C---:B------:R-:W-:Y:S08]  /*2520*/  HMMA.16816.F32.BF16 R8, R112.reuse, R40, R8 ;  /* 0x000000287008723c */ /* 0x040ff00000041808 */
[C---:B------:R-:W-:Y:S01]  /*2530*/  HMMA.16816.F32.BF16 R4, R112.reuse, R42, R4 ;  /* 0x0000002a7004723c */ /* 0x040fe20000041804 */
[----:B------:R-:W4:Y:S07]  /*2540*/  LDSM.16.M88.4 R40, [R177+0x5400] ;  /* 0x00540000b128783b */ /* 0x000f2e0000000200 */
[C---:B-1----:R-:W-:Y:S08]  /*2550*/  HMMA.16816.F32.BF16 R92, R112.reuse, R48, R92 ;  /* 0x00000030705c723c */ /* 0x042ff0000004185c */
[----:B------:R-:W-:Y:S01]  /*2560*/  HMMA.16816.F32.BF16 R88, R112, R50, R88 ;  /* 0x000000327058723c */ /* 0x000fe20000041858 */
[----:B------:R-:W-:Y:S07]  /*2570*/  LDSM.16.M88.4 R48, [R180+0x7000] ;  /* 0x00700000b430783b */ /* 0x000fee0000000200 */
[C---:B--2---:R-:W-:Y:S08]  /*2580*/  HMMA.16816.F32.BF16 R16, R52.reuse, R36, R16 ;  /* 0x000000243410723c */ /* 0x044ff00000041810 */
[----:B------:R-:W-:Y:S01]  /*2590*/  HMMA.16816.F32.BF16 R12, R52, R38, R12 ;  /* 0x00000026340c723c */ /* 0x000fe2000004180c */
[----:B------:R-:W1:Y:S07]  /*25a0*/  LDSM.16.M88.4 R36, [R180+0x7c00] ;  /* 0x007c0000b424783b */ /* 0x000e6e0000000200 */
[C---:B---3--:R-:W-:Y:S08]  /*25b0*/  HMMA.16816.F32.BF16 R84, R112.reuse, R44, R84 ;  /* 0x0000002c7054723c */ /* 0x048ff00000041854 */
[----:B------:R-:W-:Y:S01]  /*25c0*/  HMMA.16816.F32.BF16 R80, R112, R46, R80 ;  /* 0x0000002e7050723c */ /* 0x000fe20000041850 */
[----:B------:R-:W2:Y:S07]  /*25d0*/  LDSM.16.M88.4 R44, [R180+0x7400] ;  /* 0x00740000b42c783b */ /* 0x000eae0000000200 */
[C---:B----4-:R-:W-:Y:S08]  /*25e0*/  HMMA.16816.F32.BF16 R24, R52.reuse, R40, R24 ;  /* 0x000000283418723c */ /* 0x050ff00000041818 */
[C---:B------:R-:W-:Y:S01]  /*25f0*/  HMMA.16816.F32.BF16 R20, R52.reuse, R42, R20 ;  /* 0x0000002a3414723c */ /* 0x040fe20000041814 */
[----:B------:R-:W3:Y:S07]  /*2600*/  LDSM.16.M88.4 R40, [R180+0x7800] ;  /* 0x00780000b428783b */ /* 0x000eee0000000200 */
[C---:B------:R-:W-:Y:S08]  /*2610*/  HMMA.16816.F32.BF16 R8, R52.reuse, R104, R8 ;  /* 0x000000683408723c */ /* 0x040ff00000041808 */
[----:B------:R-:W-:Y:S01]  /*2620*/  HMMA.16816.F32.BF16 R4, R52, R106, R4 ;  /* 0x0000006a3404723c */ /* 0x000fe20000041804 */
[----:B------:R-:W4:Y:S07]  /*2630*/  LDSM.16.M88.4 R104, [R180+0x8c00] ;  /* 0x008c0000b468783b */ /* 0x000f2e0000000200 */
[C---:B------:R-:W-:Y:S08]  /*2640*/  HMMA.16816.F32.BF16 R76, R112.reuse, R116, R76 ;  /* 0x00000074704c723c */ /* 0x040ff0000004184c */
[----:B------:R-:W-:Y:S01]  /*2650*/  HMMA.16816.F32.BF16 R72, R112, R118, R72 ;  /* 0x000000767048723c */ /* 0x000fe20000041848 */
[----:B------:R-:W5:Y:S04]  /*2660*/  LDSM.16.M88.4 R116, [R180+0x8000] ;  /* 0x00800000b474783b */ /* 0x000f680000000200 */
[----:B------:R-:W5:Y:S03]  /*2670*/  LDSM.16.M88.4 R112, [R180+0x8400] ;  /* 0x00840000b470783b */ /* 0x000f660000000200 */
[C---:B------:R-:W-:Y:S08]  /*2680*/  HMMA.16816.F32.BF16 R32, R52.reuse, R108, R32 ;  /* 0x0000006c3420723c */ /* 0x040ff00000041820 */
[C---:B------:R-:W-:Y:S01]  /*2690*/  HMMA.16816.F32.BF16 R28, R52.reuse, R110, R28 ;  /* 0x0000006e341c723c */ /* 0x040fe2000004181c */
[----:B------:R-:W5:Y:S07]  /*26a0*/  LDSM.16.M88.4 R108, [R180+0x8800] ;  /* 0x00880000b46c783b */ /* 0x000f6e0000000200 */
[C---:B------:R-:W-:Y:S08]  /*26b0*/  HMMA.16816.F32.BF16 R100, R52.reuse, R68, R100 ;  /* 0x000000443464723c */ /* 0x040ff00000041864 */
[----:B------:R-:W-:Y:S01]  /*26c0*/  HMMA.16816.F32.BF16 R96, R52, R70, R96 ;  /* 0x000000463460723c */ /* 0x000fe20000041860 */
[----:B------:R-:W-:Y:S07]  /*26d0*/  LDSM.16.M88.4 R68, [R179+0x2000] ;  /* 0x00200000b344783b */ /* 0x000fee0000000200 */
[C---:B-1----:R-:W-:Y:S08]  /*26e0*/  HMMA.16816.F32.BF16 R8, R120.reuse, R36, R8 ;  /* 0x000000247808723c */ /* 0x042ff00000041808 */
[----:B------:R-:W-:Y:S01]  /*26f0*/  HMMA.16816.F32.BF16 R4, R120, R38, R4 ;  /* 0x000000267804723c */ /* 0x000fe20000041804 */
[----:B------:R-:W1:Y:S07]  /*2700*/  LDSM.16.M88.4 R36, [R177+0x8c00] ;  /* 0x008c0000b124783b */ /* 0x000e6e0000000200 */
[C---:B------:R-:W-:Y:S08]  /*2710*/  HMMA.16816.F32.BF16 R76, R52.reuse, R56, R76 ;  /* 0x00000038344c723c */ /* 0x040ff0000004184c */
[C---:B------:R-:W-:Y:S08]  /*2720*/  HMMA.16816.F32.BF16 R92, R52.reuse, R64, R92 ;  /* 0x00000040345c723c */ /* 0x040ff0000004185c */
[C---:B------:R-:W-:Y:S01]  /*2730*/  HMMA.16816.F32.BF16 R88, R52.reuse, R66, R88 ;  /* 0x000000423458723c */ /* 0x040fe20000041858 */
[----:B------:R-:W1:Y:S07]  /*2740*/  LDSM.16.M88.4 R64, [R177+0x7000] ;  /* 0x00700000b140783b */ /* 0x000e6e0000000200 */
[C---:B------:R-:W-:Y:S08]  /*2750*/  HMMA.16816.F32.BF16 R84, R52.reuse, R60, R84 ;  /* 0x0000003c3454723c */ /* 0x040ff00000041854 */
[C---:B------:R-:W-:Y:S01]  /*2760*/  HMMA.16816.F32.BF16 R80, R52.reuse, R62, R80 ;  /* 0x0000003e3450723c */ /* 0x040fe20000041850 */
[----:B------:R-:W1:Y:S07]  /*2770*/  LDSM.16.M88.4 R60, [R177+0x7400] ;  /* 0x00740000b13c783b */ /* 0x000e6e0000000200 */
        /* <DEDUP_REMOVED lines=13> */
[C---:B----4-:R-:W-:Y:S08]  /*2850*/  HMMA.16816.F32.BF16 R76, R120.reuse, R104, R76 ;  /* 0x00000068784c723c */ /* 0x050ff0000004184c */
[C---:B-----5:R-:W-:Y:S08]  /*2860*/  HMMA.16816.F32.BF16 R100, R120.reuse, R116, R100 ;  /* 0x000000747864723c */ /* 0x060ff00000041864 */
[C---:B------:R-:W-:Y:S08]  /*2870*/  HMMA.16816.F32.BF16 R96, R120.reuse, R118, R96 ;  /* 0x000000767860723c */ /* 0x040ff00000041860 */
[C---:B------:R-:W-:Y:S08]  /*2880*/  HMMA.16816.F32.BF16 R92, R120.reuse, R112, R92 ;  /* 0x00000070785c723c */ /* 0x040ff0000004185c */
[C---:B------:R-:W-:Y:S08]  /*2890*/  HMMA.16816.F32.BF16 R88, R120.reuse, R114, R88 ;  /* 0x000000727858723c */ /* 0x040ff00000041858 */
[C---:B------:R-:W-:Y:S08]  /*28a0*/  HMMA.16816.F32.BF16 R84, R120.reuse, R108, R84 ;  /* 0x0000006c7854723c */ /* 0x040ff00000041854 */
[C---:B------:R-:W-:Y:S08]  /*28b0*/  HMMA.16816.F32.BF16 R80, R120.reuse, R110, R80 ;  /* 0x0000006e7850723c */ /* 0x040ff00000041850 */
[----:B------:R-:W-:Y:S08]  /*28c0*/  HMMA.16816.F32.BF16 R72, R120, R106, R72 ;  /* 0x0000006a7848723c */ /* 0x000ff00000041848 */
[----:B-1----:R-:W-:Y:S01]  /*28d0*/  HMMA.16816.F32.BF16 R76, R68, R36, R76 ;  /* 0x00000024444c723c */ /* 0x002fe2000004184c */
[----:B------:R-:W-:-:S04]  /*28e0*/  LOP3.LUT R37, R0, 0x1f0, RZ, 0xc0, !PT ;  /* 0x000001f000257812 */ /* 0x000fc800078ec0ff */
[----:B------:R-:W-:-:S03]  /*28f0*/  IADD3 R37, PT, PT, R37, 0x1, R192 ;  /* 0x0000000125257810 */ /* 0x000fc60007ffe0c0 */
[----:B------:R-:W-:Y:S01]  /*2900*/  HMMA.16816.F32.BF16 R32, R68, R64, R32 ;  /* 0x000000404420723c */ /* 0x000fe20000041820 */
[----:B------:R-:W-:-:S04]  /*2910*/  IADD3 R0, PT, PT, -R133, R37, R2 ;  /* 0x0000002585007210 */ /* 0x000fc80007ffe102 */
[----:B------:R-:W-:-:S03]  /*2920*/  IADD3 R0, PT, PT, R0, UR14, R131 ;  /* 0x0000000e00007c10 */ /* 0x000fc6000fffe083 */
[----:B------:R-:W-:Y:S01]  /*2930*/  HMMA.16816.F32.BF16 R28, R68, R66, R28 ;  /* 0x00000042441c723c */ /* 0x000fe2000004181c */
[C---:B------:R-:W-:Y:S02]  /*2940*/  VIMNMX R140, PT, PT, R0.reuse, R131, PT ;  /* 0x00000083008c7248 */ /* 0x040fe40003fe0100 */
[----:B------:R-:W-:-:S05]  /*2950*/  VIADDMNMX R139, R0, 0x8, R131, PT ;  /* 0x00000008008b7846 */ /* 0x000fca0003800183 */
        /* <DEDUP_REMOVED lines=11> */
[C---:B------:R-:W-:Y:S08]  /*2a10*/  HMMA.16816.F32.BF16 R80, R68.reuse, R42, R80 ;  /* 0x0000002a4450723c */ /* 0x040ff00000041850 */
        /* <DEDUP_REMOVED lines=14> */
.L_x_1519:
        /* <DEDUP_REMOVED lines=59> */
.L_x_1520:
[C---:B------:R-:W-:Y:S01]  /*2eb0*/  IMAD.SHL.U32 R37, R136.reuse, 0x40, RZ ;  /* 0x0000004088257824 */ /* 0x040fe200078e00ff */
[----:B------:R-:W-:Y:S02]  /*2ec0*/  SHF.L.U64.HI R0, R136, 0x6, R137 ;  /* 0x0000000688007819 */ /* 0x000fe40000010289 */
[----:B------:R-:W-:Y:S02]  /*2ed0*/  MOV R185, R183 ;  /* 0x000000b700b97202 */ /* 0x000fe40000000f00 */
[----:B------:R-:W-:-:S03]  /*2ee0*/  IADD3 R38, P1, PT, R37, R184, RZ ;  /* 0x000000b825267210 */ /* 0x000fc60007f3e0ff */
[----:B------:R-:W-:Y:S01]  /*2ef0*/  @!PT LDS RZ, [RZ] ;  /* 0x00000000fffff984 */ /* 0x000fe20000000800 */
[----:B------:R-:W-:Y:S01]  /*2f00*/  @!PT LDS RZ, [RZ] ;  /* 0x00000000fffff984 */ /* 0x000fe20000000800 */
[----:B------:R-:W-:Y:S01]  /*2f10*/  @!PT LDS RZ, [RZ] ;  /* 0x00000000fffff984 */ /* 0x000fe20000000800 */
[----:B------:R1:W-:Y:S01]  /*2f20*/  LDGSTS.E.BYPASS.LTC128B.128 [R193+0x3000], desc[UR16][R184.64] ;  /* 0x03000000b8c17fae */ /* 0x0003e2000b981a10 */
[C---:B------:R-:W-:Y:S01]  /*2f30*/  IADD3 R36, P2, PT, R37.reuse, R38, RZ ;  /* 0x0000002625247210 */ /* 0x040fe20007f5e0ff */
[C---:B------:R-:W-:Y:S02]  /*2f40*/  IMAD.X R39, R0.reuse, 0x1, R183, P1 ;  /* 0x0000000100277824 */ /* 0x040fe400008e06b7 */
[----:B------:R1:W-:Y:S01]  /*2f50*/  LDGSTS.E.BYPASS.LTC128B.128 [R193+0x5000], desc[UR16][R184.64+0x40] ;  /* 0x05000040b8c17fae */ /* 0x0003e2000b981a10 */
[----:B------:R-:W-:Y:S01]  /*2f60*/  IADD3 R40, P1, PT, R37, R36, RZ ;  /* 0x0000002425287210 */ /* 0x000fe20007f3e0ff */
[C---:B------:R-:W-:Y:S02]  /*2f70*/  IMAD.X R37, R0.reuse, 0x1, R39, P2 ;  /* 0x0000000100257824 */ /* 0x040fe400010e0627 */
[----:B------:R1:W-:Y:S03]  /*2f80*/  LDGSTS.E.BYPASS.LTC128B.128 [R193+0x7000], desc[UR16][R184.64+0x80] ;  /* 0x07000080b8c17fae */ /* 0x0003e6000b981a10 */
[----:B------:R-:W-:Y:S01]  /*2f90*/  IADD3.X R41, PT, PT, R0, R37, RZ, P1, !PT ;  /* 0x0000002500297210 */ /* 0x000fe20000ffe4ff */
        /* <DEDUP_REMOVED lines=10> */
.L_x_1518:
[----:B-1----:R-:W-:Y:S01]  /*3040*/  IMAD.SHL.U32 R37, R189, 0x2, RZ ;  /* 0x00000002bd257824 */ /* 0x002fe200078e00ff */
[----:B------:R-:W1:Y:S01]  /*3050*/  LDCU UR6, c[0x0][0x45c] ;  /* 0x00008b80ff0677ac */ /* 0x000e620008000800 */
[----:B------:R-:W-:Y:S01]  /*3060*/  LOP3.LUT R178, R128, 0x120, R129, 0xf8, !PT ;  /* 0x0000012080b27812 */ /* 0x000fe200078ef881 */
[----:B------:R-:W-:Y:S02]  /*3070*/  IMAD.MOV.U32 R197, RZ, RZ, -0x1 ;  /* 0xffffffffffc57424 */ /* 0x000fe400078e00ff */
[----:B------:R-:W-:Y:S02]  /*3080*/  LOP3.LUT R37, R37, 0x6, RZ, 0xc0, !PT ;  /* 0x0000000625257812 */ /* 0x000fe400078ec0ff */
[----:B------:R-:W-:-:S03]  /*3090*/  LEA R178, R178, UR4, 0x1 ;  /* 0x00000004b2b27c11 */ /* 0x000fc6000f8e08ff */
[----:B------:R-:W-:Y:S02]  /*30a0*/  IMAD R2, R138, 0x80, R37 ;  /* 0x000000808a027824 */ /* 0x000fe400078e0225 */
[----:B------:R-:W-:Y:S01]  /*30b0*/  IMAD.IADD R176, R3, 0x1, R178 ;  /* 0x0000000103b07824 */ /* 0x000fe200078e02b2 */
[----:B------:R-:W-:Y:S01]  /*30c0*/  LDSM.16.MT88.4 R68, [R178+0x9000] ;  /* 0x00900000b244783b */ /* 0x000fe20000004200 */
[C---:B------:R-:W-:Y:S02]  /*30d0*/  VIADD R0, R2.reuse, 0xffffff80 ;  /* 0xffffff8002007836 */ /* 0x040fe40000000000 */
[----:B------:R-:W-:Y:S01]  /*30e0*/  VIADD R36, R2, 0xffffff81 ;  /* 0xffffff8102247836 */ /* 0x000fe20000000000 */
[----:B------:R-:W-:Y:S02]  /*30f0*/  LDSM.16.MT88.4 R108, [R178+0xd000] ;  /* 0x00d00000b26c783b */ /* 0x000fe40000004200 */
[CC--:B------:R-:W-:Y:S02]  /*3100*/  ISETP.GE.AND P4, PT, R0.reuse, R140.reuse, PT ;  /* 0x0000008c0000720c */ /* 0x0c0fe40003f86270 */
[----:B------:R-:W-:Y:S01]  /*3110*/  ISETP.GE.AND P2, PT, R0, R139, PT ;  /* 0x0000008b0000720c */ /* 0x000fe20003f46270 */
[----:B------:R-:W-:Y:S01]  /*3120*/  VIADD R0, R2, 0xffffff88 ;  /* 0xffffff8802007836 */ /* 0x000fe20000000000 */
[----:B------:R-:W-:-:S02]  /*3130*/  ISETP.GE.AND P5, PT, R36, R140, PT ;  /* 0x0000008c2400720c */ /* 0x000fc40003fa6270 */
[-C--:B------:R-:W-:Y:S01]  /*3140*/  ISETP.GE.AND P1, PT, R36, R139.reuse, PT ;  /* 0x0000008b2400720c */ /* 0x080fe20003f26270 */
[----:B------:R-:W-:Y:S01]  /*3150*/  VIADD R36, R2, 0xffffff89 ;  /* 0xffffff8902247836 */ /* 0x000fe20000000000 */
[----:B------:R-:W-:Y:S01]  /*3160*/  FSEL R51, R34, -INF , !P2 ;  /* 0xff80000022337808 */ /* 0x000fe20005000000 */
[----:B------:R-:W-:Y:S01]  /*3170*/  VIADD R34, R2, 0xffffff90 ;  /* 0xffffff9002227836 */ /* 0x000fe20000000000 */
[C---:B------:R-:W-:Y:S02]  /*3180*/  ISETP.GE.AND P3, PT, R0.reuse, R139, PT ;  /* 0x0000008b0000720c */ /* 0x040fe40003f66270 */
[----:B------:R-:W-:Y:S02]  /*3190*/  ISETP.GE.AND P6, PT, R0, R140, PT ;  /* 0x0000008c0000720c */ /* 0x000fe40003fc6270 */
[----:B------:R-:W-:Y:S01]  /*31a0*/  FSEL R0, R32, -INF , !P4 ;  /* 0xff80000020007808 */ /* 0x000fe20006000000 */
[----:B------:R-:W-:Y:S01]  /*31b0*/  VIADD R32, R2, 0xffffff91 ;  /* 0xffffff9102207836 */ /* 0x000fe20000000000 */
[----:B------:R-:W-:-:S02]  /*31c0*/  FSEL R53, R35, -INF , !P1 ;  /* 0xff80000023357808 */ /* 0x000fc40004800000 */
[----:B------:R-:W-:Y:S01]  /*31d0*/  FSEL R37, R30, -INF , !P3 ;  /* 0xff8000001e257808 */ /* 0x000fe20005800000 */
[----:B------:R-:W-:Y:S01]  /*31e0*/  VIADD R30, R2, 0xffffff98 ;  /* 0xffffff98021e7836 */ /* 0x000fe20000000000 */
[-C--:B------:R-:W-:Y:S02]  /*31f0*/  ISETP.GE.AND P2, PT, R36, R139.reuse, PT ;  /* 0x0000008b2400720c */ /* 0x080fe40003f46270 */
[----:B------:R-:W-:Y:S02]  /*3200*/  ISETP.GE.AND P1, PT, R34, R139, PT ;  /* 0x0000008b2200720c */ /* 0x000fe40003f26270 */
[-C--:B------:R-:W-:Y:S02]  /*3210*/  ISETP.GE.AND P4, PT, R36, R140.reuse, PT ;  /* 0x0000008c2400720c */ /* 0x080fe40003f86270 */
[----:B------:R-:W-:Y:S02]  /*3220*/  FSEL R36, R33, -INF , !P5 ;  /* 0xff80000021247808 */ /* 0x000fe40006800000 */
[----:B------:R-:W-:-:S02]  /*3230*/  ISETP.GE.AND P5, PT, R34, R140, PT ;  /* 0x0000008c2200720c */ /* 0x000fc40003fa6270 */
[----:B------:R-:W-:Y:S01]  /*3240*/  FSEL R50, R28, -INF , !P6 ;  /* 0xff8000001c327808 */ /* 0x000fe20007000000 */
[----:B------:R-:W-:Y:S01]  /*3250*/  VIADD R28, R2, 0xffffff99 ;  /* 0xffffff99021c7836 */ /* 0x000fe20000000000 */
[----:B------:R-:W-:Y:S02]  /*3260*/  FSEL R33, R31, -INF , !P2 ;  /* 0xff8000001f217808 */ /* 0x000fe40005000000 */
[----:B------:R-:W-:Y:S01]  /*3270*/  FSEL R35, R26, -INF , !P1 ;  /* 0xff8000001a237808 */ /* 0x000fe20004800000 */
[----:B------:R-:W-:Y:S01]  /*3280*/  VIADD R26, R2, 0xffffffa0 ;  /* 0xffffffa0021a7836 */ /* 0x000fe20000000000 */
[----:B------:R-:W-:Y:S02]  /*3290*/  ISETP.GE.AND P6, PT, R32, R140, PT ;  /* 0x0000008c2000720c */ /* 0x000fe40003fc6270 */
[----:B------:R-:W-:Y:S02]  /*32a0*/  ISETP.GE.AND P2, PT, R30, R139, PT ;  /* 0x0000008b1e00720c */ /* 0x000fe40003f46270 */
[----:B------:R-:W-:-:S02]  /*32b0*/  FSEL R38, R29, -INF , !P4 ;  /* 0xff8000001d267808 */ /* 0x000fc40006000000 */
[----:B------:R-:W-:Y:S01]  /*32c0*/  FSEL R52, R24, -INF , !P5 ;  /* 0xff80000018347808 */ /* 0x000fe20006800000 */
[----:B------:R-:W-:Y:S01]  /*32d0*/  VIADD R24, R2, 0xffffffa1 ;  /* 0xffffffa102187836 */ /* 0x000fe20000000000 */
[----:B------:R-:W-:Y:S02]  /*32e0*/  ISETP.GE.AND P4, PT, R30, R140, PT ;  /* 0x0000008c1e00720c */ /* 0x000fe40003f86270 */
[----:B------:R-:W-:Y:S02]  /*32f0*/  FSEL R34, R25, -INF , !P6 ;  /* 0xff80000019227808 */ /* 0x000fe40007000000 */
[----:B------:R-:W-:Y:S01]  /*3300*/  FSEL R29, R22, -INF , !P2 ;  /* 0xff800000161d7808 */ /* 0x000fe20005000000 */
[----:B------:R-:W-:Y:S01]  /*3310*/  VIADD R22, R2, 0xffffffa8 ;  /* 0xffffffa802167836 */ /* 0x000fe20000000000 */
[-C--:B------:R-:W-:Y:S02]  /*3320*/  ISETP.GE.AND P3, PT, R32, R139.reuse, PT ;  /* 0x0000008b2000720c */ /* 0x080fe40003f66270 */
[----:B------:R-:W-:-:S02]  /*3330*/  ISETP.GE.AND P1, PT, R28, R139, PT ;  /* 0x0000008b1c00720c */ /* 0x000fc40003f26270 */
[-C--:B------:R-:W-:Y:S02]  /*3340*/  ISETP.GE.AND P6, PT, R26, R140.reuse, PT ;  /* 0x0000008c1a00720c */ /* 0x080fe40003fc6270 */
[----:B------:R-:W-:Y:S01]  /*3350*/  FSEL R32, R20, -INF , !P4 ;  /* 0xff80000014207808 */ /* 0x000fe20006000000 */
[----:B------:R-:W-:Y:S01]  /*3360*/  VIADD R20, R2, 0xffffffa9 ;  /* 0xffffffa902147836 */ /* 0x000fe20000000000 */
[C---:B------:R-:W-:Y:S02]  /*3370*/  ISETP.GE.AND P4, PT, R24.reuse, R140, PT ;  /* 0x0000008c1800720c */ /* 0x040fe40003f86270 */
[----:B------:R-:W-:Y:S02]  /*3380*/  ISETP.GE.AND P2, PT, R24, R139, PT ;  /* 0x0000008b1800720c */ /* 0x000fe40003f46270 */
[----:B------:R-:W-:Y:S02]  /*3390*/  FSEL R31, R27, -INF , !P3 ;  /* 0xff8000001b1f7808 */ /* 0x000fe40005800000 */
[----:B------:R-:W-:-:S02]  /*33a0*/  FSEL R25, R23, -INF , !P1 ;  /* 0xff80000017197808 */ /* 0x000fc40004800000 */
[----:B------:R-:W-:Y:S01]  /*33b0*/  FSEL R24, R16, -INF , !P6 ;  /* 0xff80000010187808 */ /* 0x000fe20007000000 */
[----:B------:R-:W-:Y:S01]  /*33c0*/  VIADD R16, R2, 0xffffffb1 ;  /* 0xffffffb102107836 */ /* 0x000fe20000000000 */
[-C--:B------:R-:W-:Y:S02]  /*33d0*/  ISETP.GE.AND P3, PT, R26, R139.reuse, PT ;  /* 0x0000008b1a00720c */ /* 0x080fe40003f66270 */
[----:B------:R-:W-:Y:S02]  /*33e0*/  ISETP.GE.AND P1, PT, R22, R139, PT ;  /* 0x0000008b1600720c */ /* 0x000fe40003f26270 */
[----:B------:R-:W-:Y:S01]  /*33f0*/  FSEL R27, R18, -INF , !P3 ;  /* 0xff800000121b7808 */ /* 0x000fe20005800000 */
[----:B------:R-:W-:Y:S01]  /*3400*/  VIADD R18, R2, 0xffffffb0 ;  /* 0xffffffb002127836 */ /* 0x000fe20000000000 */
[----:B------:R-:W-:Y:S01]  /*3410*/  FSEL R147, R14, -INF , !P1 ;  /* 0xff8000000e937808 */ /* 0x000fe20004800000 */
[----:B------:R-:W-:Y:S01]  /*3420*/  VIADD R14, R2, 0xffffffb8 ;  /* 0xffffffb8020e7836 */ /* 0x000fe20000000000 */
        /* <DEDUP_REMOVED lines=8> */
[----:B------:R-:W-:Y:S02]  /*34b0*/  FMNMX3.FTZ R11, R0, R36, R50, !PT ;  /* 0x00000024000b7276 */ /* 0x000fe40007810032 */
[----:B------:R-:W-:Y:S01]  /*34c0*/  FSEL R28, R12, -INF , !P5 ;  /* 0xff8000000c1c7808 */ /* 0x000fe20006800000 */
[----:B------:R-:W-:Y:S01]  /*34d0*/  VIADD R12, R2, 0xffffffb9 ;  /* 0xffffffb9020c7836 */ /* 0x000fe20000000000 */
[----:B------:R-:W-:Y:S02]  /*34e0*/  FSEL R66, R13, -INF , !P6 ;  /* 0xff8000000d427808 */ /* 0x000fe40007000000 */
[----:B------:R-:W-:Y:S01]  /*34f0*/  FSEL R63, R10, -INF , !P2 ;  /* 0xff8000000a3f7808 */ /* 0x000fe20005000000 */
[----:B------:R-:W-:Y:S01]  /*3500*/  VIADD R10, R2, 0xffffffc0 ;  /* 0xffffffc0020a7836 */ /* 0x000fe20000000000 */
[----:B------:R-:W-:-:S02]  /*3510*/  FMNMX3.FTZ R11, R11, R38, R52, !PT ;  /* 0x000000260b0b7276 */ /* 0x000fc40007810034 */
[----:B------:R-:W-:Y:S02]  /*3520*/  ISETP.GE.AND P3, PT, R20, R139, PT ;  /* 0x0000008b1400720c */ /* 0x000fe40003f66270 */
[----:B------:R-:W-:Y:S02]  /*3530*/  FSEL R26, R17, -INF , !P4 ;  /* 0xff800000111a7808 */ /* 0x000fe40006000000 */
[-C--:B------:R-:W-:Y:S02]  /*3540*/  ISETP.GE.AND P5, PT, R16, R140.reuse, PT ;  /* 0x0000008c1000720c */ /* 0x080fe40003fa6270 */
[-C--:B------:R-:W-:Y:S02]  /*3550*/  ISETP.GE.AND P6, PT, R14, R140.reuse, PT ;  /* 0x0000008c0e00720c */ /* 0x080fe40003fc6270 */
[----:B------:R-:W-:Y:S02]  /*3560*/  ISETP.GE.AND P4, PT, R18, R140, PT ;  /* 0x0000008c1200720c */ /* 0x000fe40003f86270 */
[----:B------:R-:W-:Y:S01]  /*3570*/  FMNMX3.FTZ R11, R11, R34, R32, !PT ;  /* 0x000000220b0b7276 */ /* 0x000fe20007810020 */
[----:B------:R-:W-:Y:S01]  /*3580*/  LDSM.16.MT88.4 R16, [R178+0x9400] ;  /* 0x00940000b210783b */ /* 0x000fe20000004200 */
[----:B------:R-:W-:-:S02]  /*3590*/  FSEL R61, R15, -INF , !P3 ;  /* 0xff8000000f3d7808 */ /* 0x000fc40005800000 */
[----:B------:R-:W-:Y:S01]  /*35a0*/  FSEL R64, R9, -INF , !P5 ;  /* 0xff80000009407808 */ /* 0x000fe20006800000 */
[----:B------:R-:W-:Y:S01]  /*35b0*/  VIADD R9, R2, 0xffffffe1 ;  /* 0xffffffe102097836 */ /* 0x000fe20000000000 */
[----:B------:R-:W-:Y:S01]  /*35c0*/  FSEL R116, R4, -INF , !P6 ;  /* 0xff80000004747808 */ /* 0x000fe20007000000 */
[----:B------:R-:W-:Y:S01]  /*35d0*/  VIADD R4, R2, 0xffffffc9 ;  /* 0xffffffc902047836 */ /* 0x000fe20000000000 */
[-C--:B------:R-:W-:Y:S02]  /*35e0*/  ISETP.GE.AND P3, PT, R14, R139.reuse, PT ;  /* 0x0000008b0e00720c */ /* 0x080fe40003f66270 */
[----:B------:R-:W-:Y:S01]  /*35f0*/  FSEL R62, R8, -INF , !P4 ;  /* 0xff800000083e7808 */ /* 0x000fe20006000000 */
[----:B------:R-:W-:Y:S01]  /*3600*/  VIADD R8, R2, 0xffffffc1 ;  /* 0xffffffc102087836 */ /* 0x000fe20000000000 */
[C---:B------:R-:W-:Y:S02]  /*3610*/  ISETP.GE.AND P5, PT, R10.reuse, R140, PT ;  /* 0x0000008c0a00720c */ /* 0x040fe40003fa6270 */
[----:B------:R-:W-:-:S02]  /*3620*/  ISETP.GE.AND P1, PT, R10, R139, PT ;  /* 0x0000008b0a00720c */ /* 0x000fc40003f26270 */
[----:B------:R-:W-:Y:S02]  /*3630*/  FMNMX3.FTZ R11, R11, R30, R24, !PT ;  /* 0x0000001e0b0b7276 */ /* 0x000fe40007810018 */
[----:B------:R-:W-:Y:S01]  /*3640*/  FSEL R145, R6, -INF , !P3 ;  /* 0xff80000006917808 */ /* 0x000fe20005800000 */
[----:B------:R-:W-:Y:S01]  /*3650*/  VIADD R6, R2, 0xffffffc8 ;  /* 0xffffffc802067836 */ /* 0x000fe20000000000 */
[----:B------:R-:W-:Y:S02]  /*3660*/  FSEL R132, R100, -INF , !P5 ;  /* 0xff80000064847808 */ /* 0x000fe40006800000 */
[----:B------:R-:W-:Y:S02]  /*3670*/  FSEL R133, R102, -INF , !P1 ;  /* 0xff80000066857808 */ /* 0x000fe40004800000 */
[C---:B------:R-:W-:Y:S02]  /*3680*/  ISETP.GE.AND P4, PT, R12.reuse, R140, PT ;  /* 0x0000008c0c00720c */ /* 0x040fe40003f86270 */
[----:B------:R-:W-:-:S02]  /*3690*/  ISETP.GE.AND P2, PT, R12, R139, PT ;  /* 0x0000008b0c00720c */ /* 0x000fc40003f46270 */
[CC--:B------:R-:W-:Y:S01]  /*36a0*/  ISETP.GE.AND P5, PT, R4.reuse, R140.reuse, PT ;  /* 0x0000008c0400720c */ /* 0x0c0fe20003fa6270 */
[----:B------:R-:W-:Y:S01]  /*36b0*/  LDSM.16.MT88.4 R12, [R176+0x9400] ;  /* 0x00940000b00c783b */ /* 0x000fe20000004200 */
[-C--:B------:R-:W-:Y:S01]  /*36c0*/  ISETP.GE.AND P1, PT, R4, R139.reuse, PT ;  /* 0x0000008b0400720c */ /* 0x080fe20003f26270 */
[----:B------:R-:W-:Y:S01]  /*36d0*/  VIADD R4, R2, 0xffffffd0 ;  /* 0xffffffd002047836 */ /* 0x000fe20000000000 */
[C---:B------:R-:W-:Y:S02]  /*36e0*/  ISETP.GE.AND P6, PT, R8.reuse, R140, PT ;  /* 0x0000008c0800720c */ /* 0x040fe40003fc6270 */
[----:B------:R-:W-:Y:S01]  /*36f0*/  ISETP.GE.AND P3, PT, R8, R139, PT ;  /* 0x0000008b0800720c */ /* 0x000fe20003f66270 */
[----:B------:R-:W-:Y:S01]  /*3700*/  VIADD R8, R2, 0xffffffe8 ;  /* 0xffffffe802087836 */ /* 0x000fe20000000000 */
[----:B------:R-:W-:Y:S02]  /*3710*/  FMNMX3.FTZ R11, R11, R26, R28, !PT ;  /* 0x0000001a0b0b7276 */ /* 0x000fe4000781001c */
[----:B------:R-:W-:-:S02]  /*3720*/  FMNMX3.FTZ R10, R51, R53, R37, !PT ;  /* 0x00000035330a7276 */ /* 0x000fc40007810025 */
[----:B------:R-:W-:Y:S01]  /*3730*/  FSEL R146, R5, -INF , !P4 ;  /* 0xff80000005927808 */ /* 0x000fe20006000000 */
[C---:B------:R-:W-:Y:S01]  /*3740*/  VIADD R5, R2.reuse, 0xffffffd1 ;  /* 0xffffffd102057836 */ /* 0x040fe20000000000 */
[----:B------:R-:W-:Y:S01]  /*3750*/  FSEL R67, R7, -INF , !P2 ;  /* 0xff80000007437808 */ /* 0x000fe20005000000 */
[----:B------:R-:W-:Y:S01]  /*3760*/  VIADD R7, R2, 0xffffffe9 ;  /* 0xffffffe902077836 */ /* 0x000fe20000000000 */
[C---:B------:R-:W-:Y:S02]  /*3770*/  ISETP.GE.AND P4, PT, R6.reuse, R140, PT ;  /* 0x0000008c0600720c */ /* 0x040fe40003f86270 */
[----:B------:R-:W-:Y:S01]  /*3780*/  ISETP.GE.AND P2, PT, R6, R139, PT ;  /* 0x0000008b0600720c */ /* 0x000fe20003f46270 */
[----:B------:R-:W-:Y:S01]  /*3790*/  VIADD R6, R2, 0xfffffff0 ;  /* 0xfffffff002067836 */ /* 0x000fe20000000000 */
[----:B------:R-:W-:Y:S02]  /*37a0*/  FSEL R134, R101, -INF , !P6 ;  /* 0xff80000065867808 */ /* 0x000fe40007000000 */
[----:B------:R-:W-:-:S02]  /*37b0*/  FSEL R141, R103, -INF , !P3 ;  /* 0xff800000678d7808 */ /* 0x000fc40005800000 */
[----:B------:R-:W-:Y:S02]  /*37c0*/  FMNMX3.FTZ R11, R11, R66, R62, !PT ;  /* 0x000000420b0b7276 */ /* 0x000fe4000781003e */
[----:B------:R-:W-:Y:S02]  /*37d0*/  FMNMX3.FTZ R10, R10, R33, R35, !PT ;  /* 0x000000210a0a7276 */ /* 0x000fe40007810023 */
        /* <DEDUP_REMOVED lines=12> */
[C---:B------:R-:W-:Y:S02]  /*38a0*/  ISETP.GE.AND P5, PT, R4.reuse, R140, PT ;  /* 0x0000008c0400720c */ /* 0x040fe40003fa6270 */
[----:B------:R-:W-:Y:S01]  /*38b0*/  ISETP.GE.AND P1, PT, R4, R139, PT ;  /* 0x0000008b0400720c */ /* 0x000fe20003f26270 */
[----:B------:R-:W-:Y:S01]  /*38c0*/  VIADD R4, R2, 0xffffffe0 ;  /* 0xffffffe002047836 */ /* 0x000fe20000000000 */
[----:B------:R-:W-:Y:S02]  /*38d0*/  FMNMX3.FTZ R11, R11, R146, R132, !PT ;  /* 0x000000920b0b7276 */ /* 0x000fe40007810084 */
[----:B------:R-:W-:Y:S02]  /*38e0*/  FMNMX3.FTZ R10, R10, R25, R27, !PT ;  /* 0x000000190a0a7276 */ /* 0x000fe4000781001b */
[----:B------:R-:W-:Y:S02]  /*38f0*/  FSEL R118, R92, -INF , !P3 ;  /* 0xff8000005c767808 */ /* 0x000fe40005800000 */
[----:B------:R-:W-:-:S02]  /*3900*/  ISETP.GE.AND P3, PT, R5, R140, PT ;  /* 0x0000008c0500720c */ /* 0x000fc40003f66270 */
[----:B------:R-:W-:Y:S02]  /*3910*/  FSEL R120, R93, -INF , !P4 ;  /* 0xff8000005d787808 */ /* 0x000fe40006000000 */
[----:B------:R-:W-:Y:S02]  /*3920*/  FMNMX3.FTZ R11, R11, R134, R142, !PT ;  /* 0x000000860b0b7276 */ /* 0x000fe4000781008e */
[----:B------:R-:W-:Y:S02]  /*3930*/  FMNMX3.FTZ R10, R10, R65, R147, !PT ;  /* 0x000000410a0a7276 */ /* 0x000fe40007810093 */
[----:B------:R-:W-:Y:S02]  /*3940*/  ISETP.GE.AND P4, PT, R4, R140, PT ;  /* 0x0000008c0400720c */ /* 0x000fe40003f86270 */
[----:B------:R-:W-:Y:S02]  /*3950*/  FSEL R130, R89, -INF , !P3 ;  /* 0xff80000059827808 */ /* 0x000fe40005800000 */
[----:B------:R-:W-:-:S02]  /*3960*/  FSEL R122, R88, -INF , !P5 ;  /* 0xff800000587a7808 */ /* 0x000fc40006800000 */
[----:B------:R-:W-:Y:S02]  /*3970*/  ISETP.GE.AND P3, PT, R9, R140, PT ;  /* 0x0000008c0900720c */ /* 0x000fe40003f66270 */
[----:B------:R-:W-:Y:S02]  /*3980*/  FMNMX3.FTZ R11, R11, R144, R118, !PT ;  /* 0x000000900b0b7276 */ /* 0x000fe40007810076 */
[----:B------:R-:W-:Y:S02]  /*3990*/  FMNMX3.FTZ R10, R10, R61, R63, !PT ;  /* 0x0000003d0a0a7276 */ /* 0x000fe4000781003f */
[----:B------:R-:W-:Y:S02]  /*39a0*/  FSEL R60, R84, -INF , !P4 ;  /* 0xff800000543c7808 */ /* 0x000fe40006000000 */
[----:B------:R-:W-:Y:S02]  /*39b0*/  ISETP.GE.AND P4, PT, R8, R140, PT ;  /* 0x0000008c0800720c */ /* 0x000fe40003f86270 */
[----:B------:R-:W-:-:S02]  /*39c0*/  FSEL R119, R94, -INF , !P6 ;  /* 0xff8000005e777808 */ /* 0x000fc40007000000 */
[----:B------:R-:W-:Y:S01]  /*39d0*/  ISETP.GE.AND P6, PT, R5, R139, PT ;  /* 0x0000008b0500720c */ /* 0x000fe20003fc6270 */
[----:B------:R-:W-:Y:S01]  /*39e0*/  VIADD R5, R2, 0xfffffff1 ;  /* 0xfffffff102057836 */ /* 0x000fe20000000000 */
[----:B------:R-:W-:Y:S02]  /*39f0*/  FSEL R58, R85, -INF , !P3 ;  /* 0xff800000553a7808 */ /* 0x000fe40005800000 */
[----:B------:R-:W-:Y:S02]  /*3a00*/  FMNMX3.FTZ R11, R11, R120, R122, !PT ;  /* 0x000000780b0b7276 */ /* 0x000fe4000781007a */
[----:B------:R-:W-:Y:S02]  /*3a10*/  FMNMX3.FTZ R10, R10, R135, R145, !PT ;  /* 0x000000870a0a7276 */ /* 0x000fe40007810091 */
[-C--:B------:R-:W-:Y:S02]  /*3a20*/  ISETP.GE.AND P3, PT, R7, R140.reuse, PT ;  /* 0x0000008c0700720c */ /* 0x080fe40003f66270 */
        /* <DEDUP_REMOVED lines=8> */
[-C--:B------:R-:W-:Y:S02]  /*3ab0*/  ISETP.GE.AND P3, PT, R5, R140.reuse, PT ;  /* 0x0000008c0500720c */ /* 0x080fe40003f66270 */
[----:B------:R-:W-:Y:S02]  /*3ac0*/  FSEL R48, R76, -INF , !P4 ;  /* 0xff8000004c307808 */ /* 0x000fe40006000000 */
[----:B------:R-:W-:-:S02]  /*3ad0*/  ISETP.GE.AND P4, PT, R4, R140, PT ;  /* 0x0000008c0400720c */ /* 0x000fc40003f86270 */
[----:B------:R-:W-:Y:S02]  /*3ae0*/  FMNMX3.FTZ R11, R11, R58, R56, !PT ;  /* 0x0000003a0b0b7276 */ /* 0x000fe40007810038 */
[----:B------:R-:W-:Y:S02]  /*3af0*/  FMNMX3.FTZ R10, R10, R141, R143, !PT ;  /* 0x0000008d0a0a7276 */ /* 0x000fe4000781008f */
[----:B------:R-:W-:Y:S02]  /*3b00*/  FSEL R46, R77, -INF , !P3 ;  /* 0xff8000004d2e7808 */ /* 0x000fe40005800000 */
[----:B------:R-:W-:Y:S02]  /*3b10*/  FSEL R123, R90, -INF , !P1 ;  /* 0xff8000005a7b7808 */ /* 0x000fe40004800000 */
[----:B------:R-:W-:Y:S02]  /*3b20*/  ISETP.GE.AND P3, PT, R2, R140, PT ;  /* 0x0000008c0200720c */ /* 0x000fe40003f66270 */
[----:B------:R-:W-:-:S02]  /*3b30*/  ISETP.GE.AND P1, PT, R6, R139, PT ;  /* 0x0000008b0600720c */ /* 0x000fc40003f26270 */
[----:B------:R-:W-:Y:S02]  /*3b40*/  FSEL R44, R72, -INF , !P4 ;  /* 0xff800000482c7808 */ /* 0x000fe40006000000 */
[----:B------:R-:W-:Y:S02]  /*3b50*/  FMNMX3.FTZ R11, R11, R54, R48, !PT ;  /* 0x000000360b0b7276 */ /* 0x000fe40007810030 */
[----:B------:R-:W-:Y:S02]  /*3b60*/  FSEL R121, R95, -INF , !P2 ;  /* 0xff8000005f797808 */ /* 0x000fe40005000000 */
[----:B------:R-:W-:Y:S01]  /*3b70*/  FMNMX3.FTZ R6, R10, R131, R119, !PT ;  /* 0x000000830a067276 */ /* 0x000fe20007810077 */
[----:B------:R-:W-:Y:S01]  /*3b80*/  LDSM.16.MT88.4 R92, [R176+0xb000] ;  /* 0x00b00000b05c783b */ /* 0x000fe20000004200 */
[----:B------:R-:W-:Y:S02]  /*3b90*/  FSEL R42, R73, -INF , !P3 ;  /* 0xff800000492a7808 */ /* 0x000fe40005800000 */
[----:B------:R-:W-:-:S02]  /*3ba0*/  ISETP.GE.AND P4, PT, R9, R139, PT ;  /* 0x0000008b0900720c */ /* 0x000fc40003f86270 */
[----:B------:R-:W-:Y:S02]  /*3bb0*/  FMNMX3.FTZ R11, R11, R46, R44, !PT ;  /* 0x0000002e0b0b7276 */ /* 0x000fe4000781002c */
[----:B------:R-:W-:Y:S02]  /*3bc0*/  ISETP.GE.AND P3, PT, R8, R139, PT ;  /* 0x0000008b0800720c */ /* 0x000fe40003f66270 */
[----:B------:R-:W-:Y:S02]  /*3bd0*/  FSEL R117, R91, -INF , !P6 ;  /* 0xff8000005b757808 */ /* 0x000fe40007000000 */
[----:B------:R-:W-:Y:S02]  /*3be0*/  FSEL R59, R86, -INF , !P5 ;  /* 0xff800000563b7808 */ /* 0x000fe40006800000 */
[----:B------:R-:W-:Y:S02]  /*3bf0*/  FMNMX3.FTZ R6, R6, R121, R123, !PT ;  /* 0x0000007906067276 */ /* 0x000fe4000781007b */
[----:B------:R-:W-:-:S02]  /*3c00*/  FMNMX.FTZ R8, R42, R11, !PT ;  /* 0x0000000b2a087209 */ /* 0x000fc40007810000 */
[----:B------:R-:W-:Y:S02]  /*3c10*/  ISETP.GE.AND P2, PT, R7, R139, PT ;  /* 0x0000008b0700720c */ /* 0x000fe40003f46270 */
[----:B------:R-:W-:Y:S01]  /*3c20*/  FSEL R57, R87, -INF , !P4 ;  /* 0xff80000057397808 */ /* 0x000fe20006000000 */
[----:B------:R-:W2:Y:S01]  /*3c30*/  SHFL.BFLY PT, R7, R8, 0x2, 0x1f ;  /* 0x0c401f0008077f89 */ /* 0x000ea200000e0000 */
[----:B------:R-:W-:Y:S02]  /*3c40*/  FSEL R55, R82, -INF , !P3 ;  /* 0xff80000052377808 */ /* 0x000fe40005800000 */
[----:B------:R-:W-:Y:S01]  /*3c50*/  FMNMX3.FTZ R6, R6, R117, R59, !PT ;  /* 0x0000007506067276 */ /* 0x000fe2000781003b */
[----:B------:R-:W-:Y:S01]  /*3c60*/  LDSM.16.MT88.4 R84, [R178+0xb000] ;  /* 0x00b00000b254783b */ /* 0x000fe20000004200 */
[-C--:B------:R-:W-:Y:S02]  /*3c70*/  ISETP.GE.AND P5, PT, R5, R139.reuse, PT ;  /* 0x0000008b0500720c */ /* 0x080fe40003fa6270 */
[----:B------:R-:W-:-:S02]  /*3c80*/  ISETP.GE.AND P3, PT, R4, R139, PT ;  /* 0x0000008b0400720c */ /* 0x000fc40003f66270 */
[----:B------:R-:W-:Y:S02]  /*3c90*/  FSEL R49, R83, -INF , !P2 ;  /* 0xff80000053317808 */ /* 0x000fe40005000000 */
        /* <DEDUP_REMOVED lines=9> */
[----:B--2---:R-:W-:Y:S02]  /*3d30*/  FMNMX.FTZ R7, R8, R7, !PT ;  /* 0x0000000708077209 */ /* 0x004fe40007810000 */
[----:B------:R-:W-:Y:S01]  /*3d40*/  FMNMX.FTZ R6, R41, R6, !PT ;  /* 0x0000000629067209 */ /* 0x000fe20007810000 */
[----:B------:R-:W-:Y:S04]  /*3d50*/  LDSM.16.MT88.4 R8, [R178+0xb400] ;  /* 0x00b40000b208783b */ /* 0x000fe80000004200 */
[----:B------:R-:W2:Y:S04]  /*3d60*/  SHFL.BFLY PT, R5, R6, 0x2, 0x1f ;  /* 0x0c401f0006057f89 */ /* 0x000ea800000e0000 */
[----:B------:R-:W3:Y:S01]  /*3d70*/  SHFL.BFLY PT, R2, R7, 0x1, 0x1f ;  /* 0x0c201f0007027f89 */ /* 0x000ee200000e0000 */
[----:B--2---:R-:W-:-:S02]  /*3d80*/  FMNMX.FTZ R5, R6, R5, !PT ;  /* 0x0000000506057209 */ /* 0x004fc40007810000 */
[----:B---3--:R-:W-:-:S03]  /*3d90*/  FMNMX.FTZ R2, R7, R2, !PT ;  /* 0x0000000207027209 */ /* 0x008fc60007810000 */
[----:B------:R-:W2:Y:S01]  /*3da0*/  SHFL.BFLY PT, R4, R5, 0x1, 0x1f ;  /* 0x0c201f0005047f89 */ /* 0x000ea200000e0000 */
[C---:B------:R-:W-:Y:S01]  /*3db0*/  FSETP.NEU.FTZ.AND P1, PT, R2.reuse, -INF , PT ;  /* 0xff8000000200780b */ /* 0x040fe20003f3d000 */
[----:B-1----:R-:W-:-:S05]  /*3dc0*/  FMUL.FTZ R39, R2, UR6 ;  /* 0x0000000602277c20 */ /* 0x002fca0008410000 */
        /* <DEDUP_REMOVED lines=11> */
[----:B--2---:R-:W-:Y:S01]  /*3e80*/  FMNMX.FTZ R0, R5, R4, !PT ;  /* 0x0000000405007209 */ /* 0x004fe20007810000 */
[--C-:B------:R-:W-:Y:S01]  /*3e90*/  FFMA.FTZ R60, R60, UR6, -R39.reuse ;  /* 0x000000063c3c7c23 */ /* 0x100fe20008010827 */
[----:B------:R-:W1:Y:S01]  /*3ea0*/  LDSM.16.MT88.4 R4, [R176+0xd000] ;  /* 0x00d00000b004783b */ /* 0x000e620000004200 */
[----:B------:R-:W-:Y:S01]  /*3eb0*/  FFMA.FTZ R56, R56, UR6, -R39 ;  /* 0x0000000638387c23 */ /* 0x000fe20008010827 */
[C---:B------:R-:W-:Y:S01]  /*3ec0*/  FSETP.NEU.FTZ.AND P1, PT, R0.reuse, -INF , PT ;  /* 0xff8000000000780b */ /* 0x040fe20003f3d000 */
[----:B------:R-:W-:Y:S01]  /*3ed0*/  FMUL.FTZ R20, R0, UR6 ;  /* 0x0000000600147c20 */ /* 0x000fe20008410000 */
[----:B------:R-:W2:Y:S04]  /*3ee0*/  MUFU.EX2 R23, R23 ;  /* 0x0000001700177308 */ /* 0x000ea80000000800 */
[----:B------:R-:W-:-:S04]  /*3ef0*/  FSEL R20, R20, RZ, P1 ;  /* 0x000000ff14147208 */ /* 0x000fc80000800000 */
        /* <DEDUP_REMOVED lines=13> */
[----:B--2---:R-:W-:Y:S01]  /*3fd0*/  F2FP.BF16.F32.PACK_AB R104, R23, R40 ;  /* 0x000000281768723e */ /* 0x004fe200000010ff */
        /* <DEDUP_REMOVED lines=29> */
[----:B------:R-:W-:Y:S01]  /*41b0*/  FFMA.FTZ R131, R130, UR6, -R39 ;  /* 0x0000000682837c23 */ /* 0x000fe20008010827 */
[--C-:B------:R-:W-:Y:S01]  /*41c0*/  FFMA.FTZ R122, R121, UR6, -R20.reuse ;  /* 0x00000006797a7c23 */ /* 0x100fe20008010814 */
[--C-:B------:R-:W-:Y:S01]  /*41d0*/  FFMA.FTZ R119, R119, UR6, -R20.reuse ;  /* 0x0000000677777c23 */ /* 0x100fe20008010814 */
[--C-:B------:R-:W-:Y:S01]  /*41e0*/  FFMA.FTZ R121, R123, UR6, -R20.reuse ;  /* 0x000000067b797c23 */ /* 0x100fe20008010814 */
[--C-:B------:R-:W-:Y:S01]  /*41f0*/  FFMA.FTZ R130, R117, UR6, -R20.reuse ;  /* 0x0000000675827c23 */ /* 0x100fe20008010814 */
[----:B------:R-:W-:Y:S01]  /*4200*/  MUFU.EX2 R38, R38 ;  /* 0x0000002600267308 */ /* 0x000fe20000000800 */
[----:B------:R-:W-:Y:S01]  /*4210*/  FADD.FTZ R23, R40, R23 ;  /* 0x0000001728177221 */ /* 0x000fe20000010000 */
[--C-:B------:R-:W-:Y:S01]  /*4220*/  FFMA.FTZ R123, R58, UR6, -R39.reuse ;  /* 0x000000063a7b7c23 */ /* 0x100fe20008010827 */
[--C-:B------:R-:W-:Y:S01]  /*4230*/  FFMA.FTZ R117, R54, UR6, -R39.reuse ;  /* 0x0000000636757c23 */ /* 0x100fe20008010827 */
[----:B------:R-:W-:Y:S01]  /*4240*/  FFMA.FTZ R40, R46, UR6, -R39 ;  /* 0x000000062e287c23 */ /* 0x000fe20008010827 */
[----:B------:R-:W-:Y:S01]  /*4250*/  FADD.FTZ R22, R22, R23 ;  /* 0x0000001716167221 */ /* 0x000fe20000010000 */
[--C-:B------:R-:W-:Y:S01]  /*4260*/  FFMA.FTZ R58, R59, UR6, -R20.reuse ;  /* 0x000000063b3a7c23 */ /* 0x100fe20008010814 */
[--C-:B------:R-:W-:Y:S01]  /*4270*/  FFMA.FTZ R54, R55, UR6, -R20.reuse ;  /* 0x0000000637367c23 */ /* 0x100fe20008010814 */
[----:B------:R-:W2:Y:S01]  /*4280*/  MUFU.EX2 R37, R37 ;  /* 0x0000002500257308 */ /* 0x000ea20000000800 */
[----:B---3--:R-:W-:Y:S01]  /*4290*/  F2FP.BF16.F32.PACK_AB R107, R52, R53 ;  /* 0x00000035346b723e */ /* 0x008fe200000010ff */
[--C-:B------:R-:W-:Y:S01]  /*42a0*/  FFMA.FTZ R49, R49, UR6, -R20.reuse ;  /* 0x0000000631317c23 */ /* 0x100fe20008010814 */
[----:B------:R-:W-:-:S05]  /*42b0*/  FFMA.FTZ R46, R43, UR6, -R20 ;  /* 0x000000062b2e7c23 */ /* 0x000fca0008010814 */
[----:B------:R-:W-:Y:S01]  /*42c0*/  MUFU.EX2 R33, R33 ;  /* 0x0000002100217308 */ /* 0x000fe20000000800 */
[C---:B------:R-:W-:Y:S07]  /*42d0*/  HMMA.16816.F32.BF16 R80, R104.reuse, R84, RZ ;  /* 0x000000546850723c */ /* 0x040fee00000418ff */
[----:B------:R-:W-:Y:S01]  /*42e0*/  MUFU.EX2 R32, R32 ;  /* 0x0000002000207308 */ /* 0x000fe20000000800 */
[C---:B------:R-:W-:Y:S07]  /*42f0*/  HMMA.16816.F32.BF16 R84, R104.reuse, R86, RZ ;  /* 0x000000566854723c */ /* 0x040fee00000418ff */
[----:B------:R-:W-:Y:S01]  /*4300*/  MUFU.EX2 R36, R36 ;  /* 0x0000002400247308 */ /* 0x000fe20000000800 */
[C---:B------:R-:W-:Y:S07]  /*4310*/  HMMA.16816.F32.BF16 R72, R104.reuse, R76, RZ ;  /* 0x0000004c6848723c */ /* 0x040fee00000418ff */
[----:B------:R-:W3:Y:S01]  /*4320*/  MUFU.EX2 R35, R35 ;  /* 0x0000002300237308 */ /* 0x000ee20000000800 */
        /* <DEDUP_REMOVED lines=11> */
[----:B------:R-:W5:Y:S01]  /*43e0*/  MUFU.EX2 R25, R25 ;  /* 0x0000001900197308 */ /* 0x000f620000000800 */
[C---:B------:R-:W-:Y:S07]  /*43f0*/  HMMA.16816.F32.BF16 R108, R104.reuse, R110, RZ ;  /* 0x0000006e686c723c */ /* 0x040fee00000418ff */
[----:B------:R-:W-:Y:S01]  /*4400*/  MUFU.EX2 R28, R28 ;  /* 0x0000001c001c7308 */ /* 0x000fe20000000800 */
[----:B-1----:R-:W-:Y:S01]  /*4410*/  HMMA.16816.F32.BF16 R100, R104, R4, RZ ;  /* 0x000000046864723c */ /* 0x002fe200000418ff */
[----:B--2---:R-:W-:-:S02]  /*4420*/  F2FP.BF16.F32.PACK_AB R4, R37, R38 ;  /* 0x000000262504723e */ /* 0x004fc400000010ff */
[----:B---3--:R-:W-:-:S04]  /*4430*/  F2FP.BF16.F32.PACK_AB R5, R35, R36 ;  /* 0x000000242305723e */ /* 0x008fc800000010ff */
[----:B------:R-:W1:Y:S01]  /*4440*/  MUFU.EX2 R27, R27 ;  /* 0x0000001b001b7308 */ /* 0x000e620000000800 */
[----:B------:R-:W-:Y:S01]  /*4450*/  HMMA.16816.F32.BF16 R104, R104, R6, RZ ;  /* 0x000000066868723c */ /* 0x000fe200000418ff */
[----:B------:R-:W-:Y:S02]  /*4460*/  F2FP.BF16.F32.PACK_AB R6, R32, R33 ;  /* 0x000000212006723e */ /* 0x000fe400000010ff */
[----:B----4-:R-:W-:-:S04]  /*4470*/  F2FP.BF16.F32.PACK_AB R7, R31, R34 ;  /* 0x000000221f07723e */ /* 0x010fc800000010ff */
[----:B------:R-:W-:Y:S03]  /*4480*/  MUFU.EX2 R24, R24 ;  /* 0x0000001800187308 */ /* 0x000fe60000000800 */
[C---:B------:R-:W-:Y:S05]  /*4490*/  HMMA.16816.F32.BF16 R80, R4.reuse, R8, R80 ;  /* 0x000000080450723c */ /* 0x040fea0000041850 */
[----:B------:R-:W2:Y:S03]  /*44a0*/  MUFU.EX2 R3, R3 ;  /* 0x0000000300037308 */ /* 0x000ea60000000800 */
[C---:B------:R-:W-:Y:S01]  /*44b0*/  HMMA.16816.F32.BF16 R84, R4.reuse, R10, R84 ;  /* 0x0000000a0454723c */ /* 0x040fe20000041854 */
[----:B------:R-:W3:Y:S04]  /*44c0*/  LDSM.16.MT88.4 R8, [R176+0xd400] ;  /* 0x00d40000b008783b */ /* 0x000ee80000004200 */
[----:B------:R-:W-:Y:S03]  /*44d0*/  MUFU.EX2 R66, R66 ;  /* 0x0000004200427308 */ /* 0x000fe60000000800 */
[C---:B------:R-:W-:Y:S05]  /*44e0*/  HMMA.16816.F32.BF16 R72, R4.reuse, R12, R72 ;  /* 0x0000000c0448723c */ /* 0x040fea0000041848 */
[----:B------:R-:W4:Y:S03]  /*44f0*/  MUFU.EX2 R65, R65 ;  /* 0x0000004100417308 */ /* 0x000f260000000800 */
[C---:B------:R-:W-:Y:S01]  /*4500*/  HMMA.16816.F32.BF16 R76, R4.reuse, R14, R76 ;  /* 0x0000000e044c723c */ /* 0x040fe2000004184c */
[----:B------:R-:W5:Y:S04]  /*4510*/  LDSM.16.MT88.4 R12, [R178+0xd400] ;  /* 0x00d40000b20c783b */ /* 0x000f680000004200 */
[----:B------:R-:W-:Y:S03]  /*4520*/  MUFU.EX2 R62, R62 ;  /* 0x0000003e003e7308 */ /* 0x000fe60000000800 */
[C---:B------:R-:W-:Y:S05]  /*4530*/  HMMA.16816.F32.BF16 R112, R4.reuse, R16, R112 ;  /* 0x000000100470723c */ /* 0x040fea0000041870 */
[----:B------:R-:W4:Y:S03]  /*4540*/  MUFU.EX2 R61, R61 ;  /* 0x0000003d003d7308 */ /* 0x000f260000000800 */
[C---:B------:R-:W-:Y:S01]  /*4550*/  HMMA.16816.F32.BF16 R68, R4.reuse, R18, R68 ;  /* 0x000000120444723c */ /* 0x040fe20000041844 */
[----:B------:R-:W1:Y:S04]  /*4560*/  LDSM.16.MT88.4 R16, [R176+0xb400] ;  /* 0x00b40000b010783b */ /* 0x000e680000004200 */
[----:B------:R-:W-:Y:S03]  /*4570*/  MUFU.EX2 R64, R64 ;  /* 0x0000004000407308 */ /* 0x000fe60000000800 */
[C---:B---3--:R-:W-:Y:S05]  /*4580*/  HMMA.16816.F32.BF16 R100, R4.reuse, R8, R100 ;  /* 0x000000080464723c */ /* 0x048fea0000041864 */
[----:B------:R-:W3:Y:S03]  /*4590*/  MUFU.EX2 R63, R63 ;  /* 0x0000003f003f7308 */ /* 0x000ee60000000800 */
[C---:B------:R-:W-:Y:S01]  /*45a0*/  HMMA.16816.F32.BF16 R104, R4.reuse, R10, R104 ;  /* 0x0000000a0468723c */ /* 0x040fe20000041868 */
[----:B------:R-:W4:Y:S04]  /*45b0*/  LDSM.16.MT88.4 R8, [R178+0xb800] ;  /* 0x00b80000b208783b */ /* 0x000f280000004200 */
[----:B------:R-:W-:Y:S03]  /*45c0*/  MUFU.EX2 R116, R116 ;  /* 0x0000007400747308 */ /* 0x000fe60000000800 */
[C---:B-----5:R-:W-:Y:S05]  /*45d0*/  HMMA.16816.F32.BF16 R96, R4.reuse, R12, R96 ;  /* 0x0000000c0460723c */ /* 0x060fea0000041860 */
[----:B------:R-:W5:Y:S03]  /*45e0*/  MUFU.EX2 R67, R67 ;  /* 0x0000004300437308 */ /* 0x000f660000000800 */
[C---:B------:R-:W-:Y:S01]  /*45f0*/  HMMA.16816.F32.BF16 R108, R4.reuse, R14, R108 ;  /* 0x0000000e046c723c */ /* 0x040fe2000004186c */
[----:B------:R-:W3:Y:S04]  /*4600*/  LDSM.16.MT88.4 R12, [R176+0x9800] ;  /* 0x00980000b00c783b */ /* 0x000ee80000004200 */
[----:B------:R-:W-:Y:S03]  /*4610*/  MUFU.EX2 R135, R135 ;  /* 0x0000008700877308 */ /* 0x000fe60000000800 */
[C---:B-1----:R-:W-:Y:S05]  /*4620*/  HMMA.16816.F32.BF16 R88, R4.reuse, R16, R88 ;  /* 0x000000100458723c */ /* 0x042fea0000041858 */
[----:B------:R-:W1:Y:S03]  /*4630*/  MUFU.EX2 R134, R134 ;  /* 0x0000008600867308 */ /* 0x000e660000000800 */
[----:B------:R-:W-:Y:S01]  /*4640*/  HMMA.16816.F32.BF16 R92, R4, R18, R92 ;  /* 0x00000012045c723c */ /* 0x000fe2000004185c */
[----:B------:R-:W5:Y:S01]  /*4650*/  LDSM.16.MT88.4 R16, [R178+0x9800] ;  /* 0x00980000b210783b */ /* 0x000f620000004200 */
[----:B------:R-:W-:-:S02]  /*4660*/  F2FP.BF16.F32.PACK_AB R4, R29, R30 ;  /* 0x0000001e1d04723e */ /* 0x000fc400000010ff */
[----:B------:R-:W-:Y:S01]  /*4670*/  F2FP.BF16.F32.PACK_AB R6, R25, R26 ;  /* 0x0000001a1906723e */ /* 0x000fe200000010ff */
[----:B------:R-:W-:Y:S01]  /*4680*/  MUFU.EX2 R129, R129 ;  /* 0x0000008100817308 */ /* 0x000fe20000000800 */
[----:B------:R-:W-:Y:S02]  /*4690*/  F2FP.BF16.F32.PACK_AB R5, R27, R28 ;  /* 0x0000001c1b05723e */ /* 0x000fe400000010ff */
[----:B--2---:R-:W-:-:S05]  /*46a0*/  F2FP.BF16.F32.PACK_AB R7, R3, R24 ;  /* 0x000000180307723e */ /* 0x004fca00000010ff */
[----:B------:R-:W2:Y:S02]  /*46b0*/  MUFU.EX2 R128, R128 ;  /* 0x0000008000807308 */ /* 0x000ea40000000800 */
[C---:B----4-:R-:W-:Y:S06]  /*46c0*/  HMMA.16816.F32.BF16 R80, R4.reuse, R8, R80 ;  /* 0x000000080450723c */ /* 0x050fec0000041850 */
[----:B------:R-:W-:Y:S02]  /*46d0*/  MUFU.EX2 R133, R133 ;  /* 0x0000008500857308 */ /* 0x000fe40000000800 */
[C---:B------:R-:W-:Y:S01]  /*46e0*/  HMMA.16816.F32.BF16 R84, R4.reuse, R10, R84 ;  /* 0x0000000a0454723c */ /* 0x040fe20000041854 */
[----:B------:R-:W4:Y:S05]  /*46f0*/  LDSM.16.MT88.4 R8, [R176+0xd800] ;  /* 0x00d80000b008783b */ /* 0x000f2a0000004200 */
[----:B------:R-:W2:Y:S02]  /*4700*/  MUFU.EX2 R132, R132 ;  /* 0x0000008400847308 */ /* 0x000ea40000000800 */
[C---:B---3--:R-:W-:Y:S06]  /*4710*/  HMMA.16816.F32.BF16 R72, R4.reuse, R12, R72 ;  /* 0x0000000c0448723c */ /* 0x048fec0000041848 */
[----:B------:R-:W-:Y:S02]  /*4720*/  MUFU.EX2 R141, R141 ;  /* 0x0000008d008d7308 */ /* 0x000fe40000000800 */
[C---:B------:R-:W-:Y:S01]  /*4730*/  HMMA.16816.F32.BF16 R76, R4.reuse, R14, R76 ;  /* 0x0000000e044c723c */ /* 0x040fe2000004184c */
[----:B------:R-:W3:Y:S05]  /*4740*/  LDSM.16.MT88.4 R12, [R178+0xd800] ;  /* 0x00d80000b20c783b */ /* 0x000eea0000004200 */
[----:B------:R-:W2:Y:S02]  /*4750*/  MUFU.EX2 R142, R142 ;  /* 0x0000008e008e7308 */ /* 0x000ea40000000800 */
[C---:B-----5:R-:W-:Y:S06]  /*4760*/  HMMA.16816.F32.BF16 R112, R4.reuse, R16, R112 ;  /* 0x000000100470723c */ /* 0x060fec0000041870 */
[----:B------:R-:W-:Y:S02]  /*4770*/  MUFU.EX2 R143, R143 ;  /* 0x0000008f008f7308 */ /* 0x000fe40000000800 */
[C---:B------:R-:W-:Y:S01]  /*4780*/  HMMA.16816.F32.BF16 R68, R4.reuse, R18, R68 ;  /* 0x000000120444723c */ /* 0x040fe20000041844 */
[----:B------:R-:W5:Y:S05]  /*4790*/  LDSM.16.MT88.4 R16, [R176+0xb800] ;  /* 0x00b80000b010783b */ /* 0x000f6a0000004200 */
        /* <DEDUP_REMOVED lines=13> */
[----:B------:R-:W-:Y:S01]  /*4870*/  HMMA.16816.F32.BF16 R92, R4, R18, R92 ;  /* 0x00000012045c723c */ /* 0x000fe2000004185c */
[----:B------:R-:W5:Y:S01]  /*4880*/  LDSM.16.MT88.4 R16, [R178+0x9c00] ;  /* 0x009c0000b210783b */ /* 0x000f620000004200 */
[----:B------:R-:W-:-:S02]  /*4890*/  F2FP.BF16.F32.PACK_AB R4, R65, R66 ;  /* 0x000000424104723e */ /* 0x000fc400000010ff */
[----:B------:R-:W-:Y:S02]  /*48a0*/  F2FP.BF16.F32.PACK_AB R6, R61, R62 ;  /* 0x0000003e3d06723e */ /* 0x000fe400000010ff */
[----:B------:R-:W2:Y:S01]  /*48b0*/  MUFU.EX2 R130, R130 ;  /* 0x0000008200827308 */ /* 0x000ea20000000800 */
[----:B------:R-:W-:Y:S02]  /*48c0*/  F2FP.BF16.F32.PACK_AB R5, R63, R64 ;  /* 0x000000403f05723e */ /* 0x000fe400000010ff */
[----:B------:R-:W-:-:S05]  /*48d0*/  F2FP.BF16.F32.PACK_AB R7, R67, R116 ;  /* 0x000000744307723e */ /* 0x000fca00000010ff */
[----:B------:R-:W-:Y:S02]  /*48e0*/  MUFU.EX2 R60, R60 ;  /* 0x0000003c003c7308 */ /* 0x000fe40000000800 */
[C---:B----4-:R-:W-:Y:S06]  /*48f0*/  HMMA.16816.F32.BF16 R80, R4.reuse, R8, R80 ;  /* 0x000000080450723c */ /* 0x050fec0000041850 */
[----:B------:R-:W4:Y:S02]  /*4900*/  MUFU.EX2 R123, R123 ;  /* 0x0000007b007b7308 */ /* 0x000f240000000800 */
[C---:B------:R-:W-:Y:S01]  /*4910*/  HMMA.16816.F32.BF16 R84, R4.reuse, R10, R84 ;  /* 0x0000000a0454723c */ /* 0x040fe20000041854 */
[----:B------:R-:W1:Y:S05]  /*4920*/  LDSM.16.MT88.4 R8, [R176+0xdc00] ;  /* 0x00dc0000b008783b */ /* 0x000e6a0000004200 */
[----:B------:R-:W-:Y:S02]  /*4930*/  MUFU.EX2 R56, R56 ;  /* 0x0000003800387308 */ /* 0x000fe40000000800 */
[C---:B---3--:R-:W-:Y:S06]  /*4940*/  HMMA.16816.F32.BF16 R72, R4.reuse, R12, R72 ;  /* 0x0000000c0448723c */ /* 0x048fec0000041848 */
[----:B------:R-:W3:Y:S02]  /*4950*/  MUFU.EX2 R117, R117 ;  /* 0x0000007500757308 */ /* 0x000ee40000000800 */
[C---:B------:R-:W-:Y:S01]  /*4960*/  HMMA.16816.F32.BF16 R76, R4.reuse, R14, R76 ;  /* 0x0000000e044c723c */ /* 0x040fe2000004184c */
[----:B------:R-:W2:Y:S05]  /*4970*/  LDSM.16.MT88.4 R12, [R178+0xdc00] ;  /* 0x00dc0000b20c783b */ /* 0x000eaa0000004200 */
[----:B------:R-:W-:Y:S02]  /*4980*/  MUFU.EX2 R58, R58 ;  /* 0x0000003a003a7308 */ /* 0x000fe40000000800 */
[C---:B-----5:R-:W-:Y:S06]  /*4990*/  HMMA.16816.F32.BF16 R112, R4.reuse, R16, R112 ;  /* 0x000000100470723c */ /* 0x060fec0000041870 */
[----:B------:R-:W-:Y:S02]  /*49a0*/  MUFU.EX2 R54, R54 ;  /* 0x0000003600367308 */ /* 0x000fe40000000800 */
[C---:B------:R-:W-:Y:S01]  /*49b0*/  HMMA.16816.F32.BF16 R68, R4.reuse, R18, R68 ;  /* 0x000000120444723c */ /* 0x040fe20000041844 */
[----:B------:R-:W5:Y:S05]  /*49c0*/  LDSM.16.MT88.4 R16, [R176+0xbc00] ;  /* 0x00bc0000b010783b */ /* 0x000f6a0000004200 */
[----:B------:R-:W-:Y:S02]  /*49d0*/  MUFU.EX2 R49, R49 ;  /* 0x0000003100317308 */ /* 0x000fe40000000800 */
[C---:B-1----:R-:W-:Y:S06]  /*49e0*/  HMMA.16816.F32.BF16 R100, R4.reuse, R8, R100 ;  /* 0x000000080464723c */ /* 0x042fec0000041864 */
[----:B------:R-:W-:Y:S02]  /*49f0*/  MUFU.EX2 R40, R40 ;  /* 0x0000002800287308 */ /* 0x000fe40000000800 */
[C---:B------:R-:W-:Y:S01]  /*4a00*/  HMMA.16816.F32.BF16 R104, R4.reuse, R10, R104 ;  /* 0x0000000a0468723c */ /* 0x040fe20000041868 */
[----:B------:R-:W1:Y:S07]  /*4a10*/  LDSM.16.MT88.4 R8, [R178+0xc000] ;  /* 0x00c00000b208783b */ /* 0x000e6e0000004200 */
[C---:B--2---:R-:W-:Y:S08]  /*4a20*/  HMMA.16816.F32.BF16 R96, R4.reuse, R12, R96 ;  /* 0x0000000c0460723c */ /* 0x044ff00000041860 */
[C---:B------:R-:W-:Y:S01]  /*4a30*/  HMMA.16816.F32.BF16 R108, R4.reuse, R14, R108 ;  /* 0x0000000e046c723c */ /* 0x040fe2000004186c */
[----:B------:R-:W2:Y:S07]  /*4a40*/  LDSM.16.MT88.4 R12, [R176+0xa000] ;  /* 0x00a00000b00c783b */ /* 0x000eae0000004200 */
        /* <DEDUP_REMOVED lines=41> */
[C---:B--2---:R-:W-:Y:S01]  /*4ce0*/  HMMA.16816.F32.BF16 R100, R4.reuse, R12, R100 ;  /* 0x0000000c0464723c */ /* 0x044fe20000041864 */
[----:B------:R-:W-:Y:S01]  /*4cf0*/  FFMA.FTZ R13, R57, UR6, -R20 ;  /* 0x00000006390d7c23 */ /* 0x000fe20008010814 */
[----:B------:R-:W-:Y:S01]  /*4d00*/  FADD.FTZ R12, R51, R50 ;  /* 0x00000032330c7221 */ /* 0x000fe20000010000 */
[--C-:B------:R-:W-:Y:S01]  /*4d10*/  FFMA.FTZ R57, R48, UR6, -R39.reuse ;  /* 0x0000000630397c23 */ /* 0x100fe20008010827 */
[--C-:B------:R-:W-:Y:S01]  /*4d20*/  FFMA.FTZ R50, R44, UR6, -R39.reuse ;  /* 0x000000062c327c23 */ /* 0x100fe20008010827 */
[----:B------:R-:W-:Y:S01]  /*4d30*/  FFMA.FTZ R44, R42, UR6, -R39 ;  /* 0x000000062a2c7c23 */ /* 0x000fe20008010827 */
[--C-:B------:R-:W-:Y:S01]  /*4d40*/  FFMA.FTZ R48, R45, UR6, -R20.reuse ;  /* 0x000000062d307c23 */ /* 0x100fe20008010814 */
[--C-:B------:R-:W-:Y:S01]  /*4d50*/  FFMA.FTZ R42, R47, UR6, -R20.reuse ;  /* 0x000000062f2a7c23 */ /* 0x100fe20008010814 */
[----:B------:R-:W-:Y:S01]  /*4d60*/  FFMA.FTZ R45, R41, UR6, -R20 ;  /* 0x00000006292d7c23 */ /* 0x000fe20008010814 */
[----:B------:R-:W-:Y:S01]  /*4d70*/  FADD.FTZ R51, R21, R22 ;  /* 0x0000001615337221 */ /* 0x000fe20000010000 */
[----:B------:R2:W3:Y:S01]  /*4d80*/  MUFU.EX2 R55, R13 ;  /* 0x0000000d00377308 */ /* 0x0004e20000000800 */
[----:B------:R-:W1:Y:S01]  /*4d90*/  LDSM.16.MT88.4 R20, [R176+0xa800] ;  /* 0x00a80000b014783b */ /* 0x000e620000004200 */
[----:B------:R-:W-:Y:S01]  /*4da0*/  HMMA.16816.F32.BF16 R104, R4, R14, R104 ;  /* 0x0000000e0468723c */ /* 0x000fe20000041868 */
[----:B------:R-:W-:-:S04]  /*4db0*/  FADD.FTZ R53, R53, R12 ;  /* 0x0000000c35357221 */ /* 0x000fc80000010000 */
[----:B------:R-:W-:Y:S01]  /*4dc0*/  FADD.FTZ R47, R52, R53 ;  /* 0x00000035342f7221 */ /* 0x000fe20000010000 */
[----:B------:R-:W1:Y:S02]  /*4dd0*/  MUFU.EX2 R41, R57 ;  /* 0x0000003900297308 */ /* 0x000e640000000800 */
[----:B-----5:R-:W-:Y:S01]  /*4de0*/  HMMA.16816.F32.BF16 R88, R4, R16, R88 ;  /* 0x000000100458723c */ /* 0x020fe20000041858 */
[----:B------:R-:W-:-:S04]  /*4df0*/  FADD.FTZ R36, R36, R47 ;  /* 0x0000002f24247221 */ /* 0x000fc80000010000 */
[----:B------:R-:W-:Y:S01]  /*4e00*/  FADD.FTZ R35, R35, R36 ;  /* 0x0000002423237221 */ /* 0x000fe20000010000 */
[----:B------:R-:W-:Y:S01]  /*4e10*/  MUFU.EX2 R39, R50 ;  /* 0x0000003200277308 */ /* 0x000fe20000000800 */
[----:B--2---:R-:W-:Y:S01]  /*4e20*/  LDSM.16.MT88.4 R12, [R176+0xc800] ;  /* 0x00c80000b00c783b */ /* 0x004fe20000004200 */
[----:B------:R-:W-:Y:S01]  /*4e30*/  HMMA.16816.F32.BF16 R92, R4, R18, R92 ;  /* 0x00000012045c723c */ /* 0x000fe2000004185c */
[----:B----4-:R-:W-:Y:S01]  /*4e40*/  F2FP.BF16.F32.PACK_AB R4, R123, R60 ;  /* 0x0000003c7b04723e */ /* 0x010fe200000010ff */
[----:B------:R-:W-:Y:S01]  /*4e50*/  FADD.FTZ R34, R34, R35 ;  /* 0x0000002322227221 */ /* 0x000fe20000010000 */
[----:B---3--:R-:W-:Y:S01]  /*4e60*/  F2FP.BF16.F32.PACK_AB R6, R117, R56 ;  /* 0x000000387506723e */ /* 0x008fe200000010ff */
[----:B------:R-:W2:Y:S01]  /*4e70*/  LDSM.16.MT88.4 R16, [R178+0xc800] ;  /* 0x00c80000b210783b */ /* 0x000ea20000004200 */
[----:B------:R-:W-:Y:S01]  /*4e80*/  F2FP.BF16.F32.PACK_AB R5, R55, R58 ;  /* 0x0000003a3705723e */ /* 0x000fe200000010ff */
[----:B------:R-:W-:Y:S01]  /*4e90*/  FADD.FTZ R31, R31, R34 ;  /* 0x000000221f1f7221 */ /* 0x000fe20000010000 */
[----:B------:R-:W-:Y:S01]  /*4ea0*/  F2FP.BF16.F32.PACK_AB R7, R49, R54 ;  /* 0x000000363107723e */ /* 0x000fe200000010ff */
[----:B------:R-:W3:Y:S02]  /*4eb0*/  MUFU.EX2 R44, R44 ;  /* 0x0000002c002c7308 */ /* 0x000ee40000000800 */
[----:B------:R-:W-:-:S04]  /*4ec0*/  FADD.FTZ R28, R28, R31 ;  /* 0x0000001f1c1c7221 */ /* 0x000fc80000010000 */
[----:B-1----:R-:W-:Y:S01]  /*4ed0*/  HMMA.16816.F32.BF16 R112, R4, R8, R112 ;  /* 0x000000080470723c */ /* 0x002fe20000041870 */
[----:B------:R-:W-:Y:S01]  /*4ee0*/  FADD.FTZ R27, R27, R28 ;  /* 0x0000001c1b1b7221 */ /* 0x000fe20000010000 */
[----:B------:R-:W-:Y:S03]  /*4ef0*/  MUFU.EX2 R42, R42 ;  /* 0x0000002a002a7308 */ /* 0x000fe60000000800 */
[----:B------:R-:W-:-:S03]  /*4f00*/  FADD.FTZ R24, R24, R27 ;  /* 0x0000001b18187221 */ /* 0x000fc60000010000 */
[----:B------:R-:W-:Y:S01]  /*4f10*/  HMMA.16816.F32.BF16 R68, R4, R10, R68 ;  /* 0x0000000a0444723c */ /* 0x000fe20000041844 */
[----:B------:R-:W1:Y:S01]  /*4f20*/  LDSM.16.MT88.4 R8, [R178+0xe800] ;  /* 0x00e80000b208783b */ /* 0x000e620000004200 */
[----:B------:R-:W4:Y:S01]  /*4f30*/  MUFU.EX2 R43, R48 ;  /* 0x00000030002b7308 */ /* 0x000f220000000800 */
[----:B------:R-:W-:-:S04]  /*4f40*/  FADD.FTZ R3, R3, R24 ;  /* 0x0000001803037221 */ /* 0x000fc80000010000 */
[----:B------:R-:W-:Y:S01]  /*4f50*/  FADD.FTZ R64, R64, R3 ;  /* 0x0000000340407221 */ /* 0x000fe20000010000 */
[----:B------:R-:W-:Y:S02]  /*4f60*/  HMMA.16816.F32.BF16 R72, R4, R20, R72 ;  /* 0x000000140448723c */ /* 0x000fe40000041848 */
[----:B------:R-:W-:Y:S01]  /*4f70*/  MUFU.EX2 R45, R45 ;  /* 0x0000002d002d7308 */ /* 0x000fe20000000800 */
[----:B------:R-:W-:-:S05]  /*4f80*/  FADD.FTZ R63, R63, R64 ;  /* 0x000000403f3f7221 */ /* 0x000fca0000010000 */
[C---:B------:R-:W-:Y:S01]  /*4f90*/  HMMA.16816.F32.BF16 R76, R4.reuse, R22, R76 ;  /* 0x00000016044c723c */ /* 0x040fe2000004184c */
[----:B------:R-:W5:Y:S07]  /*4fa0*/  LDSM.16.MT88.4 R20, [R176+0xe800] ;  /* 0x00e80000b014783b */ /* 0x000f6e0000004200 */
[C---:B--2---:R-:W-:Y:S08]  /*4fb0*/  HMMA.16816.F32.BF16 R80, R4.reuse, R16, R80 ;  /* 0x000000100450723c */ /* 0x044ff00000041850 */
[C---:B------:R-:W-:Y:S01]  /*4fc0*/  HMMA.16816.F32.BF16 R84, R4.reuse, R18, R84 ;  /* 0x000000120454723c */ /* 0x040fe20000041854 */
[----:B------:R-:W2:Y:S07]  /*4fd0*/  LDSM.16.MT88.4 R16, [R178+0xac00] ;  /* 0x00ac0000b210783b */ /* 0x000eae0000004200 */
[C---:B------:R-:W-:Y:S08]  /*4fe0*/  HMMA.16816.F32.BF16 R88, R4.reuse, R12, R88 ;  /* 0x0000000c0458723c */ /* 0x040ff00000041858 */
[----:B-1----:R-:W-:Y:S01]  /*4ff0*/  HMMA.16816.F32.BF16 R96, R4, R8, R96 ;  /* 0x000000080460723c */ /* 0x002fe20000041860 */
[----:B------:R-:W-:-:S02]  /*5000*/  FADD.FTZ R8, R38, R51 ;  /* 0x0000003326087221 */ /* 0x000fc40000010000 */
[----:B------:R-:W1:Y:S02]  /*5010*/  MUFU.EX2 R38, R46 ;  /* 0x0000002e00267308 */ /* 0x000e640000000800 */
[----:B------:R-:W-:-:S03]  /*5020*/  FADD.FTZ R8, R37, R8 ;  /* 0x0000000825087221 */ /* 0x000fc60000010000 */
[C---:B------:R-:W-:Y:S08]  /*5030*/  HMMA.16816.F32.BF16 R108, R4.reuse, R10, R108 ;  /* 0x0000000a046c723c */ /* 0x040ff0000004186c */
[----:B-----5:R-:W-:Y:S01]  /*5040*/  HMMA.16816.F32.BF16 R100, R4, R20, R100 ;  /* 0x000000140464723c */ /* 0x020fe20000041864 */
[----:B------:R-:W-:Y:S02]  /*5050*/  FADD.FTZ R21, R33, R8 ;  /* 0x0000000821157221 */ /* 0x000fe40000010000 */
[----:B------:R-:W5:Y:S02]  /*5060*/  LDSM.16.MT88.4 R8, [R178+0xcc00] ;  /* 0x00cc0000b208783b */ /* 0x000f640000004200 */
[----:B------:R-:W-:-:S03]  /*5070*/  FADD.FTZ R21, R32, R21 ;  /* 0x0000001520157221 */ /* 0x000fc60000010000 */
[----:B------:R-:W-:Y:S01]  /*5080*/  HMMA.16816.F32.BF16 R92, R4, R14, R92 ;  /* 0x0000000e045c723c */ /* 0x000fe2000004185c */
[----:B------:R-:W-:Y:S01]  /*5090*/  FADD.FTZ R30, R30, R21 ;  /* 0x000000151e1e7221 */ /* 0x000fe20000010000 */
[----:B------:R-:W5:Y:S03]  /*50a0*/  LDSM.16.MT88.4 R12, [R176+0xac00] ;  /* 0x00ac0000b00c783b */ /* 0x000f660000004200 */
[----:B------:R-:W-:-:S03]  /*50b0*/  FADD.FTZ R29, R29, R30 ;  /* 0x0000001e1d1d7221 */ /* 0x000fc60000010000 */
[----:B------:R-:W-:Y:S01]  /*50c0*/  HMMA.16816.F32.BF16 R104, R4, R22, R104 ;  /* 0x000000160468723c */ /* 0x000fe20000041868 */
[----:B------:R-:W-:Y:S01]  /*50d0*/  FADD.FTZ R26, R26, R29 ;  /* 0x0000001d1a1a7221 */ /* 0x000fe20000010000 */
[----:B------:R-:W-:Y:S01]  /*50e0*/  F2FP.BF16.F32.PACK_AB R4, R40, R41 ;  /* 0x000000292804723e */ /* 0x000fe200000010ff */
[----:B------:R-:W-:Y:S01]  /*50f0*/  FADD.FTZ R22, R116, R63 ;  /* 0x0000003f74167221 */ /* 0x000fe20000010000 */
[----:B---3--:R-:W-:Y:S01]  /*5100*/  F2FP.BF16.F32.PACK_AB R6, R44, R39 ;  /* 0x000000272c06723e */ /* 0x008fe200000010ff */
[----:B------:R-:W-:Y:S01]  /*5110*/  FADD.FTZ R25, R25, R26 ;  /* 0x0000001a19197221 */ /* 0x000fe20000010000 */
[----:B----4-:R-:W-:Y:S01]  /*5120*/  F2FP.BF16.F32.PACK_AB R5, R43, R42 ;  /* 0x0000002a2b05723e */ /* 0x010fe200000010ff */
[----:B------:R-:W-:Y:S01]  /*5130*/  FADD.FTZ R22, R67, R22 ;  /* 0x0000001643167221 */ /* 0x000fe20000010000 */
[----:B-1----:R-:W-:Y:S01]  /*5140*/  F2FP.BF16.F32.PACK_AB R7, R45, R38 ;  /* 0x000000262d07723e */ /* 0x002fe200000010ff */
[----:B------:R-:W-:Y:S02]  /*5150*/  FADD.FTZ R66, R66, R25 ;  /* 0x0000001942427221 */ /* 0x000fe40000010000 */
[----:B------:R-:W-:-:S02]  /*5160*/  FADD.FTZ R133, R133, R22 ;  /* 0x0000001685857221 */ /* 0x000fc40000010000 */
[----:B------:R-:W-:Y:S02]  /*5170*/  FADD.FTZ R65, R65, R66 ;  /* 0x0000004241417221 */ /* 0x000fe40000010000 */
[----:B------:R-:W-:Y:S01]  /*5180*/  FADD.FTZ R132, R132, R133 ;  /* 0x0000008584847221 */ /* 0x000fe20000010000 */
[C---:B--2---:R-:W-:Y:S01]  /*5190*/  HMMA.16816.F32.BF16 R112, R4.reuse, R16, R112 ;  /* 0x000000100470723c */ /* 0x044fe20000041870 */
[----:B------:R-:W-:Y:S02]  /*51a0*/  FADD.FTZ R20, R62, R65 ;  /* 0x000000413e147221 */ /* 0x000fe40000010000 */
[----:B------:R-:W-:Y:S02]  /*51b0*/  FADD.FTZ R141, R141, R132 ;  /* 0x000000848d8d7221 */ /* 0x000fe40000010000 */
[----:B------:R-:W-:Y:S02]  /*51c0*/  FADD.FTZ R20, R61, R20 ;  /* 0x000000143d147221 */ /* 0x000fe40000010000 */
[----:B------:R-:W-:Y:S01]  /*51d0*/  FADD.FTZ R142, R142, R141 ;  /* 0x0000008d8e8e7221 */ /* 0x000fe20000010000 */
[----:B------:R-:W-:Y:S01]  /*51e0*/  HMMA.16816.F32.BF16 R68, R4, R18, R68 ;  /* 0x000000120444723c */ /* 0x000fe20000041844 */
[----:B------:R-:W-:Y:S01]  /*51f0*/  FADD.FTZ R135, R135, R20 ;  /* 0x0000001487877221 */ /* 0x000fe20000010000 */
[----:B------:R-:W1:Y:S01]  /*5200*/  LDSM.16.MT88.4 R16, [R176+0xcc00] ;  /* 0x00cc0000b010783b */ /* 0x000e620000004200 */
[----:B------:R-:W-:-:S02]  /*5210*/  FADD.FTZ R119, R119, R142 ;  /* 0x0000008e77777221 */ /* 0x000fc40000010000 */
[----:B------:R-:W-:Y:S02]  /*5220*/  FADD.FTZ R134, R134, R135 ;  /* 0x0000008786867221 */ /* 0x000fe40000010000 */
[----:B------:R-:W-:Y:S01]  /*5230*/  FADD.FTZ R122, R122, R119 ;  /* 0x000000777a7a7221 */ /* 0x000fe20000010000 */
[----:B-----5:R-:W-:Y:S01]  /*5240*/  HMMA.16816.F32.BF16 R80, R4, R8, R80 ;  /* 0x000000080450723c */ /* 0x020fe20000041850 */
[----:B------:R-:W-:-:S04]  /*5250*/  FADD.FTZ R129, R129, R134 ;  /* 0x0000008681817221 */ /* 0x000fc80000010000 */
[----:B------:R-:W-:-:S03]  /*5260*/  FADD.FTZ R128, R128, R129 ;  /* 0x0000008180807221 */ /* 0x000fc60000010000 */
[----:B------:R-:W-:Y:S01]  /*5270*/  HMMA.16816.F32.BF16 R84, R4, R10, R84 ;  /* 0x0000000a0454723c */ /* 0x000fe20000041854 */
[----:B------:R-:W2:Y:S01]  /*5280*/  LDSM.16.MT88.4 R8, [R176+0xec00] ;  /* 0x00ec0000b008783b */ /* 0x000ea20000004200 */
[----:B------:R-:W-:-:S04]  /*5290*/  FADD.FTZ R3, R143, R128 ;  /* 0x000000808f037221 */ /* 0x000fc80000010000 */
[----:B------:R-:W-:Y:S02]  /*52a0*/  FADD.FTZ R3, R120, R3 ;  /* 0x0000000378037221 */ /* 0x000fe40000010000 */
[----:B------:R-:W-:Y:S02]  /*52b0*/  HMMA.16816.F32.BF16 R72, R4, R12, R72 ;  /* 0x0000000c0448723c */ /* 0x000fe40000041848 */
[----:B------:R-:W-:Y:S01]  /*52c0*/  FADD.FTZ R118, R118, R3 ;  /* 0x0000000376767221 */ /* 0x000fe20000010000 */
[----:B------:R-:W-:-:S03]  /*52d0*/  FADD.FTZ R3, R121, R122 ;  /* 0x0000007a79037221 */ /* 0x000fc60000010000 */
[----:B------:R-:W-:Y:S01]  /*52e0*/  FADD.FTZ R131, R131, R118 ;  /* 0x0000007683837221 */ /* 0x000fe20000010000 */
[----:B------:R-:W-:Y:S01]  /*52f0*/  FADD.FTZ R3, R130, R3 ;  /* 0x0000000382037221 */ /* 0x000fe20000010000 */
[----:B------:R-:W-:Y:S01]  /*5300*/  HMMA.16816.F32.BF16 R76, R4, R14, R76 ;  /* 0x0000000e044c723c */ /* 0x000fe2000004184c */
[----:B------:R-:W3:Y:S01]  /*5310*/  LDSM.16.MT88.4 R12, [R178+0xec00] ;  /* 0x00ec0000b20c783b */ /* 0x000ee20000004200 */
[----:B------:R-:W-:Y:S01]  /*5320*/  FADD.FTZ R60, R60, R131 ;  /* 0x000000833c3c7221 */ /* 0x000fe20000010000 */
[----:B------:R-:W-:-:S03]  /*5330*/  FADD.FTZ R58, R58, R3 ;  /* 0x000000033a3a7221 */ /* 0x000fc60000010000 */
[----:B------:R-:W-:Y:S01]  /*5340*/  FADD.FTZ R123, R123, R60 ;  /* 0x0000003c7b7b7221 */ /* 0x000fe20000010000 */
        /* <DEDUP_REMOVED lines=19> */
[----:B------:R-:W-:-:S04]  /*5480*/  NOP ;  /* 0x0000000000007918 */ /* 0x000fc80000000000 */
[----:B------:R-:W-:-:S15]  /*5490*/  @!P0 BRA `(.L_x_1521) ;  /* 0x0000003c00588947 */ /* 0x000fde0003800000 */
        /* <DEDUP_REMOVED lines=63> */
.L_x_1522:
[----:B------:R-:W-:Y:S01]  /*5890*/  UMOV UR4, URZ ;  /* 0x000000ff00047c82 */ /* 0x000fe20008000000 */
[----:B------:R-:W-:Y:S01]  /*58a0*/  IMAD.SHL.U32 R4, R124, 0x80, RZ ;  /* 0x000000807c047824 */ /* 0x000fe200078e00ff */
[----:B------:R-:W-:-:S05]  /*58b0*/  IADD3 R3, P0, PT, RZ, -UR4, RZ ;  /* 0x80000004ff037c10 */ /* 0x000fca000ff1e0ff */
[----:B------:R-:W-:-:S05]  /*58c0*/  IMAD.X R4, RZ, RZ, ~R4, P0 ;  /* 0x000000ffff047224 */ /* 0x000fca00000e0e04 */
[----:B------:R-:W-:-:S04]  /*58d0*/  SHF.R.S64 R3, R3, 0x1f, R4 ;  /* 0x0000001f03037819 */ /* 0x000fc80000001004 */
[----:B------:R-:W-:-:S04]  /*58e0*/  IADD3 R186, P0, PT, R3, R186, RZ ;  /* 0x000000ba03ba7210 */ /* 0x000fc80007f1e0ff */
[----:B------:R-:W-:-:S09]  /*58f0*/  LEA.HI.X.SX32 R187, R4, R187, 0x1, P0 ;  /* 0x000000bb04bb7211 */ /* 0x000fd200000f0eff */
.L_x_1523:
[C---:B------:R-:W-:Y:S01]  /*5900*/  IMAD.SHL.U32 R3, R124.reuse, 0x40, RZ ;  /* 0x000000407c037824 */ /* 0x040fe200078e00ff */
[----:B------:R-:W-:Y:S01]  /*5910*/  SHF.L.U64.HI R124, R124, 0x6, R125 ;  /* 0x000000067c7c7819 */ /* 0x000fe2000001027d */
[----:B------:R-:W-:Y:S01]  /*5920*/  @!PT LDS RZ, [RZ] ;  /* 0x00000000fffff984 */ /* 0x000fe20000000800 */
[----:B------:R-:W-:Y:S01]  /*5930*/  @!PT LDS RZ, [RZ] ;  /* 0x00000000fffff984 */ /* 0x000fe20000000800 */
[----:B------:R-:W-:Y:S01]  /*5940*/  @!PT LDS RZ, [RZ] ;  /* 0x00000000fffff984 */ /* 0x000fe20000000800 */
[----:B------:R-:W-:Y:S03]  /*5950*/  LDGSTS.E.BYPASS.LTC128B.128 [R193+0x9000], desc[UR16][R186.64] ;  /* 0x09000000bac17fae */ /* 0x000fe6000b981a10 */
[C---:B------:R-:W-:Y:S01]  /*5960*/  IADD3 R4, P0, PT, R3.reuse, R186, RZ ;  /* 0x000000ba03047210 */ /* 0x040fe20007f1e0ff */
[----:B------:R-:W-:Y:S03]  /*5970*/  LDGSTS.E.BYPASS.LTC128B.128 [R193+0xb000], desc[UR16][R186.64+0x40] ;  /* 0x0b000040bac17fae */ /* 0x000fe6000b981a10 */
[C---:B------:R-:W-:Y:S01]  /*5980*/  IADD3 R8, P1, PT, R3.reuse, R4, RZ ;  /* 0x0000000403087210 */ /* 0x040fe20007f3e0ff */
[C---:B------:R-:W-:Y:S01]  /*5990*/  IMAD.X R5, R124.reuse, 0x1, R187, P0 ;  /* 0x000000017c057824 */ /* 0x040fe200000e06bb */
[----:B------:R-:W-:Y:S02]  /*59a0*/  LDGSTS.E.BYPASS.LTC128B.128 [R193+0xd000], desc[UR16][R186.64+0x80] ;  /* 0x0d000080bac17fae */ /* 0x000fe4000b981a10 */
[----:B------:R-:W-:Y:S01]  /*59b0*/  IADD3 R10, P0, PT, R3, R8, RZ ;  /* 0x00000008030a7210 */ /* 0x000fe20007f1e0ff */
[----:B------:R-:W-:Y:S01]  /*59c0*/  IMAD.X R9, R124, 0x1, R5, P1 ;  /* 0x000000017c097824 */ /* 0x000fe200008e0605 */
[----:B------:R-:W-:Y:S01]  /*59d0*/  LDGSTS.E.BYPASS.LTC128B.128 [R193+0x9800], desc[UR16][R4.64] ;  /* 0x0980000004c17fae */ /* 0x000fe2000b981a10 */
[----:B------:R-:W-:-:S02]  /*59e0*/  IMAD.SHL.U32 R3, R189, 0x2, RZ ;  /* 0x00000002bd037824 */ /* 0x000fc400078e00ff */
[----:B------:R-:W-:Y:S01]  /*59f0*/  IMAD.X R11, R124, 0x1, R9, P0 ;  /* 0x000000017c0b7824 */ /* 0x000fe200000e0609 */
[----:B------:R-:W-:Y:S02]  /*5a00*/  LDGSTS.E.BYPASS.LTC128B.128 [R193+0xb800], desc[UR16][R4.64+0x40] ;  /* 0x0b80004004c17fae */ /* 0x000fe4000b981a10 */
[----:B------:R-:W-:Y:S02]  /*5a10*/  LOP3.LUT R3, R3, 0x6, RZ, 0xc0, !PT ;  /* 0x0000000603037812 */ /* 0x000fe400078ec0ff */
        /* <DEDUP_REMOVED lines=9> */
[----:B-1----:R-:W2:Y:S04]  /*5ab0*/  LDSM.16.M88.4 R4, [R180+0x3800] ;  /* 0x00380000b404783b */ /* 0x002ea80000000200 */
[----:B------:R-:W1:Y:S04]  /*5ac0*/  LDSM.16.M88.4 R60, [R180+0x3c00] ;  /* 0x003c0000b43c783b */ /* 0x000e680000000200 */
[----:B------:R-:W4:Y:S04]  /*5ad0*/  LDSM.16.M88.4 R20, [R180+0x3000] ;  /* 0x00300000b414783b */ /* 0x000f280000000200 */
[----:B------:R-:W5:Y:S04]  /*5ae0*/  LDSM.16.M88.4 R52, [R180+0x4000] ;  /* 0x00400000b434783b */ /* 0x000f680000000200 */
[----:B------:R-:W5:Y:S04]  /*5af0*/  LDSM.16.M88.4 R44, [R180+0x4400] ;  /* 0x00440000b42c783b */ /* 0x000f680000000200 */
[----:B------:R-:W5:Y:S04]  /*5b00*/  LDSM.16.M88.4 R36, [R180+0x4800] ;  /* 0x00480000b424783b */ /* 0x000f680000000200 */
[----:B------:R-:W5:Y:S04]  /*5b10*/  LDSM.16.M88.4 R132, [R180+0x4c00] ;  /* 0x004c0000b484783b */ /* 0x000f680000000200 */
[----:B------:R-:W-:Y:S04]  /*5b20*/  LDSM.16.M88.4 R116, [R179] ;  /* 0x00000000b374783b */ /* 0x000fe80000000200 */
[----:B------:R-:W5:Y:S04]  /*5b30*/  LDSM.16.M88.4 R128, [R177+0x3400] ;  /* 0x00340000b180783b */ /* 0x000f680000000200 */
[----:B------:R-:W5:Y:S01]  /*5b40*/  LDSM.16.M88.4 R124, [R177+0x3800] ;  /* 0x00380000b17c783b */ /* 0x000f620000000200 */
[C---:B---3--:R-:W-:Y:S03]  /*5b50*/  HMMA.16816.F32.BF16 R16, R28.reuse, R12, RZ ;  /* 0x0000000c1c10723c */ /* 0x048fe600000418ff */
[----:B------:R-:W3:Y:S04]  /*5b60*/  LDSM.16.M88.4 R120, [R177+0x3c00] ;  /* 0x003c0000b178783b */ /* 0x000ee80000000200 */
[----:B------:R-:W3:Y:S01]  /*5b70*/  LDSM.16.M88.4 R144, [R177+0x3000] ;  /* 0x00300000b190783b */ /* 0x000ee20000000200 */
[C---:B--2---:R-:W-:Y:S03]  /*5b80*/  HMMA.16816.F32.BF16 R8, R28.reuse, R4, RZ ;  /* 0x000000041c08723c */ /* 0x044fe600000418ff */
[----:B------:R-:W0:Y:S05]  /*5b90*/  LDGDEPBAR ;  /* 0x00000000000079af */ /* 0x000e2a0000000000 */
[C---:B-1----:R-:W-:Y:S08]  /*5ba0*/  HMMA.16816.F32.BF16 R64, R28.reuse, R60, RZ ;  /* 0x0000003c1c40723c */ /* 0x042ff000000418ff */
        /* <DEDUP_REMOVED lines=55> */
[----:B------:R-:W-:Y:S07]  /*5f20*/  LDSM.16.M88.4 R128, [R177+0x5400] ;  /* 0x00540000b180783b */ /* 0x000fee0000000200 */
[C---:B----4-:R-:W-:Y:S08]  /*5f30*/  HMMA.16816.F32.BF16 R40, R116.reuse, R124, R40 ;  /* 0x0000007c7428723c */ /* 0x050ff00000041828 */
        /* <DEDUP_REMOVED lines=40> */
[C---:B------:R-:W-:Y:S08]  /*61c0*/  HMMA.16816.F32.BF16 R8, R116.reuse, R124, R8 ;  /* 0x0000007c7408723c */ /* 0x040ff00000041808 */
[C---:B------:R-:W-:Y:S01]  /*61d0*/  HMMA.16816.F32.BF16 R4, R116.reuse, R126, R4 ;  /* 0x0000007e7404723c */ /* 0x040fe20000041804 */
[----:B------:R-:W4:Y:S07]  /*61e0*/  LDSM.16.M88.4 R124, [R180+0x8800] ;  /* 0x00880000b47c783b */ /* 0x000f2e0000000200 */
        /* <DEDUP_REMOVED lines=8> */
[----:B------:R-:W2:Y:S07]  /*6270*/  LDSM.16.M88.4 R128, [R177+0x7c00] ;  /* 0x007c0000b180783b */ /* 0x000eae0000000200 */
[C---:B----4-:R-:W-:Y:S08]  /*6280*/  HMMA.16816.F32.BF16 R40, R116.reuse, R124, R40 ;  /* 0x0000007c7428723c */ /* 0x050ff00000041828 */
[----:B------:R-:W-:Y:S01]  /*6290*/  HMMA.16816.F32.BF16 R36, R116, R126, R36 ;  /* 0x0000007e7424723c */ /* 0x000fe20000041824 */
[----:B------:R-:W3:Y:S04]  /*62a0*/  LDSM.16.M88.4 R116, [R177+0x7800] ;  /* 0x00780000b174783b */ /* 0x000ee80000000200 */
[----:B------:R-:W4:Y:S03]  /*62b0*/  LDSM.16.M88.4 R124, [R177+0x7000] ;  /* 0x00700000b17c783b */ /* 0x000f260000000200 */
[C---:B-1----:R-:W-:Y:S08]  /*62c0*/  HMMA.16816.F32.BF16 R16, R132.reuse, R120, R16 ;  /* 0x000000788410723c */ /* 0x042ff00000041810 */
[C---:B------:R-:W-:Y:S01]  /*62d0*/  HMMA.16816.F32.BF16 R12, R132.reuse, R122, R12 ;  /* 0x0000007a840c723c */ /* 0x040fe2000004180c */
[----:B------:R-:W1:Y:S07]  /*62e0*/  LDSM.16.M88.4 R120, [R177+0x8400] ;  /* 0x00840000b178783b */ /* 0x000e6e0000000200 */
[C---:B--2---:R-:W-:Y:S08]  /*62f0*/  HMMA.16816.F32.BF16 R60, R132.reuse, R130, R60 ;  /* 0x00000082843c723c */ /* 0x044ff0000004183c */
[C---:B------:R-:W-:Y:S08]  /*6300*/  HMMA.16816.F32.BF16 R64, R132.reuse, R128, R64 ;  /* 0x000000808440723c */ /* 0x040ff00000041840 */
[C---:B---3--:R-:W-:Y:S08]  /*6310*/  HMMA.16816.F32.BF16 R8, R132.reuse, R116, R8 ;  /* 0x000000748408723c */ /* 0x048ff00000041808 */
[C---:B------:R-:W-:Y:S01]  /*6320*/  HMMA.16816.F32.BF16 R4, R132.reuse, R118, R4 ;  /* 0x000000768404723c */ /* 0x040fe20000041804 */
[----:B------:R-:W2:Y:S07]  /*6330*/  LDSM.16.M88.4 R116, [R177+0x8800] ;  /* 0x00880000b174783b */ /* 0x000eae0000000200 */
[C---:B----4-:R-:W-:Y:S08]  /*6340*/  HMMA.16816.F32.BF16 R24, R132.reuse, R124, R24 ;  /* 0x0000007c8418723c */ /* 0x050ff00000041818 */
[----:B-1----:R-:W-:Y:S01]  /*6350*/  HMMA.16816.F32.BF16 R48, R132, R120, R48 ;  /* 0x000000788430723c */ /* 0x002fe20000041830 */
[----:B------:R-:W-:-:S04]  /*6360*/  IMAD R120, R138, 0x80, R3 ;  /* 0x000000808a787824 */ /* 0x000fc800078e0203 */
[----:B------:R-:W-:-:S03]  /*6370*/  VIADD R3, R120, 0xffffff00 ;  /* 0xffffff0078037836 */ /* 0x000fc60000000000 */
[C---:B------:R-:W-:Y:S01]  /*6380*/  HMMA.16816.F32.BF16 R20, R132.reuse, R126, R20 ;  /* 0x0000007e8414723c */ /* 0x040fe20000041814 */
[----:B------:R-:W1:Y:S01]  /*6390*/  LDSM.16.M88.4 R124, [R177+0x8000] ;  /* 0x00800000b17c783b */ /* 0x000e620000000200 */
[CC--:B------:R-:W-:Y:S02]  /*63a0*/  ISETP.GE.AND P1, PT, R3.reuse, R140.reuse, PT ;  /* 0x0000008c0300720c */ /* 0x0c0fe40003f26270 */
[----:B------:R-:W-:Y:S01]  /*63b0*/  ISETP.GE.AND P0, PT, R3, R139, PT ;  /* 0x0000008b0300720c */ /* 0x000fe20003f06270 */
[----:B------:R-:W-:Y:S01]  /*63c0*/  VIADD R3, R120, 0xffffff09 ;  /* 0xffffff0978037836 */ /* 0x000fe20000000000 */
[----:B------:R-:W-:Y:S01]  /*63d0*/  FSEL R151, R24, -INF , !P1 ;  /* 0xff80000018977808 */ /* 0x000fe20004800000 */
[----:B------:R-:W-:Y:S01]  /*63e0*/  VIADD R24, R120, 0xffffff18 ;  /* 0xffffff1878187836 */ /* 0x000fe20000000000 */
[----:B------:R-:W-:Y:S01]  /*63f0*/  FSEL R131, R26, -INF , !P0 ;  /* 0xff8000001a837808 */ /* 0x000fe20004000000 */
[----:B------:R-:W-:Y:S01]  /*6400*/  HMMA.16816.F32.BF16 R44, R132, R122, R44 ;  /* 0x0000007a842c723c */ /* 0x000fe2000004182c */
[----:B------:R-:W-:-:S02]  /*6410*/  ISETP.GE.AND P2, PT, R3, R140, PT ;  /* 0x0000008c0300720c */ /* 0x000fc40003f46270 */
[----:B------:R-:W-:Y:S01]  /*6420*/  ISETP.GE.AND P1, PT, R3, R139, PT ;  /* 0x0000008b0300720c */ /* 0x000fe20003f26270 */
[----:B------:R-:W-:-:S04]  /*6430*/  VIADD R3, R120, 0xffffff11 ;  /* 0xffffff1178037836 */ /* 0x000fc80000000000 */
[C---:B--2---:R-:W-:Y:S01]  /*6440*/  HMMA.16816.F32.BF16 R40, R132.reuse, R116, R40 ;  /* 0x000000748428723c */ /* 0x044fe20000041828 */
[C---:B------:R-:W-:Y:S01]  /*6450*/  VIADD R117, R120.reuse, 0xffffff01 ;  /* 0xffffff0178757836 */ /* 0x040fe20000000000 */
[----:B------:R-:W-:Y:S01]  /*6460*/  FSEL R23, R23, -INF , !P1 ;  /* 0xff80000017177808 */ /* 0x000fe20004800000 */
[----:B------:R-:W-:Y:S01]  /*6470*/  VIADD R116, R120, 0xffffff08 ;  /* 0xffffff0878747836 */ /* 0x000fe20000000000 */
[----:B------:R-:W-:Y:S02]  /*6480*/  FSEL R21, R21, -INF , !P2 ;  /* 0xff80000015157808 */ /* 0x000fe40005000000 */
[-C--:B------:R-:W-:Y:S02]  /*6490*/  ISETP.GE.AND P3, PT, R117, R139.reuse, PT ;  /* 0x0000008b7500720c */ /* 0x080fe40003f66270 */
[C---:B------:R-:W-:Y:S01]  /*64a0*/  ISETP.GE.AND P5, PT, R116.reuse, R140, PT ;  /* 0x0000008c7400720c */ /* 0x040fe20003fa6270 */
[----:B------:R-:W-:Y:S01]  /*64b0*/  HMMA.16816.F32.BF16 R36, R132, R118, R36 ;  /* 0x000000768424723c */ /* 0x000fe20000041824 */
[----:B------:R-:W-:Y:S01]  /*64c0*/  ISETP.GE.AND P4, PT, R116, R139, PT ;  /* 0x0000008b7400720c */ /* 0x000fe20003f86270 */
[----:B------:R-:W-:Y:S01]  /*64d0*/  VIADD R116, R120, 0xffffff10 ;  /* 0xffffff1078747836 */ /* 0x000fe20000000000 */
[----:B------:R-:W-:-:S02]  /*64e0*/  FSEL R27, R27, -INF , !P3 ;  /* 0xff8000001b1b7808 */ /* 0x000fc40005800000 */
[----:B------:R-:W-:Y:S01]  /*64f0*/  FSEL R245, R20, -INF , !P5 ;  /* 0xff80000014f57808 */ /* 0x000fe20006800000 */
[C---:B------:R-:W-:Y:S01]  /*6500*/  VIADD R20, R120.reuse, 0xffffff20 ;  /* 0xffffff2078147836 */ /* 0x040fe20000000000 */
[CC--:B------:R-:W-:Y:S02]  /*6510*/  ISETP.GE.AND P3, PT, R3.reuse, R140.reuse, PT ;  /* 0x0000008c0300720c */ /* 0x0c0fe40003f66270 */
[----:B------:R-:W-:Y:S01]  /*6520*/  ISETP.GE.AND P5, PT, R3, R139, PT ;  /* 0x0000008b0300720c */ /* 0x000fe20003fa6270 */
[----:B------:R-:W-:Y:S01]  /*6530*/  VIADD R3, R120, 0xffffff19 ;  /* 0xffffff1978037836 */ /* 0x000fe20000000000 */
[-C--:B------:R-:W-:Y:S02]  /*6540*/  ISETP.GE.AND P6, PT, R117, R140.reuse, PT ;  /* 0x0000008c7500720c */ /* 0x080fe40003fc6270 */
[----:B------:R-:W-:Y:S02]  /*6550*/  ISETP.GE.AND P0, PT, R116, R140, PT ;  /* 0x0000008c7400720c */ /* 0x000fe40003f06270 */
[----:B------:R-:W-:Y:S01]  /*6560*/  FSEL R141, R25, -INF , !P6 ;  /* 0xff800000198d7808 */ /* 0x000fe20007000000 */
[----:B-1----:R-:W-:Y:S01]  /*6570*/  HMMA.16816.F32.BF16 R56, R132, R124, R56 ;  /* 0x0000007c8438723c */ /* 0x002fe20000041838 */
[----:B------:R-:W-:Y:S01]  /*6580*/  FSEL R239, R16, -INF , !P0 ;  /* 0xff80000010ef7808 */ /* 0x000fe20004000000 */
[----:B------:R-:W-:Y:S01]  /*6590*/  VIADD R16, R120, 0xffffff28 ;  /* 0xffffff2878107836 */ /* 0x000fe20000000000 */
[----:B------:R-:W-:-:S02]  /*65a0*/  FSEL R25, R22, -INF , !P4 ;  /* 0xff80000016197808 */ /* 0x000fc40006000000 */
[CC--:B------:R-:W-:Y:S02]  /*65b0*/  ISETP.GE.AND P1, PT, R3.reuse, R140.reuse, PT ;  /* 0x0000008c0300720c */ /* 0x0c0fe40003f26270 */
[-C--:B------:R-:W-:Y:S01]  /*65c0*/  ISETP.GE.AND P0, PT, R3, R139.reuse, PT ;  /* 0x0000008b0300720c */ /* 0x080fe20003f06270 */
[----:B------:R-:W-:Y:S01]  /*65d0*/  VIADD R3, R120, 0xffffff21 ;  /* 0xffffff2178037836 */ /* 0x000fe20000000000 */
[----:B------:R-:W-:Y:S01]  /*65e0*/  ISETP.GE.AND P4, PT, R24, R140, PT ;  /* 0x0000008c1800720c */ /* 0x000fe20003f86270 */
[----:B------:R-:W-:Y:S01]  /*65f0*/  HMMA.16816.F32.BF16 R52, R132, R126, R52 ;  /* 0x0000007e8434723c */ /* 0x000fe20000041834 */
[----:B------:R-:W-:Y:S02]  /*6600*/  ISETP.GE.AND P6, PT, R116, R139, PT ;  /* 0x0000008b7400720c */ /* 0x000fe40003fc6270 */
[----:B------:R-:W-:Y:S02]  /*6610*/  FSEL R229, R19, -INF , !P5 ;  /* 0xff80000013e57808 */ /* 0x000fe40006800000 */
[----:B------:R-:W-:Y:S01]  /*6620*/  FSEL R243, R12, -INF , !P4 ;  /* 0xff8000000cf37808 */ /* 0x000fe20006000000 */
[----:B------:R-:W-:Y:S01]  /*6630*/  VIADD R12, R120, 0xffffff30 ;  /* 0xffffff30780c7836 */ /* 0x000fe20000000000 */
[----:B------:R-:W-:-:S02]  /*6640*/  FSEL R235, R18, -INF , !P6 ;  /* 0xff80000012eb7808 */ /* 0x000fc40007000000 */
[CC--:B------:R-:W-:Y:S02]  /*6650*/  ISETP.GE.AND P5, PT, R3.reuse, R140.reuse, PT ;  /* 0x0000008c0300720c */ /* 0x0c0fe40003fa6270 */
[-C--:B------:R-:W-:Y:S01]  /*6660*/  ISETP.GE.AND P4, PT, R3, R139.reuse, PT ;  /* 0x0000008b0300720c */ /* 0x080fe20003f86270 */
[----:B------:R-:W-:Y:S01]  /*6670*/  VIADD R3, R120, 0xffffff29 ;  /* 0xffffff2978037836 */ /* 0x000fe20000000000 */
[----:B------:R-:W-:Y:S02]  /*6680*/  ISETP.GE.AND P6, PT, R20, R140, PT ;  /* 0x0000008c1400720c */ /* 0x000fe40003fc6270 */
        /* <DEDUP_REMOVED lines=9> */
[----:B------:R-:W-:Y:S02]  /*6720*/  FSEL R223, R9, -INF , !P5 ;  /* 0xff80000009df7808 */ /* 0x000fe40006800000 */
[----:B------:R-:W-:Y:S02]  /*6730*/  FSEL R213, R11, -INF , !P4 ;  /* 0xff8000000bd57808 */ /* 0x000fe40006000000 */
[----:B------:R-:W-:Y:S01]  /*6740*/  FSEL R225, R4, -INF , !P2 ;  /* 0xff80000004e17808 */ /* 0x000fe20005000000 */
[----:B------:R-:W-:Y:S01]  /*6750*/  VIADD R4, R120, 0xffffff40 ;  /* 0xffffff4078047836 */ /* 0x000fe20000000000 */
[----:B------:R-:W-:-:S02]  /*6760*/  ISETP.GE.AND P5, PT, R12, R139, PT ;  /* 0x0000008b0c00720c */ /* 0x000fc40003fa6270 */
[C---:B------:R-:W-:Y:S02]  /*6770*/  ISETP.GE.AND P4, PT, R3.reuse, R140, PT ;  /* 0x0000008c0300720c */ /* 0x040fe40003f86270 */
[-C--:B------:R-:W-:Y:S01]  /*6780*/  ISETP.GE.AND P2, PT, R3, R139.reuse, PT ;  /* 0x0000008b0300720c */ /* 0x080fe20003f46270 */
[----:B------:R-:W-:Y:S01]  /*6790*/  VIADD R3, R120, 0xffffff39 ;  /* 0xffffff3978037836 */ /* 0x000fe20000000000 */
[----:B------:R-:W-:Y:S02]  /*67a0*/  FSEL R241, R17, -INF , !P3 ;  /* 0xff80000011f17808 */ /* 0x000fe40005800000 */
[----:B------:R-:W-:Y:S02]  /*67b0*/  ISETP.GE.AND P3, PT, R20, R139, PT ;  /* 0x0000008b1400720c */ /* 0x000fe40003f66270 */
[----:B------:R-:W-:Y:S02]  /*67c0*/  FSEL R201, R66, -INF , !P5 ;  /* 0xff80000042c97808 */ /* 0x000fe40006800000 */
[----:B------:R-:W-:-:S02]  /*67d0*/  FSEL R209, R65, -INF , !P4 ;  /* 0xff80000041d17808 */ /* 0x000fc40006000000 */
[----:B------:R-:W-:Y:S02]  /*67e0*/  FSEL R227, R5, -INF , !P0 ;  /* 0xff80000005e37808 */ /* 0x000fe40004000000 */
[----:B------:R-:W-:Y:S02]  /*67f0*/  FSEL R217, R7, -INF , !P6 ;  /* 0xff80000007d97808 */ /* 0x000fe40007000000 */
[C---:B------:R-:W-:Y:S02]  /*6800*/  ISETP.GE.AND P5, PT, R4.reuse, R140, PT ;  /* 0x0000008c0400720c */ /* 0x040fe40003fa6270 */
[-C--:B------:R-:W-:Y:S01]  /*6810*/  ISETP.GE.AND P4, PT, R4, R139.reuse, PT ;  /* 0x0000008b0400720c */ /* 0x080fe20003f86270 */
[----:B------:R-:W-:Y:S01]  /*6820*/  VIADD R4, R120, 0xffffff48 ;  /* 0xffffff4878047836 */ /* 0x000fe20000000000 */
[----:B------:R-:W-:Y:S02]  /*6830*/  FSEL R237, R13, -INF , !P1 ;  /* 0xff8000000ded7808 */ /* 0x000fe40004800000 */
[----:B------:R-:W-:-:S02]  /*6840*/  ISETP.GE.AND P0, PT, R8, R139, PT ;  /* 0x0000008b0800720c */ /* 0x000fc40003f06270 */
[-C--:B------:R-:W-:Y:S02]  /*6850*/  ISETP.GE.AND P6, PT, R3, R140.reuse, PT ;  /* 0x0000008c0300720c */ /* 0x080fe40003fc6270 */
[----:B------:R-:W-:Y:S02]  /*6860*/  ISETP.GE.AND P1, PT, R16, R139, PT ;  /* 0x0000008b1000720c */ /* 0x000fe40003f26270 */
[----:B------:R-:W-:Y:S02]  /*6870*/  FSEL R219, R10, -INF , !P3 ;  /* 0xff8000000adb7808 */ /* 0x000fe40005800000 */
[----:B------:R-:W-:Y:S02]  /*6880*/  ISETP.GE.AND P3, PT, R12, R140, PT ;  /* 0x0000008c0c00720c */ /* 0x000fe40003f66270 */
[----:B------:R-:W-:Y:S02]  /*6890*/  FSEL R185, R62, -INF , !P0 ;  /* 0xff8000003eb97808 */ /* 0x000fe40004000000 */
[----:B------:R-:W-:-:S02]  /*68a0*/  FSEL R205, R61, -INF , !P6 ;  /* 0xff8000003dcd7808 */ /* 0x000fc40007000000 */
[----:B------:R-:W-:Y:S02]  /*68b0*/  FSEL R215, R6, -INF , !P1 ;  /* 0xff80000006d77808 */ /* 0x000fe40004800000 */
[C---:B------:R-:W-:Y:S02]  /*68c0*/  ISETP.GE.AND P0, PT, R4.reuse, R140, PT ;  /* 0x0000008c0400720c */ /* 0x040fe40003f06270 */
[----:B------:R-:W-:Y:S02]  /*68d0*/  ISETP.GE.AND P6, PT, R4, R139, PT ;  /* 0x0000008b0400720c */ /* 0x000fe40003fc6270 */
[----:B------:R-:W1:Y:S01]  /*68e0*/  LDSM.16.M88.4 R4, [R177+0x8c00] ;  /* 0x008c0000b104783b */ /* 0x000e620000000200 */
[----:B------:R-:W-:Y:S01]  /*68f0*/  FSEL R207, R64, -INF , !P3 ;  /* 0xff80000040cf7808 */ /* 0x000fe20005800000 */
[----:B------:R-:W-:-:S04]  /*6900*/  DEPBAR.LE SB0, 0x0 ;  /* 0x000080000000791a */ /* 0x000fc80000000000 */
[-C--:B------:R-:W-:Y:S01]  /*6910*/  ISETP.GE.AND P3, PT, R3, R139.reuse, PT ;  /* 0x0000008b0300720c */ /* 0x080fe20003f66270 */
[----:B------:R-:W-:Y:S01]  /*6920*/  VIADD R3, R120, 0xffffff41 ;  /* 0xffffff4178037836 */ /* 0x000fe20000000000 */
        /* <DEDUP_REMOVED lines=18> */
[CC--:B------:R-:W-:Y:S02]  /*6a50*/  ISETP.GE.AND P1, PT, R3.reuse, R140.reuse, PT ;  /* 0x0000008c0300720c */ /* 0x0c0fe40003f26270 */
[-C--:B------:R-:W-:Y:S01]  /*6a60*/  ISETP.GE.AND P0, PT, R3, R139.reuse, PT ;  /* 0x0000008b0300720c */ /* 0x080fe20003f06270 */
[----:B------:R-:W-:Y:S01]  /*6a70*/  VIADD R3, R120, 0xffffff58 ;  /* 0xffffff5878037836 */ /* 0x000fe20000000000 */
[----:B------:R-:W-:Y:S01]  /*6a80*/  FSEL R163, R54, -INF , !P6 ;  /* 0xff80000036a37808 */ /* 0x000fe20007000000 */
[C---:B-1----:R-:W-:Y:S01]  /*6a90*/  HMMA.16816.F32.BF16 R32, R132.reuse, R4, R32 ;  /* 0x000000048420723c */ /* 0x042fe20000041820 */
[----:B------:R-:W-:Y:S01]  /*6aa0*/  FSEL R175, R53, -INF , !P3 ;  /* 0xff80000035af7808 */ /* 0x000fe20005800000 */
[C---:B------:R-:W-:Y:S01]  /*6ab0*/  VIADD R5, R120.reuse, 0xffffff70 ;  /* 0xffffff7078057836 */ /* 0x040fe20000000000 */
[CC--:B------:R-:W-:Y:S01]  /*6ac0*/  ISETP.GE.AND P6, PT, R3.reuse, R140.reuse, PT ;  /* 0x0000008c0300720c */ /* 0x0c0fe20003fc6270 */
[C---:B------:R-:W-:Y:S01]  /*6ad0*/  VIADD R4, R120.reuse, 0xffffff69 ;  /* 0xffffff6978047836 */ /* 0x040fe20000000000 */
[----:B------:R-:W-:Y:S01]  /*6ae0*/  ISETP.GE.AND P3, PT, R3, R139, PT ;  /* 0x0000008b0300720c */ /* 0x000fe20003f66270 */
[----:B------:R-:W-:Y:S01]  /*6af0*/  VIADD R3, R120, 0xffffff59 ;  /* 0xffffff5978037836 */ /* 0x000fe20000000000 */
[----:B------:R-:W-:Y:S01]  /*6b00*/  FSEL R167, R55, -INF , !P5 ;  /* 0xff80000037a77808 */ /* 0x000fe20006800000 */
[----:B------:R-:W-:Y:S01]  /*6b10*/  HMMA.16816.F32.BF16 R28, R132, R6, R28 ;  /* 0x00000006841c723c */ /* 0x000fe2000004181c */
[----:B------:R-:W-:Y:S01]  /*6b20*/  FSEL R153, R48, -INF , !P4 ;  /* 0xff80000030997808 */ /* 0x000fe20006000000 */
[----:B------:R-:W-:Y:S01]  /*6b30*/  BAR.SYNC.DEFER_BLOCKING 0x0 ;  /* 0x0000000000007b1d */ /* 0x000fe20000010000 */
        /* <DEDUP_REMOVED lines=11> */
[-C--:B------:R-:W-:Y:S01]  /*6bf0*/  ISETP.GE.AND P6, PT, R3, R139.reuse, PT ;  /* 0x0000008b0300720c */ /* 0x080fe20003fc6270 */
[----:B------:R-:W-:Y:S01]  /*6c00*/  VIADD R3, R120, 0xffffff68 ;  /* 0xffffff6878037836 */ /* 0x000fe20000000000 */
[----:B------:R-:W-:Y:S02]  /*6c10*/  FSEL R118, R41, -INF , !P0 ;  /* 0xff80000029767808 */ /* 0x000fe40004000000 */
        /* <DEDUP_REMOVED lines=8> */
[----:B------:R-:W-:Y:S01]  /*6ca0*/  ISETP.GE.AND P2, PT, R4, R139, PT ;  /* 0x0000008b0400720c */ /* 0x000fe20003f46270 */
[----:B------:R-:W-:Y:S01]  /*6cb0*/  VIADD R4, R120, 0xffffff71 ;  /* 0xffffff7178047836 */ /* 0x000fe20000000000 */
[----:B------:R-:W-:Y:S02]  /*6cc0*/  FSEL R127, R34, -INF , !P0 ;  /* 0xff800000227f7808 */ /* 0x000fe40004000000 */
[----:B------:R-:W-:Y:S02]  /*6cd0*/  ISETP.GE.U32.AND P0, PT, R138, 0x3, PT ;  /* 0x000000038a00780c */ /* 0x000fe40003f06070 */
[----:B------:R-:W-:Y:S02]  /*6ce0*/  FSEL R116, R42, -INF , !P1 ;  /* 0xff8000002a747808 */ /* 0x000fe40004800000 */
[----:B------:R-:W-:Y:S02]  /*6cf0*/  FSEL R117, R43, -INF , !P6 ;  /* 0xff8000002b757808 */ /* 0x000fe40007000000 */
[----:B------:R-:W-:-:S02]  /*6d00*/  FSEL R119, R36, -INF , !P3 ;  /* 0xff80000024777808 */ /* 0x000fc40005800000 */
        /* <DEDUP_REMOVED lines=10> */
[C---:B------:R-:W-:Y:S02]  /*6db0*/  ISETP.GE.AND P4, PT, R4.reuse, R140, PT ;  /* 0x0000008c0400720c */ /* 0x040fe40003f86270 */
[-C--:B------:R-:W-:Y:S02]  /*6dc0*/  ISETP.GE.AND P2, PT, R5, R139.reuse, PT ;  /* 0x0000008b0500720c */ /* 0x080fe40003f46270 */
[----:B------:R-:W-:Y:S02]  /*6dd0*/  ISETP.GE.AND P1, PT, R4, R139, PT ;  /* 0x0000008b0400720c */ /* 0x000fe40003f26270 */
[----:B------:R-:W-:-:S02]  /*6de0*/  FSEL R130, R33, -INF , !P6 ;  /* 0xff80000021827808 */ /* 0x000fc40007000000 */
[----:B------:R-:W-:Y:S02]  /*6df0*/  FSEL R126, R35, -INF , !P3 ;  /* 0xff800000237e7808 */ /* 0x000fe40005800000 */
[----:B------:R-:W-:Y:S02]  /*6e00*/  FSEL R129, R28, -INF , !P5 ;  /* 0xff8000001c817808 */ /* 0x000fe40006800000 */
        /* <DEDUP_REMOVED lines=9> */
[----:B------:R-:W-:-:S04]  /*6ea0*/  IADD3 R9, PT, PT, R9, -0x100, RZ ;  /* 0xffffff0009097810 */ /* 0x000fc80007ffe0ff */
[----:B------:R-:W-:Y:S02]  /*6eb0*/  IABS R10, R13 ;  /* 0x0000000d000a7213 */ /* 0x000fe40000000000 */
[----:B------:R-:W-:Y:S02]  /*6ec0*/  IABS R7, R9 ;  /* 0x0000000900077213 */ /* 0x000fe40000000000 */
[-C--:B-1----:R-:W-:Y:S02]  /*6ed0*/  IABS R6, R8.reuse ;  /* 0x0000000800067213 */ /* 0x082fe40000000000 */
[-C--:B------:R-:W-:Y:S02]  /*6ee0*/  LOP3.LUT R13, R13, R8.reuse, RZ, 0x3c, !PT ;  /* 0x000000080d0d7212 */ /* 0x080fe400078e3cff */
[----:B------:R-:W1:Y:S01]  /*6ef0*/  I2F.RP R4, R6 ;  /* 0x0000000600047306 */ /* 0x000e620000209400 */
[----:B------:R-:W-:Y:S02]  /*6f00*/  LOP3.LUT R9, R9, R8, RZ, 0x3c, !PT ;  /* 0x0000000809097212 */ /* 0x000fe400078e3cff */
[----:B------:R-:W-:-:S02]  /*6f10*/  ISETP.GE.AND P3, PT, R13, RZ, PT ;  /* 0x000000ff0d00720c */ /* 0x000fc40003f66270 */
        /* <DEDUP_REMOVED lines=16> */
[-C--:B------:R-:W-:Y:S02]  /*7020*/  @!P4 IADD3 R11, PT, PT, R11, -R6.reuse, RZ ;  /* 0x800000060b0bc210 */ /* 0x080fe40007ffe0ff */
[----:B------:R-:W-:Y:S01]  /*7030*/  @!P2 IMAD.IADD R7, R7, 0x1, -R6 ;  /* 0x000000010707a824 */ /* 0x000fe200078e0a06 */
[----:B------:R-:W-:Y:S01]  /*7040*/  @!P4 IADD3 R12, PT, PT, R12, 0x1, RZ ;  /* 0x000000010c0cc810 */ /* 0x000fe20007ffe0ff */
[----:B------:R-:W-:Y:S01]  /*7050*/  @!P2 VIADD R5, R5, 0x1 ;  /* 0x000000010505a836 */ /* 0x000fe20000000000 */
[-C--:B------:R-:W-:Y:S02]  /*7060*/  ISETP.GE.U32.AND P5, PT, R11, R6.reuse, PT ;  /* 0x000000060b00720c */ /* 0x080fe40003fa6070 */
[----:B------:R-:W-:-:S11]  /*7070*/  ISETP.GE.U32.AND P1, PT, R7, R6, PT ;  /* 0x000000060700720c */ /* 0x000fd60003f26070 */
[----:B------:R-:W-:Y:S02]  /*7080*/  @P5 IADD3 R12, PT, PT, R12, 0x1, RZ ;  /* 0x000000010c0c5810 */ /* 0x000fe40007ffe0ff */
[----:B------:R-:W-:Y:S01]  /*7090*/  @P1 VIADD R5, R5, 0x1 ;  /* 0x0000000105051836 */ /* 0x000fe20000000000 */
[----:B------:R-:W-:Y:S02]  /*70a0*/  ISETP.NE.AND P1, PT, R8, RZ, PT ;  /* 0x000000ff0800720c */ /* 0x000fe40003f25270 */
[----:B------:R-:W-:Y:S02]  /*70b0*/  @!P3 IMAD.MOV R12, RZ, RZ, -R12 ;  /* 0x000000ffff0cb224 */ /* 0x000fe400078e0a0c */
[----:B------:R-:W-:Y:S02]  /*70c0*/  MOV R4, R5 ;  /* 0x0000000500047202 */ /* 0x000fe40000000f00 */
[----:B------:R-:W-:Y:S02]  /*70d0*/  LOP3.LUT R5, RZ, R8, RZ, 0x33, !PT ;  /* 0x00000008ff057212 */ /* 0x000fe400078e33ff */
[----:B------:R-:W-:-:S02]  /*70e0*/  @!P0 IADD3 R4, PT, PT, -R4, RZ, RZ ;  /* 0x000000ff04048210 */ /* 0x000fc40007ffe1ff */
        /* <DEDUP_REMOVED lines=22> */
.L_x_1525:
[----:B------:R-:W-:Y:S01]  /*7250*/  UMOV UR4, URZ ;  /* 0x000000ff00047c82 */ /* 0x000fe20008000000 */
[----:B------:R-:W-:Y:S01]  /*7260*/  IMAD.SHL.U32 R4, R136, 0x80, RZ ;  /* 0x0000008088047824 */ /* 0x000fe200078e00ff */
[----:B------:R-:W-:-:S05]  /*7270*/  IADD3 R5, P0, PT, RZ, -UR4, RZ ;  /* 0x80000004ff057c10 */ /* 0x000fca000ff1e0ff */
[----:B------:R-:W-:-:S05]  /*7280*/  IMAD.X R4, RZ, RZ, ~R4, P0 ;  /* 0x000000ffff047224 */ /* 0x000fca00000e0e04 */
[----:B------:R-:W-:-:S04]  /*7290*/  SHF.R.S64 R5, R5, 0x1f, R4 ;  /* 0x0000001f05057819 */ /* 0x000fc80000001004 */
[----:B------:R-:W-:-:S04]  /*72a0*/  IADD3 R184, P0, PT, R5, R184, RZ ;  /* 0x000000b805b87210 */ /* 0x000fc80007f1e0ff */
[----:B------:R-:W-:-:S09]  /*72b0*/  LEA.HI.X.SX32 R183, R4, R183, 0x1, P0 ;  /* 0x000000b704b77211 */ /* 0x000fd200000f0eff */
.L_x_1526:
[C---:B------:R-:W-:Y:S01]  /*72c0*/  IMAD.SHL.U32 R5, R136.reuse, 0x40, RZ ;  /* 0x0000004088057824 */ /* 0x040fe200078e00ff */
[----:B------:R-:W-:Y:S01]  /*72d0*/  SHF.L.U64.HI R136, R136, 0x6, R137 ;  /* 0x0000000688887819 */ /* 0x000fe20000010289 */
[----:B------:R-:W-:Y:S01]  /*72e0*/  IMAD.MOV.U32 R8, RZ, RZ, R184 ;  /* 0x000000ffff087224 */ /* 0x000fe200078e00b8 */
        /* <DEDUP_REMOVED lines=23> */
.L_x_1524:
        /* <DEDUP_REMOVED lines=55> */
[--C-:B------:R-:W-:Y:S01]  /*77d0*/  FFMA.FTZ R135, R141, UR6, -R136.reuse ;  /* 0x000000068d877c23 */ /* 0x100fe20008010888 */
[----:B------:R-:W-:Y:S01]  /*77e0*/  FFMA.FTZ R133, R21, UR6, -R136 ;  /* 0x0000000615857c23 */ /* 0x000fe20008010888 */
[----:B------:R-:W-:Y:S01]  /*77f0*/  FADD.FTZ R144, R2, -R5 ;  /* 0x8000000502907221 */ /* 0x000fe20000010000 */
[----:B------:R-:W-:Y:S01]  /*7800*/  FSEL R5, R137, RZ, P0 ;  /* 0x000000ff89057208 */ /* 0x000fe20000000000 */
[----:B------:R-:W-:Y:S01]  /*7810*/  FFMA.FTZ R141, R23, UR6, -R132 ;  /* 0x00000006178d7c23 */ /* 0x000fe20008010884 */
[----:B------:R-:W-:Y:S01]  /*7820*/  FFMA.FTZ R142, R151, UR6, -R136 ;  /* 0x00000006978e7c23 */ /* 0x000fe20008010888 */
[----:B------:R-:W1:Y:S01]  /*7830*/  LDSM.16.MT88.4 R20, [R176+0x9000] ;  /* 0x00900000b014783b */ /* 0x000e620000004200 */
[----:B------:R-:W-:Y:S01]  /*7840*/  FFMA.FTZ R151, R131, UR6, -R132 ;  /* 0x0000000683977c23 */ /* 0x000fe20008010884 */
[----:B------:R-:W-:Y:S01]  /*7850*/  FADD.FTZ R0, R0, -R5 ;  /* 0x8000000500007221 */ /* 0x000fe20000010000 */
[----:B------:R-:W-:Y:S01]  /*7860*/  FFMA.FTZ R134, R245, UR6, -R136 ;  /* 0x00000006f5867c23 */ /* 0x000fe20008010888 */
[--C-:B------:R-:W-:Y:S01]  /*7870*/  FFMA.FTZ R131, R27, UR6, -R132.reuse ;  /* 0x000000061b837c23 */ /* 0x100fe20008010884 */
[----:B------:R-:W-:Y:S01]  /*7880*/  FMUL.FTZ R144, R144, UR6 ;  /* 0x0000000690907c20 */ /* 0x000fe20008410000 */
[----:B------:R-:W-:Y:S01]  /*7890*/  FFMA.FTZ R25, R25, UR6, -R132 ;  /* 0x0000000619197c23 */ /* 0x000fe20008010884 */
[----:B------:R-:W-:Y:S01]  /*78a0*/  FMUL.FTZ R0, R0, UR6 ;  /* 0x0000000600007c20 */ /* 0x000fe20008410000 */
[----:B------:R-:W-:Y:S01]  /*78b0*/  MUFU.EX2 R142, R142 ;  /* 0x0000008e008e7308 */ /* 0x000fe20000000800 */
[--C-:B------:R-:W-:Y:S01]  /*78c0*/  FFMA.FTZ R153, R153, UR6, -R136.reuse ;  /* 0x0000000699997c23 */ /* 0x100fe20008010888 */
[----:B------:R-:W-:Y:S01]  /*78d0*/  FFMA.FTZ R146, R159, UR6, -R136 ;  /* 0x000000069f927c23 */ /* 0x000fe20008010888 */
[--C-:B------:R-:W-:Y:S01]  /*78e0*/  FFMA.FTZ R147, R147, UR6, -R132.reuse ;  /* 0x0000000693937c23 */ /* 0x100fe20008010884 */
[--C-:B------:R-:W-:Y:S01]  /*78f0*/  FFMA.FTZ R143, R143, UR6, -R132.reuse ;  /* 0x000000068f8f7c23 */ /* 0x100fe20008010884 */
[--C-:B------:R-:W-:Y:S01]  /*7900*/  FFMA.FTZ R116, R116, UR6, -R132.reuse ;  /* 0x0000000674747c23 */ /* 0x100fe20008010884 */
[--C-:B------:R-:W-:Y:S01]  /*7910*/  FFMA.FTZ R117, R117, UR6, -R132.reuse ;  /* 0x0000000675757c23 */ /* 0x100fe20008010884 */
[--C-:B------:R-:W-:Y:S01]  /*7920*/  FFMA.FTZ R120, R120, UR6, -R132.reuse ;  /* 0x0000000678787c23 */ /* 0x100fe20008010884 */
[----:B------:R-:W2:Y:S01]  /*7930*/  MUFU.EX2 R135, R135 ;  /* 0x0000008700877308 */ /* 0x000ea20000000800 */
[----:B------:R-:W-:Y:S01]  /*7940*/  FFMA.FTZ R121, R121, UR6, -R132 ;  /* 0x0000000679797c23 */ /* 0x000fe20008010884 */
[----:B------:R-:W-:Y:S01]  /*7950*/  FFMA.FTZ R130, R130, UR6, -R136 ;  /* 0x0000000682827c23 */ /* 0x000fe20008010888 */
[--C-:B------:R-:W-:Y:S01]  /*7960*/  FFMA.FTZ R127, R127, UR6, -R132.reuse ;  /* 0x000000067f7f7c23 */ /* 0x100fe20008010884 */
[----:B------:R-:W-:-:S04]  /*7970*/  FFMA.FTZ R126, R126, UR6, -R132 ;  /* 0x000000067e7e7c23 */ /* 0x000fc80008010884 */
[----:B------:R-:W-:Y:S08]  /*7980*/  MUFU.EX2 R134, R134 ;  /* 0x0000008600867308 */ /* 0x000ff00000000800 */
[----:B------:R-:W3:Y:S01]  /*7990*/  MUFU.EX2 R133, R133 ;  /* 0x0000008500857308 */ /* 0x000ee20000000800 */
[----:B--2---:R-:W-:-:S07]  /*79a0*/  F2FP.BF16.F32.PACK_AB R4, R135, R142 ;  /* 0x0000008e8704723e */ /* 0x004fce00000010ff */
[----:B------:R-:W-:Y:S08]  /*79b0*/  MUFU.EX2 R151, R151 ;  /* 0x0000009700977308 */ /* 0x000ff00000000800 */
[----:B------:R-:W2:Y:S01]  /*79c0*/  MUFU.EX2 R131, R131 ;  /* 0x0000008300837308 */ /* 0x000ea20000000800 */
[----:B---3--:R-:W-:-:S07]  /*79d0*/  F2FP.BF16.F32.PACK_AB R6, R133, R134 ;  /* 0x000000868506723e */ /* 0x008fce00000010ff */
[----:B------:R-:W-:Y:S08]  /*79e0*/  MUFU.EX2 R2, R25 ;  /* 0x0000001900027308 */ /* 0x000ff00000000800 */
[----:B------:R-:W3:Y:S01]  /*79f0*/  MUFU.EX2 R144, R144 ;  /* 0x0000009000907308 */ /* 0x000ee20000000800 */
[----:B--2---:R-:W-:-:S07]  /*7a00*/  F2FP.BF16.F32.PACK_AB R5, R131, R151 ;  /* 0x000000978305723e */ /* 0x004fce00000010ff */
        /* <DEDUP_REMOVED lines=10> */
[-C--:B--2---:R-:W-:Y:S01]  /*7ab0*/  FMUL.FTZ R10, R114, R140.reuse ;  /* 0x0000008c720a7220 */ /* 0x084fe20000410000 */
        /* <DEDUP_REMOVED lines=8> */
[--C-:B------:R-:W-:Y:S01]  /*7b40*/  FFMA.FTZ R75, R239, UR6, -R136.reuse ;  /* 0x00000006ef4b7c23 */ /* 0x100fe20008010888 */
[--C-:B------:R-:W-:Y:S01]  /*7b50*/  FFMA.FTZ R72, R241, UR6, -R136.reuse ;  /* 0x00000006f1487c23 */ /* 0x100fe20008010888 */
[--C-:B------:R-:W-:Y:S01]  /*7b60*/  FFMA.FTZ R73, R243, UR6, -R136.reuse ;  /* 0x00000006f3497c23 */ /* 0x100fe20008010888 */
[----:B------:R-:W-:Y:S01]  /*7b70*/  FFMA.FTZ R0, R237, UR6, -R136 ;  /* 0x00000006ed007c23 */ /* 0x000fe20008010888 */
[--C-:B------:R-:W-:Y:S01]  /*7b80*/  FFMA.FTZ R74, R233, UR6, -R132.reuse ;  /* 0x00000006e94a7c23 */ /* 0x100fe20008010884 */
[-C--:B------:R-:W-:Y:S01]  /*7b90*/  FMUL.FTZ R32, R88, R144.reuse ;  /* 0x0000009058207220 */ /* 0x080fe20000410000 */
[C---:B------:R-:W-:Y:S01]  /*7ba0*/  HMMA.16816.F32.BF16 R8, R4.reuse, R12, R8 ;  /* 0x0000000c0408723c */ /* 0x040fe20000041808 */
[----:B------:R-:W-:Y:S01]  /*7bb0*/  FMUL.FTZ R33, R89, R144 ;  /* 0x0000009059217220 */ /* 0x000fe20000410000 */
[-C--:B------:R-:W-:Y:S01]  /*7bc0*/  FMUL.FTZ R34, R90, R140.reuse ;  /* 0x0000008c5a227220 */ /* 0x080fe20000410000 */
[----:B------:R-:W-:Y:S01]  /*7bd0*/  FMUL.FTZ R35, R91, R140 ;  /* 0x0000008c5b237220 */ /* 0x000fe20000410000 */
[-C--:B------:R-:W-:Y:S01]  /*7be0*/  FMUL.FTZ R92, R92, R144.reuse ;  /* 0x000000905c5c7220 */ /* 0x080fe20000410000 */
[----:B------:R-:W-:Y:S01]  /*7bf0*/  FMUL.FTZ R93, R93, R144 ;  /* 0x000000905d5d7220 */ /* 0x000fe20000410000 */
[-C--:B------:R-:W-:Y:S01]  /*7c00*/  FMUL.FTZ R94, R94, R140.reuse ;  /* 0x0000008c5e5e7220 */ /* 0x080fe20000410000 */
[----:B------:R-:W-:Y:S01]  /*7c10*/  FMUL.FTZ R95, R95, R140 ;  /* 0x0000008c5f5f7220 */ /* 0x000fe20000410000 */
[C---:B------:R-:W-:Y:S01]  /*7c20*/  HMMA.16816.F32.BF16 R12, R4.reuse, R14, R68 ;  /* 0x0000000e040c723c */ /* 0x040fe20000041844 */
[----:B------:R-:W2:Y:S01]  /*7c30*/  LDSM.16.MT88.4 R68, [R178+0x9400] ;  /* 0x00940000b244783b */ /* 0x000ea20000004200 */
[----:B------:R-:W-:Y:S01]  /*7c40*/  MUFU.EX2 R75, R75 ;  /* 0x0000004b004b7308 */ /* 0x000fe20000000800 */
[-C--:B------:R-:W-:Y:S01]  /*7c50*/  FMUL.FTZ R24, R80, R144.reuse ;  /* 0x0000009050187220 */ /* 0x080fe20000410000 */
[----:B------:R-:W-:Y:S01]  /*7c60*/  FMUL.FTZ R25, R81, R144 ;  /* 0x0000009051197220 */ /* 0x000fe20000410000 */
[-C--:B------:R-:W-:Y:S01]  /*7c70*/  FMUL.FTZ R26, R82, R140.reuse ;  /* 0x0000008c521a7220 */ /* 0x080fe20000410000 */
[----:B------:R-:W-:Y:S01]  /*7c80*/  FMUL.FTZ R27, R83, R140 ;  /* 0x0000008c531b7220 */ /* 0x000fe20000410000 */
[-C--:B------:R-:W-:Y:S01]  /*7c90*/  FMUL.FTZ R84, R84, R144.reuse ;  /* 0x0000009054547220 */ /* 0x080fe20000410000 */
[C---:B-1----:R-:W-:Y:S01]  /*7ca0*/  HMMA.16816.F32.BF16 R16, R4.reuse, R20, R16 ;  /* 0x000000140410723c */ /* 0x042fe20000041810 */
[----:B------:R-:W-:Y:S01]  /*7cb0*/  FMUL.FTZ R85, R85, R144 ;  /* 0x0000009055557220 */ /* 0x000fe20000410000 */
[----:B------:R-:W1:Y:S01]  /*7cc0*/  MUFU.EX2 R72, R72 ;  /* 0x0000004800487308 */ /* 0x000e620000000800 */
[-C--:B------:R-:W-:Y:S01]  /*7cd0*/  FMUL.FTZ R86, R86, R140.reuse ;  /* 0x0000008c56567220 */ /* 0x080fe20000410000 */
[----:B------:R-:W-:Y:S01]  /*7ce0*/  FMUL.FTZ R87, R87, R140 ;  /* 0x0000008c57577220 */ /* 0x000fe20000410000 */
[-C--:B------:R-:W-:Y:S01]  /*7cf0*/  FMUL.FTZ R40, R96, R144.reuse ;  /* 0x0000009060287220 */ /* 0x080fe20000410000 */
[----:B------:R-:W-:Y:S01]  /*7d00*/  FMUL.FTZ R41, R97, R144 ;  /* 0x0000009061297220 */ /* 0x000fe20000410000 */
[-C--:B------:R-:W-:Y:S01]  /*7d10*/  FMUL.FTZ R42, R98, R140.reuse ;  /* 0x0000008c622a7220 */ /* 0x080fe20000410000 */
[C---:B------:R-:W-:Y:S01]  /*7d20*/  HMMA.16816.F32.BF16 R20, R4.reuse, R22, R76 ;  /* 0x000000160414723c */ /* 0x040fe2000004184c */
[--C-:B------:R-:W-:Y:S01]  /*7d30*/  FFMA.FTZ R79, R235, UR6, -R132.reuse ;  /* 0x00000006eb4f7c23 */ /* 0x100fe20008010884 */
[--C-:B------:R-:W-:Y:S01]  /*7d40*/  FFMA.FTZ R76, R229, UR6, -R132.reuse ;  /* 0x00000006e54c7c23 */ /* 0x100fe20008010884 */
[----:B------:R-:W-:Y:S01]  /*7d50*/  FFMA.FTZ R77, R231, UR6, -R132 ;  /* 0x00000006e74d7c23 */ /* 0x000fe20008010884 */
[----:B------:R-:W-:Y:S01]  /*7d60*/  MUFU.EX2 R73, R73 ;  /* 0x0000004900497308 */ /* 0x000fe20000000800 */
[----:B------:R-:W-:Y:S01]  /*7d70*/  FMUL.FTZ R43, R99, R140 ;  /* 0x0000008c632b7220 */ /* 0x000fe20000410000 */
[-C--:B------:R-:W-:Y:S01]  /*7d80*/  FMUL.FTZ R108, R108, R144.reuse ;  /* 0x000000906c6c7220 */ /* 0x080fe20000410000 */
[----:B------:R-:W-:Y:S01]  /*7d90*/  FMUL.FTZ R109, R109, R144 ;  /* 0x000000906d6d7220 */ /* 0x000fe20000410000 */
[C---:B------:R-:W-:Y:S01]  /*7da0*/  HMMA.16816.F32.BF16 R32, R4.reuse, R36, R32 ;  /* 0x000000240420723c */ /* 0x040fe20000041820 */
[-C--:B------:R-:W-:Y:S01]  /*7db0*/  FMUL.FTZ R110, R110, R140.reuse ;  /* 0x0000008c6e6e7220 */ /* 0x080fe20000410000 */
[----:B------:R-:W-:Y:S01]  /*7dc0*/  FMUL.FTZ R111, R111, R140 ;  /* 0x0000008c6f6f7220 */ /* 0x000fe20000410000 */
[-C--:B------:R-:W-:Y:S01]  /*7dd0*/  FMUL.FTZ R48, R100, R144.reuse ;  /* 0x0000009064307220 */ /* 0x080fe20000410000 */
        /* <DEDUP_REMOVED lines=9> */
[-C--:B------:R-:W-:Y:S01]  /*7e70*/  FMUL.FTZ R107, R107, R140.reuse ;  /* 0x0000008c6b6b7220 */ /* 0x080fe20000410000 */
[--C-:B------:R-:W-:Y:S01]  /*7e80*/  FFMA.FTZ R83, R221, UR6, -R136.reuse ;  /* 0x00000006dd537c23 */ /* 0x100fe20008010888 */
[--C-:B------:R-:W-:Y:S01]  /*7e90*/  FFMA.FTZ R80, R223, UR6, -R136.reuse ;  /* 0x00000006df507c23 */ /* 0x100fe20008010888 */
[C---:B------:R-:W-:Y:S01]  /*7ea0*/  HMMA.16816.F32.BF16 R24, R4.reuse, R28, R24 ;  /* 0x0000001c0418723c */ /* 0x040fe20000041818 */
[--C-:B------:R-:W-:Y:S01]  /*7eb0*/  FFMA.FTZ R78, R225, UR6, -R136.reuse ;  /* 0x00000006e14e7c23 */ /* 0x100fe20008010888 */
[----:B------:R-:W-:Y:S01]  /*7ec0*/  FFMA.FTZ R81, R227, UR6, -R136 ;  /* 0x00000006e3517c23 */ /* 0x000fe20008010888 */
[----:B------:R-:W-:Y:S01]  /*7ed0*/  FFMA.FTZ R82, R217, UR6, -R132 ;  /* 0x00000006d9527c23 */ /* 0x000fe20008010884 */
[----:B------:R-:W3:Y:S01]  /*7ee0*/  MUFU.EX2 R76, R76 ;  /* 0x0000004c004c7308 */ /* 0x000ee20000000800 */
[--C-:B------:R-:W-:Y:S01]  /*7ef0*/  FFMA.FTZ R89, R207, UR6, -R136.reuse ;  /* 0x00000006cf597c23 */ /* 0x100fe20008010888 */
[--C-:B------:R-:W-:Y:S01]  /*7f00*/  FFMA.FTZ R91, R211, UR6, -R136.reuse ;  /* 0x00000006d35b7c23 */ /* 0x100fe20008010888 */
[----:B------:R-:W-:Y:S01]  /*7f10*/  FFMA.FTZ R88, R205, UR6, -R136 ;  /* 0x00000006cd587c23 */ /* 0x000fe20008010888 */
[C---:B------:R-:W-:Y:S01]  /*7f20*/  HMMA.16816.F32.BF16 R28, R4.reuse, R30, R84 ;  /* 0x0000001e041c723c */ /* 0x040fe20000041854 */
[--C-:B------:R-:W-:Y:S01]  /*7f30*/  FFMA.FTZ R84, R219, UR6, -R132.reuse ;  /* 0x00000006db547c23 */ /* 0x100fe20008010884 */
[--C-:B------:R-:W-:Y:S01]  /*7f40*/  FFMA.FTZ R87, R213, UR6, -R132.reuse ;  /* 0x00000006d5577c23 */ /* 0x100fe20008010884 */
[----:B------:R-:W-:Y:S01]  /*7f50*/  FFMA.FTZ R85, R215, UR6, -R132 ;  /* 0x00000006d7557c23 */ /* 0x000fe20008010884 */
[----:B------:R-:W-:Y:S01]  /*7f60*/  MUFU.EX2 R77, R77 ;  /* 0x0000004d004d7308 */ /* 0x000fe20000000800 */
[----:B------:R-:W-:Y:S01]  /*7f70*/  FFMA.FTZ R86, R209, UR6, -R136 ;  /* 0x00000006d1567c23 */ /* 0x000fe20008010888 */
[--C-:B------:R-:W-:Y:S01]  /*7f80*/  FFMA.FTZ R92, R201, UR6, -R132.reuse ;  /* 0x00000006c95c7c23 */ /* 0x100fe20008010884 */
[--C-:B------:R-:W-:Y:S01]  /*7f90*/  FFMA.FTZ R95, R203, UR6, -R132.reuse ;  /* 0x00000006cb5f7c23 */ /* 0x100fe20008010884 */
[C---:B------:R-:W-:Y:S01]  /*7fa0*/  HMMA.16816.F32.BF16 R40, R4.reuse, R44, R40 ;  /* 0x0000002c0428723c */ /* 0x040fe20000041828 */
[--C-:B------:R-:W-:Y:S01]  /*7fb0*/  FFMA.FTZ R93, R185, UR6, -R132.reuse ;  /* 0x00000006b95d7c23 */ /* 0x100fe20008010884 */
[----:B------:R-:W-:Y:S01]  /*7fc0*/  FFMA.FTZ R90, R197, UR6, -R132 ;  /* 0x00000006c55a7c23 */ /* 0x000fe20008010884 */
[--C-:B------:R-:W-:Y:S01]  /*7fd0*/  FFMA.FTZ R97, R165, UR6, -R136.reuse ;  /* 0x00000006a5617c23 */ /* 0x100fe20008010888 */
[----:B------:R-:W4:Y:S01]  /*7fe0*/  MUFU.EX2 R74, R74 ;  /* 0x0000004a004a7308 */ /* 0x000f220000000800 */
[--C-:B------:R-:W-:Y:S01]  /*7ff0*/  FFMA.FTZ R94, R171, UR6, -R136.reuse ;  /* 0x00000006ab5e7c23 */ /* 0x100fe20008010888 */
[--C-:B------:R-:W-:Y:S01]  /*8000*/  FFMA.FTZ R96, R173, UR6, -R136.reuse ;  /* 0x00000006ad607c23 */ /* 0x100fe20008010888 */
[----:B------:R-:W-:Y:S01]  /*8010*/  FFMA.FTZ R99, R175, UR6, -R136 ;  /* 0x00000006af637c23 */ /* 0x000fe20008010888 */
[C---:B------:R-:W-:Y:S01]  /*8020*/  HMMA.16816.F32.BF16 R44, R4.reuse, R46, R108 ;  /* 0x0000002e042c723c */ /* 0x040fe2000004186c */
[--C-:B------:R-:W-:Y:S01]  /*8030*/  FFMA.FTZ R103, R169, UR6, -R132.reuse ;  /* 0x00000006a9677c23 */ /* 0x100fe20008010884 */
[--C-:B------:R-:W-:Y:S01]  /*8040*/  FFMA.FTZ R100, R161, UR6, -R132.reuse ;  /* 0x00000006a1647c23 */ /* 0x100fe20008010884 */
[--C-:B------:R-:W-:Y:S01]  /*8050*/  FFMA.FTZ R101, R163, UR6, -R132.reuse ;  /* 0x00000006a3657c23 */ /* 0x100fe20008010884 */
[----:B------:R-:W-:Y:S01]  /*8060*/  MUFU.EX2 R83, R83 ;  /* 0x0000005300537308 */ /* 0x000fe20000000800 */
[----:B------:R-:W-:Y:S01]  /*8070*/  FFMA.FTZ R98, R167, UR6, -R132 ;  /* 0x00000006a7627c23 */ /* 0x000fe20008010884 */
[--C-:B------:R-:W-:Y:S01]  /*8080*/  FFMA.FTZ R102, R155, UR6, -R136.reuse ;  /* 0x000000069b667c23 */ /* 0x100fe20008010888 */
[--C-:B------:R-:W-:Y:S01]  /*8090*/  FFMA.FTZ R155, R157, UR6, -R136.reuse ;  /* 0x000000069d9b7c23 */ /* 0x100fe20008010888 */
[C---:B------:R-:W-:Y:S01]  /*80a0*/  HMMA.16816.F32.BF16 R48, R4.reuse, R52, R48 ;  /* 0x000000340430723c */ /* 0x040fe20000041830 */
[----:B-1----:R-:W-:Y:S01]  /*80b0*/  F2FP.BF16.F32.PACK_AB R52, R72, R75 ;  /* 0x0000004b4834723e */ /* 0x002fe200000010ff */
[----:B------:R-:W-:Y:S01]  /*80c0*/  FFMA.FTZ R200, R200, R140, R151 ;  /* 0x0000008cc8c87223 */ /* 0x000fe20000010097 */
[----:B---3--:R-:W-:Y:S01]  /*80d0*/  F2FP.BF16.F32.PACK_AB R53, R76, R79 ;  /* 0x0000004f4c35723e */ /* 0x008fe200000010ff */
[----:B------:R-:W1:Y:S01]  /*80e0*/  MUFU.EX2 R80, R80 ;  /* 0x0000005000507308 */ /* 0x000e620000000800 */
[--C-:B------:R-:W-:Y:S01]  /*80f0*/  FFMA.FTZ R140, R3, UR6, -R136.reuse ;  /* 0x00000006038c7c23 */ /* 0x100fe20008010888 */
[--C-:B------:R-:W-:Y:S01]  /*8100*/  FFMA.FTZ R3, R118, UR6, -R136.reuse ;  /* 0x0000000676037c23 */ /* 0x100fe20008010888 */
[----:B------:R-:W-:Y:S01]  /*8110*/  FFMA.FTZ R118, R119, UR6, -R136 ;  /* 0x0000000677767c23 */ /* 0x000fe20008010888 */
[----:B------:R-:W-:Y:S01]  /*8120*/  HMMA.16816.F32.BF16 R4, R4, R54, R104 ;  /* 0x000000360404723c */ /* 0x000fe20000041868 */
[----:B------:R-:W-:Y:S01]  /*8130*/  F2FP.BF16.F32.PACK_AB R54, R0, R73 ;  /* 0x000000490036723e */ /* 0x000fe200000010ff */
[----:B------:R-:W-:Y:S01]  /*8140*/  FFMA.FTZ R104, R199, R144, R142 ;  /* 0x00000090c7687223 */ /* 0x000fe2000001008e */
[----:B----4-:R-:W-:Y:S01]  /*8150*/  F2FP.BF16.F32.PACK_AB R55, R74, R77 ;  /* 0x0000004d4a37723e */ /* 0x010fe200000010ff */
[----:B------:R-:W-:Y:S01]  /*8160*/  MUFU.EX2 R78, R78 ;  /* 0x0000004e004e7308 */ /* 0x000fe20000000800 */
[--C-:B------:R-:W-:Y:S01]  /*8170*/  FFMA.FTZ R144, R149, UR6, -R132.reuse ;  /* 0x0000000695907c23 */ /* 0x100fe20008010884 */
[----:B------:R-:W-:Y:S01]  /*8180*/  FFMA.FTZ R142, R145, UR6, -R132 ;  /* 0x00000006918e7c23 */ /* 0x000fe20008010884 */
[----:B------:R-:W-:Y:S01]  /*8190*/  FFMA.FTZ R119, R122, UR6, -R136 ;  /* 0x000000067a777c23 */ /* 0x000fe20008010888 */
[----:B------:R-:W-:Y:S01]  /*81a0*/  FADD.FTZ R135, R135, R104 ;  /* 0x0000006887877221 */ /* 0x000fe20000010000 */
[----:B------:R-:W-:Y:S01]  /*81b0*/  FADD.FTZ R131, R131, R200 ;  /* 0x000000c883837221 */ /* 0x000fe20000010000 */
[C---:B------:R-:W-:Y:S01]  /*81c0*/  HMMA.16816.F32.BF16 R32, R52.reuse, R56, R32 ;  /* 0x000000383420723c */ /* 0x040fe20000041820 */
[--C-:B------:R-:W-:Y:S01]  /*81d0*/  FFMA.FTZ R122, R123, UR6, -R136.reuse ;  /* 0x000000067b7a7c23 */ /* 0x100fe20008010888 */
[----:B------:R-:W-:Y:S01]  /*81e0*/  MUFU.EX2 R81, R81 ;  /* 0x0000005100517308 */ /* 0x000fe20000000800 */
[----:B------:R-:W-:Y:S01]  /*81f0*/  FADD.FTZ R134, R134, R135 ;  /* 0x0000008786867221 */ /* 0x000fe20000010000 */
[----:B------:R-:W-:Y:S01]  /*8200*/  FADD.FTZ R2, R2, R131 ;  /* 0x0000008302027221 */ /* 0x000fe20000010000 */
[--C-:B------:R-:W-:Y:S01]  /*8210*/  FFMA.FTZ R123, R129, UR6, -R136.reuse ;  /* 0x00000006817b7c23 */ /* 0x100fe20008010888 */
[----:B------:R-:W-:Y:S01]  /*8220*/  FFMA.FTZ R136, R128, UR6, -R136 ;  /* 0x0000000680887c23 */ /* 0x000fe20008010888 */
[----:B------:R-:W-:Y:S01]  /*8230*/  FADD.FTZ R134, R133, R134 ;  /* 0x0000008685867221 */ /* 0x000fe20000010000 */
[C---:B------:R-:W-:Y:S01]  /*8240*/  HMMA.16816.F32.BF16 R36, R52.reuse, R58, R36 ;  /* 0x0000003a3424723c */ /* 0x040fe20000041824 */
[----:B------:R-:W3:Y:S01]  /*8250*/  LDSM.16.MT88.4 R56, [R176+0xd400] ;  /* 0x00d40000b038783b */ /* 0x000ee20000004200 */
[----:B------:R-:W-:Y:S01]  /*8260*/  MUFU.EX2 R84, R84 ;  /* 0x0000005400547308 */ /* 0x000fe20000000800 */
[----:B------:R-:W-:Y:S01]  /*8270*/  FADD.FTZ R2, R141, R2 ;  /* 0x000000028d027221 */ /* 0x000fe20000010000 */
[----:B------:R-:W-:Y:S01]  /*8280*/  FADD.FTZ R75, R75, R134 ;  /* 0x000000864b4b7221 */ /* 0x000fe20000010000 */
[--C-:B------:R-:W-:Y:S01]  /*8290*/  FFMA.FTZ R128, R125, UR6, -R132.reuse ;  /* 0x000000067d807c23 */ /* 0x100fe20008010884 */
[----:B------:R-:W-:Y:S01]  /*82a0*/  FFMA.FTZ R129, R124, UR6, -R132 ;  /* 0x000000067c817c23 */ /* 0x000fe20008010884 */
[----:B------:R-:W-:Y:S01]  /*82b0*/  FADD.FTZ R79, R79, R2 ;  /* 0x000000024f4f7221 */ /* 0x000fe20000010000 */
[C---:B--2---:R-:W-:Y:S01]  /*82c0*/  HMMA.16816.F32.BF16 R8, R52.reuse, R68, R8 ;  /* 0x000000443408723c */ /* 0x044fe20000041808 */
[----:B------:R-:W-:Y:S01]  /*82d0*/  FADD.FTZ R72, R72, R75 ;  /* 0x0000004b48487221 */ /* 0x000fe20000010000 */
[----:B------:R-:W2:Y:S01]  /*82e0*/  MUFU.EX2 R87, R87 ;  /* 0x0000005700577308 */ /* 0x000ea20000000800 */
[----:B------:R-:W-:Y:S01]  /*82f0*/  FADD.FTZ R76, R76, R79 ;  /* 0x0000004f4c4c7221 */ /* 0x000fe20000010000 */
[----:B------:R-:W-:Y:S01]  /*8300*/  LDSM.16.MT88.4 R108, [R178+0xec00] ;  /* 0x00ec0000b26c783b */ /* 0x000fe20000004200 */
[----:B------:R-:W-:Y:S01]  /*8310*/  FADD.FTZ R73, R73, R72 ;  /* 0x0000004849497221 */ /* 0x000fe20000010000 */
[----:B------:R-:W-:Y:S01]  /*8320*/  IADD3 R197, PT, PT, R138, -0x3, RZ ;  /* 0xfffffffd8ac57810 */ /* 0x000fe20007ffe0ff */
[----:B------:R-:W-:Y:S01]  /*8330*/  FADD.FTZ R77, R77, R76 ;  /* 0x0000004c4d4d7221 */ /* 0x000fe20000010000 */
[----:B------:R-:W-:Y:S01]  /*8340*/  HMMA.16816.F32.BF16 R12, R52, R70, R12 ;  /* 0x00000046340c723c */ /* 0x000fe2000004180c */
[----:B------:R-:W4:Y:S01]  /*8350*/  LDSM.16.MT88.4 R68, [R178+0xd400] ;  /* 0x00d40000b244783b */ /* 0x000f220000004200 */
[----:B------:R-:W-:Y:S01]  /*8360*/  MUFU.EX2 R85, R85 ;  /* 0x0000005500557308 */ /* 0x000fe20000000800 */
[----:B------:R-:W-:Y:S01]  /*8370*/  FADD.FTZ R0, R0, R73 ;  /* 0x0000004900007221 */ /* 0x000fe20000010000 */
[----:B------:R-:W-:Y:S01]  /*8380*/  FADD.FTZ R77, R74, R77 ;  /* 0x0000004d4a4d7221 */ /* 0x000fe20000010000 */
[----:B------:R-:W-:-:S03]  /*8390*/  MOV R2, R139 ;  /* 0x0000008b00027202 */ /* 0x000fc60000000f00 */
[C---:B------:R-:W-:Y:S02]  /*83a0*/  HMMA.16816.F32.BF16 R24, R52.reuse, R60, R24 ;  /* 0x0000003c3418723c */ /* 0x040fe40000041818 */
[----:B------:R-:W5:Y:S06]  /*83b0*/  MUFU.EX2 R82, R82 ;  /* 0x0000005200527308 */ /* 0x000f6c0000000800 */
[C---:B------:R-:W-:Y:S01]  /*83c0*/  HMMA.16816.F32.BF16 R28, R52.reuse, R62, R28 ;  /* 0x0000003e341c723c */ /* 0x040fe2000004181c */
[----:B------:R-:W4:Y:S01]  /*83d0*/  LDSM.16.MT88.4 R60, [R178+0x9800] ;  /* 0x00980000b23c783b */ /* 0x000f220000004200 */
[----:B------:R-:W-:Y:S06]  /*83e0*/  MUFU.EX2 R89, R89 ;  /* 0x0000005900597308 */ /* 0x000fec0000000800 */
[C---:B------:R-:W-:Y:S02]  /*83f0*/  HMMA.16816.F32.BF16 R16, R52.reuse, R64, R16 ;  /* 0x000000403410723c */ /* 0x040fe40000041810 */
[----:B------:R-:W4:Y:S06]  /*8400*/  MUFU.EX2 R86, R86 ;  /* 0x0000005600567308 */ /* 0x000f2c0000000800 */
[----:B---3--:R-:W-:Y:S01]  /*8410*/  HMMA.16816.F32.BF16 R48, R52, R56, R48 ;  /* 0x000000383430723c */ /* 0x008fe20000041830 */
[----:B-1----:R-:W-:Y:S01]  /*8420*/  F2FP.BF16.F32.PACK_AB R56, R80, R83 ;  /* 0x000000535038723e */ /* 0x002fe200000010ff */
[----:B------:R-:W-:Y:S01]  /*8430*/  MUFU.EX2 R91, R91 ;  /* 0x0000005b005b7308 */ /* 0x000fe20000000800 */
[----:B--2---:R-:W-:Y:S01]  /*8440*/  F2FP.BF16.F32.PACK_AB R57, R87, R84 ;  /* 0x000000545739723e */ /* 0x004fe200000010ff */
[----:B------:R-:W-:Y:S01]  /*8450*/  FADD.FTZ R83, R83, R0 ;  /* 0x0000000053537221 */ /* 0x000fe20000010000 */
[----:B------:R-:W-:Y:S01]  /*8460*/  FADD.FTZ R84, R84, R77 ;  /* 0x0000004d54547221 */ /* 0x000fe20000010000 */
[----:B------:R-:W-:-:S02]  /*8470*/  MOV R0, R137 ;  /* 0x0000008900007202 */ /* 0x000fc40000000f00 */
[----:B------:R-:W-:Y:S01]  /*8480*/  HMMA.16816.F32.BF16 R4, R52, R58, R4 ;  /* 0x0000003a3404723c */ /* 0x000fe20000041804 */
[----:B------:R-:W-:Y:S01]  /*8490*/  F2FP.BF16.F32.PACK_AB R58, R81, R78 ;  /* 0x0000004e513a723e */ /* 0x000fe200000010ff */
[----:B------:R-:W-:Y:S01]  /*84a0*/  MUFU.EX2 R88, R88 ;  /* 0x0000005800587308 */ /* 0x000fe20000000800 */
[----:B-----5:R-:W-:Y:S01]  /*84b0*/  F2FP.BF16.F32.PACK_AB R59, R82, R85 ;  /* 0x00000055523b723e */ /* 0x020fe200000010ff */
[----:B------:R-:W-:Y:S01]  /*84c0*/  FADD.FTZ R83, R80, R83 ;  /* 0x0000005350537221 */ /* 0x000fe20000010000 */
[----:B------:R-:W-:-:S03]  /*84d0*/  FADD.FTZ R84, R87, R84 ;  /* 0x0000005457547221 */ /* 0x000fc60000010000 */
[----:B------:R-:W-:Y:S01]  /*84e0*/  HMMA.16816.F32.BF16 R20, R52, R66, R20 ;  /* 0x000000423414723c */ /* 0x000fe20000041814 */
[----:B------:R-:W1:Y:S01]  /*84f0*/  LDSM.16.MT88.4 R64, [R178+0xb800] ;  /* 0x00b80000b240783b */ /* 0x000e620000004200 */
[----:B------:R-:W-:Y:S01]  /*8500*/  MUFU.EX2 R92, R92 ;  /* 0x0000005c005c7308 */ /* 0x000fe20000000800 */
[----:B------:R-:W-:Y:S01]  /*8510*/  FADD.FTZ R78, R78, R83 ;  /* 0x000000534e4e7221 */ /* 0x000fe20000010000 */
[----:B------:R-:W-:-:S03]  /*8520*/  FADD.FTZ R85, R85, R84 ;  /* 0x0000005455557221 */ /* 0x000fc60000010000 */
[----:B------:R-:W-:Y:S01]  /*8530*/  FADD.FTZ R78, R81, R78 ;  /* 0x0000004e514e7221 */ /* 0x000fe20000010000 */
[C---:B----4-:R-:W-:Y:S01]  /*8540*/  HMMA.16816.F32.BF16 R40, R52.reuse, R68, R40 ;  /* 0x000000443428723c */ /* 0x050fe20000041828 */
[----:B------:R-:W-:Y:S01]  /*8550*/  FADD.FTZ R85, R82, R85 ;  /* 0x0000005552557221 */ /* 0x000fe20000010000 */
[----:B------:R-:W2:Y:S06]  /*8560*/  MUFU.EX2 R95, R95 ;  /* 0x0000005f005f7308 */ /* 0x000eac0000000800 */
[----:B------:R-:W-:Y:S01]  /*8570*/  HMMA.16816.F32.BF16 R44, R52, R70, R44 ;  /* 0x00000046342c723c */ /* 0x000fe2000004182c */
[----:B------:R-:W3:Y:S01]  /*8580*/  LDSM.16.MT88.4 R52, [R176+0x9800] ;  /* 0x00980000b034783b */ /* 0x000ee20000004200 */
[----:B------:R-:W-:Y:S03]  /*8590*/  MUFU.EX2 R93, R93 ;  /* 0x0000005d005d7308 */ /* 0x000fe60000000800 */
[----:B------:R-:W-:Y:S03]  /*85a0*/  LDSM.16.MT88.4 R68, [R176+0x9c00] ;  /* 0x009c0000b044783b */ /* 0x000fe60000004200 */
[C---:B------:R-:W-:Y:S02]  /*85b0*/  HMMA.16816.F32.BF16 R8, R56.reuse, R60, R8 ;  /* 0x0000003c3808723c */ /* 0x040fe40000041808 */
[----:B------:R-:W4:Y:S06]  /*85c0*/  MUFU.EX2 R90, R90 ;  /* 0x0000005a005a7308 */ /* 0x000f2c0000000800 */
[C---:B------:R-:W-:Y:S01]  /*85d0*/  HMMA.16816.F32.BF16 R12, R56.reuse, R62, R12 ;  /* 0x0000003e380c723c */ /* 0x040fe2000004180c */
[----:B------:R-:W5:Y:S01]  /*85e0*/  LDSM.16.MT88.4 R60, [R176+0xb800] ;  /* 0x00b80000b03c783b */ /* 0x000f620000004200 */
[----:B------:R-:W-:Y:S06]  /*85f0*/  MUFU.EX2 R97, R97 ;  /* 0x0000006100617308 */ /* 0x000fec0000000800 */
[C---:B-1----:R-:W-:Y:S02]  /*8600*/  HMMA.16816.F32.BF16 R24, R56.reuse, R64, R24 ;  /* 0x000000403818723c */ /* 0x042fe40000041818 */
[----:B------:R-:W-:Y:S06]  /*8610*/  MUFU.EX2 R94, R94 ;  /* 0x0000005e005e7308 */ /* 0x000fec0000000800 */
[C---:B------:R-:W-:Y:S01]  /*8620*/  HMMA.16816.F32.BF16 R28, R56.reuse, R66, R28 ;  /* 0x00000042381c723c */ /* 0x040fe2000004181c */
[----:B------:R-:W-:Y:S01]  /*8630*/  LDSM.16.MT88.4 R64, [R178+0xbc00] ;  /* 0x00bc0000b240783b */ /* 0x000fe20000004200 */
[----:B------:R-:W-:Y:S06]  /*8640*/  MUFU.EX2 R96, R96 ;  /* 0x0000006000607308 */ /* 0x000fec0000000800 */
[C---:B---3--:R-:W-:Y:S02]  /*8650*/  HMMA.16816.F32.BF16 R16, R56.reuse, R52, R16 ;  /* 0x000000343810723c */ /* 0x048fe40000041810 */
[----:B------:R-:W-:Y:S06]  /*8660*/  MUFU.EX2 R99, R99 ;  /* 0x0000006300637308 */ /* 0x000fec0000000800 */
[C---:B------:R-:W-:Y:S01]  /*8670*/  HMMA.16816.F32.BF16 R20, R56.reuse, R54, R20 ;  /* 0x000000363814723c */ /* 0x040fe20000041814 */
[----:B------:R-:W1:Y:S01]  /*8680*/  LDSM.16.MT88.4 R52, [R178+0xd800] ;  /* 0x00d80000b234783b */ /* 0x000e620000004200 */
[----:B------:R-:W-:Y:S06]  /*8690*/  MUFU.EX2 R103, R103 ;  /* 0x0000006700677308 */ /* 0x000fec0000000800 */
[C---:B-----5:R-:W-:Y:S02]  /*86a0*/  HMMA.16816.F32.BF16 R32, R56.reuse, R60, R32 ;  /* 0x0000003c3820723c */ /* 0x060fe40000041820 */
[----:B------:R-:W-:Y:S06]  /*86b0*/  MUFU.EX2 R100, R100 ;  /* 0x0000006400647308 */ /* 0x000fec0000000800 */
[C---:B------:R-:W-:Y:S01]  /*86c0*/  HMMA.16816.F32.BF16 R36, R56.reuse, R62, R36 ;  /* 0x0000003e3824723c */ /* 0x040fe20000041824 */
[----:B------:R-:W3:Y:S01]  /*86d0*/  LDSM.16.MT88.4 R60, [R176+0xd800] ;  /* 0x00d80000b03c783b */ /* 0x000ee20000004200 */
        /* <DEDUP_REMOVED lines=11> */
[----:B------:R-:W5:Y:S01]  /*8790*/  LDSM.16.MT88.4 R60, [R176+0xbc00] ;  /* 0x00bc0000b03c783b */ /* 0x000f620000004200 */
[----:B------:R-:W-:-:S05]  /*87a0*/  F2FP.BF16.F32.PACK_AB R56, R86, R89 ;  /* 0x000000595638723e */ /* 0x000fca00000010ff */
[----:B------:R-:W-:Y:S01]  /*87b0*/  MUFU.EX2 R147, R147 ;  /* 0x0000009300937308 */ /* 0x000fe20000000800 */
[----:B--2---:R-:W-:Y:S01]  /*87c0*/  F2FP.BF16.F32.PACK_AB R57, R95, R92 ;  /* 0x0000005c5f39723e */ /* 0x004fe200000010ff */
[----:B------:R-:W-:Y:S01]  /*87d0*/  FADD.FTZ R89, R89, R78 ;  /* 0x0000004e59597221 */ /* 0x000fe20000010000 */
[----:B------:R-:W-:Y:S01]  /*87e0*/  F2FP.BF16.F32.PACK_AB R58, R88, R91 ;  /* 0x0000005b583a723e */ /* 0x000fe200000010ff */
[----:B------:R-:W-:Y:S01]  /*87f0*/  FADD.FTZ R92, R92, R85 ;  /* 0x000000555c5c7221 */ /* 0x000fe20000010000 */
[----:B----4-:R-:W-:Y:S01]  /*8800*/  F2FP.BF16.F32.PACK_AB R59, R90, R93 ;  /* 0x0000005d5a3b723e */ /* 0x010fe200000010ff */
[----:B------:R-:W-:Y:S02]  /*8810*/  FADD.FTZ R86, R86, R89 ;  /* 0x0000005956567221 */ /* 0x000fe40000010000 */
[----:B------:R-:W2:Y:S01]  /*8820*/  MUFU.EX2 R144, R144 ;  /* 0x0000009000907308 */ /* 0x000ea20000000800 */
[----:B------:R-:W-:Y:S01]  /*8830*/  FADD.FTZ R92, R95, R92 ;  /* 0x0000005c5f5c7221 */ /* 0x000fe20000010000 */
[----:B------:R-:W-:-:S02]  /*8840*/  FADD.FTZ R91, R91, R86 ;  /* 0x000000565b5b7221 */ /* 0x000fc40000010000 */
[C---:B------:R-:W-:Y:S01]  /*8850*/  HMMA.16816.F32.BF16 R16, R56.reuse, R68, R16 ;  /* 0x000000443810723c */ /* 0x040fe20000041810 */
[----:B-1----:R-:W-:Y:S01]  /*8860*/  F2FP.BF16.F32.PACK_AB R68, R102, R153 ;  /* 0x000000996644723e */ /* 0x002fe200000010ff */
[----:B------:R-:W-:Y:S01]  /*8870*/  FADD.FTZ R93, R93, R92 ;  /* 0x0000005c5d5d7221 */ /* 0x000fe20000010000 */
[----:B------:R-:W-:Y:S01]  /*8880*/  FADD.FTZ R88, R88, R91 ;  /* 0x0000005b58587221 */ /* 0x000fe20000010000 */
[----:B------:R-:W-:Y:S02]  /*8890*/  MUFU.EX2 R143, R143 ;  /* 0x0000008f008f7308 */ /* 0x000fe40000000800 */
[----:B------:R-:W-:Y:S02]  /*88a0*/  FADD.FTZ R90, R90, R93 ;  /* 0x0000005d5a5a7221 */ /* 0x000fe40000010000 */
[----:B------:R-:W-:Y:S01]  /*88b0*/  HMMA.16816.F32.BF16 R20, R56, R70, R20 ;  /* 0x000000463814723c */ /* 0x000fe20000041814 */
[----:B---3--:R-:W-:-:S03]  /*88c0*/  F2FP.BF16.F32.PACK_AB R70, R146, R155 ;  /* 0x0000009b9246723e */ /* 0x008fc600000010ff */
[----:B------:R-:W1:Y:S01]  /*88d0*/  MUFU.EX2 R142, R142 ;  /* 0x0000008e008e7308 */ /* 0x000e620000000800 */
[----:B--2---:R-:W-:-:S03]  /*88e0*/  F2FP.BF16.F32.PACK_AB R69, R144, R147 ;  /* 0x000000939045723e */ /* 0x004fc600000010ff */
[C---:B-----5:R-:W-:Y:S04]  /*88f0*/  HMMA.16816.F32.BF16 R8, R56.reuse, R52, R8 ;  /* 0x000000343808723c */ /* 0x060fe80000041808 */
[----:B------:R-:W-:Y:S04]  /*8900*/  MUFU.EX2 R140, R140 ;  /* 0x0000008c008c7308 */ /* 0x000fe80000000800 */
[----:B------:R-:W-:Y:S01]  /*8910*/  HMMA.16816.F32.BF16 R12, R56, R54, R12 ;  /* 0x00000036380c723c */ /* 0x000fe2000004180c */
[----:B------:R-:W2:Y:S03]  /*8920*/  LDSM.16.MT88.4 R52, [R178+0xdc00] ;  /* 0x00dc0000b234783b */ /* 0x000ea60000004200 */
[----:B------:R-:W-:Y:S01]  /*8930*/  MUFU.EX2 R3, R3 ;  /* 0x0000000300037308 */ /* 0x000fe20000000800 */
[----:B-1----:R-:W-:-:S03]  /*8940*/  F2FP.BF16.F32.PACK_AB R71, R142, R143 ;  /* 0x0000008f8e47723e */ /* 0x002fc600000010ff */
[C---:B------:R-:W-:Y:S04]  /*8950*/  HMMA.16816.F32.BF16 R32, R56.reuse, R60, R32 ;  /* 0x0000003c3820723c */ /* 0x040fe80000041820 */
[----:B------:R-:W-:Y:S04]  /*8960*/  MUFU.EX2 R118, R118 ;  /* 0x0000007600767308 */ /* 0x000fe80000000800 */
        /* <DEDUP_REMOVED lines=11> */
[----:B------:R-:W2:Y:S03]  /*8a20*/  LDSM.16.MT88.4 R52, [R178+0xa000] ;  /* 0x00a00000b234783b */ /* 0x000ea60000004200 */
[----:B------:R-:W-:Y:S04]  /*8a30*/  MUFU.EX2 R121, R121 ;  /* 0x0000007900797308 */ /* 0x000fe80000000800 */
[----:B-1----:R-:W-:Y:S01]  /*8a40*/  HMMA.16816.F32.BF16 R48, R56, R60, R48 ;  /* 0x0000003c3830723c */ /* 0x002fe20000041830 */
[----:B------:R-:W-:Y:S01]  /*8a50*/  F2FP.BF16.F32.PACK_AB R60, R94, R97 ;  /* 0x000000615e3c723e */ /* 0x000fe200000010ff */
[----:B------:R-:W-:Y:S01]  /*8a60*/  FADD.FTZ R97, R97, R88 ;  /* 0x0000005861617221 */ /* 0x000fe20000010000 */
[----:B------:R-:W-:Y:S01]  /*8a70*/  F2FP.BF16.F32.PACK_AB R61, R100, R103 ;  /* 0x00000067643d723e */ /* 0x000fe200000010ff */
[----:B------:R-:W-:Y:S01]  /*8a80*/  MUFU.EX2 R122, R122 ;  /* 0x0000007a007a7308 */ /* 0x000fe20000000800 */
[----:B------:R-:W-:Y:S01]  /*8a90*/  FADD.FTZ R103, R103, R90 ;  /* 0x0000005a67677221 */ /* 0x000fe20000010000 */
[----:B------:R-:W-:-:S02]  /*8aa0*/  FADD.FTZ R97, R94, R97 ;  /* 0x000000615e617221 */ /* 0x000fc40000010000 */
[----:B------:R-:W-:Y:S01]  /*8ab0*/  HMMA.16816.F32.BF16 R4, R56, R62, R4 ;  /* 0x0000003e3804723c */ /* 0x000fe20000041804 */
[----:B------:R-:W1:Y:S01]  /*8ac0*/  LDSM.16.MT88.4 R56, [R176+0xa000] ;  /* 0x00a00000b038783b */ /* 0x000e620000004200 */
[----:B------:R-:W-:Y:S01]  /*8ad0*/  F2FP.BF16.F32.PACK_AB R62, R99, R96 ;  /* 0x00000060633e723e */ /* 0x000fe200000010ff */
[----:B------:R-:W-:Y:S01]  /*8ae0*/  FADD.FTZ R100, R100, R103 ;  /* 0x0000006764647221 */ /* 0x000fe20000010000 */
[----:B------:R-:W-:Y:S01]  /*8af0*/  F2FP.BF16.F32.PACK_AB R63, R98, R101 ;  /* 0x00000065623f723e */ /* 0x000fe200000010ff */
[----:B------:R-:W4:Y:S01]  /*8b00*/  MUFU.EX2 R125, R130 ;  /* 0x00000082007d7308 */ /* 0x000f220000000800 */
[----:B------:R-:W-:Y:S01]  /*8b10*/  FADD.FTZ R96, R96, R97 ;  /* 0x0000006160607221 */ /* 0x000fe20000010000 */
[----:B------:R-:W-:-:S03]  /*8b20*/  FADD.FTZ R101, R101, R100 ;  /* 0x0000006465657221 */ /* 0x000fc60000010000 */
[----:B------:R-:W-:Y:S01]  /*8b30*/  FADD.FTZ R96, R99, R96 ;  /* 0x0000006063607221 */ /* 0x000fe20000010000 */
[C---:B---3--:R-:W-:Y:S01]  /*8b40*/  HMMA.16816.F32.BF16 R24, R60.reuse, R64, R24 ;  /* 0x000000403c18723c */ /* 0x048fe20000041818 */
[----:B------:R-:W-:Y:S01]  /*8b50*/  FADD.FTZ R98, R98, R101 ;  /* 0x0000006562627221 */ /* 0x000fe20000010000 */
[----:B------:R-:W-:Y:S01]  /*8b60*/  MUFU.EX2 R123, R123 ;  /* 0x0000007b007b7308 */ /* 0x000fe20000000800 */
[----:B------:R-:W-:Y:S02]  /*8b70*/  FADD.FTZ R153, R153, R96 ;  /* 0x0000006099997221 */ /* 0x000fe40000010000 */
[----:B------:R-:W-:Y:S02]  /*8b80*/  FADD.FTZ R147, R147, R98 ;  /* 0x0000006293937221 */ /* 0x000fe40000010000 */
[----:B------:R-:W-:Y:S01]  /*8b90*/  FADD.FTZ R102, R102, R153 ;  /* 0x0000009966667221 */ /* 0x000fe20000010000 */
[----:B------:R-:W-:Y:S01]  /*8ba0*/  HMMA.16816.F32.BF16 R28, R60, R66, R28 ;  /* 0x000000423c1c723c */ /* 0x000fe2000004181c */
[----:B------:R-:W3:Y:S01]  /*8bb0*/  LDSM.16.MT88.4 R64, [R176+0xe000] ;  /* 0x00e00000b040783b */ /* 0x000ee20000004200 */
[----:B------:R-:W5:Y:S01]  /*8bc0*/  MUFU.EX2 R124, R136 ;  /* 0x00000088007c7308 */ /* 0x000f620000000800 */
[----:B----4-:R-:W-:Y:S01]  /*8bd0*/  F2FP.BF16.F32.PACK_AB R104, R125, R122 ;  /* 0x0000007a7d68723e */ /* 0x010fe200000010ff */
[----:B------:R-:W-:Y:S01]  /*8be0*/  FADD.FTZ R144, R144, R147 ;  /* 0x0000009390907221 */ /* 0x000fe20000010000 */
[----:B------:R-:W-:-:S03]  /*8bf0*/  FADD.FTZ R155, R155, R102 ;  /* 0x000000669b9b7221 */ /* 0x000fc60000010000 */
[----:B--2---:R-:W-:Y:S01]  /*8c00*/  HMMA.16816.F32.BF16 R8, R60, R52, R8 ;  /* 0x000000343c08723c */ /* 0x004fe20000041808 */
[----:B------:R-:W-:Y:S01]  /*8c10*/  FADD.FTZ R143, R143, R144 ;  /* 0x000000908f8f7221 */ /* 0x000fe20000010000 */
[----:B------:R-:W-:Y:S01]  /*8c20*/  MUFU.EX2 R127, R127 ;  /* 0x0000007f007f7308 */ /* 0x000fe20000000800 */
[----:B------:R-:W-:Y:S02]  /*8c30*/  FADD.FTZ R155, R146, R155 ;  /* 0x0000009b929b7221 */ /* 0x000fe40000010000 */
[----:B------:R-:W-:-:S03]  /*8c40*/  FADD.FTZ R143, R142, R143 ;  /* 0x0000008f8e8f7221 */ /* 0x000fc60000010000 */
[----:B------:R-:W-:Y:S01]  /*8c50*/  HMMA.16816.F32.BF16 R12, R60, R54, R12 ;  /* 0x000000363c0c723c */ /* 0x000fe2000004180c */
[----:B------:R-:W2:Y:S01]  /*8c60*/  LDSM.16.MT88.4 R52, [R176+0xc000] ;  /* 0x00c00000b034783b */ /* 0x000ea20000004200 */
[----:B------:R-:W4:Y:S01]  /*8c70*/  MUFU.EX2 R126, R126 ;  /* 0x0000007e007e7308 */ /* 0x000f220000000800 */
[----:B-----5:R-:W-:-:S05]  /*8c80*/  F2FP.BF16.F32.PACK_AB R106, R124, R123 ;  /* 0x0000007b7c6a723e */ /* 0x020fca00000010ff */
[C---:B-1----:R-:W-:Y:S02]  /*8c90*/  HMMA.16816.F32.BF16 R16, R60.reuse, R56, R16 ;  /* 0x000000383c10723c */ /* 0x042fe40000041810 */
[----:B------:R-:W-:Y:S06]  /*8ca0*/  MUFU.EX2 R128, R128 ;  /* 0x0000008000807308 */ /* 0x000fec0000000800 */
[----:B------:R-:W-:Y:S01]  /*8cb0*/  HMMA.16816.F32.BF16 R20, R60, R58, R20 ;  /* 0x0000003a3c14723c */ /* 0x000fe20000041814 */
[----:B------:R-:W1:Y:S01]  /*8cc0*/  LDSM.16.MT88.4 R56, [R178+0xe000] ;  /* 0x00e00000b238783b */ /* 0x000e620000004200 */
[----:B------:R-:W5:Y:S01]  /*8cd0*/  MUFU.EX2 R129, R129 ;  /* 0x0000008100817308 */ /* 0x000f620000000800 */
[----:B----4-:R-:W-:-:S05]  /*8ce0*/  F2FP.BF16.F32.PACK_AB R105, R126, R127 ;  /* 0x0000007f7e69723e */ /* 0x010fca00000010ff */
[C---:B---3--:R-:W-:Y:S08]  /*8cf0*/  HMMA.16816.F32.BF16 R48, R60.reuse, R64, R48 ;  /* 0x000000403c30723c */ /* 0x048ff00000041830 */
[----:B------:R-:W-:Y:S01]  /*8d00*/  HMMA.16816.F32.BF16 R4, R60, R66, R4 ;  /* 0x000000423c04723c */ /* 0x000fe20000041804 */
[----:B------:R-:W3:Y:S01]  /*8d10*/  LDSM.16.MT88.4 R64, [R176+0xa400] ;  /* 0x00a40000b040783b */ /* 0x000ee20000004200 */
[----:B-----5:R-:W-:-:S06]  /*8d20*/  F2FP.BF16.F32.PACK_AB R107, R129, R128 ;  /* 0x00000080816b723e */ /* 0x020fcc00000010ff */
[C---:B--2---:R-:W-:Y:S08]  /*8d30*/  HMMA.16816.F32.BF16 R32, R60.reuse, R52, R32 ;  /* 0x000000343c20723c */ /* 0x044ff00000041820 */
[C---:B------:R-:W-:Y:S01]  /*8d40*/  HMMA.16816.F32.BF16 R36, R60.reuse, R54, R36 ;  /* 0x000000363c24723c */ /* 0x040fe20000041824 */
[----:B------:R-:W2:Y:S07]  /*8d50*/  LDSM.16.MT88.4 R52, [R178+0xa400] ;  /* 0x00a40000b234783b */ /* 0x000eae0000004200 */
[C---:B-1----:R-:W-:Y:S08]  /*8d60*/  HMMA.16816.F32.BF16 R40, R60.reuse, R56, R40 ;  /* 0x000000383c28723c */ /* 0x042ff00000041828 */
[----:B------:R-:W-:Y:S01]  /*8d70*/  HMMA.16816.F32.BF16 R44, R60, R58, R44 ;  /* 0x0000003a3c2c723c */ /* 0x000fe2000004182c */
[----:B------:R-:W1:Y:S04]  /*8d80*/  LDSM.16.MT88.4 R60, [R178+0xc400] ;  /* 0x00c40000b23c783b */ /* 0x000e680000004200 */
[----:B------:R-:W4:Y:S03]  /*8d90*/  LDSM.16.MT88.4 R56, [R176+0xc400] ;  /* 0x00c40000b038783b */ /* 0x000f260000004200 */
[----:B---3--:R-:W-:Y:S01]  /*8da0*/  HMMA.16816.F32.BF16 R16, R68, R64, R16 ;  /* 0x000000404410723c */ /* 0x008fe20000041810 */
        /* <DEDUP_REMOVED lines=11> */
[----:B--2---:R-:W-:Y:S01]  /*8e60*/  HMMA.16816.F32.BF16 R8, R68, R52, R8 ;  /* 0x000000344408723c */ /* 0x004fe20000041808 */
[----:B------:R-:W-:Y:S01]  /*8e70*/  FADD.FTZ R119, R119, R118 ;  /* 0x0000007677777221 */ /* 0x000fe20000010000 */
[----:B------:R-:W-:-:S03]  /*8e80*/  FADD.FTZ R120, R121, R120 ;  /* 0x0000007879787221 */ /* 0x000fc60000010000 */
[----:B------:R-:W-:Y:S01]  /*8e90*/  FADD.FTZ R122, R122, R119 ;  /* 0x000000777a7a7221 */ /* 0x000fe20000010000 */
[----:B------:R-:W-:Y:S02]  /*8ea0*/  FADD.FTZ R127, R127, R120 ;  /* 0x000000787f7f7221 */ /* 0x000fe40000010000 */
[----:B------:R-:W-:Y:S01]  /*8eb0*/  HMMA.16816.F32.BF16 R12, R68, R54, R12 ;  /* 0x00000036440c723c */ /* 0x000fe2000004180c */
[----:B------:R-:W2:Y:S01]  /*8ec0*/  LDSM.16.MT88.4 R52, [R178+0xe400] ;  /* 0x00e40000b234783b */ /* 0x000ea20000004200 */
[----:B------:R-:W-:Y:S01]  /*8ed0*/  FADD.FTZ R122, R125, R122 ;  /* 0x0000007a7d7a7221 */ /* 0x000fe20000010000 */
[----:B------:R-:W-:-:S03]  /*8ee0*/  FADD.FTZ R127, R126, R127 ;  /* 0x0000007f7e7f7221 */ /* 0x000fc60000010000 */
[----:B------:R-:W-:Y:S01]  /*8ef0*/  FADD.FTZ R123, R123, R122 ;  /* 0x0000007a7b7b7221 */ /* 0x000fe20000010000 */
[----:B------:R-:W-:Y:S01]  /*8f00*/  FADD.FTZ R128, R128, R127 ;  /* 0x0000007f80807221 */ /* 0x000fe20000010000 */
[----:B-1----:R-:W-:Y:S02]  /*8f10*/  HMMA.16816.F32.BF16 R24, R68, R60, R24 ;  /* 0x0000003c4418723c */ /* 0x002fe40000041818 */
[----:B------:R-:W-:Y:S01]  /*8f20*/  FADD.FTZ R199, R124, R123 ;  /* 0x0000007b7cc77221 */ /* 0x000fe20000010000 */
[----:B------:R-:W-:-:S05]  /*8f30*/  FADD.FTZ R200, R129, R128 ;  /* 0x0000008081c87221 */ /* 0x000fca0000010000 */
        /* <DEDUP_REMOVED lines=9> */
[----:B------:R-:W-:Y:S01]  /*8fd0*/  HMMA.16816.F32.BF16 R4, R68, R62, R4 ;  /* 0x0000003e4404723c */ /* 0x000fe20000041804 */
[----:B------:R-:W1:Y:S04]  /*8fe0*/  LDSM.16.MT88.4 R60, [R178+0xc800] ;  /* 0x00c80000b23c783b */ /* 0x000e680000004200 */
[----:B------:R-:W4:Y:S03]  /*8ff0*/  LDSM.16.MT88.4 R68, [R176+0xc800] ;  /* 0x00c80000b044783b */ /* 0x000f260000004200 */
        /* <DEDUP_REMOVED lines=9> */
[C---:B----4-:R-:W-:Y:S08]  /*9090*/  HMMA.16816.F32.BF16 R32, R64.reuse, R68, R32 ;  /* 0x000000444020723c */ /* 0x050ff00000041820 */
[C---:B------:R-:W-:Y:S08]  /*90a0*/  HMMA.16816.F32.BF16 R36, R64.reuse, R70, R36 ;  /* 0x000000464024723c */ /* 0x040ff00000041824 */
        /* <DEDUP_REMOVED lines=10> */
[C---:B------:R-:W-:Y:S08]  /*9150*/  HMMA.16816.F32.BF16 R96, R104.reuse, R108, R40 ;  /* 0x0000006c6860723c */ /* 0x040ff00000041828 */
[C---:B---3--:R-:W-:Y:S08]  /*9160*/  HMMA.16816.F32.BF16 R72, R104.reuse, R56, R16 ;  /* 0x000000386848723c */ /* 0x048ff00000041810 */
[C---:B------:R-:W-:Y:S08]  /*9170*/  HMMA.16816.F32.BF16 R76, R104.reuse, R58, R20 ;  /* 0x0000003a684c723c */ /* 0x040ff00000041814 */
[C---:B--2---:R-:W-:Y:S08]  /*9180*/  HMMA.16816.F32.BF16 R80, R104.reuse, R52, R24 ;  /* 0x000000346850723c */ /* 0x044ff00000041818 */
[C---:B------:R-:W-:Y:S08]  /*9190*/  HMMA.16816.F32.BF16 R84, R104.reuse, R54, R28 ;  /* 0x000000366854723c */ /* 0x040ff0000004181c */
[C---:B-1----:R-:W-:Y:S08]  /*91a0*/  HMMA.16816.F32.BF16 R88, R104.reuse, R8, R32 ;  /* 0x000000086858723c */ /* 0x042ff00000041820 */
[C---:B------:R-:W-:Y:S08]  /*91b0*/  HMMA.16816.F32.BF16 R92, R104.reuse, R10, R36 ;  /* 0x0000000a685c723c */ /* 0x040ff00000041824 */
[C---:B------:R-:W-:Y:S08]  /*91c0*/  HMMA.16816.F32.BF16 R108, R104.reuse, R110, R44 ;  /* 0x0000006e686c723c */ /* 0x040ff0000004182c */
[C---:B----4-:R-:W-:Y:S08]  /*91d0*/  HMMA.16816.F32.BF16 R100, R104.reuse, R12, R48 ;  /* 0x0000000c6864723c */ /* 0x050ff00000041830 */
[----:B------:R-:W-:-:S15]  /*91e0*/  HMMA.16816.F32.BF16 R104, R104, R14, R4 ;  /* 0x0000000e6868723c */ /* 0x000fde0000041804 */
[----:B------:R-:W-:-:S05]  /*91f0*/  NOP ;  /* 0x0000000000007918 */ /* 0x000fca0000000000 */
.L_x_1521:
        /* <DEDUP_REMOVED lines=11> */
[----:B------:R-:W2:Y:S01]  /*92b0*/  LDCU.64 UR6, c[0x0][0x3a0] ;  /* 0x00007400ff0677ac */ /* 0x000ea20008000a00 */
[----:B------:R-:W3:Y:S11]  /*92c0*/  LDCU.64 UR8, c[0x0][0x3a8] ;  /* 0x00007500ff0877ac */ /* 0x000ef60008000a00 */
.L_x_1531:
[----:B------:R-:W4:Y:S01]  /*92d0*/  @!P0 LDC R118, c[0x0][0x3c0] ;  /* 0x0000f000ff768b82 */ /* 0x000f220000000800 */
[----:B------:R-:W-:Y:S07]  /*92e0*/  DEPBAR.LE SB0, 0x0 ;  /* 0x000080000000791a */ /* 0x000fee0000000000 */
[----:B------:R-:W-:Y:S01]  /*92f0*/  BAR.SYNC.DEFER_BLOCKING 0x0 ;  /* 0x0000000000007b1d */ /* 0x000fe20000010000 */
[----:B------:R-:W-:Y:S01]  /*9300*/  @!P0 IADD3 R5, P1, PT, RZ, -R196, RZ ;  /* 0x800000c4ff058210 */ /* 0x000fe20007f3e0ff */
[----:B------:R-:W-:Y:S02]  /*9310*/  IMAD.MOV.U32 R2, RZ, RZ, R186 ;  /* 0x000000ffff027224 */ /* 0x000fe400078e00ba */
[----:B------:R-:W-:Y:S02]  /*9320*/  IMAD.MOV.U32 R0, RZ, RZ, R187 ;  /* 0x000000ffff007224 */ /* 0x000fe400078e00bb */
[----:B----4-:R-:W-:Y:S04]  /*9330*/  @!P0 IMAD.SHL.U32 R4, R118, 0x80, RZ ;  /* 0x0000008076048824 */ /* 0x010fe800078e00ff */
[----:B------:R-:W-:Y:S01]  /*9340*/  @!P0 IMAD.X R4, RZ, RZ, ~R4, P1 ;  /* 0x000000ffff048224 */ /* 0x000fe200008e0e04 */
[----:B------:R-:W4:Y:S04]  /*9350*/  LDC R185, c[0x0][0x3c4] ;  /* 0x0000f100ffb97b82 */ /* 0x000f280000000800 */
[----:B------:R-:W-:Y:S04]  /*9360*/  @!P0 SHF.R.S64 R5, R5, 0x1f, R4 ;  /* 0x0000001f05058819 */ /* 0x000fe80000001004 */
[----:B------:R-:W-:Y:S04]  /*9370*/  @!P0 IADD3 R186, P1, PT, R186, R5, RZ ;  /* 0x00000005baba8210 */ /* 0x000fe80007f3e0ff */
[----:B------:R-:W-:Y:S01]  /*9380*/  @!P0 LEA.HI.X.SX32 R187, R4, R187, 0x1, P1 ;  /* 0x000000bb04bb8211 */ /* 0x000fe200008f0eff */
[----:B------:R-:W-:Y:S08]  /*9390*/  @!P0 BRA `(.L_x_1528) ;  /* 0x0000000000f48947 */ /* 0x000ff00003800000 */
[----:B------:R-:W5:Y:S01]  /*93a0*/  LDC R5, c[0x0][0x4f0] ;  /* 0x00013c00ff057b82 */ /* 0x000f620000000800 */
[----:B------:R-:W-:Y:S07]  /*93b0*/  IABS R10, R198 ;  /* 0x000000c6000a7213 */ /* 0x000fee0000000000 */
[----:B------:R-:W1:Y:S01]  /*93c0*/  LDC.64 R118, c[0x0][0x3c0] ;  /* 0x0000f000ff767b82 */ /* 0x000e620000000a00 */
[-C--:B-----5:R-:W-:Y:S04]  /*93d0*/  IABS R4, R5.reuse ;  /* 0x0000000500047213 */ /* 0x0a0fe80000000000 */
[----:B------:R-:W5:Y:S10]  /*93e0*/  I2F.RP R9, R4 ;  /* 0x0000000400097306 */ /* 0x000f740000209400 */
[----:B-----5:R-:W5:Y:S02]  /*93f0*/  MUFU.RCP R6, R9 ;  /* 0x0000000900067308 */ /* 0x020f640000001000 */
[----:B-----5:R-:W-:Y:S02]  /*9400*/  VIADD R12, R6, 0xffffffe ;  /* 0x0ffffffe060c7836 */ /* 0x020fe40000000000 */
[----:B------:R-:W-:Y:S06]  /*9410*/  VIADD R6, R198, 0xffffff80 ;  /* 0xffffff80c6067836 */ /* 0x000fec0000000000 */
[----:B------:R-:W5:Y:S01]  /*9420*/  F2I.FTZ.U32.TRUNC.NTZ R13, R12 ;  /* 0x0000000c000d7305 */ /* 0x000f62000021f000 */
[----:B------:R-:W-:Y:S02]  /*9430*/  IABS R8, R6 ;  /* 0x0000000600087213 */ /* 0x000fe40000000000 */
[----:B------:R-:W-:Y:S04]  /*9440*/  LOP3.LUT R6, R6, R5, RZ, 0x3c, !PT ;  /* 0x0000000506067212 */ /* 0x000fe800078e3cff */
[----:B------:R-:W-:Y:S01]  /*9450*/  ISETP.GE.AND P1, PT, R6, RZ, PT ;  /* 0x000000ff0600720c */ /* 0x000fe20003f26270 */
        /* <DEDUP_REMOVED lines=37> */
[-C--:B-1----:R-:W-:Y:S02]  /*96b0*/  IMAD R6, R9, R118.reuse, RZ ;  /* 0x0000007609067224 */ /* 0x082fe400078e02ff */
        /* <DEDUP_REMOVED lines=11> */
.L_x_1528:
[C---:B------:R-:W-:Y:S01]  /*9770*/  IMAD.SHL.U32 R119, R118.reuse, 0x40, RZ ;  /* 0x0000004076777824 */ /* 0x040fe200078e00ff */
[----:B------:R-:W-:Y:S01]  /*9780*/  @!PT LDS RZ, [RZ] ;  /* 0x00000000fffff984 */ /* 0x000fe20000000800 */
[----:B------:R-:W-:Y:S01]  /*9790*/  @!PT LDS RZ, [RZ] ;  /* 0x00000000fffff984 */ /* 0x000fe20000000800 */
[----:B------:R-:W-:Y:S01]  /*97a0*/  @!PT LDS RZ, [RZ] ;  /* 0x00000000fffff984 */ /* 0x000fe20000000800 */
[----:B------:R1:W-:Y:S01]  /*97b0*/  LDGSTS.E.BYPASS.LTC128B.128 [R193+0x9000], desc[UR16][R186.64] ;  /* 0x09000000bac17fae */ /* 0x0003e2000b981a10 */
[----:B----4-:R-:W-:Y:S03]  /*97c0*/  SHF.L.U64.HI R185, R118, 0x6, R185 ;  /* 0x0000000676b97819 */ /* 0x010fe600000102b9 */
[C---:B------:R-:W-:Y:S01]  /*97d0*/  IADD3 R202, P1, PT, R119.reuse, R186, RZ ;  /* 0x000000ba77ca7210 */ /* 0x040fe20007f3e0ff */
[----:B------:R4:W-:Y:S03]  /*97e0*/  LDGSTS.E.BYPASS.LTC128B.128 [R193+0xb000], desc[UR16][R186.64+0x40] ;  /* 0x0b000040bac17fae */ /* 0x0009e6000b981a10 */
[----:B------:R-:W-:Y:S01]  /*97f0*/  IADD3 R118, P2, PT, R119, R202, RZ ;  /* 0x000000ca77767210 */ /* 0x000fe20007f5e0ff */
[----:B------:R-:W-:Y:S01]  /*9800*/  IMAD.X R203, R185, 0x1, R187, P1 ;  /* 0x00000001b9cb7824 */ /* 0x000fe200008e06bb */
[----:B------:R4:W-:Y:S02]  /*9810*/  LDGSTS.E.BYPASS.LTC128B.128 [R193+0xd000], desc[UR16][R186.64+0x80] ;  /* 0x0d000080bac17fae */ /* 0x0009e4000b981a10 */
[----:B------:R-:W-:Y:S01]  /*9820*/  IADD3 R204, P1, PT, R119, R118, RZ ;  /* 0x0000007677cc7210 */ /* 0x000fe20007f3e0ff */
[C---:B------:R-:W-:Y:S02]  /*9830*/  IMAD.X R119, R185.reuse, 0x1, R203, P2 ;  /* 0x00000001b9777824 */ /* 0x040fe400010e06cb */
[----:B------:R4:W-:Y:S02]  /*9840*/  LDGSTS.E.BYPASS.LTC128B.128 [R193+0x9800], desc[UR16][R202.64] ;  /* 0x09800000cac17fae */ /* 0x0009e4000b981a10 */
[----:B------:R-:W-:Y:S03]  /*9850*/  IMAD.X R205, R185, 0x1, R119, P1 ;  /* 0x00000001b9cd7824 */ /* 0x000fe600008e0677 */
[----:B------:R4:W-:Y:S01]  /*9860*/  LDGSTS.E.BYPASS.LTC128B.128 [R193+0xb800], desc[UR16][R202.64+0x40] ;  /* 0x0b800040cac17fae */ /* 0x0009e2000b981a10 */
[----:B------:R-:W-:Y:S04]  /*9870*/  ISETP.NE.AND P1, PT, R197, 0x1, PT ;  /* 0x00000001c500780c */ /* 0x000fe80003f25270 */
[----:B------:R4:W-:Y:S05]  /*9880*/  LDGSTS.E.BYPASS.LTC128B.128 [R193+0xd800], desc[UR16][R202.64+0x80] ;  /* 0x0d800080cac17fae */ /* 0x0009ea000b981a10 */
[----:B------:R4:W-:Y:S05]  /*9890*/  LDGSTS.E.BYPASS.LTC128B.128 [R193+0xa000], desc[UR16][R118.64] ;  /* 0x0a00000076c17fae */ /* 0x0009ea000b981a10 */
[----:B------:R4:W-:Y:S05]  /*98a0*/  LDGSTS.E.BYPASS.LTC128B.128 [R193+0xc000], desc[UR16][R118.64+0x40] ;  /* 0x0c00004076c17fae */ /* 0x0009ea000b981a10 */
[----:B------:R4:W-:Y:S05]  /*98b0*/  LDGSTS.E.BYPASS.LTC128B.128 [R193+0xe000], desc[UR16][R118.64+0x80] ;  /* 0x0e00008076c17fae */ /* 0x0009ea000b981a10 */
[----:B------:R4:W-:Y:S05]  /*98c0*/  LDGSTS.E.BYPASS.LTC128B.128 [R193+0xa800], desc[UR16][R204.64] ;  /* 0x0a800000ccc17fae */ /* 0x0009ea000b981a10 */
[----:B------:R4:W-:Y:S05]  /*98d0*/  LDGSTS.E.BYPASS.LTC128B.128 [R193+0xc800], desc[UR16][R204.64+0x40] ;  /* 0x0c800040ccc17fae */ /* 0x0009ea000b981a10 */
[----:B------:R4:W-:Y:S05]  /*98e0*/  LDGSTS.E.BYPASS.LTC128B.128 [R193+0xe800], desc[UR16][R204.64+0x80] ;  /* 0x0e800080ccc17fae */ /* 0x0009ea000b981a10 */
[----:B------:R-:W-:Y:S05]  /*98f0*/  LDSM.16.M88.4 R120, [R181] ;  /* 0x00000000b578783b */ /* 0x000fea0000000200 */
[----:B------:R-:W5:Y:S05]  /*9900*/  LDSM.16.M88.4 R124, [R180+0x3000] ;  /* 0x00300000b47c783b */ /* 0x000f6a0000000200 */
[----:B------:R-:W2:Y:S05]  /*9910*/  LDSM.16.M88.4 R128, [R180+0x3400] ;  /* 0x00340000b480783b */ /* 0x000eaa0000000200 */
[----:B------:R-:W3:Y:S05]  /*9920*/  LDSM.16.M88.4 R132, [R180+0x3800] ;  /* 0x00380000b484783b */ /* 0x000eea0000000200 */
[----:B------:R-:W0:Y:S05]  /*9930*/  LDGDEPBAR ;  /* 0x00000000000079af */ /* 0x000e2a0000000000 */
[----:B------:R-:W1:Y:S05]  /*9940*/  LDSM.16.M88.4 R136, [R180+0x3c00] ;  /* 0x003c0000b488783b */ /* 0x000e6a0000000200 */
[----:B------:R-:W4:Y:S05]  /*9950*/  LDSM.16.M88.4 R140, [R180+0x4000] ;  /* 0x00400000b48c783b */ /* 0x000f2a0000000200 */
[----:B------:R-:W4:Y:S05]  /*9960*/  LDSM.16.M88.4 R144, [R180+0x4400] ;  /* 0x00440000b490783b */ /* 0x000f2a0000000200 */
[----:B------:R-:W4:Y:S05]  /*9970*/  LDSM.16.M88.4 R148, [R180+0x4800] ;  /* 0x00480000b494783b */ /* 0x000f2a0000000200 */
[----:B------:R-:W4:Y:S01]  /*9980*/  LDSM.16.M88.4 R152, [R180+0x4c00] ;  /* 0x004c0000b498783b */ /* 0x000f220000000200 */
[C---:B-----5:R-:W-:Y:S04]  /*9990*/  HMMA.16816.F32.BF16 R4, R120.reuse, R124, RZ ;  /* 0x0000007c7804723c */ /* 0x060fe800000418ff */
[----:B------:R-:W-:Y:S04]  /*99a0*/  LDSM.16.M88.4 R156, [R179] ;  /* 0x00000000b39c783b */ /* 0x000fe80000000200 */
[C---:B------:R-:W-:Y:S01]  /*99b0*/  HMMA.16816.F32.BF16 R8, R120.reuse, R126, RZ ;  /* 0x0000007e7808723c */ /* 0x040fe200000418ff */
[----:B------:R-:W5:Y:S05]  /*99c0*/  LDSM.16.M88.4 R160, [R177+0x3000] ;  /* 0x00300000b1a0783b */ /* 0x000f6a0000000200 */
[----:B------:R-:W5:Y:S02]  /*99d0*/  LDSM.16.M88.4 R164, [R177+0x3400] ;  /* 0x00340000b1a4783b */ /* 0x000f640000000200 */
[C---:B--2---:R-:W-:Y:S03]  /*99e0*/  HMMA.16816.F32.BF16 R12, R120.reuse, R128, RZ ;  /* 0x00000080780c723c */ /* 0x044fe600000418ff */
[----:B------:R-:W2:Y:S05]  /*99f0*/  LDSM.16.M88.4 R168, [R177+0x3800] ;  /* 0x00380000b1a8783b */ /* 0x000eaa0000000200 */
[C---:B------:R-:W-:Y:S01]  /*9a00*/  HMMA.16816.F32.BF16 R16, R120.reuse, R130, RZ ;  /* 0x000000827810723c */ /* 0x040fe200000418ff */
[----:B------:R-:W2:Y:S05]  /*9a10*/  LDSM.16.M88.4 R172, [R177+0x3c00] ;  /* 0x003c0000b1ac783b */ /* 0x000eaa0000000200 */
[----:B------:R-:W-:Y:S02]  /*9a20*/  LDSM.16.M88.4 R124, [R177+0x4400] ;  /* 0x00440000b17c783b */ /* 0x000fe40000000200 */
[C---:B---3--:R-:W-:Y:S03]  /*9a30*/  HMMA.16816.F32.BF16 R20, R120.reuse, R132, RZ ;  /* 0x000000847814723c */ /* 0x048fe600000418ff */
[----:B------:R-:W-:Y:S05]  /*9a40*/  LDSM.16.M88.4 R128, [R177+0x4800] ;  /* 0x00480000b180783b */ /* 0x000fea0000000200 */
[C---:B------:R-:W-:Y:S01]  /*9a50*/  HMMA.16816.F32.BF16 R24, R120.reuse, R134, RZ ;  /* 0x000000867818723c */ /* 0x040fe200000418ff */
[----:B------:R-:W-:Y:S07]  /*9a60*/  LDSM.16.M88.4 R132, [R177+0x4c00] ;  /* 0x004c0000b184783b */ /* 0x000fee0000000200 */
[C---:B-1----:R-:W-:Y:S08]  /*9a70*/  HMMA.16816.F32.BF16 R28, R120.reuse, R136, RZ ;  /* 0x00000088781c723c */ /* 0x042ff000000418ff */
        /* <DEDUP_REMOVED lines=16> */
[C---:B--2---:R-:W-:Y:S08]  /*9b80*/  HMMA.16816.F32.BF16 R20, R156.reuse, R168, R20 ;  /* 0x000000a89c14723c */ /* 0x044ff00000041814 */
[C---:B------:R-:W-:Y:S08]  /*9b90*/  HMMA.16816.F32.BF16 R24, R156.reuse, R170, R24 ;  /* 0x000000aa9c18723c */ /* 0x040ff00000041818 */
[C---:B------:R-:W-:Y:S08]  /*9ba0*/  HMMA.16816.F32.BF16 R28, R156.reuse, R172, R28 ;  /* 0x000000ac9c1c723c */ /* 0x040ff0000004181c */
[C---:B------:R-:W-:Y:S08]  /*9bb0*/  HMMA.16816.F32.BF16 R32, R156.reuse, R174, R32 ;  /* 0x000000ae9c20723c */ /* 0x040ff00000041820 */
        /* <DEDUP_REMOVED lines=8> */
[----:B------:R-:W2:Y:S07]  /*9c40*/  LDSM.16.M88.4 R128, [R180+0x5400] ;  /* 0x00540000b480783b */ /* 0x000eae0000000200 */
[C---:B------:R-:W-:Y:S08]  /*9c50*/  HMMA.16816.F32.BF16 R60, R156.reuse, R132, R60 ;  /* 0x000000849c3c723c */ /* 0x040ff0000004183c */
[----:B------:R-:W-:Y:S01]  /*9c60*/  HMMA.16816.F32.BF16 R64, R156, R134, R64 ;  /* 0x000000869c40723c */ /* 0x000fe20000041840 */
[----:B------:R-:W3:Y:S07]  /*9c70*/  LDSM.16.M88.4 R132, [R180+0x5c00] ;  /* 0x005c0000b484783b */ /* 0x000eee0000000200 */
        /* <DEDUP_REMOVED lines=42> */
[----:B------:R-:W3:Y:S07]  /*9f20*/  LDSM.16.M88.4 R132, [R180+0x7400] ;  /* 0x00740000b484783b */ /* 0x000eee0000000200 */
[C---:B--2---:R-:W-:Y:S08]  /*9f30*/  HMMA.16816.F32.BF16 R52, R124.reuse, R136, R52 ;  /* 0x000000887c34723c */ /* 0x044ff00000041834 */
[C---:B------:R-:W-:Y:S01]  /*9f40*/  HMMA.16816.F32.BF16 R56, R124.reuse, R138, R56 ;  /* 0x0000008a7c38723c */ /* 0x040fe20000041838 */
[----:B------:R-:W2:Y:S07]  /*9f50*/  LDSM.16.M88.4 R136, [R180+0x7800] ;  /* 0x00780000b488783b */ /* 0x000eae0000000200 */
[C---:B------:R-:W-:Y:S08]  /*9f60*/  HMMA.16816.F32.BF16 R60, R124.reuse, R140, R60 ;  /* 0x0000008c7c3c723c */ /* 0x040ff0000004183c */
[----:B------:R-:W-:Y:S01]  /*9f70*/  HMMA.16816.F32.BF16 R64, R124, R142, R64 ;  /* 0x0000008e7c40723c */ /* 0x000fe20000041840 */
[----:B------:R-:W4:Y:S05]  /*9f80*/  LDSM.16.M88.4 R124, [R180+0x7c00] ;  /* 0x007c0000b47c783b */ /* 0x000f2a0000000200 */
[----:B------:R-:W-:Y:S02]  /*9f90*/  LDSM.16.M88.4 R140, [R180+0x8c00] ;  /* 0x008c0000b48c783b */ /* 0x000fe40000000200 */
        /* <DEDUP_REMOVED lines=33> */
[----:B------:R-:W2:Y:S01]  /*a1b0*/  LDSM.16.M88.4 R136, [R177+0x8800] ;  /* 0x00880000b188783b */ /* 0x000ea20000000200 */
[----:B------:R-:W-:Y:S04]  /*a1c0*/  DEPBAR.LE SB0, 0x0 ;  /* 0x000080000000791a */ /* 0x000fe80000000000 */
[----:B------:R-:W-:Y:S02]  /*a1d0*/  BAR.SYNC.DEFER_BLOCKING 0x0 ;  /* 0x0000000000007b1d */ /* 0x000fe40000010000 */
[C---:B----4-:R-:W-:Y:S08]  /*a1e0*/  HMMA.16816.F32.BF16 R28, R124.reuse, R120, R28 ;  /* 0x000000787c1c723c */ /* 0x050ff0000004181c */
[C---:B------:R-:W-:Y:S08]  /*a1f0*/  HMMA.16816.F32.BF16 R32, R124.reuse, R122, R32 ;  /* 0x0000007a7c20723c */ /* 0x040ff00000041820 */
[C---:B-1----:R-:W-:Y:S08]  /*a200*/  HMMA.16816.F32.BF16 R36, R124.reuse, R128, R36 ;  /* 0x000000807c24723c */ /* 0x042ff00000041824 */
[C---:B------:R-:W-:Y:S08]  /*a210*/  HMMA.16816.F32.BF16 R40, R124.reuse, R130, R40 ;  /* 0x000000827c28723c */ /* 0x040ff00000041828 */
[C---:B---3--:R-:W-:Y:S08]  /*a220*/  HMMA.16816.F32.BF16 R44, R124.reuse, R132, R44 ;  /* 0x000000847c2c723c */ /* 0x048ff0000004182c */
[C---:B------:R-:W-:Y:S08]  /*a230*/  HMMA.16816.F32.BF16 R48, R124.reuse, R134, R48 ;  /* 0x000000867c30723c */ /* 0x040ff00000041830 */
[C---:B--2---:R-:W-:Y:S08]  /*a240*/  HMMA.16816.F32.BF16 R52, R124.reuse, R136, R52 ;  /* 0x000000887c34723c */ /* 0x044ff00000041834 */
        /* <DEDUP_REMOVED lines=25> */
[----:B------:R-:W1:Y:S02]  /*a3e0*/  I2F.RP R120, R2 ;  /* 0x0000000200787306 */ /* 0x000e640000209400 */
[----:B------:R-:W-:Y:S08]  /*a3f0*/  ISETP.GE.AND P3, PT, R119, RZ, PT ;  /* 0x000000ff7700720c */ /* 0x000ff00003f66270 */
        /* <DEDUP_REMOVED lines=22> */
[----:B------:R-:W-:Y:S01]  /*a560*/  ISETP.NE.AND P2, PT, R0, RZ, PT ;  /* 0x000000ff0000720c */ /* 0x000fe20003f45270 */
[----:B------:R-:W-:Y:S01]  /*a570*/  @!P4 VIADD R122, R122, 0x1 ;  /* 0x000000017a7ac836 */ /* 0x000fe20000000000 */
[-C--:B------:R-:W-:Y:S02]  /*a580*/  ISETP.GE.U32.AND P6, PT, R118, R2.reuse, PT ;  /* 0x000000027600720c */ /* 0x080fe40003fc6070 */
[----:B------:R-:W-:Y:S01]  /*a590*/  ISETP.GE.U32.AND P5, PT, R116, R2, PT ;  /* 0x000000027400720c */ /* 0x000fe20003fa6070 */
[----:B------:R-:W1:Y:S10]  /*a5a0*/  LDC.64 R118, c[0x0][0x3b8] ;  /* 0x0000ee00ff767b82 */ /* 0x000e740000000a00 */
        /* <DEDUP_REMOVED lines=27> */
.L_x_1530:
[----:B------:R-:W-:Y:S02]  /*a760*/  IMAD.MOV.U32 R185, RZ, RZ, R183 ;  /* 0x000000ffffb97224 */ /* 0x000fe400078e00b7 */
[C---:B------:R-:W-:Y:S01]  /*a770*/  IMAD.SHL.U32 R119, R118.reuse, 0x40, RZ ;  /* 0x0000004076777824 */ /* 0x040fe200078e00ff */
[----:B------:R-:W-:Y:S02]  /*a780*/  SHF.L.U64.HI R118, R118, 0x6, R121 ;  /* 0x0000000676767819 */ /* 0x000fe40000010279 */
[----:B------:R-:W-:Y:S01]  /*a790*/  @!PT LDS RZ, [RZ] ;  /* 0x00000000fffff984 */ /* 0x000fe20000000800 */
[----:B------:R-:W-:Y:S01]  /*a7a0*/  @!PT LDS RZ, [RZ] ;  /* 0x00000000fffff984 */ /* 0x000fe20000000800 */
[----:B------:R-:W-:Y:S01]  /*a7b0*/  @!PT LDS RZ, [RZ] ;  /* 0x00000000fffff984 */ /* 0x000fe20000000800 */
[----:B------:R1:W-:Y:S02]  /*a7c0*/  LDGSTS.E.BYPASS.LTC128B.128 [R193+0x3000], desc[UR16][R184.64] ;  /* 0x03000000b8c17fae */ /* 0x0003e4000b981a10 */
[C---:B------:R-:W-:Y:S02]  /*a7d0*/  IADD3 R120, P1, PT, R119.reuse, R184, RZ ;  /* 0x000000b877787210 */ /* 0x040fe40007f3e0ff */
[----:B------:R1:W-:Y:S02]  /*a7e0*/  LDGSTS.E.BYPASS.LTC128B.128 [R193+0x5000], desc[UR16][R184.64+0x40] ;  /* 0x05000040b8c17fae */ /* 0x0003e4000b981a10 */
[C---:B------:R-:W-:Y:S01]  /*a7f0*/  IADD3 R122, P2, PT, R119.reuse, R120, RZ ;  /* 0x00000078777a7210 */ /* 0x040fe20007f5e0ff */
[C---:B------:R-:W-:Y:S01]  /*a800*/  IMAD.X R121, R118.reuse, 0x1, R183, P1 ;  /* 0x0000000176797824 */ /* 0x040fe200008e06b7 */
        /* <DEDUP_REMOVED lines=14> */
.L_x_1529:
        /* <DEDUP_REMOVED lines=44> */
[C---:B------:R-:W-:Y:S01]  /*abb0*/  FADD.FTZ R3, -R0.reuse, R3 ;  /* 0x0000000300037221 */ /* 0x040fe20000010100 */
[----:B------:R-:W-:Y:S01]  /*abc0*/  FMUL.FTZ R148, R0, UR4 ;  /* 0x0000000400947c20 */ /* 0x000fe20008410000 */
[----:B------:R-:W1:Y:S01]  /*abd0*/  LDSM.16.MT88.4 R120, [R178+0x9000] ;  /* 0x00900000b278783b */ /* 0x000e620000004200 */
[C---:B------:R-:W-:Y:S01]  /*abe0*/  FSETP.NEU.FTZ.AND P1, PT, R2.reuse, -INF , PT ;  /* 0xff8000000200780b */ /* 0x040fe20003f3d000 */
[----:B------:R-:W-:Y:S01]  /*abf0*/  FMUL.FTZ R118, R3, UR4 ;  /* 0x0000000403767c20 */ /* 0x000fe20008410000 */
[C---:B------:R-:W-:Y:S01]  /*ac00*/  FMUL.FTZ R149, R2.reuse, UR4 ;  /* 0x0000000402957c20 */ /* 0x040fe20008410000 */
[----:B------:R-:W-:Y:S02]  /*ac10*/  FADD.FTZ R116, -R2, R117 ;  /* 0x0000007502747221 */ /* 0x000fe40000010100 */
[----:B------:R2:W3:Y:S02]  /*ac20*/  MUFU.EX2 R3, R118 ;  /* 0x0000007600037308 */ /* 0x0004e40000000800 */
[----:B------:R-:W-:Y:S01]  /*ac30*/  FSEL R149, R149, RZ, P1 ;  /* 0x000000ff95957208 */ /* 0x000fe20000800000 */
[----:B------:R-:W-:Y:S01]  /*ac40*/  FMUL.FTZ R117, R116, UR4 ;  /* 0x0000000474757c20 */ /* 0x000fe20008410000 */
[----:B------:R-:W-:Y:S03]  /*ac50*/  FSETP.NEU.FTZ.AND P1, PT, R0, -INF , PT ;  /* 0xff8000000000780b */ /* 0x000fe60003f3d000 */
[--C-:B------:R-:W-:Y:S01]  /*ac60*/  FFMA.FTZ R143, R4, UR4, -R149.reuse ;  /* 0x00000004048f7c23 */ /* 0x100fe20008010895 */
[----:B------:R-:W-:Y:S01]  /*ac70*/  FSEL R148, R148, RZ, P1 ;  /* 0x000000ff94947208 */ /* 0x000fe20000800000 */
[--C-:B------:R-:W-:Y:S01]  /*ac80*/  FFMA.FTZ R132, R5, UR4, -R149.reuse ;  /* 0x0000000405847c23 */ /* 0x100fe20008010895 */
[----:B------:R-:W4:Y:S01]  /*ac90*/  MUFU.EX2 R116, R117 ;  /* 0x0000007500747308 */ /* 0x000f220000000800 */
[--C-:B------:R-:W-:Y:S01]  /*aca0*/  FFMA.FTZ R145, R25, UR4, -R149.reuse ;  /* 0x0000000419917c23 */ /* 0x100fe20008010895 */
[--C-:B------:R-:W-:Y:S01]  /*acb0*/  FFMA.FTZ R150, R36, UR4, -R149.reuse ;  /* 0x0000000424967c23 */ /* 0x100fe20008010895 */
[--C-:B------:R-:W-:Y:S01]  /*acc0*/  FFMA.FTZ R142, R6, UR4, -R148.reuse ;  /* 0x00000004068e7c23 */ /* 0x100fe20008010894 */
[--C-:B------:R-:W-:Y:S01]  /*acd0*/  FFMA.FTZ R133, R7, UR4, -R148.reuse ;  /* 0x0000000407857c23 */ /* 0x100fe20008010894 */
[--C-:B------:R-:W-:Y:S01]  /*ace0*/  FFMA.FTZ R7, R9, UR4, -R149.reuse ;  /* 0x0000000409077c23 */ /* 0x100fe20008010895 */
[--C-:B------:R-:W-:Y:S01]  /*acf0*/  FFMA.FTZ R119, R10, UR4, -R148.reuse ;  /* 0x000000040a777c23 */ /* 0x100fe20008010894 */
[--C-:B--2---:R-:W-:Y:S01]  /*ad00*/  FFMA.FTZ R118, R8, UR4, -R149.reuse ;  /* 0x0000000408767c23 */ /* 0x104fe20008010895 */
[--C-:B------:R-:W-:Y:S02]  /*ad10*/  FFMA.FTZ R6, R11, UR4, -R148.reuse ;  /* 0x000000040b067c23 */ /* 0x100fe40008010894 */
        /* <DEDUP_REMOVED lines=35> */
[----:B------:R-:W-:Y:S01]  /*af50*/  FMUL.FTZ R93, R116, R93 ;  /* 0x0000005d745d7220 */ /* 0x000fe20000410000 */
[C---:B------:R-:W-:Y:S01]  /*af60*/  FMUL.FTZ R94, R3.reuse, R94 ;  /* 0x0000005e035e7220 */ /* 0x040fe20000410000 */
[----:B------:R-:W-:Y:S01]  /*af70*/  FMUL.FTZ R95, R3, R95 ;  /* 0x0000005f035f7220 */ /* 0x000fe20000410000 */
[--C-:B------:R-:W-:Y:S01]  /*af80*/  FFMA.FTZ R146, R26, UR4, -R148.reuse ;  /* 0x000000041a927c23 */ /* 0x100fe20008010894 */
[--C-:B------:R-:W-:Y:S03]  /*af90*/  FFMA.FTZ R147, R27, UR4, -R148.reuse ;  /* 0x000000041b937c23 */ /* 0x100fe60008010894 */
[----:B------:R-:W2:Y:S01]  /*afa0*/  MUFU.EX2 R7, R7 ;  /* 0x0000000700077308 */ /* 0x000ea20000000800 */
[----:B---3--:R-:W-:Y:S01]  /*afb0*/  F2FP.BF16.F32.PACK_AB R113, R133, R142 ;  /* 0x0000008e8571723e */ /* 0x008fe200000010ff */
[--C-:B------:R-:W-:Y:S01]  /*afc0*/  FFMA.FTZ R151, R37, UR4, -R149.reuse ;  /* 0x0000000425977c23 */ /* 0x100fe20008010895 */
[--C-:B------:R-:W-:Y:S01]  /*afd0*/  FFMA.FTZ R153, R38, UR4, -R148.reuse ;  /* 0x0000000426997c23 */ /* 0x100fe20008010894 */
[--C-:B------:R-:W-:Y:S01]  /*afe0*/  FFMA.FTZ R152, R39, UR4, -R148.reuse ;  /* 0x0000000427987c23 */ /* 0x100fe20008010894 */
[--C-:B------:R-:W-:Y:S01]  /*aff0*/  FFMA.FTZ R42, R42, UR4, -R148.reuse ;  /* 0x000000042a2a7c23 */ /* 0x100fe20008010894 */
[----:B------:R-:W-:Y:S01]  /*b000*/  LDSM.16.MT88.4 R36, [R176+0xc000] ;  /* 0x00c00000b024783b */ /* 0x000fe20000004200 */
[--C-:B------:R-:W-:Y:S03]  /*b010*/  FFMA.FTZ R43, R43, UR4, -R148.reuse ;  /* 0x000000042b2b7c23 */ /* 0x100fe60008010894 */
[----:B------:R-:W-:Y:S01]  /*b020*/  MUFU.EX2 R119, R119 ;  /* 0x0000007700777308 */ /* 0x000fe20000000800 */
[--C-:B------:R-:W-:Y:S01]  /*b030*/  FFMA.FTZ R134, R12, UR4, -R149.reuse ;  /* 0x000000040c867c23 */ /* 0x100fe20008010895 */
[C---:B------:R-:W-:Y:S01]  /*b040*/  FMUL.FTZ R12, R116.reuse, R108 ;  /* 0x0000006c740c7220 */ /* 0x040fe20000410000 */
[--C-:B------:R-:W-:Y:S01]  /*b050*/  FFMA.FTZ R135, R13, UR4, -R149.reuse ;  /* 0x000000040d877c23 */ /* 0x100fe20008010895 */
[----:B------:R-:W-:Y:S01]  /*b060*/  FMUL.FTZ R13, R116, R109 ;  /* 0x0000006d740d7220 */ /* 0x000fe20000410000 */
[--C-:B------:R-:W-:Y:S01]  /*b070*/  FFMA.FTZ R136, R14, UR4, -R148.reuse ;  /* 0x000000040e887c23 */ /* 0x100fe20008010894 */
[----:B------:R-:W-:Y:S01]  /*b080*/  FMUL.FTZ R14, R3, R110 ;  /* 0x0000006e030e7220 */ /* 0x000fe20000410000 */
[--C-:B------:R-:W-:Y:S03]  /*b090*/  FFMA.FTZ R139, R15, UR4, -R148.reuse ;  /* 0x000000040f8b7c23 */ /* 0x100fe60008010894 */
[----:B------:R-:W3:Y:S01]  /*b0a0*/  MUFU.EX2 R6, R6 ;  /* 0x0000000600067308 */ /* 0x000ee20000000800 */
[----:B--2---:R-:W-:Y:S01]  /*b0b0*/  F2FP.BF16.F32.PACK_AB R114, R7, R118 ;  /* 0x000000760772723e */ /* 0x004fe200000010ff */
[C---:B------:R-:W-:Y:S01]  /*b0c0*/  FMUL.FTZ R15, R3.reuse, R111 ;  /* 0x0000006f030f7220 */ /* 0x040fe20000410000 */
[C---:B------:R-:W-:Y:S01]  /*b0d0*/  FMUL.FTZ R96, R116.reuse, R96 ;  /* 0x0000006074607220 */ /* 0x040fe20000410000 */
[----:B------:R-:W-:Y:S01]  /*b0e0*/  LDSM.16.MT88.4 R108, [R178+0x9400] ;  /* 0x00940000b26c783b */ /* 0x000fe20000004200 */
[C---:B------:R-:W-:Y:S01]  /*b0f0*/  FMUL.FTZ R97, R116.reuse, R97 ;  /* 0x0000006174617220 */ /* 0x040fe20000410000 */
[C---:B------:R-:W-:Y:S01]  /*b100*/  FMUL.FTZ R98, R3.reuse, R98 ;  /* 0x0000006203627220 */ /* 0x040fe20000410000 */
[C---:B------:R-:W-:Y:S03]  /*b110*/  FMUL.FTZ R99, R3.reuse, R99 ;  /* 0x0000006303637220 */ /* 0x040fe60000410000 */
[----:B------:R-:W-:Y:S01]  /*b120*/  MUFU.EX2 R134, R134 ;  /* 0x0000008600867308 */ /* 0x000fe20000000800 */
[C---:B------:R-:W-:Y:S01]  /*b130*/  FMUL.FTZ R100, R116.reuse, R100 ;  /* 0x0000006474647220 */ /* 0x040fe20000410000 */
[----:B------:R-:W-:Y:S01]  /*b140*/  FMUL.FTZ R101, R116, R101 ;  /* 0x0000006574657220 */ /* 0x000fe20000410000 */
[C---:B------:R-:W-:Y:S01]  /*b150*/  FMUL.FTZ R102, R3.reuse, R102 ;  /* 0x0000006603667220 */ /* 0x040fe20000410000 */
[----:B------:R-:W-:Y:S01]  /*b160*/  FMUL.FTZ R103, R3, R103 ;  /* 0x0000006703677220 */ /* 0x000fe20000410000 */
[--C-:B------:R-:W-:Y:S01]  /*b170*/  FFMA.FTZ R154, R40, UR4, -R149.reuse ;  /* 0x00000004289a7c23 */ /* 0x100fe20008010895 */
[--C-:B------:R-:W-:Y:S01]  /*b180*/  FFMA.FTZ R40, R45, UR4, -R149.reuse ;  /* 0x000000042d287c23 */ /* 0x100fe20008010895 */
[--C-:B------:R-:W-:Y:S01]  /*b190*/  FFMA.FTZ R45, R53, UR4, -R149.reuse ;  /* 0x00000004352d7c23 */ /* 0x100fe20008010895 */
[--C-:B------:R-:W-:Y:S01]  /*b1a0*/  FFMA.FTZ R53, R47, UR4, -R148.reuse ;  /* 0x000000042f357c23 */ /* 0x100fe20008010894 */
[----:B---3--:R-:W-:Y:S01]  /*b1b0*/  F2FP.BF16.F32.PACK_AB R115, R6, R119 ;  /* 0x000000770673723e */ /* 0x008fe200000010ff */
[----:B------:R-:W2:Y:S01]  /*b1c0*/  MUFU.EX2 R135, R135 ;  /* 0x0000008700877308 */ /* 0x000ea20000000800 */
[--C-:B------:R-:W-:Y:S01]  /*b1d0*/  FFMA.FTZ R155, R41, UR4, -R149.reuse ;  /* 0x00000004299b7c23 */ /* 0x100fe20008010895 */
[--C-:B------:R-:W-:Y:S01]  /*b1e0*/  FFMA.FTZ R41, R44, UR4, -R149.reuse ;  /* 0x000000042c297c23 */ /* 0x100fe20008010895 */
[----:B------:R-:W-:Y:S01]  /*b1f0*/  FFMA.FTZ R44, R56, UR4, -R149 ;  /* 0x00000004382c7c23 */ /* 0x000fe20008010895 */
[--C-:B------:R-:W-:Y:S01]  /*b200*/  FFMA.FTZ R56, R50, UR4, -R148.reuse ;  /* 0x0000000432387c23 */ /* 0x100fe20008010894 */
[----:B------:R-:W-:Y:S01]  /*b210*/  FFMA.FTZ R143, R116, R199, R143 ;  /* 0x000000c7748f7223 */ /* 0x000fe2000001008f */
[C---:B-1----:R-:W-:Y:S04]  /*b220*/  HMMA.16816.F32.BF16 R8, R112.reuse, R120, R8 ;  /* 0x000000787008723c */ /* 0x042fe80000041808 */
[----:B------:R-:W-:Y:S01]  /*b230*/  MUFU.EX2 R50, R41 ;  /* 0x0000002900327308 */ /* 0x000fe20000000800 */
[--C-:B------:R-:W-:Y:S01]  /*b240*/  FFMA.FTZ R138, R16, UR4, -R149.reuse ;  /* 0x00000004108a7c23 */ /* 0x100fe20008010895 */
[C---:B------:R-:W-:Y:S01]  /*b250*/  FMUL.FTZ R16, R116.reuse, R104 ;  /* 0x0000006874107220 */ /* 0x040fe20000410000 */
[--C-:B------:R-:W-:Y:S01]  /*b260*/  FFMA.FTZ R137, R17, UR4, -R149.reuse ;  /* 0x0000000411897c23 */ /* 0x100fe20008010895 */
[C---:B------:R-:W-:Y:S01]  /*b270*/  HMMA.16816.F32.BF16 R68, R112.reuse, R122, R68 ;  /* 0x0000007a7044723c */ /* 0x040fe20000041844 */
[----:B------:R-:W1:Y:S05]  /*b280*/  LDSM.16.MT88.4 R120, [R176+0xb000] ;  /* 0x00b00000b078783b */ /* 0x000e6a0000004200 */
[----:B------:R-:W-:Y:S01]  /*b290*/  MUFU.EX2 R136, R136 ;  /* 0x0000008800887308 */ /* 0x000fe20000000800 */
[----:B--2---:R-:W-:Y:S01]  /*b2a0*/  F2FP.BF16.F32.PACK_AB R104, R135, R134 ;  /* 0x000000868768723e */ /* 0x004fe200000010ff */
[----:B------:R-:W-:Y:S01]  /*b2b0*/  FMUL.FTZ R17, R116, R105 ;  /* 0x0000006974117220 */ /* 0x000fe20000410000 */
[--C-:B------:R-:W-:Y:S01]  /*b2c0*/  FFMA.FTZ R141, R18, UR4, -R148.reuse ;  /* 0x00000004128d7c23 */ /* 0x100fe20008010894 */
[----:B------:R-:W-:Y:S01]  /*b2d0*/  FMUL.FTZ R18, R3, R106 ;  /* 0x0000006a03127220 */ /* 0x000fe20000410000 */
[--C-:B------:R-:W-:Y:S01]  /*b2e0*/  FFMA.FTZ R140, R19, UR4, -R148.reuse ;  /* 0x00000004138c7c23 */ /* 0x100fe20008010894 */
[C---:B------:R-:W-:Y:S04]  /*b2f0*/  HMMA.16816.F32.BF16 R72, R112.reuse, R124, R72 ;  /* 0x0000007c7048723c */ /* 0x040fe80000041848 */
[----:B------:R-:W2:Y:S01]  /*b300*/  MUFU.EX2 R139, R139 ;  /* 0x0000008b008b7308 */ /* 0x000ea20000000800 */
[----:B------:R-:W-:Y:S01]  /*b310*/  FMUL.FTZ R19, R3, R107 ;  /* 0x0000006b03137220 */ /* 0x000fe20000410000 */
[--C-:B------:R-:W-:Y:S01]  /*b320*/  FFMA.FTZ R144, R20, UR4, -R149.reuse ;  /* 0x0000000414907c23 */ /* 0x100fe20008010895 */
[--C-:B------:R-:W-:Y:S01]  /*b330*/  FFMA.FTZ R59, R59, UR4, -R148.reuse ;  /* 0x000000043b3b7c23 */ /* 0x100fe20008010894 */
[--C-:B------:R-:W-:Y:S01]  /*b340*/  FFMA.FTZ R62, R62, UR4, -R148.reuse ;  /* 0x000000043e3e7c23 */ /* 0x100fe20008010894 */
[--C-:B------:R-:W-:Y:S01]  /*b350*/  FFMA.FTZ R63, R63, UR4, -R148.reuse ;  /* 0x000000043f3f7c23 */ /* 0x100fe20008010894 */
[C---:B------:R-:W-:Y:S01]  /*b360*/  HMMA.16816.F32.BF16 R76, R112.reuse, R126, R76 ;  /* 0x0000007e704c723c */ /* 0x040fe2000004184c */
[----:B------:R-:W3:Y:S03]  /*b370*/  LDSM.16.MT88.4 R124, [R178+0xd000] ;  /* 0x00d00000b27c783b */ /* 0x000ee60000004200 */
[----:B------:R-:W-:Y:S01]  /*b380*/  MUFU.EX2 R138, R138 ;  /* 0x0000008a008a7308 */ /* 0x000fe20000000800 */
[----:B------:R-:W-:Y:S01]  /*b390*/  FFMA.FTZ R66, R66, UR4, -R148 ;  /* 0x0000000442427c23 */ /* 0x000fe20008010894 */
[----:B------:R-:W-:Y:S01]  /*b3a0*/  FFMA.FTZ R142, R3, R200, R142 ;  /* 0x000000c8038e7223 */ /* 0x000fe2000001008e */
[--C-:B------:R-:W-:Y:S01]  /*b3b0*/  FFMA.FTZ R60, R60, UR4, -R149.reuse ;  /* 0x000000043c3c7c23 */ /* 0x100fe20008010895 */
[--C-:B------:R-:W-:Y:S01]  /*b3c0*/  FFMA.FTZ R61, R61, UR4, -R149.reuse ;  /* 0x000000043d3d7c23 */ /* 0x100fe20008010895 */
[----:B------:R-:W-:Y:S01]  /*b3d0*/  FFMA.FTZ R64, R64, UR4, -R149 ;  /* 0x0000000440407c23 */ /* 0x000fe20008010895 */
[C---:B------:R-:W-:Y:S04]  /*b3e0*/  HMMA.16816.F32.BF16 R80, R112.reuse, R128, R80 ;  /* 0x000000807050723c */ /* 0x040fe80000041850 */
[----:B------:R-:W4:Y:S01]  /*b3f0*/  MUFU.EX2 R137, R137 ;  /* 0x0000008900897308 */ /* 0x000f220000000800 */
[----:B--2---:R-:W-:Y:S01]  /*b400*/  F2FP.BF16.F32.PACK_AB R105, R139, R136 ;  /* 0x000000888b69723e */ /* 0x004fe200000010ff */
[----:B------:R-:W-:Y:S01]  /*b410*/  FADD.FTZ R143, R132, R143 ;  /* 0x0000008f848f7221 */ /* 0x000fe20000010000 */
[----:B------:R-:W-:Y:S01]  /*b420*/  FADD.FTZ R142, R133, R142 ;  /* 0x0000008e858e7221 */ /* 0x000fe20000010000 */
[----:B------:R-:W-:Y:S01]  /*b430*/  ISETP.NE.AND P1, PT, R197, RZ, PT ;  /* 0x000000ffc500720c */ /* 0x000fe20003f25270 */
[C---:B------:R-:W-:Y:S01]  /*b440*/  HMMA.16816.F32.BF16 R84, R112.reuse, R130, R84 ;  /* 0x000000827054723c */ /* 0x040fe20000041854 */
[----:B------:R-:W-:Y:S04]  /*b450*/  LDSM.16.MT88.4 R128, [R178+0xb400] ;  /* 0x00b40000b280783b */ /* 0x000fe80000004200 */
[----:B------:R-:W-:Y:S01]  /*b460*/  MUFU.EX2 R141, R141 ;  /* 0x0000008d008d7308 */ /* 0x000fe20000000800 */
[----:B------:R-:W-:Y:S01]  /*b470*/  FADD.FTZ R118, R118, R143 ;  /* 0x0000008f76767221 */ /* 0x000fe20000010000 */
[----:B------:R-:W-:Y:S01]  /*b480*/  FADD.FTZ R119, R119, R142 ;  /* 0x0000008e77777221 */ /* 0x000fe20000010000 */
[----:B------:R-:W-:Y:S03]  /*b490*/  MOV R117, R2 ;  /* 0x0000000200757202 */ /* 0x000fe60000000f00 */
[----:B------:R-:W-:Y:S01]  /*b4a0*/  FADD.FTZ R119, R6, R119 ;  /* 0x0000007706777221 */ /* 0x000fe20000010000 */
[C---:B-1----:R-:W-:Y:S03]  /*b4b0*/  HMMA.16816.F32.BF16 R88, R112.reuse, R120, R88 ;  /* 0x000000787058723c */ /* 0x042fe60000041858 */
[----:B------:R-:W1:Y:S01]  /*b4c0*/  MUFU.EX2 R140, R140 ;  /* 0x0000008c008c7308 */ /* 0x000e620000000800 */
[----:B----4-:R-:W-:Y:S01]  /*b4d0*/  F2FP.BF16.F32.PACK_AB R106, R137, R138 ;  /* 0x0000008a896a723e */ /* 0x010fe200000010ff */
[----:B------:R-:W-:Y:S03]  /*b4e0*/  FADD.FTZ R136, R136, R119 ;  /* 0x0000007788887221 */ /* 0x000fe60000010000 */
[C---:B------:R-:W-:Y:S01]  /*b4f0*/  HMMA.16816.F32.BF16 R92, R112.reuse, R122, R92 ;  /* 0x0000007a705c723c */ /* 0x040fe2000004185c */
[----:B------:R-:W2:Y:S04]  /*b500*/  LDSM.16.MT88.4 R120, [R176+0xd000] ;  /* 0x00d00000b078783b */ /* 0x000ea80000004200 */
[----:B------:R-:W-:Y:S01]  /*b510*/  MUFU.EX2 R59, R59 ;  /* 0x0000003b003b7308 */ /* 0x000fe20000000800 */
[----:B------:R-:W-:Y:S02]  /*b520*/  FADD.FTZ R136, R139, R136 ;  /* 0x000000888b887221 */ /* 0x000fe40000010000 */
[C---:B---3--:R-:W-:Y:S07]  /*b530*/  HMMA.16816.F32.BF16 R96, R112.reuse, R124, R96 ;  /* 0x0000007c7060723c */ /* 0x048fee0000041860 */
[----:B------:R-:W-:Y:S01]  /*b540*/  MUFU.EX2 R144, R144 ;  /* 0x0000009000907308 */ /* 0x000fe20000000800 */
[C---:B-1----:R-:W-:Y:S01]  /*b550*/  F2FP.BF16.F32.PACK_AB R107, R140.reuse, R141 ;  /* 0x0000008d8c6b723e */ /* 0x042fe200000010ff */
[----:B------:R-:W-:Y:S01]  /*b560*/  FADD.FTZ R141, R141, R136 ;  /* 0x000000888d8d7221 */ /* 0x000fe20000010000 */
[C---:B------:R-:W-:Y:S01]  /*b570*/  HMMA.16816.F32.BF16 R12, R112.reuse, R126, R12 ;  /* 0x0000007e700c723c */ /* 0x040fe2000004180c */
[----:B------:R-:W1:Y:S06]  /*b580*/  LDSM.16.MT88.4 R124, [R176+0x9400] ;  /* 0x00940000b07c783b */ /* 0x000e6c0000004200 */
[----:B------:R-:W-:Y:S01]  /*b590*/  MUFU.EX2 R145, R145 ;  /* 0x0000009100917308 */ /* 0x000fe20000000800 */
[----:B------:R-:W-:Y:S09]  /*b5a0*/  FADD.FTZ R140, R140, R141 ;  /* 0x0000008d8c8c7221 */ /* 0x000ff20000010000 */
[----:B------:R-:W-:Y:S10]  /*b5b0*/  MUFU.EX2 R146, R146 ;  /* 0x0000009200927308 */ /* 0x000ff40000000800 */
[----:B------:R-:W3:Y:S01]  /*b5c0*/  MUFU.EX2 R147, R147 ;  /* 0x0000009300937308 */ /* 0x000ee20000000800 */
[C---:B--2---:R-:W-:Y:S09]  /*b5d0*/  HMMA.16816.F32.BF16 R100, R112.reuse, R120, R100 ;  /* 0x000000787064723c */ /* 0x044ff20000041864 */
[----:B------:R-:W-:Y:S01]  /*b5e0*/  MUFU.EX2 R150, R150 ;  /* 0x0000009600967308 */ /* 0x000fe20000000800 */
[----:B------:R-:W-:Y:S01]  /*b5f0*/  HMMA.16816.F32.BF16 R16, R112, R122, R16 ;  /* 0x0000007a7010723c */ /* 0x000fe20000041810 */
[----:B------:R-:W2:Y:S08]  /*b600*/  LDSM.16.MT88.4 R112, [R176+0xb400] ;  /* 0x00b40000b070783b */ /* 0x000eb00000004200 */
[----:B------:R-:W-:Y:S01]  /*b610*/  MUFU.EX2 R151, R151 ;  /* 0x0000009700977308 */ /* 0x000fe20000000800 */
[C---:B------:R-:W-:Y:S01]  /*b620*/  HMMA.16816.F32.BF16 R8, R104.reuse, R108, R8 ;  /* 0x0000006c6808723c */ /* 0x040fe20000041808 */
[----:B------:R-:W-:Y:S08]  /*b630*/  LDSM.16.MT88.4 R120, [R176+0xd400] ;  /* 0x00d40000b078783b */ /* 0x000ff00000004200 */
[----:B------:R-:W-:Y:S01]  /*b640*/  MUFU.EX2 R153, R153 ;  /* 0x0000009900997308 */ /* 0x000fe20000000800 */
[C---:B------:R-:W-:Y:S01]  /*b650*/  HMMA.16816.F32.BF16 R68, R104.reuse, R110, R68 ;  /* 0x0000006e6844723c */ /* 0x040fe20000041844 */
[----:B------:R-:W4:Y:S08]  /*b660*/  LDSM.16.MT88.4 R108, [R178+0xd400] ;  /* 0x00d40000b26c783b */ /* 0x000f300000004200 */
[----:B------:R-:W-:Y:S01]  /*b670*/  MUFU.EX2 R152, R152 ;  /* 0x0000009800987308 */ /* 0x000fe20000000800 */
[C---:B-1----:R-:W-:Y:S09]  /*b680*/  HMMA.16816.F32.BF16 R72, R104.reuse, R124, R72 ;  /* 0x0000007c6848723c */ /* 0x042ff20000041848 */
[----:B------:R-:W-:Y:S01]  /*b690*/  MUFU.EX2 R154, R154 ;  /* 0x0000009a009a7308 */ /* 0x000fe20000000800 */
[C---:B------:R-:W-:Y:S01]  /*b6a0*/  HMMA.16816.F32.BF16 R76, R104.reuse, R126, R76 ;  /* 0x0000007e684c723c */ /* 0x040fe2000004184c */
[----:B------:R-:W-:Y:S08]  /*b6b0*/  LDSM.16.MT88.4 R124, [R176+0x9800] ;  /* 0x00980000b07c783b */ /* 0x000ff00000004200 */
[----:B------:R-:W-:Y:S01]  /*b6c0*/  MUFU.EX2 R155, R155 ;  /* 0x0000009b009b7308 */ /* 0x000fe20000000800 */
[C---:B------:R-:W-:Y:S09]  /*b6d0*/  HMMA.16816.F32.BF16 R80, R104.reuse, R128, R80 ;  /* 0x000000806850723c */ /* 0x040ff20000041850 */
[----:B------:R-:W-:Y:S01]  /*b6e0*/  MUFU.EX2 R53, R53 ;  /* 0x0000003500357308 */ /* 0x000fe20000000800 */
[--C-:B------:R-:W-:Y:S01]  /*b6f0*/  FFMA.FTZ R129, R21, UR4, -R149.reuse ;  /* 0x0000000415817c23 */ /* 0x100fe20008010895 */
[--C-:B------:R-:W-:Y:S01]  /*b700*/  FFMA.FTZ R128, R23, UR4, -R148.reuse ;  /* 0x0000000417807c23 */ /* 0x100fe20008010894 */
[----:B---3--:R-:W-:Y:S01]  /*b710*/  F2FP.BF16.F32.PACK_AB R23, R147, R146 ;  /* 0x000000929317723e */ /* 0x008fe200000010ff */
[C---:B------:R-:W-:Y:S06]  /*b720*/  HMMA.16816.F32.BF16 R84, R104.reuse, R130, R84 ;  /* 0x000000826854723c */ /* 0x040fec0000041854 */
[----:B------:R-:W1:Y:S01]  /*b730*/  MUFU.EX2 R129, R129 ;  /* 0x0000008100817308 */ /* 0x000e620000000800 */
[--C-:B------:R-:W-:Y:S01]  /*b740*/  FFMA.FTZ R130, R24, UR4, -R149.reuse ;  /* 0x0000000418827c23 */ /* 0x100fe20008010895 */
[----:B------:R-:W-:Y:S01]  /*b750*/  FFMA.FTZ R131, R22, UR4, -R148 ;  /* 0x0000000416837c23 */ /* 0x000fe20008010894 */
[----:B------:R-:W-:Y:S01]  /*b760*/  LDSM.16.MT88.4 R24, [R178+0xb800] ;  /* 0x00b80000b218783b */ /* 0x000fe20000004200 */
[C---:B--2---:R-:W-:Y:S06]  /*b770*/  HMMA.16816.F32.BF16 R88, R104.reuse, R112, R88 ;  /* 0x000000706858723c */ /* 0x044fec0000041858 */
[----:B------:R-:W-:Y:S02]  /*b780*/  MUFU.EX2 R131, R131 ;  /* 0x0000008300837308 */ /* 0x000fe40000000800 */
[C---:B------:R-:W-:Y:S01]  /*b790*/  HMMA.16816.F32.BF16 R92, R104.reuse, R114, R92 ;  /* 0x00000072685c723c */ /* 0x040fe2000004185c */
[----:B------:R-:W2:Y:S07]  /*b7a0*/  LDSM.16.MT88.4 R112, [R178+0x9800] ;  /* 0x00980000b270783b */ /* 0x000eae0000004200 */
[----:B------:R-:W3:Y:S01]  /*b7b0*/  MUFU.EX2 R128, R128 ;  /* 0x0000008000807308 */ /* 0x000ee20000000800 */
[----:B-1----:R-:W-:Y:S01]  /*b7c0*/  F2FP.BF16.F32.PACK_AB R20, R129, R144 ;  /* 0x000000908114723e */ /* 0x002fe200000010ff */
[C---:B----4-:R-:W-:Y:S08]  /*b7d0*/  HMMA.16816.F32.BF16 R96, R104.reuse, R108, R96 ;  /* 0x0000006c6860723c */ /* 0x050ff00000041860 */
[----:B------:R-:W1:Y:S01]  /*b7e0*/  MUFU.EX2 R130, R130 ;  /* 0x0000008200827308 */ /* 0x000e620000000800 */
[C---:B------:R-:W-:Y:S01]  /*b7f0*/  HMMA.16816.F32.BF16 R12, R104.reuse, R110, R12 ;  /* 0x0000006e680c723c */ /* 0x040fe2000004180c */
[----:B------:R-:W-:Y:S08]  /*b800*/  LDSM.16.MT88.4 R108, [R178+0xd800] ;  /* 0x00d80000b26c783b */ /* 0x000ff00000004200 */
[----:B------:R-:W-:Y:S01]  /*b810*/  MUFU.EX2 R56, R56 ;  /* 0x0000003800387308 */ /* 0x000fe20000000800 */
[----:B---3--:R-:W-:Y:S01]  /*b820*/  F2FP.BF16.F32.PACK_AB R21, R128, R131 ;  /* 0x000000838015723e */ /* 0x008fe200000010ff */
[----:B------:R-:W-:Y:S01]  /*b830*/  FADD.FTZ R131, R131, R140 ;  /* 0x0000008c83837221 */ /* 0x000fe20000010000 */
[C---:B------:R-:W-:Y:S07]  /*b840*/  HMMA.16816.F32.BF16 R100, R104.reuse, R120, R100 ;  /* 0x000000786864723c */ /* 0x040fee0000041864 */
[----:B------:R-:W-:Y:S01]  /*b850*/  MUFU.EX2 R60, R60 ;  /* 0x0000003c003c7308 */ /* 0x000fe20000000800 */
[--C-:B------:R-:W-:Y:S01]  /*b860*/  FFMA.FTZ R120, R28, UR4, -R149.reuse ;  /* 0x000000041c787c23 */ /* 0x100fe20008010895 */
[----:B------:R-:W-:Y:S01]  /*b870*/  FFMA.FTZ R121, R29, UR4, -R149 ;  /* 0x000000041d797c23 */ /* 0x000fe20008010895 */
[----:B-1----:R-:W-:Y:S01]  /*b880*/  F2FP.BF16.F32.PACK_AB R22, R145, R130 ;  /* 0x000000829116723e */ /* 0x002fe200000010ff */
[----:B------:R-:W-:Y:S01]  /*b890*/  FADD.FTZ R131, R128, R131 ;  /* 0x0000008380837221 */ /* 0x000fe20000010000 */
[----:B------:R-:W-:Y:S01]  /*b8a0*/  HMMA.16816.F32.BF16 R16, R104, R122, R16 ;  /* 0x0000007a6810723c */ /* 0x000fe20000041810 */
[----:B------:R-:W1:Y:S04]  /*b8b0*/  LDSM.16.MT88.4 R104, [R176+0xb800] ;  /* 0x00b80000b068783b */ /* 0x000e680000004200 */
[----:B------:R-:W-:Y:S01]  /*b8c0*/  MUFU.EX2 R120, R120 ;  /* 0x0000007800787308 */ /* 0x000fe20000000800 */
[--C-:B------:R-:W-:Y:S01]  /*b8d0*/  FFMA.FTZ R123, R30, UR4, -R148.reuse ;  /* 0x000000041e7b7c23 */ /* 0x100fe20008010894 */
[----:B------:R-:W-:Y:S01]  /*b8e0*/  FFMA.FTZ R122, R31, UR4, -R148 ;  /* 0x000000041f7a7c23 */ /* 0x000fe20008010894 */
[----:B------:R-:W-:Y:S01]  /*b8f0*/  FADD.FTZ R146, R146, R131 ;  /* 0x0000008392927221 */ /* 0x000fe20000010000 */
[C---:B--2---:R-:W-:Y:S01]  /*b900*/  HMMA.16816.F32.BF16 R8, R20.reuse, R112, R8 ;  /* 0x000000701408723c */ /* 0x044fe20000041808 */
[----:B------:R-:W-:Y:S05]  /*b910*/  LDSM.16.MT88.4 R28, [R176+0x9c00] ;  /* 0x009c0000b01c783b */ /* 0x000fea0000004200 */
[----:B------:R-:W2:Y:S01]  /*b920*/  MUFU.EX2 R121, R121 ;  /* 0x0000007900797308 */ /* 0x000ea20000000800 */
        /* <DEDUP_REMOVED lines=8> */
[C---:B------:R-:W-:Y:S07]  /*b9b0*/  HMMA.16816.F32.BF16 R76, R20.reuse, R126, R76 ;  /* 0x0000007e144c723c */ /* 0x040fee000004184c */
[----:B------:R-:W-:Y:S01]  /*b9c0*/  MUFU.EX2 R124, R124 ;  /* 0x0000007c007c7308 */ /* 0x000fe20000000800 */
[--C-:B------:R-:W-:Y:S01]  /*b9d0*/  FFMA.FTZ R126, R34, UR4, -R148.reuse ;  /* 0x00000004227e7c23 */ /* 0x100fe20008010894 */
[----:B------:R-:W-:Y:S02]  /*b9e0*/  FFMA.FTZ R127, R35, UR4, -R148 ;  /* 0x00000004237f7c23 */ /* 0x000fe40008010894 */
[----:B------:R-:W-:Y:S01]  /*b9f0*/  LDSM.16.MT88.4 R32, [R178+0xbc00] ;  /* 0x00bc0000b220783b */ /* 0x000fe20000004200 */
[C---:B------:R-:W-:Y:S05]  /*ba00*/  HMMA.16816.F32.BF16 R80, R20.reuse, R24, R80 ;  /* 0x000000181450723c */ /* 0x040fea0000041850 */
[----:B------:R-:W5:Y:S03]  /*ba10*/  MUFU.EX2 R125, R125 ;  /* 0x0000007d007d7308 */ /* 0x000f660000000800 */
[C---:B------:R-:W-:Y:S01]  /*ba20*/  HMMA.16816.F32.BF16 R84, R20.reuse, R26, R84 ;  /* 0x0000001a1454723c */ /* 0x040fe20000041854 */
[----:B------:R-:W5:Y:S06]  /*ba30*/  LDSM.16.MT88.4 R24, [R178+0x9c00] ;  /* 0x009c0000b218783b */ /* 0x000f6c0000004200 */
[----:B------:R-:W-:Y:S01]  /*ba40*/  MUFU.EX2 R126, R126 ;  /* 0x0000007e007e7308 */ /* 0x000fe20000000800 */
[C---:B-1----:R-:W-:Y:S09]  /*ba50*/  HMMA.16816.F32.BF16 R88, R20.reuse, R104, R88 ;  /* 0x000000681458723c */ /* 0x042ff20000041858 */
[----:B------:R-:W1:Y:S01]  /*ba60*/  MUFU.EX2 R127, R127 ;  /* 0x0000007f007f7308 */ /* 0x000e620000000800 */
[C---:B------:R-:W-:Y:S01]  /*ba70*/  HMMA.16816.F32.BF16 R92, R20.reuse, R106, R92 ;  /* 0x0000006a145c723c */ /* 0x040fe2000004185c */
[----:B------:R-:W1:Y:S08]  /*ba80*/  LDSM.16.MT88.4 R104, [R176+0xbc00] ;  /* 0x00bc0000b068783b */ /* 0x000e700000004200 */
[----:B------:R-:W-:Y:S01]  /*ba90*/  MUFU.EX2 R61, R61 ;  /* 0x0000003d003d7308 */ /* 0x000fe20000000800 */
[C---:B------:R-:W-:Y:S09]  /*baa0*/  HMMA.16816.F32.BF16 R96, R20.reuse, R108, R96 ;  /* 0x0000006c1460723c */ /* 0x040ff20000041860 */
[----:B------:R-:W-:Y:S01]  /*bab0*/  MUFU.EX2 R62, R62 ;  /* 0x0000003e003e7308 */ /* 0x000fe20000000800 */
[----:B------:R-:W-:Y:S01]  /*bac0*/  FFMA.FTZ R108, R48, UR4, -R149 ;  /* 0x00000004306c7c23 */ /* 0x000fe20008010895 */
[C---:B------:R-:W-:Y:S08]  /*bad0*/  HMMA.16816.F32.BF16 R12, R20.reuse, R110, R12 ;  /* 0x0000006e140c723c */ /* 0x040ff0000004180c */
[----:B------:R-:W-:Y:S01]  /*bae0*/  MUFU.EX2 R48, R42 ;  /* 0x0000002a00307308 */ /* 0x000fe20000000800 */
[C---:B---3--:R-:W-:Y:S09]  /*baf0*/  HMMA.16816.F32.BF16 R100, R20.reuse, R112, R100 ;  /* 0x000000701464723c */ /* 0x048ff20000041864 */
[----:B------:R-:W-:Y:S01]  /*bb00*/  MUFU.EX2 R63, R63 ;  /* 0x0000003f003f7308 */ /* 0x000fe20000000800 */
[----:B------:R-:W-:Y:S09]  /*bb10*/  HMMA.16816.F32.BF16 R16, R20, R114, R16 ;  /* 0x000000721410723c */ /* 0x000ff20000041810 */
[----:B------:R-:W-:Y:S01]  /*bb20*/  MUFU.EX2 R64, R64 ;  /* 0x0000004000407308 */ /* 0x000fe20000000800 */
[----:B--2---:R-:W-:Y:S02]  /*bb30*/  F2FP.BF16.F32.PACK_AB R20, R121, R120 ;  /* 0x000000787914723e */ /* 0x004fe400000010ff */
[C---:B----4-:R-:W-:Y:S01]  /*bb40*/  F2FP.BF16.F32.PACK_AB R21, R122.reuse, R123 ;  /* 0x0000007b7a15723e */ /* 0x050fe200000010ff */
[----:B------:R-:W-:Y:S01]  /*bb50*/  FADD.FTZ R123, R123, R146 ;  /* 0x000000927b7b7221 */ /* 0x000fe20000010000 */
[----:B-----5:R-:W-:Y:S02]  /*bb60*/  F2FP.BF16.F32.PACK_AB R22, R125, R124 ;  /* 0x0000007c7d16723e */ /* 0x020fe400000010ff */
[C---:B-1----:R-:W-:Y:S03]  /*bb70*/  F2FP.BF16.F32.PACK_AB R23, R127.reuse, R126 ;  /* 0x0000007e7f17723e */ /* 0x042fe600000010ff */
[----:B------:R-:W-:Y:S01]  /*bb80*/  MUFU.EX2 R66, R66 ;  /* 0x0000004200427308 */ /* 0x000fe20000000800 */
[----:B------:R-:W-:Y:S04]  /*bb90*/  FADD.FTZ R123, R122, R123 ;  /* 0x0000007b7a7b7221 */ /* 0x000fe80000010000 */
[----:B------:R-:W-:Y:S01]  /*bba0*/  FADD.FTZ R126, R126, R123 ;  /* 0x0000007b7e7e7221 */ /* 0x000fe20000010000 */
[C---:B------:R-:W-:Y:S03]  /*bbb0*/  HMMA.16816.F32.BF16 R8, R20.reuse, R24, R8 ;  /* 0x000000181408723c */ /* 0x040fe60000041808 */
[----:B------:R-:W-:Y:S05]  /*bbc0*/  FADD.FTZ R126, R127, R126 ;  /* 0x0000007e7f7e7221 */ /* 0x000fea0000010000 */
[C---:B------:R-:W-:Y:S01]  /*bbd0*/  HMMA.16816.F32.BF16 R68, R20.reuse, R26, R68 ;  /* 0x0000001a1444723c */ /* 0x040fe20000041844 */
[----:B------:R-:W1:Y:S07]  /*bbe0*/  LDSM.16.MT88.4 R24, [R178+0xdc00] ;  /* 0x00dc0000b218783b */ /* 0x000e6e0000004200 */
[C---:B------:R-:W-:Y:S08]  /*bbf0*/  HMMA.16816.F32.BF16 R72, R20.reuse, R28, R72 ;  /* 0x0000001c1448723c */ /* 0x040ff00000041848 */
[C---:B------:R-:W-:Y:S01]  /*bc00*/  HMMA.16816.F32.BF16 R76, R20.reuse, R30, R76 ;  /* 0x0000001e144c723c */ /* 0x040fe2000004184c */
[----:B------:R-:W2:Y:S07]  /*bc10*/  LDSM.16.MT88.4 R28, [R176+0xdc00] ;  /* 0x00dc0000b01c783b */ /* 0x000eae0000004200 */
[C---:B------:R-:W-:Y:S08]  /*bc20*/  HMMA.16816.F32.BF16 R80, R20.reuse, R32, R80 ;  /* 0x000000201450723c */ /* 0x040ff00000041850 */
[C---:B------:R-:W-:Y:S01]  /*bc30*/  HMMA.16816.F32.BF16 R84, R20.reuse, R34, R84 ;  /* 0x000000221454723c */ /* 0x040fe20000041854 */
[----:B------:R-:W-:Y:S07]  /*bc40*/  LDSM.16.MT88.4 R32, [R176+0xa000] ;  /* 0x00a00000b020783b */ /* 0x000fee0000004200 */
[C---:B------:R-:W-:Y:S03]  /*bc50*/  HMMA.16816.F32.BF16 R88, R20.reuse, R104, R88 ;  /* 0x000000681458723c */ /* 0x040fe60000041858 */
[--C-:B------:R-:W-:Y:S01]  /*bc60*/  FFMA.FTZ R105, R58, UR4, -R148.reuse ;  /* 0x000000043a697c23 */ /* 0x100fe20008010894 */
[--C-:B------:R-:W-:Y:S01]  /*bc70*/  FFMA.FTZ R104, R57, UR4, -R149.reuse ;  /* 0x0000000439687c23 */ /* 0x100fe20008010895 */
[----:B------:R-:W-:Y:S01]  /*bc80*/  MUFU.EX2 R58, R45 ;  /* 0x0000002d003a7308 */ /* 0x000fe20000000800 */
[--C-:B------:R-:W-:Y:S02]  /*bc90*/  FFMA.FTZ R57, R51, UR4, -R148.reuse ;  /* 0x0000000433397c23 */ /* 0x100fe40008010894 */
[C---:B------:R-:W-:Y:S03]  /*bca0*/  HMMA.16816.F32.BF16 R92, R20.reuse, R106, R92 ;  /* 0x0000006a145c723c */ /* 0x040fe6000004185c */
[--C-:B------:R-:W-:Y:S01]  /*bcb0*/  FFMA.FTZ R107, R49, UR4, -R149.reuse ;  /* 0x00000004316b7c23 */ /* 0x100fe20008010895 */
[--C-:B------:R-:W-:Y:S03]  /*bcc0*/  FFMA.FTZ R106, R52, UR4, -R149.reuse ;  /* 0x00000004346a7c23 */ /* 0x100fe60008010895 */
[----:B------:R-:W3:Y:S01]  /*bcd0*/  MUFU.EX2 R49, R43 ;  /* 0x0000002b00317308 */ /* 0x000ee20000000800 */
[--C-:B------:R-:W-:Y:S01]  /*bce0*/  FFMA.FTZ R52, R46, UR4, -R148.reuse ;  /* 0x000000042e347c23 */ /* 0x100fe20008010894 */
[--C-:B------:R-:W-:Y:S01]  /*bcf0*/  FFMA.FTZ R46, R55, UR4, -R148.reuse ;  /* 0x00000004372e7c23 */ /* 0x100fe20008010894 */
[C---:B-1----:R-:W-:Y:S03]  /*bd00*/  HMMA.16816.F32.BF16 R96, R20.reuse, R24, R96 ;  /* 0x000000181460723c */ /* 0x042fe60000041860 */
[----:B------:R-:W-:Y:S01]  /*bd10*/  FFMA.FTZ R149, R65, UR4, -R149 ;  /* 0x0000000441957c23 */ /* 0x000fe20008010895 */
[--C-:B------:R-:W-:Y:S03]  /*bd20*/  FFMA.FTZ R65, R54, UR4, -R148.reuse ;  /* 0x0000000436417c23 */ /* 0x100fe60008010894 */
[----:B------:R1:W-:Y:S01]  /*bd30*/  MUFU.EX2 R51, R40 ;  /* 0x0000002800337308 */ /* 0x0003e20000000800 */
[----:B------:R-:W-:Y:S01]  /*bd40*/  FFMA.FTZ R148, R67, UR4, -R148 ;  /* 0x0000000443947c23 */ /* 0x000fe20008010894 */
[C---:B------:R-:W-:Y:S01]  /*bd50*/  HMMA.16816.F32.BF16 R12, R20.reuse, R26, R12 ;  /* 0x0000001a140c723c */ /* 0x040fe2000004180c */
[----:B------:R-:W4:Y:S07]  /*bd60*/  LDSM.16.MT88.4 R24, [R178+0xa000] ;  /* 0x00a00000b218783b */ /* 0x000f2e0000004200 */
[----:B------:R5:W-:Y:S01]  /*bd70*/  MUFU.EX2 R55, R108 ;  /* 0x0000006c00377308 */ /* 0x000be20000000800 */
[C---:B--2---:R-:W-:Y:S09]  /*bd80*/  HMMA.16816.F32.BF16 R100, R20.reuse, R28, R100 ;  /* 0x0000001c1464723c */ /* 0x044ff20000041864 */
[----:B------:R-:W-:Y:S01]  /*bd90*/  MUFU.EX2 R116, R46 ;  /* 0x0000002e00747308 */ /* 0x000fe20000000800 */
[----:B-1----:R-:W-:Y:S01]  /*bda0*/  LDSM.16.MT88.4 R40, [R178+0xe400] ;  /* 0x00e40000b228783b */ /* 0x002fe20000004200 */
[----:B------:R-:W-:Y:S03]  /*bdb0*/  HMMA.16816.F32.BF16 R16, R20, R30, R16 ;  /* 0x0000001e1410723c */ /* 0x000fe60000041810 */
[----:B------:R-:W-:Y:S02]  /*bdc0*/  F2FP.BF16.F32.PACK_AB R20, R151, R150 ;  /* 0x000000969714723e */ /* 0x000fe400000010ff */
[C---:B------:R-:W-:Y:S02]  /*bdd0*/  F2FP.BF16.F32.PACK_AB R21, R152.reuse, R153 ;  /* 0x000000999815723e */ /* 0x040fe400000010ff */
[----:B------:R-:W1:Y:S01]  /*bde0*/  LDSM.16.MT88.4 R28, [R178+0xc000] ;  /* 0x00c00000b21c783b */ /* 0x000e620000004200 */
[----:B------:R-:W-:Y:S01]  /*bdf0*/  F2FP.BF16.F32.PACK_AB R22, R155, R154 ;  /* 0x0000009a9b16723e */ /* 0x000fe200000010ff */
[----:B------:R2:W-:Y:S01]  /*be00*/  MUFU.EX2 R67, R44 ;  /* 0x0000002c00437308 */ /* 0x0005e20000000800 */
[----:B---3--:R-:W-:Y:S01]  /*be10*/  F2FP.BF16.F32.PACK_AB R23, R49, R48 ;  /* 0x000000303117723e */ /* 0x008fe200000010ff */
[----:B------:R-:W-:Y:S04]  /*be20*/  FADD.FTZ R153, R153, R126 ;  /* 0x0000007e99997221 */ /* 0x000fe80000010000 */
[----:B-----5:R-:W-:Y:S01]  /*be30*/  LDSM.16.MT88.4 R108, [R178+0xec00] ;  /* 0x00ec0000b26c783b */ /* 0x020fe20000004200 */
[----:B------:R-:W-:Y:S03]  /*be40*/  FADD.FTZ R153, R152, R153 ;  /* 0x0000009998997221 */ /* 0x000fe60000010000 */
[----:B------:R-:W-:Y:S01]  /*be50*/  MUFU.EX2 R3, R106 ;  /* 0x0000006a00037308 */ /* 0x000fe20000000800 */
[----:B------:R-:W-:Y:S04]  /*be60*/  FADD.FTZ R48, R48, R153 ;  /* 0x0000009930307221 */ /* 0x000fe80000010000 */
[----:B------:R-:W-:Y:S05]  /*be70*/  FADD.FTZ R49, R49, R48 ;  /* 0x0000003031317221 */ /* 0x000fea0000010000 */
[----:B------:R-:W-:Y:S01]  /*be80*/  MUFU.EX2 R65, R65 ;  /* 0x0000004100417308 */ /* 0x000fe20000000800 */
[C---:B----4-:R-:W-:Y:S01]  /*be90*/  HMMA.16816.F32.BF16 R8, R20.reuse, R24, R8 ;  /* 0x000000181408723c */ /* 0x050fe20000041808 */
[----:B--2---:R-:W-:Y:S08]  /*bea0*/  LDSM.16.MT88.4 R44, [R178+0xe800] ;  /* 0x00e80000b22c783b */ /* 0x004ff00000004200 */
[----:B------:R2:W-:Y:S01]  /*beb0*/  MUFU.EX2 R156, R104 ;  /* 0x00000068009c7308 */ /* 0x0005e20000000800 */
[C---:B------:R-:W-:Y:S01]  /*bec0*/  HMMA.16816.F32.BF16 R68, R20.reuse, R26, R68 ;  /* 0x0000001a1444723c */ /* 0x040fe20000041844 */
[----:B------:R-:W3:Y:S08]  /*bed0*/  LDSM.16.MT88.4 R24, [R178+0xe000] ;  /* 0x00e00000b218783b */ /* 0x000ef00000004200 */
[----:B------:R4:W-:Y:S01]  /*bee0*/  MUFU.EX2 R158, R105 ;  /* 0x00000069009e7308 */ /* 0x0009e20000000800 */
[C---:B------:R-:W-:Y:S09]  /*bef0*/  HMMA.16816.F32.BF16 R72, R20.reuse, R32, R72 ;  /* 0x000000201448723c */ /* 0x040ff20000041848 */
[----:B------:R-:W-:Y:S01]  /*bf00*/  MUFU.EX2 R52, R52 ;  /* 0x0000003400347308 */ /* 0x000fe20000000800 */
[C---:B------:R-:W-:Y:S01]  /*bf10*/  HMMA.16816.F32.BF16 R76, R20.reuse, R34, R76 ;  /* 0x00000022144c723c */ /* 0x040fe2000004184c */
[----:B------:R-:W5:Y:S02]  /*bf20*/  LDSM.16.MT88.4 R32, [R176+0xe000] ;  /* 0x00e00000b020783b */ /* 0x000f640000004200 */
[----:B--2---:R-:W-:Y:S06]  /*bf30*/  F2FP.BF16.F32.PACK_AB R104, R61, R60 ;  /* 0x0000003c3d68723e */ /* 0x004fec00000010ff */
[----:B------:R-:W-:Y:S01]  /*bf40*/  MUFU.EX2 R54, R107 ;  /* 0x0000006b00367308 */ /* 0x000fe20000000800 */
[C---:B-1----:R-:W-:Y:S03]  /*bf50*/  HMMA.16816.F32.BF16 R80, R20.reuse, R28, R80 ;  /* 0x0000001c1450723c */ /* 0x042fe60000041850 */
[----:B----4-:R-:W-:Y:S06]  /*bf60*/  F2FP.BF16.F32.PACK_AB R105, R63, R62 ;  /* 0x0000003e3f69723e */ /* 0x010fec00000010ff */
[----:B------:R-:W-:Y:S01]  /*bf70*/  MUFU.EX2 R57, R57 ;  /* 0x0000003900397308 */ /* 0x000fe20000000800 */
[C---:B------:R-:W-:Y:S01]  /*bf80*/  HMMA.16816.F32.BF16 R84, R20.reuse, R30, R84 ;  /* 0x0000001e1454723c */ /* 0x040fe20000041854 */
[----:B------:R-:W-:Y:S08]  /*bf90*/  LDSM.16.MT88.4 R28, [R176+0xa400] ;  /* 0x00a40000b01c783b */ /* 0x000ff00000004200 */
[----:B------:R-:W1:Y:S01]  /*bfa0*/  MUFU.EX2 R149, R149 ;  /* 0x0000009500957308 */ /* 0x000e620000000800 */
[C---:B------:R-:W-:Y:S08]  /*bfb0*/  HMMA.16816.F32.BF16 R88, R20.reuse, R36, R88 ;  /* 0x000000241458723c */ /* 0x040ff00000041858 */
[C---:B------:R-:W-:Y:S01]  /*bfc0*/  HMMA.16816.F32.BF16 R92, R20.reuse, R38, R92 ;  /* 0x00000026145c723c */ /* 0x040fe2000004185c */
[----:B------:R-:W-:Y:S07]  /*bfd0*/  LDSM.16.MT88.4 R36, [R178+0xc400] ;  /* 0x00c40000b224783b */ /* 0x000fee0000004200 */
[C---:B---3--:R-:W-:Y:S03]  /*bfe0*/  HMMA.16816.F32.BF16 R96, R20.reuse, R24, R96 ;  /* 0x000000181460723c */ /* 0x048fe60000041860 */
[----:B-1----:R-:W-:Y:S05]  /*bff0*/  F2FP.BF16.F32.PACK_AB R106, R149, R64 ;  /* 0x00000040956a723e */ /* 0x002fea00000010ff */
[C---:B------:R-:W-:Y:S01]  /*c000*/  HMMA.16816.F32.BF16 R12, R20.reuse, R26, R12 ;  /* 0x0000001a140c723c */ /* 0x040fe2000004180c */
[----:B------:R-:W1:Y:S07]  /*c010*/  LDSM.16.MT88.4 R24, [R178+0xa400] ;  /* 0x00a40000b218783b */ /* 0x000e6e0000004200 */
[C---:B-----5:R-:W-:Y:S08]  /*c020*/  HMMA.16816.F32.BF16 R100, R20.reuse, R32, R100 ;  /* 0x000000201464723c */ /* 0x060ff00000041864 */
[----:B------:R-:W-:Y:S01]  /*c030*/  HMMA.16816.F32.BF16 R16, R20, R34, R16 ;  /* 0x000000221410723c */ /* 0x000fe20000041810 */
[----:B------:R-:W2:Y:S02]  /*c040*/  LDSM.16.MT88.4 R32, [R176+0xc400] ;  /* 0x00c40000b020783b */ /* 0x000ea40000004200 */
[----:B------:R-:W-:Y:S02]  /*c050*/  F2FP.BF16.F32.PACK_AB R20, R51, R50 ;  /* 0x000000323314723e */ /* 0x000fe400000010ff */
[----:B------:R-:W-:Y:S01]  /*c060*/  F2FP.BF16.F32.PACK_AB R21, R53, R52 ;  /* 0x000000343515723e */ /* 0x000fe200000010ff */
[----:B------:R-:W-:Y:S01]  /*c070*/  FADD.FTZ R52, R52, R49 ;  /* 0x0000003134347221 */ /* 0x000fe20000010000 */
[----:B------:R-:W-:Y:S02]  /*c080*/  F2FP.BF16.F32.PACK_AB R22, R54, R55 ;  /* 0x000000373616723e */ /* 0x000fe400000010ff */
[----:B------:R-:W-:Y:S01]  /*c090*/  F2FP.BF16.F32.PACK_AB R23, R57, R56 ;  /* 0x000000383917723e */ /* 0x000fe200000010ff */
        /* <DEDUP_REMOVED lines=8> */
[----:B------:R-:W3:Y:S07]  /*c120*/  LDSM.16.MT88.4 R28, [R178+0xa800] ;  /* 0x00a80000b21c783b */ /* 0x000eee0000004200 */
        /* <DEDUP_REMOVED lines=28> */
[C---:B------:R-:W-:Y:S03]  /*c2f0*/  HMMA.16816.F32.BF16 R80, R20.reuse, R36, R80 ;  /* 0x000000241450723c */ /* 0x040fe60000041850 */
[----:B------:R-:W-:Y:S02]  /*c300*/  FADD.FTZ R37, R7, R118 ;  /* 0x0000007607257221 */ /* 0x000fe40000010000 */
[----:B------:R-:W5:Y:S02]  /*c310*/  MUFU.EX2 R7, R148 ;  /* 0x0000009400077308 */ /* 0x000f640000000800 */
[----:B------:R-:W-:Y:S01]  /*c320*/  FADD.FTZ R134, R134, R37 ;  /* 0x0000002586867221 */ /* 0x000fe20000010000 */
[C---:B------:R-:W-:Y:S03]  /*c330*/  HMMA.16816.F32.BF16 R84, R20.reuse, R38, R84 ;  /* 0x000000261454723c */ /* 0x040fe60000041854 */
[----:B------:R-:W-:Y:S04]  /*c340*/  FADD.FTZ R135, R135, R134 ;  /* 0x0000008687877221 */ /* 0x000fe80000010000 */
[----:B------:R-:W-:Y:S01]  /*c350*/  FADD.FTZ R138, R138, R135 ;  /* 0x000000878a8a7221 */ /* 0x000fe20000010000 */
[C---:B----4-:R-:W-:Y:S03]  /*c360*/  HMMA.16816.F32.BF16 R88, R20.reuse, R40, R88 ;  /* 0x000000281458723c */ /* 0x050fe60000041858 */
[----:B------:R-:W-:Y:S01]  /*c370*/  FADD.FTZ R137, R137, R138 ;  /* 0x0000008a89897221 */ /* 0x000fe20000010000 */
[----:B-----5:R-:W-:Y:S03]  /*c380*/  F2FP.BF16.F32.PACK_AB R107, R7, R66 ;  /* 0x00000042076b723e */ /* 0x020fe600000010ff */
        /* <DEDUP_REMOVED lines=10> */
[----:B------:R-:W-:Y:S04]  /*c430*/  FADD.FTZ R121, R121, R120 ;  /* 0x0000007879797221 */ /* 0x000fe80000010000 */
[----:B------:R-:W-:Y:S01]  /*c440*/  FADD.FTZ R124, R124, R121 ;  /* 0x000000797c7c7221 */ /* 0x000fe20000010000 */
[C---:B-1----:R-:W-:Y:S03]  /*c450*/  HMMA.16816.F32.BF16 R100, R20.reuse, R24, R100 ;  /* 0x000000181464723c */ /* 0x042fe60000041864 */
[----:B------:R-:W-:Y:S04]  /*c460*/  FADD.FTZ R125, R125, R124 ;  /* 0x0000007c7d7d7221 */ /* 0x000fe80000010000 */
[----:B------:R-:W-:Y:S01]  /*c470*/  FADD.FTZ R150, R150, R125 ;  /* 0x0000007d96967221 */ /* 0x000fe20000010000 */
[----:B------:R-:W-:Y:S01]  /*c480*/  HMMA.16816.F32.BF16 R16, R20, R26, R16 ;  /* 0x0000001a1410723c */ /* 0x000fe20000041810 */
[----:B------:R-:W1:Y:S02]  /*c490*/  LDSM.16.MT88.4 R20, [R178+0xcc00] ;  /* 0x00cc0000b214783b */ /* 0x000e640000004200 */
[----:B------:R-:W-:Y:S04]  /*c4a0*/  FADD.FTZ R151, R151, R150 ;  /* 0x0000009697977221 */ /* 0x000fe80000010000 */
[----:B------:R-:W-:Y:S01]  /*c4b0*/  FADD.FTZ R154, R154, R151 ;  /* 0x000000979a9a7221 */ /* 0x000fe20000010000 */
[C---:B---3--:R-:W-:Y:S01]  /*c4c0*/  HMMA.16816.F32.BF16 R112, R104.reuse, R28, R8 ;  /* 0x0000001c6870723c */ /* 0x048fe20000041808 */
[----:B------:R-:W3:Y:S04]  /*c4d0*/  LDSM.16.MT88.4 R8, [R176+0xcc00] ;  /* 0x00cc0000b008783b */ /* 0x000ee80000004200 */
[----:B------:R-:W-:Y:S03]  /*c4e0*/  FADD.FTZ R155, R155, R154 ;  /* 0x0000009a9b9b7221 */ /* 0x000fe60000010000 */
        /* <DEDUP_REMOVED lines=14> */
[----:B------:R-:W-:Y:S01]  /*c5d0*/  FADD.FTZ R60, R60, R3 ;  /* 0x000000033c3c7221 */ /* 0x000fe20000010000 */
[----:B------:R-:W-:Y:S03]  /*c5e0*/  MOV R3, R0 ;  /* 0x0000000000037202 */ /* 0x000fe60000000f00 */
[----:B------:R-:W-:Y:S01]  /*c5f0*/  FADD.FTZ R61, R61, R60 ;  /* 0x0000003c3d3d7221 */ /* 0x000fe20000010000 */
[C---:B---3--:R-:W-:Y:S03]  /*c600*/  HMMA.16816.F32.BF16 R88, R104.reuse, R8, R88 ;  /* 0x000000086858723c */ /* 0x048fe60000041858 */
[----:B------:R-:W-:Y:S04]  /*c610*/  FADD.FTZ R64, R64, R61 ;  /* 0x0000003d40407221 */ /* 0x000fe80000010000 */
[----:B------:R-:W-:Y:S01]  /*c620*/  FADD.FTZ R199, R149, R64 ;  /* 0x0000004095c77221 */ /* 0x000fe20000010000 */
[C---:B------:R-:W-:Y:S08]  /*c630*/  HMMA.16816.F32.BF16 R92, R104.reuse, R10, R92 ;  /* 0x0000000a685c723c */ /* 0x040ff0000004185c */
[C---:B------:R-:W-:Y:S08]  /*c640*/  HMMA.16816.F32.BF16 R96, R104.reuse, R108, R96 ;  /* 0x0000006c6860723c */ /* 0x040ff00000041860 */
[C---:B------:R-:W-:Y:S08]  /*c650*/  HMMA.16816.F32.BF16 R108, R104.reuse, R110, R12 ;  /* 0x0000006e686c723c */ /* 0x040ff0000004180c */
[C---:B-1----:R-:W-:Y:S08]  /*c660*/  HMMA.16816.F32.BF16 R100, R104.reuse, R20, R100 ;  /* 0x000000146864723c */ /* 0x042ff00000041864 */
[----:B------:R-:W-:Y:S01]  /*c670*/  HMMA.16816.F32.BF16 R104, R104, R22, R16 ;  /* 0x000000166868723c */ /* 0x000fe20000041810 */
[----:B------:R-:W-:Y:S08]  /*c680*/  @!UPT UIADD3 URZ, UPT, UPT, URZ, URZ, URZ ;  /* 0x000000fffffff290 */ /* 0x000ff0000fffe0ff */
[----:B------:R-:W-:Y:S11]  /*c690*/  @P1 BRA `(.L_x_1531) ;  /* 0xffffffcc000c1947 */ /* 0x000ff6000383ffff */
.L_x_1527:
[----:B------:R-:W1:Y:S01]  /*c6a0*/  SHFL.BFLY PT, R4, R199, 0x2, 0x1f ;  /* 0x0c401f00c7047f89 */ /* 0x000e6200000e0000 */
[----:B------:R-:W2:Y:S01]  /*c6b0*/  S2UR UR4, SR_CgaCtaId ;  /* 0x00000000000479c3 */ /* 0x000ea20000008800 */
[----:B------:R-:W-:Y:S01]  /*c6c0*/  SHF.L.U32 R6, R189, 0x1, RZ ;  /* 0x00000001bd067819 */ /* 0x000fe200000006ff */
[----:B------:R-:W-:Y:S01]  /*c6d0*/  UMOV UR5, 0x400 ;  /* 0x0000040000057882 */ /* 0x000fe20000000000 */
[----:B------:R-:W3:Y:S01]  /*c6e0*/  SHFL.BFLY PT, R3, R200, 0x2, 0x1f ;  /* 0x0c401f00c8037f89 */ /* 0x000ee200000e0000 */
[----:B------:R-:W-:Y:S01]  /*c6f0*/  ISETP.NE.AND P1, PT, R188, -0x1, PT ;  /* 0xffffffffbc00780c */ /* 0x000fe20003f25270 */
[----:B------:R-:W4:Y:S01]  /*c700*/  LDCU.64 UR6, c[0x0][0x408] ;  /* 0x00008100ff0677ac */ /* 0x000f220008000a00 */
[----:B------:R-:W-:Y:S01]  /*c710*/  LOP3.LUT R6, R6, 0x6, RZ, 0xc0, !PT ;  /* 0x0000000606067812 */ /* 0x000fe200078ec0ff */
[----:B------:R-:W-:Y:S10]  /*c720*/  BSSY.RECONVERGENT B0, `(.L_x_1532) ;  /* 0x00000ac000007945 */ /* 0x000ff40003800200 */
[----:B------:R-:W5:Y:S01]  /*c730*/  @P1 LDC.64 R18, c[0x0][0x408] ;  /* 0x00010200ff121b82 */ /* 0x000f620000000a00 */
[----:B-1----:R-:W-:Y:S01]  /*c740*/  FADD.FTZ R11, R4, R199 ;  /* 0x000000c7040b7221 */ /* 0x002fe20000010000 */
[----:B--2---:R-:W-:Y:S01]  /*c750*/  ULEA UR4, UR4, UR5, 0x18 ;  /* 0x0000000504047291 */ /* 0x004fe2000f8ec0ff */
[----:B---3--:R-:W-:-:S03]  /*c760*/  FADD.FTZ R10, R3, R200 ;  /* 0x000000c8030a7221 */ /* 0x008fc60000010000 */
[----:B------:R-:W1:Y:S01]  /*c770*/  SHFL.BFLY PT, R4, R11, 0x1, 0x1f ;  /* 0x0c201f000b047f89 */ /* 0x000e6200000e0000 */
[----:B------:R-:W-:-:S03]  /*c780*/  SHF.L.U32 R3, R189, 0x4, RZ ;  /* 0x00000004bd037819 */ /* 0x000fc600000006ff */
[----:B------:R-:W2:Y:S01]  /*c790*/  SHFL.BFLY PT, R5, R10, 0x1, 0x1f ;  /* 0x0c201f000a057f89 */ /* 0x000ea200000e0000 */
[----:B------:R-:W-:Y:S01]  /*c7a0*/  LOP3.LUT R3, R6, 0x3e00, R3, 0xf8, !PT ;  /* 0x00003e0006037812 */ /* 0x000fe200078ef803 */
[----:B-1----:R-:W-:Y:S01]  /*c7b0*/  FADD.FTZ R7, R11, R4 ;  /* 0x000000040b077221 */ /* 0x002fe20000010000 */
[----:B------:R-:W-:Y:S01]  /*c7c0*/  SHF.L.U32 R4, R189, 0x3, RZ ;  /* 0x00000003bd047819 */ /* 0x000fe200000006ff */
[----:B--2---:R-:W-:Y:S02]  /*c7d0*/  FADD.FTZ R5, R10, R5 ;  /* 0x000000050a057221 */ /* 0x004fe40000010000 */
[----:B------:R-:W1:Y:S01]  /*c7e0*/  MUFU.RCP R9, R7 ;  /* 0x0000000700097308 */ /* 0x000e620000001000 */
[----:B------:R-:W-:Y:S02]  /*c7f0*/  LOP3.LUT R6, R4, 0xc0, RZ, 0xc0, !PT ;  /* 0x000000c004067812 */ /* 0x000fe400078ec0ff */
[----:B------:R-:W-:Y:S02]  /*c800*/  FSETP.NE.FTZ.AND P4, PT, R7, RZ, PT ;  /* 0x000000ff0700720b */ /* 0x000fe40003f95000 */
[----:B------:R-:W-:-:S02]  /*c810*/  FSETP.NE.FTZ.AND P3, PT, R5, RZ, PT ;  /* 0x000000ff0500720b */ /* 0x000fc40003f75000 */
[----:B------:R-:W-:Y:S01]  /*c820*/  LOP3.LUT R3, R3, 0x20, R4, 0xf8, !PT ;  /* 0x0000002003037812 */ /* 0x000fe200078ef804 */
[----:B------:R-:W2:Y:S01]  /*c830*/  MUFU.RCP R8, R5 ;  /* 0x0000000500087308 */ /* 0x000ea20000001000 */
[----:B------:R-:W-:Y:S02]  /*c840*/  LOP3.LUT R6, R6, 0x18, R189, 0xf8, !PT ;  /* 0x0000001806067812 */ /* 0x000fe400078ef8bd */
[----:B------:R-:W-:Y:S02]  /*c850*/  SHF.L.U32 R4, R189, 0x2, RZ ;  /* 0x00000002bd047819 */ /* 0x000fe400000006ff */
[----:B------:R-:W-:Y:S02]  /*c860*/  LOP3.LUT R3, R3, R6, RZ, 0xfc, !PT ;  /* 0x0000000603037212 */ /* 0x000fe400078efcff */
[----:B------:R-:W-:Y:S01]  /*c870*/  LOP3.LUT R6, R4, 0x20, RZ, 0xc0, !PT ;  /* 0x0000002004067812 */ /* 0x000fe200078ec0ff */
[----:B------:R-:W3:Y:S01]  /*c880*/  @P4 LDC R25, c[0x0][0x458] ;  /* 0x00011600ff194b82 */ /* 0x000ee20000000800 */
[----:B-1----:R-:W-:Y:S01]  /*c890*/  FSEL R9, R9, 1, P4 ;  /* 0x3f80000009097808 */ /* 0x002fe20002000000 */
[----:B------:R-:W1:Y:S01]  /*c8a0*/  @P4 MUFU.LG2 R7, R7 ;  /* 0x0000000700074308 */ /* 0x000e620000000c00 */
[----:B------:R-:W-:-:S02]  /*c8b0*/  LEA R11, R3, UR4, 0x1 ;  /* 0x00000004030b7c11 */ /* 0x000fc4000f8e08ff */
[----:B------:R-:W-:Y:S01]  /*c8c0*/  LOP3.LUT R4, R4, 0x40, RZ, 0xc0, !PT ;  /* 0x0000004004047812 */ /* 0x000fe200078ec0ff */
        /* <DEDUP_REMOVED lines=21> */
[----:B------:R-:W-:Y:S01]  /*ca20*/  IADD3 R13, PT, PT, R11, -R6, RZ ;  /* 0x800000060b0d7210 */ /* 0x000fe20007ffe0ff */
        /* <DEDUP_REMOVED lines=20> */
[----:B------:R-:W-:Y:S01]  /*cb70*/  IADD3 R15, PT, PT, R11, -R4, RZ ;  /* 0x800000040b0f7210 */ /* 0x000fe20007ffe0ff */
        /* <DEDUP_REMOVED lines=28> */
[----:B------:R-:W4:Y:S01]  /*cd40*/  @P3 MUFU.LG2 R5, R5 ;  /* 0x0000000500053308 */ /* 0x000f220000000c00 */
[----:B------:R-:W-:Y:S01]  /*cd50*/  F2FP.BF16.F32.PACK_AB R94, R95, R94 ;  /* 0x0000005e5f5e723e */ /* 0x000fe200000010ff */
[----:B------:R-:W-:Y:S01]  /*cd60*/  STS [R13+0x210], R70 ;  /* 0x000210460d007388 */ /* 0x000fe20000000800 */
[----:B------:R-:W-:Y:S01]  /*cd70*/  F2FP.BF16.F32.PACK_AB R96, R97, R96 ;  /* 0x000000606160723e */ /* 0x000fe200000010ff */
[----:B-1----:R-:W-:Y:S01]  /*cd80*/  @P4 FMUL.FTZ R7, R7, 0.69314718246459960938 ;  /* 0x3f31721807074820 */ /* 0x002fe20000410000 */
        /* <DEDUP_REMOVED lines=11> */
[----:B------:R-:W1:Y:S01]  /*ce40*/  @!P1 LDC.64 R8, c[0x0][0x400] ;  /* 0x00010000ff089b82 */ /* 0x000e620000000a00 */
[----:B--2---:R-:W-:Y:S01]  /*ce50*/  ISETP.NE.AND P2, PT, R3, RZ, PT ;  /* 0x000000ff0300720c */ /* 0x004fe20003f45270 */
[----:B----4-:R-:W-:Y:S01]  /*ce60*/  @P3 FMUL.FTZ R5, R5, 0.69314718246459960938 ;  /* 0x3f31721805053820 */ /* 0x010fe20000410000 */
[----:B------:R-:W-:Y:S02]  /*ce70*/  STS [R11+0x1000], R80 ;  /* 0x001000500b007388 */ /* 0x000fe40000000800 */
[----:B------:R-:W-:-:S02]  /*ce80*/  ISETP.NE.OR P0, PT, R188, -0x1, !P2 ;  /* 0xffffffffbc00780c */ /* 0x000fc40005705670 */
[----:B------:R-:W-:Y:S04]  /*ce90*/  STS [R11+0x1200], R82 ;  /* 0x001200520b007388 */ /* 0x000fe80000000800 */
[----:B------:R-:W-:Y:S03]  /*cea0*/  STS [R13+0x1010], R84 ;  /* 0x001010540d007388 */ /* 0x000fe60000000800 */
[----:B------:R-:W2:Y:S01]  /*ceb0*/  @!P2 LDC R4, c[0x0][0x3e0] ;  /* 0x0000f800ff04ab82 */ /* 0x000ea20000000800 */
[----:B------:R-:W-:Y:S04]  /*cec0*/  STS [R13+0x1210], R86 ;  /* 0x001210560d007388 */ /* 0x000fe80000000800 */
[----:B------:R-:W-:Y:S03]  /*ced0*/  STS [R15+0x1020], R88 ;  /* 0x001020580f007388 */ /* 0x000fe60000000800 */
[----:B------:R-:W4:Y:S01]  /*cee0*/  @P2 LDC R6, c[0x0][0x454] ;  /* 0x00011500ff062b82 */ /* 0x000f220000000800 */
[----:B------:R-:W-:Y:S04]  /*cef0*/  STS [R15+0x1220], R90 ;  /* 0x0012205a0f007388 */ /* 0x000fe80000000800 */
[----:B------:R-:W-:Y:S04]  /*cf00*/  STS [R17+0x1030], R92 ;  /* 0x0010305c11007388 */ /* 0x000fe80000000800 */
[----:B------:R-:W-:Y:S04]  /*cf10*/  STS [R17+0x1230], R94 ;  /* 0x0012305e11007388 */ /* 0x000fe80000000800 */
[----:B------:R-:W-:Y:S01]  /*cf20*/  STS [R11+0x2000], R96 ;  /* 0x002000600b007388 */ /* 0x000fe20000000800 */
[----:B--2---:R-:W-:-:S03]  /*cf30*/  @!P2 IMAD R4, R190, R4, R191 ;  /* 0x00000004be04a224 */ /* 0x004fc600078e02bf */
[----:B------:R2:W-:Y:S04]  /*cf40*/  STS [R11+0x2200], R98 ;  /* 0x002200620b007388 */ /* 0x0005e80000000800 */
[----:B------:R-:W-:Y:S04]  /*cf50*/  STS [R13+0x2010], R108 ;  /* 0x0020106c0d007388 */ /* 0x000fe80000000800 */
[----:B------:R5:W-:Y:S04]  /*cf60*/  STS [R13+0x2210], R110 ;  /* 0x0022106e0d007388 */ /* 0x000be80000000800 */
[----:B------:R-:W-:Y:S04]  /*cf70*/  STS [R15+0x2020], R100 ;  /* 0x002020640f007388 */ /* 0x000fe80000000800 */
[----:B------:R1:W-:Y:S04]  /*cf80*/  STS [R15+0x2220], R102 ;  /* 0x002220660f007388 */ /* 0x0003e80000000800 */
[----:B------:R-:W-:Y:S04]  /*cf90*/  STS [R17+0x2030], R104 ;  /* 0x0020306811007388 */ /* 0x000fe80000000800 */
[----:B------:R4:W-:Y:S01]  /*cfa0*/  STS [R17+0x2230], R106 ;  /* 0x0022306a11007388 */ /* 0x0009e20000000800 */
[----:B--2---:R-:W2:Y:S08]  /*cfb0*/  LDC R11, c[0x0][0x434] ;  /* 0x00010d00ff0b7b82 */ /* 0x004eb00000000800 */
[----:B------:R-:W-:Y:S08]  /*cfc0*/  BAR.SYNC.DEFER_BLOCKING 0x0 ;  /* 0x0000000000007b1d */ /* 0x000ff00000010000 */
[----:B-----5:R-:W5:Y:S01]  /*cfd0*/  @P3 LDC R13, c[0x0][0x458] ;  /* 0x00011600ff0d3b82 */ /* 0x020f620000000800 */
[----:B------:R-:W5:Y:S01]  /*cfe0*/  S2R R3, SR_TID.X ;  /* 0x0000000000037919 */ /* 0x000f620000002100 */
[----:B-1----:R-:W-:Y:S01]  /*cff0*/  @!P1 IMAD.WIDE.U32 R14, R190, R8, RZ ;  /* 0x00000008be0e9225 */ /* 0x002fe200078e00ff */
[----:B------:R-:W-:-:S03]  /*d000*/  MOV R8, 0x7f800000 ;  /* 0x7f80000000087802 */ /* 0x000fc60000000f00 */
[----:B---3--:R-:W-:Y:S01]  /*d010*/  @P4 FFMA.FTZ R8, R2, R25, R7 ;  /* 0x0000001902084223 */ /* 0x008fe20000010007 */
[----:B------:R-:W-:Y:S01]  /*d020*/  LOP3.LUT P4, RZ, R189, 0x3, RZ, 0xc0, !PT ;  /* 0x00000003bdff7812 */ /* 0x000fe2000788c0ff */
[----:B------:R-:W-:Y:S01]  /*d030*/  @!P1 IMAD R9, R190, R9, R15 ;  /* 0x00000009be099224 */ /* 0x000fe200078e020f */
[----:B------:R-:W-:Y:S01]  /*d040*/  MOV R2, 0x7f800000 ;  /* 0x7f80000000027802 */ /* 0x000fe20000000f00 */
[C---:B----4-:R-:W-:Y:S01]  /*d050*/  @P1 IMAD.WIDE.U32 R16, R188.reuse, R18, RZ ;  /* 0x00000012bc101225 */ /* 0x050fe200078e00ff */
[----:B------:R1:W3:Y:S03]  /*d060*/  LDS.128 R20, [R193+0x800] ;  /* 0x00080000c1147984 */ /* 0x0002e60000000c00 */
[----:B------:R-:W-:Y:S02]  /*d070*/  @P1 IMAD R9, R188, R19, R17 ;  /* 0x00000013bc091224 */ /* 0x000fe400078e0211 */
[----:B--2---:R-:W-:-:S02]  /*d080*/  @!P2 IMAD R7, R4, R11, RZ ;  /* 0x0000000b0407a224 */ /* 0x004fc400078e02ff */
[----:B------:R-:W-:Y:S02]  /*d090*/  @!P0 IMAD R188, R190, R11, RZ ;  /* 0x0000000bbebc8224 */ /* 0x000fe400078e02ff */
[----:B-----5:R-:W-:Y:S02]  /*d0a0*/  @P3 FFMA.FTZ R2, R0, R13, R5 ;  /* 0x0000000d00023223 */ /* 0x020fe40000010005 */
[----:B------:R-:W-:Y:S01]  /*d0b0*/  @P2 IMAD R7, R191, R6, R188 ;  /* 0x00000006bf072224 */ /* 0x000fe200078e02bc */
[----:B------:R-:W-:Y:S02]  /*d0c0*/  SHF.L.U32 R4, R3, 0x3, RZ ;  /* 0x0000000303047819 */ /* 0x000fe400000006ff */
[----:B------:R-:W-:Y:S02]  /*d0d0*/  SHF.R.U32.HI R3, RZ, 0x2, R3 ;  /* 0x00000002ff037819 */ /* 0x000fe40000011603 */
[----:B------:R-:W-:Y:S01]  /*d0e0*/  LOP3.LUT R10, R4, 0x18, RZ, 0xc0, !PT ;  /* 0x00000018040a7812 */ /* 0x000fe200078ec0ff */
[----:B-1-3--:R-:W-:Y:S06]  /*d0f0*/  @P4 BRA `(.L_x_1533) ;  /* 0x0000000000384947 */ /* 0x00afec0003800000 */
        /* <DEDUP_REMOVED lines=14> */
.L_x_1533:
[----:B------:R-:W-:Y:S05]  /*d1e0*/  BSYNC.RECONVERGENT B0 ;  /* 0x0000000000007941 */ /* 0x000fea0003800200 */
.L_x_1532:
[----:B------:R-:W-:Y:S01]  /*d1f0*/  MOV R11, RZ ;  /* 0x000000ff000b7202 */ /* 0x000fe20000000f00 */
[----:B------:R-:W2:Y:S01]  /*d200*/  LDCU.64 UR4, c[0x0][0x410] ;  /* 0x00008200ff0477ac */ /* 0x000ea20008000a00 */
[----:B------:R-:W-:Y:S01]  /*d210*/  @P1 MOV R14, R16 ;  /* 0x00000010000e1202 */ /* 0x000fe20000000f00 */
[----:B------:R-:W-:Y:S01]  /*d220*/  BSSY.RECONVERGENT B0, `(.L_x_1534) ;  /* 0x0000017000007945 */ /* 0x000fe20003800200 */
[C---:B------:R-:W-:Y:S01]  /*d230*/  IADD3 R5, PT, PT, R3.reuse, 0x20, RZ ;  /* 0x0000002003057810 */ /* 0x040fe20007ffe0ff */
[----:B------:R-:W-:Y:S01]  /*d240*/  IMAD.WIDE.U32 R10, R192, UR6, R10 ;  /* 0x00000006c00a7c25 */ /* 0x000fe2000f8e000a */
[----:B------:R-:W-:-:S03]  /*d250*/  ISETP.GE.AND P1, PT, R3, R182, PT ;  /* 0x000000b60300720c */ /* 0x000fc60003f26270 */
[----:B------:R-:W-:Y:S01]  /*d260*/  IMAD R192, R192, UR7, R11 ;  /* 0x00000007c0c07c24 */ /* 0x000fe2000f8e020b */
[----:B------:R-:W-:Y:S02]  /*d270*/  IADD3 R16, P0, PT, R14, R10, RZ ;  /* 0x0000000a0e107210 */ /* 0x000fe40007f1e0ff */
[----:B------:R3:W4:Y:S02]  /*d280*/  LDS.128 R12, [R193] ;  /* 0x00000000c10c7984 */ /* 0x0007240000000c00 */
[----:B------:R-:W-:Y:S02]  /*d290*/  IADD3.X R17, PT, PT, R9, R192, RZ, P0, !PT ;  /* 0x000000c009117210 */ /* 0x000fe400007fe4ff */
[----:B------:R-:W-:Y:S01]  /*d2a0*/  ISETP.GE.AND P0, PT, R5, R182, PT ;  /* 0x000000b60500720c */ /* 0x000fe20003f06270 */
[----:B-1----:R3:W1:Y:S01]  /*d2b0*/  LDS.128 R8, [R193+0x1000] ;  /* 0x00100000c1087984 */ /* 0x0026620000000c00 */
[----:B--2---:R-:W-:-:S03]  /*d2c0*/  IMAD.WIDE.U32 R16, R191, UR4, R16 ;  /* 0x00000004bf107c25 */ /* 0x004fc6000f8e0010 */
[----:B------:R3:W2:Y:S01]  /*d2d0*/  LDS.128 R4, [R193+0x2000] ;  /* 0x00200000c1047984 */ /* 0x0006a20000000c00 */
[----:B------:R-:W-:Y:S01]  /*d2e0*/  IMAD R19, R191, UR5, R17 ;  /* 0x00000005bf137c24 */ /* 0x000fe2000f8e0211 */
[----:B------:R-:W-:Y:S06]  /*d2f0*/  @P1 BRA `(.L_x_1535) ;  /* 0x0000000000241947 */ /* 0x000fec0003800000 */
[----:B------:R-:W5:Y:S01]  /*d300*/  LDCU.64 UR4, c[0x0][0x3f0] ;  /* 0x00007e00ff0477ac */ /* 0x000f620008000a00 */
[----:B------:R-:W-:-:S05]  /*d310*/  MOV R18, R16 ;  /* 0x0000001000127202 */ /* 0x000fca0000000f00 */
[----:B------:R-:W-:-:S04]  /*d320*/  IMAD.WIDE.U32 R24, R3, UR6, R18 ;  /* 0x0000000603187c25 */ /* 0x000fc8000f8e0012 */
[----:B------:R-:W-:Y:S01]  /*d330*/  IMAD R0, R3, UR7, R25 ;  /* 0x0000000703007c24 */ /* 0x000fe2000f8e0219 */
[----:B-----5:R-:W-:-:S04]  /*d340*/  LEA R26, P1, R24, UR4, 0x1 ;  /* 0x00000004181a7c11 */ /* 0x020fc8000f8208ff */
[----:B------:R-:W-:-:S05]  /*d350*/  LEA.HI.X R27, R24, UR5, R0, 0x1, P1 ;  /* 0x00000005181b7c11 */ /* 0x000fca00088f0c00 */
[----:B----4-:R4:W-:Y:S04]  /*d360*/  STG.E.128 desc[UR16][R26.64], R12 ;  /* 0x0000000c1a007986 */ /* 0x0109e8000c101d10 */
[----:B-1----:R4:W-:Y:S04]  /*d370*/  STG.E.128 desc[UR16][R26.64+0x40], R8 ;  /* 0x000040081a007986 */ /* 0x0029e8000c101d10 */
[----:B--2---:R4:W-:Y:S02]  /*d380*/  STG.E.128 desc[UR16][R26.64+0x80], R4 ;  /* 0x000080041a007986 */ /* 0x0049e4000c101d10 */
.L_x_1535:
[----:B------:R-:W-:Y:S05]  /*d390*/  BSYNC.RECONVERGENT B0 ;  /* 0x0000000000007941 */ /* 0x000fea0003800200 */
.L_x_1534:
[----:B--2-4-:R2:W4:Y:S04]  /*d3a0*/  LDS.128 R4, [R193+0x1800] ;  /* 0x00180000c1047984 */ /* 0x0145280000000c00 */
[----:B-1----:R2:W1:Y:S01]  /*d3b0*/  LDS.128 R8, [R193+0x2800] ;  /* 0x00280000c1087984 */ /* 0x0024620000000c00 */
[----:B------:R-:W-:Y:S05]  /*d3c0*/  @P0 EXIT ;  /* 0x000000000000094d */ /* 0x000fea0003800000 */
[----:B------:R-:W5:Y:S01]  /*d3d0*/  LDCU.64 UR4, c[0x0][0x3f0] ;  /* 0x00007e00ff0477ac */ /* 0x000f620008000a00 */
[----:B------:R-:W-:Y:S01]  /*d3e0*/  IADD3 R3, P0, PT, R3, 0x20, RZ ;  /* 0x0000002003037810 */ /* 0x000fe20007f1e0ff */
[----:B------:R-:W-:Y:S01]  /*d3f0*/  IMAD.MOV.U32 R12, RZ, RZ, R16 ;  /* 0x000000ffff0c7224 */ /* 0x000fe200078e0010 */
[----:B------:R-:W-:-:S03]  /*d400*/  MOV R13, R19 ;  /* 0x00000013000d7202 */ /* 0x000fc60000000f00 */
[----:B------:R-:W-:Y:S02]  /*d410*/  IMAD.X R0, RZ, RZ, RZ, P0 ;  /* 0x000000ffff007224 */ /* 0x000fe400000e06ff */
[----:B------:R-:W-:-:S04]  /*d420*/  IMAD.WIDE.U32 R12, R3, UR6, R12 ;  /* 0x00000006030c7c25 */ /* 0x000fc8000f8e000c */
[----:B------:R-:W-:-:S04]  /*d430*/  IMAD R0, R0, UR6, RZ ;  /* 0x0000000600007c24 */ /* 0x000fc8000f8e02ff */
[----:B------:R-:W-:Y:S01]  /*d440*/  IMAD R0, R3, UR7, R0 ;  /* 0x0000000703007c24 */ /* 0x000fe2000f8e0200 */
[----:B-----5:R-:W-:-:S04]  /*d450*/  LEA R2, P0, R12, UR4, 0x1 ;  /* 0x000000040c027c11 */ /* 0x020fc8000f8008ff */
[----:B------:R-:W-:-:S04]  /*d460*/  IADD3 R0, PT, PT, R0, R13, RZ ;  /* 0x0000000d00007210 */ /* 0x000fc80007ffe0ff */
[----:B------:R-:W-:-:S05]  /*d470*/  LEA.HI.X R3, R12, UR5, R0, 0x1, P0 ;  /* 0x000000050c037c11 */ /* 0x000fca00080f0c00 */
[----:B------:R-:W-:Y:S04]  /*d480*/  STG.E.128 desc[UR16][R2.64], R20 ;  /* 0x0000001402007986 */ /* 0x000fe8000c101d10 */
[----:B----4-:R-:W-:Y:S04]  /*d490*/  STG.E.128 desc[UR16][R2.64+0x40], R4 ;  /* 0x0000400402007986 */ /* 0x010fe8000c101d10 */
[----:B-1----:R-:W-:Y:S01]  /*d4a0*/  STG.E.128 desc[UR16][R2.64+0x80], R8 ;  /* 0x0000800802007986 */ /* 0x002fe2000c101d10 */
[----:B------:R-:W-:Y:S05]  /*d4b0*/  EXIT ;  /* 0x000000000000794d */ /* 0x000fea0003800000 */
.L_x_1536:
        /* <DEDUP_REMOVED lines=12> */
.L_x_5488:


//--------------------- .text._ZN5flash24flash_fwd_splitkv_kernelI23Flash_fwd_kernel_traitsILi96ELi64ELi128ELi4ELb0ELb0EN7cutlass10bfloat16_tE19Flash_kernel_traitsILi96ELi64ELi128ELi4ES3_EELb1ELb0ELb0ELb0ELb1ELb1ELb0ELb0EEEvNS_16Flash_fwd_paramsE --------------------------
	.section	.text._ZN5flash24flash_fwd_splitkv_kernelI23Flash_fwd_kernel_traitsILi96ELi64ELi128ELi4ELb0ELb0EN7cutlass10bfloat16_tE19Flash_kernel_traitsILi96ELi64ELi128ELi4ES3_EELb1ELb0ELb0ELb0ELb1ELb1ELb0ELb0EEEvNS_16Flash_fwd_paramsE,"ax",@progbits
	.align	128
        .global         _ZN5flash24flash_fwd_splitkv_kernelI23Flash_fwd_kernel_traitsILi96ELi64ELi128ELi4ELb0ELb0EN7cutlass10bfloat16_tE19Flash_kernel_traitsILi96ELi64ELi128ELi4ES3_EELb1ELb0ELb0ELb0ELb1ELb1ELb0ELb0EEEvNS_16Flash_fwd_paramsE
        .type           _ZN5flash24flash_fwd_splitkv_kernelI23Flash_fwd_kernel_traitsILi96ELi64ELi128ELi4ELb0ELb0EN7cutlass10bfloat16_tE19Flash_kernel_traitsILi96ELi64ELi128ELi4ES3_EELb1ELb0ELb0ELb0ELb1ELb1ELb0ELb0EEEvNS_16Flash_fwd_paramsE,@function
        .size           _ZN5flash24flash_fwd_splitkv_kernelI23Flash_fwd_kernel_traitsILi96ELi64ELi128ELi4ELb0ELb0EN7cutlass10bfloat16_tE19Flash_kernel_traitsILi96ELi64ELi128ELi4ES3_EELb1ELb0ELb0ELb0ELb1ELb1ELb0ELb0EEEvNS_16Flash_fwd_paramsE,(.L_x_5489 - _ZN5flash24flash_fwd_splitkv_kernelI23Flash_fwd_kernel_traitsILi96ELi64ELi128ELi4ELb0ELb0EN7cutlass10bfloat16_tE19Flash_kernel_traitsILi96ELi64ELi128ELi4ES3_EELb1ELb0ELb0ELb0ELb1ELb1ELb0ELb0EEEvNS_16Flash_fwd_paramsE)
        .other          _ZN5flash24flash_fwd_splitkv_kernelI23Flash_fwd_kernel_traitsILi96ELi64ELi128ELi4ELb0ELb0EN7cutlass10bfloat16_tE19Flash_kernel_traitsILi96ELi64ELi128ELi4ES3_EELb1ELb0ELb0ELb0ELb1ELb1ELb0ELb0EEEvNS_16Flash_fwd_paramsE,@"STO_CUDA_ENTRY STV_DEFAULT"
_ZN5flash24flash_fwd_splitkv_kernelI23Flash_fwd_kernel_traitsILi96ELi64ELi128ELi4ELb0ELb0EN7cutlass10bfloat16_tE19Flash_kernel_traitsILi96ELi64ELi128ELi4ES3_EELb1ELb0ELb0ELb0ELb1ELb1ELb0ELb0EEEvNS_16Flash_fwd_paramsE:
.text._ZN5flash24flash_fwd_splitkv_kernelI23Flash_fwd_kernel_traitsILi96ELi64ELi128ELi4ELb0ELb0EN7cutlass10bfloat16_tE19Flash_kernel_traitsILi96ELi64ELi128ELi4ES3_EELb1ELb0ELb0ELb0ELb1ELb1ELb0ELb0EEEvNS_16Flash_fwd_paramsE:
        /* <DEDUP_REMOVED lines=26> */
[----:B------:R-:W-:-:S02]  /*01a0*/  @P3 IADD3 R14, P1, PT, R9, UR6, RZ ;  /* 0x00000006090e3c10 */ /* 0x000fc4000ff3e0ff */
[C---:B------:R-:W-:Y:S02]  /*01b0*/  @P2 IADD3.X R5, PT, PT, R8.reuse, UR5, RZ, P0, !PT ;  /* 0x0000000508052c10 */ /* 0x040fe400087fe4ff */
[----:B------:R-:W-:Y:S02]  /*01c0*/  IADD3 R10, P0, PT, R9, R6, RZ ;  /* 0x00000006090a7210 */ /* 0x000fe40007f1e0ff */
[C---:B------:R-:W-:Y:S01]  /*01d0*/  @P3 IADD3.X R15, PT, PT, R8.reuse, UR7, RZ, P1, !PT ;  /* 0x00000007080f3c10 */ /* 0x040fe20008ffe4ff */
[----:B------:R-:W2:Y:S01]  /*01e0*/  @!P4 LDC R113, c[0x0][0x434] ;  /* 0x00010d00ff71cb82 */ /* 0x000ea20000000800 */
[----:B------:R2:W5:Y:S01]  /*01f0*/  @P2 LDG.E R111, desc[UR16][R4.64] ;  /* 0x00000010046f2981 */ /* 0x000562000c1e1900 */
[----:B------:R-:W-:Y:S01]  /*0200*/  IMAD.X R11, R8, 0x1, R7, P0 ;  /* 0x00000001080b7824 */ /* 0x000fe200000e0607 */
[----:B------:R-:W-:Y:S02]  /*0210*/  ISETP.NE.U32.AND P0, PT, R6, RZ, PT ;  /* 0x000000ff0600720c */ /* 0x000fe40003f05070 */
[----:B------:R2:W5:Y:S02]  /*0220*/  @P3 LDG.E R0, desc[UR16][R14.64] ;  /* 0x000000100e003981 */ /* 0x000564000c1e1900 */
[----:B------:R-:W-:-:S02]  /*0230*/  ISETP.NE.AND.EX P0, PT, R7, RZ, PT, P0 ;  /* 0x000000ff0700720c */ /* 0x000fc40003f05300 */
[----:B---3--:R-:W-:Y:S02]  /*0240*/  ISETP.NE.AND P1, PT, RZ, UR4, PT ;  /* 0x00000004ff007c0c */ /* 0x008fe4000bf25270 */
[----:B------:R-:W-:Y:S01]  /*0250*/  ISETP.EQ.U32.AND P3, PT, R6, RZ, PT ;  /* 0x000000ff0600720c */ /* 0x000fe20003f62070 */
[----:B-1----:R-:W1:Y:S03]  /*0260*/  @!P2 LDC R2, c[0x0][0x43c] ;  /* 0x00010f00ff02ab82 */ /* 0x002e660000000800 */
[----:B------:R-:W-:-:S05]  /*0270*/  ISETP.EQ.OR.EX P3, PT, R7, RZ, !P1, P3 ;  /* 0x000000ff0700720c */ /* 0x000fca0004f62730 */
[----:B------:R-:W3:Y:S08]  /*0280*/  @!P0 LDC R7, c[0x0][0x438] ;  /* 0x00010e00ff078b82 */ /* 0x000ef00000000800 */
[----:B------:R-:W1:Y:S01]  /*0290*/  @!P2 LDC.64 R4, c[0x0][0x488] ;  /* 0x00012200ff04ab82 */ /* 0x000e620000000a00 */
[----:B------:R-:W-:Y:S02]  /*02a0*/  IMAD.MOV.U32 R3, RZ, RZ, -0x1 ;  /* 0xffffffffff037424 */ /* 0x000fe400078e00ff */
[----:B----4-:R-:W-:-:S04]  /*02b0*/  IMAD.SHL.U32 R186, R17, 0x40, RZ ;  /* 0x0000004011ba7824 */ /* 0x010fc800078e00ff */
[----:B------:R4:W5:Y:S01]  /*02c0*/  @!P3 LDG.E R3, desc[UR16][R10.64] ;  /* 0x000000100a03b981 */ /* 0x000962000c1e1900 */
[----:B--2---:R-:W-:-:S05]  /*02d0*/  @P4 IMAD.IADD R113, R13, 0x1, -R182 ;  /* 0x000000010d714824 */ /* 0x004fca00078e0ab6 */
[----:B------:R-:W-:Y:S01]  /*02e0*/  ISETP.GT.AND P3, PT, R113, R186, PT ;  /* 0x000000ba7100720c */ /* 0x000fe20003f64270 */
[----:B-1-34-:R-:W-:-:S12]  /*02f0*/  @!P0 BRA `(.L_x_1537) ;  /* 0x00000000000c8947 */ /* 0x01afd80003800000 */
[----:B------:R-:W2:Y:S02]  /*0300*/  @P1 LDG.E R6, desc[UR16][R10.64+0x4] ;  /* 0x000004100a061981 */ /* 0x000ea4000c1e1900 */
[----:B--2--5:R-:W-:-:S06]  /*0310*/  @P1 IADD3 R7, PT, PT, R6, -R3, RZ ;  /* 0x8000000306071210 */ /* 0x024fcc0007ffe0ff */
[----:B------:R1:W5:Y:S02]  /*0320*/  @!P1 LDG.E R7, desc[UR16][R10.64] ;  /* 0x000000100a079981 */ /* 0x000364000c1e1900 */
.L_x_1537:
[----:B------:R-:W-:Y:S01]  /*0330*/  @!P2 ISETP.NE.U32.AND P0, PT, R4, RZ, PT ;  /* 0x000000ff0400a20c */ /* 0x000fe20003f05070 */
[----:B------:R-:W-:-:S12]  /*0340*/  @!P3 EXIT ;  /* 0x000000000000b94d */ /* 0x000fd80003800000 */
[----:B------:R-:W2:Y:S01]  /*0350*/  LDCU UR5, c[0x0][0x438] ;  /* 0x00008700ff0577ac */ /* 0x000ea20008000800 */
[----:B------:R-:W-:Y:S01]  /*0360*/  @!P2 ISETP.NE.AND.EX P0, PT, R5, RZ, PT, P0 ;  /* 0x000000ff0500a20c */ /* 0x000fe20003f05300 */
[--C-:B-----5:R-:W-:Y:S01]  /*0370*/  @P2 IMAD.IADD R111, R111, 0x1, -R0.reuse ;  /* 0x000000016f6f2824 */ /* 0x120fe200078e0a00 */
[----:B------:R-:W3:Y:S01]  /*0380*/  S2R R21, SR_CTAID.Z ;  /* 0x0000000000157919 */ /* 0x000ee20000002700 */
[----:B------:R-:W4:Y:S01]  /*0390*/  LDCU UR14, c[0x0][0x508] ;  /* 0x0000a100ff0e77ac */ /* 0x000f220008000800 */
[----:B------:R-:W-:Y:S01]  /*03a0*/  @!P2 SEL R2, R2, RZ, P0 ;  /* 0x000000ff0202a207 */ /* 0x000fe20000000000 */
[----:B------:R-:W1:Y:S03]  /*03b0*/  S2R R183, SR_TID.X ;  /* 0x0000000000b77919 */ /* 0x000e660000002100 */
[----:B------:R-:W-:Y:S01]  /*03c0*/  @!P2 IADD3 R111, PT, PT, R2, R7, -R0 ;  /* 0x00000007026fa210 */ /* 0x000fe20007ffe800 */
[----:B------:R-:W-:-:S04]  /*03d0*/  VIADD R2, R17, 0x1 ;  /* 0x0000000111027836 */ /* 0x000fc80000000000 */
[----:B------:R-:W-:Y:S02]  /*03e0*/  VIADD R7, R111, 0x7f ;  /* 0x0000007f6f077836 */ /* 0x000fe40000000000 */
[----:B------:R-:W-:Y:S01]  /*03f0*/  IMAD R2, R2, 0x40, -R113 ;  /* 0x0000004002027824 */ /* 0x000fe200078e0a71 */
[----:B--2---:R-:W-:Y:S02]  /*0400*/  UIADD3 UR5, UPT, UPT, UR5, 0x7f, URZ ;  /* 0x0000007f05057890 */ /* 0x004fe4000fffe0ff */
[----:B------:R-:W-:Y:S02]  /*0410*/  SHF.R.S32.HI R4, RZ, 0x1f, R7 ;  /* 0x0000001fff047819 */ /* 0x000fe40000011407 */
[----:B----4-:R-:W-:Y:S01]  /*0420*/  IADD3 R5, PT, PT, R7, UR14, R2 ;  /* 0x0000000e07057c10 */ /* 0x010fe2000fffe002 */
        /* <DEDUP_REMOVED lines=10> */
[----:B-1-3--:R-:W-:Y:S05]  /*04d0*/  @P0 BRA `(.L_x_1538) ;  /* 0x0000000400140947 */ /* 0x00afea0003800000 */
[C---:B------:R-:W-:Y:S01]  /*04e0*/  ISETP.NE.AND P0, PT, R182.reuse, -0x1, PT ;  /* 0xffffffffb600780c */ /* 0x040fe20003f05270 */
[----:B------:R-:W1:Y:S01]  /*04f0*/  LDC.64 R2, c[0x0][0x408] ;  /* 0x00010200ff027b82 */ /* 0x000e620000000a00 */
[----:B------:R-:W-:Y:S01]  /*0500*/  SHF.L.U32 R0, R183, 0x3, RZ ;  /* 0x00000003b7007819 */ /* 0x000fe200000006ff */
[----:B------:R-:W2:Y:S01]  /*0510*/  LDCU UR7, c[0x0][0x3e0] ;  /* 0x00007c00ff0777ac */ /* 0x000ea20008000800 */
[----:B------:R-:W-:Y:S01]  /*0520*/  BSSY.RECONVERGENT B0, `(.L_x_1539) ;  /* 0x0000022000007945 */ /* 0x000fe20003800200 */
[----:B------:R-:W3:Y:S01]  /*0530*/  LDCU.64 UR4, c[0x0][0x410] ;  /* 0x00008200ff0477ac */ /* 0x000ee20008000a00 */
[----:B------:R-:W4:Y:S07]  /*0540*/  LDCU UR6, c[0x0][0x434] ;  /* 0x00008680ff0677ac */ /* 0x000f2e0008000800 */
[----:B------:R-:W5:Y:S01]  /*0550*/  @!P0 LDC.64 R4, c[0x0][0x400] ;  /* 0x00010000ff048b82 */ /* 0x000f620000000a00 */
[----:B-1----:R-:W-:-:S04]  /*0560*/  @P0 IMAD.WIDE.U32 R8, R182, R2, RZ ;  /* 0x00000002b6080225 */ /* 0x002fc800078e00ff */
[----:B-----5:R-:W-:Y:S01]  /*0570*/  @!P0 IMAD.WIDE.U32 R6, R184, R4, RZ ;  /* 0x00000004b8068225 */ /* 0x020fe200078e00ff */
[----:B------:R-:W-:Y:S02]  /*0580*/  LOP3.LUT R4, R0, 0x18, RZ, 0xc0, !PT ;  /* 0x0000001800047812 */ /* 0x000fe400078ec0ff */
[----:B------:R-:W-:Y:S01]  /*0590*/  @P0 MOV R6, R8 ;  /* 0x0000000800060202 */ /* 0x000fe20000000f00 */
[----:B------:R-:W-:Y:S01]  /*05a0*/  @!P0 IMAD R0, R184, R5, R7 ;  /* 0x00000005b8008224 */ /* 0x000fe200078e0207 */
[----:B------:R-:W-:Y:S01]  /*05b0*/  MOV R5, RZ ;  /* 0x000000ff00057202 */ /* 0x000fe20000000f00 */
[----:B------:R-:W-:Y:S01]  /*05c0*/  @P0 IMAD R0, R182, R3, R9 ;  /* 0x00000003b6000224 */ /* 0x000fe200078e0209 */
[----:B------:R-:W-:Y:S01]  /*05d0*/  SHF.R.U32.HI R7, RZ, 0x2, R183 ;  /* 0x00000002ff077819 */ /* 0x000fe200000116b7 */
[----:B------:R-:W-:-:S03]  /*05e0*/  IMAD.WIDE.U32 R4, R186, R2, R4 ;  /* 0x00000002ba047225 */ /* 0x000fc600078e0004 */
[C---:B------:R-:W-:Y:S01]  /*05f0*/  IADD3 R11, PT, PT, R7.reuse, 0x20, RZ ;  /* 0x00000020070b7810 */ /* 0x040fe20007ffe0ff */
[----:B------:R-:W-:Y:S01]  /*0600*/  IMAD R5, R186, R3, R5 ;  /* 0x00000003ba057224 */ /* 0x000fe200078e0205 */
[----:B------:R-:W-:Y:S02]  /*0610*/  IADD3 R8, P0, PT, R6, R4, RZ ;  /* 0x0000000406087210 */ /* 0x000fe40007f1e0ff */
[----:B------:R-:W-:Y:S02]  /*0620*/  IADD3 R4, PT, PT, -R186, R113, RZ ;  /* 0x00000071ba047210 */ /* 0x000fe40007ffe1ff */
[----:B------:R-:W-:Y:S01]  /*0630*/  IADD3.X R9, PT, PT, R0, R5, RZ, P0, !PT ;  /* 0x0000000500097210 */ /* 0x000fe200007fe4ff */
[----:B--2---:R-:W-:Y:S01]  /*0640*/  IMAD R5, R184, UR7, R21 ;  /* 0x00000007b8057c24 */ /* 0x004fe2000f8e0215 */
[-C--:B------:R-:W-:Y:S02]  /*0650*/  ISETP.GE.AND P0, PT, R7, R4.reuse, PT ;  /* 0x000000040700720c */ /* 0x080fe40003f06270 */
[----:B------:R-:W-:Y:S01]  /*0660*/  ISETP.GE.AND P1, PT, R11, R4, PT ;  /* 0x000000040b00720c */ /* 0x000fe20003f26270 */
[----:B---3--:R-:W-:-:S04]  /*0670*/  IMAD.WIDE.U32 R8, R21, UR4, R8 ;  /* 0x0000000415087c25 */ /* 0x008fc8000f8e0008 */
[----:B----4-:R-:W-:Y:S02]  /*0680*/  IMAD R186, R5, UR6, R186 ;  /* 0x0000000605ba7c24 */ /* 0x010fe4000f8e02ba */
[----:B------:R-:W-:-:S04]  /*0690*/  IMAD R11, R21, UR5, R9 ;  /* 0x00000005150b7c24 */ /* 0x000fc8000f8e0209 */
[----:B------:R-:W-:Y:S05]  /*06a0*/  @P0 BRA `(.L_x_1540) ;  /* 0x0000000000240947 */ /* 0x000fea0003800000 */
        /* <DEDUP_REMOVED lines=9> */
.L_x_1540:
[----:B------:R-:W-:Y:S05]  /*0740*/  BSYNC.RECONVERGENT B0 ;  /* 0x0000000000007941 */ /* 0x000fea0003800200 */
.L_x_1539:
[----:B------:R-:W-:Y:S04]  /*0750*/  BSSY.RECONVERGENT B0, `(.L_x_1541) ;  /* 0x000000f000007945 */ /* 0x000fe80003800200 */
[----:B------:R-:W-:Y:S05]  /*0760*/  @P1 BRA `(.L_x_1542) ;  /* 0x0000000000341947 */ /* 0x000fea0003800000 */
[----:B------:R-:W-:Y:S01]  /*0770*/  IADD3 R5, P0, PT, R7, 0x20, RZ ;  /* 0x0000002007057810 */ /* 0x000fe20007f1e0ff */
[----:B------:R-:W2:Y:S03]  /*0780*/  LDCU.64 UR4, c[0x0][0x3f0] ;  /* 0x00007e00ff0477ac */ /* 0x000ea60008000a00 */
[----:B------:R-:W-:-:S05]  /*0790*/  IADD3.X R9, PT, PT, RZ, RZ, RZ, P0, !PT ;  /* 0x000000ffff097210 */ /* 0x000fca00007fe4ff */
[----:B------:R-:W-:Y:S01]  /*07a0*/  IMAD R0, R9, R2, RZ ;  /* 0x0000000209007224 */ /* 0x000fe200078e02ff */
[----:B------:R-:W-:-:S03]  /*07b0*/  MOV R9, R11 ;  /* 0x0000000b00097202 */ /* 0x000fc60000000f00 */
[C---:B------:R-:W-:Y:S02]  /*07c0*/  IMAD R3, R5.reuse, R3, R0 ;  /* 0x0000000305037224 */ /* 0x040fe400078e0200 */
[----:B------:R-:W-:-:S03]  /*07d0*/  IMAD.WIDE.U32 R8, R5, R2, R8 ;  /* 0x0000000205087225 */ /* 0x000fc600078e0008 */
[----:B--2---:R-:W-:Y:S02]  /*07e0*/  LEA R2, P0, R8, UR4, 0x1 ;  /* 0x0000000408027c11 */ /* 0x004fe4000f8008ff */
[----:B------:R-:W-:-:S04]  /*07f0*/  IADD3 R3, PT, PT, R9, R3, RZ ;  /* 0x0000000309037210 */ /* 0x000fc80007ffe0ff */
[----:B------:R-:W-:-:S05]  /*0800*/  LEA.HI.X R3, R8, UR5, R3, 0x1, P0 ;  /* 0x0000000508037c11 */ /* 0x000fca00080f0c03 */
[----:B------:R2:W-:Y:S04]  /*0810*/  STG.E.128 desc[UR16][R2.64], RZ ;  /* 0x000000ff02007986 */ /* 0x0005e8000c101d10 */
[----:B------:R2:W-:Y:S04]  /*0820*/  STG.E.128 desc[UR16][R2.64+0x40], RZ ;  /* 0x000040ff02007986 */ /* 0x0005e8000c101d10 */
[----:B------:R2:W-:Y:S02]  /*0830*/  STG.E.128 desc[UR16][R2.64+0x80], RZ ;  /* 0x000080ff02007986 */ /* 0x0005e4000c101d10 */
.L_x_1542:
[----:B------:R-:W-:Y:S05]  /*0840*/  BSYNC.RECONVERGENT B0 ;  /* 0x0000000000007941 */ /* 0x000fea0003800200 */
.L_x_1541:
[----:B------:R-:W2:Y:S01]  /*0850*/  LDCU.64 UR4, c[0x0][0x420] ;  /* 0x00008400ff0477ac */ /* 0x000ea20008000a00 */
[----:B------:R-:W-:-:S04]  /*0860*/  LOP3.LUT P2, R183, R183, 0x3, RZ, 0xc0, !PT ;  /* 0x00000003b7b77812 */ /* 0x000fc8000784c0ff */
[----:B------:R-:W-:Y:S02]  /*0870*/  ISETP.GE.OR P2, PT, R7, R4, P2 ;  /* 0x000000040700720c */ /* 0x000fe40001746670 */
[C---:B------:R-:W-:Y:S02]  /*0880*/  IADD3 R7, P0, PT, R186.reuse, R7, RZ ;  /* 0x00000007ba077210 */ /* 0x040fe40007f1e0ff */
[----:B------:R-:W-:Y:S02]  /*0890*/  ISETP.NE.OR P1, PT, R183, RZ, P1 ;  /* 0x000000ffb700720c */ /* 0x000fe40000f25670 */
[----:B------:R-:W-:Y:S02]  /*08a0*/  LEA.HI.X.SX32 R186, R186, RZ, 0x1, P0 ;  /* 0x000000ffbaba7211 */ /* 0x000fe400000f0eff */
[----:B--2---:R-:W-:-:S05]  /*08b0*/  LEA R2, P0, R7, UR4, 0x2 ;  /* 0x0000000407027c11 */ /* 0x004fca000f8010ff */
[----:B------:R-:W-:Y:S01]  /*08c0*/  @!P2 IMAD.MOV.U32 R5, RZ, RZ, 0x7f800000 ;  /* 0x7f800000ff05a424 */ /* 0x000fe200078e00ff */
[----:B------:R-:W-:-:S05]  /*08d0*/  LEA.HI.X R3, R7, UR5, R186, 0x2, P0 ;  /* 0x0000000507037c11 */ /* 0x000fca00080f14ba */
[----:B------:R2:W-:Y:S01]  /*08e0*/  @!P2 STG.E desc[UR16][R2.64], R5 ;  /* 0x000000050200a986 */ /* 0x0005e2000c101910 */
[----:B------:R-:W-:Y:S05]  /*08f0*/  @P1 EXIT ;  /* 0x000000000000194d */ /* 0x000fea0003800000 */
[----:B--2---:R-:W-:-:S05]  /*0900*/  MOV R5, 0x7f800000 ;  /* 0x7f80000000057802 */ /* 0x004fca0000000f00 */
[----:B------:R-:W-:Y:S01]  /*0910*/  STG.E desc[UR16][R2.64+0x80], R5 ;  /* 0x0000800502007986 */ /* 0x000fe2000c101910 */
[----:B------:R-:W-:Y:S05]  /*0920*/  EXIT ;  /* 0x000000000000794d */ /* 0x000fea0003800000 */
.L_x_1538:
        /* <DEDUP_REMOVED lines=11> */
.L_x_1543:
        /* <DEDUP_REMOVED lines=36> */
[----:B------:R-:W-:-:S05]  /*0c20*/  IMAD.WIDE R14, R3, 0x4, R188 ;  /* 0x00000004030e7825 */ /* 0x000fca00078e02bc */
[----:B------:R-:W2:Y:S01]  /*0c30*/  LDG.E R6, desc[UR16][R14.64] ;  /* 0x000000100e067981 */ /* 0x000ea2000c1e1900 */
[----:B-1----:R-:W-:Y:S01]  /*0c40*/  IABS R5, R2 ;  /* 0x0000000200057213 */ /* 0x002fe20000000000 */
[----:B---3--:R-:W-:Y:S01]  /*0c50*/  IMAD.U32 R120, RZ, RZ, UR10 ;  /* 0x0000000aff787e24 */ /* 0x008fe2000f8e00ff */
[----:B------:R-:W-:Y:S01]  /*0c60*/  IADD3 R3, PT, PT, -R3, RZ, RZ ;  /* 0x000000ff03037210 */ /* 0x000fe20007ffe1ff */
[----:B------:R-:W-:Y:S01]  /*0c70*/  IMAD.U32 R121, RZ, RZ, UR11 ;  /* 0x0000000bff797e24 */ /* 0x000fe2000f8e00ff */
        /* <DEDUP_REMOVED lines=31> */
[----:B--2---:R-:W-:Y:S01]  /*0e70*/  SHF.R.S32.HI R5, RZ, 0x1f, R6 ;  /* 0x0000001fff057819 */ /* 0x004fe20000011406 */
[----:B------:R-:W-:-:S04]  /*0e80*/  IMAD.WIDE.U32 R8, R6, UR6, RZ ;  /* 0x0000000606087c25 */ /* 0x000fc8000f8e00ff */
[C---:B------:R-:W-:Y:S02]  /*0e90*/  IMAD R11, R5.reuse, UR6, RZ ;  /* 0x00000006050b7c24 */ /* 0x040fe4000f8e02ff */
[----:B------:R-:W-:Y:S02]  /*0ea0*/  IMAD R5, R5, UR4, RZ ;  /* 0x0000000405057c24 */ /* 0x000fe4000f8e02ff */
        /* <DEDUP_REMOVED lines=21> */
.L_x_1544:
        /* <DEDUP_REMOVED lines=15> */
.L_x_1546:
[----:B------:R-:W2:Y:S01]  /*10f0*/  LDC.64 R140, c[0x0][0x3b8] ;  /* 0x0000ee00ff8c7b82 */ /* 0x000ea20000000a00 */
[----:B------:R-:W-:-:S05]  /*1100*/  IADD3 R8, PT, PT, R0, R3, RZ ;  /* 0x0000000300087210 */ /* 0x000fca0007ffe0ff */
[C---:B--2---:R-:W-:Y:S02]  /*1110*/  IMAD R7, R8.reuse, R141, RZ ;  /* 0x0000008d08077224 */ /* 0x044fe400078e02ff */
[----:B------:R-:W-:-:S05]  /*1120*/  IMAD.WIDE.U32 R8, R8, R140, RZ ;  /* 0x0000008c08087225 */ /* 0x000fca00078e00ff */
[----:B------:R-:W-:Y:S02]  /*1130*/  IADD3 R7, PT, PT, R9, R7, RZ ;  /* 0x0000000709077210 */ /* 0x000fe40007ffe0ff */
.L_x_1547:
        /* <DEDUP_REMOVED lines=14> */
.L_x_1548:
[----:B------:R-:W2:Y:S01]  /*1220*/  LDC.64 R120, c[0x0][0x3c0] ;  /* 0x0000f000ff787b82 */ /* 0x000ea20000000a00 */
[----:B------:R-:W-:-:S05]  /*1230*/  IADD3 R0, PT, PT, R0, R3, RZ ;  /* 0x0000000300007210 */ /* 0x000fca0007ffe0ff */
[C---:B--2---:R-:W-:Y:S02]  /*1240*/  IMAD R9, R0.reuse, R121, RZ ;  /* 0x0000007900097224 */ /* 0x044fe400078e02ff */
[----:B------:R-:W-:-:S05]  /*1250*/  IMAD.WIDE.U32 R10, R0, R120, RZ ;  /* 0x00000078000a7225 */ /* 0x000fca00078e00ff */
[----:B------:R-:W-:-:S07]  /*1260*/  IADD3 R9, PT, PT, R11, R9, RZ ;  /* 0x000000090b097210 */ /* 0x000fce0007ffe0ff */
.L_x_1549:
[----:B------:R-:W2:Y:S01]  /*1270*/  LDC R0, c[0x0][0x3e8] ;  /* 0x0000fa00ff007b82 */ /* 0x000ea20000000800 */
[----:B------:R-:W-:Y:S02]  /*1280*/  LEA R6, R117, 0xffffff80, 0x7 ;  /* 0xffffff8075067811 */ /* 0x000fe400078e38ff */
[----:B------:R-:W-:Y:S02]  /*1290*/  CS2R R188, SRZ ;  /* 0x0000000000bc7805 */ /* 0x000fe4000001ff00 */
[----:B--2--5:R-:W-:-:S04]  /*12a0*/  IABS R2, R0 ;  /* 0x0000000000027213 */ /* 0x024fc80000000000 */
[----:B-1----:R-:W1:Y:S08]  /*12b0*/  I2F.RP R5, R2 ;  /* 0x0000000200057306 */ /* 0x002e700000209400 */
        /* <DEDUP_REMOVED lines=40> */
.L_x_1545:
[----:B------:R-:W-:Y:S01]  /*1540*/  ISETP.NE.AND P0, PT, R182, -0x1, PT ;  /* 0xffffffffb600780c */ /* 0x000fe20003f05270 */
[----:B------:R-:W1:Y:S01]  /*1550*/  LDCU.64 UR4, c[0x0][0x3c8] ;  /* 0x00007900ff0477ac */ /* 0x000e620008000a00 */
[----:B------:R-:W-:Y:S01]  /*1560*/  SHF.R.U32.HI R2, RZ, 0x2, R183 ;  /* 0x00000002ff027819 */ /* 0x000fe200000116b7 */
[----:B------:R-:W2:Y:S01]  /*1570*/  S2UR UR10, SR_CgaCtaId ;  /* 0x00000000000a79c3 */ /* 0x000ea20000008800 */
[----:B------:R-:W-:Y:S01]  /*1580*/  IADD3 R176, PT, PT, -R186, R113, RZ ;  /* 0x00000071bab07210 */ /* 0x000fe20007ffe1ff */
[----:B------:R-:W3:Y:S01]  /*1590*/  LDCU.64 UR6, c[0x0][0x388] ;  /* 0x00007100ff0677ac */ /* 0x000ee20008000a00 */
[C---:B------:R-:W-:Y:S02]  /*15a0*/  IADD3 R13, PT, PT, R2.reuse, 0x20, RZ ;  /* 0x00000020020d7810 */ /* 0x040fe40007ffe0ff */
[----:B------:R-:W-:Y:S02]  /*15b0*/  ISETP.GE.AND P4, PT, R2, R176, PT ;  /* 0x000000b00200720c */ /* 0x000fe40003f86270 */
[----:B------:R-:W-:-:S02]  /*15c0*/  SHF.L.U32 R12, R183, 0x3, RZ ;  /* 0x00000003b70c7819 */ /* 0x000fc400000006ff */
[----:B------:R-:W-:Y:S01]  /*15d0*/  ISETP.GE.AND P1, PT, R13, R176, PT ;  /* 0x000000b00d00720c */ /* 0x000fe20003f26270 */
[----:B------:R-:W4:Y:S01]  /*15e0*/  @!P0 LDC.64 R6, c[0x0][0x398] ;  /* 0x0000e600ff068b82 */ /* 0x000f220000000a00 */
[----:B------:R-:W-:Y:S02]  /*15f0*/  MOV R3, RZ ;  /* 0x000000ff00037202 */ /* 0x000fe40000000f00 */
[----:B------:R-:W-:Y:S02]  /*1600*/  SHF.L.U32 R109, R183, 0x5, RZ ;  /* 0x00000005b76d7819 */ /* 0x000fe400000006ff */
[----:B------:R-:W-:Y:S01]  /*1610*/  SHF.L.U32 R123, R117, 0x7, RZ ;  /* 0x00000007757b7819 */ /* 0x000fe200000006ff */
[----:B------:R-:W-:Y:S01]  /*1620*/  IMAD.WIDE.U32 R16, R17, 0x40, R2 ;  /* 0x0000004011107825 */ /* 0x000fe200078e0002 */
[----:B------:R-:W-:Y:S01]  /*1630*/  SHF.L.U32 R3, R183, 0x2, RZ ;  /* 0x00000002b7037819 */ /* 0x000fe200000006ff */
[----:B------:R-:W5:Y:S01]  /*1640*/  @P0 LDC.64 R4, c[0x0][0x3b0] ;  /* 0x0000ec00ff040b82 */ /* 0x000f620000000a00 */
[----:B------:R-:W-:-:S02]  /*1650*/  IADD3 R122, PT, PT, R123, -0x80, RZ ;  /* 0xffffff807b7a7810 */ /* 0x000fc40007ffe0ff */
[----:B------:R-:W-:-:S04]  /*1660*/  SHF.L.U32 R174, R183, 0x4, RZ ;  /* 0x00000004b7ae7819 */ /* 0x000fc800000006ff */
[C---:B------:R-:W-:Y:S01]  /*1670*/  LOP3.LUT R175, R174.reuse, 0x3e00, RZ, 0xc0, !PT ;  /* 0x00003e00aeaf7812 */ /* 0x040fe200078ec0ff */
[----:B------:R-:W1:Y:S01]  /*1680*/  @!P4 LDC.64 R10, c[0x0][0x3b0] ;  /* 0x0000ec00ff0acb82 */ /* 0x000e620000000a00 */
[----:B------:R-:W-:-:S04]  /*1690*/  LOP3.LUT R174, R174, 0x100, RZ, 0xc0, !PT ;  /* 0x00000100aeae7812 */ /* 0x000fc800078ec0ff */
[----:B------:R-:W-:Y:S01]  /*16a0*/  LOP3.LUT R174, R174, 0x20, R109, 0xf8, !PT ;  /* 0x00000020aeae7812 */ /* 0x000fe200078ef86d */
[----:B----4-:R-:W-:-:S04]  /*16b0*/  @!P0 IMAD.WIDE.U32 R18, R184, R6, RZ ;  /* 0x00000006b8128225 */ /* 0x010fc800078e00ff */
[----:B------:R-:W-:Y:S01]  /*16c0*/  @!P0 IMAD R7, R184, R7, R19 ;  /* 0x00000007b8078224 */ /* 0x000fe200078e0213 */
[----:B------:R-:W-:Y:S01]  /*16d0*/  LOP3.LUT R19, R12, 0x18, RZ, 0xc0, !PT ;  /* 0x000000180c137812 */ /* 0x000fe200078ec0ff */
[----:B-----5:R-:W-:-:S03]  /*16e0*/  @P0 IMAD.WIDE.U32 R8, R182, R4, RZ ;  /* 0x00000004b6080225 */ /* 0x020fc600078e00ff */
[C---:B------:R-:W-:Y:S02]  /*16f0*/  IADD3 R22, P3, PT, R19.reuse, R22, RZ ;  /* 0x0000001613167210 */ /* 0x040fe40007f7e0ff */
[----:B------:R-:W-:Y:S01]  /*1700*/  IADD3 R14, P2, PT, R19, R14, RZ ;  /* 0x0000000e130e7210 */ /* 0x000fe20007f5e0ff */
[----:B------:R-:W-:Y:S01]  /*1710*/  @P0 IMAD R7, R182, R5, R9 ;  /* 0x00000005b6070224 */ /* 0x000fe200078e0209 */
[----:B------:R-:W-:Y:S02]  /*1720*/  @P0 MOV R18, R8 ;  /* 0x0000000800120202 */ /* 0x000fe40000000f00 */
[----:B------:R-:W4:Y:S01]  /*1730*/  @!P4 LDC.64 R8, c[0x0][0x380] ;  /* 0x0000e000ff08cb82 */ /* 0x000f220000000a00 */
[----:B------:R-:W-:Y:S02]  /*1740*/  LOP3.LUT R4, R109, 0xc0, RZ, 0xc0, !PT ;  /* 0x000000c06d047812 */ /* 0x000fe400078ec0ff */
[----:B------:R-:W-:Y:S02]  /*1750*/  IADD3 R18, P0, PT, R19, R18, RZ ;  /* 0x0000001213127210 */ /* 0x000fe40007f1e0ff */
[----:B------:R-:W-:-:S02]  /*1760*/  LOP3.LUT R3, R4, 0x18, R3, 0xf8, !PT ;  /* 0x0000001804037812 */ /* 0x000fc400078ef803 */
[----:B------:R-:W-:Y:S02]  /*1770*/  IADD3.X R19, PT, PT, RZ, R7, RZ, P0, !PT ;  /* 0x00000007ff137210 */ /* 0x000fe400007fe4ff */
[----:B------:R-:W5:Y:S01]  /*1780*/  @!P1 LDC.64 R6, c[0x0][0x3b0] ;  /* 0x0000ec00ff069b82 */ /* 0x000f620000000a00 */
[----:B------:R-:W-:Y:S02]  /*1790*/  LOP3.LUT R4, R12, 0xd8, RZ, 0xc0, !PT ;  /* 0x000000d80c047812 */ /* 0x000fe400078ec0ff */
[----:B------:R-:W-:Y:S01]  /*17a0*/  IADD3.X R23, PT, PT, RZ, R15, RZ, P3, !PT ;  /* 0x0000000fff177210 */ /* 0x000fe20001ffe4ff */
[----:B-1----:R-:W-:Y:S01]  /*17b0*/  @!P4 IMAD R15, R17, R10, RZ ;  /* 0x0000000a110fc224 */ /* 0x002fe200078e02ff */
[----:B------:R-:W-:Y:S01]  /*17c0*/  LOP3.LUT R185, R4, 0x18, R183, 0x78, !PT ;  /* 0x0000001804b97812 */ /* 0x000fe200078e78b7 */
[C---:B------:R-:W-:Y:S01]  /*17d0*/  IMAD.WIDE.U32 R18, R21.reuse, UR4, R18 ;  /* 0x0000000415127c25 */ /* 0x040fe2000f8e0012 */
[----:B------:R-:W-:Y:S01]  /*17e0*/  UMOV UR4, 0x400 ;  /* 0x0000040000047882 */ /* 0x000fe20000000000 */
[----:B------:R-:W1:Y:S01]  /*17f0*/  @!P1 LDC.64 R4, c[0x0][0x380] ;  /* 0x0000e000ff049b82 */ /* 0x000e620000000a00 */
[----:B--2---:R-:W-:Y:S01]  /*1800*/  ULEA UR4, UR10, UR4, 0x18 ;  /* 0x000000040a047291 */ /* 0x004fe2000f8ec0ff */
[C---:B------:R-:W-:Y:S01]  /*1810*/  @!P4 IMAD R15, R16.reuse, R11, R15 ;  /* 0x0000000b100fc224 */ /* 0x040fe200078e020f */
[----:B------:R-:W-:Y:S01]  /*1820*/  @!P1 IADD3 R11, P0, PT, R16, 0x20, RZ ;  /* 0x00000020100b9810 */ /* 0x000fe20007f1e0ff */
[----:B------:R-:W-:Y:S01]  /*1830*/  IMAD R19, R21, UR5, R19 ;  /* 0x0000000515137c24 */ /* 0x000fe2000f8e0213 */
[----:B------:R-:W-:Y:S01]  /*1840*/  LOP3.LUT R185, R185, 0x1f20, R12, 0xf8, !PT ;  /* 0x00001f20b9b97812 */ /* 0x000fe200078ef80c */
[----:B------:R-:W-:Y:S01]  /*1850*/  IMAD.WIDE.U32 R22, R2, R140, R22 ;  /* 0x0000008c02167225 */ /* 0x000fe200078e0016 */
[----:B------:R-:W-:Y:S01]  /*1860*/  @!P1 IADD3.X R17, PT, PT, RZ, R17, RZ, P0, !PT ;  /* 0x00000011ff119210 */ /* 0x000fe200007fe4ff */
[----:B------:R-:W2:Y:S01]  /*1870*/  LDCU UR10, c[0x0][0x50c] ;  /* 0x0000a180ff0a77ac */ /* 0x000ea20008000800 */
[----:B------:R-:W-:Y:S01]  /*1880*/  LEA R185, R185, UR4, 0x1 ;  /* 0x00000004b9b97c11 */ /* 0x000fe2000f8e08ff */
[----:B------:R-:W-:Y:S01]  /*1890*/  @!P4 IMAD.WIDE.U32 R20, R16, R10, R18 ;  /* 0x0000000a1014c225 */ /* 0x000fe200078e0012 */
[----:B---3--:R-:W-:-:S03]  /*18a0*/  LEA R178, P3, R22, UR6, 0x1 ;  /* 0x0000000616b27c11 */ /* 0x008fc6000f8608ff */
[----:B------:R-:W-:Y:S01]  /*18b0*/  IMAD R177, R2, R141, R23 ;  /* 0x0000008d02b17224 */ /* 0x000fe200078e0217 */
[----:B----4-:R-:W-:Y:S01]  /*18c0*/  @!P4 LEA R16, P0, R20, R8, 0x1 ;  /* 0x000000081410c211 */ /* 0x010fe200078008ff */
[-C--:B-----5:R-:W-:Y:S01]  /*18d0*/  @!P1 IMAD R8, R17, R6.reuse, RZ ;  /* 0x0000000611089224 */ /* 0x0a0fe200078e02ff */
[----:B------:R-:W-:Y:S01]  /*18e0*/  @!P4 IADD3 R15, PT, PT, R21, R15, RZ ;  /* 0x0000000f150fc210 */ /* 0x000fe20007ffe0ff */
[C---:B------:R-:W-:Y:S01]  /*18f0*/  @!P1 IMAD.WIDE.U32 R18, R11.reuse, R6, R18 ;  /* 0x000000060b129225 */ /* 0x040fe200078e0012 */
[----:B------:R-:W-:Y:S01]  /*1900*/  LEA.HI.X R177, R22, UR7, R177, 0x1, P3 ;  /* 0x0000000716b17c11 */ /* 0x000fe200098f0cb1 */
[----:B------:R-:W3:Y:S01]  /*1910*/  LDCU.64 UR6, c[0x0][0x390] ;  /* 0x00007200ff0677ac */ /* 0x000ee20008000a00 */
[----:B------:R-:W-:Y:S01]  /*1920*/  @!P4 LEA.HI.X R17, R20, R9, R15, 0x1, P0 ;  /* 0x000000091411c211 */ /* 0x000fe200000f0c0f */
[----:B------:R-:W-:Y:S01]  /*1930*/  @!P1 IMAD R7, R11, R7, R8 ;  /* 0x000000070b079224 */ /* 0x000fe200078e0208 */
[----:B------:R-:W-:Y:S01]  /*1940*/  IADD3 R6, PT, PT, -R122, R111, RZ ;  /* 0x0000006f7a067210 */ /* 0x000fe20007ffe1ff */
[----:B------:R-:W-:Y:S01]  /*1950*/  IMAD.X R15, RZ, RZ, R0, P2 ;  /* 0x000000ffff0f7224 */ /* 0x000fe200010e0600 */
[C---:B------:R-:W-:Y:S01]  /*1960*/  IADD3 R9, PT, PT, R2.reuse, 0x40, RZ ;  /* 0x0000004002097810 */ /* 0x040fe20007ffe0ff */
[----:B------:R-:W-:Y:S01]  /*1970*/  @!PT LDS RZ, [RZ] ;  /* 0x00000000fffff984 */ /* 0x000fe20000000800 */
[----:B------:R-:W-:Y:S01]  /*1980*/  @!PT LDS RZ, [RZ] ;  /* 0x00000000fffff984 */ /* 0x000fe20000000800 */
[----:B------:R-:W-:Y:S01]  /*1990*/  @!PT LDS RZ, [RZ] ;  /* 0x00000000fffff984 */ /* 0x000fe20000000800 */
[----:B------:R-:W-:Y:S01]  /*19a0*/  @!P4 LDGSTS.E.BYPASS.LTC128B.128 [R185], desc[UR16][R16.64] ;  /* 0x0000000010b9cfae */ /* 0x000fe2000b981a10 */
[----:B------:R-:W-:Y:S01]  /*19b0*/  @!P1 IADD3 R0, PT, PT, R19, R7, RZ ;  /* 0x0000000713009210 */ /* 0x000fe20007ffe0ff */
[C---:B------:R-:W-:Y:S01]  /*19c0*/  IMAD.WIDE.U32 R14, R2.reuse, R120, R14 ;  /* 0x00000078020e7225 */ /* 0x040fe200078e000e */
[C---:B------:R-:W-:Y:S01]  /*19d0*/  IADD3 R7, PT, PT, R2.reuse, 0x60, RZ ;  /* 0x0000006002077810 */ /* 0x040fe20007ffe0ff */
[----:B------:R-:W-:Y:S01]  /*19e0*/  @!P4 LDGSTS.E.BYPASS.LTC128B.128 [R185+0x1000], desc[UR16][R16.64+0x40] ;  /* 0x0100004010b9cfae */ /* 0x000fe2000b981a10 */
[----:B------:R-:W-:Y:S01]  /*19f0*/  ISETP.GE.AND P5, PT, R13, R6, PT ;  /* 0x000000060d00720c */ /* 0x000fe20003fa6270 */
[----:B------:R-:W-:Y:S01]  /*1a00*/  IMAD R181, R2, R121, R15 ;  /* 0x0000007902b57224 */ /* 0x000fe200078e020f */
[----:B-1----:R-:W-:Y:S01]  /*1a10*/  @!P1 LEA R4, P0, R18, R4, 0x1 ;  /* 0x0000000412049211 */ /* 0x002fe200078008ff */
[----:B------:R-:W-:Y:S01]  /*1a20*/  @!P4 LDGSTS.E.BYPASS.LTC128B.128 [R185+0x2000], desc[UR16][R16.64+0x80] ;  /* 0x0200008010b9cfae */ /* 0x000fe2000b981a10 */
[----:B------:R-:W-:-:S02]  /*1a30*/  ISETP.GE.AND P3, PT, R7, R6, PT ;  /* 0x000000060700720c */ /* 0x000fc40003f66270 */
[-C--:B------:R-:W-:Y:S02]  /*1a40*/  ISETP.GE.AND P6, PT, R2, R6.reuse, PT ;  /* 0x000000060200720c */ /* 0x080fe40003fc6270 */
[----:B------:R-:W-:Y:S02]  /*1a50*/  ISETP.GE.AND P4, PT, R9, R6, PT ;  /* 0x000000060900720c */ /* 0x000fe40003f86270 */
[----:B------:R-:W-:Y:S02]  /*1a60*/  @!P1 LEA.HI.X R5, R18, R5, R0, 0x1, P0 ;  /* 0x0000000512059211 */ /* 0x000fe400000f0c00 */
[----:B---3--:R-:W-:Y:S02]  /*1a70*/  LEA R180, P0, R14, UR6, 0x1 ;  /* 0x000000060eb47c11 */ /* 0x008fe4000f8008ff */
[----:B------:R-:W-:Y:S01]  /*1a80*/  SHF.L.U32 R0, R140, 0x5, RZ ;  /* 0x000000058c007819 */ /* 0x000fe200000006ff */
[----:B------:R-:W-:Y:S01]  /*1a90*/  @!P1 LDGSTS.E.BYPASS.LTC128B.128 [R185+0x800], desc[UR16][R4.64] ;  /* 0x0080000004b99fae */ /* 0x000fe2000b981a10 */
[----:B------:R-:W-:-:S02]  /*1aa0*/  LEA.HI.X R181, R14, UR7, R181, 0x1, P0 ;  /* 0x000000070eb57c11 */ /* 0x000fc400080f0cb5 */
[----:B------:R-:W-:Y:S01]  /*1ab0*/  SHF.L.U64.HI R8, R140, 0x5, R141 ;  /* 0x000000058c087819 */ /* 0x000fe2000001028d */
[----:B------:R-:W-:Y:S01]  /*1ac0*/  @!P1 LDGSTS.E.BYPASS.LTC128B.128 [R185+0x1800], desc[UR16][R4.64+0x40] ;  /* 0x0180004004b99fae */ /* 0x000fe2000b981a10 */
[CC--:B------:R-:W-:Y:S02]  /*1ad0*/  @!P5 LEA R10, P0, R0.reuse, R178.reuse, 0x1 ;  /* 0x000000b2000ad211 */ /* 0x0c0fe400078008ff */
[-C--:B------:R-:W-:Y:S01]  /*1ae0*/  @!P3 MOV R179, R177.reuse ;  /* 0x000000b100b3b202 */ /* 0x080fe20000000f00 */
[----:B------:R1:W-:Y:S01]  /*1af0*/  @!P1 LDGSTS.E.BYPASS.LTC128B.128 [R185+0x2800], desc[UR16][R4.64+0x80] ;  /* 0x0280008004b99fae */ /* 0x0003e2000b981a10 */
[----:B------:R-:W-:Y:S01]  /*1b00*/  @!P5 LEA.HI.X R11, R0, R177, R8, 0x1, P0 ;  /* 0x000000b1000bd211 */ /* 0x000fe200000f0c08 */
[----:B------:R-:W-:Y:S01]  /*1b10*/  @!P3 IMAD R0, R141, 0xc0, RZ ;  /* 0x000000c08d00b824 */ /* 0x000fe200078e02ff */
[C---:B------:R-:W-:Y:S02]  /*1b20*/  @!P4 LEA R8, P0, R140.reuse, R178, 0x7 ;  /* 0x000000b28c08c211 */ /* 0x040fe400078038ff */
[-C--:B------:R-:W-:Y:S01]  /*1b30*/  ISETP.GE.AND P2, PT, R13, R6.reuse, PT ;  /* 0x000000060d00720c */ /* 0x080fe20003f46270 */
[----:B------:R-:W-:Y:S01]  /*1b40*/  @!P3 IMAD.WIDE.U32 R12, R140, 0xc0, R178 ;  /* 0x000000c08c0cb825 */ /* 0x000fe200078e00b2 */
[----:B------:R-:W-:-:S02]  /*1b50*/  ISETP.GE.AND P1, PT, R9, R6, PT ;  /* 0x000000060900720c */ /* 0x000fc40003f26270 */
[----:B------:R-:W-:Y:S01]  /*1b60*/  @!P4 LEA.HI.X R9, R140, R177, R141, 0x7, P0 ;  /* 0x000000b18c09c211 */ /* 0x000fe200000f3c8d */
[----:B------:R-:W-:Y:S01]  /*1b70*/  @!P3 IMAD.IADD R13, R13, 0x1, R0 ;  /* 0x000000010d0db824 */ /* 0x000fe200078e0200 */
[----:B------:R-:W-:Y:S02]  /*1b80*/  ISETP.GE.AND P0, PT, R7, R6, PT ;  /* 0x000000060700720c */ /* 0x000fe40003f06270 */
[--C-:B------:R-:W-:Y:S02]  /*1b90*/  SHF.R.U32.HI R0, RZ, 0x1, R183.reuse ;  /* 0x00000001ff007819 */ /* 0x100fe400000116b7 */
[----:B------:R-:W-:Y:S02]  /*1ba0*/  LOP3.LUT R7, R109, 0x120, RZ, 0xc0, !PT ;  /* 0x000001206d077812 */ /* 0x000fe400078ec0ff */
[C---:B------:R-:W-:Y:S02]  /*1bb0*/  LOP3.LUT R108, R3.reuse, 0x8, R0, 0x78, !PT ;  /* 0x00000008036c7812 */ /* 0x040fe400078e7800 */
[----:B------:R-:W-:-:S02]  /*1bc0*/  LOP3.LUT R3, R3, 0x8, R183, 0x78, !PT ;  /* 0x0000000803037812 */ /* 0x000fc400078e78b7 */
[----:B------:R-:W-:Y:S02]  /*1bd0*/  IADD3 R175, PT, PT, R108, R7, R175 ;  /* 0x000000076caf7210 */ /* 0x000fe40007ffe0af */
[----:B------:R-:W-:Y:S01]  /*1be0*/  IADD3 R174, PT, PT, R3, R174, RZ ;  /* 0x000000ae03ae7210 */ /* 0x000fe20007ffe0ff */
[----:B------:R-:W-:Y:S01]  /*1bf0*/  @!P0 IMAD R6, R121, 0xc0, RZ ;  /* 0x000000c079068824 */ /* 0x000fe200078e02ff */
[----:B------:R-:W-:Y:S02]  /*1c00*/  LEA R175, R175, UR4, 0x1 ;  /* 0x00000004afaf7c11 */ /* 0x000fe4000f8e08ff */
[----:B-1----:R-:W-:Y:S02]  /*1c10*/  @!P6 MOV R4, R178 ;  /* 0x000000b20004e202 */ /* 0x002fe40000000f00 */
[----:B------:R-:W-:Y:S02]  /*1c20*/  @!P6 MOV R5, R177 ;  /* 0x000000b10005e202 */ /* 0x000fe40000000f00 */
[----:B------:R-:W-:-:S02]  /*1c30*/  LEA R174, R174, UR4, 0x1 ;  /* 0x00000004aeae7c11 */ /* 0x000fc4000f8e08ff */
[----:B------:R-:W-:Y:S01]  /*1c40*/  MOV R3, 0x20 ;  /* 0x0000002000037802 */ /* 0x000fe20000000f00 */
[----:B------:R-:W-:Y:S01]  /*1c50*/  @!P6 LDGSTS.E.BYPASS.LTC128B.128 [R185+0x3000], desc[UR16][R4.64] ;  /* 0x0300000004b9efae */ /* 0x000fe2000b981a10 */
[----:B------:R-:W-:-:S03]  /*1c60*/  LOP3.LUT R2, R2, 0x7, RZ, 0xc0, !PT ;  /* 0x0000000702027812 */ /* 0x000fc600078ec0ff */
        /* <DEDUP_REMOVED lines=8> */
[----:B-1----:R-:W-:-:S03]  /*1cf0*/  SHF.L.U32 R5, R120, 0x5, RZ ;  /* 0x0000000578057819 */ /* 0x002fc600000006ff */
[----:B------:R-:W-:Y:S01]  /*1d00*/  @!P3 LDGSTS.E.BYPASS.LTC128B.128 [R185+0x4800], desc[UR16][R12.64] ;  /* 0x048000000cb9bfae */ /* 0x000fe2000b981a10 */
[----:B------:R-:W-:-:S03]  /*1d10*/  SHF.L.U64.HI R4, R120, 0x5, R121 ;  /* 0x0000000578047819 */ /* 0x000fc60000010279 */
[----:B------:R-:W-:Y:S04]  /*1d20*/  @!P3 LDGSTS.E.BYPASS.LTC128B.128 [R185+0x6800], desc[UR16][R12.64+0x40] ;  /* 0x068000400cb9bfae */ /* 0x000fe8000b981a10 */
[----:B------:R-:W-:Y:S01]  /*1d30*/  @!P3 LDGSTS.E.BYPASS.LTC128B.128 [R185+0x8800], desc[UR16][R12.64+0x80] ;  /* 0x088000800cb9bfae */ /* 0x000fe2000b981a10 */
[----:B---3--:R-:W-:-:S03]  /*1d40*/  @!P2 LEA R10, P3, R5, R180, 0x1 ;  /* 0x000000b4050aa211 */ /* 0x008fc600078608ff */
[----:B------:R-:W0:Y:S01]  /*1d50*/  LDGDEPBAR ;  /* 0x00000000000079af */ /* 0x000e220000000000 */
[----:B------:R-:W-:Y:S02]  /*1d60*/  @!P2 LEA.HI.X R11, R5, R181, R4, 0x1, P3 ;  /* 0x000000b5050ba211 */ /* 0x000fe400018f0c04 */
[----:B------:R-:W-:-:S04]  /*1d70*/  @!P1 LEA R4, P3, R120, R180, 0x7 ;  /* 0x000000b478049211 */ /* 0x000fc800078638ff */
[C---:B------:R-:W-:Y:S01]  /*1d80*/  @!P1 LEA.HI.X R5, R120.reuse, R181, R121, 0x7, P3 ;  /* 0x000000b578059211 */ /* 0x040fe200018f3c79 */
[----:B----4-:R-:W-:-:S05]  /*1d90*/  @!P0 IMAD.WIDE.U32 R8, R120, 0xc0, R180 ;  /* 0x000000c078088825 */ /* 0x010fca00078e00b4 */
[----:B------:R-:W-:Y:S01]  /*1da0*/  @!P0 IADD3 R9, PT, PT, R9, R6, RZ ;  /* 0x0000000609098210 */ /* 0x000fe20007ffe0ff */
        /* <DEDUP_REMOVED lines=42> */
[----:B------:R-:W3:Y:S01]  /*2050*/  LDSM.16.M88.4 R80, [R174+0x3400] ;  /* 0x00340000ae50783b */ /* 0x000ee20000000200 */
[-C--:B------:R-:W-:Y:S02]  /*2060*/  IADD3 R173, PT, PT, R175, R3.reuse, RZ ;  /* 0x00000003afad7210 */ /* 0x080fe40007ffe0ff */
[----:B------:R-:W-:Y:S01]  /*2070*/  IADD3 R118, PT, PT, R174, R3, RZ ;  /* 0x00000003ae767210 */ /* 0x000fe20007ffe0ff */
[----:B------:R-:W4:Y:S04]  /*2080*/  LDSM.16.M88.4 R24, [R174+0x3000] ;  /* 0x00300000ae18783b */ /* 0x000f280000000200 */
[----:B------:R-:W5:Y:S04]  /*2090*/  LDSM.16.M88.4 R72, [R174+0x3800] ;  /* 0x00380000ae48783b */ /* 0x000f680000000200 */
[----:B------:R-:W2:Y:S04]  /*20a0*/  LDSM.16.M88.4 R64, [R174+0x3c00] ;  /* 0x003c0000ae40783b */ /* 0x000ea80000000200 */
[----:B------:R-:W2:Y:S04]  /*20b0*/  LDSM.16.M88.4 R56, [R174+0x4000] ;  /* 0x00400000ae38783b */ /* 0x000ea80000000200 */
[----:B------:R-:W2:Y:S04]  /*20c0*/  LDSM.16.M88.4 R48, [R174+0x4400] ;  /* 0x00440000ae30783b */ /* 0x000ea80000000200 */
[----:B------:R-:W2:Y:S04]  /*20d0*/  LDSM.16.M88.4 R40, [R174+0x4800] ;  /* 0x00480000ae28783b */ /* 0x000ea80000000200 */
[----:B-1----:R-:W1:Y:S04]  /*20e0*/  LDSM.16.M88.4 R8, [R174+0x4c00] ;  /* 0x004c0000ae08783b */ /* 0x002e680000000200 */
[----:B------:R-:W-:Y:S04]  /*20f0*/  LDSM.16.M88.4 R4, [R173] ;  /* 0x00000000ad04783b */ /* 0x000fe80000000200 */
[----:B------:R-:W1:Y:S04]  /*2100*/  LDSM.16.M88.4 R88, [R118+0x3400] ;  /* 0x003400007658783b */ /* 0x000e680000000200 */
[----:B------:R-:W1:Y:S01]  /*2110*/  LDSM.16.M88.4 R20, [R118+0x3000] ;  /* 0x003000007614783b */ /* 0x000e620000000200 */
[C---:B---3--:R-:W-:Y:S03]  /*2120*/  HMMA.16816.F32.BF16 R84, R32.reuse, R80, RZ ;  /* 0x000000502054723c */ /* 0x048fe600000418ff */
[----:B------:R-:W3:Y:S04]  /*2130*/  LDSM.16.M88.4 R16, [R118+0x3800] ;  /* 0x003800007610783b */ /* 0x000ee80000000200 */
[----:B------:R-:W-:Y:S01]  /*2140*/  LDSM.16.M88.4 R28, [R118+0x3c00] ;  /* 0x003c0000761c783b */ /* 0x000fe20000000200 */
[C---:B------:R-:W-:Y:S03]  /*2150*/  HMMA.16816.F32.BF16 R80, R32.reuse, R82, RZ ;  /* 0x000000522050723c */ /* 0x040fe600000418ff */
[----:B------:R-:W-:Y:S04]  /*2160*/  LDSM.16.M88.4 R100, [R175+0x1000] ;  /* 0x00100000af64783b */ /* 0x000fe80000000200 */
[----:B------:R-:W-:Y:S01]  /*2170*/  LDSM.16.M88.4 R96, [R174+0x5400] ;  /* 0x00540000ae60783b */ /* 0x000fe20000000200 */
[C---:B----4-:R-:W-:Y:S03]  /*2180*/  HMMA.16816.F32.BF16 R12, R32.reuse, R24, RZ ;  /* 0x00000018200c723c */ /* 0x050fe600000418ff */
[----:B------:R-:W-:Y:S04]  /*2190*/  LDSM.16.M88.4 R104, [R118+0x5000] ;  /* 0x005000007668783b */ /* 0x000fe80000000200 */
[----:B------:R-:W-:Y:S01]  /*21a0*/  LDSM.16.M88.4 R92, [R174+0x5800] ;  /* 0x00580000ae5c783b */ /* 0x000fe20000000200 */
[C---:B-----5:R-:W-:Y:S03]  /*21b0*/  HMMA.16816.F32.BF16 R76, R32.reuse, R72, RZ ;  /* 0x00000048204c723c */ /* 0x060fe600000418ff */
[----:B------:R-:W0:Y:S05]  /*21c0*/  LDGDEPBAR ;  /* 0x00000000000079af */ /* 0x000e2a0000000000 */
        /* <DEDUP_REMOVED lines=10> */
[C---:B-1----:R-:W-:Y:S08]  /*2270*/  HMMA.16816.F32.BF16 R36, R32.reuse, R8, RZ ;  /* 0x000000082024723c */ /* 0x042ff000000418ff */
        /* <DEDUP_REMOVED lines=11> */
[C---:B-1----:R-:W-:Y:S08]  /*2330*/  HMMA.16816.F32.BF16 R60, R4.reuse, R8, R60 ;  /* 0x00000008043c723c */ /* 0x042ff0000004183c */
[C---:B------:R-:W-:Y:S01]  /*2340*/  HMMA.16816.F32.BF16 R56, R4.reuse, R10, R56 ;  /* 0x0000000a0438723c */ /* 0x040fe20000041838 */
[----:B------:R-:W1:Y:S07]  /*2350*/  LDSM.16.M88.4 R8, [R118+0x4c00] ;  /* 0x004c00007608783b */ /* 0x000e6e0000000200 */
[C---:B------:R-:W-:Y:S08]  /*2360*/  HMMA.16816.F32.BF16 R68, R4.reuse, R28, R68 ;  /* 0x0000001c0444723c */ /* 0x040ff00000041844 */
[----:B------:R-:W-:Y:S01]  /*2370*/  HMMA.16816.F32.BF16 R64, R4, R30, R64 ;  /* 0x0000001e0440723c */ /* 0x000fe20000041840 */
[----:B------:R-:W5:Y:S07]  /*2380*/  LDSM.16.M88.4 R28, [R173+0x1000] ;  /* 0x00100000ad1c783b */ /* 0x000f6e0000000200 */
[C---:B--2---:R-:W-:Y:S08]  /*2390*/  HMMA.16816.F32.BF16 R12, R100.reuse, R88, R12 ;  /* 0x00000058640c723c */ /* 0x044ff0000004180c */
[----:B------:R-:W-:Y:S01]  /*23a0*/  HMMA.16816.F32.BF16 R24, R100, R90, R24 ;  /* 0x0000005a6418723c */ /* 0x000fe20000041818 */
[----:B------:R-:W2:Y:S07]  /*23b0*/  LDSM.16.M88.4 R88, [R174+0x5c00] ;  /* 0x005c0000ae58783b */ /* 0x000eae0000000200 */
[C---:B----4-:R-:W-:Y:S08]  /*23c0*/  HMMA.16816.F32.BF16 R52, R4.reuse, R20, R52 ;  /* 0x000000140434723c */ /* 0x050ff00000041834 */
[C---:B------:R-:W-:Y:S01]  /*23d0*/  HMMA.16816.F32.BF16 R48, R4.reuse, R22, R48 ;  /* 0x000000160430723c */ /* 0x040fe20000041830 */
[----:B------:R-:W-:Y:S07]  /*23e0*/  LDSM.16.M88.4 R20, [R175+0x2000] ;  /* 0x00200000af14783b */ /* 0x000fee0000000200 */
[C---:B---3--:R-:W-:Y:S08]  /*23f0*/  HMMA.16816.F32.BF16 R44, R4.reuse, R16, R44 ;  /* 0x00000010042c723c */ /* 0x048ff0000004182c */
[----:B------:R-:W-:Y:S01]  /*2400*/  HMMA.16816.F32.BF16 R40, R4, R18, R40 ;  /* 0x000000120428723c */ /* 0x000fe20000041828 */
[----:B------:R-:W3:Y:S07]  /*2410*/  LDSM.16.M88.4 R16, [R174+0x7000] ;  /* 0x00700000ae10783b */ /* 0x000eee0000000200 */
[C---:B------:R-:W-:Y:S08]  /*2420*/  HMMA.16816.F32.BF16 R84, R100.reuse, R96, R84 ;  /* 0x000000606454723c */ /* 0x040ff00000041854 */
[----:B------:R-:W-:Y:S01]  /*2430*/  HMMA.16816.F32.BF16 R80, R100, R98, R80 ;  /* 0x000000626450723c */ /* 0x000fe20000041850 */
[----:B------:R-:W4:Y:S07]  /*2440*/  LDSM.16.M88.4 R96, [R118+0x5400] ;  /* 0x005400007660783b */ /* 0x000f2e0000000200 */
[C---:B-1----:R-:W-:Y:S08]  /*2450*/  HMMA.16816.F32.BF16 R36, R4.reuse, R8, R36 ;  /* 0x000000080424723c */ /* 0x042ff00000041824 */
[----:B------:R-:W-:Y:S01]  /*2460*/  HMMA.16816.F32.BF16 R32, R4, R10, R32 ;  /* 0x0000000a0420723c */ /* 0x000fe20000041820 */
[----:B------:R-:W-:Y:S04]  /*2470*/  LDSM.16.M88.4 R8, [R173+0x2000] ;  /* 0x00200000ad08783b */ /* 0x000fe80000000200 */
[----:B------:R-:W1:Y:S03]  /*2480*/  LDSM.16.M88.4 R4, [R118+0x7000] ;  /* 0x007000007604783b */ /* 0x000e660000000200 */
[----:B-----5:R-:W-:Y:S08]  /*2490*/  HMMA.16816.F32.BF16 R12, R28, R104, R12 ;  /* 0x000000681c0c723c */ /* 0x020ff0000004180c */
[C---:B------:R-:W-:Y:S08]  /*24a0*/  HMMA.16816.F32.BF16 R76, R100.reuse, R92, R76 ;  /* 0x0000005c644c723c */ /* 0x040ff0000004184c */
[----:B------:R-:W-:Y:S08]  /*24b0*/  HMMA.16816.F32.BF16 R72, R100, R94, R72 ;  /* 0x0000005e6448723c */ /* 0x000ff00000041848 */
[----:B------:R-:W-:Y:S08]  /*24c0*/  HMMA.16816.F32.BF16 R24, R28, R106, R24 ;  /* 0x0000006a1c18723c */ /* 0x000ff00000041818 */
[----:B--2---:R-:W-:Y:S01]  /*24d0*/  HMMA.16816.F32.BF16 R92, R100, R88, R68 ;  /* 0x00000058645c723c */ /* 0x004fe20000041844 */
[----:B------:R-:W2:Y:S07]  /*24e0*/  LDSM.16.M88.4 R68, [R174+0x7400] ;  /* 0x00740000ae44783b */ /* 0x000eae0000000200 */
[C---:B---3--:R-:W-:Y:S08]  /*24f0*/  HMMA.16816.F32.BF16 R12, R20.reuse, R16, R12 ;  /* 0x00000010140c723c */ /* 0x048ff0000004180c */
[----:B------:R-:W-:Y:S01]  /*2500*/  HMMA.16816.F32.BF16 R24, R20, R18, R24 ;  /* 0x000000121418723c */ /* 0x000fe20000041818 */
[----:B------:R-:W3:Y:S07]  /*2510*/  LDSM.16.M88.4 R16, [R174+0x6000] ;  /* 0x00600000ae10783b */ /* 0x000eee0000000200 */
[C---:B----4-:R-:W-:Y:S01]  /*2520*/  HMMA.16816.F32.BF16 R104, R28.reuse, R96, R84 ;  /* 0x000000601c68723c */ /* 0x050fe20000041854 */
[----:B------:R-:W-:Y:S07]  /*2530*/  LDSM.16.M88.4 R84, [R118+0x7400] ;  /* 0x007400007654783b */ /* 0x000fee0000000200 */
[----:B------:R-:W-:Y:S08]  /*2540*/  HMMA.16816.F32.BF16 R80, R28, R98, R80 ;  /* 0x000000621c50723c */ /* 0x000ff00000041850 */
[C---:B-1----:R-:W-:Y:S08]  /*2550*/  HMMA.16816.F32.BF16 R12, R8.reuse, R4, R12 ;  /* 0x00000004080c723c */ /* 0x042ff0000004180c */
[----:B------:R-:W-:Y:S01]  /*2560*/  HMMA.16816.F32.BF16 R24, R8, R6, R24 ;  /* 0x000000060818723c */ /* 0x000fe20000041818 */
[----:B------:R-:W1:Y:S07]  /*2570*/  LDSM.16.M88.4 R4, [R118+0x5800] ;  /* 0x005800007604783b */ /* 0x000e6e0000000200 */
[C---:B--2---:R-:W-:Y:S03]  /*2580*/  HMMA.16816.F32.BF16 R104, R20.reuse, R68, R104 ;  /* 0x000000441468723c */ /* 0x044fe60000041868 */
[----:B------:R-:W-:Y:S01]  /*2590*/  FMUL.FTZ R12, R12, UR10 ;  /* 0x0000000a0c0c7c20 */ /* 0x000fe20008410000 */
[----:B------:R-:W-:Y:S01]  /*25a0*/  FMUL.FTZ R97, R13, UR10 ;  /* 0x0000000a0d617c20 */ /* 0x000fe20008410000 */
[----:B------:R-:W-:Y:S01]  /*25b0*/  FMUL.FTZ R110, R14, UR10 ;  /* 0x0000000a0e6e7c20 */ /* 0x000fe20008410000 */
[----:B------:R-:W-:Y:S01]  /*25c0*/  FMUL.FTZ R98, R15, UR10 ;  /* 0x0000000a0f627c20 */ /* 0x000fe20008410000 */
[----:B------:R2:W4:Y:S01]  /*25d0*/  MUFU.TANH R96, R12 ;  /* 0x0000000c00607308 */ /* 0x0005220000002400 */
[----:B------:R-:W-:Y:S01]  /*25e0*/  HMMA.16816.F32.BF16 R80, R20, R70, R80 ;  /* 0x000000461450723c */ /* 0x000fe20000041850 */
[----:B------:R-:W5:Y:S02]  /*25f0*/  LDSM.16.M88.4 R68, [R174+0x6400] ;  /* 0x00640000ae44783b */ /* 0x000f640000000200 */
[----:B------:R-:W-:Y:S01]  /*2600*/  FMUL.FTZ R24, R24, UR10 ;  /* 0x0000000a18187c20 */ /* 0x000fe20008410000 */
[----:B------:R-:W-:Y:S01]  /*2610*/  FMUL.FTZ R25, R25, UR10 ;  /* 0x0000000a19197c20 */ /* 0x000fe20008410000 */
[----:B------:R-:W-:Y:S01]  /*2620*/  FMUL.FTZ R26, R26, UR10 ;  /* 0x0000000a1a1a7c20 */ /* 0x000fe20008410000 */
[----:B------:R-:W-:Y:S01]  /*2630*/  FMUL.FTZ R27, R27, UR10 ;  /* 0x0000000a1b1b7c20 */ /* 0x000fe20008410000 */
[----:B------:R-:W1:Y:S01]  /*2640*/  MUFU.TANH R99, R24 ;  /* 0x0000001800637308 */ /* 0x000e620000002400 */
[C---:B---3--:R-:W-:Y:S07]  /*2650*/  HMMA.16816.F32.BF16 R60, R100.reuse, R16, R60 ;  /* 0x00000010643c723c */ /* 0x048fee000004183c */
[----:B------:R-:W3:Y:S01]  /*2660*/  MUFU.TANH R112, R27 ;  /* 0x0000001b00707308 */ /* 0x000ee20000002400 */
[C---:B------:R-:W-:Y:S01]  /*2670*/  HMMA.16816.F32.BF16 R56, R100.reuse, R18, R56 ;  /* 0x000000126438723c */ /* 0x040fe20000041838 */
[----:B--2---:R-:W2:Y:S04]  /*2680*/  LDSM.16.M88.4 R12, [R174+0x7800] ;  /* 0x00780000ae0c783b */ /* 0x004ea80000000200 */
[----:B------:R-:W4:Y:S02]  /*2690*/  LDSM.16.M88.4 R16, [R118+0x5c00] ;  /* 0x005c00007610783b */ /* 0x000f240000000200 */
[----:B------:R-:W2:Y:S01]  /*26a0*/  MUFU.TANH R97, R97 ;  /* 0x0000006100617308 */ /* 0x000ea20000002400 */
[----:B------:R-:W-:Y:S07]  /*26b0*/  HMMA.16816.F32.BF16 R64, R100, R90, R64 ;  /* 0x0000005a6440723c */ /* 0x000fee0000041840 */
[----:B------:R-:W2:Y:S01]  /*26c0*/  MUFU.TANH R110, R110 ;  /* 0x0000006e006e7308 */ /* 0x000ea20000002400 */
[C---:B-1----:R-:W-:Y:S01]  /*26d0*/  HMMA.16816.F32.BF16 R88, R28.reuse, R4, R76 ;  /* 0x000000041c58723c */ /* 0x042fe2000004184c */
[----:B------:R-:W1:Y:S06]  /*26e0*/  LDSM.16.M88.4 R76, [R118+0x7800] ;  /* 0x00780000764c783b */ /* 0x000e6c0000000200 */
[----:B------:R-:W1:Y:S01]  /*26f0*/  MUFU.TANH R98, R98 ;  /* 0x0000006200627308 */ /* 0x000e620000002400 */
[----:B------:R-:W-:Y:S01]  /*2700*/  HMMA.16816.F32.BF16 R72, R28, R6, R72 ;  /* 0x000000061c48723c */ /* 0x000fe20000041848 */
[----:B------:R-:W3:Y:S07]  /*2710*/  LDSM.16.M88.4 R4, [R174+0x7c00] ;  /* 0x007c0000ae04783b */ /* 0x000eee0000000200 */
[C---:B-----5:R-:W-:Y:S08]  /*2720*/  HMMA.16816.F32.BF16 R52, R100.reuse, R68, R52 ;  /* 0x000000446434723c */ /* 0x060ff00000041834 */
[----:B------:R-:W-:Y:S01]  /*2730*/  HMMA.16816.F32.BF16 R48, R100, R70, R48 ;  /* 0x000000466430723c */ /* 0x000fe20000041830 */
[----:B------:R-:W5:Y:S07]  /*2740*/  LDSM.16.M88.4 R68, [R118+0x6000] ;  /* 0x006000007644783b */ /* 0x000f6e0000000200 */
[C---:B--2---:R-:W-:Y:S08]  /*2750*/  HMMA.16816.F32.BF16 R88, R20.reuse, R12, R88 ;  /* 0x0000000c1458723c */ /* 0x044ff00000041858 */
[----:B------:R-:W-:Y:S01]  /*2760*/  HMMA.16816.F32.BF16 R72, R20, R14, R72 ;  /* 0x0000000e1448723c */ /* 0x000fe20000041848 */
[----:B------:R-:W2:Y:S07]  /*2770*/  LDSM.16.M88.4 R12, [R174+0x6800] ;  /* 0x00680000ae0c783b */ /* 0x000eae0000000200 */
[C---:B----4-:R-:W-:Y:S08]  /*2780*/  HMMA.16816.F32.BF16 R92, R28.reuse, R16, R92 ;  /* 0x000000101c5c723c */ /* 0x050ff0000004185c */
[----:B------:R-:W-:Y:S01]  /*2790*/  HMMA.16816.F32.BF16 R64, R28, R18, R64 ;  /* 0x000000121c40723c */ /* 0x000fe20000041840 */
[----:B------:R-:W4:Y:S07]  /*27a0*/  LDSM.16.M88.4 R16, [R174+0x8000] ;  /* 0x00800000ae10783b */ /* 0x000f2e0000000200 */
[C---:B-1----:R-:W-:Y:S08]  /*27b0*/  HMMA.16816.F32.BF16 R88, R8.reuse, R76, R88 ;  /* 0x0000004c0858723c */ /* 0x042ff00000041858 */
[----:B------:R-:W-:Y:S08]  /*27c0*/  HMMA.16816.F32.BF16 R72, R8, R78, R72 ;  /* 0x0000004e0848723c */ /* 0x000ff00000041848 */
[----:B---3--:R-:W-:Y:S03]  /*27d0*/  HMMA.16816.F32.BF16 R92, R20, R4, R92 ;  /* 0x00000004145c723c */ /* 0x008fe6000004185c */
[----:B------:R-:W-:Y:S01]  /*27e0*/  FMUL.FTZ R88, R88, UR10 ;  /* 0x0000000a58587c20 */ /* 0x000fe20008410000 */
[----:B------:R-:W-:Y:S01]  /*27f0*/  FMUL.FTZ R89, R89, UR10 ;  /* 0x0000000a59597c20 */ /* 0x000fe20008410000 */
[----:B------:R-:W-:Y:S01]  /*2800*/  FMUL.FTZ R90, R90, UR10 ;  /* 0x0000000a5a5a7c20 */ /* 0x000fe20008410000 */
[----:B------:R-:W-:-:S02]  /*2810*/  FMUL.FTZ R91, R91, UR10 ;  /* 0x0000000a5b5b7c20 */ /* 0x000fc40008410000 */
[----:B------:R-:W-:Y:S01]  /*2820*/  HMMA.16816.F32.BF16 R64, R20, R6, R64 ;  /* 0x000000061440723c */ /* 0x000fe20000041840 */
[----:B------:R-:W1:Y:S01]  /*2830*/  LDSM.16.M88.4 R4, [R118+0x6400] ;  /* 0x006400007604783b */ /* 0x000e620000000200 */
[----:B------:R-:W3:Y:S01]  /*2840*/  MUFU.TANH R88, R88 ;  /* 0x0000005800587308 */ /* 0x000ee20000002400 */
[----:B------:R-:W-:Y:S01]  /*2850*/  FMUL.FTZ R72, R72, UR10 ;  /* 0x0000000a48487c20 */ /* 0x000fe20008410000 */
[----:B------:R-:W-:Y:S01]  /*2860*/  FMUL.FTZ R73, R73, UR10 ;  /* 0x0000000a49497c20 */ /* 0x000fe20008410000 */
[----:B------:R-:W-:Y:S01]  /*2870*/  FMUL.FTZ R74, R74, UR10 ;  /* 0x0000000a4a4a7c20 */ /* 0x000fe20008410000 */
[----:B------:R-:W-:Y:S02]  /*2880*/  FMUL.FTZ R75, R75, UR10 ;  /* 0x0000000a4b4b7c20 */ /* 0x000fe40008410000 */
[C---:B-----5:R-:W-:Y:S01]  /*2890*/  HMMA.16816.F32.BF16 R76, R28.reuse, R68, R60 ;  /* 0x000000441c4c723c */ /* 0x060fe2000004183c */
[----:B------:R-:W5:Y:S01]  /*28a0*/  LDSM.16.M88.4 R60, [R118+0x8000] ;  /* 0x00800000763c783b */ /* 0x000f620000000200 */
[----:B------:R-:W1:Y:S06]  /*28b0*/  MUFU.TANH R89, R89 ;  /* 0x0000005900597308 */ /* 0x000e6c0000002400 */
[----:B------:R-:W-:Y:S01]  /*28c0*/  HMMA.16816.F32.BF16 R56, R28, R70, R56 ;  /* 0x000000461c38723c */ /* 0x000fe20000041838 */
[----:B------:R-:W-:Y:S01]  /*28d0*/  LDSM.16.M88.4 R68, [R118+0x6800] ;  /* 0x006800007644783b */ /* 0x000fe20000000200 */
[----:B------:R-:W1:Y:S06]  /*28e0*/  MUFU.TANH R90, R90 ;  /* 0x0000005a005a7308 */ /* 0x000e6c0000002400 */
[----:B------:R-:W-:Y:S02]  /*28f0*/  HMMA.16816.F32.BF16 R104, R8, R84, R104 ;  /* 0x000000540868723c */ /* 0x000fe40000041868 */
[----:B------:R-:W1:Y:S06]  /*2900*/  MUFU.TANH R84, R25 ;  /* 0x0000001900547308 */ /* 0x000e6c0000002400 */
[C---:B--2---:R-:W-:Y:S02]  /*2910*/  HMMA.16816.F32.BF16 R44, R100.reuse, R12, R44 ;  /* 0x0000000c642c723c */ /* 0x044fe4000004182c */
[----:B------:R2:W1:Y:S06]  /*2920*/  MUFU.TANH R85, R26 ;  /* 0x0000001a00557308 */ /* 0x00046c0000002400 */
[----:B------:R-:W-:Y:S01]  /*2930*/  HMMA.16816.F32.BF16 R40, R100, R14, R40 ;  /* 0x0000000e6428723c */ /* 0x000fe20000041828 */
[----:B------:R-:W-:Y:S01]  /*2940*/  LDSM.16.M88.4 R12, [R174+0x6c00] ;  /* 0x006c0000ae0c783b */ /* 0x000fe20000000200 */
[----:B------:R-:W1:Y:S01]  /*2950*/  MUFU.TANH R91, R91 ;  /* 0x0000005b005b7308 */ /* 0x000e620000002400 */
[----:B------:R-:W-:-:S05]  /*2960*/  FMUL.FTZ R104, R104, UR10 ;  /* 0x0000000a68687c20 */ /* 0x000fca0008410000 */
[C---:B----4-:R-:W-:Y:S02]  /*2970*/  HMMA.16816.F32.BF16 R76, R20.reuse, R16, R76 ;  /* 0x00000010144c723c */ /* 0x050fe4000004184c */
[----:B------:R-:W4:Y:S01]  /*2980*/  MUFU.TANH R104, R104 ;  /* 0x0000006800687308 */ /* 0x000f220000002400 */
[----:B--2---:R-:W2:Y:S05]  /*2990*/  LDSM.16.M88.4 R24, [R118+0x7c00] ;  /* 0x007c00007618783b */ /* 0x004eaa0000000200 */
[----:B------:R-:W-:Y:S01]  /*29a0*/  HMMA.16816.F32.BF16 R56, R20, R18, R56 ;  /* 0x000000121438723c */ /* 0x000fe20000041838 */
[----:B------:R-:W-:Y:S01]  /*29b0*/  LDSM.16.M88.4 R16, [R118+0x8400] ;  /* 0x008400007610783b */ /* 0x000fe20000000200 */
[----:B------:R-:W2:Y:S06]  /*29c0*/  MUFU.TANH R72, R72 ;  /* 0x0000004800487308 */ /* 0x000eac0000002400 */
[C---:B-1----:R-:W-:Y:S02]  /*29d0*/  HMMA.16816.F32.BF16 R52, R28.reuse, R4, R52 ;  /* 0x000000041c34723c */ /* 0x042fe40000041834 */
[----:B------:R-:W1:Y:S06]  /*29e0*/  MUFU.TANH R73, R73 ;  /* 0x0000004900497308 */ /* 0x000e6c0000002400 */
[----:B------:R-:W-:Y:S01]  /*29f0*/  HMMA.16816.F32.BF16 R48, R28, R6, R48 ;  /* 0x000000061c30723c */ /* 0x000fe20000041830 */
[----:B------:R-:W3:Y:S01]  /*2a00*/  LDSM.16.M88.4 R4, [R174+0x8800] ;  /* 0x00880000ae04783b */ /* 0x000ee20000000200 */
[----:B------:R-:W1:Y:S06]  /*2a10*/  MUFU.TANH R74, R74 ;  /* 0x0000004a004a7308 */ /* 0x000e6c0000002400 */
[C---:B-----5:R-:W-:Y:S02]  /*2a20*/  HMMA.16816.F32.BF16 R76, R8.reuse, R60, R76 ;  /* 0x0000003c084c723c */ /* 0x060fe4000004184c */
[----:B------:R-:W1:Y:S06]  /*2a30*/  MUFU.TANH R75, R75 ;  /* 0x0000004b004b7308 */ /* 0x000e6c0000002400 */
[C---:B------:R-:W-:Y:S01]  /*2a40*/  HMMA.16816.F32.BF16 R56, R8.reuse, R62, R56 ;  /* 0x0000003e0838723c */ /* 0x040fe20000041838 */
[----:B------:R-:W5:Y:S07]  /*2a50*/  LDSM.16.M88.4 R60, [R118+0x6c00] ;  /* 0x006c0000763c783b */ /* 0x000f6e0000000200 */
[C---:B--2---:R-:W-:Y:S03]  /*2a60*/  HMMA.16816.F32.BF16 R64, R8.reuse, R26, R64 ;  /* 0x0000001a0840723c */ /* 0x044fe60000041840 */
[----:B------:R-:W-:Y:S01]  /*2a70*/  FMUL.FTZ R76, R76, UR10 ;  /* 0x0000000a4c4c7c20 */ /* 0x000fe20008410000 */
[----:B------:R-:W-:Y:S01]  /*2a80*/  FMUL.FTZ R77, R77, UR10 ;  /* 0x0000000a4d4d7c20 */ /* 0x000fe20008410000 */
[----:B------:R-:W-:Y:S01]  /*2a90*/  FMUL.FTZ R78, R78, UR10 ;  /* 0x0000000a4e4e7c20 */ /* 0x000fe20008410000 */
[----:B------:R-:W-:Y:S01]  /*2aa0*/  FMUL.FTZ R79, R79, UR10 ;  /* 0x0000000a4f4f7c20 */ /* 0x000fe20008410000 */
[----:B------:R-:W2:Y:S01]  /*2ab0*/  MUFU.TANH R144, R76 ;  /* 0x0000004c00907308 */ /* 0x000ea20000002400 */
[----:B------:R-:W-:Y:S01]  /*2ac0*/  HMMA.16816.F32.BF16 R92, R8, R24, R92 ;  /* 0x00000018085c723c */ /* 0x000fe2000004185c */
[----:B------:R-:W4:Y:S02]  /*2ad0*/  LDSM.16.M88.4 R24, [R174+0x8400] ;  /* 0x00840000ae18783b */ /* 0x000f240000000200 */
        /* <DEDUP_REMOVED lines=17> */
[----:B------:R-:W-:Y:S01]  /*2bf0*/  HMMA.16816.F32.BF16 R32, R100, R14, R32 ;  /* 0x0000000e6420723c */ /* 0x000fe20000041820 */
[----:B------:R-:W2:Y:S06]  /*2c00*/  LDSM.16.M88.4 R12, [R174+0x8c00] ;  /* 0x008c0000ae0c783b */ /* 0x000eac0000000200 */
[----:B------:R-:W1:Y:S01]  /*2c10*/  MUFU.TANH R143, R58 ;  /* 0x0000003a008f7308 */ /* 0x000e620000002400 */
[----:B------:R-:W-:Y:S07]  /*2c20*/  HMMA.16816.F32.BF16 R40, R28, R70, R40 ;  /* 0x000000461c28723c */ /* 0x000fee0000041828 */
[----:B------:R-:W1:Y:S01]  /*2c30*/  MUFU.TANH R92, R92 ;  /* 0x0000005c005c7308 */ /* 0x000e620000002400 */
[----:B------:R-:W-:Y:S01]  /*2c40*/  HMMA.16816.F32.BF16 R80, R8, R86, R80 ;  /* 0x000000560850723c */ /* 0x000fe20000041850 */
[----:B------:R-:W-:Y:S01]  /*2c50*/  FMUL.FTZ R86, R105, UR10 ;  /* 0x0000000a69567c20 */ /* 0x000fe20008410000 */
[----:B------:R-:W-:Y:S01]  /*2c60*/  FMUL.FTZ R87, R106, UR10 ;  /* 0x0000000a6a577c20 */ /* 0x000fe20008410000 */
[----:B------:R-:W-:-:S04]  /*2c70*/  FMUL.FTZ R105, R107, UR10 ;  /* 0x0000000a6b697c20 */ /* 0x000fc80008410000 */
[----:B------:R-:W1:Y:S01]  /*2c80*/  MUFU.TANH R106, R65 ;  /* 0x00000041006a7308 */ /* 0x000e620000002400 */
[C---:B---3--:R-:W-:Y:S07]  /*2c90*/  HMMA.16816.F32.BF16 R44, R20.reuse, R4, R44 ;  /* 0x00000004142c723c */ /* 0x048fee000004182c */
[----:B------:R3:W1:Y:S01]  /*2ca0*/  MUFU.TANH R107, R67 ;  /* 0x00000043006b7308 */ /* 0x0006620000002400 */
[----:B------:R-:W-:Y:S01]  /*2cb0*/  HMMA.16816.F32.BF16 R40, R20, R6, R40 ;  /* 0x000000061428723c */ /* 0x000fe20000041828 */
[----:B------:R-:W-:Y:S02]  /*2cc0*/  LDSM.16.M88.4 R4, [R118+0x8c00] ;  /* 0x008c00007604783b */ /* 0x000fe40000000200 */
[----:B------:R-:W-:Y:S01]  /*2cd0*/  FMUL.FTZ R80, R80, UR10 ;  /* 0x0000000a50507c20 */ /* 0x000fe20008410000 */
[----:B------:R-:W-:Y:S01]  /*2ce0*/  FMUL.FTZ R81, R81, UR10 ;  /* 0x0000000a51517c20 */ /* 0x000fe20008410000 */
[----:B------:R-:W-:Y:S01]  /*2cf0*/  FMUL.FTZ R82, R82, UR10 ;  /* 0x0000000a52527c20 */ /* 0x000fe20008410000 */
[----:B------:R-:W-:Y:S01]  /*2d00*/  FMUL.FTZ R83, R83, UR10 ;  /* 0x0000000a53537c20 */ /* 0x000fe20008410000 */
[----:B------:R-:W1:Y:S01]  /*2d10*/  MUFU.TANH R86, R86 ;  /* 0x0000005600567308 */ /* 0x000e620000002400 */
[C---:B-----5:R-:W-:Y:S07]  /*2d20*/  HMMA.16816.F32.BF16 R36, R28.reuse, R60, R36 ;  /* 0x0000003c1c24723c */ /* 0x060fee0000041824 */
[----:B------:R-:W1:Y:S01]  /*2d30*/  MUFU.TANH R87, R87 ;  /* 0x0000005700577308 */ /* 0x000e620000002400 */
[----:B---3--:R-:W3:Y:S01]  /*2d40*/  LDSM.16.M88.4 R64, [R118+0x8800] ;  /* 0x008800007640783b */ /* 0x008ee20000000200 */
[----:B------:R-:W-:Y:S01]  /*2d50*/  HMMA.16816.F32.BF16 R32, R28, R62, R32 ;  /* 0x0000003e1c20723c */ /* 0x000fe20000041820 */
[----:B------:R-:W-:-:S05]  /*2d60*/  DEPBAR.LE SB0, 0x0 ;  /* 0x000080000000791a */ /* 0x000fca0000000000 */
[----:B------:R-:W1:Y:S02]  /*2d70*/  MUFU.TANH R105, R105 ;  /* 0x0000006900697308 */ /* 0x000e640000002400 */
[C---:B----4-:R-:W-:Y:S06]  /*2d80*/  HMMA.16816.F32.BF16 R52, R20.reuse, R24, R52 ;  /* 0x000000181434723c */ /* 0x050fec0000041834 */
[----:B------:R-:W4:Y:S02]  /*2d90*/  MUFU.TANH R80, R80 ;  /* 0x0000005000507308 */ /* 0x000f240000002400 */
[C---:B------:R-:W-:Y:S06]  /*2da0*/  HMMA.16816.F32.BF16 R48, R20.reuse, R26, R48 ;  /* 0x0000001a1430723c */ /* 0x040fec0000041830 */
[----:B------:R-:W1:Y:S02]  /*2db0*/  MUFU.TANH R81, R81 ;  /* 0x0000005100517308 */ /* 0x000e640000002400 */
[C---:B--2---:R-:W-:Y:S06]  /*2dc0*/  HMMA.16816.F32.BF16 R36, R20.reuse, R12, R36 ;  /* 0x0000000c1424723c */ /* 0x044fec0000041824 */
[----:B------:R-:W2:Y:S02]  /*2dd0*/  MUFU.TANH R82, R82 ;  /* 0x0000005200527308 */ /* 0x000ea40000002400 */
[----:B------:R-:W-:Y:S06]  /*2de0*/  HMMA.16816.F32.BF16 R32, R20, R14, R32 ;  /* 0x0000000e1420723c */ /* 0x000fec0000041820 */
[----:B------:R-:W1:Y:S02]  /*2df0*/  MUFU.TANH R83, R83 ;  /* 0x0000005300537308 */ /* 0x000e640000002400 */
[C---:B------:R-:W-:Y:S06]  /*2e00*/  HMMA.16816.F32.BF16 R52, R8.reuse, R16, R52 ;  /* 0x000000100834723c */ /* 0x040fec0000041834 */
[----:B------:R-:W1:Y:S02]  /*2e10*/  MUFU.TANH R93, R93 ;  /* 0x0000005d005d7308 */ /* 0x000e640000002400 */
[C---:B------:R-:W-:Y:S06]  /*2e20*/  HMMA.16816.F32.BF16 R48, R8.reuse, R18, R48 ;  /* 0x000000120830723c */ /* 0x040fec0000041830 */
[----:B------:R-:W1:Y:S02]  /*2e30*/  MUFU.TANH R94, R94 ;  /* 0x0000005e005e7308 */ /* 0x000e640000002400 */
[C---:B---3--:R-:W-:Y:S03]  /*2e40*/  HMMA.16816.F32.BF16 R44, R8.reuse, R64, R44 ;  /* 0x00000040082c723c */ /* 0x048fe6000004182c */
[----:B------:R-:W-:Y:S01]  /*2e50*/  FMUL.FTZ R52, R52, UR10 ;  /* 0x0000000a34347c20 */ /* 0x000fe20008410000 */
[----:B------:R-:W-:Y:S01]  /*2e60*/  FMUL.FTZ R53, R53, UR10 ;  /* 0x0000000a35357c20 */ /* 0x000fe20008410000 */
[----:B------:R-:W-:Y:S01]  /*2e70*/  FMUL.FTZ R55, R55, UR10 ;  /* 0x0000000a37377c20 */ /* 0x000fe20008410000 */
[----:B------:R-:W-:Y:S01]  /*2e80*/  FMUL.FTZ R54, R54, UR10 ;  /* 0x0000000a36367c20 */ /* 0x000fe20008410000 */
[----:B------:R3:W1:Y:S01]  /*2e90*/  MUFU.TANH R136, R52 ;  /* 0x0000003400887308 */ /* 0x0006620000002400 */
[C---:B------:R-:W-:Y:S03]  /*2ea0*/  HMMA.16816.F32.BF16 R40, R8.reuse, R66, R40 ;  /* 0x000000420828723c */ /* 0x040fe60000041828 */
[----:B------:R-:W-:Y:S01]  /*2eb0*/  FMUL.FTZ R48, R48, UR10 ;  /* 0x0000000a30307c20 */ /* 0x000fe20008410000 */
[----:B------:R-:W-:Y:S01]  /*2ec0*/  FMUL.FTZ R49, R49, UR10 ;  /* 0x0000000a31317c20 */ /* 0x000fe20008410000 */
[----:B------:R-:W-:Y:S01]  /*2ed0*/  FMUL.FTZ R50, R50, UR10 ;  /* 0x0000000a32327c20 */ /* 0x000fe20008410000 */
[----:B------:R-:W-:Y:S01]  /*2ee0*/  FMUL.FTZ R51, R51, UR10 ;  /* 0x0000000a33337c20 */ /* 0x000fe20008410000 */
[----:B------:R3:W1:Y:S01]  /*2ef0*/  MUFU.TANH R134, R53 ;  /* 0x0000003500867308 */ /* 0x0006620000002400 */
[----:B------:R-:W-:Y:S01]  /*2f00*/  HMMA.16816.F32.BF16 R36, R8, R4, R36 ;  /* 0x000000040824723c */ /* 0x000fe20000041824 */
[----:B------:R-:W-:-:S02]  /*2f10*/  LOP3.LUT R5, R0, 0x1f0, RZ, 0xc0, !PT ;  /* 0x000001f000057812 */ /* 0x000fc400078ec0ff */
[----:B------:R-:W-:Y:S01]  /*2f20*/  FMUL.FTZ R46, R46, UR10 ;  /* 0x0000000a2e2e7c20 */ /* 0x000fe20008410000 */
[----:B------:R-:W-:Y:S01]  /*2f30*/  FMUL.FTZ R47, R47, UR10 ;  /* 0x0000000a2f2f7c20 */ /* 0x000fe20008410000 */
[----:B------:R-:W-:Y:S01]  /*2f40*/  FMUL.FTZ R44, R44, UR10 ;  /* 0x0000000a2c2c7c20 */ /* 0x000fe20008410000 */
[----:B------:R-:W-:Y:S01]  /*2f50*/  FMUL.FTZ R45, R45, UR10 ;  /* 0x0000000a2d2d7c20 */ /* 0x000fe20008410000 */
[----:B------:R3:W1:Y:S01]  /*2f60*/  MUFU.TANH R129, R55 ;  /* 0x0000003700817308 */ /* 0x0006620000002400 */
[----:B------:R-:W-:Y:S01]  /*2f70*/  HMMA.16816.F32.BF16 R32, R8, R6, R32 ;  /* 0x000000060820723c */ /* 0x000fe20000041820 */
[----:B------:R-:W-:Y:S02]  /*2f80*/  IADD3 R5, PT, PT, R5, 0x1, R186 ;  /* 0x0000000105057810 */ /* 0x000fe40007ffe0ba */
[----:B------:R-:W-:Y:S01]  /*2f90*/  FMUL.FTZ R40, R40, UR10 ;  /* 0x0000000a28287c20 */ /* 0x000fe20008410000 */
[----:B------:R-:W-:Y:S01]  /*2fa0*/  FMUL.FTZ R41, R41, UR10 ;  /* 0x0000000a29297c20 */ /* 0x000fe20008410000 */
[----:B------:R-:W-:Y:S01]  /*2fb0*/  FMUL.FTZ R42, R42, UR10 ;  /* 0x0000000a2a2a7c20 */ /* 0x000fe20008410000 */
[----:B------:R-:W-:Y:S01]  /*2fc0*/  FMUL.FTZ R43, R43, UR10 ;  /* 0x0000000a2b2b7c20 */ /* 0x000fe20008410000 */
[----:B------:R3:W1:Y:S01]  /*2fd0*/  MUFU.TANH R132, R48 ;  /* 0x0000003000847308 */ /* 0x0006620000002400 */
[----:B------:R-:W-:-:S03]  /*2fe0*/  IADD3 R0, PT, PT, -R113, R5, R2 ;  /* 0x0000000571007210 */ /* 0x000fc60007ffe102 */
[----:B------:R-:W-:Y:S01]  /*2ff0*/  FMUL.FTZ R36, R36, UR10 ;  /* 0x0000000a24247c20 */ /* 0x000fe20008410000 */
[----:B------:R-:W-:Y:S01]  /*3000*/  FMUL.FTZ R37, R37, UR10 ;  /* 0x0000000a25257c20 */ /* 0x000fe20008410000 */
[----:B------:R-:W-:Y:S01]  /*3010*/  FMUL.FTZ R38, R38, UR10 ;  /* 0x0000000a26267c20 */ /* 0x000fe20008410000 */
[----:B------:R-:W-:Y:S01]  /*3020*/  FMUL.FTZ R39, R39, UR10 ;  /* 0x0000000a27277c20 */ /* 0x000fe20008410000 */
[----:B------:R3:W1:Y:S01]  /*3030*/  MUFU.TANH R128, R49 ;  /* 0x0000003100807308 */ /* 0x0006620000002400 */
[----:B------:R-:W-:-:S03]  /*3040*/  IADD3 R0, PT, PT, R0, UR14, R111 ;  /* 0x0000000e00007c10 */ /* 0x000fc6000fffe06f */
[----:B------:R-:W-:Y:S01]  /*3050*/  FMUL.FTZ R32, R32, UR10 ;  /* 0x0000000a20207c20 */ /* 0x000fe20008410000 */
[----:B------:R-:W-:Y:S01]  /*3060*/  FMUL.FTZ R33, R33, UR10 ;  /* 0x0000000a21217c20 */ /* 0x000fe20008410000 */
[----:B------:R-:W-:Y:S01]  /*3070*/  FMUL.FTZ R34, R34, UR10 ;  /* 0x0000000a22227c20 */ /* 0x000fe20008410000 */
[----:B------:R-:W-:Y:S01]  /*3080*/  FMUL.FTZ R35, R35, UR10 ;  /* 0x0000000a23237c20 */ /* 0x000fe20008410000 */
[----:B------:R3:W1:Y:S01]  /*3090*/  MUFU.TANH R127, R50 ;  /* 0x00000032007f7308 */ /* 0x0006620000002400 */
[C---:B------:R-:W-:Y:S02]  /*30a0*/  VIMNMX R142, PT, PT, R0.reuse, R111, PT ;  /* 0x0000006f008e7248 */ /* 0x040fe40003fe0100 */
[----:B------:R-:W-:-:S05]  /*30b0*/  VIADDMNMX R119, R0, 0x8, R111, PT ;  /* 0x0000000800777846 */ /* 0x000fca000380016f */
[----:B------:R3:W1:Y:S08]  /*30c0*/  MUFU.TANH R125, R51 ;  /* 0x00000033007d7308 */ /* 0x0006700000002400 */
[----:B------:R3:W1:Y:S08]  /*30d0*/  MUFU.TANH R63, R46 ;  /* 0x0000002e003f7308 */ /* 0x0006700000002400 */
[----:B------:R3:W1:Y:S08]  /*30e0*/  MUFU.TANH R61, R47 ;  /* 0x0000002f003d7308 */ /* 0x0006700000002400 */
        /* <DEDUP_REMOVED lines=20> */
[----:B------:R3:W1:Y:S01]  /*3230*/  MUFU.TANH R47, R35 ;  /* 0x00000023002f7308 */ /* 0x0006620000002400 */
[----:B------:R-:W-:Y:S06]  /*3240*/  BAR.SYNC.DEFER_BLOCKING 0x0 ;  /* 0x0000000000007b1d */ /* 0x000fec0000010000 */
[----:B--2-4-:R-:W-:Y:S05]  /*3250*/  @!P0 BRA `(.L_x_1550) ;  /* 0x00000004007c8947 */ /* 0x014fea0003800000 */
        /* <DEDUP_REMOVED lines=11> */
.L_x_1551:
[----:B------:R-:W2:Y:S01]  /*3310*/  LDC R5, c[0x0][0x4f0] ;  /* 0x00013c00ff057b82 */ /* 0x000ea20000000800 */
[----:B------:R-:W-:Y:S01]  /*3320*/  IADD3 R8, PT, PT, R123, -0x100, RZ ;  /* 0xffffff007b087810 */ /* 0x000fe20007ffe0ff */
[----:B------:R-:W4:Y:S01]  /*3330*/  LDCU.64 UR6, c[0x0][0x3a0] ;  /* 0x00007400ff0677ac */ /* 0x000f220008000a00 */
        /* <DEDUP_REMOVED lines=56> */
.L_x_1552:
        /* <DEDUP_REMOVED lines=25> */
.L_x_1550:
[----:B------:R-:W-:Y:S01]  /*3850*/  IMAD.SHL.U32 R2, R183, 0x2, RZ ;  /* 0x00000002b7027824 */ /* 0x000fe200078e00ff */
[----:B------:R-:W4:Y:S01]  /*3860*/  LDCU UR6, c[0x0][0x45c] ;  /* 0x00008b80ff0677ac */ /* 0x000f220008000800 */
[----:B------:R-:W-:Y:S01]  /*3870*/  LOP3.LUT R172, R108, 0x120, R109, 0xf8, !PT ;  /* 0x000001206cac7812 */ /* 0x000fe200078ef86d */
[----:B------:R-:W-:Y:S02]  /*3880*/  IMAD.MOV.U32 R190, RZ, RZ, -0x1 ;  /* 0xffffffffffbe7424 */ /* 0x000fe400078e00ff */
[----:B------:R-:W-:Y:S02]  /*3890*/  LOP3.LUT R2, R2, 0x6, RZ, 0xc0, !PT ;  /* 0x0000000602027812 */ /* 0x000fe400078ec0ff */
[----:B------:R-:W-:-:S03]  /*38a0*/  LEA R172, R172, UR4, 0x1 ;  /* 0x00000004acac7c11 */ /* 0x000fc6000f8e08ff */
[----:B------:R-:W-:Y:S02]  /*38b0*/  IMAD R2, R117, 0x80, R2 ;  /* 0x0000008075027824 */ /* 0x000fe400078e0202 */
[----:B------:R-:W-:Y:S01]  /*38c0*/  IMAD.IADD R116, R3, 0x1, R172 ;  /* 0x0000000103747824 */ /* 0x000fe200078e02ac */
[----:B---3--:R-:W-:Y:S01]  /*38d0*/  LDSM.16.MT88.4 R76, [R172+0xd000] ;  /* 0x00d00000ac4c783b */ /* 0x008fe20000004200 */
[C---:B--2---:R-:W-:Y:S02]  /*38e0*/  VIADD R4, R2.reuse, 0xffffff80 ;  /* 0xffffff8002047836 */ /* 0x044fe40000000000 */
[C---:B------:R-:W-:Y:S01]  /*38f0*/  VIADD R0, R2.reuse, 0xffffff81 ;  /* 0xffffff8102007836 */ /* 0x040fe20000000000 */
[----:B------:R-:W-:Y:S01]  /*3900*/  LDSM.16.MT88.4 R100, [R116+0x9000] ;  /* 0x009000007464783b */ /* 0x000fe20000004200 */
        /* <DEDUP_REMOVED lines=24> */
[C---:B------:R-:W-:Y:S01]  /*3a90*/  VIADD R13, R2.reuse, 0xffffffe9 ;  /* 0xffffffe9020d7836 */ /* 0x040fe20000000000 */
[C---:B------:R-:W-:Y:S01]  /*3aa0*/  ISETP.GE.AND P3, PT, R5.reuse, R142, PT ;  /* 0x0000008e0500720c */ /* 0x040fe20003f66270 */
[C---:B------:R-:W-:Y:S01]  /*3ab0*/  VIADD R12, R2.reuse, 0xfffffff0 ;  /* 0xfffffff0020c7836 */ /* 0x040fe20000000000 */
[----:B------:R-:W-:Y:S01]  /*3ac0*/  ISETP.GE.AND P6, PT, R5, R119, PT ;  /* 0x000000770500720c */ /* 0x000fe20003fc6270 */
[----:B------:R-:W-:Y:S01]  /*3ad0*/  VIADD R5, R2, 0xffffff98 ;  /* 0xffffff9802057836 */ /* 0x000fe20000000000 */
[----:B------:R-:W-:Y:S01]  /*3ae0*/  FSEL R6, R99, -INF , !P4 ;  /* 0xff80000063067808 */ /* 0x000fe20006000000 */
[----:B------:R-:W-:Y:S01]  /*3af0*/  LDSM.16.MT88.4 R108, [R172+0x9000] ;  /* 0x00900000ac6c783b */ /* 0x000fe20000004200 */
[----:B------:R-:W-:-:S02]  /*3b00*/  FSEL R85, R85, -INF , !P2 ;  /* 0xff80000055557808 */ /* 0x000fc40005000000 */
[CC--:B------:R-:W-:Y:S01]  /*3b10*/  ISETP.GE.AND P4, PT, R4.reuse, R142.reuse, PT ;  /* 0x0000008e0400720c */ /* 0x0c0fe20003f86270 */
[----:B------:R-:W-:Y:S01]  /*3b20*/  LDSM.16.MT88.4 R28, [R172+0x9400] ;  /* 0x00940000ac1c783b */ /* 0x000fe20000004200 */
[-C--:B------:R-:W-:Y:S01]  /*3b30*/  ISETP.GE.AND P2, PT, R4, R119.reuse, PT ;  /* 0x000000770400720c */ /* 0x080fe20003f46270 */
[----:B------:R-:W-:Y:S01]  /*3b40*/  VIADD R4, R2, 0xffffff99 ;  /* 0xffffff9902047836 */ /* 0x000fe20000000000 */
[----:B------:R-:W-:Y:S01]  /*3b50*/  FSEL R84, R84, -INF , !P5 ;  /* 0xff80000054547808 */ /* 0x000fe20006800000 */
[----:B------:R-:W-:Y:S01]  /*3b60*/  LDSM.16.MT88.4 R24, [R116+0xd000] ;  /* 0x00d000007418783b */ /* 0x000fe20000004200 */
[----:B------:R-:W-:Y:S02]  /*3b70*/  FSEL R9, R112, -INF , !P1 ;  /* 0xff80000070097808 */ /* 0x000fe40004800000 */
[C---:B------:R-:W-:Y:S02]  /*3b80*/  ISETP.GE.AND P5, PT, R5.reuse, R142, PT ;  /* 0x0000008e0500720c */ /* 0x040fe40003fa6270 */
[----:B------:R-:W-:Y:S01]  /*3b90*/  ISETP.GE.AND P1, PT, R5, R119, PT ;  /* 0x000000770500720c */ /* 0x000fe20003f26270 */
[----:B------:R-:W-:Y:S01]  /*3ba0*/  VIADD R5, R2, 0xffffffa0 ;  /* 0xffffffa002057836 */ /* 0x000fe20000000000 */
[----:B------:R-:W-:-:S02]  /*3bb0*/  FSEL R104, R104, -INF , !P3 ;  /* 0xff80000068687808 */ /* 0x000fc40005800000 */
[----:B-1----:R-:W-:Y:S02]  /*3bc0*/  FSEL R87, R87, -INF , !P6 ;  /* 0xff80000057577808 */ /* 0x002fe40007000000 */
[CC--:B------:R-:W-:Y:S02]  /*3bd0*/  ISETP.GE.AND P3, PT, R4.reuse, R142.reuse, PT ;  /* 0x0000008e0400720c */ /* 0x0c0fe40003f66270 */
[----:B------:R-:W-:Y:S01]  /*3be0*/  ISETP.GE.AND P6, PT, R4, R119, PT ;  /* 0x000000770400720c */ /* 0x000fe20003fc6270 */
[----:B------:R-:W-:Y:S01]  /*3bf0*/  VIADD R4, R2, 0xffffffa1 ;  /* 0xffffffa102047836 */ /* 0x000fe20000000000 */
[----:B------:R-:W-:Y:S02]  /*3c00*/  FSEL R86, R86, -INF , !P4 ;  /* 0xff80000056567808 */ /* 0x000fe40006000000 */
[----:B------:R-:W-:Y:S02]  /*3c10*/  FSEL R105, R105, -INF , !P2 ;  /* 0xff80000069697808 */ /* 0x000fe40005000000 */
        /* <DEDUP_REMOVED lines=33> */
[----:B------:R-:W-:Y:S02]  /*3e30*/  FMNMX3.FTZ R21, R96, R0, R6, !PT ;  /* 0x0000000060157276 */ /* 0x000fe40007810006 */
[C---:B------:R-:W-:Y:S02]  /*3e40*/  ISETP.GE.AND P5, PT, R10.reuse, R142, PT ;  /* 0x0000008e0a00720c */ /* 0x040fe40003fa6270 */
[----:B------:R-:W-:Y:S01]  /*3e50*/  ISETP.GE.AND P1, PT, R10, R119, PT ;  /* 0x000000770a00720c */ /* 0x000fe20003f26270 */
[----:B------:R-:W-:Y:S01]  /*3e60*/  VIADD R10, R2, 0xffffffc1 ;  /* 0xffffffc1020a7836 */ /* 0x000fe20000000000 */
[----:B------:R-:W-:-:S02]  /*3e70*/  FMNMX3.FTZ R21, R21, R84, R104, !PT ;  /* 0x0000005415157276 */ /* 0x000fc40007810068 */
[----:B------:R-:W-:Y:S02]  /*3e80*/  FSEL R146, R93, -INF , !P3 ;  /* 0xff8000005d927808 */ /* 0x000fe40005800000 */
[----:B------:R-:W-:Y:S02]  /*3e90*/  FSEL R67, R95, -INF , !P6 ;  /* 0xff8000005f437808 */ /* 0x000fe40007000000 */
[C---:B------:R-:W-:Y:S01]  /*3ea0*/  ISETP.GE.AND P3, PT, R8.reuse, R142, PT ;  /* 0x0000008e0800720c */ /* 0x040fe20003f66270 */
[----:B------:R-:W-:Y:S01]  /*3eb0*/  LDSM.16.MT88.4 R92, [R172+0xb000] ;  /* 0x00b00000ac5c783b */ /* 0x000fe20000004200 */
        /* <DEDUP_REMOVED lines=15> */
[----:B------:R-:W-:Y:S02]  /*3fb0*/  ISETP.GE.AND P3, PT, R10, R142, PT ;  /* 0x0000008e0a00720c */ /* 0x000fe40003f66270 */
[----:B------:R-:W-:Y:S02]  /*3fc0*/  FMNMX3.FTZ R21, R21, R150, R152, !PT ;  /* 0x0000009615157276 */ /* 0x000fe40007810098 */
[----:B------:R-:W-:-:S02]  /*3fd0*/  FMNMX3.FTZ R20, R11, R7, R85, !PT ;  /* 0x000000070b147276 */ /* 0x000fc40007810055 */
[----:B------:R-:W-:Y:S02]  /*3fe0*/  FSEL R130, R130, -INF , !P4 ;  /* 0xff80000082827808 */ /* 0x000fe40006000000 */
[----:B------:R-:W-:Y:S02]  /*3ff0*/  FSEL R138, R138, -INF , !P3 ;  /* 0xff8000008a8a7808 */ /* 0x000fe40005800000 */
[-C--:B------:R-:W-:Y:S02]  /*4000*/  ISETP.GE.AND P4, PT, R8, R142.reuse, PT ;  /* 0x0000008e0800720c */ /* 0x080fe40003f86270 */
        /* <DEDUP_REMOVED lines=11> */
[----:B------:R-:W-:Y:S02]  /*40c0*/  FSEL R126, R126, -INF , !P5 ;  /* 0xff8000007e7e7808 */ /* 0x000fe40006800000 */
[----:B------:R-:W-:Y:S02]  /*40d0*/  ISETP.GE.AND P4, PT, R16, R142, PT ;  /* 0x0000008e1000720c */ /* 0x000fe40003f86270 */
[----:B------:R-:W-:Y:S02]  /*40e0*/  FMNMX3.FTZ R21, R21, R66, R144, !PT ;  /* 0x0000004215157276 */ /* 0x000fe40007810090 */
[----:B------:R-:W-:-:S02]  /*40f0*/  ISETP.GE.AND P3, PT, R15, R142, PT ;  /* 0x0000008e0f00720c */ /* 0x000fc40003f66270 */
[----:B------:R-:W-:Y:S02]  /*4100*/  FMNMX3.FTZ R20, R20, R83, R153, !PT ;  /* 0x0000005314147276 */ /* 0x000fe40007810099 */
[----:B------:R-:W-:Y:S02]  /*4110*/  FSEL R145, R145, -INF , !P6 ;  /* 0xff80000091917808 */ /* 0x000fe40007000000 */
[----:B------:R-:W-:Y:S01]  /*4120*/  ISETP.GE.AND P6, PT, R10, R119, PT ;  /* 0x000000770a00720c */ /* 0x000fe20003fc6270 */
[----:B------:R-:W-:Y:S01]  /*4130*/  VIADD R10, R2, 0xfffffff1 ;  /* 0xfffffff1020a7836 */ /* 0x000fe20000000000 */
[----:B------:R-:W-:Y:S02]  /*4140*/  FSEL R64, R64, -INF , !P4 ;  /* 0xff80000040407808 */ /* 0x000fe40006000000 */
[----:B------:R-:W-:Y:S02]  /*4150*/  FMNMX3.FTZ R21, R21, R130, R126, !PT ;  /* 0x0000008215157276 */ /* 0x000fe4000781007e */
[----:B------:R-:W-:-:S02]  /*4160*/  FSEL R62, R62, -INF , !P3 ;  /* 0xff8000003e3e7808 */ /* 0x000fc40005800000 */
[----:B------:R-:W-:Y:S02]  /*4170*/  FMNMX3.FTZ R20, R20, R151, R149, !PT ;  /* 0x0000009714147276 */ /* 0x000fe40007810095 */
[-C--:B------:R-:W-:Y:S02]  /*4180*/  ISETP.GE.AND P4, PT, R14, R142.reuse, PT ;  /* 0x0000008e0e00720c */ /* 0x080fe40003f86270 */
[----:B------:R-:W-:Y:S02]  /*4190*/  ISETP.GE.AND P3, PT, R13, R142, PT ;  /* 0x0000008e0d00720c */ /* 0x000fe40003f66270 */
[----:B------:R-:W-:Y:S01]  /*41a0*/  ISETP.GE.AND P5, PT, R8, R119, PT ;  /* 0x000000770800720c */ /* 0x000fe20003fa6270 */
[C---:B------:R-:W-:Y:S01]  /*41b0*/  VIADD R8, R2.reuse, 0xfffffff8 ;  /* 0xfffffff802087836 */ /* 0x040fe20000000000 */
[----:B------:R-:W-:Y:S01]  /*41c0*/  FMNMX3.FTZ R21, R21, R138, R136, !PT ;  /* 0x0000008a15157276 */ /* 0x000fe20007810088 */
[----:B------:R-:W-:Y:S01]  /*41d0*/  VIADD R2, R2, 0xfffffff9 ;  /* 0xfffffff902027836 */ /* 0x000fe20000000000 */
[----:B------:R-:W-:-:S02]  /*41e0*/  FMNMX3.FTZ R20, R20, R147, R135, !PT ;  /* 0x0000009314147276 */ /* 0x000fc40007810087 */
[----:B------:R-:W-:Y:S02]  /*41f0*/  FSEL R60, R60, -INF , !P4 ;  /* 0xff8000003c3c7808 */ /* 0x000fe40006000000 */
[----:B------:R-:W-:Y:S02]  /*4200*/  FSEL R58, R58, -INF , !P3 ;  /* 0xff8000003a3a7808 */ /* 0x000fe40005800000 */
[-C--:B------:R-:W-:Y:S02]  /*4210*/  ISETP.GE.AND P4, PT, R12, R142.reuse, PT ;  /* 0x0000008e0c00720c */ /* 0x080fe40003f86270 */
[----:B------:R-:W-:Y:S02]  /*4220*/  ISETP.GE.AND P3, PT, R10, R142, PT ;  /* 0x0000008e0a00720c */ /* 0x000fe40003f66270 */
[----:B------:R-:W-:Y:S02]  /*4230*/  FSEL R143, R143, -INF , !P1 ;  /* 0xff8000008f8f7808 */ /* 0x000fe40004800000 */
[----:B------:R-:W-:-:S02]  /*4240*/  ISETP.GE.AND P1, PT, R16, R119, PT ;  /* 0x000000771000720c */ /* 0x000fc40003f26270 */
[----:B------:R-:W-:Y:S02]  /*4250*/  FMNMX3.FTZ R21, R21, R134, R132, !PT ;  /* 0x0000008615157276 */ /* 0x000fe40007810084 */
[----:B------:R-:W-:Y:S02]  /*4260*/  FMNMX3.FTZ R16, R20, R67, R133, !PT ;  /* 0x0000004314107276 */ /* 0x000fe40007810085 */
[----:B------:R-:W-:Y:S02]  /*4270*/  FSEL R52, R52, -INF , !P4 ;  /* 0xff80000034347808 */ /* 0x000fe40006000000 */
[----:B------:R-:W-:Y:S02]  /*4280*/  FSEL R50, R50, -INF , !P3 ;  /* 0xff80000032327808 */ /* 0x000fe40005800000 */
[-C--:B------:R-:W-:Y:S02]  /*4290*/  ISETP.GE.AND P4, PT, R8, R142.reuse, PT ;  /* 0x0000008e0800720c */ /* 0x080fe40003f86270 */
[----:B------:R-:W-:-:S02]  /*42a0*/  ISETP.GE.AND P3, PT, R2, R142, PT ;  /* 0x0000008e0200720c */ /* 0x000fc40003f66270 */
[----:B------:R-:W-:Y:S02]  /*42b0*/  FMNMX3.FTZ R21, R21, R128, R64, !PT ;  /* 0x0000008015157276 */ /* 0x000fe40007810040 */
[----:B------:R-:W-:Y:S02]  /*42c0*/  FSEL R139, R139, -INF , !P2 ;  /* 0xff8000008b8b7808 */ /* 0x000fe40005000000 */
[----:B------:R-:W-:Y:S02]  /*42d0*/  FMNMX3.FTZ R16, R16, R65, R145, !PT ;  /* 0x0000004110107276 */ /* 0x000fe40007810091 */
        /* <DEDUP_REMOVED lines=8> */
[----:B------:R-:W-:-:S02]  /*4360*/  FMNMX3.FTZ R21, R21, R58, R52, !PT ;  /* 0x0000003a15157276 */ /* 0x000fc40007810034 */
[----:B------:R-:W-:Y:S02]  /*4370*/  ISETP.GE.AND P2, PT, R17, R119, PT ;  /* 0x000000771100720c */ /* 0x000fe40003f46270 */
[----:B------:R-:W-:Y:S02]  /*4380*/  FSEL R129, R129, -INF , !P4 ;  /* 0xff80000081817808 */ /* 0x000fe40006000000 */
[----:B------:R-:W-:Y:S02]  /*4390*/  FSEL R127, R127, -INF , !P3 ;  /* 0xff8000007f7f7808 */ /* 0x000fe40005800000 */
[----:B------:R-:W-:Y:S02]  /*43a0*/  FMNMX3.FTZ R16, R16, R137, R131, !PT ;  /* 0x0000008910107276 */ /* 0x000fe40007810083 */
[----:B------:R-:W-:Y:S02]  /*43b0*/  FMNMX3.FTZ R21, R21, R50, R48, !PT ;  /* 0x0000003215157276 */ /* 0x000fe40007810030 */
[----:B------:R-:W-:-:S02]  /*43c0*/  ISETP.GE.AND P6, PT, R15, R119, PT ;  /* 0x000000770f00720c */ /* 0x000fc40003fc6270 */
[----:B------:R-:W-:Y:S02]  /*43d0*/  ISETP.GE.AND P5, PT, R14, R119, PT ;  /* 0x000000770e00720c */ /* 0x000fe40003fa6270 */
[----:B------:R-:W-:Y:S02]  /*43e0*/  FSEL R125, R125, -INF , !P2 ;  /* 0xff8000007d7d7808 */ /* 0x000fe40005000000 */
[----:B------:R-:W-:Y:S02]  /*43f0*/  FSEL R63, R63, -INF , !P1 ;  /* 0xff8000003f3f7808 */ /* 0x000fe40004800000 */
[----:B------:R-:W-:Y:S02]  /*4400*/  FMNMX3.FTZ R16, R16, R129, R127, !PT ;  /* 0x0000008110107276 */ /* 0x000fe4000781007f */
[----:B------:R-:W-:Y:S02]  /*4410*/  FMNMX.FTZ R18, R46, R21, !PT ;  /* 0x000000152e127209 */ /* 0x000fe40007810000 */
[----:B------:R-:W-:-:S02]  /*4420*/  ISETP.GE.AND P4, PT, R13, R119, PT ;  /* 0x000000770d00720c */ /* 0x000fc40003f86270 */
[----:B------:R-:W-:Y:S01]  /*4430*/  ISETP.GE.AND P3, PT, R12, R119, PT ;  /* 0x000000770c00720c */ /* 0x000fe20003f66270 */
[----:B------:R-:W1:Y:S01]  /*4440*/  SHFL.BFLY PT, R17, R18, 0x2, 0x1f ;  /* 0x0c401f0012117f89 */ /* 0x000e6200000e0000 */
        /* <DEDUP_REMOVED lines=15> */
[----:B------:R-:W-:-:S03]  /*4540*/  FMNMX.FTZ R15, R47, R16, !PT ;  /* 0x000000102f0f7209 */ /* 0x000fc60007810000 */
[----:B------:R-:W1:Y:S04]  /*4550*/  SHFL.BFLY PT, R2, R17, 0x1, 0x1f ;  /* 0x0c201f0011027f89 */ /* 0x000e6800000e0000 */
[----:B------:R-:W2:Y:S01]  /*4560*/  SHFL.BFLY PT, R8, R15, 0x2, 0x1f ;  /* 0x0c401f000f087f89 */ /* 0x000ea200000e0000 */
[----:B-1----:R-:W-:-:S03]  /*4570*/  FMNMX.FTZ R2, R17, R2, !PT ;  /* 0x0000000211027209 */ /* 0x002fc60007810000 */
[----:B------:R-:W-:Y:S01]  /*4580*/  LDSM.16.MT88.4 R16, [R172+0xb400] ;  /* 0x00b40000ac10783b */ /* 0x000fe20000004200 */
[----:B--2---:R-:W-:Y:S01]  /*4590*/  FMNMX.FTZ R8, R15, R8, !PT ;  /* 0x000000080f087209 */ /* 0x004fe20007810000 */
[C---:B----4-:R-:W-:Y:S01]  /*45a0*/  FMUL.FTZ R45, R2.reuse, UR6 ;  /* 0x00000006022d7c20 */ /* 0x050fe20008410000 */
[----:B------:R-:W-:-:S03]  /*45b0*/  FSETP.NEU.FTZ.AND P1, PT, R2, -INF , PT ;  /* 0xff8000000200780b */ /* 0x000fc60003f3d000 */
[----:B------:R-:W1:Y:S01]  /*45c0*/  SHFL.BFLY PT, R13, R8, 0x1, 0x1f ;  /* 0x0c201f00080d7f89 */ /* 0x000e6200000e0000 */
        /* <DEDUP_REMOVED lines=16> */
[--C-:B------:R-:W-:Y:S01]  /*46d0*/  FFMA.FTZ R136, R136, UR6, -R45.reuse ;  /* 0x0000000688887c23 */ /* 0x100fe2000801082d */
[--C-:B------:R-:W-:Y:S01]  /*46e0*/  FFMA.FTZ R132, R132, UR6, -R45.reuse ;  /* 0x0000000684847c23 */ /* 0x100fe2000801082d */
[--C-:B------:R-:W-:Y:S01]  /*46f0*/  FFMA.FTZ R64, R64, UR6, -R45.reuse ;  /* 0x0000000640407c23 */ /* 0x100fe2000801082d */
[----:B-1----:R-:W-:Y:S01]  /*4700*/  FMNMX.FTZ R0, R8, R13, !PT ;  /* 0x0000000d08007209 */ /* 0x002fe20007810000 */
[--C-:B------:R-:W-:Y:S01]  /*4710*/  FFMA.FTZ R60, R60, UR6, -R45.reuse ;  /* 0x000000063c3c7c23 */ /* 0x100fe2000801082d */
[----:B------:R-:W-:Y:S01]  /*4720*/  LDSM.16.MT88.4 R12, [R116+0xb400] ;  /* 0x00b40000740c783b */ /* 0x000fe20000004200 */
[--C-:B------:R-:W-:Y:S01]  /*4730*/  FFMA.FTZ R48, R48, UR6, -R45.reuse ;  /* 0x0000000630307c23 */ /* 0x100fe2000801082d */
[C---:B------:R-:W-:Y:S01]  /*4740*/  FSETP.NEU.FTZ.AND P1, PT, R0.reuse, -INF , PT ;  /* 0xff8000000000780b */ /* 0x040fe20003f3d000 */
[----:B------:R-:W-:Y:S01]  /*4750*/  FMUL.FTZ R20, R0, UR6 ;  /* 0x0000000600147c20 */ /* 0x000fe20008410000 */
[----:B------:R-:W-:Y:S01]  /*4760*/  MUFU.EX2 R22, R22 ;  /* 0x0000001600167308 */ /* 0x000fe20000000800 */
[----:B------:R-:W-:-:S03]  /*4770*/  FFMA.FTZ R193, R46, UR6, -R45 ;  /* 0x000000062ec17c23 */ /* 0x000fc6000801082d */
[----:B------:R-:W-:Y:S02]  /*4780*/  FSEL R20, R20, RZ, P1 ;  /* 0x000000ff14147208 */ /* 0x000fe40000800000 */
[----:B--2---:R-:W-:Y:S02]  /*4790*/  F2FP.BF16.F32.PACK_AB R68, R23, R44 ;  /* 0x0000002c1744723e */ /* 0x004fe400000010ff */
[----:B------:R-:W1:Y:S01]  /*47a0*/  MUFU.EX2 R21, R21 ;  /* 0x0000001500157308 */ /* 0x000e620000000800 */
        /* <DEDUP_REMOVED lines=29> */
[----:B------:R-:W-:Y:S01]  /*4980*/  FADD.FTZ R23, R44, R23 ;  /* 0x000000172c177221 */ /* 0x000fe20000010000 */
[--C-:B------:R-:W-:Y:S01]  /*4990*/  FFMA.FTZ R51, R51, UR6, -R20.reuse ;  /* 0x0000000633337c23 */ /* 0x100fe20008010814 */
[----:B------:R-:W1:Y:S01]  /*49a0*/  MUFU.EX2 R43, R43 ;  /* 0x0000002b002b7308 */ /* 0x000e620000000800 */
[----:B---3--:R-:W-:Y:S01]  /*49b0*/  F2FP.BF16.F32.PACK_AB R69, R54, R59 ;  /* 0x0000003b3645723e */ /* 0x008fe200000010ff */
[--C-:B------:R-:W-:Y:S01]  /*49c0*/  FFMA.FTZ R49, R49, UR6, -R20.reuse ;  /* 0x0000000631317c23 */ /* 0x100fe20008010814 */
[----:B------:R-:W-:Y:S01]  /*49d0*/  FFMA.FTZ R192, R47, UR6, -R20 ;  /* 0x000000062fc07c23 */ /* 0x000fe20008010814 */
[----:B------:R-:W-:-:S04]  /*49e0*/  FADD.FTZ R59, R59, R54 ;  /* 0x000000363b3b7221 */ /* 0x000fc80000010000 */
[----:B------:R-:W-:Y:S08]  /*49f0*/  MUFU.EX2 R41, R41 ;  /* 0x0000002900297308 */ /* 0x000ff00000000800 */
[----:B------:R-:W3:Y:S01]  /*4a00*/  MUFU.EX2 R40, R40 ;  /* 0x0000002800287308 */ /* 0x000ee20000000800 */
[----:B-1----:R-:W-:Y:S01]  /*4a10*/  F2FP.BF16.F32.PACK_AB R71, R43, R56 ;  /* 0x000000382b47723e */ /* 0x002fe200000010ff */
[----:B------:R-:W-:-:S06]  /*4a20*/  FADD.FTZ R56, R56, R59 ;  /* 0x0000003b38387221 */ /* 0x000fcc0000010000 */
        /* <DEDUP_REMOVED lines=8> */
[----:B------:R-:W-:Y:S01]  /*4ab0*/  HMMA.16816.F32.BF16 R92, R68, R94, RZ ;  /* 0x0000005e445c723c */ /* 0x000fe200000418ff */
[----:B-1----:R-:W-:-:S06]  /*4ac0*/  F2FP.BF16.F32.PACK_AB R6, R36, R37 ;  /* 0x000000252406723e */ /* 0x002fcc00000010ff */
[----:B------:R-:W-:Y:S01]  /*4ad0*/  MUFU.EX2 R38, R38 ;  /* 0x0000002600267308 */ /* 0x000fe20000000800 */
[C---:B--2---:R-:W-:Y:S07]  /*4ae0*/  HMMA.16816.F32.BF16 R88, R68.reuse, R84, RZ ;  /* 0x000000544458723c */ /* 0x044fee00000418ff */
[----:B------:R-:W1:Y:S01]  /*4af0*/  MUFU.EX2 R35, R35 ;  /* 0x0000002300237308 */ /* 0x000e620000000800 */
[----:B------:R-:W-:Y:S01]  /*4b00*/  HMMA.16816.F32.BF16 R84, R68, R86, RZ ;  /* 0x000000564454723c */ /* 0x000fe200000418ff */
[----:B---3--:R-:W-:-:S06]  /*4b10*/  F2FP.BF16.F32.PACK_AB R5, R39, R42 ;  /* 0x0000002a2705723e */ /* 0x008fcc00000010ff */
[----:B------:R-:W-:Y:S01]  /*4b20*/  MUFU.EX2 R34, R34 ;  /* 0x0000002200227308 */ /* 0x000fe20000000800 */
[C---:B------:R-:W-:Y:S07]  /*4b30*/  HMMA.16816.F32.BF16 R112, R68.reuse, R108, RZ ;  /* 0x0000006c4470723c */ /* 0x040fee00000418ff */
        /* <DEDUP_REMOVED lines=11> */
[C---:B------:R-:W-:Y:S01]  /*4bf0*/  HMMA.16816.F32.BF16 R92, R4.reuse, R18, R92 ;  /* 0x00000012045c723c */ /* 0x040fe2000004185c */
[----:B------:R-:W3:Y:S05]  /*4c00*/  LDSM.16.MT88.4 R16, [R116+0xd400] ;  /* 0x00d400007410783b */ /* 0x000eea0000004200 */
[----:B------:R-:W-:Y:S02]  /*4c10*/  MUFU.EX2 R133, R133 ;  /* 0x0000008500857308 */ /* 0x000fe40000000800 */
[C---:B------:R-:W-:Y:S06]  /*4c20*/  HMMA.16816.F32.BF16 R88, R4.reuse, R12, R88 ;  /* 0x0000000c0458723c */ /* 0x040fec0000041858 */
[----:B------:R-:W-:Y:S02]  /*4c30*/  MUFU.EX2 R130, R130 ;  /* 0x0000008200827308 */ /* 0x000fe40000000800 */
[----:B------:R-:W-:Y:S01]  /*4c40*/  HMMA.16816.F32.BF16 R84, R4, R14, R84 ;  /* 0x0000000e0454723c */ /* 0x000fe20000041854 */
[----:B------:R-:W4:Y:S05]  /*4c50*/  LDSM.16.MT88.4 R12, [R172+0x9800] ;  /* 0x00980000ac0c783b */ /* 0x000f2a0000004200 */
[----:B------:R-:W-:Y:S02]  /*4c60*/  MUFU.EX2 R126, R126 ;  /* 0x0000007e007e7308 */ /* 0x000fe40000000800 */
[----:B------:R-:W-:Y:S06]  /*4c70*/  HMMA.16816.F32.BF16 R80, R68, R76, RZ ;  /* 0x0000004c4450723c */ /* 0x000fec00000418ff */
[----:B------:R-:W-:Y:S02]  /*4c80*/  MUFU.EX2 R144, R144 ;  /* 0x0000009000907308 */ /* 0x000fe40000000800 */
[----:B------:R-:W-:Y:S01]  /*4c90*/  HMMA.16816.F32.BF16 R112, R4, R28, R112 ;  /* 0x0000001c0470723c */ /* 0x000fe20000041870 */
[----:B------:R-:W-:Y:S01]  /*4ca0*/  FFMA.FTZ R29, R32, UR6, -R45 ;  /* 0x00000006201d7c23 */ /* 0x000fe2000801082d */
[--C-:B------:R-:W-:Y:S01]  /*4cb0*/  FFMA.FTZ R32, R153, UR6, -R20.reuse ;  /* 0x0000000699207c23 */ /* 0x100fe20008010814 */
[----:B------:R-:W-:-:S03]  /*4cc0*/  FFMA.FTZ R28, R149, UR6, -R20 ;  /* 0x00000006951c7c23 */ /* 0x000fc60008010814 */
[----:B------:R-:W-:Y:S02]  /*4cd0*/  MUFU.EX2 R139, R139 ;  /* 0x0000008b008b7308 */ /* 0x000fe40000000800 */
[C---:B------:R-:W-:Y:S06]  /*4ce0*/  HMMA.16816.F32.BF16 R76, R68.reuse, R78, RZ ;  /* 0x0000004e444c723c */ /* 0x040fec00000418ff */
[----:B------:R-:W-:Y:S02]  /*4cf0*/  MUFU.EX2 R29, R29 ;  /* 0x0000001d001d7308 */ /* 0x000fe40000000800 */
[----:B------:R-:W-:Y:S01]  /*4d00*/  HMMA.16816.F32.BF16 R72, R68, R24, RZ ;  /* 0x000000184448723c */ /* 0x000fe200000418ff */
[--C-:B------:R-:W-:Y:S01]  /*4d10*/  FFMA.FTZ R24, R124, UR6, -R45.reuse ;  /* 0x000000067c187c23 */ /* 0x100fe2000801082d */
[--C-:B------:R-:W-:Y:S01]  /*4d20*/  FFMA.FTZ R25, R146, UR6, -R45.reuse ;  /* 0x0000000692197c23 */ /* 0x100fe2000801082d */
[--C-:B------:R-:W-:Y:S01]  /*4d30*/  FFMA.FTZ R124, R135, UR6, -R20.reuse ;  /* 0x00000006877c7c23 */ /* 0x100fe20008010814 */
[--C-:B------:R-:W-:Y:S01]  /*4d40*/  FFMA.FTZ R135, R138, UR6, -R45.reuse ;  /* 0x000000068a877c23 */ /* 0x100fe2000801082d */
[--C-:B------:R-:W-:Y:S01]  /*4d50*/  FFMA.FTZ R138, R143, UR6, -R20.reuse ;  /* 0x000000068f8a7c23 */ /* 0x100fe20008010814 */
[----:B------:R-:W-:Y:S01]  /*4d60*/  MUFU.EX2 R32, R32 ;  /* 0x0000002000207308 */ /* 0x000fe20000000800 */
[--C-:B------:R-:W-:Y:S01]  /*4d70*/  FFMA.FTZ R143, R134, UR6, -R45.reuse ;  /* 0x00000006868f7c23 */ /* 0x100fe2000801082d */
[----:B------:R-:W-:Y:S01]  /*4d80*/  HMMA.16816.F32.BF16 R108, R4, R30, R108 ;  /* 0x0000001e046c723c */ /* 0x000fe2000004186c */
[--C-:B------:R-:W-:Y:S01]  /*4d90*/  FFMA.FTZ R30, R152, UR6, -R45.reuse ;  /* 0x00000006981e7c23 */ /* 0x100fe2000801082d */
[--C-:B------:R-:W-:Y:S01]  /*4da0*/  FFMA.FTZ R31, R151, UR6, -R20.reuse ;  /* 0x00000006971f7c23 */ /* 0x100fe20008010814 */
[--C-:B------:R-:W-:Y:S01]  /*4db0*/  FFMA.FTZ R134, R129, UR6, -R20.reuse ;  /* 0x0000000681867c23 */ /* 0x100fe20008010814 */
[--C-:B------:R-:W-:Y:S01]  /*4dc0*/  FFMA.FTZ R129, R62, UR6, -R45.reuse ;  /* 0x000000063e817c23 */ /* 0x100fe2000801082d */
[----:B------:R-:W-:Y:S01]  /*4dd0*/  FFMA.FTZ R62, R52, UR6, -R45 ;  /* 0x00000006343e7c23 */ /* 0x000fe2000801082d */
[----:B------:R-:W-:Y:S01]  /*4de0*/  MUFU.EX2 R28, R28 ;  /* 0x0000001c001c7308 */ /* 0x000fe20000000800 */
[----:B------:R-:W-:Y:S01]  /*4df0*/  FADD.FTZ R52, R22, R23 ;  /* 0x0000001716347221 */ /* 0x000fe20000010000 */
[----:B------:R-:W-:Y:S01]  /*4e00*/  HMMA.16816.F32.BF16 R68, R68, R26, RZ ;  /* 0x0000001a4444723c */ /* 0x000fe200000418ff */
[----:B------:R-:W-:Y:S01]  /*4e10*/  FFMA.FTZ R27, R147, UR6, -R20 ;  /* 0x00000006931b7c23 */ /* 0x000fe20008010814 */
[----:B------:R-:W-:Y:S01]  /*4e20*/  FFMA.FTZ R26, R148, UR6, -R45 ;  /* 0x00000006941a7c23 */ /* 0x000fe2000801082d */
[----:B------:R-:W-:-:S03]  /*4e30*/  FADD.FTZ R52, R21, R52 ;  /* 0x0000003415347221 */ /* 0x000fc60000010000 */
[----:B------:R-:W5:Y:S01]  /*4e40*/  MUFU.EX2 R30, R30 ;  /* 0x0000001e001e7308 */ /* 0x000f620000000800 */
[----:B------:R-:W-:Y:S01]  /*4e50*/  FADD.FTZ R41, R41, R52 ;  /* 0x0000003429297221 */ /* 0x000fe20000010000 */
[----:B-1----:R-:W-:Y:S03]  /*4e60*/  HMMA.16816.F32.BF16 R80, R4, R8, R80 ;  /* 0x000000080450723c */ /* 0x002fe60000041850 */
[----:B------:R-:W-:-:S03]  /*4e70*/  FADD.FTZ R40, R40, R41 ;  /* 0x0000002928287221 */ /* 0x000fc60000010000 */
[----:B------:R-:W1:Y:S02]  /*4e80*/  MUFU.EX2 R31, R31 ;  /* 0x0000001f001f7308 */ /* 0x000e640000000800 */
[C---:B------:R-:W-:Y:S01]  /*4e90*/  HMMA.16816.F32.BF16 R76, R4.reuse, R10, R76 ;  /* 0x0000000a044c723c */ /* 0x040fe2000004184c */
[----:B------:R-:W4:Y:S05]  /*4ea0*/  LDSM.16.MT88.4 R8, [R116+0x9800] ;  /* 0x009800007408783b */ /* 0x000f2a0000004200 */
[----:B------:R-:W1:Y:S02]  /*4eb0*/  MUFU.EX2 R27, R27 ;  /* 0x0000001b001b7308 */ /* 0x000e640000000800 */
[C---:B---3--:R-:W-:Y:S06]  /*4ec0*/  HMMA.16816.F32.BF16 R72, R4.reuse, R16, R72 ;  /* 0x000000100448723c */ /* 0x048fec0000041848 */
[----:B------:R-:W-:Y:S02]  /*4ed0*/  MUFU.EX2 R26, R26 ;  /* 0x0000001a001a7308 */ /* 0x000fe40000000800 */
[----:B------:R-:W-:Y:S01]  /*4ee0*/  HMMA.16816.F32.BF16 R68, R4, R18, R68 ;  /* 0x000000120444723c */ /* 0x000fe20000041844 */
[----:B--2---:R-:W-:Y:S01]  /*4ef0*/  F2FP.BF16.F32.PACK_AB R4, R33, R34 ;  /* 0x000000222104723e */ /* 0x004fe200000010ff */
[----:B------:R-:W2:Y:S01]  /*4f00*/  LDSM.16.MT88.4 R16, [R172+0xb800] ;  /* 0x00b80000ac10783b */ /* 0x000ea20000004200 */
[----:B-----5:R-:W-:-:S02]  /*4f10*/  F2FP.BF16.F32.PACK_AB R6, R29, R30 ;  /* 0x0000001e1d06723e */ /* 0x020fc400000010ff */
[----:B-1----:R-:W-:Y:S01]  /*4f20*/  F2FP.BF16.F32.PACK_AB R5, R31, R32 ;  /* 0x000000201f05723e */ /* 0x002fe200000010ff */
[----:B------:R-:W1:Y:S01]  /*4f30*/  MUFU.EX2 R25, R25 ;  /* 0x0000001900197308 */ /* 0x000e620000000800 */
[----:B------:R-:W-:-:S07]  /*4f40*/  F2FP.BF16.F32.PACK_AB R7, R27, R28 ;  /* 0x0000001c1b07723e */ /* 0x000fce00000010ff */
[C---:B----4-:R-:W-:Y:S01]  /*4f50*/  HMMA.16816.F32.BF16 R112, R4.reuse, R12, R112 ;  /* 0x0000000c0470723c */ /* 0x050fe20000041870 */
[----:B------:R-:W3:Y:S07]  /*4f60*/  MUFU.EX2 R24, R24 ;  /* 0x0000001800187308 */ /* 0x000eee0000000800 */
[C---:B------:R-:W-:Y:S01]  /*4f70*/  HMMA.16816.F32.BF16 R108, R4.reuse, R14, R108 ;  /* 0x0000000e046c723c */ /* 0x040fe2000004186c */
[----:B------:R-:W4:Y:S01]  /*4f80*/  LDSM.16.MT88.4 R12, [R116+0xb800] ;  /* 0x00b80000740c783b */ /* 0x000f220000004200 */
[----:B------:R-:W5:Y:S06]  /*4f90*/  MUFU.EX2 R124, R124 ;  /* 0x0000007c007c7308 */ /* 0x000f6c0000000800 */
[C---:B------:R-:W-:Y:S02]  /*4fa0*/  HMMA.16816.F32.BF16 R104, R4.reuse, R8, R104 ;  /* 0x000000080468723c */ /* 0x040fe40000041868 */
[----:B------:R-:W5:Y:S06]  /*4fb0*/  MUFU.EX2 R135, R135 ;  /* 0x0000008700877308 */ /* 0x000f6c0000000800 */
[C---:B------:R-:W-:Y:S01]  /*4fc0*/  HMMA.16816.F32.BF16 R100, R4.reuse, R10, R100 ;  /* 0x0000000a0464723c */ /* 0x040fe20000041864 */
[----:B------:R-:W1:Y:S01]  /*4fd0*/  LDSM.16.MT88.4 R8, [R172+0xd800] ;  /* 0x00d80000ac08783b */ /* 0x000e620000004200 */
[----:B------:R-:W-:Y:S06]  /*4fe0*/  MUFU.EX2 R138, R138 ;  /* 0x0000008a008a7308 */ /* 0x000fec0000000800 */
[C---:B--2---:R-:W-:Y:S02]  /*4ff0*/  HMMA.16816.F32.BF16 R96, R4.reuse, R16, R96 ;  /* 0x000000100460723c */ /* 0x044fe40000041860 */
[----:B------:R-:W2:Y:S06]  /*5000*/  MUFU.EX2 R137, R137 ;  /* 0x0000008900897308 */ /* 0x000eac0000000800 */
[C---:B------:R-:W-:Y:S01]  /*5010*/  HMMA.16816.F32.BF16 R92, R4.reuse, R18, R92 ;  /* 0x00000012045c723c */ /* 0x040fe2000004185c */
[----:B------:R-:W3:Y:S01]  /*5020*/  LDSM.16.MT88.4 R16, [R116+0xd800] ;  /* 0x00d800007410783b */ /* 0x000ee20000004200 */
[----:B------:R-:W-:Y:S06]  /*5030*/  MUFU.EX2 R136, R136 ;  /* 0x0000008800887308 */ /* 0x000fec0000000800 */
[C---:B----4-:R-:W-:Y:S02]  /*5040*/  HMMA.16816.F32.BF16 R88, R4.reuse, R12, R88 ;  /* 0x0000000c0458723c */ /* 0x050fe40000041858 */
[----:B------:R-:W4:Y:S06]  /*5050*/  MUFU.EX2 R143, R143 ;  /* 0x0000008f008f7308 */ /* 0x000f2c0000000800 */
[C---:B------:R-:W-:Y:S01]  /*5060*/  HMMA.16816.F32.BF16 R84, R4.reuse, R14, R84 ;  /* 0x0000000e0454723c */ /* 0x040fe20000041854 */
[----:B------:R-:W2:Y:S01]  /*5070*/  LDSM.16.MT88.4 R12, [R172+0x9c00] ;  /* 0x009c0000ac0c783b */ /* 0x000ea20000004200 */
[----:B------:R-:W-:Y:S06]  /*5080*/  MUFU.EX2 R132, R132 ;  /* 0x0000008400847308 */ /* 0x000fec0000000800 */
[C---:B-1----:R-:W-:Y:S02]  /*5090*/  HMMA.16816.F32.BF16 R80, R4.reuse, R8, R80 ;  /* 0x000000080450723c */ /* 0x042fe40000041850 */
[----:B------:R-:W1:Y:S06]  /*50a0*/  MUFU.EX2 R145, R145 ;  /* 0x0000009100917308 */ /* 0x000e6c0000000800 */
[C---:B------:R-:W-:Y:S01]  /*50b0*/  HMMA.16816.F32.BF16 R76, R4.reuse, R10, R76 ;  /* 0x0000000a044c723c */ /* 0x040fe2000004184c */
[----:B------:R-:W4:Y:S01]  /*50c0*/  LDSM.16.MT88.4 R8, [R116+0x9c00] ;  /* 0x009c00007408783b */ /* 0x000f220000004200 */
[----:B------:R-:W-:Y:S06]  /*50d0*/  MUFU.EX2 R131, R131 ;  /* 0x0000008300837308 */ /* 0x000fec0000000800 */
[C---:B---3--:R-:W-:Y:S02]  /*50e0*/  HMMA.16816.F32.BF16 R72, R4.reuse, R16, R72 ;  /* 0x000000100448723c */ /* 0x048fe40000041848 */
[----:B------:R-:W3:Y:S06]  /*50f0*/  MUFU.EX2 R134, R134 ;  /* 0x0000008600867308 */ /* 0x000eec0000000800 */
[----:B------:R-:W-:Y:S01]  /*5100*/  HMMA.16816.F32.BF16 R68, R4, R18, R68 ;  /* 0x000000120444723c */ /* 0x000fe20000041844 */
[----:B------:R-:W-:Y:S01]  /*5110*/  F2FP.BF16.F32.PACK_AB R4, R25, R26 ;  /* 0x0000001a1904723e */ /* 0x000fe200000010ff */
[----:B------:R-:W1:Y:S01]  /*5120*/  LDSM.16.MT88.4 R16, [R172+0xbc00] ;  /* 0x00bc0000ac10783b */ /* 0x000e620000004200 */
[----:B------:R-:W-:Y:S01]  /*5130*/  F2FP.BF16.F32.PACK_AB R6, R3, R24 ;  /* 0x000000180306723e */ /* 0x000fe200000010ff */
[----:B------:R-:W-:Y:S01]  /*5140*/  MUFU.EX2 R127, R127 ;  /* 0x0000007f007f7308 */ /* 0x000fe20000000800 */
[----:B-----5:R-:W-:-:S02]  /*5150*/  F2FP.BF16.F32.PACK_AB R5, R67, R124 ;  /* 0x0000007c4305723e */ /* 0x020fc400000010ff */
[----:B------:R-:W-:-:S05]  /*5160*/  F2FP.BF16.F32.PACK_AB R7, R65, R66 ;  /* 0x000000424107723e */ /* 0x000fca00000010ff */
[----:B------:R-:W5:Y:S02]  /*5170*/  MUFU.EX2 R128, R128 ;  /* 0x0000008000807308 */ /* 0x000f640000000800 */
[C---:B--2---:R-:W-:Y:S06]  /*5180*/  HMMA.16816.F32.BF16 R112, R4.reuse, R12, R112 ;  /* 0x0000000c0470723c */ /* 0x044fec0000041870 */
[----:B------:R-:W-:Y:S02]  /*5190*/  MUFU.EX2 R64, R64 ;  /* 0x0000004000407308 */ /* 0x000fe40000000800 */
[C---:B------:R-:W-:Y:S01]  /*51a0*/  HMMA.16816.F32.BF16 R108, R4.reuse, R14, R108 ;  /* 0x0000000e046c723c */ /* 0x040fe2000004186c */
[----:B------:R-:W2:Y:S05]  /*51b0*/  LDSM.16.MT88.4 R12, [R116+0xbc00] ;  /* 0x00bc0000740c783b */ /* 0x000eaa0000004200 */
[----:B------:R-:W5:Y:S02]  /*51c0*/  MUFU.EX2 R129, R129 ;  /* 0x0000008100817308 */ /* 0x000f640000000800 */
[C---:B----4-:R-:W-:Y:S06]  /*51d0*/  HMMA.16816.F32.BF16 R104, R4.reuse, R8, R104 ;  /* 0x000000080468723c */ /* 0x050fec0000041868 */
[----:B------:R-:W-:Y:S02]  /*51e0*/  MUFU.EX2 R60, R60 ;  /* 0x0000003c003c7308 */ /* 0x000fe40000000800 */
[C---:B------:R-:W-:Y:S01]  /*51f0*/  HMMA.16816.F32.BF16 R100, R4.reuse, R10, R100 ;  /* 0x0000000a0464723c */ /* 0x040fe20000041864 */
[----:B------:R-:W4:Y:S05]  /*5200*/  LDSM.16.MT88.4 R8, [R172+0xdc00] ;  /* 0x00dc0000ac08783b */ /* 0x000f2a0000004200 */
[----:B------:R-:W5:Y:S02]  /*5210*/  MUFU.EX2 R125, R125 ;  /* 0x0000007d007d7308 */ /* 0x000f640000000800 */
[C---:B-1----:R-:W-:Y:S06]  /*5220*/  HMMA.16816.F32.BF16 R96, R4.reuse, R16, R96 ;  /* 0x000000100460723c */ /* 0x042fec0000041860 */
[----:B------:R-:W-:Y:S02]  /*5230*/  MUFU.EX2 R58, R58 ;  /* 0x0000003a003a7308 */ /* 0x000fe40000000800 */
[C---:B------:R-:W-:Y:S01]  /*5240*/  HMMA.16816.F32.BF16 R92, R4.reuse, R18, R92 ;  /* 0x00000012045c723c */ /* 0x040fe2000004185c */
[----:B------:R-:W1:Y:S05]  /*5250*/  LDSM.16.MT88.4 R16, [R116+0xdc00] ;  /* 0x00dc00007410783b */ /* 0x000e6a0000004200 */
[----:B------:R-:W5:Y:S02]  /*5260*/  MUFU.EX2 R61, R61 ;  /* 0x0000003d003d7308 */ /* 0x000f640000000800 */
[C---:B--2---:R-:W-:Y:S06]  /*5270*/  HMMA.16816.F32.BF16 R88, R4.reuse, R12, R88 ;  /* 0x0000000c0458723c */ /* 0x044fec0000041858 */
[----:B------:R-:W-:Y:S02]  /*5280*/  MUFU.EX2 R57, R57 ;  /* 0x0000003900397308 */ /* 0x000fe40000000800 */
[C---:B------:R-:W-:Y:S01]  /*5290*/  HMMA.16816.F32.BF16 R84, R4.reuse, R14, R84 ;  /* 0x0000000e0454723c */ /* 0x040fe20000041854 */
[----:B------:R-:W2:Y:S05]  /*52a0*/  LDSM.16.MT88.4 R12, [R172+0xa000] ;  /* 0x00a00000ac0c783b */ /* 0x000eaa0000004200 */
[----:B------:R-:W-:Y:S02]  /*52b0*/  MUFU.EX2 R46, R62 ;  /* 0x0000003e002e7308 */ /* 0x000fe40000000800 */
[C---:B----4-:R-:W-:Y:S06]  /*52c0*/  HMMA.16816.F32.BF16 R80, R4.reuse, R8, R80 ;  /* 0x000000080450723c */ /* 0x050fec0000041850 */
[----:B------:R-:W-:Y:S02]  /*52d0*/  MUFU.EX2 R48, R48 ;  /* 0x0000003000307308 */ /* 0x000fe40000000800 */
[C---:B------:R-:W-:Y:S01]  /*52e0*/  HMMA.16816.F32.BF16 R76, R4.reuse, R10, R76 ;  /* 0x0000000a044c723c */ /* 0x040fe2000004184c */
[----:B------:R-:W4:Y:S05]  /*52f0*/  LDSM.16.MT88.4 R8, [R116+0xa000] ;  /* 0x00a000007408783b */ /* 0x000f2a0000004200 */
[----:B------:R-:W-:Y:S02]  /*5300*/  MUFU.EX2 R193, R193 ;  /* 0x000000c100c17308 */ /* 0x000fe40000000800 */
[C---:B-1----:R-:W-:Y:S06]  /*5310*/  HMMA.16816.F32.BF16 R72, R4.reuse, R16, R72 ;  /* 0x000000100448723c */ /* 0x042fec0000041848 */
[----:B------:R-:W-:Y:S02]  /*5320*/  MUFU.EX2 R47, R51 ;  /* 0x00000033002f7308 */ /* 0x000fe40000000800 */
[----:B------:R-:W-:Y:S01]  /*5330*/  HMMA.16816.F32.BF16 R68, R4, R18, R68 ;  /* 0x000000120444723c */ /* 0x000fe20000041844 */
[----:B------:R-:W-:Y:S01]  /*5340*/  F2FP.BF16.F32.PACK_AB R4, R130, R133 ;  /* 0x000000858204723e */ /* 0x000fe200000010ff */
[----:B------:R-:W1:Y:S01]  /*5350*/  LDSM.16.MT88.4 R16, [R172+0xc000] ;  /* 0x00c00000ac10783b */ /* 0x000e620000004200 */
[----:B------:R-:W-:-:S02]  /*5360*/  F2FP.BF16.F32.PACK_AB R6, R135, R126 ;  /* 0x0000007e8706723e */ /* 0x000fc400000010ff */
[----:B------:R-:W-:Y:S01]  /*5370*/  F2FP.BF16.F32.PACK_AB R5, R139, R144 ;  /* 0x000000908b05723e */ /* 0x000fe200000010ff */
[----:B------:R-:W-:Y:S01]  /*5380*/  MUFU.EX2 R192, R192 ;  /* 0x000000c000c07308 */ /* 0x000fe20000000800 */
[----:B------:R-:W-:-:S07]  /*5390*/  F2FP.BF16.F32.PACK_AB R7, R137, R138 ;  /* 0x0000008a8907723e */ /* 0x000fce00000010ff */
[C---:B--2---:R-:W-:Y:S08]  /*53a0*/  HMMA.16816.F32.BF16 R112, R4.reuse, R12, R112 ;  /* 0x0000000c0470723c */ /* 0x044ff00000041870 */
[C---:B------:R-:W-:Y:S01]  /*53b0*/  HMMA.16816.F32.BF16 R108, R4.reuse, R14, R108 ;  /* 0x0000000e046c723c */ /* 0x040fe2000004186c */
[----:B------:R-:W2:Y:S07]  /*53c0*/  LDSM.16.MT88.4 R12, [R116+0xc000] ;  /* 0x00c00000740c783b */ /* 0x000eae0000004200 */
        /* <DEDUP_REMOVED lines=8> */
[----:B------:R-:W2:Y:S07]  /*5450*/  LDSM.16.MT88.4 R12, [R172+0xa400] ;  /* 0x00a40000ac0c783b */ /* 0x000eae0000004200 */
[C---:B----4-:R-:W-:Y:S08]  /*5460*/  HMMA.16816.F32.BF16 R80, R4.reuse, R8, R80 ;  /* 0x000000080450723c */ /* 0x050ff00000041850 */
[C---:B------:R-:W-:Y:S01]  /*5470*/  HMMA.16816.F32.BF16 R76, R4.reuse, R10, R76 ;  /* 0x0000000a044c723c */ /* 0x040fe2000004184c */
[----:B------:R-:W4:Y:S07]  /*5480*/  LDSM.16.MT88.4 R8, [R116+0xa400] ;  /* 0x00a400007408783b */ /* 0x000f2e0000004200 */
[C---:B-1----:R-:W-:Y:S08]  /*5490*/  HMMA.16816.F32.BF16 R72, R4.reuse, R16, R72 ;  /* 0x000000100448723c */ /* 0x042ff00000041848 */
[----:B------:R-:W-:Y:S01]  /*54a0*/  HMMA.16816.F32.BF16 R68, R4, R18, R68 ;  /* 0x000000120444723c */ /* 0x000fe20000041844 */
[----:B------:R-:W-:Y:S01]  /*54b0*/  F2FP.BF16.F32.PACK_AB R4, R143, R136 ;  /* 0x000000888f04723e */ /* 0x000fe200000010ff */
[----:B------:R-:W1:Y:S01]  /*54c0*/  LDSM.16.MT88.4 R16, [R172+0xc400] ;  /* 0x00c40000ac10783b */ /* 0x000e620000004200 */
[----:B------:R-:W-:-:S02]  /*54d0*/  F2FP.BF16.F32.PACK_AB R6, R145, R132 ;  /* 0x000000849106723e */ /* 0x000fc400000010ff */
[----:B---3--:R-:W-:Y:S02]  /*54e0*/  F2FP.BF16.F32.PACK_AB R5, R134, R131 ;  /* 0x000000838605723e */ /* 0x008fe400000010ff */
[----:B-----5:R-:W-:-:S07]  /*54f0*/  F2FP.BF16.F32.PACK_AB R7, R128, R127 ;  /* 0x0000007f8007723e */ /* 0x020fce00000010ff */
[C---:B--2---:R-:W-:Y:S08]  /*5500*/  HMMA.16816.F32.BF16 R112, R4.reuse, R12, R112 ;  /* 0x0000000c0470723c */ /* 0x044ff00000041870 */
[C---:B------:R-:W-:Y:S01]  /*5510*/  HMMA.16816.F32.BF16 R108, R4.reuse, R14, R108 ;  /* 0x0000000e046c723c */ /* 0x040fe2000004186c */
[----:B------:R-:W2:Y:S07]  /*5520*/  LDSM.16.MT88.4 R12, [R116+0xc400] ;  /* 0x00c40000740c783b */ /* 0x000eae0000004200 */
[C---:B----4-:R-:W-:Y:S08]  /*5530*/  HMMA.16816.F32.BF16 R104, R4.reuse, R8, R104 ;  /* 0x000000080468723c */ /* 0x050ff00000041868 */
        /* <DEDUP_REMOVED lines=8> */
[C---:B---3--:R-:W-:Y:S08]  /*55c0*/  HMMA.16816.F32.BF16 R80, R4.reuse, R8, R80 ;  /* 0x000000080450723c */ /* 0x048ff00000041850 */
[C---:B------:R-:W-:Y:S01]  /*55d0*/  HMMA.16816.F32.BF16 R76, R4.reuse, R10, R76 ;  /* 0x0000000a044c723c */ /* 0x040fe2000004184c */
[----:B------:R-:W2:Y:S07]  /*55e0*/  LDSM.16.MT88.4 R8, [R172+0xa800] ;  /* 0x00a80000ac08783b */ /* 0x000eae0000004200 */
[----:B-1----:R-:W-:Y:S01]  /*55f0*/  HMMA.16816.F32.BF16 R72, R4, R12, R72 ;  /* 0x0000000c0448723c */ /* 0x002fe20000041848 */
[--C-:B------:R-:W-:Y:S01]  /*5600*/  FFMA.FTZ R12, R55, UR6, -R20.reuse ;  /* 0x00000006370c7c23 */ /* 0x100fe20008010814 */
[----:B------:R-:W-:Y:S01]  /*5610*/  FFMA.FTZ R55, R50, UR6, -R45 ;  /* 0x0000000632377c23 */ /* 0x000fe2000801082d */
[----:B------:R-:W-:-:S02]  /*5620*/  FFMA.FTZ R50, R53, UR6, -R20 ;  /* 0x0000000635327c23 */ /* 0x000fc40008010814 */
[----:B------:R-:W1:Y:S01]  /*5630*/  MUFU.EX2 R44, R12 ;  /* 0x0000000c002c7308 */ /* 0x000e620000000800 */
[----:B------:R-:W3:Y:S02]  /*5640*/  LDSM.16.MT88.4 R20, [R116+0xa800] ;  /* 0x00a800007414783b */ /* 0x000ee40000004200 */
[----:B------:R-:W-:Y:S01]  /*5650*/  HMMA.16816.F32.BF16 R68, R4, R14, R68 ;  /* 0x0000000e0444723c */ /* 0x000fe20000041844 */
[----:B------:R-:W-:Y:S02]  /*5660*/  F2FP.BF16.F32.PACK_AB R4, R129, R64 ;  /* 0x000000408104723e */ /* 0x000fe400000010ff */
[----:B------:R-:W-:Y:S02]  /*5670*/  F2FP.BF16.F32.PACK_AB R6, R125, R60 ;  /* 0x0000003c7d06723e */ /* 0x000fe400000010ff */
[----:B------:R-:W-:Y:S01]  /*5680*/  F2FP.BF16.F32.PACK_AB R5, R61, R58 ;  /* 0x0000003a3d05723e */ /* 0x000fe200000010ff */
[----:B------:R-:W4:Y:S01]  /*5690*/  MUFU.EX2 R45, R55 ;  /* 0x00000037002d7308 */ /* 0x000f220000000800 */
[----:B-1----:R-:W-:Y:S01]  /*56a0*/  F2FP.BF16.F32.PACK_AB R7, R44, R57 ;  /* 0x000000392c07723e */ /* 0x002fe200000010ff */
[----:B------:R-:W1:Y:S06]  /*56b0*/  LDSM.16.MT88.4 R12, [R172+0xe800] ;  /* 0x00e80000ac0c783b */ /* 0x000e6c0000004200 */
[----:B------:R-:W5:Y:S01]  /*56c0*/  MUFU.EX2 R50, R50 ;  /* 0x0000003200327308 */ /* 0x000f620000000800 */
[C---:B--2---:R-:W-:Y:S08]  /*56d0*/  HMMA.16816.F32.BF16 R112, R4.reuse, R8, R112 ;  /* 0x000000080470723c */ /* 0x044ff00000041870 */
[C---:B------:R-:W-:Y:S01]  /*56e0*/  HMMA.16816.F32.BF16 R108, R4.reuse, R10, R108 ;  /* 0x0000000a046c723c */ /* 0x040fe2000004186c */
[----:B------:R-:W2:Y:S07]  /*56f0*/  LDSM.16.MT88.4 R8, [R116+0xc800] ;  /* 0x00c800007408783b */ /* 0x000eae0000004200 */
[C---:B------:R-:W-:Y:S08]  /*5700*/  HMMA.16816.F32.BF16 R96, R4.reuse, R16, R96 ;  /* 0x000000100460723c */ /* 0x040ff00000041860 */
[C---:B---3--:R-:W-:Y:S08]  /*5710*/  HMMA.16816.F32.BF16 R104, R4.reuse, R20, R104 ;  /* 0x000000140468723c */ /* 0x048ff00000041868 */
[C---:B------:R-:W-:Y:S01]  /*5720*/  HMMA.16816.F32.BF16 R100, R4.reuse, R22, R100 ;  /* 0x000000160464723c */ /* 0x040fe20000041864 */
[----:B------:R-:W3:Y:S07]  /*5730*/  LDSM.16.MT88.4 R20, [R116+0xe800] ;  /* 0x00e800007414783b */ /* 0x000eee0000004200 */
[----:B-1----:R-:W-:Y:S01]  /*5740*/  HMMA.16816.F32.BF16 R80, R4, R12, R80 ;  /* 0x0000000c0450723c */ /* 0x002fe20000041850 */
[----:B------:R-:W-:-:S02]  /*5750*/  FADD.FTZ R13, R43, R56 ;  /* 0x000000382b0d7221 */ /* 0x000fc40000010000 */
[----:B------:R-:W1:Y:S02]  /*5760*/  MUFU.EX2 R43, R49 ;  /* 0x00000031002b7308 */ /* 0x000e640000000800 */
[----:B------:R-:W-:-:S03]  /*5770*/  FADD.FTZ R42, R42, R13 ;  /* 0x0000000d2a2a7221 */ /* 0x000fc60000010000 */
[----:B------:R-:W-:Y:S01]  /*5780*/  HMMA.16816.F32.BF16 R92, R4, R18, R92 ;  /* 0x00000012045c723c */ /* 0x000fe2000004185c */
[----:B------:R-:W-:Y:S01]  /*5790*/  FADD.FTZ R39, R39, R42 ;  /* 0x0000002a27277221 */ /* 0x000fe20000010000 */
[----:B------:R-:W1:Y:S03]  /*57a0*/  LDSM.16.MT88.4 R16, [R116+0xac00] ;  /* 0x00ac00007410783b */ /* 0x000e660000004200 */
[----:B------:R-:W-:-:S03]  /*57b0*/  FADD.FTZ R38, R38, R39 ;  /* 0x0000002726267221 */ /* 0x000fc60000010000 */
[----:B--2---:R-:W-:Y:S01]  /*57c0*/  HMMA.16816.F32.BF16 R88, R4, R8, R88 ;  /* 0x000000080458723c */ /* 0x004fe20000041858 */
[----:B------:R-:W-:-:S04]  /*57d0*/  FADD.FTZ R35, R35, R38 ;  /* 0x0000002623237221 */ /* 0x000fc80000010000 */
[----:B------:R-:W-:-:S03]  /*57e0*/  FADD.FTZ R32, R32, R35 ;  /* 0x0000002320207221 */ /* 0x000fc60000010000 */
[----:B------:R-:W-:Y:S01]  /*57f0*/  HMMA.16816.F32.BF16 R84, R4, R10, R84 ;  /* 0x0000000a0454723c */ /* 0x000fe20000041854 */
[----:B------:R-:W2:Y:S01]  /*5800*/  LDSM.16.MT88.4 R8, [R172+0xac00] ;  /* 0x00ac0000ac08783b */ /* 0x000ea20000004200 */
[----:B------:R-:W-:-:S04]  /*5810*/  FADD.FTZ R31, R31, R32 ;  /* 0x000000201f1f7221 */ /* 0x000fc80000010000 */
[----:B------:R-:W-:Y:S02]  /*5820*/  FADD.FTZ R28, R28, R31 ;  /* 0x0000001f1c1c7221 */ /* 0x000fe40000010000 */
[----:B------:R-:W-:Y:S01]  /*5830*/  HMMA.16816.F32.BF16 R76, R4, R14, R76 ;  /* 0x0000000e044c723c */ /* 0x000fe2000004184c */
[----:B------:R-:W2:Y:S01]  /*5840*/  LDSM.16.MT88.4 R12, [R172+0xcc00] ;  /* 0x00cc0000ac0c783b */ /* 0x000ea20000004200 */
[----:B------:R-:W-:-:S04]  /*5850*/  FADD.FTZ R27, R27, R28 ;  /* 0x0000001c1b1b7221 */ /* 0x000fc80000010000 */
[----:B------:R-:W-:Y:S02]  /*5860*/  FADD.FTZ R124, R124, R27 ;  /* 0x0000001b7c7c7221 */ /* 0x000fe40000010000 */
[----:B---3--:R-:W-:Y:S01]  /*5870*/  HMMA.16816.F32.BF16 R72, R4, R20, R72 ;  /* 0x000000140448723c */ /* 0x008fe20000041848 */
[----:B------:R-:W-:Y:S01]  /*5880*/  FADD.FTZ R21, R37, R40 ;  /* 0x0000002825157221 */ /* 0x000fe20000010000 */
[----:B------:R-:W-:-:S03]  /*5890*/  FADD.FTZ R67, R67, R124 ;  /* 0x0000007c43437221 */ /* 0x000fc60000010000 */
[----:B------:R-:W-:Y:S01]  /*58a0*/  FADD.FTZ R21, R36, R21 ;  /* 0x0000001524157221 */ /* 0x000fe20000010000 */
[----:B------:R-:W-:Y:S02]  /*58b0*/  FADD.FTZ R66, R66, R67 ;  /* 0x0000004342427221 */ /* 0x000fe40000010000 */
[----:B------:R-:W-:Y:S01]  /*58c0*/  HMMA.16816.F32.BF16 R68, R4, R22, R68 ;  /* 0x000000160444723c */ /* 0x000fe20000041844 */
[----:B----4-:R-:W-:Y:S01]  /*58d0*/  F2FP.BF16.F32.PACK_AB R4, R45, R46 ;  /* 0x0000002e2d04723e */ /* 0x010fe200000010ff */
[----:B------:R-:W-:Y:S01]  /*58e0*/  FADD.FTZ R34, R34, R21 ;  /* 0x0000001522227221 */ /* 0x000fe20000010000 */
[----:B------:R-:W-:Y:S01]  /*58f0*/  F2FP.BF16.F32.PACK_AB R6, R193, R48 ;  /* 0x00000030c106723e */ /* 0x000fe200000010ff */
[----:B------:R-:W-:Y:S01]  /*5900*/  FADD.FTZ R65, R65, R66 ;  /* 0x0000004241417221 */ /* 0x000fe20000010000 */
[----:B-----5:R-:W-:Y:S01]  /*5910*/  F2FP.BF16.F32.PACK_AB R5, R47, R50 ;  /* 0x000000322f05723e */ /* 0x020fe200000010ff */
[----:B------:R-:W-:Y:S01]  /*5920*/  FADD.FTZ R33, R33, R34 ;  /* 0x0000002221217221 */ /* 0x000fe20000010000 */
[----:B-1----:R-:W-:Y:S01]  /*5930*/  F2FP.BF16.F32.PACK_AB R7, R192, R43 ;  /* 0x0000002bc007723e */ /* 0x002fe200000010ff */
[----:B------:R-:W-:-:S02]  /*5940*/  FADD.FTZ R144, R144, R65 ;  /* 0x0000004190907221 */ /* 0x000fc40000010000 */
[----:B------:R-:W-:Y:S02]  /*5950*/  FADD.FTZ R30, R30, R33 ;  /* 0x000000211e1e7221 */ /* 0x000fe40000010000 */
[----:B------:R-:W-:Y:S02]  /*5960*/  FADD.FTZ R139, R139, R144 ;  /* 0x000000908b8b7221 */ /* 0x000fe40000010000 */
[----:B------:R-:W-:Y:S01]  /*5970*/  FADD.FTZ R29, R29, R30 ;  /* 0x0000001e1d1d7221 */ /* 0x000fe20000010000 */
[----:B------:R-:W-:Y:S03]  /*5980*/  HMMA.16816.F32.BF16 R104, R4, R16, R104 ;  /* 0x000000100468723c */ /* 0x000fe60000041868 */
[----:B------:R-:W-:-:S04]  /*5990*/  FADD.FTZ R26, R26, R29 ;  /* 0x0000001d1a1a7221 */ /* 0x000fc80000010000 */
[----:B------:R-:W-:Y:S01]  /*59a0*/  FADD.FTZ R25, R25, R26 ;  /* 0x0000001a19197221 */ /* 0x000fe20000010000 */
[----:B--2---:R-:W-:Y:S03]  /*59b0*/  HMMA.16816.F32.BF16 R112, R4, R8, R112 ;  /* 0x000000080470723c */ /* 0x004fe60000041870 */
        /* <DEDUP_REMOVED lines=109> */
.L_x_1554:
[----:B------:R-:W-:Y:S01]  /*6090*/  UMOV UR4, URZ ;  /* 0x000000ff00047c82 */ /* 0x000fe20008000000 */
[----:B------:R-:W-:Y:S01]  /*60a0*/  IMAD.SHL.U32 R4, R120, 0x80, RZ ;  /* 0x0000008078047824 */ /* 0x000fe200078e00ff */
[----:B------:R-:W-:-:S05]  /*60b0*/  IADD3 R3, P0, PT, RZ, -UR4, RZ ;  /* 0x80000004ff037c10 */ /* 0x000fca000ff1e0ff */
[----:B------:R-:W-:-:S05]  /*60c0*/  IMAD.X R4, RZ, RZ, ~R4, P0 ;  /* 0x000000ffff047224 */ /* 0x000fca00000e0e04 */
[----:B------:R-:W-:-:S04]  /*60d0*/  SHF.R.S64 R3, R3, 0x1f, R4 ;  /* 0x0000001f03037819 */ /* 0x000fc80000001004 */
[----:B------:R-:W-:-:S04]  /*60e0*/  IADD3 R180, P0, PT, R3, R180, RZ ;  /* 0x000000b403b47210 */ /* 0x000fc80007f1e0ff */
[----:B------:R-:W-:-:S09]  /*60f0*/  LEA.HI.X.SX32 R181, R4, R181, 0x1, P0 ;  /* 0x000000b504b57211 */ /* 0x000fd200000f0eff */
.L_x_1555:
        /* <DEDUP_REMOVED lines=12> */
[C---:B------:R-:W-:Y:S01]  /*61c0*/  IMAD.X R9, R120.reuse, 0x1, R5, P1 ;  /* 0x0000000178097824 */ /* 0x040fe200008e0605 */
[----:B------:R-:W-:Y:S03]  /*61d0*/  LDGSTS.E.BYPASS.LTC128B.128 [R185+0x9800], desc[UR16][R4.64] ;  /* 0x0980000004b97fae */ /* 0x000fe6000b981a10 */
[----:B------:R-:W-:Y:S01]  /*61e0*/  IMAD.X R11, R120, 0x1, R9, P0 ;  /* 0x00000001780b7824 */ /* 0x000fe200000e0609 */
        /* <DEDUP_REMOVED lines=9> */
[----:B-1----:R-:W2:Y:S04]  /*6280*/  LDSM.16.M88.4 R4, [R174+0x3400] ;  /* 0x00340000ae04783b */ /* 0x002ea80000000200 */
[----:B------:R-:W1:Y:S04]  /*6290*/  LDSM.16.M88.4 R60, [R174+0x3800] ;  /* 0x00380000ae3c783b */ /* 0x000e680000000200 */
[----:B------:R-:W3:Y:S04]  /*62a0*/  LDSM.16.M88.4 R52, [R174+0x3c00] ;  /* 0x003c0000ae34783b */ /* 0x000ee80000000200 */
        /* <DEDUP_REMOVED lines=8> */
[C---:B--2---:R-:W-:Y:S03]  /*6330*/  HMMA.16816.F32.BF16 R8, R20.reuse, R4, RZ ;  /* 0x000000041408723c */ /* 0x044fe600000418ff */
[----:B------:R-:W2:Y:S04]  /*6340*/  LDSM.16.M88.4 R124, [R118+0x3c00] ;  /* 0x003c0000767c783b */ /* 0x000ea80000000200 */
[----:B------:R-:W2:Y:S01]  /*6350*/  LDSM.16.M88.4 R144, [R118+0x3000] ;  /* 0x003000007690783b */ /* 0x000ea20000000200 */
[C---:B-1----:R-:W-:Y:S03]  /*6360*/  HMMA.16816.F32.BF16 R64, R20.reuse, R60, RZ ;  /* 0x0000003c1440723c */ /* 0x042fe600000418ff */
[----:B------:R-:W0:Y:S05]  /*6370*/  LDGDEPBAR ;  /* 0x00000000000079af */ /* 0x000e2a0000000000 */
[C---:B---3--:R-:W-:Y:S08]  /*6380*/  HMMA.16816.F32.BF16 R56, R20.reuse, R52, RZ ;  /* 0x000000341438723c */ /* 0x048ff000000418ff */
        /* <DEDUP_REMOVED lines=24> */
[C---:B------:R-:W-:Y:S08]  /*6510*/  HMMA.16816.F32.BF16 R12, R120.reuse, R146, R12 ;  /* 0x00000092780c723c */ /* 0x040ff0000004180c */
        /* <DEDUP_REMOVED lines=48> */
[C---:B-1----:R-:W-:Y:S08]  /*6820*/  HMMA.16816.F32.BF16 R40, R128.reuse, R124, R40 ;  /* 0x0000007c8028723c */ /* 0x042ff00000041828 */
[C---:B------:R-:W-:Y:S01]  /*6830*/  HMMA.16816.F32.BF16 R36, R128.reuse, R126, R36 ;  /* 0x0000007e8024723c */ /* 0x040fe20000041824 */
[----:B------:R-:W1:Y:S07]  /*6840*/  LDSM.16.M88.4 R124, [R174+0x7000] ;  /* 0x00700000ae7c783b */ /* 0x000e6e0000000200 */
[C---:B------:R-:W-:Y:S01]  /*6850*/  HMMA.16816.F32.BF16 R60, R128.reuse, R122, R60 ;  /* 0x0000007a803c723c */ /* 0x040fe2000004183c */
[----:B------:R-:W3:Y:S07]  /*6860*/  LDSM.16.M88.4 R120, [R118+0x6800] ;  /* 0x006800007678783b */ /* 0x000eee0000000200 */
[C---:B--2---:R-:W-:Y:S08]  /*6870*/  HMMA.16816.F32.BF16 R48, R128.reuse, R132, R48 ;  /* 0x000000848030723c */ /* 0x044ff00000041830 */
[----:B------:R-:W-:Y:S01]  /*6880*/  HMMA.16816.F32.BF16 R44, R128, R134, R44 ;  /* 0x00000086802c723c */ /* 0x000fe2000004182c */
[----:B------:R-:W2:Y:S07]  /*6890*/  LDSM.16.M88.4 R132, [R118+0x6c00] ;  /* 0x006c00007684783b */ /* 0x000eae0000000200 */
[C---:B-1----:R-:W-:Y:S08]  /*68a0*/  HMMA.16816.F32.BF16 R16, R136.reuse, R124, R16 ;  /* 0x0000007c8810723c */ /* 0x042ff00000041810 */
[----:B------:R-:W-:Y:S01]  /*68b0*/  HMMA.16816.F32.BF16 R12, R136, R126, R12 ;  /* 0x0000007e880c723c */ /* 0x000fe2000004180c */
[----:B------:R-:W1:Y:S07]  /*68c0*/  LDSM.16.M88.4 R124, [R174+0x8000] ;  /* 0x00800000ae7c783b */ /* 0x000e6e0000000200 */
[C---:B---3--:R-:W-:Y:S08]  /*68d0*/  HMMA.16816.F32.BF16 R32, R128.reuse, R120, R32 ;  /* 0x000000788020723c */ /* 0x048ff00000041820 */
        /* <DEDUP_REMOVED lines=14> */
[----:B------:R-:W-:Y:S07]  /*69c0*/  LDSM.16.M88.4 R128, [R173+0x2000] ;  /* 0x00200000ad80783b */ /* 0x000fee0000000200 */
[C---:B----4-:R-:W-:Y:S08]  /*69d0*/  HMMA.16816.F32.BF16 R64, R136.reuse, R132, R64 ;  /* 0x000000848840723c */ /* 0x050ff00000041840 */
[C---:B-1----:R-:W-:Y:S08]  /*69e0*/  HMMA.16816.F32.BF16 R32, R136.reuse, R124, R32 ;  /* 0x0000007c8820723c */ /* 0x042ff00000041820 */
[C---:B------:R-:W-:Y:S01]  /*69f0*/  HMMA.16816.F32.BF16 R28, R136.reuse, R126, R28 ;  /* 0x0000007e881c723c */ /* 0x040fe2000004181c */
[----:B------:R-:W1:Y:S07]  /*6a00*/  LDSM.16.M88.4 R124, [R118+0x7400] ;  /* 0x00740000767c783b */ /* 0x000e6e0000000200 */
[C---:B---3--:R-:W-:Y:S08]  /*6a10*/  HMMA.16816.F32.BF16 R40, R136.reuse, R120, R40 ;  /* 0x000000788828723c */ /* 0x048ff00000041828 */
[C---:B------:R-:W-:Y:S01]  /*6a20*/  HMMA.16816.F32.BF16 R36, R136.reuse, R122, R36 ;  /* 0x0000007a8824723c */ /* 0x040fe20000041824 */
[----:B------:R-:W2:Y:S07]  /*6a30*/  LDSM.16.M88.4 R120, [R118+0x7000] ;  /* 0x007000007678783b */ /* 0x000eae0000000200 */
[----:B------:R-:W-:Y:S01]  /*6a40*/  HMMA.16816.F32.BF16 R60, R136, R134, R60 ;  /* 0x00000086883c723c */ /* 0x000fe2000004183c */
[----:B------:R-:W3:Y:S07]  /*6a50*/  LDSM.16.M88.4 R132, [R174+0x8c00] ;  /* 0x008c0000ae84783b */ /* 0x000eee0000000200 */
[C---:B-1----:R-:W-:Y:S08]  /*6a60*/  HMMA.16816.F32.BF16 R8, R128.reuse, R124, R8 ;  /* 0x0000007c8008723c */ /* 0x042ff00000041808 */
[C---:B------:R-:W-:Y:S08]  /*6a70*/  HMMA.16816.F32.BF16 R4, R128.reuse, R126, R4 ;  /* 0x0000007e8004723c */ /* 0x040ff00000041804 */
[----:B--2---:R-:W-:Y:S03]  /*6a80*/  HMMA.16816.F32.BF16 R16, R128, R120, R16 ;  /* 0x000000788010723c */ /* 0x004fe60000041810 */
[----:B------:R-:W-:Y:S01]  /*6a90*/  FMUL.FTZ R229, R8, UR10 ;  /* 0x0000000a08e57c20 */ /* 0x000fe20008410000 */
[----:B------:R-:W-:Y:S01]  /*6aa0*/  FMUL.FTZ R125, R10, UR10 ;  /* 0x0000000a0a7d7c20 */ /* 0x000fe20008410000 */
[----:B------:R-:W-:-:S03]  /*6ab0*/  FMUL.FTZ R124, R11, UR10 ;  /* 0x0000000a0b7c7c20 */ /* 0x000fc60008410000 */
[----:B------:R-:W-:Y:S01]  /*6ac0*/  HMMA.16816.F32.BF16 R12, R128, R122, R12 ;  /* 0x0000007a800c723c */ /* 0x000fe2000004180c */
[----:B------:R-:W-:Y:S01]  /*6ad0*/  FMUL.FTZ R123, R9, UR10 ;  /* 0x0000000a097b7c20 */ /* 0x000fe20008410000 */
[----:B------:R-:W-:Y:S01]  /*6ae0*/  MUFU.TANH R229, R229 ;  /* 0x000000e500e57308 */ /* 0x000fe20000002400 */
[----:B------:R-:W1:Y:S01]  /*6af0*/  LDSM.16.M88.4 R8, [R118+0x7c00] ;  /* 0x007c00007608783b */ /* 0x000e620000000200 */
[----:B------:R-:W-:Y:S01]  /*6b00*/  FMUL.FTZ R4, R4, UR10 ;  /* 0x0000000a04047c20 */ /* 0x000fe20008410000 */
[----:B------:R-:W-:Y:S01]  /*6b10*/  FMUL.FTZ R5, R5, UR10 ;  /* 0x0000000a05057c20 */ /* 0x000fe20008410000 */
[----:B------:R-:W-:Y:S01]  /*6b20*/  FMUL.FTZ R6, R6, UR10 ;  /* 0x0000000a06067c20 */ /* 0x000fe20008410000 */
[----:B------:R-:W-:Y:S01]  /*6b30*/  FMUL.FTZ R7, R7, UR10 ;  /* 0x0000000a07077c20 */ /* 0x000fe20008410000 */
[----:B---3--:R-:W-:Y:S02]  /*6b40*/  HMMA.16816.F32.BF16 R24, R136, R132, R24 ;  /* 0x000000848818723c */ /* 0x008fe40000041818 */
[----:B------:R-:W-:Y:S01]  /*6b50*/  MUFU.TANH R127, R4 ;  /* 0x00000004007f7308 */ /* 0x000fe20000002400 */
[----:B------:R-:W-:Y:S01]  /*6b60*/  FMUL.FTZ R120, R16, UR10 ;  /* 0x0000000a10787c20 */ /* 0x000fe20008410000 */
[----:B------:R-:W-:Y:S01]  /*6b70*/  FMUL.FTZ R3, R17, UR10 ;  /* 0x0000000a11037c20 */ /* 0x000fe20008410000 */
[----:B------:R-:W-:Y:S01]  /*6b80*/  FMUL.FTZ R122, R18, UR10 ;  /* 0x0000000a127a7c20 */ /* 0x000fe20008410000 */
[----:B------:R-:W-:-:S02]  /*6b90*/  FMUL.FTZ R121, R19, UR10 ;  /* 0x0000000a13797c20 */ /* 0x000fc40008410000 */
[----:B------:R-:W2:Y:S01]  /*6ba0*/  LDSM.16.M88.4 R16, [R118+0x7800] ;  /* 0x007800007610783b */ /* 0x000ea20000000200 */
[----:B------:R-:W-:Y:S01]  /*6bb0*/  HMMA.16816.F32.BF16 R20, R136, R134, R20 ;  /* 0x000000868814723c */ /* 0x000fe20000041814 */
[----:B------:R-:W-:Y:S01]  /*6bc0*/  MUFU.TANH R227, R5 ;  /* 0x0000000500e37308 */ /* 0x000fe20000002400 */
[----:B------:R-:W-:Y:S01]  /*6bd0*/  FMUL.FTZ R132, R12, UR10 ;  /* 0x0000000a0c847c20 */ /* 0x000fe20008410000 */
[----:B------:R-:W-:Y:S01]  /*6be0*/  FMUL.FTZ R12, R13, UR10 ;  /* 0x0000000a0d0c7c20 */ /* 0x000fe20008410000 */
[----:B------:R-:W-:Y:S01]  /*6bf0*/  FMUL.FTZ R14, R14, UR10 ;  /* 0x0000000a0e0e7c20 */ /* 0x000fe20008410000 */
[----:B------:R-:W-:-:S04]  /*6c00*/  FMUL.FTZ R15, R15, UR10 ;  /* 0x0000000a0f0f7c20 */ /* 0x000fc80008410000 */
[----:B------:R-:W-:Y:S08]  /*6c10*/  MUFU.TANH R133, R6 ;  /* 0x0000000600857308 */ /* 0x000ff00000002400 */
[----:B------:R3:W-:Y:S08]  /*6c20*/  MUFU.TANH R126, R7 ;  /* 0x00000007007e7308 */ /* 0x0007f00000002400 */
[----:B------:R-:W4:Y:S01]  /*6c30*/  MUFU.TANH R120, R120 ;  /* 0x0000007800787308 */ /* 0x000f220000002400 */
[C---:B-1----:R-:W-:Y:S07]  /*6c40*/  HMMA.16816.F32.BF16 R56, R128.reuse, R8, R56 ;  /* 0x000000088038723c */ /* 0x042fee0000041838 */
[----:B------:R-:W-:Y:S01]  /*6c50*/  MUFU.TANH R3, R3 ;  /* 0x0000000300037308 */ /* 0x000fe20000002400 */
[----:B---3--:R-:W1:Y:S01]  /*6c60*/  LDSM.16.M88.4 R4, [R118+0x8000] ;  /* 0x008000007604783b */ /* 0x008e620000000200 */
[C---:B------:R-:W-:Y:S03]  /*6c70*/  HMMA.16816.F32.BF16 R52, R128.reuse, R10, R52 ;  /* 0x0000000a8034723c */ /* 0x040fe60000041834 */
[----:B------:R-:W3:Y:S03]  /*6c80*/  LDSM.16.M88.4 R8, [R118+0x8400] ;  /* 0x008400007608783b */ /* 0x000ee60000000200 */
[----:B------:R-:W5:Y:S02]  /*6c90*/  MUFU.TANH R122, R122 ;  /* 0x0000007a007a7308 */ /* 0x000f640000002400 */
[----:B--2---:R-:W-:Y:S01]  /*6ca0*/  HMMA.16816.F32.BF16 R64, R128, R16, R64 ;  /* 0x000000108040723c */ /* 0x004fe20000041840 */
[----:B------:R-:W-:-:S02]  /*6cb0*/  IMAD.SHL.U32 R16, R183, 0x2, RZ ;  /* 0x00000002b7107824 */ /* 0x000fc400078e00ff */
[----:B------:R-:W-:Y:S01]  /*6cc0*/  FMUL.FTZ R56, R56, UR10 ;  /* 0x0000000a38387c20 */ /* 0x000fe20008410000 */
[----:B------:R-:W-:Y:S01]  /*6cd0*/  FMUL.FTZ R57, R57, UR10 ;  /* 0x0000000a39397c20 */ /* 0x000fe20008410000 */
[----:B------:R-:W-:Y:S01]  /*6ce0*/  FMUL.FTZ R58, R58, UR10 ;  /* 0x0000000a3a3a7c20 */ /* 0x000fe20008410000 */
[----:B------:R-:W-:Y:S01]  /*6cf0*/  FMUL.FTZ R59, R59, UR10 ;  /* 0x0000000a3b3b7c20 */ /* 0x000fe20008410000 */
[----:B------:R-:W-:Y:S01]  /*6d00*/  LOP3.LUT R16, R16, 0x6, RZ, 0xc0, !PT ;  /* 0x0000000610107812 */ /* 0x000fe200078ec0ff */
[----:B------:R-:W2:Y:S01]  /*6d10*/  MUFU.TANH R121, R121 ;  /* 0x0000007900797308 */ /* 0x000ea20000002400 */
[----:B------:R-:W-:Y:S03]  /*6d20*/  HMMA.16816.F32.BF16 R60, R128, R18, R60 ;  /* 0x00000012803c723c */ /* 0x000fe6000004183c */
[----:B------:R-:W-:Y:S02]  /*6d30*/  IMAD R16, R117, 0x80, R16 ;  /* 0x0000008075107824 */ /* 0x000fe400078e0210 */
[----:B------:R-:W-:Y:S01]  /*6d40*/  FMUL.FTZ R52, R52, UR10 ;  /* 0x0000000a34347c20 */ /* 0x000fe20008410000 */
[----:B------:R-:W-:Y:S01]  /*6d50*/  FMUL.FTZ R53, R53, UR10 ;  /* 0x0000000a35357c20 */ /* 0x000fe20008410000 */
[----:B------:R-:W-:Y:S01]  /*6d60*/  FMUL.FTZ R54, R54, UR10 ;  /* 0x0000000a36367c20 */ /* 0x000fe20008410000 */
[----:B------:R-:W2:Y:S01]  /*6d70*/  MUFU.TANH R132, R132 ;  /* 0x0000008400847308 */ /* 0x000ea20000002400 */
[----:B------:R-:W-:Y:S01]  /*6d80*/  FMUL.FTZ R55, R55, UR10 ;  /* 0x0000000a37377c20 */ /* 0x000fe20008410000 */
[----:B------:R-:W-:Y:S01]  /*6d90*/  FMUL.FTZ R65, R65, UR10 ;  /* 0x0000000a41417c20 */ /* 0x000fe20008410000 */
[----:B------:R-:W-:Y:S01]  /*6da0*/  FMUL.FTZ R66, R66, UR10 ;  /* 0x0000000a42427c20 */ /* 0x000fe20008410000 */
[----:B------:R-:W-:Y:S01]  /*6db0*/  FMUL.FTZ R67, R67, UR10 ;  /* 0x0000000a43437c20 */ /* 0x000fe20008410000 */
[----:B------:R-:W-:-:S03]  /*6dc0*/  FMUL.FTZ R64, R64, UR10 ;  /* 0x0000000a40407c20 */ /* 0x000fc60008410000 */
[----:B------:R-:W-:Y:S03]  /*6dd0*/  MUFU.TANH R12, R12 ;  /* 0x0000000c000c7308 */ /* 0x000fe60000002400 */
[----:B------:R-:W-:Y:S01]  /*6de0*/  FMUL.FTZ R63, R63, UR10 ;  /* 0x0000000a3f3f7c20 */ /* 0x000fe20008410000 */
[----:B------:R-:W-:Y:S01]  /*6df0*/  FMUL.FTZ R60, R60, UR10 ;  /* 0x0000000a3c3c7c20 */ /* 0x000fe20008410000 */
[----:B------:R-:W-:Y:S01]  /*6e00*/  FMUL.FTZ R61, R61, UR10 ;  /* 0x0000000a3d3d7c20 */ /* 0x000fe20008410000 */
[----:B------:R-:W-:Y:S01]  /*6e10*/  FMUL.FTZ R62, R62, UR10 ;  /* 0x0000000a3e3e7c20 */ /* 0x000fe20008410000 */
[----:B-1----:R-:W-:Y:S01]  /*6e20*/  HMMA.16816.F32.BF16 R48, R128, R4, R48 ;  /* 0x000000048030723c */ /* 0x002fe20000041830 */
[C---:B------:R-:W-:Y:S01]  /*6e30*/  VIADD R4, R16.reuse, 0xffffff00 ;  /* 0xffffff0010047836 */ /* 0x040fe20000000000 */
[----:B------:R-:W1:Y:S01]  /*6e40*/  MUFU.TANH R14, R14 ;  /* 0x0000000e000e7308 */ /* 0x000e620000002400 */
[----:B------:R-:W-:-:S03]  /*6e50*/  VIADD R5, R16, 0xffffff01 ;  /* 0xffffff0110057836 */ /* 0x000fc60000000000 */
[CC--:B------:R-:W-:Y:S02]  /*6e60*/  ISETP.GE.AND P1, PT, R4.reuse, R142.reuse, PT ;  /* 0x0000008e0400720c */ /* 0x0c0fe40003f26270 */
[-C--:B------:R-:W-:Y:S01]  /*6e70*/  ISETP.GE.AND P0, PT, R4, R119.reuse, PT ;  /* 0x000000770400720c */ /* 0x080fe20003f06270 */
[----:B------:R-:W-:Y:S01]  /*6e80*/  VIADD R4, R16, 0xffffff08 ;  /* 0xffffff0810047836 */ /* 0x000fe20000000000 */
[----:B----4-:R-:W-:Y:S01]  /*6e90*/  FSEL R17, R120, -INF , !P1 ;  /* 0xff80000078117808 */ /* 0x010fe20004800000 */
[C---:B---3--:R-:W-:Y:S01]  /*6ea0*/  HMMA.16816.F32.BF16 R40, R128.reuse, R8, R40 ;  /* 0x000000088028723c */ /* 0x048fe20000041828 */
[CC--:B------:R-:W-:Y:S01]  /*6eb0*/  ISETP.GE.AND P6, PT, R5.reuse, R142.reuse, PT ;  /* 0x0000008e0500720c */ /* 0x0c0fe20003fc6270 */
[----:B------:R-:W3:Y:S01]  /*6ec0*/  MUFU.TANH R15, R15 ;  /* 0x0000000f000f7308 */ /* 0x000ee20000002400 */
[-C--:B------:R-:W-:Y:S01]  /*6ed0*/  ISETP.GE.AND P5, PT, R4, R142.reuse, PT ;  /* 0x0000008e0400720c */ /* 0x080fe20003fa6270 */
[----:B------:R-:W-:Y:S01]  /*6ee0*/  VIADD R8, R16, 0xffffff39 ;  /* 0xffffff3910087836 */ /* 0x000fe20000000000 */
[-C--:B------:R-:W-:Y:S01]  /*6ef0*/  ISETP.GE.AND P4, PT, R4, R119.reuse, PT ;  /* 0x000000770400720c */ /* 0x080fe20003f86270 */
[C---:B------:R-:W-:Y:S01]  /*6f00*/  VIADD R4, R16.reuse, 0xffffff09 ;  /* 0xffffff0910047836 */ /* 0x040fe20000000000 */
[-C--:B------:R-:W-:Y:S01]  /*6f10*/  ISETP.GE.AND P3, PT, R5, R119.reuse, PT ;  /* 0x000000770500720c */ /* 0x080fe20003f66270 */
[----:B------:R-:W-:Y:S01]  /*6f20*/  FMUL.FTZ R49, R49, UR10 ;  /* 0x0000000a31317c20 */ /* 0x000fe20008410000 */
[----:B------:R-:W-:Y:S01]  /*6f30*/  VIADD R5, R16, 0xffffff10 ;  /* 0xffffff1010057836 */ /* 0x000fe20000000000 */
[----:B-----5:R-:W-:Y:S01]  /*6f40*/  FSEL R13, R122, -INF , !P0 ;  /* 0xff8000007a0d7808 */ /* 0x020fe20004000000 */
[C---:B------:R-:W-:Y:S01]  /*6f50*/  HMMA.16816.F32.BF16 R44, R128.reuse, R6, R44 ;  /* 0x00000006802c723c */ /* 0x040fe2000004182c */
[CC--:B------:R-:W-:Y:S01]  /*6f60*/  ISETP.GE.AND P2, PT, R4.reuse, R142.reuse, PT ;  /* 0x0000008e0400720c */ /* 0x0c0fe20003f46270 */
[----:B------:R4:W-:Y:S01]  /*6f70*/  MUFU.TANH R187, R49 ;  /* 0x0000003100bb7308 */ /* 0x0009e20000002400 */
[-C--:B------:R-:W-:Y:S01]  /*6f80*/  ISETP.GE.AND P1, PT, R4, R119.reuse, PT ;  /* 0x000000770400720c */ /* 0x080fe20003f26270 */
[----:B------:R-:W-:Y:S01]  /*6f90*/  VIADD R4, R16, 0xffffff11 ;  /* 0xffffff1110047836 */ /* 0x000fe20000000000 */
[----:B--2---:R-:W-:Y:S01]  /*6fa0*/  FSEL R9, R121, -INF , !P3 ;  /* 0xff80000079097808 */ /* 0x004fe20005800000 */
[----:B------:R-:W-:Y:S01]  /*6fb0*/  FMUL.FTZ R48, R48, UR10 ;  /* 0x0000000a30307c20 */ /* 0x000fe20008410000 */
[----:B------:R-:W-:Y:S01]  /*6fc0*/  FSEL R19, R132, -INF , !P5 ;  /* 0xff80000084137808 */ /* 0x000fe20006800000 */
[----:B------:R-:W-:Y:S01]  /*6fd0*/  HMMA.16816.F32.BF16 R36, R128, R10, R36 ;  /* 0x0000000a8024723c */ /* 0x000fe20000041824 */
[-C--:B------:R-:W-:Y:S01]  /*6fe0*/  ISETP.GE.AND P0, PT, R5, R142.reuse, PT ;  /* 0x0000008e0500720c */ /* 0x080fe20003f06270 */
[----:B------:R-:W-:Y:S01]  /*6ff0*/  MUFU.TANH R123, R123 ;  /* 0x0000007b007b7308 */ /* 0x000fe20000002400 */
[CC--:B------:R-:W-:Y:S01]  /*7000*/  ISETP.GE.AND P3, PT, R4.reuse, R142.reuse, PT ;  /* 0x0000008e0400720c */ /* 0x0c0fe20003f66270 */
[----:B------:R-:W-:Y:S01]  /*7010*/  FMUL.FTZ R159, R41, UR10 ;  /* 0x0000000a299f7c20 */ /* 0x000fe20008410000 */
[-C--:B------:R-:W-:Y:S01]  /*7020*/  ISETP.GE.AND P5, PT, R4, R119.reuse, PT ;  /* 0x000000770400720c */ /* 0x080fe20003fa6270 */
[----:B------:R-:W-:Y:S01]  /*7030*/  FMUL.FTZ R50, R50, UR10 ;  /* 0x0000000a32327c20 */ /* 0x000fe20008410000 */
[----:B-1----:R-:W-:Y:S01]  /*7040*/  FSEL R11, R14, -INF , !P4 ;  /* 0xff8000000e0b7808 */ /* 0x002fe20006000000 */
[----:B------:R-:W-:Y:S01]  /*7050*/  FMUL.FTZ R43, R43, UR10 ;  /* 0x0000000a2b2b7c20 */ /* 0x000fe20008410000 */
[----:B------:R-:W-:Y:S01]  /*7060*/  FSEL R41, R12, -INF , !P2 ;  /* 0xff8000000c297808 */ /* 0x000fe20005000000 */
[----:B------:R-:W-:Y:S01]  /*7070*/  MUFU.TANH R125, R125 ;  /* 0x0000007d007d7308 */ /* 0x000fe20000002400 */
[----:B----4-:R-:W-:Y:S01]  /*7080*/  FSEL R49, R3, -INF , !P6 ;  /* 0xff80000003317808 */ /* 0x010fe20007000000 */
[----:B------:R-:W-:Y:S01]  /*7090*/  VIADD R3, R16, 0xffffff18 ;  /* 0xffffff1810037836 */ /* 0x000fe20000000000 */
[-C--:B------:R-:W-:Y:S01]  /*70a0*/  ISETP.GE.AND P6, PT, R5, R119.reuse, PT ;  /* 0x000000770500720c */ /* 0x080fe20003fc6270 */
[----:B------:R-:W-:Y:S01]  /*70b0*/  FMUL.FTZ R47, R47, UR10 ;  /* 0x0000000a2f2f7c20 */ /* 0x000fe20008410000 */
[----:B------:R-:W1:Y:S01]  /*70c0*/  LDSM.16.M88.4 R4, [R118+0x8800] ;  /* 0x008800007604783b */ /* 0x000e620000000200 */
[----:B---3--:R-:W-:Y:S01]  /*70d0*/  FSEL R15, R15, -INF , !P1 ;  /* 0xff8000000f0f7808 */ /* 0x008fe20004800000 */
[----:B------:R-:W-:Y:S01]  /*70e0*/  FMUL.FTZ R45, R45, UR10 ;  /* 0x0000000a2d2d7c20 */ /* 0x000fe20008410000 */
[----:B------:R-:W2:Y:S01]  /*70f0*/  MUFU.TANH R124, R124 ;  /* 0x0000007c007c7308 */ /* 0x000ea20000002400 */
[CC--:B------:R-:W-:Y:S01]  /*7100*/  ISETP.GE.AND P4, PT, R3.reuse, R142.reuse, PT ;  /* 0x0000008e0300720c */ /* 0x0c0fe20003f86270 */
[----:B------:R-:W-:Y:S01]  /*7110*/  FMUL.FTZ R44, R44, UR10 ;  /* 0x0000000a2c2c7c20 */ /* 0x000fe20008410000 */
[-C--:B------:R-:W-:Y:S01]  /*7120*/  ISETP.GE.AND P2, PT, R3, R119.reuse, PT ;  /* 0x000000770300720c */ /* 0x080fe20003f46270 */
[----:B------:R-:W-:Y:S01]  /*7130*/  VIADD R3, R16, 0xffffff19 ;  /* 0xffffff1910037836 */ /* 0x000fe20000000000 */
[----:B------:R-:W-:Y:S01]  /*7140*/  FSEL R229, R229, -INF , !P0 ;  /* 0xff800000e5e57808 */ /* 0x000fe20004000000 */
[----:B------:R-:W-:Y:S01]  /*7150*/  FMUL.FTZ R46, R46, UR10 ;  /* 0x0000000a2e2e7c20 */ /* 0x000fe20008410000 */
[----:B------:R-:W-:Y:S01]  /*7160*/  FMUL.FTZ R36, R36, UR10 ;  /* 0x0000000a24247c20 */ /* 0x000fe20008410000 */
[----:B------:R2:W-:Y:S01]  /*7170*/  MUFU.TANH R221, R65 ;  /* 0x0000004100dd7308 */ /* 0x0005e20000002400 */
[----:B------:R-:W-:Y:S01]  /*7180*/  ISETP.GE.AND P1, PT, R3, R142, PT ;  /* 0x0000008e0300720c */ /* 0x000fe20003f26270 */
[----:B------:R-:W-:Y:S01]  /*7190*/  FMUL.FTZ R51, R51, UR10 ;  /* 0x0000000a33337c20 */ /* 0x000fe20008410000 */
[----:B------:R-:W-:Y:S01]  /*71a0*/  ISETP.GE.AND P0, PT, R3, R119, PT ;  /* 0x000000770300720c */ /* 0x000fe20003f06270 */
[----:B------:R-:W-:Y:S01]  /*71b0*/  VIADD R3, R16, 0xffffff20 ;  /* 0xffffff2010037836 */ /* 0x000fe20000000000 */
[----:B------:R-:W-:Y:S01]  /*71c0*/  FSEL R227, R227, -INF , !P1 ;  /* 0xff800000e3e37808 */ /* 0x000fe20004800000 */
[----:B------:R-:W-:Y:S01]  /*71d0*/  FMUL.FTZ R40, R40, UR10 ;  /* 0x0000000a28287c20 */ /* 0x000fe20008410000 */
[----:B------:R-:W-:Y:S01]  /*71e0*/  FMUL.FTZ R37, R37, UR10 ;  /* 0x0000000a25257c20 */ /* 0x000fe20008410000 */
[----:B------:R-:W3:Y:S01]  /*71f0*/  MUFU.TANH R217, R66 ;  /* 0x0000004200d97308 */ /* 0x000ee20000002400 */
[----:B------:R-:W-:Y:S01]  /*7200*/  FMUL.FTZ R38, R38, UR10 ;  /* 0x0000000a26267c20 */ /* 0x000fe20008410000 */
[----:B------:R-:W-:Y:S01]  /*7210*/  FMUL.FTZ R42, R42, UR10 ;  /* 0x0000000a2a2a7c20 */ /* 0x000fe20008410000 */
[----:B------:R-:W-:-:S02]  /*7220*/  VIADD R12, R16, 0xffffff58 ;  /* 0xffffff58100c7836 */ /* 0x000fc40000000000 */
[----:B------:R-:W-:Y:S01]  /*7230*/  FMUL.FTZ R39, R39, UR10 ;  /* 0x0000000a27277c20 */ /* 0x000fe20008410000 */
[----:B------:R-:W-:Y:S02]  /*7240*/  VIADD R10, R16, 0xffffff50 ;  /* 0xffffff50100a7836 */ /* 0x000fe40000000000 */
[----:B------:R4:W-:Y:S01]  /*7250*/  MUFU.TANH R215, R67 ;  /* 0x0000004300d77308 */ /* 0x0009e20000002400 */
[----:B--2---:R-:W-:-:S07]  /*7260*/  FSEL R65, R124, -INF , !P5 ;  /* 0xff8000007c417808 */ /* 0x004fce0006800000 */
[----:B------:R2:W-:Y:S01]  /*7270*/  MUFU.TANH R163, R47 ;  /* 0x0000002f00a37308 */ /* 0x0005e20000002400 */
[----:B-1----:R-:W-:Y:S01]  /*7280*/  HMMA.16816.F32.BF16 R32, R128, R4, R32 ;  /* 0x000000048020723c */ /* 0x002fe20000041820 */
[----:B------:R-:W-:-:S06]  /*7290*/  VIADD R4, R16, 0xffffff30 ;  /* 0xffffff3010047836 */ /* 0x000fcc0000000000 */
[----:B------:R-:W1:Y:S01]  /*72a0*/  MUFU.TANH R225, R64 ;  /* 0x0000004000e17308 */ /* 0x000e620000002400 */
[----:B----4-:R-:W-:Y:S02]  /*72b0*/  FSEL R67, R125, -INF , !P6 ;  /* 0xff8000007d437808 */ /* 0x010fe40007000000 */
[----:B------:R-:W-:Y:S01]  /*72c0*/  ISETP.GE.AND P6, PT, R3, R142, PT ;  /* 0x0000008e0300720c */ /* 0x000fe20003fc6270 */
[----:B------:R-:W-:Y:S04]  /*72d0*/  HMMA.16816.F32.BF16 R28, R128, R6, R28 ;  /* 0x00000006801c723c */ /* 0x000fe8000004181c */
[----:B------:R4:W-:Y:S01]  /*72e0*/  MUFU.TANH R171, R45 ;  /* 0x0000002d00ab7308 */ /* 0x0009e20000002400 */
[----:B--2---:R-:W-:Y:S02]  /*72f0*/  FSEL R47, R123, -INF , !P3 ;  /* 0xff8000007b2f7808 */ /* 0x004fe40005800000 */
[----:B------:R-:W-:Y:S01]  /*7300*/  ISETP.GE.AND P3, PT, R3, R119, PT ;  /* 0x000000770300720c */ /* 0x000fe20003f66270 */
[----:B------:R-:W-:-:S03]  /*7310*/  VIADD R3, R16, 0xffffff21 ;  /* 0xffffff2110037836 */ /* 0x000fc60000000000 */
[----:B---3--:R-:W-:Y:S01]  /*7320*/  FSEL R217, R217, -INF , !P3 ;  /* 0xff800000d9d97808 */ /* 0x008fe20005800000 */
[----:B------:R2:W-:Y:S01]  /*7330*/  MUFU.TANH R211, R63 ;  /* 0x0000003f00d37308 */ /* 0x0005e20000002400 */
[-C--:B------:R-:W-:Y:S01]  /*7340*/  ISETP.GE.AND P5, PT, R3, R142.reuse, PT ;  /* 0x0000008e0300720c */ /* 0x080fe20003fa6270 */
[----:B------:R-:W-:Y:S01]  /*7350*/  FMUL.FTZ R32, R32, UR10 ;  /* 0x0000000a20207c20 */ /* 0x000fe20008410000 */
[----:B------:R-:W-:Y:S01]  /*7360*/  ISETP.GE.AND P3, PT, R4, R142, PT ;  /* 0x0000008e0400720c */ /* 0x000fe20003f66270 */
[----:B------:R-:W-:Y:S01]  /*7370*/  FMUL.FTZ R34, R34, UR10 ;  /* 0x0000000a22227c20 */ /* 0x000fe20008410000 */
[----:B------:R-:W-:Y:S01]  /*7380*/  FSEL R221, R221, -INF , !P5 ;  /* 0xff800000dddd7808 */ /* 0x000fe20006800000 */
[----:B------:R-:W-:Y:S01]  /*7390*/  FMUL.FTZ R35, R35, UR10 ;  /* 0x0000000a23237c20 */ /* 0x000fe20008410000 */
[-C--:B------:R-:W-:Y:S01]  /*73a0*/  ISETP.GE.AND P5, PT, R4, R119.reuse, PT ;  /* 0x000000770400720c */ /* 0x080fe20003fa6270 */
[----:B------:R-:W3:Y:S01]  /*73b0*/  MUFU.TANH R209, R56 ;  /* 0x0000003800d17308 */ /* 0x000ee20000002400 */
[----:B------:R-:W5:Y:S01]  /*73c0*/  LDSM.16.M88.4 R4, [R118+0x8c00] ;  /* 0x008c00007604783b */ /* 0x000f620000000200 */
[----:B----4-:R-:W-:Y:S01]  /*73d0*/  FSEL R45, R127, -INF , !P4 ;  /* 0xff8000007f2d7808 */ /* 0x010fe20006000000 */
[----:B------:R-:W-:Y:S01]  /*73e0*/  FMUL.FTZ R28, R28, UR10 ;  /* 0x0000000a1c1c7c20 */ /* 0x000fe20008410000 */
[-C--:B------:R-:W-:Y:S01]  /*73f0*/  ISETP.GE.AND P4, PT, R3, R119.reuse, PT ;  /* 0x000000770300720c */ /* 0x080fe20003f86270 */
[----:B------:R-:W-:Y:S01]  /*7400*/  VIADD R3, R16, 0xffffff28 ;  /* 0xffffff2810037836 */ /* 0x000fe20000000000 */
[----:B-1----:R-:W-:Y:S01]  /*7410*/  FSEL R225, R225, -INF , !P6 ;  /* 0xff800000e1e17808 */ /* 0x002fe20007000000 */
[----:B------:R-:W-:Y:S01]  /*7420*/  FMUL.FTZ R29, R29, UR10 ;  /* 0x0000000a1d1d7c20 */ /* 0x000fe20008410000 */
[----:B------:R-:W1:Y:S01]  /*7430*/  MUFU.TANH R219, R60 ;  /* 0x0000003c00db7308 */ /* 0x000e620000002400 */
[----:B--2---:R-:W-:Y:S01]  /*7440*/  FSEL R63, R126, -INF , !P0 ;  /* 0xff8000007e3f7808 */ /* 0x004fe20004000000 */
[----:B------:R-:W-:Y:S01]  /*7450*/  FMUL.FTZ R31, R31, UR10 ;  /* 0x0000000a1f1f7c20 */ /* 0x000fe20008410000 */
[----:B------:R-:W-:Y:S01]  /*7460*/  ISETP.GE.AND P1, PT, R3, R119, PT ;  /* 0x000000770300720c */ /* 0x000fe20003f26270 */
[----:B------:R-:W-:-:S04]  /*7470*/  DEPBAR.LE SB0, 0x0 ;  /* 0x000080000000791a */ /* 0x000fc80000000000 */
[----:B------:R2:W4:Y:S01]  /*7480*/  MUFU.TANH R223, R61 ;  /* 0x0000003d00df7308 */ /* 0x0005220000002400 */
[----:B---3--:R-:W-:Y:S02]  /*7490*/  FSEL R209, R209, -INF , !P3 ;  /* 0xff800000d1d17808 */ /* 0x008fe40005800000 */
[----:B------:R-:W-:Y:S02]  /*74a0*/  FSEL R215, R215, -INF , !P4 ;  /* 0xff800000d7d77808 */ /* 0x000fe40006000000 */
[----:B------:R-:W-:-:S03]  /*74b0*/  ISETP.GE.AND P3, PT, R8, R119, PT ;  /* 0x000000770800720c */ /* 0x000fc60003f66270 */
[----:B------:R-:W-:Y:S08]  /*74c0*/  MUFU.TANH R207, R57 ;  /* 0x0000003900cf7308 */ /* 0x000ff00000002400 */
[----:B------:R-:W3:Y:S01]  /*74d0*/  MUFU.TANH R201, R58 ;  /* 0x0000003a00c97308 */ /* 0x000ee20000002400 */
[----:B--2---:R-:W-:Y:S02]  /*74e0*/  FSEL R61, R133, -INF , !P2 ;  /* 0xff800000853d7808 */ /* 0x004fe40005000000 */
[----:B------:R-:W-:Y:S01]  /*74f0*/  ISETP.GE.AND P2, PT, R3, R142, PT ;  /* 0x0000008e0300720c */ /* 0x000fe20003f46270 */
[----:B------:R-:W-:-:S03]  /*7500*/  VIADD R3, R16, 0xffffff29 ;  /* 0xffffff2910037836 */ /* 0x000fc60000000000 */
[----:B-1----:R-:W-:Y:S01]  /*7510*/  FSEL R219, R219, -INF , !P2 ;  /* 0xff800000dbdb7808 */ /* 0x002fe20005000000 */
[----:B------:R-:W1:Y:S01]  /*7520*/  MUFU.TANH R213, R62 ;  /* 0x0000003e00d57308 */ /* 0x000e620000002400 */
[CC--:B------:R-:W-:Y:S01]  /*7530*/  ISETP.GE.AND P0, PT, R3.reuse, R142.reuse, PT ;  /* 0x0000008e0300720c */ /* 0x0c0fe20003f06270 */
[C---:B-----5:R-:W-:Y:S01]  /*7540*/  HMMA.16816.F32.BF16 R24, R128.reuse, R4, R24 ;  /* 0x000000048018723c */ /* 0x060fe20000041818 */
[-C--:B------:R-:W-:Y:S01]  /*7550*/  ISETP.GE.AND P6, PT, R3, R119.reuse, PT ;  /* 0x000000770300720c */ /* 0x080fe20003fc6270 */
[----:B------:R-:W-:Y:S01]  /*7560*/  VIADD R3, R16, 0xffffff31 ;  /* 0xffffff3110037836 */ /* 0x000fe20000000000 */
[----:B----4-:R-:W-:Y:S01]  /*7570*/  FSEL R223, R223, -INF , !P0 ;  /* 0xff800000dfdf7808 */ /* 0x010fe20004000000 */
[----:B------:R-:W-:Y:S01]  /*7580*/  FMUL.FTZ R5, R30, UR10 ;  /* 0x0000000a1e057c20 */ /* 0x000fe20008410000 */
[----:B------:R-:W-:Y:S01]  /*7590*/  FSEL R211, R211, -INF , !P6 ;  /* 0xff800000d3d37808 */ /* 0x000fe20007000000 */
[----:B------:R-:W2:Y:S01]  /*75a0*/  MUFU.TANH R195, R59 ;  /* 0x0000003b00c37308 */ /* 0x000ea20000002400 */
[-C--:B------:R-:W-:Y:S01]  /*75b0*/  ISETP.GE.AND P6, PT, R8, R142.reuse, PT ;  /* 0x0000008e0800720c */ /* 0x080fe20003fc6270 */
[C---:B------:R-:W-:Y:S01]  /*75c0*/  VIADD R8, R16.reuse, 0xffffff40 ;  /* 0xffffff4010087836 */ /* 0x040fe20000000000 */
[CC--:B------:R-:W-:Y:S01]  /*75d0*/  ISETP.GE.AND P4, PT, R3.reuse, R142.reuse, PT ;  /* 0x0000008e0300720c */ /* 0x0c0fe20003f86270 */
[----:B------:R-:W-:Y:S01]  /*75e0*/  HMMA.16816.F32.BF16 R20, R128, R6, R20 ;  /* 0x000000068014723c */ /* 0x000fe20000041814 */
[-C--:B------:R-:W-:Y:S01]  /*75f0*/  ISETP.GE.AND P2, PT, R3, R119.reuse, PT ;  /* 0x000000770300720c */ /* 0x080fe20003f46270 */
[C---:B------:R-:W-:Y:S01]  /*7600*/  VIADD R3, R16.reuse, 0xffffff38 ;  /* 0xffffff3810037836 */ /* 0x040fe20000000000 */
[----:B---3--:R-:W-:Y:S01]  /*7610*/  FSEL R201, R201, -INF , !P5 ;  /* 0xff800000c9c97808 */ /* 0x008fe20006800000 */
[----:B------:R-:W3:Y:S01]  /*7620*/  MUFU.TANH R205, R52 ;  /* 0x0000003400cd7308 */ /* 0x000ee20000002400 */
[----:B------:R-:W-:Y:S01]  /*7630*/  FSEL R207, R207, -INF , !P4 ;  /* 0xff800000cfcf7808 */ /* 0x000fe20006000000 */
[C---:B------:R-:W-:Y:S01]  /*7640*/  VIADD R7, R16.reuse, 0xffffff61 ;  /* 0xffffff6110077836 */ /* 0x040fe20000000000 */
[----:B-1----:R-:W-:Y:S01]  /*7650*/  FSEL R213, R213, -INF , !P1 ;  /* 0xff800000d5d57808 */ /* 0x002fe20004800000 */
[----:B------:R-:W-:Y:S01]  /*7660*/  VIADD R6, R16, 0xffffff68 ;  /* 0xffffff6810067836 */ /* 0x000fe20000000000 */
[-C--:B------:R-:W-:Y:S01]  /*7670*/  ISETP.GE.AND P5, PT, R8, R142.reuse, PT ;  /* 0x0000008e0800720c */ /* 0x080fe20003fa6270 */
[----:B------:R-:W-:Y:S01]  /*7680*/  FMUL.FTZ R26, R26, UR10 ;  /* 0x0000000a1a1a7c20 */ /* 0x000fe20008410000 */
[-C--:B------:R-:W-:Y:S01]  /*7690*/  ISETP.GE.AND P4, PT, R8, R119.reuse, PT ;  /* 0x000000770800720c */ /* 0x080fe20003f86270 */
[----:B------:R-:W1:Y:S01]  /*76a0*/  MUFU.TANH R203, R53 ;  /* 0x0000003500cb7308 */ /* 0x000e620000002400 */
[-C--:B------:R-:W-:Y:S01]  /*76b0*/  ISETP.GE.AND P1, PT, R3, R142.reuse, PT ;  /* 0x0000008e0300720c */ /* 0x080fe20003f26270 */
[----:B------:R-:W-:Y:S01]  /*76c0*/  VIADD R8, R16, 0xffffff41 ;  /* 0xffffff4110087836 */ /* 0x000fe20000000000 */
[----:B--2---:R-:W-:Y:S01]  /*76d0*/  FSEL R195, R195, -INF , !P2 ;  /* 0xff800000c3c37808 */ /* 0x004fe20005000000 */
[----:B------:R-:W-:Y:S01]  /*76e0*/  FMUL.FTZ R24, R24, UR10 ;  /* 0x0000000a18187c20 */ /* 0x000fe20008410000 */
[-C--:B------:R-:W-:Y:S01]  /*76f0*/  ISETP.GE.AND P0, PT, R3, R119.reuse, PT ;  /* 0x000000770300720c */ /* 0x080fe20003f06270 */
[----:B------:R-:W-:Y:S01]  /*7700*/  FMUL.FTZ R3, R33, UR10 ;  /* 0x0000000a21037c20 */ /* 0x000fe20008410000 */
[C---:B------:R-:W-:Y:S01]  /*7710*/  ISETP.GE.AND P2, PT, R8.reuse, R142, PT ;  /* 0x0000008e0800720c */ /* 0x040fe20003f46270 */
[----:B------:R-:W2:Y:S01]  /*7720*/  MUFU.TANH R197, R54 ;  /* 0x0000003600c57308 */ /* 0x000ea20000002400 */
[----:B---3--:R-:W-:Y:S01]  /*7730*/  FSEL R205, R205, -INF , !P1 ;  /* 0xff800000cdcd7808 */ /* 0x008fe20004800000 */
[----:B------:R-:W-:Y:S01]  /*7740*/  FMUL.FTZ R25, R25, UR10 ;  /* 0x0000000a19197c20 */ /* 0x000fe20008410000 */
[-C--:B------:R-:W-:Y:S01]  /*7750*/  ISETP.GE.AND P1, PT, R8, R119.reuse, PT ;  /* 0x000000770800720c */ /* 0x080fe20003f26270 */
[----:B------:R-:W-:Y:S01]  /*7760*/  VIADD R8, R16, 0xffffff48 ;  /* 0xffffff4810087836 */ /* 0x000fe20000000000 */
[----:B------:R-:W-:Y:S01]  /*7770*/  FSEL R187, R187, -INF , !P2 ;  /* 0xff800000bbbb7808 */ /* 0x000fe20005000000 */
[----:B------:R-:W-:Y:S01]  /*7780*/  FMUL.FTZ R27, R27, UR10 ;  /* 0x0000000a1b1b7c20 */ /* 0x000fe20008410000 */
[-C--:B------:R-:W-:Y:S01]  /*7790*/  ISETP.GE.AND P2, PT, R10, R119.reuse, PT ;  /* 0x000000770a00720c */ /* 0x080fe20003f46270 */
[----:B------:R-:W3:Y:S01]  /*77a0*/  MUFU.TANH R199, R55 ;  /* 0x0000003700c77308 */ /* 0x000ee20000002400 */
[----:B-1----:R-:W-:Y:S01]  /*77b0*/  FSEL R203, R203, -INF , !P6 ;  /* 0xff800000cbcb7808 */ /* 0x002fe20007000000 */
[----:B------:R-:W-:Y:S01]  /*77c0*/  FMUL.FTZ R20, R20, UR10 ;  /* 0x0000000a14147c20 */ /* 0x000fe20008410000 */
[----:B------:R-:W-:Y:S01]  /*77d0*/  ISETP.GE.AND P6, PT, R8, R119, PT ;  /* 0x000000770800720c */ /* 0x000fe20003fc6270 */
[----:B------:R-:W-:Y:S01]  /*77e0*/  FMUL.FTZ R21, R21, UR10 ;  /* 0x0000000a15157c20 */ /* 0x000fe20008410000 */
[----:B------:R-:W-:Y:S01]  /*77f0*/  FMUL.FTZ R22, R22, UR10 ;  /* 0x0000000a16167c20 */ /* 0x000fe20008410000 */
[----:B------:R-:W-:-:S02]  /*7800*/  FMUL.FTZ R23, R23, UR10 ;  /* 0x0000000a17177c20 */ /* 0x000fc40008410000 */
[----:B------:R-:W1:Y:S01]  /*7810*/  MUFU.TANH R191, R48 ;  /* 0x0000003000bf7308 */ /* 0x000e620000002400 */
[----:B--2---:R-:W-:Y:S02]  /*7820*/  FSEL R197, R197, -INF , !P0 ;  /* 0xff800000c5c57808 */ /* 0x004fe40004000000 */
[----:B------:R-:W-:Y:S01]  /*7830*/  ISETP.GE.AND P0, PT, R8, R142, PT ;  /* 0x0000008e0800720c */ /* 0x000fe20003f06270 */
[----:B------:R-:W-:-:S04]  /*7840*/  VIADD R8, R16, 0xffffff49 ;  /* 0xffffff4910087836 */ /* 0x000fc80000000000 */
[----:B------:R-:W2:Y:S01]  /*7850*/  MUFU.TANH R179, R44 ;  /* 0x0000002c00b37308 */ /* 0x000ea20000002400 */
[----:B---3--:R-:W-:Y:S02]  /*7860*/  FSEL R199, R199, -INF , !P3 ;  /* 0xff800000c7c77808 */ /* 0x008fe40005800000 */
[----:B------:R-:W-:-:S04]  /*7870*/  ISETP.GE.AND P3, PT, R8, R142, PT ;  /* 0x0000008e0800720c */ /* 0x000fc80003f66270 */
[----:B------:R-:W-:Y:S01]  /*7880*/  FSEL R171, R171, -INF , !P3 ;  /* 0xff800000abab7808 */ /* 0x000fe20005800000 */
[----:B------:R-:W3:Y:S01]  /*7890*/  MUFU.TANH R165, R46 ;  /* 0x0000002e00a57308 */ /* 0x000ee20000002400 */
[----:B-1----:R-:W-:Y:S02]  /*78a0*/  FSEL R191, R191, -INF , !P5 ;  /* 0xff800000bfbf7808 */ /* 0x002fe40006800000 */
[-C--:B------:R-:W-:Y:S01]  /*78b0*/  ISETP.GE.AND P5, PT, R8, R119.reuse, PT ;  /* 0x000000770800720c */ /* 0x080fe20003fa6270 */
[----:B------:R-:W-:Y:S01]  /*78c0*/  VIADD R8, R16, 0xffffff51 ;  /* 0xffffff5110087836 */ /* 0x000fe20000000000 */
[----:B------:R-:W-:Y:S02]  /*78d0*/  ISETP.GE.AND P3, PT, R12, R119, PT ;  /* 0x000000770c00720c */ /* 0x000fe40003f66270 */
[----:B------:R-:W-:Y:S01]  /*78e0*/  FSEL R163, R163, -INF , !P5 ;  /* 0xff800000a3a37808 */ /* 0x000fe20006800000 */
[----:B------:R-:W1:Y:S01]  /*78f0*/  MUFU.TANH R169, R50 ;  /* 0x0000003200a97308 */ /* 0x000e620000002400 */
[----:B--2---:R-:W-:-:S02]  /*7900*/  FSEL R179, R179, -INF , !P0 ;  /* 0xff800000b3b37808 */ /* 0x004fc40004000000 */
[----:B------:R-:W-:-:S05]  /*7910*/  ISETP.GE.AND P0, PT, R8, R119, PT ;  /* 0x000000770800720c */ /* 0x000fca0003f06270 */
        /* <DEDUP_REMOVED lines=9> */
[-C--:B------:R-:W-:Y:S02]  /*79b0*/  ISETP.GE.AND P0, PT, R7, R142.reuse, PT ;  /* 0x0000008e0700720c */ /* 0x080fe40003f06270 */
        /* <DEDUP_REMOVED lines=13> */
[----:B---3--:R-:W-:Y:S01]  /*7a90*/  FSEL R130, R3, -INF , !P0 ;  /* 0xff80000003827808 */ /* 0x008fe20004000000 */
[----:B------:R-:W-:Y:S01]  /*7aa0*/  VIADD R3, R16, 0xffffff78 ;  /* 0xffffff7810037836 */ /* 0x000fe20000000000 */
        /* <DEDUP_REMOVED lines=13> */
[----:B------:R-:W-:-:S05]  /*7b80*/  ISETP.GE.U32.AND P0, PT, R117, 0x3, PT ;  /* 0x000000037500780c */ /* 0x000fca0003f06070 */
        /* <DEDUP_REMOVED lines=8> */
[----:B------:R-:W-:Y:S01]  /*7c10*/  ISETP.GE.AND P2, PT, R6, R119, PT ;  /* 0x000000770600720c */ /* 0x000fe20003f46270 */
[C---:B------:R-:W-:Y:S02]  /*7c20*/  VIADD R6, R16.reuse, 0xffffff71 ;  /* 0xffffff7110067836 */ /* 0x040fe40000000000 */
[----:B------:R-:W-:Y:S02]  /*7c30*/  VIADD R16, R16, 0xffffff79 ;  /* 0xffffff7910107836 */ /* 0x000fe40000000000 */
        /* <DEDUP_REMOVED lines=23> */
[----:B---3--:R-:W-:-:S07]  /*7db0*/  FSEL R145, R145, -INF , !P6 ;  /* 0xff80000091917808 */ /* 0x008fce0007000000 */
        /* <DEDUP_REMOVED lines=39> */
[----:B------:R-:W-:Y:S02]  /*8030*/  @!P4 IMAD.IADD R10, R10, 0x1, -R5 ;  /* 0x000000010a0ac824 */ /* 0x000fe400078e0a05 */
[-C--:B------:R-:W-:Y:S01]  /*8040*/  @!P2 IADD3 R6, PT, PT, R6, -R5.reuse, RZ ;  /* 0x800000050606a210 */ /* 0x080fe20007ffe0ff */
[----:B------:R-:W-:Y:S01]  /*8050*/  @!P4 VIADD R14, R14, 0x1 ;  /* 0x000000010e0ec836 */ /* 0x000fe20000000000 */
[----:B------:R-:W-:Y:S02]  /*8060*/  @!P2 IADD3 R4, PT, PT, R4, 0x1, RZ ;  /* 0x000000010404a810 */ /* 0x000fe40007ffe0ff */
[-C--:B------:R-:W-:Y:S02]  /*8070*/  ISETP.GE.U32.AND P5, PT, R10, R5.reuse, PT ;  /* 0x000000050a00720c */ /* 0x080fe40003fa6070 */
[----:B------:R-:W-:-:S11]  /*8080*/  ISETP.GE.U32.AND P1, PT, R6, R5, PT ;  /* 0x000000050600720c */ /* 0x000fd60003f26070 */
        /* <DEDUP_REMOVED lines=27> */
.L_x_1557:
[----:B------:R-:W-:Y:S01]  /*8240*/  UMOV UR4, URZ ;  /* 0x000000ff00047c82 */ /* 0x000fe20008000000 */
[----:B------:R-:W-:Y:S01]  /*8250*/  IMAD.SHL.U32 R3, R140, 0x80, RZ ;  /* 0x000000808c037824 */ /* 0x000fe200078e00ff */
[----:B------:R-:W-:-:S05]  /*8260*/  IADD3 R4, P0, PT, RZ, -UR4, RZ ;  /* 0x80000004ff047c10 */ /* 0x000fca000ff1e0ff */
[----:B------:R-:W-:-:S05]  /*8270*/  IMAD.X R3, RZ, RZ, ~R3, P0 ;  /* 0x000000ffff037224 */ /* 0x000fca00000e0e03 */
[----:B------:R-:W-:-:S04]  /*8280*/  SHF.R.S64 R5, R4, 0x1f, R3 ;  /* 0x0000001f04057819 */ /* 0x000fc80000001003 */
[----:B------:R-:W-:-:S04]  /*8290*/  IADD3 R178, P0, PT, R5, R178, RZ ;  /* 0x000000b205b27210 */ /* 0x000fc80007f1e0ff */
[----:B------:R-:W-:-:S09]  /*82a0*/  LEA.HI.X.SX32 R177, R3, R177, 0x1, P0 ;  /* 0x000000b103b17211 */ /* 0x000fd200000f0eff */
.L_x_1558:
        /* <DEDUP_REMOVED lines=26> */
.L_x_1556:
        /* <DEDUP_REMOVED lines=35> */
[----:B------:R-:W-:Y:S01]  /*8680*/  IADD3 R190, PT, PT, R117, -0x3, RZ ;  /* 0xfffffffd75be7810 */ /* 0x000fe20007ffe0ff */
        /* <DEDUP_REMOVED lines=16> */
[--C-:B------:R-:W-:Y:S01]  /*8790*/  FFMA.FTZ R58, R19, UR6, -R138.reuse ;  /* 0x00000006133a7c23 */ /* 0x100fe2000801088a */
[----:B------:R-:W-:Y:S01]  /*87a0*/  FFMA.FTZ R57, R41, UR6, -R138 ;  /* 0x0000000629397c23 */ /* 0x000fe2000801088a */
[----:B------:R-:W-:Y:S01]  /*87b0*/  FADD.FTZ R140, R2, -R5 ;  /* 0x80000005028c7221 */ /* 0x000fe20000010000 */
[--C-:B------:R-:W-:Y:S01]  /*87c0*/  FFMA.FTZ R119, R9, UR6, -R124.reuse ;  /* 0x0000000609777c23 */ /* 0x100fe2000801087c */
[----:B------:R-:W-:Y:S01]  /*87d0*/  FFMA.FTZ R59, R11, UR6, -R124 ;  /* 0x000000060b3b7c23 */ /* 0x000fe2000801087c */
[----:B------:R-:W-:Y:S01]  /*87e0*/  FSEL R5, R3, RZ, P0 ;  /* 0x000000ff03057208 */ /* 0x000fe20000000000 */
[----:B------:R-:W1:Y:S01]  /*87f0*/  LDSM.16.MT88.4 R8, [R172+0x9000] ;  /* 0x00900000ac08783b */ /* 0x000e620000004200 */
[----:B------:R-:W-:Y:S01]  /*8800*/  FMUL.FTZ R140, R140, UR6 ;  /* 0x000000068c8c7c20 */ /* 0x000fe20008410000 */
[----:B------:R-:W-:Y:S01]  /*8810*/  FFMA.FTZ R126, R49, UR6, -R138 ;  /* 0x00000006317e7c23 */ /* 0x000fe2000801088a */
[----:B------:R-:W-:Y:S01]  /*8820*/  FFMA.FTZ R125, R13, UR6, -R124 ;  /* 0x000000060d7d7c23 */ /* 0x000fe2000801087c */
[----:B------:R-:W2:Y:S01]  /*8830*/  LDSM.16.MT88.4 R16, [R116+0x9000] ;  /* 0x009000007410783b */ /* 0x000ea20000004200 */
[----:B------:R-:W-:Y:S01]  /*8840*/  FADD.FTZ R0, R0, -R5 ;  /* 0x8000000500007221 */ /* 0x000fe20000010000 */
[----:B------:R-:W-:Y:S01]  /*8850*/  MUFU.EX2 R136, R136 ;  /* 0x0000008800887308 */ /* 0x000fe20000000800 */
[----:B------:R-:W-:Y:S01]  /*8860*/  FFMA.FTZ R2, R227, UR6, -R138 ;  /* 0x00000006e3027c23 */ /* 0x000fe2000801088a */
[----:B------:R-:W3:Y:S01]  /*8870*/  LDSM.16.MT88.4 R40, [R172+0xd000] ;  /* 0x00d00000ac28783b */ /* 0x000ee20000004200 */
[----:B------:R-:W-:Y:S01]  /*8880*/  FMUL.FTZ R127, R0, UR6 ;  /* 0x00000006007f7c20 */ /* 0x000fe20008410000 */
[----:B------:R-:W-:Y:S01]  /*8890*/  FFMA.FTZ R0, R15, UR6, -R124 ;  /* 0x000000060f007c23 */ /* 0x000fe2000801087c */
[----:B------:R-:W-:Y:S01]  /*88a0*/  FFMA.FTZ R141, R203, UR6, -R138 ;  /* 0x00000006cb8d7c23 */ /* 0x000fe2000801088a */
[--C-:B------:R-:W-:Y:S01]  /*88b0*/  FFMA.FTZ R195, R195, UR6, -R124.reuse ;  /* 0x00000006c3c37c23 */ /* 0x100fe2000801087c */
[----:B------:R-:W-:Y:S01]  /*88c0*/  FFMA.FTZ R142, R199, UR6, -R124 ;  /* 0x00000006c78e7c23 */ /* 0x000fe2000801087c */
[----:B------:R-:W4:Y:S01]  /*88d0*/  MUFU.EX2 R140, R140 ;  /* 0x0000008c008c7308 */ /* 0x000f220000000800 */
[--C-:B------:R-:W-:Y:S01]  /*88e0*/  FFMA.FTZ R144, R191, UR6, -R138.reuse ;  /* 0x00000006bf907c23 */ /* 0x100fe2000801088a */
[--C-:B------:R-:W-:Y:S01]  /*88f0*/  FFMA.FTZ R187, R187, UR6, -R138.reuse ;  /* 0x00000006bbbb7c23 */ /* 0x100fe2000801088a */
[--C-:B------:R-:W-:Y:S01]  /*8900*/  FFMA.FTZ R146, R179, UR6, -R138.reuse ;  /* 0x00000006b3927c23 */ /* 0x100fe2000801088a */
[----:B------:R-:W-:Y:S01]  /*8910*/  FFMA.FTZ R171, R171, UR6, -R138 ;  /* 0x00000006abab7c23 */ /* 0x000fe2000801088a */
[--C-:B------:R-:W-:Y:S01]  /*8920*/  FFMA.FTZ R148, R169, UR6, -R124.reuse ;  /* 0x00000006a9947c23 */ /* 0x100fe2000801087c */
[--C-:B------:R-:W-:Y:S01]  /*8930*/  FFMA.FTZ R167, R167, UR6, -R124.reuse ;  /* 0x00000006a7a77c23 */ /* 0x100fe2000801087c */
[--C-:B------:R-:W-:Y:S01]  /*8940*/  FFMA.FTZ R165, R165, UR6, -R124.reuse ;  /* 0x00000006a5a57c23 */ /* 0x100fe2000801087c */
[----:B------:R-:W5:Y:S01]  /*8950*/  MUFU.EX2 R127, R127 ;  /* 0x0000007f007f7308 */ /* 0x000f620000000800 */
[----:B------:R-:W-:Y:S01]  /*8960*/  FFMA.FTZ R150, R163, UR6, -R124 ;  /* 0x00000006a3967c23 */ /* 0x000fe2000801087c */
[--C-:B------:R-:W-:Y:S01]  /*8970*/  FFMA.FTZ R161, R161, UR6, -R138.reuse ;  /* 0x00000006a1a17c23 */ /* 0x100fe2000801088a */
[--C-:B------:R-:W-:Y:S01]  /*8980*/  FFMA.FTZ R154, R159, UR6, -R138.reuse ;  /* 0x000000069f9a7c23 */ /* 0x100fe2000801088a */
[--C-:B------:R-:W-:Y:S01]  /*8990*/  FFMA.FTZ R157, R157, UR6, -R138.reuse ;  /* 0x000000069d9d7c23 */ /* 0x100fe2000801088a */
[----:B------:R-:W-:Y:S01]  /*89a0*/  FFMA.FTZ R152, R155, UR6, -R138 ;  /* 0x000000069b987c23 */ /* 0x000fe2000801088a */
[--C-:B------:R-:W-:Y:S01]  /*89b0*/  FFMA.FTZ R153, R153, UR6, -R124.reuse ;  /* 0x0000000699997c23 */ /* 0x100fe2000801087c */
[----:B------:R-:W-:Y:S01]  /*89c0*/  FFMA.FTZ R156, R151, UR6, -R124 ;  /* 0x00000006979c7c23 */ /* 0x000fe2000801087c */
[----:B------:R-:W1:Y:S01]  /*89d0*/  MUFU.EX2 R126, R126 ;  /* 0x0000007e007e7308 */ /* 0x000e620000000800 */
[-C--:B----4-:R-:W-:Y:S01]  /*89e0*/  FMUL.FTZ R37, R81, R140.reuse ;  /* 0x0000008c51257220 */ /* 0x090fe20000410000 */
[-C--:B------:R-:W-:Y:S01]  /*89f0*/  FMUL.FTZ R4, R112, R140.reuse ;  /* 0x0000008c70047220 */ /* 0x080fe20000410000 */
[-C--:B------:R-:W-:Y:S01]  /*8a00*/  FMUL.FTZ R5, R113, R140.reuse ;  /* 0x0000008c71057220 */ /* 0x080fe20000410000 */
[-C--:B------:R-:W-:Y:S01]  /*8a10*/  FMUL.FTZ R12, R104, R140.reuse ;  /* 0x0000008c680c7220 */ /* 0x080fe20000410000 */
[-C--:B------:R-:W-:Y:S01]  /*8a20*/  FMUL.FTZ R13, R105, R140.reuse ;  /* 0x0000008c690d7220 */ /* 0x080fe20000410000 */
[-C--:B------:R-:W-:Y:S01]  /*8a30*/  FMUL.FTZ R20, R96, R140.reuse ;  /* 0x0000008c60147220 */ /* 0x080fe20000410000 */
[----:B------:R-:W-:Y:S01]  /*8a40*/  FMUL.FTZ R21, R97, R140 ;  /* 0x0000008c61157220 */ /* 0x000fe20000410000 */
[----:B------:R-:W-:Y:S01]  /*8a50*/  MUFU.EX2 R58, R58 ;  /* 0x0000003a003a7308 */ /* 0x000fe20000000800 */
[-C--:B-----5:R-:W-:Y:S01]  /*8a60*/  FMUL.FTZ R38, R82, R127.reuse ;  /* 0x0000007f52267220 */ /* 0x0a0fe20000410000 */
[-C--:B------:R-:W-:Y:S01]  /*8a70*/  FMUL.FTZ R6, R114, R127.reuse ;  /* 0x0000007f72067220 */ /* 0x080fe20000410000 */
[-C--:B------:R-:W-:Y:S01]  /*8a80*/  FMUL.FTZ R7, R115, R127.reuse ;  /* 0x0000007f73077220 */ /* 0x080fe20000410000 */
[-C--:B------:R-:W-:Y:S01]  /*8a90*/  FMUL.FTZ R14, R106, R127.reuse ;  /* 0x0000007f6a0e7220 */ /* 0x080fe20000410000 */
[-C--:B------:R-:W-:Y:S01]  /*8aa0*/  FMUL.FTZ R15, R107, R127.reuse ;  /* 0x0000007f6b0f7220 */ /* 0x080fe20000410000 */
[-C--:B------:R-:W-:Y:S01]  /*8ab0*/  FMUL.FTZ R22, R98, R127.reuse ;  /* 0x0000007f62167220 */ /* 0x080fe20000410000 */
[-C--:B------:R-:W-:Y:S01]  /*8ac0*/  FMUL.FTZ R23, R99, R127.reuse ;  /* 0x0000007f63177220 */ /* 0x080fe20000410000 */
[----:B------:R-:W4:Y:S01]  /*8ad0*/  MUFU.EX2 R57, R57 ;  /* 0x0000003900397308 */ /* 0x000f220000000800 */
        /* <DEDUP_REMOVED lines=8> */
[--C-:B------:R-:W-:Y:S01]  /*8b60*/  FFMA.FTZ R82, R47, UR6, -R138.reuse ;  /* 0x000000062f527c23 */ /* 0x100fe2000801088a */
[--C-:B------:R-:W-:Y:S01]  /*8b70*/  FFMA.FTZ R81, R45, UR6, -R138.reuse ;  /* 0x000000062d517c23 */ /* 0x100fe2000801088a */
[-C--:B------:R-:W-:Y:S01]  /*8b80*/  FMUL.FTZ R108, R108, R140.reuse ;  /* 0x0000008c6c6c7220 */ /* 0x080fe20000410000 */
[-C--:B------:R-:W-:Y:S01]  /*8b90*/  FMUL.FTZ R109, R109, R140.reuse ;  /* 0x0000008c6d6d7220 */ /* 0x080fe20000410000 */
[-C--:B------:R-:W-:Y:S01]  /*8ba0*/  FMUL.FTZ R110, R110, R127.reuse ;  /* 0x0000007f6e6e7220 */ /* 0x080fe20000410000 */
[-C--:B------:R-:W-:Y:S01]  /*8bb0*/  FMUL.FTZ R111, R111, R127.reuse ;  /* 0x0000007f6f6f7220 */ /* 0x080fe20000410000 */
[----:B------:R-:W-:Y:S01]  /*8bc0*/  FMUL.FTZ R100, R100, R140 ;  /* 0x0000008c64647220 */ /* 0x000fe20000410000 */
[----:B------:R-:W1:Y:S01]  /*8bd0*/  MUFU.EX2 R119, R119 ;  /* 0x0000007700777308 */ /* 0x000e620000000800 */
[----:B----4-:R-:W-:Y:S01]  /*8be0*/  F2FP.BF16.F32.PACK_AB R50, R57, R58 ;  /* 0x0000003a3932723e */ /* 0x010fe200000010ff */
        /* <DEDUP_REMOVED lines=25> */
[----:B------:R-:W-:Y:S01]  /*8d80*/  FMUL.FTZ R71, R71, R127 ;  /* 0x0000007f47477220 */ /* 0x000fe20000410000 */
[----:B------:R-:W-:Y:S01]  /*8d90*/  FFMA.FTZ R83, R229, UR6, -R138 ;  /* 0x00000006e5537c23 */ /* 0x000fe2000801088a */
[----:B------:R-:W-:Y:S01]  /*8da0*/  FFMA.FTZ R80, R63, UR6, -R124 ;  /* 0x000000063f507c23 */ /* 0x000fe2000801087c */
[----:B------:R-:W-:Y:S01]  /*8db0*/  MUFU.EX2 R82, R82 ;  /* 0x0000005200527308 */ /* 0x000fe20000000800 */
[----:B------:R-:W-:Y:S01]  /*8dc0*/  LDSM.16.MT88.4 R72, [R172+0x9400] ;  /* 0x00940000ac48783b */ /* 0x000fe20000004200 */
[--C-:B------:R-:W-:Y:S01]  /*8dd0*/  FFMA.FTZ R91, R225, UR6, -R138.reuse ;  /* 0x00000006e15b7c23 */ /* 0x100fe2000801088a */
[----:B----4-:R-:W-:Y:S01]  /*8de0*/  F2FP.BF16.F32.PACK_AB R51, R0, R59 ;  /* 0x0000003b0033723e */ /* 0x010fe200000010ff */
[--C-:B------:R-:W-:Y:S01]  /*8df0*/  FFMA.FTZ R88, R221, UR6, -R138.reuse ;  /* 0x00000006dd587c23 */ /* 0x100fe2000801088a */
[----:B------:R-:W-:Y:S01]  /*8e00*/  FFMA.FTZ R89, R219, UR6, -R138 ;  /* 0x00000006db597c23 */ /* 0x000fe2000801088a */
[----:B------:R-:W-:Y:S01]  /*8e10*/  FFMA.FTZ R90, R217, UR6, -R124 ;  /* 0x00000006d95a7c23 */ /* 0x000fe2000801087c */
[--C-:B------:R-:W-:Y:S01]  /*8e20*/  FFMA.FTZ R97, R207, UR6, -R138.reuse ;  /* 0x00000006cf617c23 */ /* 0x100fe2000801088a */
[----:B------:R-:W1:Y:S01]  /*8e30*/  MUFU.EX2 R83, R83 ;  /* 0x0000005300537308 */ /* 0x000e620000000800 */
[----:B------:R-:W-:Y:S01]  /*8e40*/  FFMA.FTZ R96, R205, UR6, -R138 ;  /* 0x00000006cd607c23 */ /* 0x000fe2000801088a */
[C---:B------:R-:W-:Y:S01]  /*8e50*/  HMMA.16816.F32.BF16 R4, R48.reuse, R8, R4 ;  /* 0x000000083004723c */ /* 0x040fe20000041804 */
[--C-:B------:R-:W-:Y:S01]  /*8e60*/  FFMA.FTZ R98, R201, UR6, -R124.reuse ;  /* 0x00000006c9627c23 */ /* 0x100fe2000801087c */
[--C-:B------:R-:W-:Y:S01]  /*8e70*/  FFMA.FTZ R99, R197, UR6, -R124.reuse ;  /* 0x00000006c5637c23 */ /* 0x100fe2000801087c */
[--C-:B------:R-:W-:Y:S01]  /*8e80*/  FFMA.FTZ R149, R149, UR6, -R124.reuse ;  /* 0x0000000695957c23 */ /* 0x100fe2000801087c */
[----:B------:R-:W-:Y:S01]  /*8e90*/  FFMA.FTZ R158, R147, UR6, -R124 ;  /* 0x00000006939e7c23 */ /* 0x000fe2000801087c */
[--C-:B------:R-:W-:Y:S01]  /*8ea0*/  FFMA.FTZ R145, R145, UR6, -R138.reuse ;  /* 0x0000000691917c23 */ /* 0x100fe2000801088a */
[----:B------:R-:W-:Y:S01]  /*8eb0*/  MUFU.EX2 R81, R81 ;  /* 0x0000005100517308 */ /* 0x000fe20000000800 */
[----:B------:R-:W-:Y:S01]  /*8ec0*/  FFMA.FTZ R143, R143, UR6, -R138 ;  /* 0x000000068f8f7c23 */ /* 0x000fe2000801088a */
[C---:B--2---:R-:W-:Y:S01]  /*8ed0*/  HMMA.16816.F32.BF16 R12, R48.reuse, R16, R12 ;  /* 0x00000010300c723c */ /* 0x044fe2000004180c */
[--C-:B------:R-:W-:Y:S01]  /*8ee0*/  FFMA.FTZ R135, R135, UR6, -R124.reuse ;  /* 0x0000000687877c23 */ /* 0x100fe2000801087c */
[----:B------:R-:W-:Y:S01]  /*8ef0*/  FFMA.FTZ R129, R129, UR6, -R124 ;  /* 0x0000000681817c23 */ /* 0x000fe2000801087c */
[----:B------:R-:W-:Y:S01]  /*8f00*/  FFMA.FTZ R193, R193, R140, R136 ;  /* 0x0000008cc1c17223 */ /* 0x000fe20000010088 */
[----:B------:R-:W-:Y:S01]  /*8f10*/  FFMA.FTZ R192, R192, R127, R125 ;  /* 0x0000007fc0c07223 */ /* 0x000fe2000001007d */
[----:B------:R-:W-:Y:S01]  /*8f20*/  FFMA.FTZ R123, R123, UR6, -R124 ;  /* 0x000000067b7b7c23 */ /* 0x000fe2000801087c */
[----:B------:R-:W2:Y:S01]  /*8f30*/  MUFU.EX2 R2, R2 ;  /* 0x0000000200027308 */ /* 0x000ea20000000800 */
[----:B------:R-:W-:Y:S01]  /*8f40*/  FADD.FTZ R193, R126, R193 ;  /* 0x000000c17ec17221 */ /* 0x000fe20000010000 */
[C---:B------:R-:W-:Y:S01]  /*8f50*/  HMMA.16816.F32.BF16 R20, R48.reuse, R24, R20 ;  /* 0x000000183014723c */ /* 0x040fe20000041814 */
[----:B------:R-:W-:Y:S01]  /*8f60*/  FADD.FTZ R192, R119, R192 ;  /* 0x000000c077c07221 */ /* 0x000fe20000010000 */
[--C-:B------:R-:W-:Y:S01]  /*8f70*/  FFMA.FTZ R122, R122, UR6, -R124.reuse ;  /* 0x000000067a7a7c23 */ /* 0x100fe2000801087c */
[--C-:B------:R-:W-:Y:S01]  /*8f80*/  FFMA.FTZ R121, R121, UR6, -R124.reuse ;  /* 0x0000000679797c23 */ /* 0x100fe2000801087c */
[----:B------:R-:W-:Y:S01]  /*8f90*/  FFMA.FTZ R120, R120, UR6, -R124 ;  /* 0x0000000678787c23 */ /* 0x000fe2000801087c */
[----:B------:R-:W-:Y:S01]  /*8fa0*/  FADD.FTZ R59, R59, R192 ;  /* 0x000000c03b3b7221 */ /* 0x000fe20000010000 */
[----:B------:R-:W-:Y:S02]  /*8fb0*/  MUFU.EX2 R80, R80 ;  /* 0x0000005000507308 */ /* 0x000fe40000000800 */
[----:B------:R-:W-:Y:S01]  /*8fc0*/  HMMA.16816.F32.BF16 R28, R48, R32, R28 ;  /* 0x00000020301c723c */ /* 0x000fe2000004181c */
[----:B------:R-:W-:-:S05]  /*8fd0*/  FADD.FTZ R0, R0, R59 ;  /* 0x0000003b00007221 */ /* 0x000fca0000010000 */
[----:B------:R-:W-:Y:S02]  /*8fe0*/  MUFU.EX2 R91, R91 ;  /* 0x0000005b005b7308 */ /* 0x000fe40000000800 */
[C---:B---3--:R-:W-:Y:S06]  /*8ff0*/  HMMA.16816.F32.BF16 R36, R48.reuse, R40, R36 ;  /* 0x000000283024723c */ /* 0x048fec0000041824 */
[----:B------:R-:W-:Y:S02]  /*9000*/  MUFU.EX2 R88, R88 ;  /* 0x0000005800587308 */ /* 0x000fe40000000800 */
[C---:B------:R-:W-:Y:S01]  /*9010*/  HMMA.16816.F32.BF16 R8, R48.reuse, R10, R108 ;  /* 0x0000000a3008723c */ /* 0x040fe2000004186c */
[----:B------:R-:W-:Y:S05]  /*9020*/  LDSM.16.MT88.4 R108, [R172+0xac00] ;  /* 0x00ac0000ac6c783b */ /* 0x000fea0000004200 */
[----:B------:R-:W-:Y:S02]  /*9030*/  MUFU.EX2 R89, R89 ;  /* 0x0000005900597308 */ /* 0x000fe40000000800 */
[----:B------:R-:W-:Y:S01]  /*9040*/  HMMA.16816.F32.BF16 R16, R48, R18, R100 ;  /* 0x000000123010723c */ /* 0x000fe20000041864 */
[----:B------:R-:W-:Y:S01]  /*9050*/  FFMA.FTZ R100, R132, UR6, -R138 ;  /* 0x0000000684647c23 */ /* 0x000fe2000801088a */
[----:B------:R-:W-:-:S04]  /*9060*/  FFMA.FTZ R132, R133, UR6, -R124 ;  /* 0x0000000685847c23 */ /* 0x000fc8000801087c */
[----:B------:R-:W-:Y:S02]  /*9070*/  MUFU.EX2 R90, R90 ;  /* 0x0000005a005a7308 */ /* 0x000fe40000000800 */
[C---:B------:R-:W-:Y:S01]  /*9080*/  HMMA.16816.F32.BF16 R24, R48.reuse, R26, R92 ;  /* 0x0000001a3018723c */ /* 0x040fe2000004185c */
[--C-:B------:R-:W-:Y:S01]  /*9090*/  FFMA.FTZ R95, R215, UR6, -R124.reuse ;  /* 0x00000006d75f7c23 */ /* 0x100fe2000801087c */
[--C-:B------:R-:W-:Y:S01]  /*90a0*/  FFMA.FTZ R93, R213, UR6, -R124.reuse ;  /* 0x00000006d55d7c23 */ /* 0x100fe2000801087c */
[----:B------:R-:W-:Y:S01]  /*90b0*/  FFMA.FTZ R92, R211, UR6, -R124 ;  /* 0x00000006d35c7c23 */ /* 0x000fe2000801087c */
[----:B------:R-:W-:Y:S02]  /*90c0*/  FFMA.FTZ R94, R209, UR6, -R138 ;  /* 0x00000006d15e7c23 */ /* 0x000fe4000801088a */
[----:B------:R-:W-:Y:S02]  /*90d0*/  MUFU.EX2 R97, R97 ;  /* 0x0000006100617308 */ /* 0x000fe40000000800 */
[C---:B------:R-:W-:Y:S01]  /*90e0*/  HMMA.16816.F32.BF16 R32, R48.reuse, R34, R84 ;  /* 0x000000223020723c */ /* 0x040fe20000041854 */
[--C-:B------:R-:W-:Y:S01]  /*90f0*/  FFMA.FTZ R87, R67, UR6, -R124.reuse ;  /* 0x0000000643577c23 */ /* 0x100fe2000801087c */
[--C-:B------:R-:W-:Y:S01]  /*9100*/  FFMA.FTZ R84, R65, UR6, -R124.reuse ;  /* 0x0000000641547c23 */ /* 0x100fe2000801087c */
[----:B------:R-:W-:Y:S01]  /*9110*/  FFMA.FTZ R85, R61, UR6, -R124 ;  /* 0x000000063d557c23 */ /* 0x000fe2000801087c */
[----:B------:R-:W3:Y:S01]  /*9120*/  LDSM.16.MT88.4 R64, [R172+0xb400] ;  /* 0x00b40000ac40783b */ /* 0x000ee20000004200 */
[----:B------:R-:W-:Y:S01]  /*9130*/  FFMA.FTZ R86, R223, UR6, -R138 ;  /* 0x00000006df567c23 */ /* 0x000fe2000801088a */
[----:B------:R-:W-:Y:S02]  /*9140*/  MUFU.EX2 R95, R95 ;  /* 0x0000005f005f7308 */ /* 0x000fe40000000800 */
[C---:B------:R-:W-:Y:S01]  /*9150*/  HMMA.16816.F32.BF16 R40, R48.reuse, R42, R76 ;  /* 0x0000002a3028723c */ /* 0x040fe2000004184c */
[----:B------:R-:W-:Y:S04]  /*9160*/  LDSM.16.MT88.4 R60, [R116+0xb400] ;  /* 0x00b40000743c783b */ /* 0x000fe80000004200 */
[----:B------:R-:W-:Y:S01]  /*9170*/  LDSM.16.MT88.4 R76, [R172+0xa800] ;  /* 0x00a80000ac4c783b */ /* 0x000fe20000004200 */
[----:B------:R-:W-:Y:S02]  /*9180*/  MUFU.EX2 R87, R87 ;  /* 0x0000005700577308 */ /* 0x000fe40000000800 */
[----:B------:R-:W-:Y:S01]  /*9190*/  HMMA.16816.F32.BF16 R44, R48, R52, R44 ;  /* 0x00000034302c723c */ /* 0x000fe2000004182c */
[----:B-1----:R-:W-:-:S05]  /*91a0*/  F2FP.BF16.F32.PACK_AB R52, R82, R83 ;  /* 0x000000535234723e */ /* 0x002fca00000010ff */
[----:B------:R-:W1:Y:S02]  /*91b0*/  MUFU.EX2 R84, R84 ;  /* 0x0000005400547308 */ /* 0x000e640000000800 */
[----:B------:R-:W-:Y:S01]  /*91c0*/  HMMA.16816.F32.BF16 R48, R48, R54, R68 ;  /* 0x000000363030723c */ /* 0x000fe20000041844 */
[----:B------:R-:W4:Y:S01]  /*91d0*/  LDSM.16.MT88.4 R68, [R116+0x9400] ;  /* 0x009400007444783b */ /* 0x000f220000004200 */
[----:B--2---:R-:W-:-:S04]  /*91e0*/  F2FP.BF16.F32.PACK_AB R54, R2, R81 ;  /* 0x000000510236723e */ /* 0x004fc800000010ff */
[----:B------:R-:W2:Y:S08]  /*91f0*/  MUFU.EX2 R85, R85 ;  /* 0x0000005500557308 */ /* 0x000eb00000000800 */
[----:B------:R-:W5:Y:S01]  /*9200*/  MUFU.EX2 R86, R86 ;  /* 0x0000005600567308 */ /* 0x000f620000000800 */
[----:B-1----:R-:W-:Y:S01]  /*9210*/  F2FP.BF16.F32.PACK_AB R53, R84, R87 ;  /* 0x000000575435723e */ /* 0x002fe200000010ff */
[----:B------:R-:W-:-:S04]  /*9220*/  FADD.FTZ R87, R87, R0 ;  /* 0x0000000057577221 */ /* 0x000fc80000010000 */
[----:B------:R-:W-:Y:S02]  /*9230*/  FADD.FTZ R84, R84, R87 ;  /* 0x0000005754547221 */ /* 0x000fe40000010000 */
[----:B------:R-:W-:Y:S01]  /*9240*/  MUFU.EX2 R93, R93 ;  /* 0x0000005d005d7308 */ /* 0x000fe20000000800 */
[----:B--2---:R-:W-:Y:S01]  /*9250*/  F2FP.BF16.F32.PACK_AB R55, R80, R85 ;  /* 0x000000555037723e */ /* 0x004fe200000010ff */
[----:B------:R-:W-:-:S04]  /*9260*/  FADD.FTZ R85, R85, R84 ;  /* 0x0000005455557221 */ /* 0x000fc80000010000 */
[----:B------:R-:W-:Y:S02]  /*9270*/  FADD.FTZ R85, R80, R85 ;  /* 0x0000005550557221 */ /* 0x000fe40000010000 */
[C---:B---3--:R-:W-:Y:S01]  /*9280*/  HMMA.16816.F32.BF16 R20, R52.reuse, R64, R20 ;  /* 0x000000403414723c */ /* 0x048fe20000041814 */
[----:B------:R-:W1:Y:S07]  /*9290*/  MUFU.EX2 R92, R92 ;  /* 0x0000005c005c7308 */ /* 0x000e6e0000000800 */
[C---:B------:R-:W-:Y:S01]  /*92a0*/  HMMA.16816.F32.BF16 R24, R52.reuse, R66, R24 ;  /* 0x000000423418723c */ /* 0x040fe20000041818 */
[----:B------:R-:W2:Y:S01]  /*92b0*/  LDSM.16.MT88.4 R64, [R116+0xd400] ;  /* 0x00d400007440783b */ /* 0x000ea20000004200 */
[----:B------:R-:W3:Y:S06]  /*92c0*/  MUFU.EX2 R94, R94 ;  /* 0x0000005e005e7308 */ /* 0x000eec0000000800 */
[C---:B----4-:R-:W-:Y:S02]  /*92d0*/  HMMA.16816.F32.BF16 R12, R52.reuse, R68, R12 ;  /* 0x00000044340c723c */ /* 0x050fe4000004180c */
[----:B------:R-:W-:Y:S06]  /*92e0*/  MUFU.EX2 R96, R96 ;  /* 0x0000006000607308 */ /* 0x000fec0000000800 */
[C---:B------:R-:W-:Y:S01]  /*92f0*/  HMMA.16816.F32.BF16 R16, R52.reuse, R70, R16 ;  /* 0x000000463410723c */ /* 0x040fe20000041810 */
[----:B------:R-:W4:Y:S01]  /*9300*/  LDSM.16.MT88.4 R68, [R172+0xd400] ;  /* 0x00d40000ac44783b */ /* 0x000f220000004200 */
[----:B------:R-:W-:Y:S06]  /*9310*/  MUFU.EX2 R141, R141 ;  /* 0x0000008d008d7308 */ /* 0x000fec0000000800 */
[C---:B------:R-:W-:Y:S02]  /*9320*/  HMMA.16816.F32.BF16 R4, R52.reuse, R72, R4 ;  /* 0x000000483404723c */ /* 0x040fe40000041804 */
[----:B------:R-:W-:Y:S06]  /*9330*/  MUFU.EX2 R98, R98 ;  /* 0x0000006200627308 */ /* 0x000fec0000000800 */
[C---:B------:R-:W-:Y:S01]  /*9340*/  HMMA.16816.F32.BF16 R8, R52.reuse, R74, R8 ;  /* 0x0000004a3408723c */ /* 0x040fe20000041808 */
[----:B------:R-:W3:Y:S01]  /*9350*/  LDSM.16.MT88.4 R72, [R172+0x9800] ;  /* 0x00980000ac48783b */ /* 0x000ee20000004200 */
[----:B------:R-:W3:Y:S06]  /*9360*/  MUFU.EX2 R195, R195 ;  /* 0x000000c300c37308 */ /* 0x000eec0000000800 */
[C---:B------:R-:W-:Y:S02]  /*9370*/  HMMA.16816.F32.BF16 R28, R52.reuse, R60, R28 ;  /* 0x0000003c341c723c */ /* 0x040fe4000004181c */
[----:B------:R-:W-:Y:S06]  /*9380*/  MUFU.EX2 R99, R99 ;  /* 0x0000006300637308 */ /* 0x000fec0000000800 */
[C---:B------:R-:W-:Y:S01]  /*9390*/  HMMA.16816.F32.BF16 R32, R52.reuse, R62, R32 ;  /* 0x0000003e3420723c */ /* 0x040fe20000041820 */
[----:B------:R-:W3:Y:S01]  /*93a0*/  LDSM.16.MT88.4 R60, [R116+0xb800] ;  /* 0x00b80000743c783b */ /* 0x000ee20000004200 */
[----:B------:R-:W3:Y:S06]  /*93b0*/  MUFU.EX2 R142, R142 ;  /* 0x0000008e008e7308 */ /* 0x000eec0000000800 */
[C---:B--2---:R-:W-:Y:S02]  /*93c0*/  HMMA.16816.F32.BF16 R44, R52.reuse, R64, R44 ;  /* 0x00000040342c723c */ /* 0x044fe4000004182c */
[----:B------:R-:W-:Y:S06]  /*93d0*/  MUFU.EX2 R144, R144 ;  /* 0x0000009000907308 */ /* 0x000fec0000000800 */
[C---:B----4-:R-:W-:Y:S02]  /*93e0*/  HMMA.16816.F32.BF16 R36, R52.reuse, R68, R36 ;  /* 0x000000443424723c */ /* 0x050fe40000041824 */
[----:B------:R-:W2:Y:S06]  /*93f0*/  MUFU.EX2 R187, R187 ;  /* 0x000000bb00bb7308 */ /* 0x000eac0000000800 */
[C---:B------:R-:W-:Y:S01]  /*9400*/  HMMA.16816.F32.BF16 R40, R52.reuse, R70, R40 ;  /* 0x000000463428723c */ /* 0x040fe20000041828 */
[----:B------:R-:W4:Y:S01]  /*9410*/  LDSM.16.MT88.4 R68, [R116+0x9800] ;  /* 0x009800007444783b */ /* 0x000f220000004200 */
[----:B------:R-:W-:Y:S06]  /*9420*/  MUFU.EX2 R146, R146 ;  /* 0x0000009200927308 */ /* 0x000fec0000000800 */
[----:B------:R-:W-:Y:S01]  /*9430*/  HMMA.16816.F32.BF16 R48, R52, R66, R48 ;  /* 0x000000423430723c */ /* 0x000fe20000041830 */
[----:B------:R-:W2:Y:S01]  /*9440*/  LDSM.16.MT88.4 R64, [R172+0xb800] ;  /* 0x00b80000ac40783b */ /* 0x000ea20000004200 */
[----:B------:R-:W-:Y:S01]  /*9450*/  F2FP.BF16.F32.PACK_AB R52, R88, R91 ;  /* 0x0000005b5834723e */ /* 0x000fe200000010ff */
[----:B------:R-:W-:Y:S01]  /*9460*/  MUFU.EX2 R171, R171 ;  /* 0x000000ab00ab7308 */ /* 0x000fe20000000800 */
[----:B------:R-:W-:Y:S01]  /*9470*/  F2FP.BF16.F32.PACK_AB R53, R95, R90 ;  /* 0x0000005a5f35723e */ /* 0x000fe200000010ff */
[----:B------:R-:W-:Y:S01]  /*9480*/  FADD.FTZ R90, R90, R85 ;  /* 0x000000555a5a7221 */ /* 0x000fe20000010000 */
[----:B-----5:R-:W-:-:S02]  /*9490*/  F2FP.BF16.F32.PACK_AB R54, R86, R89 ;  /* 0x000000595636723e */ /* 0x020fc400000010ff */
[C---:B-1----:R-:W-:Y:S01]  /*94a0*/  F2FP.BF16.F32.PACK_AB R55, R92.reuse, R93 ;  /* 0x0000005d5c37723e */ /* 0x042fe200000010ff */
[----:B------:R-:W-:Y:S02]  /*94b0*/  FADD.FTZ R90, R95, R90 ;  /* 0x0000005a5f5a7221 */ /* 0x000fe40000010000 */
[----:B------:R-:W-:Y:S02]  /*94c0*/  MUFU.EX2 R148, R148 ;  /* 0x0000009400947308 */ /* 0x000fe40000000800 */
[----:B------:R-:W-:Y:S02]  /*94d0*/  FADD.FTZ R93, R93, R90 ;  /* 0x0000005a5d5d7221 */ /* 0x000fe40000010000 */
[C---:B---3--:R-:W-:Y:S02]  /*94e0*/  HMMA.16816.F32.BF16 R4, R52.reuse, R72, R4 ;  /* 0x000000483404723c */ /* 0x048fe40000041804 */
[----:B------:R-:W-:Y:S02]  /*94f0*/  FADD.FTZ R93, R92, R93 ;  /* 0x0000005d5c5d7221 */ /* 0x000fe40000010000 */
[----:B------:R-:W1:Y:S04]  /*9500*/  MUFU.EX2 R167, R167 ;  /* 0x000000a700a77308 */ /* 0x000e680000000800 */
[C---:B------:R-:W-:Y:S01]  /*9510*/  HMMA.16816.F32.BF16 R8, R52.reuse, R74, R8 ;  /* 0x0000004a3408723c */ /* 0x040fe20000041808 */
[----:B------:R-:W-:Y:S03]  /*9520*/  LDSM.16.MT88.4 R72, [R172+0x9c00] ;  /* 0x009c0000ac48783b */ /* 0x000fe60000004200 */
[----:B------:R-:W-:Y:S04]  /*9530*/  MUFU.EX2 R165, R165 ;  /* 0x000000a500a57308 */ /* 0x000fe80000000800 */
[C---:B------:R-:W-:Y:S04]  /*9540*/  HMMA.16816.F32.BF16 R28, R52.reuse, R60, R28 ;  /* 0x0000003c341c723c */ /* 0x040fe8000004181c */
[----:B------:R-:W3:Y:S04]  /*9550*/  MUFU.EX2 R150, R150 ;  /* 0x0000009600967308 */ /* 0x000ee80000000800 */
[C---:B----4-:R-:W-:Y:S04]  /*9560*/  HMMA.16816.F32.BF16 R12, R52.reuse, R68, R12 ;  /* 0x00000044340c723c */ /* 0x050fe8000004180c */
[----:B------:R-:W-:Y:S04]  /*9570*/  MUFU.EX2 R161, R161 ;  /* 0x000000a100a17308 */ /* 0x000fe80000000800 */
[C---:B------:R-:W-:Y:S01]  /*9580*/  HMMA.16816.F32.BF16 R16, R52.reuse, R70, R16 ;  /* 0x000000463410723c */ /* 0x040fe20000041810 */
[----:B------:R-:W4:Y:S03]  /*9590*/  LDSM.16.MT88.4 R68, [R172+0xd800] ;  /* 0x00d80000ac44783b */ /* 0x000f260000004200 */
[----:B------:R-:W5:Y:S04]  /*95a0*/  MUFU.EX2 R154, R154 ;  /* 0x0000009a009a7308 */ /* 0x000f680000000800 */
[C---:B--2---:R-:W-:Y:S04]  /*95b0*/  HMMA.16816.F32.BF16 R20, R52.reuse, R64, R20 ;  /* 0x000000403414723c */ /* 0x044fe80000041814 */
[----:B------:R-:W-:Y:S04]  /*95c0*/  MUFU.EX2 R157, R157 ;  /* 0x0000009d009d7308 */ /* 0x000fe80000000800 */
[C---:B------:R-:W-:Y:S01]  /*95d0*/  HMMA.16816.F32.BF16 R24, R52.reuse, R66, R24 ;  /* 0x000000423418723c */ /* 0x040fe20000041818 */
[----:B------:R-:W2:Y:S03]  /*95e0*/  LDSM.16.MT88.4 R64, [R116+0xd800] ;  /* 0x00d800007440783b */ /* 0x000ea60000004200 */
[----:B------:R-:W-:Y:S04]  /*95f0*/  MUFU.EX2 R152, R152 ;  /* 0x0000009800987308 */ /* 0x000fe80000000800 */
[C---:B------:R-:W-:Y:S01]  /*9600*/  HMMA.16816.F32.BF16 R32, R52.reuse, R62, R32 ;  /* 0x0000003e3420723c */ /* 0x040fe20000041820 */
[----:B------:R-:W1:Y:S03]  /*9610*/  LDSM.16.MT88.4 R60, [R116+0xbc00] ;  /* 0x00bc0000743c783b */ /* 0x000e660000004200 */
[----:B------:R-:W-:Y:S08]  /*9620*/  MUFU.EX2 R153, R153 ;  /* 0x0000009900997308 */ /* 0x000ff00000000800 */
[----:B------:R-:W5:Y:S01]  /*9630*/  MUFU.EX2 R156, R156 ;  /* 0x0000009c009c7308 */ /* 0x000f620000000800 */
[C---:B----4-:R-:W-:Y:S07]  /*9640*/  HMMA.16816.F32.BF16 R36, R52.reuse, R68, R36 ;  /* 0x000000443424723c */ /* 0x050fee0000041824 */
[----:B------:R-:W-:Y:S01]  /*9650*/  MUFU.EX2 R149, R149 ;  /* 0x0000009500957308 */ /* 0x000fe20000000800 */
[C---:B------:R-:W-:Y:S01]  /*9660*/  HMMA.16816.F32.BF16 R40, R52.reuse, R70, R40 ;  /* 0x000000463428723c */ /* 0x040fe20000041828 */
[----:B------:R-:W4:Y:S06]  /*9670*/  LDSM.16.MT88.4 R68, [R116+0x9c00] ;  /* 0x009c00007444783b */ /* 0x000f2c0000004200 */
[----:B------:R-:W5:Y:S01]  /*9680*/  MUFU.EX2 R158, R158 ;  /* 0x0000009e009e7308 */ /* 0x000f620000000800 */
[C---:B--2---:R-:W-:Y:S07]  /*9690*/  HMMA.16816.F32.BF16 R44, R52.reuse, R64, R44 ;  /* 0x00000040342c723c */ /* 0x044fee000004182c */
[----:B------:R-:W-:Y:S01]  /*96a0*/  MUFU.EX2 R135, R135 ;  /* 0x0000008700877308 */ /* 0x000fe20000000800 */
[----:B------:R-:W-:Y:S01]  /*96b0*/  HMMA.16816.F32.BF16 R48, R52, R66, R48 ;  /* 0x000000423430723c */ /* 0x000fe20000041830 */
[----:B------:R-:W2:Y:S01]  /*96c0*/  LDSM.16.MT88.4 R64, [R172+0xbc00] ;  /* 0x00bc0000ac40783b */ /* 0x000ea20000004200 */
[----:B------:R-:W-:-:S05]  /*96d0*/  F2FP.BF16.F32.PACK_AB R52, R97, R94 ;  /* 0x0000005e6134723e */ /* 0x000fca00000010ff */
[----:B------:R-:W-:Y:S01]  /*96e0*/  MUFU.EX2 R132, R132 ;  /* 0x0000008400847308 */ /* 0x000fe20000000800 */
[----:B------:R-:W-:Y:S01]  /*96f0*/  F2FP.BF16.F32.PACK_AB R53, R195, R98 ;  /* 0x00000062c335723e */ /* 0x000fe200000010ff */
[----:B------:R-:W-:Y:S01]  /*9700*/  FADD.FTZ R98, R98, R93 ;  /* 0x0000005d62627221 */ /* 0x000fe20000010000 */
[----:B------:R-:W-:Y:S02]  /*9710*/  F2FP.BF16.F32.PACK_AB R54, R141, R96 ;  /* 0x000000608d36723e */ /* 0x000fe400000010ff */
[----:B------:R-:W-:Y:S01]  /*9720*/  F2FP.BF16.F32.PACK_AB R55, R142, R99 ;  /* 0x000000638e37723e */ /* 0x000fe200000010ff */
[----:B------:R-:W-:Y:S02]  /*9730*/  FADD.FTZ R98, R195, R98 ;  /* 0x00000062c3627221 */ /* 0x000fe40000010000 */
[----:B------:R-:W-:Y:S04]  /*9740*/  MUFU.EX2 R129, R129 ;  /* 0x0000008100817308 */ /* 0x000fe80000000800 */
[C---:B-1----:R-:W-:Y:S04]  /*9750*/  HMMA.16816.F32.BF16 R28, R52.reuse, R60, R28 ;  /* 0x0000003c341c723c */ /* 0x042fe8000004181c */
[----:B------:R-:W-:Y:S04]  /*9760*/  MUFU.EX2 R145, R145 ;  /* 0x0000009100917308 */ /* 0x000fe80000000800 */
[C---:B------:R-:W-:Y:S01]  /*9770*/  HMMA.16816.F32.BF16 R32, R52.reuse, R62, R32 ;  /* 0x0000003e3420723c */ /* 0x040fe20000041820 */
[----:B------:R-:W-:Y:S03]  /*9780*/  LDSM.16.MT88.4 R60, [R116+0xc000] ;  /* 0x00c00000743c783b */ /* 0x000fe60000004200 */
[----:B------:R-:W-:Y:S04]  /*9790*/  MUFU.EX2 R143, R143 ;  /* 0x0000008f008f7308 */ /* 0x000fe80000000800 */
[C---:B----4-:R-:W-:Y:S08]  /*97a0*/  HMMA.16816.F32.BF16 R12, R52.reuse, R68, R12 ;  /* 0x00000044340c723c */ /* 0x050ff0000004180c */
        /* <DEDUP_REMOVED lines=28> */
[--C-:B------:R-:W-:Y:S01]  /*9970*/  FFMA.FTZ R73, R139, UR6, -R138.reuse ;  /* 0x000000068b497c23 */ /* 0x100fe2000801088a */
[--C-:B------:R-:W-:Y:S01]  /*9980*/  FFMA.FTZ R72, R130, UR6, -R138.reuse ;  /* 0x0000000682487c23 */ /* 0x100fe2000801088a */
[--C-:B------:R-:W-:Y:S01]  /*9990*/  FFMA.FTZ R130, R137, UR6, -R138.reuse ;  /* 0x0000000689827c23 */ /* 0x100fe2000801088a */
[--C-:B------:R-:W-:Y:S01]  /*99a0*/  FFMA.FTZ R139, R128, UR6, -R138.reuse ;  /* 0x00000006808b7c23 */ /* 0x100fe2000801088a */
[----:B------:R-:W-:Y:S01]  /*99b0*/  FFMA.FTZ R138, R134, UR6, -R138 ;  /* 0x00000006868a7c23 */ /* 0x000fe2000801088a */
[----:B------:R-:W-:Y:S01]  /*99c0*/  FFMA.FTZ R134, R131, UR6, -R124 ;  /* 0x0000000683867c23 */ /* 0x000fe2000801087c */
[----:B------:R-:W-:Y:S01]  /*99d0*/  MUFU.EX2 R128, R73 ;  /* 0x0000004900807308 */ /* 0x000fe20000000800 */
[C---:B---3--:R-:W-:Y:S07]  /*99e0*/  HMMA.16816.F32.BF16 R44, R52.reuse, R60, R44 ;  /* 0x0000003c342c723c */ /* 0x048fee000004182c */
[----:B------:R3:W4:Y:S01]  /*99f0*/  MUFU.EX2 R137, R72 ;  /* 0x0000004800897308 */ /* 0x0007220000000800 */
[C---:B------:R-:W-:Y:S01]  /*9a00*/  HMMA.16816.F32.BF16 R48, R52.reuse, R62, R48 ;  /* 0x0000003e3430723c */ /* 0x040fe20000041830 */
[----:B------:R-:W4:Y:S06]  /*9a10*/  LDSM.16.MT88.4 R60, [R172+0xc400] ;  /* 0x00c40000ac3c783b */ /* 0x000f2c0000004200 */
[----:B------:R-:W-:Y:S01]  /*9a20*/  MUFU.EX2 R130, R130 ;  /* 0x0000008200827308 */ /* 0x000fe20000000800 */
[C---:B-1----:R-:W-:Y:S07]  /*9a30*/  HMMA.16816.F32.BF16 R36, R52.reuse, R68, R36 ;  /* 0x000000443424723c */ /* 0x042fee0000041824 */
[----:B------:R-:W1:Y:S01]  /*9a40*/  MUFU.EX2 R139, R139 ;  /* 0x0000008b008b7308 */ /* 0x000e620000000800 */
[C---:B------:R-:W-:Y:S01]  /*9a50*/  HMMA.16816.F32.BF16 R40, R52.reuse, R70, R40 ;  /* 0x000000463428723c */ /* 0x040fe20000041828 */
[----:B------:R-:W1:Y:S06]  /*9a60*/  LDSM.16.MT88.4 R68, [R172+0xa400] ;  /* 0x00a40000ac44783b */ /* 0x000e6c0000004200 */
[----:B------:R-:W1:Y:S01]  /*9a70*/  MUFU.EX2 R134, R134 ;  /* 0x0000008600867308 */ /* 0x000e620000000800 */
[----:B------:R-:W-:Y:S01]  /*9a80*/  HMMA.16816.F32.BF16 R8, R52, R74, R8 ;  /* 0x0000004a3408723c */ /* 0x000fe20000041808 */
[----:B-----5:R-:W-:Y:S01]  /*9a90*/  F2FP.BF16.F32.PACK_AB R52, R154, R161 ;  /* 0x000000a19a34723e */ /* 0x020fe200000010ff */
[----:B---3--:R-:W-:Y:S01]  /*9aa0*/  LDSM.16.MT88.4 R72, [R116+0xa800] ;  /* 0x00a800007448783b */ /* 0x008fe20000004200 */
[----:B------:R-:W-:-:S02]  /*9ab0*/  F2FP.BF16.F32.PACK_AB R53, R156, R153 ;  /* 0x000000999c35723e */ /* 0x000fc400000010ff */
[----:B------:R-:W-:Y:S02]  /*9ac0*/  F2FP.BF16.F32.PACK_AB R54, R152, R157 ;  /* 0x0000009d9836723e */ /* 0x000fe400000010ff */
[----:B------:R-:W-:Y:S01]  /*9ad0*/  F2FP.BF16.F32.PACK_AB R55, R158, R149 ;  /* 0x000000959e37723e */ /* 0x000fe200000010ff */
[----:B------:R-:W-:Y:S06]  /*9ae0*/  MUFU.EX2 R138, R138 ;  /* 0x0000008a008a7308 */ /* 0x000fec0000000800 */
[C---:B--2---:R-:W-:Y:S08]  /*9af0*/  HMMA.16816.F32.BF16 R12, R52.reuse, R64, R12 ;  /* 0x00000040340c723c */ /* 0x044ff0000004180c */
[C---:B------:R-:W-:Y:S01]  /*9b00*/  HMMA.16816.F32.BF16 R16, R52.reuse, R66, R16 ;  /* 0x000000423410723c */ /* 0x040fe20000041810 */
[----:B------:R-:W2:Y:S07]  /*9b10*/  LDSM.16.MT88.4 R64, [R172+0xe400] ;  /* 0x00e40000ac40783b */ /* 0x000eae0000004200 */
[C---:B----4-:R-:W-:Y:S08]  /*9b20*/  HMMA.16816.F32.BF16 R20, R52.reuse, R60, R20 ;  /* 0x0000003c3414723c */ /* 0x050ff00000041814 */
[C---:B-1----:R-:W-:Y:S08]  /*9b30*/  HMMA.16816.F32.BF16 R4, R52.reuse, R68, R4 ;  /* 0x000000443404723c */ /* 0x042ff00000041804 */
[C---:B------:R-:W-:Y:S01]  /*9b40*/  HMMA.16816.F32.BF16 R8, R52.reuse, R70, R8 ;  /* 0x000000463408723c */ /* 0x040fe20000041808 */
[----:B------:R-:W1:Y:S07]  /*9b50*/  LDSM.16.MT88.4 R68, [R116+0xc400] ;  /* 0x00c400007444783b */ /* 0x000e6e0000004200 */
[C---:B------:R-:W-:Y:S01]  /*9b60*/  HMMA.16816.F32.BF16 R24, R52.reuse, R62, R24 ;  /* 0x0000003e3418723c */ /* 0x040fe20000041818 */
[----:B------:R-:W3:Y:S07]  /*9b70*/  LDSM.16.MT88.4 R60, [R116+0xe400] ;  /* 0x00e40000743c783b */ /* 0x000eee0000004200 */
[C---:B--2---:R-:W-:Y:S08]  /*9b80*/  HMMA.16816.F32.BF16 R36, R52.reuse, R64, R36 ;  /* 0x000000403424723c */ /* 0x044ff00000041824 */
[C---:B------:R-:W-:Y:S01]  /*9b90*/  HMMA.16816.F32.BF16 R40, R52.reuse, R66, R40 ;  /* 0x000000423428723c */ /* 0x040fe20000041828 */
[----:B------:R-:W2:Y:S07]  /*9ba0*/  LDSM.16.MT88.4 R64, [R172+0xc800] ;  /* 0x00c80000ac40783b */ /* 0x000eae0000004200 */
[----:B-1----:R-:W-:Y:S01]  /*9bb0*/  HMMA.16816.F32.BF16 R28, R52, R68, R28 ;  /* 0x00000044341c723c */ /* 0x002fe2000004181c */
[----:B------:R-:W-:-:S02]  /*9bc0*/  F2FP.BF16.F32.PACK_AB R68, R137, R128 ;  /* 0x000000808944723e */ /* 0x000fc400000010ff */
[----:B------:R-:W-:-:S05]  /*9bd0*/  F2FP.BF16.F32.PACK_AB R69, R132, R135 ;  /* 0x000000878445723e */ /* 0x000fca00000010ff */
[----:B------:R-:W-:Y:S01]  /*9be0*/  HMMA.16816.F32.BF16 R32, R52, R70, R32 ;  /* 0x000000463420723c */ /* 0x000fe20000041820 */
[----:B------:R-:W-:Y:S02]  /*9bf0*/  F2FP.BF16.F32.PACK_AB R70, R139, R130 ;  /* 0x000000828b46723e */ /* 0x000fe400000010ff */
[----:B------:R-:W-:-:S05]  /*9c00*/  F2FP.BF16.F32.PACK_AB R71, R134, R129 ;  /* 0x000000818647723e */ /* 0x000fca00000010ff */
[C---:B---3--:R-:W-:Y:S08]  /*9c10*/  HMMA.16816.F32.BF16 R44, R52.reuse, R60, R44 ;  /* 0x0000003c342c723c */ /* 0x048ff0000004182c */
[----:B------:R-:W-:Y:S01]  /*9c20*/  HMMA.16816.F32.BF16 R48, R52, R62, R48 ;  /* 0x0000003e3430723c */ /* 0x000fe20000041830 */
[----:B------:R-:W1:Y:S04]  /*9c30*/  LDSM.16.MT88.4 R52, [R172+0xe800] ;  /* 0x00e80000ac34783b */ /* 0x000e680000004200 */
[----:B------:R-:W3:Y:S03]  /*9c40*/  LDSM.16.MT88.4 R60, [R116+0xc800] ;  /* 0x00c80000743c783b */ /* 0x000ee60000004200 */
[C---:B------:R-:W-:Y:S01]  /*9c50*/  HMMA.16816.F32.BF16 R112, R68.reuse, R76, R4 ;  /* 0x0000004c4470723c */ /* 0x040fe20000041804 */
[----:B------:R-:W4:Y:S07]  /*9c60*/  LDSM.16.MT88.4 R4, [R116+0xe800] ;  /* 0x00e800007404783b */ /* 0x000f2e0000004200 */
[C---:B--2---:R-:W-:Y:S01]  /*9c70*/  HMMA.16816.F32.BF16 R20, R68.reuse, R64, R20 ;  /* 0x000000404414723c */ /* 0x044fe20000041814 */
[----:B------:R2:W5:Y:S07]  /*9c80*/  MUFU.EX2 R64, R100 ;  /* 0x0000006400407308 */ /* 0x00056e0000000800 */
[C---:B------:R-:W-:Y:S08]  /*9c90*/  HMMA.16816.F32.BF16 R12, R68.reuse, R72, R12 ;  /* 0x00000048440c723c */ /* 0x040ff0000004180c */
[C---:B------:R-:W-:Y:S01]  /*9ca0*/  HMMA.16816.F32.BF16 R8, R68.reuse, R78, R8 ;  /* 0x0000004e4408723c */ /* 0x040fe20000041808 */
[----:B------:R-:W-:Y:S04]  /*9cb0*/  LDSM.16.MT88.4 R76, [R172+0xec00] ;  /* 0x00ec0000ac4c783b */ /* 0x000fe80000004200 */
[----:B--2---:R-:W2:Y:S03]  /*9cc0*/  LDSM.16.MT88.4 R100, [R116+0xac00] ;  /* 0x00ac00007464783b */ /* 0x004ea60000004200 */
[C---:B------:R-:W-:Y:S08]  /*9cd0*/  HMMA.16816.F32.BF16 R16, R68.reuse, R74, R16 ;  /* 0x0000004a4410723c */ /* 0x040ff00000041810 */
[----:B-1----:R-:W-:Y:S01]  /*9ce0*/  HMMA.16816.F32.BF16 R40, R68, R54, R40 ;  /* 0x000000364428723c */ /* 0x002fe20000041828 */
[----:B------:R-:W-:-:S04]  /*9cf0*/  FADD.FTZ R54, R58, R193 ;  /* 0x000000c13a367221 */ /* 0x000fc80000010000 */
[----:B------:R-:W-:-:S03]  /*9d00*/  FADD.FTZ R54, R57, R54 ;  /* 0x0000003639367221 */ /* 0x000fc60000010000 */
[----:B---3--:R-:W-:Y:S01]  /*9d10*/  HMMA.16816.F32.BF16 R28, R68, R60, R28 ;  /* 0x0000003c441c723c */ /* 0x008fe2000004181c */
[----:B------:R-:W-:Y:S01]  /*9d20*/  FADD.FTZ R83, R83, R54 ;  /* 0x0000003653537221 */ /* 0x000fe20000010000 */
[----:B------:R-:W-:Y:S03]  /*9d30*/  MUFU.EX2 R61, R123 ;  /* 0x0000007b003d7308 */ /* 0x000fe60000000800 */
[----:B------:R-:W-:-:S03]  /*9d40*/  FADD.FTZ R82, R82, R83 ;  /* 0x0000005352527221 */ /* 0x000fc60000010000 */
[----:B------:R-:W-:Y:S01]  /*9d50*/  HMMA.16816.F32.BF16 R36, R68, R52, R36 ;  /* 0x000000344424723c */ /* 0x000fe20000041824 */
[----:B------:R-:W-:Y:S01]  /*9d60*/  FADD.FTZ R81, R81, R82 ;  /* 0x0000005251517221 */ /* 0x000fe20000010000 */
[----:B------:R-:W1:Y:S03]  /*9d70*/  MUFU.EX2 R60, R122 ;  /* 0x0000007a003c7308 */ /* 0x000e660000000800 */
[----:B------:R-:W-:-:S03]  /*9d80*/  FADD.FTZ R2, R2, R81 ;  /* 0x0000005102027221 */ /* 0x000fc60000010000 */
[----:B------:R-:W-:Y:S01]  /*9d90*/  HMMA.16816.F32.BF16 R24, R68, R66, R24 ;  /* 0x000000424418723c */ /* 0x000fe20000041818 */
[----:B------:R-:W-:Y:S01]  /*9da0*/  FADD.FTZ R91, R91, R2 ;  /* 0x000000025b5b7221 */ /* 0x000fe20000010000 */
[----:B------:R-:W-:Y:S01]  /*9db0*/  MUFU.EX2 R52, R121 ;  /* 0x0000007900347308 */ /* 0x000fe20000000800 */
[----:B------:R-:W-:Y:S02]  /*9dc0*/  MOV R2, R56 ;  /* 0x0000003800027202 */ /* 0x000fe40000000f00 */
[----:B------:R-:W-:-:S03]  /*9dd0*/  FADD.FTZ R88, R88, R91 ;  /* 0x0000005b58587221 */ /* 0x000fc60000010000 */
[----:B------:R-:W-:Y:S01]  /*9de0*/  HMMA.16816.F32.BF16 R32, R68, R62, R32 ;  /* 0x0000003e4420723c */ /* 0x000fe20000041820 */
[----:B------:R-:W-:Y:S01]  /*9df0*/  FADD.FTZ R89, R89, R88 ;  /* 0x0000005859597221 */ /* 0x000fe20000010000 */
[----:B------:R-:W3:Y:S03]  /*9e00*/  MUFU.EX2 R53, R120 ;  /* 0x0000007800357308 */ /* 0x000ee60000000800 */
[----:B------:R-:W-:-:S03]  /*9e10*/  FADD.FTZ R89, R86, R89 ;  /* 0x0000005956597221 */ /* 0x000fc60000010000 */
[----:B----4-:R-:W-:Y:S01]  /*9e20*/  HMMA.16816.F32.BF16 R44, R68, R4, R44 ;  /* 0x00000004442c723c */ /* 0x010fe2000004182c */
[----:B-----5:R-:W-:Y:S01]  /*9e30*/  F2FP.BF16.F32.PACK_AB R4, R145, R64 ;  /* 0x000000409104723e */ /* 0x020fe200000010ff */
[----:B------:R-:W-:Y:S01]  /*9e40*/  FADD.FTZ R94, R94, R89 ;  /* 0x000000595e5e7221 */ /* 0x000fe20000010000 */
[----:B-1----:R-:W-:-:S03]  /*9e50*/  F2FP.BF16.F32.PACK_AB R5, R60, R61 ;  /* 0x0000003d3c05723e */ /* 0x002fc600000010ff */
[----:B------:R-:W-:Y:S02]  /*9e60*/  FADD.FTZ R97, R97, R94 ;  /* 0x0000005e61617221 */ /* 0x000fe40000010000 */
[----:B------:R-:W-:Y:S01]  /*9e70*/  HMMA.16816.F32.BF16 R68, R68, R6, R48 ;  /* 0x000000064444723c */ /* 0x000fe20000041830 */
[----:B------:R-:W-:Y:S01]  /*9e80*/  F2FP.BF16.F32.PACK_AB R6, R138, R143 ;  /* 0x0000008f8a06723e */ /* 0x000fe200000010ff */
[----:B------:R-:W-:Y:S01]  /*9e90*/  FADD.FTZ R0, R96, R97 ;  /* 0x0000006160007221 */ /* 0x000fe20000010000 */
[----:B---3--:R-:W-:Y:S01]  /*9ea0*/  F2FP.BF16.F32.PACK_AB R7, R53, R52 ;  /* 0x000000343507723e */ /* 0x008fe200000010ff */
[----:B------:R-:W1:Y:S02]  /*9eb0*/  LDSM.16.MT88.4 R48, [R172+0xcc00] ;  /* 0x00cc0000ac30783b */ /* 0x000e640000004200 */
[----:B------:R-:W-:Y:S01]  /*9ec0*/  FADD.FTZ R141, R141, R0 ;  /* 0x000000008d8d7221 */ /* 0x000fe20000010000 */
[----:B------:R-:W-:-:S03]  /*9ed0*/  MOV R0, R3 ;  /* 0x0000000300007202 */ /* 0x000fc60000000f00 */
        /* <DEDUP_REMOVED lines=8> */
[----:B------:R-:W-:Y:S02]  /*9f60*/  LDSM.16.MT88.4 R12, [R116+0xec00] ;  /* 0x00ec0000740c783b */ /* 0x000fe40000004200 */
        /* <DEDUP_REMOVED lines=33> */
[----:B--2---:R-:W-:Y:S02]  /*a180*/  HMMA.16816.F32.BF16 R88, R4, R8, R28 ;  /* 0x000000080458723c */ /* 0x004fe4000004181c */
[----:B------:R-:W-:-:S04]  /*a190*/  FADD.FTZ R52, R52, R61 ;  /* 0x0000003d34347221 */ /* 0x000fc80000010000 */
[----:B------:R-:W-:Y:S02]  /*a1a0*/  FADD.FTZ R192, R53, R52 ;  /* 0x0000003435c07221 */ /* 0x000fe40000010000 */
[C---:B------:R-:W-:Y:S08]  /*a1b0*/  HMMA.16816.F32.BF16 R84, R4.reuse, R10, R32 ;  /* 0x0000000a0454723c */ /* 0x040ff00000041820 */
[C---:B------:R-:W-:Y:S08]  /*a1c0*/  HMMA.16816.F32.BF16 R72, R4.reuse, R12, R44 ;  /* 0x0000000c0448723c */ /* 0x040ff0000004182c */
[----:B------:R-:W-:-:S15]  /*a1d0*/  HMMA.16816.F32.BF16 R68, R4, R14, R68 ;  /* 0x0000000e0444723c */ /* 0x000fde0000041844 */
[----:B------:R-:W-:-:S05]  /*a1e0*/  NOP ;  /* 0x0000000000007918 */ /* 0x000fca0000000000 */
.L_x_1553:
        /* <DEDUP_REMOVED lines=14> */
.L_x_1563:
[----:B------:R-:W5:Y:S01]  /*a2d0*/  @!P0 LDC R2, c[0x0][0x3c0] ;  /* 0x0000f000ff028b82 */ /* 0x000f620000000800 */
[----:B------:R-:W-:Y:S07]  /*a2e0*/  DEPBAR.LE SB0, 0x0 ;  /* 0x000080000000791a */ /* 0x000fee0000000000 */
[----:B------:R-:W-:Y:S01]  /*a2f0*/  BAR.SYNC.DEFER_BLOCKING 0x0 ;  /* 0x0000000000007b1d */ /* 0x000fe20000010000 */
[----:B------:R-:W-:Y:S01]  /*a300*/  @!P0 IADD3 R3, P1, PT, RZ, -R187, RZ ;  /* 0x800000bbff038210 */ /* 0x000fe20007f3e0ff */
[----:B------:R-:W-:Y:S02]  /*a310*/  IMAD.MOV.U32 R4, RZ, RZ, R180 ;  /* 0x000000ffff047224 */ /* 0x000fe400078e00b4 */
[----:B------:R-:W-:Y:S02]  /*a320*/  IMAD.MOV.U32 R0, RZ, RZ, R181 ;  /* 0x000000ffff007224 */ /* 0x000fe400078e00b5 */
[----:B-----5:R-:W-:Y:S04]  /*a330*/  @!P0 IMAD.SHL.U32 R6, R2, 0x80, RZ ;  /* 0x0000008002068824 */ /* 0x020fe800078e00ff */
[----:B------:R-:W-:Y:S01]  /*a340*/  @!P0 IMAD.X R6, RZ, RZ, ~R6, P1 ;  /* 0x000000ffff068224 */ /* 0x000fe200008e0e06 */
[----:B------:R-:W1:Y:S04]  /*a350*/  LDC R57, c[0x0][0x3c4] ;  /* 0x0000f100ff397b82 */ /* 0x000e680000000800 */
[----:B------:R-:W-:Y:S04]  /*a360*/  @!P0 SHF.R.S64 R3, R3, 0x1f, R6 ;  /* 0x0000001f03038819 */ /* 0x000fe80000001006 */
        /* <DEDUP_REMOVED lines=57> */
[----:B----4-:R-:W-:Y:S01]  /*a700*/  IMAD.WIDE.U32 R10, R5, UR8, R10 ;  /* 0x00000008050a7c25 */ /* 0x010fe2000f8e000a */
[----:B------:R-:W-:Y:S02]  /*a710*/  SHF.R.S32.HI R3, RZ, 0x1f, R5 ;  /* 0x0000001fff037819 */ /* 0x000fe40000011405 */
[C---:B------:R-:W-:Y:S03]  /*a720*/  LEA R180, P1, R10.reuse, R4, 0x1 ;  /* 0x000000040ab47211 */ /* 0x040fe600078208ff */
[----:B------:R-:W-:Y:S04]  /*a730*/  IMAD R6, R3, UR8, RZ ;  /* 0x0000000803067c24 */ /* 0x000fe8000f8e02ff */
[----:B------:R-:W-:Y:S04]  /*a740*/  IMAD R6, R5, UR9, R6 ;  /* 0x0000000905067c24 */ /* 0x000fe8000f8e0206 */
[----:B------:R-:W-:Y:S05]  /*a750*/  IMAD.IADD R181, R11, 0x1, R6 ;  /* 0x000000010bb57824 */ /* 0x000fea00078e0206 */
[----:B------:R-:W-:Y:S07]  /*a760*/  LEA.HI.X R181, R10, R0, R181, 0x1, P1 ;  /* 0x000000000ab57211 */ /* 0x000fee00008f0cb5 */
.L_x_1560:
[----:B------:R-:W-:Y:S01]  /*a770*/  @!PT LDS RZ, [RZ] ;  /* 0x00000000fffff984 */ /* 0x000fe20000000800 */
[----:B------:R-:W-:Y:S01]  /*a780*/  @!PT LDS RZ, [RZ] ;  /* 0x00000000fffff984 */ /* 0x000fe20000000800 */
[----:B------:R-:W-:Y:S01]  /*a790*/  @!PT LDS RZ, [RZ] ;  /* 0x00000000fffff984 */ /* 0x000fe20000000800 */
[----:B------:R-:W-:Y:S01]  /*a7a0*/  LDGSTS.E.BYPASS.LTC128B.128 [R185+0x9000], desc[UR16][R180.64] ;  /* 0x09000000b4b97fae */ /* 0x000fe2000b981a10 */
[C---:B------:R-:W-:Y:S02]  /*a7b0*/  SHF.L.U32 R3, R2.reuse, 0x6, RZ ;  /* 0x0000000602037819 */ /* 0x040fe400000006ff */
[----:B-1----:R-:W-:Y:S02]  /*a7c0*/  SHF.L.U64.HI R2, R2, 0x6, R57 ;  /* 0x0000000602027819 */ /* 0x002fe40000010239 */
[C---:B------:R-:W-:Y:S03]  /*a7d0*/  IADD3 R56, P1, PT, R3.reuse, R180, RZ ;  /* 0x000000b403387210 */ /* 0x040fe60007f3e0ff */
[----:B------:R-:W-:Y:S01]  /*a7e0*/  LDGSTS.E.BYPASS.LTC128B.128 [R185+0xb000], desc[UR16][R180.64+0x40] ;  /* 0x0b000040b4b97fae */ /* 0x000fe2000b981a10 */
[C---:B------:R-:W-:Y:S02]  /*a7f0*/  IADD3.X R57, PT, PT, R2.reuse, R181, RZ, P1, !PT ;  /* 0x000000b502397210 */ /* 0x040fe40000ffe4ff */
[C---:B------:R-:W-:Y:S04]  /*a800*/  IADD3 R58, P2, PT, R3.reuse, R56, RZ ;  /* 0x00000038033a7210 */ /* 0x040fe80007f5e0ff */
[C---:B------:R-:W-:Y:S01]  /*a810*/  IADD3.X R59, PT, PT, R2.reuse, R57, RZ, P2, !PT ;  /* 0x00000039023b7210 */ /* 0x040fe200017fe4ff */
[----:B------:R-:W-:Y:S01]  /*a820*/  LDGSTS.E.BYPASS.LTC128B.128 [R185+0xd000], desc[UR16][R180.64+0x80] ;  /* 0x0d000080b4b97fae */ /* 0x000fe2000b981a10 */
[----:B------:R-:W-:Y:S04]  /*a830*/  IADD3 R60, P1, PT, R3, R58, RZ ;  /* 0x0000003a033c7210 */ /* 0x000fe80007f3e0ff */
[----:B------:R-:W-:Y:S02]  /*a840*/  IADD3.X R61, PT, PT, R2, R59, RZ, P1, !PT ;  /* 0x0000003b023d7210 */ /* 0x000fe40000ffe4ff */
[----:B------:R-:W-:Y:S01]  /*a850*/  ISETP.NE.AND P1, PT, R190, 0x1, PT ;  /* 0x00000001be00780c */ /* 0x000fe20003f25270 */
[----:B------:R-:W-:Y:S08]  /*a860*/  LDGSTS.E.BYPASS.LTC128B.128 [R185+0x9800], desc[UR16][R56.64] ;  /* 0x0980000038b97fae */ /* 0x000ff0000b981a10 */
[----:B------:R-:W-:Y:S08]  /*a870*/  LDGSTS.E.BYPASS.LTC128B.128 [R185+0xb800], desc[UR16][R56.64+0x40] ;  /* 0x0b80004038b97fae */ /* 0x000ff0000b981a10 */
[----:B------:R-:W-:Y:S08]  /*a880*/  LDGSTS.E.BYPASS.LTC128B.128 [R185+0xd800], desc[UR16][R56.64+0x80] ;  /* 0x0d80008038b97fae */ /* 0x000ff0000b981a10 */
[----:B------:R-:W-:Y:S08]  /*a890*/  LDGSTS.E.BYPASS.LTC128B.128 [R185+0xa000], desc[UR16][R58.64] ;  /* 0x0a0000003ab97fae */ /* 0x000ff0000b981a10 */
[----:B------:R-:W-:Y:S08]  /*a8a0*/  LDGSTS.E.BYPASS.LTC128B.128 [R185+0xc000], desc[UR16][R58.64+0x40] ;  /* 0x0c0000403ab97fae */ /* 0x000ff0000b981a10 */
[----:B------:R1:W-:Y:S08]  /*a8b0*/  LDGSTS.E.BYPASS.LTC128B.128 [R185+0xe000], desc[UR16][R58.64+0x80] ;  /* 0x0e0000803ab97fae */ /* 0x0003f0000b981a10 */
[----:B------:R-:W-:Y:S08]  /*a8c0*/  LDGSTS.E.BYPASS.LTC128B.128 [R185+0xa800], desc[UR16][R60.64] ;  /* 0x0a8000003cb97fae */ /* 0x000ff0000b981a10 */
[----:B------:R-:W-:Y:S08]  /*a8d0*/  LDGSTS.E.BYPASS.LTC128B.128 [R185+0xc800], desc[UR16][R60.64+0x40] ;  /* 0x0c8000403cb97fae */ /* 0x000ff0000b981a10 */
[----:B------:R5:W-:Y:S08]  /*a8e0*/  LDGSTS.E.BYPASS.LTC128B.128 [R185+0xe800], desc[UR16][R60.64+0x80] ;  /* 0x0e8000803cb97fae */ /* 0x000bf0000b981a10 */
[----:B------:R-:W-:Y:S08]  /*a8f0*/  LDSM.16.M88.4 R120, [R175] ;  /* 0x00000000af78783b */ /* 0x000ff00000000200 */
[----:B------:R-:W2:Y:S08]  /*a900*/  LDSM.16.M88.4 R124, [R174+0x3000] ;  /* 0x00300000ae7c783b */ /* 0x000eb00000000200 */
[----:B------:R-:W3:Y:S08]  /*a910*/  LDSM.16.M88.4 R128, [R174+0x3400] ;  /* 0x00340000ae80783b */ /* 0x000ef00000000200 */
[----:B------:R-:W4:Y:S08]  /*a920*/  LDSM.16.M88.4 R132, [R174+0x3800] ;  /* 0x00380000ae84783b */ /* 0x000f300000000200 */
[----:B------:R-:W0:Y:S08]  /*a930*/  LDGDEPBAR ;  /* 0x00000000000079af */ /* 0x000e300000000000 */
[----:B------:R-:W1:Y:S08]  /*a940*/  LDSM.16.M88.4 R136, [R174+0x3c00] ;  /* 0x003c0000ae88783b */ /* 0x000e700000000200 */
[----:B------:R-:W5:Y:S01]  /*a950*/  LDSM.16.M88.4 R140, [R174+0x4000] ;  /* 0x00400000ae8c783b */ /* 0x000f620000000200 */
[C---:B--2---:R-:W-:Y:S07]  /*a960*/  HMMA.16816.F32.BF16 R4, R120.reuse, R124, RZ ;  /* 0x0000007c7804723c */ /* 0x044fee00000418ff */
[----:B------:R-:W2:Y:S01]  /*a970*/  LDSM.16.M88.4 R144, [R174+0x4400] ;  /* 0x00440000ae90783b */ /* 0x000ea20000000200 */
[C---:B------:R-:W-:Y:S07]  /*a980*/  HMMA.16816.F32.BF16 R8, R120.reuse, R126, RZ ;  /* 0x0000007e7808723c */ /* 0x040fee00000418ff */
[----:B------:R-:W2:Y:S01]  /*a990*/  LDSM.16.M88.4 R148, [R174+0x4800] ;  /* 0x00480000ae94783b */ /* 0x000ea20000000200 */
        /* <DEDUP_REMOVED lines=9> */
[----:B------:R-:W1:Y:S01]  /*aa30*/  LDSM.16.M88.4 R168, [R118+0x3800] ;  /* 0x0038000076a8783b */ /* 0x000e620000000200 */
[C---:B------:R-:W-:Y:S07]  /*aa40*/  HMMA.16816.F32.BF16 R32, R120.reuse, R138, RZ ;  /* 0x0000008a7820723c */ /* 0x040fee00000418ff */
[----:B------:R-:W1:Y:S01]  /*aa50*/  LDSM.16.M88.4 R124, [R118+0x3c00] ;  /* 0x003c0000767c783b */ /* 0x000e620000000200 */
[C---:B-----5:R-:W-:Y:S07]  /*aa60*/  HMMA.16816.F32.BF16 R36, R120.reuse, R140, RZ ;  /* 0x0000008c7824723c */ /* 0x060fee00000418ff */
[----:B------:R-:W-:Y:S01]  /*aa70*/  LDSM.16.M88.4 R128, [R118+0x4400] ;  /* 0x004400007680783b */ /* 0x000fe20000000200 */
[C---:B------:R-:W-:Y:S07]  /*aa80*/  HMMA.16816.F32.BF16 R40, R120.reuse, R142, RZ ;  /* 0x0000008e7828723c */ /* 0x040fee00000418ff */
[----:B------:R-:W-:Y:S01]  /*aa90*/  LDSM.16.M88.4 R132, [R118+0x4800] ;  /* 0x004800007684783b */ /* 0x000fe20000000200 */
[C---:B--2---:R-:W-:Y:S07]  /*aaa0*/  HMMA.16816.F32.BF16 R44, R120.reuse, R144, RZ ;  /* 0x00000090782c723c */ /* 0x044fee00000418ff */
[----:B------:R-:W-:Y:S01]  /*aab0*/  LDSM.16.M88.4 R136, [R118+0x4c00] ;  /* 0x004c00007688783b */ /* 0x000fe20000000200 */
[C---:B------:R-:W-:Y:S07]  /*aac0*/  HMMA.16816.F32.BF16 R48, R120.reuse, R146, RZ ;  /* 0x000000927830723c */ /* 0x040fee00000418ff */
[----:B------:R-:W-:Y:S01]  /*aad0*/  LDSM.16.M88.4 R140, [R174+0x6800] ;  /* 0x00680000ae8c783b */ /* 0x000fe20000000200 */
[C---:B------:R-:W-:Y:S08]  /*aae0*/  HMMA.16816.F32.BF16 R52, R120.reuse, R148, RZ ;  /* 0x000000947834723c */ /* 0x040ff000000418ff */
[C---:B------:R-:W-:Y:S08]  /*aaf0*/  HMMA.16816.F32.BF16 R56, R120.reuse, R150, RZ ;  /* 0x000000967838723c */ /* 0x040ff000000418ff */
[C---:B---3--:R-:W-:Y:S08]  /*ab00*/  HMMA.16816.F32.BF16 R60, R120.reuse, R152, RZ ;  /* 0x00000098783c723c */ /* 0x048ff000000418ff */
[----:B------:R-:W-:Y:S01]  /*ab10*/  HMMA.16816.F32.BF16 R64, R120, R154, RZ ;  /* 0x0000009a7840723c */ /* 0x000fe200000418ff */
[----:B------:R-:W2:Y:S07]  /*ab20*/  LDSM.16.M88.4 R120, [R118+0x4000] ;  /* 0x004000007678783b */ /* 0x000eae0000000200 */
[C---:B----4-:R-:W-:Y:S08]  /*ab30*/  HMMA.16816.F32.BF16 R4, R156.reuse, R160, R4 ;  /* 0x000000a09c04723c */ /* 0x050ff00000041804 */
[C---:B------:R-:W-:Y:S08]  /*ab40*/  HMMA.16816.F32.BF16 R8, R156.reuse, R162, R8 ;  /* 0x000000a29c08723c */ /* 0x040ff00000041808 */
[C---:B------:R-:W-:Y:S08]  /*ab50*/  HMMA.16816.F32.BF16 R12, R156.reuse, R164, R12 ;  /* 0x000000a49c0c723c */ /* 0x040ff0000004180c */
[C---:B------:R-:W-:Y:S08]  /*ab60*/  HMMA.16816.F32.BF16 R16, R156.reuse, R166, R16 ;  /* 0x000000a69c10723c */ /* 0x040ff00000041810 */
[C---:B-1----:R-:W-:Y:S08]  /*ab70*/  HMMA.16816.F32.BF16 R20, R156.reuse, R168, R20 ;  /* 0x000000a89c14723c */ /* 0x042ff00000041814 */
[C---:B------:R-:W-:Y:S08]  /*ab80*/  HMMA.16816.F32.BF16 R24, R156.reuse, R170, R24 ;  /* 0x000000aa9c18723c */ /* 0x040ff00000041818 */
[C---:B------:R-:W-:Y:S08]  /*ab90*/  HMMA.16816.F32.BF16 R28, R156.reuse, R124, R28 ;  /* 0x0000007c9c1c723c */ /* 0x040ff0000004181c */
        /* <DEDUP_REMOVED lines=10> */
[----:B------:R-:W3:Y:S07]  /*ac40*/  LDSM.16.M88.4 R132, [R174+0x5800] ;  /* 0x00580000ae84783b */ /* 0x000eee0000000200 */
[C---:B------:R-:W-:Y:S08]  /*ac50*/  HMMA.16816.F32.BF16 R60, R156.reuse, R136, R60 ;  /* 0x000000889c3c723c */ /* 0x040ff0000004183c */
[----:B------:R-:W-:Y:S01]  /*ac60*/  HMMA.16816.F32.BF16 R64, R156, R138, R64 ;  /* 0x0000008a9c40723c */ /* 0x000fe20000041840 */
        /* <DEDUP_REMOVED lines=24> */
[----:B------:R-:W3:Y:S08]  /*adf0*/  LDSM.16.M88.4 R120, [R118+0x5c00] ;  /* 0x005c00007678783b */ /* 0x000ef00000000200 */
[----:B------:R-:W-:Y:S01]  /*ae00*/  LDSM.16.M88.4 R132, [R118+0x6400] ;  /* 0x006400007684783b */ /* 0x000fe20000000200 */
        /* <DEDUP_REMOVED lines=18> */
[C---:B----4-:R-:W-:Y:S08]  /*af30*/  HMMA.16816.F32.BF16 R52, R124.reuse, R136, R52 ;  /* 0x000000887c34723c */ /* 0x050ff00000041834 */
[C---:B------:R-:W-:Y:S01]  /*af40*/  HMMA.16816.F32.BF16 R56, R124.reuse, R138, R56 ;  /* 0x0000008a7c38723c */ /* 0x040fe20000041838 */
[----:B------:R-:W-:Y:S07]  /*af50*/  LDSM.16.M88.4 R136, [R174+0x8400] ;  /* 0x00840000ae88783b */ /* 0x000fee0000000200 */
[C---:B--2---:R-:W-:Y:S08]  /*af60*/  HMMA.16816.F32.BF16 R60, R124.reuse, R120, R60 ;  /* 0x000000787c3c723c */ /* 0x044ff0000004183c */
[----:B------:R-:W-:Y:S01]  /*af70*/  HMMA.16816.F32.BF16 R64, R124, R122, R64 ;  /* 0x0000007a7c40723c */ /* 0x000fe20000041840 */
[----:B------:R-:W2:Y:S08]  /*af80*/  LDSM.16.M88.4 R120, [R174+0x7800] ;  /* 0x00780000ae78783b */ /* 0x000eb00000000200 */
[----:B------:R-:W3:Y:S01]  /*af90*/  LDSM.16.M88.4 R124, [R174+0x7c00] ;  /* 0x007c0000ae7c783b */ /* 0x000ee20000000200 */
        /* <DEDUP_REMOVED lines=15> */
[C---:B------:R-:W-:Y:S08]  /*b090*/  HMMA.16816.F32.BF16 R44, R128.reuse, R136, R44 ;  /* 0x00000088802c723c */ /* 0x040ff0000004182c */
[C---:B------:R-:W-:Y:S08]  /*b0a0*/  HMMA.16816.F32.BF16 R48, R128.reuse, R138, R48 ;  /* 0x0000008a8030723c */ /* 0x040ff00000041830 */
[C---:B--2---:R-:W-:Y:S08]  /*b0b0*/  HMMA.16816.F32.BF16 R52, R128.reuse, R120, R52 ;  /* 0x000000788034723c */ /* 0x044ff00000041834 */
[C---:B------:R-:W-:Y:S01]  /*b0c0*/  HMMA.16816.F32.BF16 R56, R128.reuse, R122, R56 ;  /* 0x0000007a8038723c */ /* 0x040fe20000041838 */
[----:B------:R-:W2:Y:S07]  /*b0d0*/  LDSM.16.M88.4 R120, [R118+0x7400] ;  /* 0x007400007678783b */ /* 0x000eae0000000200 */
[C---:B---3--:R-:W-:Y:S08]  /*b0e0*/  HMMA.16816.F32.BF16 R60, R128.reuse, R124, R60 ;  /* 0x0000007c803c723c */ /* 0x048ff0000004183c */
[----:B------:R-:W-:Y:S01]  /*b0f0*/  HMMA.16816.F32.BF16 R64, R128, R126, R64 ;  /* 0x0000007e8040723c */ /* 0x000fe20000041840 */
[----:B------:R-:W3:Y:S07]  /*b100*/  LDSM.16.M88.4 R124, [R118+0x7800] ;  /* 0x00780000767c783b */ /* 0x000eee0000000200 */
[C---:B-1----:R-:W-:Y:S08]  /*b110*/  HMMA.16816.F32.BF16 R4, R132.reuse, R140, R4 ;  /* 0x0000008c8404723c */ /* 0x042ff00000041804 */
[C---:B------:R-:W-:Y:S08]  /*b120*/  HMMA.16816.F32.BF16 R8, R132.reuse, R142, R8 ;  /* 0x0000008e8408723c */ /* 0x040ff00000041808 */
[C---:B--2---:R-:W-:Y:S03]  /*b130*/  HMMA.16816.F32.BF16 R12, R132.reuse, R120, R12 ;  /* 0x00000078840c723c */ /* 0x044fe6000004180c */
[----:B------:R-:W-:Y:S01]  /*b140*/  FMUL.FTZ R3, R7, UR5 ;  /* 0x0000000507037c20 */ /* 0x000fe20008410000 */
[----:B------:R-:W-:Y:S01]  /*b150*/  FMUL.FTZ R242, R4, UR5 ;  /* 0x0000000504f27c20 */ /* 0x000fe20008410000 */
[----:B------:R-:W-:Y:S01]  /*b160*/  FMUL.FTZ R240, R5, UR5 ;  /* 0x0000000505f07c20 */ /* 0x000fe20008410000 */
[----:B------:R-:W-:Y:S01]  /*b170*/  FMUL.FTZ R238, R6, UR5 ;  /* 0x0000000506ee7c20 */ /* 0x000fe20008410000 */
[----:B------:R1:W2:Y:S01]  /*b180*/  MUFU.TANH R151, R3 ;  /* 0x0000000300977308 */ /* 0x0002a20000002400 */
[C---:B------:R-:W-:Y:S01]  /*b190*/  HMMA.16816.F32.BF16 R16, R132.reuse, R122, R16 ;  /* 0x0000007a8410723c */ /* 0x040fe20000041810 */
[----:B------:R-:W4:Y:S02]  /*b1a0*/  LDSM.16.M88.4 R120, [R118+0x7c00] ;  /* 0x007c00007678783b */ /* 0x000f240000000200 */
[----:B------:R-:W-:Y:S01]  /*b1b0*/  FMUL.FTZ R246, R8, UR5 ;  /* 0x0000000508f67c20 */ /* 0x000fe20008410000 */
[----:B------:R-:W-:Y:S01]  /*b1c0*/  FMUL.FTZ R244, R9, UR5 ;  /* 0x0000000509f47c20 */ /* 0x000fe20008410000 */
[----:B------:R-:W-:Y:S01]  /*b1d0*/  FMUL.FTZ R2, R10, UR5 ;  /* 0x000000050a027c20 */ /* 0x000fe20008410000 */
[----:B------:R-:W-:Y:S03]  /*b1e0*/  FMUL.FTZ R0, R11, UR5 ;  /* 0x000000050b007c20 */ /* 0x000fe60008410000 */
[----:B------:R-:W1:Y:S01]  /*b1f0*/  MUFU.TANH R242, R242 ;  /* 0x000000f200f27308 */ /* 0x000e620000002400 */
[C---:B---3--:R-:W-:Y:S03]  /*b200*/  HMMA.16816.F32.BF16 R20, R132.reuse, R124, R20 ;  /* 0x0000007c8414723c */ /* 0x048fe60000041814 */
[----:B------:R-:W-:Y:S01]  /*b210*/  FMUL.FTZ R236, R12, UR5 ;  /* 0x000000050cec7c20 */ /* 0x000fe20008410000 */
[----:B------:R-:W-:Y:S01]  /*b220*/  FMUL.FTZ R234, R13, UR5 ;  /* 0x000000050dea7c20 */ /* 0x000fe20008410000 */
[----:B------:R-:W-:Y:S01]  /*b230*/  FMUL.FTZ R251, R14, UR5 ;  /* 0x000000050efb7c20 */ /* 0x000fe20008410000 */
[----:B------:R-:W-:Y:S03]  /*b240*/  FMUL.FTZ R249, R15, UR5 ;  /* 0x000000050ff97c20 */ /* 0x000fe60008410000 */
[----:B------:R-:W3:Y:S01]  /*b250*/  MUFU.TANH R240, R240 ;  /* 0x000000f000f07308 */ /* 0x000ee20000002400 */
[C---:B------:R-:W-:Y:S01]  /*b260*/  HMMA.16816.F32.BF16 R24, R132.reuse, R126, R24 ;  /* 0x0000007e8418723c */ /* 0x040fe20000041818 */
[----:B------:R-:W5:Y:S02]  /*b270*/  LDSM.16.M88.4 R124, [R118+0x8000] ;  /* 0x00800000767c783b */ /* 0x000f640000000200 */
        /* <DEDUP_REMOVED lines=15> */
[C---:B----4-:R-:W-:Y:S09]  /*b370*/  HMMA.16816.F32.BF16 R28, R132.reuse, R120, R28 ;  /* 0x00000078841c723c */ /* 0x050ff2000004181c */
[----:B------:R4:W1:Y:S01]  /*b380*/  MUFU.TANH R153, R2 ;  /* 0x0000000200997308 */ /* 0x0008620000002400 */
[C---:B------:R-:W-:Y:S01]  /*b390*/  HMMA.16816.F32.BF16 R32, R132.reuse, R122, R32 ;  /* 0x0000007a8420723c */ /* 0x040fe20000041820 */
[----:B------:R-:W2:Y:S08]  /*b3a0*/  LDSM.16.M88.4 R120, [R118+0x8400] ;  /* 0x008400007678783b */ /* 0x000eb00000000200 */
[----:B------:R4:W1:Y:S01]  /*b3b0*/  MUFU.TANH R9, R0 ;  /* 0x0000000000097308 */ /* 0x0008620000002400 */
[C---:B-----5:R-:W-:Y:S03]  /*b3c0*/  HMMA.16816.F32.BF16 R36, R132.reuse, R124, R36 ;  /* 0x0000007c8424723c */ /* 0x060fe60000041824 */
[----:B------:R-:W-:Y:S01]  /*b3d0*/  FMUL.FTZ R220, R28, UR5 ;  /* 0x000000051cdc7c20 */ /* 0x000fe20008410000 */
[----:B------:R-:W-:Y:S01]  /*b3e0*/  FMUL.FTZ R218, R29, UR5 ;  /* 0x000000051dda7c20 */ /* 0x000fe20008410000 */
[----:B------:R-:W-:Y:S04]  /*b3f0*/  FMUL.FTZ R235, R30, UR5 ;  /* 0x000000051eeb7c20 */ /* 0x000fe80008410000 */
[----:B------:R-:W1:Y:S01]  /*b400*/  MUFU.TANH R236, R236 ;  /* 0x000000ec00ec7308 */ /* 0x000e620000002400 */
        /* <DEDUP_REMOVED lines=18> */
[C---:B--2---:R-:W-:Y:S08]  /*b530*/  HMMA.16816.F32.BF16 R44, R132.reuse, R120, R44 ;  /* 0x00000078842c723c */ /* 0x044ff0000004182c */
[----:B------:R-:W2:Y:S01]  /*b540*/  MUFU.TANH R232, R232 ;  /* 0x000000e800e87308 */ /* 0x000ea20000002400 */
        /* <DEDUP_REMOVED lines=104> */
[----:B------:R-:W2:Y:S02]  /*bbd0*/  I2F.RP R8, R2 ;  /* 0x0000000200087306 */ /* 0x000ea40000209400 */
[----:B------:R-:W-:Y:S08]  /*bbe0*/  ISETP.GE.AND P3, PT, R5, RZ, PT ;  /* 0x000000ff0500720c */ /* 0x000ff00003f66270 */
        /* <DEDUP_REMOVED lines=25> */
[----:B------:R-:W-:Y:S02]  /*bd80*/  ISETP.GE.U32.AND P5, PT, R4, R2, PT ;  /* 0x000000020400720c */ /* 0x000fe40003fa6070 */
[----:B------:R-:W2:Y:S09]  /*bd90*/  LDC.64 R4, c[0x0][0x3b8] ;  /* 0x0000ee00ff047b82 */ /* 0x000eb20000000a00 */
        /* <DEDUP_REMOVED lines=27> */
.L_x_1562:
        /* <DEDUP_REMOVED lines=25> */
.L_x_1561:
        /* <DEDUP_REMOVED lines=14> */
[----:B-1----:R-:W-:Y:S02]  /*c1c0*/  FMNMX3.FTZ R0, R0, R239, R237, !PT ;  /* 0x000000ef00007276 */ /* 0x002fe400078100ed */
        /* <DEDUP_REMOVED lines=41> */
[----:B------:R-:W-:Y:S02]  /*c460*/  FADD.FTZ R4, -R0, R117 ;  /* 0x0000007500047221 */ /* 0x000fe40000010100 */
        /* <DEDUP_REMOVED lines=41> */
[----:B------:R-:W-:Y:S03]  /*c700*/  LDSM.16.MT88.4 R108, [R172+0xac00] ;  /* 0x00ac0000ac6c783b */ /* 0x000fe60000004200 */
[----:B------:R-:W-:Y:S01]  /*c710*/  MUFU.EX2 R58, R58 ;  /* 0x0000003a003a7308 */ /* 0x000fe20000000800 */
[C---:B------:R-:W-:Y:S01]  /*c720*/  FMUL.FTZ R41, R56.reuse, R77 ;  /* 0x0000004d38297220 */ /* 0x040fe20000410000 */
[C---:B------:R-:W-:Y:S01]  /*c730*/  FMUL.FTZ R42, R55.reuse, R78 ;  /* 0x0000004e372a7220 */ /* 0x040fe20000410000 */
[C---:B------:R-:W-:Y:S01]  /*c740*/  FMUL.FTZ R43, R55.reuse, R79 ;  /* 0x0000004f372b7220 */ /* 0x040fe20000410000 */
[C---:B------:R-:W-:Y:S01]  /*c750*/  FMUL.FTZ R48, R56.reuse, R68 ;  /* 0x0000004438307220 */ /* 0x040fe20000410000 */
[C---:B------:R-:W-:Y:S01]  /*c760*/  FMUL.FTZ R49, R56.reuse, R69 ;  /* 0x0000004538317220 */ /* 0x040fe20000410000 */
[----:B------:R-:W-:Y:S01]  /*c770*/  FMUL.FTZ R50, R55, R70 ;  /* 0x0000004637327220 */ /* 0x000fe20000410000 */
[----:B------:R-:W2:Y:S03]  /*c780*/  LDSM.16.MT88.4 R76, [R172+0x9400] ;  /* 0x00940000ac4c783b */ /* 0x000ea60000004200 */
[----:B------:R-:W3:Y:S01]  /*c790*/  MUFU.EX2 R121, R121 ;  /* 0x0000007900797308 */ /* 0x000ee20000000800 */
[----:B-1----:R-:W-:Y:S01]  /*c7a0*/  F2FP.BF16.F32.PACK_AB R60, R125, R57 ;  /* 0x000000397d3c723e */ /* 0x002fe200000010ff */
[----:B------:R-:W-:Y:S01]  /*c7b0*/  FMUL.FTZ R51, R55, R71 ;  /* 0x0000004737337220 */ /* 0x000fe20000410000 */
[C---:B------:R-:W-:Y:S01]  /*c7c0*/  FMUL.FTZ R24, R56.reuse, R92 ;  /* 0x0000005c38187220 */ /* 0x040fe20000410000 */
[--C-:B------:R-:W-:Y:S01]  /*c7d0*/  FFMA.FTZ R92, R59, UR4, -R135.reuse ;  /* 0x000000043b5c7c23 */ /* 0x100fe20008010887 */
[----:B------:R-:W-:Y:S01]  /*c7e0*/  FMUL.FTZ R25, R56, R93 ;  /* 0x0000005d38197220 */ /* 0x000fe20000410000 */
[--C-:B------:R-:W-:Y:S01]  /*c7f0*/  FFMA.FTZ R93, R52, UR4, -R124.reuse ;  /* 0x00000004345d7c23 */ /* 0x100fe2000801087c */
[----:B------:R-:W-:Y:S03]  /*c800*/  LDSM.16.MT88.4 R68, [R172+0xd400] ;  /* 0x00d40000ac44783b */ /* 0x000fe60000004200 */
[----:B------:R-:W-:Y:S01]  /*c810*/  MUFU.EX2 R123, R123 ;  /* 0x0000007b007b7308 */ /* 0x000fe20000000800 */
[----:B------:R-:W-:Y:S01]  /*c820*/  FMUL.FTZ R26, R55, R94 ;  /* 0x0000005e371a7220 */ /* 0x000fe20000410000 */
[--C-:B------:R-:W-:Y:S01]  /*c830*/  FFMA.FTZ R94, R53, UR4, -R124.reuse ;  /* 0x00000004355e7c23 */ /* 0x100fe2000801087c */
[----:B------:R-:W-:Y:S01]  /*c840*/  FMUL.FTZ R27, R55, R95 ;  /* 0x0000005f371b7220 */ /* 0x000fe20000410000 */
[----:B------:R-:W-:Y:S01]  /*c850*/  FFMA.FTZ R95, R54, UR4, -R124 ;  /* 0x00000004365f7c23 */ /* 0x000fe2000801087c */
[C---:B------:R-:W-:Y:S01]  /*c860*/  FMUL.FTZ R32, R56.reuse, R84 ;  /* 0x0000005438207220 */ /* 0x040fe20000410000 */
[----:B------:R-:W-:Y:S01]  /*c870*/  FMUL.FTZ R33, R56, R85 ;  /* 0x0000005538217220 */ /* 0x000fe20000410000 */
[----:B------:R-:W-:Y:S03]  /*c880*/  LDSM.16.MT88.4 R100, [R116+0xac00] ;  /* 0x00ac00007464783b */ /* 0x000fe60000004200 */
[----:B------:R-:W1:Y:S01]  /*c890*/  MUFU.EX2 R120, R120 ;  /* 0x0000007800787308 */ /* 0x000e620000000800 */
[----:B---3--:R-:W-:Y:S01]  /*c8a0*/  F2FP.BF16.F32.PACK_AB R61, R121, R58 ;  /* 0x0000003a793d723e */ /* 0x008fe200000010ff */
[C---:B------:R-:W-:Y:S01]  /*c8b0*/  FFMA.FTZ R192, R55.reuse, R192, R58 ;  /* 0x000000c037c07223 */ /* 0x040fe2000001003a */
[C---:B------:R-:W-:Y:S01]  /*c8c0*/  FMUL.FTZ R34, R55.reuse, R86 ;  /* 0x0000005637227220 */ /* 0x040fe20000410000 */
[----:B------:R-:W-:Y:S01]  /*c8d0*/  FMUL.FTZ R35, R55, R87 ;  /* 0x0000005737237220 */ /* 0x000fe20000410000 */
        /* <DEDUP_REMOVED lines=12> */
[----:B-1----:R-:W-:Y:S01]  /*c9a0*/  F2FP.BF16.F32.PACK_AB R62, R120, R123 ;  /* 0x0000007b783e723e */ /* 0x002fe200000010ff */
[--C-:B------:R-:W-:Y:S01]  /*c9b0*/  FFMA.FTZ R148, R199, UR4, -R124.reuse ;  /* 0x00000004c7947c23 */ /* 0x100fe2000801087c */
[--C-:B------:R-:W-:Y:S01]  /*c9c0*/  FFMA.FTZ R153, R201, UR4, -R124.reuse ;  /* 0x00000004c9997c23 */ /* 0x100fe2000801087c */
[--C-:B------:R-:W-:Y:S01]  /*c9d0*/  FFMA.FTZ R152, R197, UR4, -R124.reuse ;  /* 0x00000004c5987c23 */ /* 0x100fe2000801087c */
[--C-:B------:R-:W-:Y:S01]  /*c9e0*/  FFMA.FTZ R157, R196, UR4, -R124.reuse ;  /* 0x00000004c49d7c23 */ /* 0x100fe2000801087c */
[--C-:B------:R-:W-:Y:S01]  /*c9f0*/  FFMA.FTZ R159, R195, UR4, -R124.reuse ;  /* 0x00000004c39f7c23 */ /* 0x100fe2000801087c */
[----:B------:R-:W-:Y:S03]  /*ca00*/  FFMA.FTZ R156, R194, UR4, -R124 ;  /* 0x00000004c29c7c23 */ /* 0x000fe6000801087c */
        /* <DEDUP_REMOVED lines=8> */
[----:B------:R-:W1:Y:S01]  /*ca90*/  MUFU.EX2 R85, R85 ;  /* 0x0000005500557308 */ /* 0x000e620000000800 */
[----:B---3--:R-:W-:Y:S01]  /*caa0*/  F2FP.BF16.F32.PACK_AB R63, R117, R122 ;  /* 0x0000007a753f723e */ /* 0x008fe200000010ff */
[--C-:B------:R-:W-:Y:S01]  /*cab0*/  FFMA.FTZ R210, R210, UR4, -R135.reuse ;  /* 0x00000004d2d27c23 */ /* 0x100fe20008010887 */
[--C-:B------:R-:W-:Y:S01]  /*cac0*/  FFMA.FTZ R212, R212, UR4, -R135.reuse ;  /* 0x00000004d4d47c23 */ /* 0x100fe20008010887 */
[----:B------:R-:W-:Y:S01]  /*cad0*/  FADD.FTZ R121, R121, R192 ;  /* 0x000000c079797221 */ /* 0x000fe20000010000 */
[----:B------:R-:W-:Y:S03]  /*cae0*/  ISETP.NE.AND P1, PT, R190, RZ, PT ;  /* 0x000000ffbe00720c */ /* 0x000fe60003f25270 */
        /* <DEDUP_REMOVED lines=31> */
[--C-:B------:R-:W-:Y:S01]  /*cce0*/  FFMA.FTZ R88, R247, UR4, -R124.reuse ;  /* 0x00000004f7587c23 */ /* 0x100fe2000801087c */
[C---:B------:R-:W-:Y:S03]  /*ccf0*/  HMMA.16816.F32.BF16 R24, R60.reuse, R30, R24 ;  /* 0x0000001e3c18723c */ /* 0x040fe60000041818 */
[C---:B------:R-:W-:Y:S01]  /*cd00*/  FMUL.FTZ R30, R55.reuse, R90 ;  /* 0x0000005a371e7220 */ /* 0x040fe20000410000 */
[----:B------:R-:W-:Y:S03]  /*cd10*/  FMUL.FTZ R31, R55, R91 ;  /* 0x0000005b371f7220 */ /* 0x000fe60000410000 */
[----:B------:R-:W3:Y:S01]  /*cd20*/  MUFU.EX2 R89, R89 ;  /* 0x0000005900597308 */ /* 0x000ee20000000800 */
[--C-:B------:R-:W-:Y:S01]  /*cd30*/  FFMA.FTZ R90, R232, UR4, -R135.reuse ;  /* 0x00000004e85a7c23 */ /* 0x100fe20008010887 */
[--C-:B------:R-:W-:Y:S01]  /*cd40*/  FFMA.FTZ R91, R245, UR4, -R124.reuse ;  /* 0x00000004f55b7c23 */ /* 0x100fe2000801087c */
[----:B------:R-:W-:Y:S01]  /*cd50*/  FFMA.FTZ R124, R3, UR4, -R124 ;  /* 0x00000004037c7c23 */ /* 0x000fe2000801087c */
[----:B------:R-:W-:Y:S01]  /*cd60*/  FFMA.FTZ R135, R227, UR4, -R135 ;  /* 0x00000004e3877c23 */ /* 0x000fe20008010887 */
[C---:B------:R-:W-:Y:S05]  /*cd70*/  HMMA.16816.F32.BF16 R28, R60.reuse, R36, R28 ;  /* 0x000000243c1c723c */ /* 0x040fea000004181c */
[----:B------:R-:W-:Y:S01]  /*cd80*/  MUFU.EX2 R3, R92 ;  /* 0x0000005c00037308 */ /* 0x000fe20000000800 */
[C---:B------:R-:W-:Y:S01]  /*cd90*/  FMUL.FTZ R36, R56.reuse, R80 ;  /* 0x0000005038247220 */ /* 0x040fe20000410000 */
[C---:B------:R-:W-:Y:S01]  /*cda0*/  FMUL.FTZ R37, R56.reuse, R81 ;  /* 0x0000005138257220 */ /* 0x040fe20000410000 */
[C---:B------:R-:W-:Y:S07]  /*cdb0*/  HMMA.16816.F32.BF16 R32, R60.reuse, R38, R32 ;  /* 0x000000263c20723c */ /* 0x040fee0000041820 */
[----:B------:R-:W4:Y:S01]  /*cdc0*/  MUFU.EX2 R90, R90 ;  /* 0x0000005a005a7308 */ /* 0x000f220000000800 */
        /* <DEDUP_REMOVED lines=11> */
[----:B------:R-:W5:Y:S03]  /*ce80*/  LDSM.16.MT88.4 R72, [R172+0xb400] ;  /* 0x00b40000ac48783b */ /* 0x000f660000004200 */
[----:B------:R-:W-:Y:S02]  /*ce90*/  MUFU.EX2 R88, R88 ;  /* 0x0000005800587308 */ /* 0x000fe40000000800 */
[C---:B------:R-:W-:Y:S08]  /*cea0*/  HMMA.16816.F32.BF16 R44, R60.reuse, R64, R44 ;  /* 0x000000403c2c723c */ /* 0x040ff0000004182c */
[----:B------:R-:W2:Y:S01]  /*ceb0*/  MUFU.EX2 R91, R91 ;  /* 0x0000005b005b7308 */ /* 0x000ea20000000800 */
[----:B------:R-:W-:Y:S01]  /*cec0*/  HMMA.16816.F32.BF16 R48, R60, R66, R48 ;  /* 0x000000423c30723c */ /* 0x000fe20000041830 */
[----:B------:R-:W5:Y:S02]  /*ced0*/  LDSM.16.MT88.4 R64, [R116+0xb400] ;  /* 0x00b400007440783b */ /* 0x000f640000004200 */
[----:B-1----:R-:W-:Y:S06]  /*cee0*/  F2FP.BF16.F32.PACK_AB R60, R85, R84 ;  /* 0x00000054553c723e */ /* 0x002fec00000010ff */
[----:B------:R-:W-:Y:S01]  /*cef0*/  MUFU.EX2 R139, R139 ;  /* 0x0000008b008b7308 */ /* 0x000fe20000000800 */
[----:B---3--:R-:W-:Y:S01]  /*cf00*/  F2FP.BF16.F32.PACK_AB R61, R89, R86 ;  /* 0x00000056593d723e */ /* 0x008fe200000010ff */
[----:B------:R-:W-:Y:S01]  /*cf10*/  FADD.FTZ R86, R86, R117 ;  /* 0x0000007556567221 */ /* 0x000fe20000010000 */
[----:B----4-:R-:W-:Y:S02]  /*cf20*/  F2FP.BF16.F32.PACK_AB R62, R87, R90 ;  /* 0x0000005a573e723e */ /* 0x010fe400000010ff */
[----:B------:R-:W-:Y:S01]  /*cf30*/  MOV R117, R0 ;  /* 0x0000000000757202 */ /* 0x000fe20000000f00 */
[----:B------:R-:W-:Y:S04]  /*cf40*/  FADD.FTZ R89, R89, R86 ;  /* 0x0000005659597221 */ /* 0x000fe80000010000 */
[----:B------:R-:W-:Y:S01]  /*cf50*/  MUFU.EX2 R141, R141 ;  /* 0x0000008d008d7308 */ /* 0x000fe20000000800 */
[C---:B--2---:R-:W-:Y:S01]  /*cf60*/  F2FP.BF16.F32.PACK_AB R63, R91.reuse, R88 ;  /* 0x000000585b3f723e */ /* 0x044fe200000010ff */
[----:B------:R-:W-:Y:S04]  /*cf70*/  FADD.FTZ R88, R88, R89 ;  /* 0x0000005958587221 */ /* 0x000fe80000010000 */
[----:B------:R-:W-:Y:S02]  /*cf80*/  FADD.FTZ R88, R91, R88 ;  /* 0x000000585b587221 */ /* 0x000fe40000010000 */
[C---:B------:R-:W-:Y:S02]  /*cf90*/  HMMA.16816.F32.BF16 R4, R60.reuse, R76, R4 ;  /* 0x0000004c3c04723c */ /* 0x040fe40000041804 */
[----:B------:R-:W-:Y:S06]  /*cfa0*/  MUFU.EX2 R136, R136 ;  /* 0x0000008800887308 */ /* 0x000fec0000000800 */
[C---:B------:R-:W-:Y:S01]  /*cfb0*/  HMMA.16816.F32.BF16 R8, R60.reuse, R78, R8 ;  /* 0x0000004e3c08723c */ /* 0x040fe20000041808 */
[----:B------:R-:W1:Y:S03]  /*cfc0*/  LDSM.16.MT88.4 R76, [R116+0xd400] ;  /* 0x00d40000744c783b */ /* 0x000e660000004200 */
[----:B------:R-:W-:Y:S04]  /*cfd0*/  MUFU.EX2 R138, R138 ;  /* 0x0000008a008a7308 */ /* 0x000fe80000000800 */
[C---:B-----5:R-:W-:Y:S06]  /*cfe0*/  HMMA.16816.F32.BF16 R12, R60.reuse, R80, R12 ;  /* 0x000000503c0c723c */ /* 0x060fec000004180c */
        /* <DEDUP_REMOVED lines=8> */
[C---:B------:R-:W-:Y:S04]  /*d070*/  HMMA.16816.F32.BF16 R20, R60.reuse, R72, R20 ;  /* 0x000000483c14723c */ /* 0x040fe80000041814 */
        /* <DEDUP_REMOVED lines=9> */
[----:B------:R-:W2:Y:S04]  /*d110*/  MUFU.EX2 R147, R147 ;  /* 0x0000009300937308 */ /* 0x000ea80000000800 */
[C---:B------:R-:W-:Y:S01]  /*d120*/  HMMA.16816.F32.BF16 R32, R60.reuse, R66, R32 ;  /* 0x000000423c20723c */ /* 0x040fe20000041820 */
[----:B------:R-:W3:Y:S05]  /*d130*/  LDSM.16.MT88.4 R64, [R172+0x9800] ;  /* 0x00980000ac40783b */ /* 0x000eea0000004200 */
[----:B------:R-:W-:Y:S02]  /*d140*/  MUFU.EX2 R144, R144 ;  /* 0x0000009000907308 */ /* 0x000fe40000000800 */
[C---:B------:R-:W-:Y:S08]  /*d150*/  HMMA.16816.F32.BF16 R36, R60.reuse, R68, R36 ;  /* 0x000000443c24723c */ /* 0x040ff00000041824 */
[----:B------:R-:W4:Y:S01]  /*d160*/  MUFU.EX2 R149, R149 ;  /* 0x0000009500957308 */ /* 0x000f220000000800 */
[----:B--2---:R-:W-:Y:S01]  /*d170*/  F2FP.BF16.F32.PACK_AB R56, R147, R142 ;  /* 0x0000008e9338723e */ /* 0x004fe200000010ff */
[C---:B------:R-:W-:Y:S01]  /*d180*/  HMMA.16816.F32.BF16 R40, R60.reuse, R70, R40 ;  /* 0x000000463c28723c */ /* 0x040fe20000041828 */
[----:B------:R-:W2:Y:S07]  /*d190*/  LDSM.16.MT88.4 R68, [R172+0xb800] ;  /* 0x00b80000ac44783b */ /* 0x000eae0000004200 */
[----:B------:R-:W5:Y:S01]  /*d1a0*/  MUFU.EX2 R97, R97 ;  /* 0x0000006100617308 */ /* 0x000f620000000800 */
[C---:B-1----:R-:W-:Y:S09]  /*d1b0*/  HMMA.16816.F32.BF16 R44, R60.reuse, R76, R44 ;  /* 0x0000004c3c2c723c */ /* 0x042ff2000004182c */
[----:B------:R-:W-:Y:S01]  /*d1c0*/  MUFU.EX2 R99, R99 ;  /* 0x0000006300637308 */ /* 0x000fe20000000800 */
[----:B----4-:R-:W-:Y:S01]  /*d1d0*/  F2FP.BF16.F32.PACK_AB R57, R149, R144 ;  /* 0x000000909539723e */ /* 0x010fe200000010ff */
[----:B------:R-:W-:Y:S01]  /*d1e0*/  HMMA.16816.F32.BF16 R48, R60, R78, R48 ;  /* 0x0000004e3c30723c */ /* 0x000fe20000041830 */
[----:B------:R-:W1:Y:S07]  /*d1f0*/  LDSM.16.MT88.4 R76, [R116+0xb800] ;  /* 0x00b80000744c783b */ /* 0x000e6e0000004200 */
[----:B------:R-:W4:Y:S01]  /*d200*/  MUFU.EX2 R98, R98 ;  /* 0x0000006200627308 */ /* 0x000f220000000800 */
[C---:B-----5:R-:W-:Y:S01]  /*d210*/  F2FP.BF16.F32.PACK_AB R60, R97.reuse, R96 ;  /* 0x00000060613c723e */ /* 0x060fe200000010ff */
[----:B------:R-:W-:Y:S04]  /*d220*/  FADD.FTZ R96, R96, R87 ;  /* 0x0000005760607221 */ /* 0x000fe80000010000 */
[----:B------:R-:W-:Y:S01]  /*d230*/  FADD.FTZ R97, R97, R96 ;  /* 0x0000006061617221 */ /* 0x000fe20000010000 */
[----:B------:R-:W-:Y:S03]  /*d240*/  LDSM.16.MT88.4 R84, [R116+0xcc00] ;  /* 0x00cc00007454783b */ /* 0x000fe60000004200 */
[----:B------:R-:W5:Y:S10]  /*d250*/  MUFU.EX2 R104, R104 ;  /* 0x0000006800687308 */ /* 0x000f740000000800 */
[----:B------:R-:W3:Y:S01]  /*d260*/  MUFU.EX2 R106, R106 ;  /* 0x0000006a006a7308 */ /* 0x000ee20000000800 */
[C---:B----4-:R-:W-:Y:S01]  /*d270*/  F2FP.BF16.F32.PACK_AB R61, R98.reuse, R99 ;  /* 0x00000063623d723e */ /* 0x050fe200000010ff */
[----:B------:R-:W-:Y:S04]  /*d280*/  FADD.FTZ R99, R99, R88 ;  /* 0x0000005863637221 */ /* 0x000fe80000010000 */
[----:B------:R-:W-:Y:S04]  /*d290*/  FADD.FTZ R99, R98, R99 ;  /* 0x0000006362637221 */ /* 0x000fe80000010000 */
[----:B------:R-:W-:Y:S01]  /*d2a0*/  MUFU.EX2 R146, R146 ;  /* 0x0000009200927308 */ /* 0x000fe20000000800 */
[----:B-----5:R-:W-:Y:S01]  /*d2b0*/  F2FP.BF16.F32.PACK_AB R62, R105, R104 ;  /* 0x00000068693e723e */ /* 0x020fe200000010ff */
[----:B------:R-:W-:Y:S08]  /*d2c0*/  FADD.FTZ R104, R104, R97 ;  /* 0x0000006168687221 */ /* 0x000ff00000010000 */
[----:B------:R-:W4:Y:S01]  /*d2d0*/  MUFU.EX2 R151, R151 ;  /* 0x0000009700977308 */ /* 0x000f220000000800 */
[----:B---3--:R-:W-:Y:S07]  /*d2e0*/  F2FP.BF16.F32.PACK_AB R63, R127, R106 ;  /* 0x0000006a7f3f723e */ /* 0x008fee00000010ff */
[C---:B------:R-:W-:Y:S02]  /*d2f0*/  HMMA.16816.F32.BF16 R4, R60.reuse, R64, R4 ;  /* 0x000000403c04723c */ /* 0x040fe40000041804 */
[----:B------:R-:W-:Y:S06]  /*d300*/  MUFU.EX2 R148, R148 ;  /* 0x0000009400947308 */ /* 0x000fec0000000800 */
[C---:B------:R-:W-:Y:S01]  /*d310*/  HMMA.16816.F32.BF16 R8, R60.reuse, R66, R8 ;  /* 0x000000423c08723c */ /* 0x040fe20000041808 */
[----:B------:R-:W3:Y:S03]  /*d320*/  LDSM.16.MT88.4 R64, [R172+0xd800] ;  /* 0x00d80000ac40783b */ /* 0x000ee60000004200 */
[----:B------:R-:W5:Y:S01]  /*d330*/  MUFU.EX2 R153, R153 ;  /* 0x0000009900997308 */ /* 0x000f620000000800 */
[----:B----4-:R-:W-:Y:S03]  /*d340*/  F2FP.BF16.F32.PACK_AB R58, R151, R146 ;  /* 0x00000092973a723e */ /* 0x010fe600000010ff */
[C---:B------:R-:W-:Y:S06]  /*d350*/  HMMA.16816.F32.BF16 R12, R60.reuse, R72, R12 ;  /* 0x000000483c0c723c */ /* 0x040fec000004180c */
[----:B------:R-:W4:Y:S02]  /*d360*/  MUFU.EX2 R129, R129 ;  /* 0x0000008100817308 */ /* 0x000f240000000800 */
[C---:B------:R-:W-:Y:S01]  /*d370*/  HMMA.16816.F32.BF16 R16, R60.reuse, R74, R16 ;  /* 0x0000004a3c10723c */ /* 0x040fe20000041810 */
[----:B------:R-:W4:Y:S07]  /*d380*/  LDSM.16.MT88.4 R72, [R116+0xd800] ;  /* 0x00d800007448783b */ /* 0x000f2e0000004200 */
[----:B------:R-:W4:Y:S01]  /*d390*/  MUFU.EX2 R128, R128 ;  /* 0x0000008000807308 */ /* 0x000f220000000800 */
[----:B-----5:R-:W-:Y:S01]  /*d3a0*/  F2FP.BF16.F32.PACK_AB R59, R153, R148 ;  /* 0x00000094993b723e */ /* 0x020fe200000010ff */
[C---:B--2---:R-:W-:Y:S08]  /*d3b0*/  HMMA.16816.F32.BF16 R20, R60.reuse, R68, R20 ;  /* 0x000000443c14723c */ /* 0x044ff00000041814 */
[----:B------:R-:W-:Y:S01]  /*d3c0*/  MUFU.EX2 R130, R130 ;  /* 0x0000008200827308 */ /* 0x000fe20000000800 */
[C---:B------:R-:W-:Y:S01]  /*d3d0*/  HMMA.16816.F32.BF16 R24, R60.reuse, R70, R24 ;  /* 0x000000463c18723c */ /* 0x040fe20000041818 */
[----:B------:R-:W2:Y:S08]  /*d3e0*/  LDSM.16.MT88.4 R68, [R172+0x9c00] ;  /* 0x009c0000ac44783b */ /* 0x000eb00000004200 */
[----:B------:R-:W5:Y:S01]  /*d3f0*/  MUFU.EX2 R133, R133 ;  /* 0x0000008500857308 */ /* 0x000f620000000800 */
[C---:B-1----:R-:W-:Y:S09]  /*d400*/  HMMA.16816.F32.BF16 R28, R60.reuse, R76, R28 ;  /* 0x0000004c3c1c723c */ /* 0x042ff2000004181c */
[----:B------:R-:W-:Y:S01]  /*d410*/  MUFU.EX2 R132, R132 ;  /* 0x0000008400847308 */ /* 0x000fe20000000800 */
[C---:B------:R-:W-:Y:S01]  /*d420*/  HMMA.16816.F32.BF16 R32, R60.reuse, R78, R32 ;  /* 0x0000004e3c20723c */ /* 0x040fe20000041820 */
[----:B------:R-:W1:Y:S08]  /*d430*/  LDSM.16.MT88.4 R76, [R116+0x9c00] ;  /* 0x009c0000744c783b */ /* 0x000e700000004200 */
[----:B------:R-:W2:Y:S01]  /*d440*/  MUFU.EX2 R137, R137 ;  /* 0x0000008900897308 */ /* 0x000ea20000000800 */
[C---:B---3--:R-:W-:Y:S09]  /*d450*/  HMMA.16816.F32.BF16 R36, R60.reuse, R64, R36 ;  /* 0x000000403c24723c */ /* 0x048ff20000041824 */
[----:B------:R-:W-:Y:S01]  /*d460*/  MUFU.EX2 R150, R150 ;  /* 0x0000009600967308 */ /* 0x000fe20000000800 */
[C---:B------:R-:W-:Y:S01]  /*d470*/  HMMA.16816.F32.BF16 R40, R60.reuse, R66, R40 ;  /* 0x000000423c28723c */ /* 0x040fe20000041828 */
[----:B------:R-:W3:Y:S08]  /*d480*/  LDSM.16.MT88.4 R64, [R172+0xbc00] ;  /* 0x00bc0000ac40783b */ /* 0x000ef00000004200 */
[----:B------:R-:W1:Y:S01]  /*d490*/  MUFU.EX2 R155, R155 ;  /* 0x0000009b009b7308 */ /* 0x000e620000000800 */
[C---:B----4-:R-:W-:Y:S09]  /*d4a0*/  HMMA.16816.F32.BF16 R44, R60.reuse, R72, R44 ;  /* 0x000000483c2c723c */ /* 0x050ff2000004182c */
[----:B------:R-:W-:Y:S01]  /*d4b0*/  MUFU.EX2 R152, R152 ;  /* 0x0000009800987308 */ /* 0x000fe20000000800 */
[----:B------:R-:W-:Y:S01]  /*d4c0*/  HMMA.16816.F32.BF16 R48, R60, R74, R48 ;  /* 0x0000004a3c30723c */ /* 0x000fe20000041830 */
[----:B------:R-:W4:Y:S08]  /*d4d0*/  LDSM.16.MT88.4 R72, [R116+0xbc00] ;  /* 0x00bc00007448783b */ /* 0x000f300000004200 */
[----:B------:R-:W3:Y:S01]  /*d4e0*/  MUFU.EX2 R157, R157 ;  /* 0x0000009d009d7308 */ /* 0x000ee20000000800 */
[----:B------:R-:W-:Y:S02]  /*d4f0*/  F2FP.BF16.F32.PACK_AB R60, R129, R126 ;  /* 0x0000007e813c723e */ /* 0x000fe400000010ff */
[----:B------:R-:W-:Y:S02]  /*d500*/  F2FP.BF16.F32.PACK_AB R61, R128, R131 ;  /* 0x00000083803d723e */ /* 0x000fe400000010ff */
[----:B-----5:R-:W-:Y:S02]  /*d510*/  F2FP.BF16.F32.PACK_AB R62, R133, R130 ;  /* 0x00000082853e723e */ /* 0x020fe400000010ff */
[----:B--2---:R-:W-:Y:S03]  /*d520*/  F2FP.BF16.F32.PACK_AB R63, R137, R132 ;  /* 0x00000084893f723e */ /* 0x004fe600000010ff */
[----:B------:R-:W-:Y:S01]  /*d530*/  MUFU.EX2 R154, R154 ;  /* 0x0000009a009a7308 */ /* 0x000fe20000000800 */
[----:B-1----:R-:W-:Y:S03]  /*d540*/  F2FP.BF16.F32.PACK_AB R52, R155, R150 ;  /* 0x000000969b34723e */ /* 0x002fe600000010ff */
[C---:B------:R-:W-:Y:S06]  /*d550*/  HMMA.16816.F32.BF16 R4, R60.reuse, R68, R4 ;  /* 0x000000443c04723c */ /* 0x040fec0000041804 */
[----:B------:R-:W1:Y:S01]  /*d560*/  MUFU.EX2 R225, R225 ;  /* 0x000000e100e17308 */ /* 0x000e620000000800 */
[----:B---3--:R-:W-:Y:S01]  /*d570*/  F2FP.BF16.F32.PACK_AB R53, R157, R152 ;  /* 0x000000989d35723e */ /* 0x008fe200000010ff */
[C---:B------:R-:W-:Y:S01]  /*d580*/  HMMA.16816.F32.BF16 R8, R60.reuse, R70, R8 ;  /* 0x000000463c08723c */ /* 0x040fe20000041808 */
[----:B------:R-:W2:Y:S07]  /*d590*/  LDSM.16.MT88.4 R68, [R172+0xdc00] ;  /* 0x00dc0000ac44783b */ /* 0x000eae0000004200 */
[----:B------:R-:W-:Y:S01]  /*d5a0*/  MUFU.EX2 R159, R159 ;  /* 0x0000009f009f7308 */ /* 0x000fe20000000800 */
[C---:B------:R-:W-:Y:S09]  /*d5b0*/  HMMA.16816.F32.BF16 R12, R60.reuse, R76, R12 ;  /* 0x0000004c3c0c723c */ /* 0x040ff2000004180c */
[----:B------:R-:W3:Y:S01]  /*d5c0*/  MUFU.EX2 R156, R156 ;  /* 0x0000009c009c7308 */ /* 0x000ee20000000800 */
[----:B-1----:R-:W-:Y:S01]  /*d5d0*/  F2FP.BF16.F32.PACK_AB R54, R225, R154 ;  /* 0x0000009ae136723e */ /* 0x002fe200000010ff */
[C---:B------:R-:W-:Y:S01]  /*d5e0*/  HMMA.16816.F32.BF16 R16, R60.reuse, R78, R16 ;  /* 0x0000004e3c10723c */ /* 0x040fe20000041810 */
[----:B------:R-:W1:Y:S07]  /*d5f0*/  LDSM.16.MT88.4 R76, [R116+0xdc00] ;  /* 0x00dc0000744c783b */ /* 0x000e6e0000004200 */
[----:B------:R-:W5:Y:S01]  /*d600*/  MUFU.EX2 R210, R210 ;  /* 0x000000d200d27308 */ /* 0x000f620000000800 */
[C---:B------:R-:W-:Y:S09]  /*d610*/  HMMA.16816.F32.BF16 R20, R60.reuse, R64, R20 ;  /* 0x000000403c14723c */ /* 0x040ff20000041814 */
[----:B------:R-:W-:Y:S01]  /*d620*/  MUFU.EX2 R212, R212 ;  /* 0x000000d400d47308 */ /* 0x000fe20000000800 */
[----:B---3--:R-:W-:Y:S01]  /*d630*/  F2FP.BF16.F32.PACK_AB R55, R156, R159 ;  /* 0x0000009f9c37723e */ /* 0x008fe200000010ff */
[C---:B------:R-:W-:Y:S01]  /*d640*/  HMMA.16816.F32.BF16 R24, R60.reuse, R66, R24 ;  /* 0x000000423c18723c */ /* 0x040fe20000041818 */
[----:B------:R-:W3:Y:S07]  /*d650*/  LDSM.16.MT88.4 R64, [R172+0xa000] ;  /* 0x00a00000ac40783b */ /* 0x000eee0000004200 */
[----:B------:R-:W-:Y:S01]  /*d660*/  MUFU.EX2 R135, R135 ;  /* 0x0000008700877308 */ /* 0x000fe20000000800 */
[C---:B----4-:R-:W-:Y:S08]  /*d670*/  HMMA.16816.F32.BF16 R28, R60.reuse, R72, R28 ;  /* 0x000000483c1c723c */ /* 0x050ff0000004181c */
[C---:B------:R-:W-:Y:S01]  /*d680*/  HMMA.16816.F32.BF16 R32, R60.reuse, R74, R32 ;  /* 0x0000004a3c20723c */ /* 0x040fe20000041820 */
[----:B------:R-:W4:Y:S07]  /*d690*/  LDSM.16.MT88.4 R72, [R116+0xa000] ;  /* 0x00a000007448783b */ /* 0x000f2e0000004200 */
[C---:B--2---:R-:W-:Y:S08]  /*d6a0*/  HMMA.16816.F32.BF16 R36, R60.reuse, R68, R36 ;  /* 0x000000443c24723c */ /* 0x044ff00000041824 */
[C---:B------:R-:W-:Y:S01]  /*d6b0*/  HMMA.16816.F32.BF16 R40, R60.reuse, R70, R40 ;  /* 0x000000463c28723c */ /* 0x040fe20000041828 */
[----:B------:R-:W2:Y:S07]  /*d6c0*/  LDSM.16.MT88.4 R68, [R172+0xc000] ;  /* 0x00c00000ac44783b */ /* 0x000eae0000004200 */
[C---:B-1----:R-:W-:Y:S08]  /*d6d0*/  HMMA.16816.F32.BF16 R44, R60.reuse, R76, R44 ;  /* 0x0000004c3c2c723c */ /* 0x042ff0000004182c */
[----:B------:R-:W-:Y:S01]  /*d6e0*/  HMMA.16816.F32.BF16 R48, R60, R78, R48 ;  /* 0x0000004e3c30723c */ /* 0x000fe20000041830 */
[----:B------:R-:W1:Y:S02]  /*d6f0*/  LDSM.16.MT88.4 R76, [R116+0xc000] ;  /* 0x00c00000744c783b */ /* 0x000e640000004200 */
        /* <DEDUP_REMOVED lines=19> */
[C---:B----4-:R-:W-:Y:S08]  /*d830*/  HMMA.16816.F32.BF16 R44, R60.reuse, R72, R44 ;  /* 0x000000483c2c723c */ /* 0x050ff0000004182c */
[----:B------:R-:W-:Y:S01]  /*d840*/  HMMA.16816.F32.BF16 R48, R60, R74, R48 ;  /* 0x0000004a3c30723c */ /* 0x000fe20000041830 */
[----:B------:R-:W2:Y:S08]  /*d850*/  LDSM.16.MT88.4 R60, [R116+0xc400] ;  /* 0x00c40000743c783b */ /* 0x000eb00000004200 */
[----:B------:R-:W3:Y:S01]  /*d860*/  LDSM.16.MT88.4 R72, [R172+0xe400] ;  /* 0x00e40000ac48783b */ /* 0x000ee20000004200 */
        /* <DEDUP_REMOVED lines=19> */
[----:B------:R-:W-:Y:S07]  /*d9a0*/  MUFU.EX2 R60, R95 ;  /* 0x0000005f003c7308 */ /* 0x000fee0000000800 */
[C---:B------:R-:W-:Y:S03]  /*d9b0*/  HMMA.16816.F32.BF16 R8, R52.reuse, R62, R8 ;  /* 0x0000003e3408723c */ /* 0x040fe60000041808 */
[----:B------:R-:W2:Y:S05]  /*d9c0*/  MUFU.EX2 R61, R94 ;  /* 0x0000005e003d7308 */ /* 0x000eaa0000000800 */
[C---:B------:R-:W-:Y:S05]  /*d9d0*/  HMMA.16816.F32.BF16 R12, R52.reuse, R68, R12 ;  /* 0x00000044340c723c */ /* 0x040fea000004180c */
[----:B------:R4:W-:Y:S01]  /*d9e0*/  MUFU.EX2 R62, R93 ;  /* 0x0000005d003e7308 */ /* 0x0009e20000000800 */
[----:B-----5:R-:W-:Y:S02]  /*d9f0*/  F2FP.BF16.F32.PACK_AB R68, R210, R3 ;  /* 0x00000003d244723e */ /* 0x020fe400000010ff */
[C---:B------:R-:W-:Y:S07]  /*da00*/  HMMA.16816.F32.BF16 R16, R52.reuse, R70, R16 ;  /* 0x000000463410723c */ /* 0x040fee0000041810 */
[----:B------:R-:W5:Y:S01]  /*da10*/  MUFU.EX2 R63, R124 ;  /* 0x0000007c003f7308 */ /* 0x000f620000000800 */
[----:B--2---:R-:W-:Y:S02]  /*da20*/  F2FP.BF16.F32.PACK_AB R69, R61, R60 ;  /* 0x0000003c3d45723e */ /* 0x004fe400000010ff */
[----:B------:R-:W-:Y:S01]  /*da30*/  F2FP.BF16.F32.PACK_AB R70, R135, R212 ;  /* 0x000000d48746723e */ /* 0x000fe200000010ff */
[C---:B------:R-:W-:Y:S01]  /*da40*/  HMMA.16816.F32.BF16 R20, R52.reuse, R76, R20 ;  /* 0x0000004c3414723c */ /* 0x040fe20000041814 */
[----:B----4-:R-:W2:Y:S07]  /*da50*/  LDSM.16.MT88.4 R92, [R172+0xcc00] ;  /* 0x00cc0000ac5c783b */ /* 0x010eae0000004200 */
[C---:B------:R-:W-:Y:S01]  /*da60*/  HMMA.16816.F32.BF16 R24, R52.reuse, R78, R24 ;  /* 0x0000004e3418723c */ /* 0x040fe20000041818 */
[----:B------:R-:W4:Y:S02]  /*da70*/  LDSM.16.MT88.4 R76, [R172+0xec00] ;  /* 0x00ec0000ac4c783b */ /* 0x000f240000004200 */
[----:B-----5:R-:W-:Y:S05]  /*da80*/  F2FP.BF16.F32.PACK_AB R71, R63, R62 ;  /* 0x0000003e3f47723e */ /* 0x020fea00000010ff */
[C---:B---3--:R-:W-:Y:S08]  /*da90*/  HMMA.16816.F32.BF16 R28, R52.reuse, R72, R28 ;  /* 0x00000048341c723c */ /* 0x048ff0000004181c */
[C---:B------:R-:W-:Y:S08]  /*daa0*/  HMMA.16816.F32.BF16 R32, R52.reuse, R74, R32 ;  /* 0x0000004a3420723c */ /* 0x040ff00000041820 */
[C---:B------:R-:W-:Y:S08]  /*dab0*/  HMMA.16816.F32.BF16 R36, R52.reuse, R80, R36 ;  /* 0x000000503424723c */ /* 0x040ff00000041824 */
[C---:B------:R-:W-:Y:S08]  /*dac0*/  HMMA.16816.F32.BF16 R40, R52.reuse, R82, R40 ;  /* 0x000000523428723c */ /* 0x040ff00000041828 */
[C---:B-1----:R-:W-:Y:S08]  /*dad0*/  HMMA.16816.F32.BF16 R44, R52.reuse, R56, R44 ;  /* 0x00000038342c723c */ /* 0x042ff0000004182c */
        /* <DEDUP_REMOVED lines=8> */
[C---:B------:R-:W-:Y:S01]  /*db60*/  HMMA.16816.F32.BF16 R104, R68.reuse, R100, R12 ;  /* 0x000000644468723c */ /* 0x040fe2000004180c */
[----:B------:R-:W1:Y:S02]  /*db70*/  LDSM.16.MT88.4 R4, [R116+0xec00] ;  /* 0x00ec00007404783b */ /* 0x000e640000004200 */
        /* <DEDUP_REMOVED lines=46> */
[----:B------:R-:W-:Y:S01]  /*de60*/  FADD.FTZ R192, R63, R62 ;  /* 0x0000003e3fc07221 */ /* 0x000fe20000010000 */
[----:B------:R-:W-:Y:S06]  /*de70*/  @P1 BRA `(.L_x_1563) ;  /* 0xffffffc400141947 */ /* 0x000fec000383ffff */
.L_x_1559:
        /* <DEDUP_REMOVED lines=8> */
[----:B------:R-:W5:Y:S01]  /*df00*/  S2R R19, SR_CTAID.Z ;  /* 0x0000000000137919 */ /* 0x000f620000002700 */
[----:B------:R-:W-:Y:S09]  /*df10*/  BSSY.RECONVERGENT B0, `(.L_x_1564) ;  /* 0x00000ac000007945 */ /* 0x000ff20003800200 */
[----:B------:R-:W4:Y:S01]  /*df20*/  @P1 LDC.64 R16, c[0x0][0x408] ;  /* 0x00010200ff101b82 */ /* 0x000f220000000a00 */
        /* <DEDUP_REMOVED lines=11> */
[----:B------:R-:W-:Y:S01]  /*dfe0*/  LOP3.LUT R6, R4, 0xc0, RZ, 0xc0, !PT ;  /* 0x000000c004067812 */ /* 0x000fe200078ec0ff */
[----:B------:R-:W2:Y:S01]  /*dff0*/  LDC.U8 R10, c[0x0][0x548] ;  /* 0x00015200ff0a7b82 */ /* 0x000ea20000000000 */
[----:B------:R-:W-:Y:S02]  /*e000*/  FSETP.NE.FTZ.AND P4, PT, R7, RZ, PT ;  /* 0x000000ff0700720b */ /* 0x000fe40003f95000 */
[----:B------:R-:W-:-:S02]  /*e010*/  FSETP.NE.FTZ.AND P3, PT, R5, RZ, PT ;  /* 0x000000ff0500720b */ /* 0x000fc40003f75000 */
[----:B------:R-:W-:Y:S01]  /*e020*/  LOP3.LUT R3, R3, 0x20, R4, 0xf8, !PT ;  /* 0x0000002003037812 */ /* 0x000fe200078ef804 */
[----:B------:R-:W3:Y:S01]  /*e030*/  MUFU.RCP R8, R5 ;  /* 0x0000000500087308 */ /* 0x000ee20000001000 */
[----:B------:R-:W-:Y:S02]  /*e040*/  LOP3.LUT R6, R6, 0x18, R183, 0xf8, !PT ;  /* 0x0000001806067812 */ /* 0x000fe400078ef8b7 */
[----:B------:R-:W-:Y:S02]  /*e050*/  SHF.L.U32 R4, R183, 0x2, RZ ;  /* 0x00000002b7047819 */ /* 0x000fe400000006ff */
[----:B------:R-:W-:Y:S02]  /*e060*/  LOP3.LUT R3, R3, R6, RZ, 0xfc, !PT ;  /* 0x0000000603037212 */ /* 0x000fe400078efcff */
[----:B------:R-:W-:Y:S01]  /*e070*/  LOP3.LUT R6, R4, 0x20, RZ, 0xc0, !PT ;  /* 0x0000002004067812 */ /* 0x000fe200078ec0ff */
[----:B------:R-:W5:Y:S01]  /*e080*/  @P4 LDC R25, c[0x0][0x458] ;  /* 0x00011600ff194b82 */ /* 0x000f620000000800 */
[----:B-1----:R-:W-:Y:S01]  /*e090*/  FSEL R9, R9, 1, P4 ;  /* 0x3f80000009097808 */ /* 0x002fe20002000000 */
[----:B------:R-:W1:Y:S01]  /*e0a0*/  @P4 MUFU.LG2 R7, R7 ;  /* 0x0000000700074308 */ /* 0x000e620000000c00 */
[----:B------:R-:W-:-:S02]  /*e0b0*/  LEA R3, R3, UR4, 0x1 ;  /* 0x0000000403037c11 */ /* 0x000fc4000f8e08ff */
[----:B------:R-:W-:Y:S01]  /*e0c0*/  LOP3.LUT R4, R4, 0x40, RZ, 0xc0, !PT ;  /* 0x0000004004047812 */ /* 0x000fe200078ec0ff */
        /* <DEDUP_REMOVED lines=67> */
[----:B------:R-:W3:Y:S01]  /*e500*/  @P3 MUFU.LG2 R5, R5 ;  /* 0x0000000500053308 */ /* 0x000ee20000000c00 */
        /* <DEDUP_REMOVED lines=19> */
[----:B--2---:R-:W-:Y:S01]  /*e640*/  ISETP.NE.AND P2, PT, R10, RZ, PT ;  /* 0x000000ff0a00720c */ /* 0x004fe20003f45270 */
[----:B------:R-:W1:Y:S02]  /*e650*/  @!P1 LDC.64 R8, c[0x0][0x400] ;  /* 0x00010000ff089b82 */ /* 0x000e640000000a00 */
[----:B------:R-:W-:Y:S01]  /*e660*/  STS [R3+0x1000], R96 ;  /* 0x0010006003007388 */ /* 0x000fe20000000800 */
[----:B------:R-:W-:-:S03]  /*e670*/  ISETP.NE.OR P0, PT, R182, -0x1, !P2 ;  /* 0xffffffffb600780c */ /* 0x000fc60005705670 */
[----:B------:R-:W-:Y:S04]  /*e680*/  STS [R3+0x1200], R98 ;  /* 0x0012006203007388 */ /* 0x000fe80000000800 */
[----:B------:R-:W-:Y:S02]  /*e690*/  STS [R11+0x1010], R92 ;  /* 0x0010105c0b007388 */ /* 0x000fe40000000800 */
[----:B------:R-:W2:Y:S02]  /*e6a0*/  @P2 LDC R6, c[0x0][0x454] ;  /* 0x00011500ff062b82 */ /* 0x000ea40000000800 */
[----:B------:R-:W-:Y:S04]  /*e6b0*/  STS [R11+0x1210], R94 ;  /* 0x0012105e0b007388 */ /* 0x000fe80000000800 */
[----:B------:R-:W-:Y:S04]  /*e6c0*/  STS [R13+0x1020], R88 ;  /* 0x001020580d007388 */ /* 0x000fe80000000800 */
[----:B------:R-:W-:Y:S01]  /*e6d0*/  STS [R13+0x1220], R90 ;  /* 0x0012205a0d007388 */ /* 0x000fe20000000800 */
[----:B-1----:R-:W-:Y:S01]  /*e6e0*/  @!P1 IMAD.WIDE.U32 R26, R184, R8, RZ ;  /* 0x00000008b81a9225 */ /* 0x002fe200078e00ff */
[----:B------:R-:W-:-:S02]  /*e6f0*/  MOV R8, 0x7f800000 ;  /* 0x7f80000000087802 */ /* 0x000fc40000000f00 */
[----:B------:R-:W-:Y:S01]  /*e700*/  STS [R15+0x1030], R84 ;  /* 0x001030540f007388 */ /* 0x000fe20000000800 */
[----:B-----5:R-:W-:Y:S01]  /*e710*/  @P4 FFMA.FTZ R8, R2, R25, R7 ;  /* 0x0000001902084223 */ /* 0x020fe20000010007 */
[----:B------:R-:W-:Y:S01]  /*e720*/  LOP3.LUT P4, RZ, R183, 0x3, RZ, 0xc0, !PT ;  /* 0x00000003b7ff7812 */ /* 0x000fe2000788c0ff */
[----:B------:R-:W-:Y:S01]  /*e730*/  @!P1 IMAD R9, R184, R9, R27 ;  /* 0x00000009b8099224 */ /* 0x000fe200078e021b */
[----:B------:R-:W-:Y:S04]  /*e740*/  STS [R15+0x1230], R86 ;  /* 0x001230560f007388 */ /* 0x000fe80000000800 */
[----:B------:R-:W-:Y:S04]  /*e750*/  STS [R3+0x2000], R80 ;  /* 0x0020005003007388 */ /* 0x000fe80000000800 */
[----:B------:R1:W-:Y:S04]  /*e760*/  STS [R3+0x2200], R82 ;  /* 0x0022005203007388 */ /* 0x0003e80000000800 */
[----:B------:R-:W-:Y:S04]  /*e770*/  STS [R11+0x2010], R76 ;  /* 0x0020104c0b007388 */ /* 0x000fe80000000800 */
[----:B------:R3:W-:Y:S04]  /*e780*/  STS [R11+0x2210], R78 ;  /* 0x0022104e0b007388 */ /* 0x0007e80000000800 */
[----:B------:R-:W-:Y:S04]  /*e790*/  STS [R13+0x2020], R72 ;  /* 0x002020480d007388 */ /* 0x000fe80000000800 */
[----:B------:R5:W-:Y:S04]  /*e7a0*/  STS [R13+0x2220], R74 ;  /* 0x0022204a0d007388 */ /* 0x000be80000000800 */
[----:B------:R-:W-:Y:S04]  /*e7b0*/  STS [R15+0x2030], R68 ;  /* 0x002030440f007388 */ /* 0x000fe80000000800 */
[----:B------:R4:W-:Y:S01]  /*e7c0*/  STS [R15+0x2230], R70 ;  /* 0x002230460f007388 */ /* 0x0009e20000000800 */
[----:B-1----:R-:W1:Y:S08]  /*e7d0*/  @!P2 LDC R3, c[0x0][0x3e0] ;  /* 0x0000f800ff03ab82 */ /* 0x002e700000000800 */
[----:B------:R-:W-:Y:S08]  /*e7e0*/  BAR.SYNC.DEFER_BLOCKING 0x0 ;  /* 0x0000000000007b1d */ /* 0x000ff00000010000 */
[----:B---3--:R-:W3:Y:S01]  /*e7f0*/  LDC R11, c[0x0][0x434] ;  /* 0x00010d00ff0b7b82 */ /* 0x008ee20000000800 */
[----:B------:R-:W2:Y:S07]  /*e800*/  S2R R4, SR_TID.X ;  /* 0x0000000000047919 */ /* 0x000eae0000002100 */
[----:B-----5:R-:W5:Y:S01]  /*e810*/  @P3 LDC R13, c[0x0][0x458] ;  /* 0x00011600ff0d3b82 */ /* 0x020f620000000800 */
[----:B----4-:R-:W-:Y:S01]  /*e820*/  @P1 IMAD.WIDE.U32 R14, R182, R16, RZ ;  /* 0x00000010b60e1225 */ /* 0x010fe200078e00ff */
[----:B------:R4:W2:Y:S03]  /*e830*/  LDS.128 R20, [R185+0x800] ;  /* 0x00080000b9147984 */ /* 0x0008a60000000c00 */
[----:B-1----:R-:W-:Y:S01]  /*e840*/  @!P2 IMAD R2, R184, R3, R19 ;  /* 0x00000003b802a224 */ /* 0x002fe200078e0213 */
[----:B------:R-:W-:Y:S01]  /*e850*/  MOV R3, 0x7f800000 ;  /* 0x7f80000000037802 */ /* 0x000fe20000000f00 */
[----:B------:R-:W-:-:S02]  /*e860*/  @P1 IMAD R9, R182, R17, R15 ;  /* 0x00000011b6091224 */ /* 0x000fc400078e020f */
[-C--:B---3--:R-:W-:Y:S02]  /*e870*/  @!P2 IMAD R7, R2, R11.reuse, RZ ;  /* 0x0000000b0207a224 */ /* 0x088fe400078e02ff */
[----:B------:R-:W-:-:S04]  /*e880*/  @!P0 IMAD R182, R184, R11, RZ ;  /* 0x0000000bb8b68224 */ /* 0x000fc800078e02ff */
[----:B--2---:R-:W-:Y:S02]  /*e890*/  @P2 IMAD R7, R19, R6, R182 ;  /* 0x0000000613072224 */ /* 0x004fe400078e02b6 */
[----:B-----5:R-:W-:Y:S01]  /*e8a0*/  @P3 FFMA.FTZ R3, R0, R13, R5 ;  /* 0x0000000d00033223 */ /* 0x020fe20000010005 */
[----:B------:R-:W-:Y:S02]  /*e8b0*/  SHF.L.U32 R2, R4, 0x3, RZ ;  /* 0x0000000304027819 */ /* 0x000fe400000006ff */
[----:B------:R-:W-:Y:S02]  /*e8c0*/  SHF.R.U32.HI R5, RZ, 0x2, R4 ;  /* 0x00000002ff057819 */ /* 0x000fe40000011604 */
[----:B------:R-:W-:Y:S01]  /*e8d0*/  LOP3.LUT R12, R2, 0x18, RZ, 0xc0, !PT ;  /* 0x00000018020c7812 */ /* 0x000fe200078ec0ff */
[----:B----4-:R-:W-:Y:S06]  /*e8e0*/  @P4 BRA `(.L_x_1565) ;  /* 0x0000000000384947 */ /* 0x010fec0003800000 */
        /* <DEDUP_REMOVED lines=14> */
.L_x_1565:
[----:B------:R-:W-:Y:S05]  /*e9d0*/  BSYNC.RECONVERGENT B0 ;  /* 0x0000000000007941 */ /* 0x000fea0003800200 */
.L_x_1564:
[----:B------:R-:W-:Y:S01]  /*e9e0*/  MOV R13, RZ ;  /* 0x000000ff000d7202 */ /* 0x000fe20000000f00 */
[----:B------:R-:W2:Y:S01]  /*e9f0*/  LDCU.64 UR4, c[0x0][0x410] ;  /* 0x00008200ff0477ac */ /* 0x000ea20008000a00 */
[----:B------:R-:W-:Y:S01]  /*ea00*/  @P1 MOV R26, R14 ;  /* 0x0000000e001a1202 */ /* 0x000fe20000000f00 */
[----:B------:R-:W-:Y:S01]  /*ea10*/  BSSY.RECONVERGENT B0, `(.L_x_1566) ;  /* 0x0000017000007945 */ /* 0x000fe20003800200 */
[C---:B-1----:R-:W-:Y:S01]  /*ea20*/  IADD3 R3, PT, PT, R5.reuse, 0x20, RZ ;  /* 0x0000002005037810 */ /* 0x042fe20007ffe0ff */
[----:B------:R-:W-:Y:S01]  /*ea30*/  IMAD.WIDE.U32 R12, R186, UR6, R12 ;  /* 0x00000006ba0c7c25 */ /* 0x000fe2000f8e000c */
[----:B------:R-:W-:-:S03]  /*ea40*/  ISETP.GE.AND P1, PT, R5, R176, PT ;  /* 0x000000b00500720c */ /* 0x000fc60003f26270 */
[----:B------:R-:W-:Y:S01]  /*ea50*/  IMAD R186, R186, UR7, R13 ;  /* 0x00000007baba7c24 */ /* 0x000fe2000f8e020d */
[----:B------:R-:W-:-:S04]  /*ea60*/  IADD3 R12, P0, PT, R26, R12, RZ ;  /* 0x0000000c1a0c7210 */ /* 0x000fc80007f1e0ff */
[----:B------:R-:W-:Y:S02]  /*ea70*/  IADD3.X R13, PT, PT, R9, R186, RZ, P0, !PT ;  /* 0x000000ba090d7210 */ /* 0x000fe400007fe4ff */
[----:B------:R-:W-:Y:S01]  /*ea80*/  ISETP.GE.AND P0, PT, R3, R176, PT ;  /* 0x000000b00300720c */ /* 0x000fe20003f06270 */
[----:B------:R1:W3:Y:S01]  /*ea90*/  LDS.128 R8, [R185+0x2000] ;  /* 0x00200000b9087984 */ /* 0x0002e20000000c00 */
[----:B--2---:R-:W-:-:S03]  /*eaa0*/  IMAD.WIDE.U32 R2, R19, UR4, R12 ;  /* 0x0000000413027c25 */ /* 0x004fc6000f8e000c */
[----:B------:R1:W2:Y:S01]  /*eab0*/  LDS.128 R12, [R185+0x1000] ;  /* 0x00100000b90c7984 */ /* 0x0002a20000000c00 */
[----:B------:R-:W-:-:S03]  /*eac0*/  IMAD R7, R19, UR5, R3 ;  /* 0x0000000513077c24 */ /* 0x000fc6000f8e0203 */
[----:B------:R1:W4:Y:S01]  /*ead0*/  LDS.128 R16, [R185] ;  /* 0x00000000b9107984 */ /* 0x0003220000000c00 */
[----:B------:R-:W-:Y:S05]  /*eae0*/  @P1 BRA `(.L_x_1567) ;  /* 0x0000000000241947 */ /* 0x000fea0003800000 */
[----:B------:R-:W5:Y:S01]  /*eaf0*/  LDCU.64 UR4, c[0x0][0x3f0] ;  /* 0x00007e00ff0477ac */ /* 0x000f620008000a00 */
[----:B------:R-:W-:-:S05]  /*eb00*/  MOV R6, R2 ;  /* 0x0000000200067202 */ /* 0x000fca0000000f00 */
[----:B------:R-:W-:-:S04]  /*eb10*/  IMAD.WIDE.U32 R24, R5, UR6, R6 ;  /* 0x0000000605187c25 */ /* 0x000fc8000f8e0006 */
[----:B------:R-:W-:Y:S01]  /*eb20*/  IMAD R0, R5, UR7, R25 ;  /* 0x0000000705007c24 */ /* 0x000fe2000f8e0219 */
[----:B-----5:R-:W-:-:S04]  /*eb30*/  LEA R26, P1, R24, UR4, 0x1 ;  /* 0x00000004181a7c11 */ /* 0x020fc8000f8208ff */
[----:B------:R-:W-:-:S05]  /*eb40*/  LEA.HI.X R27, R24, UR5, R0, 0x1, P1 ;  /* 0x00000005181b7c11 */ /* 0x000fca00088f0c00 */
[----:B----4-:R4:W-:Y:S04]  /*eb50*/  STG.E.128 desc[UR16][R26.64], R16 ;  /* 0x000000101a007986 */ /* 0x0109e8000c101d10 */
[----:B--2---:R4:W-:Y:S04]  /*eb60*/  STG.E.128 desc[UR16][R26.64+0x40], R12 ;  /* 0x0000400c1a007986 */ /* 0x0049e8000c101d10 */
[----:B---3--:R4:W-:Y:S02]  /*eb70*/  STG.E.128 desc[UR16][R26.64+0x80], R8 ;  /* 0x000080081a007986 */ /* 0x0089e4000c101d10 */
.L_x_1567:
[----:B------:R-:W-:Y:S05]  /*eb80*/  BSYNC.RECONVERGENT B0 ;  /* 0x0000000000007941 */ /* 0x000fea0003800200 */
.L_x_1566:
[----:B---34-:R3:W4:Y:S04]  /*eb90*/  LDS.128 R8, [R185+0x1800] ;  /* 0x00180000b9087984 */ /* 0x0187280000000c00 */
[----:B--2---:R3:W2:Y:S01]  /*eba0*/  LDS.128 R12, [R185+0x2800] ;  /* 0x00280000b90c7984 */ /* 0x0046a20000000c00 */
[----:B------:R-:W-:Y:S05]  /*ebb0*/  @P0 EXIT ;  /* 0x000000000000094d */ /* 0x000fea0003800000 */
[----:B------:R-:W5:Y:S01]  /*ebc0*/  LDCU.64 UR4, c[0x0][0x3f0] ;  /* 0x00007e00ff0477ac */ /* 0x000f620008000a00 */
[----:B------:R-:W-:Y:S02]  /*ebd0*/  IADD3 R5, P0, PT, R5, 0x20, RZ ;  /* 0x0000002005057810 */ /* 0x000fe40007f1e0ff */
[----:B------:R-:W-:Y:S02]  /*ebe0*/  MOV R3, R7 ;  /* 0x0000000700037202 */ /* 0x000fe40000000f00 */
[----:B------:R-:W-:Y:S01]  /*ebf0*/  IADD3.X R0, PT, PT, RZ, RZ, RZ, P0, !PT ;  /* 0x000000ffff007210 */ /* 0x000fe200007fe4ff */
        /* <DEDUP_REMOVED lines=8> */
[----:B--2---:R-:W-:Y:S01]  /*ec80*/  STG.E.128 desc[UR16][R4.64+0x80], R12 ;  /* 0x0000800c04007986 */ /* 0x004fe2000c101d10 */
[----:B------:R-:W-:Y:S05]  /*ec90*/  EXIT ;  /* 0x000000000000794d */ /* 0x000fea0003800000 */
.L_x_1568:
        /* <DEDUP_REMOVED lines=14> */
.L_x_5489:


//--------------------- .text._ZN5flash24flash_fwd_splitkv_kernelI23Flash_fwd_kernel_traitsILi96ELi64ELi128ELi4ELb0ELb0EN7cutlass10bfloat16_tE19Flash_kernel_traitsILi96ELi64ELi128ELi4ES3_EELb1ELb0ELb1ELb0ELb0ELb0ELb0ELb0EEEvNS_16Flash_fwd_paramsE --------------------------
	.section	.text._ZN5flash24flash_fwd_splitkv_kernelI23Flash_fwd_kernel_traitsILi96ELi64ELi128ELi4ELb0ELb0EN7cutlass10bfloat16_tE19Flash_kernel_traitsILi96ELi64ELi128ELi4ES3_EELb1ELb0ELb1ELb0ELb0ELb0ELb0ELb0EEEvNS_16Flash_fwd_paramsE,"ax",@progbits
	.align	128
        .global         _ZN5flash24flash_fwd_splitkv_kernelI23Flash_fwd_kernel_traitsILi96ELi64ELi128ELi4ELb0ELb0EN7cutlass10bfloat16_tE19Flash_kernel_traitsILi96ELi64ELi128ELi4ES3_EELb1ELb0ELb1ELb0ELb0ELb0ELb0ELb0EEEvNS_16Flash_fwd_paramsE
        .type           _ZN5flash24flash_fwd_splitkv_kernelI23Flash_fwd_kernel_traitsILi96ELi64ELi128ELi4ELb0ELb0EN7cutlass10bfloat16_tE19Flash_kernel_traitsILi96ELi64ELi128ELi4ES3_EELb1ELb0ELb1ELb0ELb0ELb0ELb0ELb0EEEvNS_16Flash_fwd_paramsE,@function
        .size           _ZN5flash24flash_fwd_splitkv_kernelI23Flash_fwd_kernel_traitsILi96ELi64ELi128ELi4ELb0ELb0EN7cutlass10bfloat16_tE19Flash_kernel_traitsILi96ELi64ELi128ELi4ES3_EELb1ELb0ELb1ELb0ELb0ELb0ELb0ELb0EEEvNS_16Flash_fwd_paramsE,(.L_x_5490 - _ZN5flash24flash_fwd_splitkv_kernelI23Flash_fwd_kernel_traitsILi96ELi64ELi128ELi4ELb0ELb0EN7cutlass10bfloat16_tE19Flash_kernel_traitsILi96ELi64ELi128ELi4ES3_EELb1ELb0ELb1ELb0ELb0ELb0ELb0ELb0EEEvNS_16Flash_fwd_paramsE)
        .other          _ZN5flash24flash_fwd_splitkv_kernelI23Flash_fwd_kernel_traitsILi96ELi64ELi128ELi4ELb0ELb0EN7cutlass10bfloat16_tE19Flash_kernel_traitsILi96ELi64ELi128ELi4ES3_EELb1ELb0ELb1ELb0ELb0ELb0ELb0ELb0EEEvNS_16Flash_fwd_paramsE,@"STO_CUDA_ENTRY STV_DEFAULT"
_ZN5flash24flash_fwd_splitkv_kernelI23Flash_fwd_kernel_traitsILi96ELi64ELi128ELi4ELb0ELb0EN7cutlass10bfloat16_tE19Flash_kernel_traitsILi96ELi64ELi128ELi4ES3_EELb1ELb0ELb1ELb0ELb0ELb0ELb0ELb0EEEvNS_16Flash_fwd_paramsE:
.text._ZN5flash24flash_fwd_splitkv_kernelI23Flash_fwd_kernel_traitsILi96ELi64ELi128ELi4ELb0ELb0EN7cutlass10bfloat16_tE19Flash_kernel_traitsILi96ELi64ELi128ELi4ES3_EELb1ELb0ELb1ELb0ELb0ELb0ELb0ELb0EEEvNS_16Flash_fwd_paramsE:
        /* <DEDUP_REMOVED lines=14> */
[----:B--2---:R-:W-:Y:S01]  /*00e0*/  IMAD.WIDE.U32 R14, R181, 0x4, R4 ;  /* 0x00000004b50e7825 */ /* 0x004fe200078e0004 */
[----:B---3--:R-:W-:Y:S02]  /*00f0*/  ISETP.NE.U32.AND P3, PT, RZ, UR6, PT ;  /* 0x00000006ff007c0c */ /* 0x008fe4000bf65070 */
[----:B------:R-:W-:-:S02]  /*0100*/  ISETP.NE.AND.EX P2, PT, RZ, UR5, PT, P2 ;  /* 0x00000005ff007c0c */ /* 0x000fc4000bf45320 */
[----:B------:R-:W-:-:S03]  /*0110*/  ISETP.NE.AND.EX P3, PT, RZ, UR7, PT, P3 ;  /* 0x00000007ff007c0c */ /* 0x000fc6000bf65330 */
[----:B------:R1:W2:Y:S04]  /*0120*/  @P0 LDG.E R180, desc[UR16][R14.64] ;  /* 0x000000100eb40981 */ /* 0x0002a8000c1e1900 */
[----:B------:R-:W2:Y:S01]  /*0130*/  @P4 LDG.E R19, desc[UR16][R14.64+0x4] ;  /* 0x000004100e134981 */ /* 0x000ea2000c1e1900 */
[----:B------:R-:W-:Y:S01]  /*0140*/  IMAD.SHL.U32 R9, R181, 0x4, RZ ;  /* 0x00000004b5097824 */ /* 0x000fe200078e00ff */
[----:B------:R-:W-:Y:S01]  /*0150*/  SHF.R.U32.HI R4, RZ, 0x1e, R181 ;  /* 0x0000001eff047819 */ /* 0x000fe200000116b5 */
[----:B------:R-:W-:Y:S01]  /*0160*/  IMAD.MOV.U32 R0, RZ, RZ, RZ ;  /* 0x000000ffff007224 */ /* 0x000fe200078e00ff */
[----:B------:R-:W3:Y:S02]  /*0170*/  @!P2 LDC R8, c[0x0][0x43c] ;  /* 0x00010f00ff08ab82 */ /* 0x000ee40000000800 */
[----:B------:R-:W-:-:S02]  /*0180*/  @P2 IADD3 R2, P0, PT, R9, UR4, RZ ;  /* 0x0000000409022c10 */ /* 0x000fc4000ff1e0ff */
[C---:B------:R-:W-:Y:S01]  /*0190*/  @P3 IADD3 R12, P1, PT, R9.reuse, UR6, RZ ;  /* 0x00000006090c3c10 */ /* 0x040fe2000ff3e0ff */
[----:B------:R-:W4:Y:S01]  /*01a0*/  LDCU.U8 UR4, c[0x0][0x532] ;  /* 0x0000a640ff0477ac */ /* 0x000f220008000000 */
[C---:B------:R-:W-:Y:S02]  /*01b0*/  @P2 IADD3.X R3, PT, PT, R4.reuse, UR5, RZ, P0, !PT ;  /* 0x0000000504032c10 */ /* 0x040fe400087fe4ff */
[C---:B------:R-:W-:Y:S02]  /*01c0*/  @P3 IADD3.X R13, PT, PT, R4.reuse, UR7, RZ, P1, !PT ;  /* 0x00000007040d3c10 */ /* 0x040fe40008ffe4ff */
[----:B------:R-:W-:Y:S01]  /*01d0*/  IADD3 R16, P0, PT, R9, R6, RZ ;  /* 0x0000000609107210 */ /* 0x000fe20007f1e0ff */
[----:B------:R-:W5:Y:S04]  /*01e0*/  @P2 LDG.E R11, desc[UR16][R2.64] ;  /* 0x00000010020b2981 */ /* 0x000f68000c1e1900 */
[----:B------:R3:W5:Y:S01]  /*01f0*/  @P3 LDG.E R0, desc[UR16][R12.64] ;  /* 0x000000100c003981 */ /* 0x000762000c1e1900 */
[----:B------:R-:W-:Y:S01]  /*0200*/  IMAD.X R17, R4, 0x1, R7, P0 ;  /* 0x0000000104117824 */ /* 0x000fe200000e0607 */
[----:B------:R-:W-:-:S04]  /*0210*/  ISETP.NE.U32.AND P0, PT, R6, RZ, PT ;  /* 0x000000ff0600720c */ /* 0x000fc80003f05070 */
[C---:B------:R-:W-:Y:S01]  /*0220*/  ISETP.NE.AND.EX P0, PT, R7.reuse, RZ, PT, P0 ;  /* 0x000000ff0700720c */ /* 0x040fe20003f05300 */
[----:B-1----:R-:W1:Y:S01]  /*0230*/  @!P4 LDC R15, c[0x0][0x434] ;  /* 0x00010d00ff0fcb82 */ /* 0x002e620000000800 */
[----:B----4-:R-:W-:Y:S02]  /*0240*/  ISETP.NE.AND P1, PT, RZ, UR4, PT ;  /* 0x00000004ff007c0c */ /* 0x010fe4000bf25270 */
[----:B------:R-:W-:Y:S01]  /*0250*/  ISETP.EQ.U32.AND P3, PT, R6, RZ, PT ;  /* 0x000000ff0600720c */ /* 0x000fe20003f62070 */
[----:B------:R-:W4:Y:S04]  /*0260*/  S2R R190, SR_CTAID.Z ;  /* 0x0000000000be7919 */ /* 0x000f280000002700 */
[----:B------:R-:W1:Y:S01]  /*0270*/  @!P2 LDC.64 R2, c[0x0][0x488] ;  /* 0x00012200ff02ab82 */ /* 0x000e620000000a00 */
[----:B---3--:R-:W3:Y:S01]  /*0280*/  S2R R13, SR_CTAID.X ;  /* 0x00000000000d7919 */ /* 0x008ee20000002500 */
[----:B------:R-:W-:-:S06]  /*0290*/  ISETP.EQ.OR.EX P3, PT, R7, RZ, !P1, P3 ;  /* 0x000000ff0700720c */ /* 0x000fcc0004f62730 */
[----:B------:R-:W1:Y:S01]  /*02a0*/  @!P0 LDC R7, c[0x0][0x438] ;  /* 0x00010e00ff078b82 */ /* 0x000e620000000800 */
[----:B------:R-:W-:-:S06]  /*02b0*/  IMAD.MOV.U32 R5, RZ, RZ, -0x1 ;  /* 0xffffffffff057424 */ /* 0x000fcc00078e00ff */
[----:B------:R1:W5:Y:S01]  /*02c0*/  @!P3 LDG.E R5, desc[UR16][R16.64] ;  /* 0x000000101005b981 */ /* 0x000362000c1e1900 */
[----:B---3--:R-:W-:Y:S02]  /*02d0*/  IMAD.SHL.U32 R182, R13, 0x40, RZ ;  /* 0x000000400db67824 */ /* 0x008fe400078e00ff */
[----:B--2---:R-:W-:-:S05]  /*02e0*/  @P4 IMAD.IADD R15, R19, 0x1, -R180 ;  /* 0x00000001130f4824 */ /* 0x004fca00078e0ab4 */
[----:B-1----:R-:W-:Y:S01]  /*02f0*/  ISETP.GT.AND P3, PT, R15, R182, PT ;  /* 0x000000b60f00720c */ /* 0x002fe20003f64270 */
[----:B----4-:R-:W-:-:S12]  /*0300*/  @!P0 BRA `(.L_x_1569) ;  /* 0x00000000000c8947 */ /* 0x010fd80003800000 */
[----:B------:R-:W2:Y:S02]  /*0310*/  @P1 LDG.E R6, desc[UR16][R16.64+0x4] ;  /* 0x0000041010061981 */ /* 0x000ea4000c1e1900 */
[----:B--2--5:R-:W-:-:S06]  /*0320*/  @P1 IADD3 R7, PT, PT, R6, -R5, RZ ;  /* 0x8000000506071210 */ /* 0x024fcc0007ffe0ff */
[----:B------:R1:W5:Y:S02]  /*0330*/  @!P1 LDG.E R7, desc[UR16][R16.64] ;  /* 0x0000001010079981 */ /* 0x000364000c1e1900 */
.L_x_1569:
        /* <DEDUP_REMOVED lines=30> */
[----:B------:R-:W-:Y:S01]  /*0520*/  IMAD.MOV.U32 R7, RZ, RZ, RZ ;  /* 0x000000ffff077224 */ /* 0x000fe200078e00ff */
[----:B------:R-:W-:Y:S01]  /*0530*/  SHF.R.U32.HI R168, RZ, 0x2, R168 ;  /* 0x00000002ffa87819 */ /* 0x000fe200000116a8 */
[----:B------:R-:W-:Y:S01]  /*0540*/  BSSY.RECONVERGENT B0, `(.L_x_1571) ;  /* 0x0000024000007945 */ /* 0x000fe20003800200 */
[----:B------:R-:W-:Y:S02]  /*0550*/  LOP3.LUT R6, R6, 0x18, RZ, 0xc0, !PT ;  /* 0x0000001806067812 */ /* 0x000fe400078ec0ff */
[----:B------:R-:W4:Y:S01]  /*0560*/  LDC R0, c[0x0][0x3e0] ;  /* 0x0000f800ff007b82 */ /* 0x000f220000000800 */
[----:B------:R-:W-:-:S07]  /*0570*/  IADD3 R15, PT, PT, -R182, R15, RZ ;  /* 0x0000000fb60f7210 */ /* 0x000fce0007ffe1ff */
[----:B------:R-:W5:Y:S01]  /*0580*/  @!P0 LDC.64 R4, c[0x0][0x400] ;  /* 0x00010000ff048b82 */ /* 0x000f620000000a00 */
[----:B--2---:R-:W-:-:S04]  /*0590*/  @P0 IMAD.WIDE.U32 R10, R180, R2, RZ ;  /* 0x00000002b40a0225 */ /* 0x004fc800078e00ff */
[----:B------:R-:W-:-:S04]  /*05a0*/  IMAD.WIDE.U32 R8, R182, R2, R6 ;  /* 0x00000002b6087225 */ /* 0x000fc800078e0006 */
[----:B------:R-:W-:Y:S02]  /*05b0*/  IMAD R9, R182, R3, R9 ;  /* 0x00000003b6097224 */ /* 0x000fe400078e0209 */
[C---:B-----5:R-:W-:Y:S01]  /*05c0*/  @!P0 IMAD.WIDE.U32 R12, R181.reuse, R4, RZ ;  /* 0x00000004b50c8225 */ /* 0x060fe200078e00ff */
[----:B------:R-:W-:Y:S02]  /*05d0*/  @P0 MOV R12, R10 ;  /* 0x0000000a000c0202 */ /* 0x000fe40000000f00 */
[----:B------:R-:W-:Y:S01]  /*05e0*/  LOP3.LUT R10, R6, 0x40, RZ, 0xfc, !PT ;  /* 0x00000040060a7812 */ /* 0x000fe200078efcff */
[----:B------:R-:W-:Y:S02]  /*05f0*/  @!P0 IMAD R4, R181, R5, R13 ;  /* 0x00000005b5048224 */ /* 0x000fe400078e020d */
[----:B------:R-:W-:Y:S01]  /*0600*/  @P0 IMAD R4, R180, R3, R11 ;  /* 0x00000003b4040224 */ /* 0x000fe200078e020b */
[----:B------:R-:W-:Y:S01]  /*0610*/  IADD3 R12, P0, PT, R12, R8, RZ ;  /* 0x000000080c0c7210 */ /* 0x000fe20007f1e0ff */
[----:B------:R-:W2:Y:S01]  /*0620*/  LDC R5, c[0x0][0x434] ;  /* 0x00010d00ff057b82 */ /* 0x000ea20000000800 */
[----:B------:R-:W-:-:S02]  /*0630*/  IADD3 R8, PT, PT, R168, 0x20, RZ ;  /* 0x00000020a8087810 */ /* 0x000fc40007ffe0ff */
[----:B------:R-:W-:Y:S01]  /*0640*/  LOP3.LUT R11, R6, 0x20, RZ, 0xfc, !PT ;  /* 0x00000020060b7812 */ /* 0x000fe200078efcff */
[----:B------:R-:W-:Y:S01]  /*0650*/  IMAD.X R13, R4, 0x1, R9, P0 ;  /* 0x00000001040d7824 */ /* 0x000fe200000e0609 */
[-C--:B------:R-:W-:Y:S02]  /*0660*/  ISETP.GE.AND P0, PT, R168, R15.reuse, PT ;  /* 0x0000000fa800720c */ /* 0x080fe40003f06270 */
[----:B------:R-:W-:Y:S01]  /*0670*/  ISETP.GE.AND P1, PT, R8, R15, PT ;  /* 0x0000000f0800720c */ /* 0x000fe20003f26270 */
[----:B---3--:R-:W-:-:S04]  /*0680*/  IMAD.WIDE.U32 R12, R190, UR4, R12 ;  /* 0x00000004be0c7c25 */ /* 0x008fc8000f8e000c */
[----:B-1----:R-:W-:-:S06]  /*0690*/  IMAD R17, R190, UR5, R13 ;  /* 0x00000005be117c24 */ /* 0x002fcc000f8e020d */
        /* <DEDUP_REMOVED lines=14> */
.L_x_1572:
[----:B------:R-:W-:Y:S05]  /*0780*/  BSYNC.RECONVERGENT B0 ;  /* 0x0000000000007941 */ /* 0x000fea0003800200 */
.L_x_1571:
[----:B------:R-:W-:Y:S04]  /*0790*/  BSSY.RECONVERGENT B0, `(.L_x_1573) ;  /* 0x0000013000007945 */ /* 0x000fe80003800200 */
[----:B------:R-:W-:Y:S05]  /*07a0*/  @P1 BRA `(.L_x_1574) ;  /* 0x0000000000441947 */ /* 0x000fea0003800000 */
[----:B------:R-:W3:Y:S01]  /*07b0*/  LDCU UR6, c[0x0][0x440] ;  /* 0x00008800ff0677ac */ /* 0x000ee20008000800 */
[----:B------:R-:W-:Y:S01]  /*07c0*/  IADD3 R9, P0, PT, R168, 0x20, RZ ;  /* 0x00000020a8097810 */ /* 0x000fe20007f1e0ff */
[----:B------:R-:W4:Y:S04]  /*07d0*/  LDCU.64 UR4, c[0x0][0x3f0] ;  /* 0x00007e00ff0477ac */ /* 0x000f280008000a00 */
[----:B------:R-:W-:-:S04]  /*07e0*/  IMAD.X R13, RZ, RZ, RZ, P0 ;  /* 0x000000ffff0d7224 */ /* 0x000fc800000e06ff */
[-C--:B------:R-:W-:Y:S02]  /*07f0*/  IMAD R4, R13, R2.reuse, RZ ;  /* 0x000000020d047224 */ /* 0x080fe400078e02ff */
[----:B------:R-:W-:Y:S02]  /*0800*/  IMAD.MOV.U32 R13, RZ, RZ, R17 ;  /* 0x000000ffff0d7224 */ /* 0x000fe400078e0011 */
[C---:B------:R-:W-:Y:S02]  /*0810*/  IMAD R4, R9.reuse, R3, R4 ;  /* 0x0000000309047224 */ /* 0x040fe400078e0204 */
[----:B------:R-:W-:Y:S01]  /*0820*/  IMAD.WIDE.U32 R12, R9, R2, R12 ;  /* 0x00000002090c7225 */ /* 0x000fe200078e000c */
[----:B---3--:R-:W-:Y:S02]  /*0830*/  ISETP.GE.AND P1, PT, R11, UR6, PT ;  /* 0x000000060b007c0c */ /* 0x008fe4000bf26270 */
[----:B------:R-:W-:Y:S01]  /*0840*/  ISETP.GE.AND P2, PT, R6, UR6, PT ;  /* 0x0000000606007c0c */ /* 0x000fe2000bf46270 */
[----:B------:R-:W-:Y:S01]  /*0850*/  IMAD.IADD R3, R13, 0x1, R4 ;  /* 0x000000010d037824 */ /* 0x000fe200078e0204 */
[----:B------:R-:W-:-:S02]  /*0860*/  ISETP.GE.AND P0, PT, R10, UR6, PT ;  /* 0x000000060a007c0c */ /* 0x000fc4000bf06270 */
[----:B----4-:R-:W-:-:S04]  /*0870*/  LEA R2, P3, R12, UR4, 0x1 ;  /* 0x000000040c027c11 */ /* 0x010fc8000f8608ff */
[----:B------:R-:W-:-:S05]  /*0880*/  LEA.HI.X R3, R12, UR5, R3, 0x1, P3 ;  /* 0x000000050c037c11 */ /* 0x000fca00098f0c03 */
[----:B------:R3:W-:Y:S04]  /*0890*/  @!P2 STG.E.128 desc[UR16][R2.64], RZ ;  /* 0x000000ff0200a986 */ /* 0x0007e8000c101d10 */
[----:B------:R3:W-:Y:S04]  /*08a0*/  @!P1 STG.E.128 desc[UR16][R2.64+0x40], RZ ;  /* 0x000040ff02009986 */ /* 0x0007e8000c101d10 */
[----:B------:R3:W-:Y:S02]  /*08b0*/  @!P0 STG.E.128 desc[UR16][R2.64+0x80], RZ ;  /* 0x000080ff02008986 */ /* 0x0007e4000c101d10 */
.L_x_1574:
[----:B------:R-:W-:Y:S05]  /*08c0*/  BSYNC.RECONVERGENT B0 ;  /* 0x0000000000007941 */ /* 0x000fea0003800200 */
.L_x_1573:
        /* <DEDUP_REMOVED lines=16> */
.L_x_1570:
        /* <DEDUP_REMOVED lines=11> */
.L_x_1575:
[----:B------:R-:W-:Y:S05]  /*0a80*/  BRA.U !UP1, `(.L_x_1576) ;  /* 0x0000000509947547 */ /* 0x000fea000b800000 */
[----:B------:R-:W3:Y:S01]  /*0a90*/  LDC R11, c[0x0][0x4f0] ;  /* 0x00013c00ff0b7b82 */ /* 0x000ee20000000800 */
[----:B--2---:R-:W-:Y:S01]  /*0aa0*/  LEA R6, R138, 0xffffff80, 0x7 ;  /* 0xffffff808a067811 */ /* 0x004fe200078e38ff */
[----:B------:R-:W2:Y:S03]  /*0ab0*/  LDCU.64 UR4, c[0x0][0x4e8] ;  /* 0x00009d00ff0477ac */ /* 0x000ea60008000a00 */
[----:B------:R-:W-:Y:S01]  /*0ac0*/  IABS R0, R6 ;  /* 0x0000000600007213 */ /* 0x000fe20000000000 */
[----:B------:R-:W4:Y:S01]  /*0ad0*/  LDCU.64 UR6, c[0x0][0x3a0] ;  /* 0x00007400ff0677ac */ /* 0x000f220008000a00 */
[----:B------:R-:W1:Y:S01]  /*0ae0*/  LDCU.64 UR12, c[0x0][0x3b8] ;  /* 0x00007700ff0c77ac */ /* 0x000e620008000a00 */
[----:B------:R-:W4:Y:S01]  /*0af0*/  LDCU.64 UR10, c[0x0][0x3c0] ;  /* 0x00007800ff0a77ac */ /* 0x000f220008000a00 */
[----:B---3--:R-:W-:-:S04]  /*0b00*/  IABS R4, R11 ;  /* 0x0000000b00047213 */ /* 0x008fc80000000000 */
[----:B------:R-:W3:Y:S08]  /*0b10*/  I2F.RP R10, R4 ;  /* 0x00000004000a7306 */ /* 0x000ef00000209400 */
[----:B---3--:R-:W3:Y:S02]  /*0b20*/  MUFU.RCP R8, R10 ;  /* 0x0000000a00087308 */ /* 0x008ee40000001000 */
[----:B---3--:R-:W-:-:S06]  /*0b30*/  IADD3 R8, PT, PT, R8, 0xffffffe, RZ ;  /* 0x0ffffffe08087810 */ /* 0x008fcc0007ffe0ff */
[----:B------:R-:W3:Y:S02]  /*0b40*/  F2I.FTZ.U32.TRUNC.NTZ R9, R8 ;  /* 0x0000000800097305 */ /* 0x000ee4000021f000 */
[----:B---3--:R-:W-:Y:S01]  /*0b50*/  IMAD.MOV R5, RZ, RZ, -R9 ;  /* 0x000000ffff057224 */ /* 0x008fe200078e0a09 */
[----:B------:R-:W-:-:S03]  /*0b60*/  MOV R8, RZ ;  /* 0x000000ff00087202 */ /* 0x000fc60000000f00 */
[----:B-----5:R-:W-:-:S04]  /*0b70*/  IMAD R2, R5, R4, RZ ;  /* 0x0000000405027224 */ /* 0x020fc800078e02ff */
        /* <DEDUP_REMOVED lines=11> */
[----:B--2---:R-:W-:-:S04]  /*0c30*/  IMAD.WIDE.U32 R4, R181, UR4, RZ ;  /* 0x00000004b5047c25 */ /* 0x004fc8000f8e00ff */
        /* <DEDUP_REMOVED lines=8> */
[----:B------:R-:W-:-:S05]  /*0cc0*/  IMAD.WIDE R18, R7, 0x4, R186 ;  /* 0x0000000407127825 */ /* 0x000fca00078e02ba */
[----:B------:R-:W2:Y:S01]  /*0cd0*/  LDG.E R4, desc[UR16][R18.64] ;  /* 0x0000001012047981 */ /* 0x000ea2000c1e1900 */
[----:B---3--:R-:W-:Y:S01]  /*0ce0*/  IABS R0, R5 ;  /* 0x0000000500007213 */ /* 0x008fe20000000000 */
[----:B----4-:R-:W-:Y:S01]  /*0cf0*/  IMAD.U32 R124, RZ, RZ, UR10 ;  /* 0x0000000aff7c7e24 */ /* 0x010fe2000f8e00ff */
[----:B------:R-:W-:Y:S01]  /*0d00*/  IADD3 R7, PT, PT, -R7, RZ, RZ ;  /* 0x000000ff07077210 */ /* 0x000fe20007ffe1ff */
[----:B------:R-:W-:Y:S01]  /*0d10*/  IMAD.U32 R125, RZ, RZ, UR11 ;  /* 0x0000000bff7d7e24 */ /* 0x000fe2000f8e00ff */
[----:B------:R-:W3:Y:S01]  /*0d20*/  I2F.RP R9, R0 ;  /* 0x0000000000097306 */ /* 0x000ee20000209400 */
[----:B-1----:R-:W-:Y:S02]  /*0d30*/  MOV R136, UR12 ;  /* 0x0000000c00887c02 */ /* 0x002fe40008000f00 */
[----:B------:R-:W-:Y:S01]  /*0d40*/  IMAD R6, R11, R7, R6 ;  /* 0x000000070b067224 */ /* 0x000fe200078e0206 */
[----:B------:R-:W-:-:S04]  /*0d50*/  MOV R137, UR13 ;  /* 0x0000000d00897c02 */ /* 0x000fc80008000f00 */
[----:B------:R-:W-:-:S05]  /*0d60*/  SHF.R.S32.HI R7, RZ, 0x1f, R6 ;  /* 0x0000001fff077819 */ /* 0x000fca0000011406 */
[----:B------:R-:W-:Y:S01]  /*0d70*/  IMAD R10, R7, R136, RZ ;  /* 0x00000088070a7224 */ /* 0x000fe200078e02ff */
[----:B---3--:R-:W1:Y:S03]  /*0d80*/  MUFU.RCP R16, R9 ;  /* 0x0000000900107308 */ /* 0x008e660000001000 */
[----:B------:R-:W-:Y:S01]  /*0d90*/  IMAD R10, R6, R137, R10 ;  /* 0x00000089060a7224 */ /* 0x000fe200078e020a */
[----:B-1----:R-:W-:-:S04]  /*0da0*/  IADD3 R16, PT, PT, R16, 0xffffffe, RZ ;  /* 0x0ffffffe10107810 */ /* 0x002fc80007ffe0ff */
[----:B------:R-:W1:Y:S02]  /*0db0*/  F2I.FTZ.U32.TRUNC.NTZ R17, R16 ;  /* 0x0000001000117305 */ /* 0x000e64000021f000 */
[----:B-1----:R-:W-:Y:S01]  /*0dc0*/  IMAD.MOV R2, RZ, RZ, -R17 ;  /* 0x000000ffff027224 */ /* 0x002fe200078e0a11 */
[----:B------:R-:W-:-:S03]  /*0dd0*/  MOV R16, RZ ;  /* 0x000000ff00107202 */ /* 0x000fc60000000f00 */
[----:B------:R-:W-:Y:S01]  /*0de0*/  IMAD R8, R2, R0, RZ ;  /* 0x0000000002087224 */ /* 0x000fe200078e02ff */
[----:B------:R-:W-:-:S03]  /*0df0*/  IABS R2, R190 ;  /* 0x000000be00027213 */ /* 0x000fc60000000000 */
[----:B------:R-:W-:Y:S01]  /*0e00*/  IMAD.HI.U32 R17, R17, R8, R16 ;  /* 0x0000000811117227 */ /* 0x000fe200078e0010 */
[----:B------:R-:W-:-:S05]  /*0e10*/  MOV R8, R2 ;  /* 0x0000000200087202 */ /* 0x000fca0000000f00 */
[----:B------:R-:W-:-:S04]  /*0e20*/  IMAD.HI.U32 R2, R17, R8, RZ ;  /* 0x0000000811027227 */ /* 0x000fc800078e00ff */
[----:B------:R-:W-:-:S04]  /*0e30*/  IMAD.MOV R9, RZ, RZ, -R2 ;  /* 0x000000ffff097224 */ /* 0x000fc800078e0a02 */
[----:B------:R-:W-:Y:S02]  /*0e40*/  IMAD R9, R0, R9, R8 ;  /* 0x0000000900097224 */ /* 0x000fe400078e0208 */
[----:B------:R-:W-:-:S03]  /*0e50*/  IMAD R8, R7, R124, RZ ;  /* 0x0000007c07087224 */ /* 0x000fc600078e02ff */
[----:B------:R-:W-:Y:S01]  /*0e60*/  ISETP.GT.U32.AND P1, PT, R0, R9, PT ;  /* 0x000000090000720c */ /* 0x000fe20003f24070 */
[----:B------:R-:W-:-:S12]  /*0e70*/  IMAD R8, R6, R125, R8 ;  /* 0x0000007d06087224 */ /* 0x000fd800078e0208 */
[-C--:B------:R-:W-:Y:S02]  /*0e80*/  @!P1 IADD3 R9, PT, PT, R9, -R0.reuse, RZ ;  /* 0x8000000009099210 */ /* 0x080fe40007ffe0ff */
[----:B------:R-:W-:Y:S02]  /*0e90*/  @!P1 IADD3 R2, PT, PT, R2, 0x1, RZ ;  /* 0x0000000102029810 */ /* 0x000fe40007ffe0ff */
[----:B------:R-:W-:Y:S02]  /*0ea0*/  ISETP.GE.U32.AND P2, PT, R9, R0, PT ;  /* 0x000000000900720c */ /* 0x000fe40003f46070 */
[----:B------:R-:W-:Y:S02]  /*0eb0*/  LOP3.LUT R0, R190, R5, RZ, 0x3c, !PT ;  /* 0x00000005be007212 */ /* 0x000fe400078e3cff */
[----:B------:R-:W-:Y:S02]  /*0ec0*/  ISETP.NE.AND P1, PT, R5, RZ, PT ;  /* 0x000000ff0500720c */ /* 0x000fe40003f25270 */
[----:B------:R-:W-:-:S07]  /*0ed0*/  ISETP.GE.AND P0, PT, R0, RZ, PT ;  /* 0x000000ff0000720c */ /* 0x000fce0003f06270 */
[----:B------:R-:W-:-:S06]  /*0ee0*/  @P2 VIADD R2, R2, 0x1 ;  /* 0x0000000102022836 */ /* 0x000fcc0000000000 */
[----:B------:R-:W-:Y:S02]  /*0ef0*/  @!P0 IADD3 R2, PT, PT, -R2, RZ, RZ ;  /* 0x000000ff02028210 */ /* 0x000fe40007ffe1ff */
[----:B------:R-:W-:Y:S02]  /*0f00*/  @!P1 LOP3.LUT R2, RZ, R5, RZ, 0x33, !PT ;  /* 0x00000005ff029212 */ /* 0x000fe400078e33ff */
[----:B--2---:R-:W-:Y:S01]  /*0f10*/  SHF.R.S32.HI R9, RZ, 0x1f, R4 ;  /* 0x0000001fff097819 */ /* 0x004fe20000011404 */
[----:B------:R-:W-:-:S04]  /*0f20*/  IMAD.WIDE.U32 R18, R4, UR6, RZ ;  /* 0x0000000604127c25 */ /* 0x000fc8000f8e00ff */
[C---:B------:R-:W-:Y:S02]  /*0f30*/  IMAD R17, R9.reuse, UR6, RZ ;  /* 0x0000000609117c24 */ /* 0x040fe4000f8e02ff */
[----:B------:R-:W-:Y:S02]  /*0f40*/  IMAD R9, R9, UR4, RZ ;  /* 0x0000000409097c24 */ /* 0x000fe4000f8e02ff */
[C---:B------:R-:W-:Y:S02]  /*0f50*/  IMAD R16, R4.reuse, UR7, R17 ;  /* 0x0000000704107c24 */ /* 0x040fe4000f8e0211 */
[C---:B------:R-:W-:Y:S02]  /*0f60*/  IMAD R9, R4.reuse, UR5, R9 ;  /* 0x0000000504097c24 */ /* 0x040fe4000f8e0209 */
[----:B------:R-:W-:Y:S01]  /*0f70*/  IMAD.WIDE.U32 R4, R4, UR4, RZ ;  /* 0x0000000404047c25 */ /* 0x000fe2000f8e00ff */
[----:B------:R-:W1:Y:S03]  /*0f80*/  LDCU.128 UR4, c[0x0][0x3d0] ;  /* 0x00007a00ff0477ac */ /* 0x000e660008000c00 */
[----:B------:R-:W-:Y:S01]  /*0f90*/  IMAD.IADD R17, R19, 0x1, R16 ;  /* 0x0000000113117824 */ /* 0x000fe200078e0210 */
[----:B------:R-:W-:-:S02]  /*0fa0*/  MOV R16, R18 ;  /* 0x0000001200107202 */ /* 0x000fc40000000f00 */
[----:B------:R-:W-:-:S03]  /*0fb0*/  IADD3 R5, PT, PT, R5, R9, RZ ;  /* 0x0000000905057210 */ /* 0x000fc60007ffe0ff */
[----:B------:R-:W-:-:S04]  /*0fc0*/  IMAD.WIDE.U32 R16, R6, R136, R16 ;  /* 0x0000008806107225 */ /* 0x000fc800078e0010 */
[----:B------:R-:W-:Y:S01]  /*0fd0*/  IMAD.WIDE.U32 R6, R6, R124, R4 ;  /* 0x0000007c06067225 */ /* 0x000fe200078e0004 */
[----:B------:R-:W-:Y:S02]  /*0fe0*/  SHF.R.S32.HI R5, RZ, 0x1f, R2 ;  /* 0x0000001fff057819 */ /* 0x000fe40000011402 */
[----:B------:R-:W-:Y:S01]  /*0ff0*/  IADD3 R11, PT, PT, R17, R10, RZ ;  /* 0x0000000a110b7210 */ /* 0x000fe20007ffe0ff */
[----:B------:R-:W-:Y:S01]  /*1000*/  IMAD.MOV.U32 R10, RZ, RZ, R16 ;  /* 0x000000ffff0a7224 */ /* 0x000fe200078e0010 */
[----:B------:R-:W-:Y:S01]  /*1010*/  IADD3 R9, PT, PT, R7, R8, RZ ;  /* 0x0000000807097210 */ /* 0x000fe20007ffe0ff */
[C---:B-1----:R-:W-:Y:S01]  /*1020*/  IMAD R7, R5.reuse, UR4, RZ ;  /* 0x0000000405077c24 */ /* 0x042fe2000f8e02ff */
[----:B------:R-:W-:Y:S01]  /*1030*/  MOV R8, R6 ;  /* 0x0000000600087202 */ /* 0x000fe20000000f00 */
[----:B------:R-:W-:Y:S02]  /*1040*/  IMAD R5, R5, UR6, RZ ;  /* 0x0000000605057c24 */ /* 0x000fe4000f8e02ff */
[----:B------:R-:W-:-:S02]  /*1050*/  IMAD R0, R2, UR5, R7 ;  /* 0x0000000502007c24 */ /* 0x000fc4000f8e0207 */
        /* <DEDUP_REMOVED lines=8> */
.L_x_1576:
        /* <DEDUP_REMOVED lines=15> */
.L_x_1578:
[----:B------:R-:W3:Y:S01]  /*11d0*/  LDC.64 R136, c[0x0][0x3b8] ;  /* 0x0000ee00ff887b82 */ /* 0x000ee20000000a00 */
[----:B--2---:R-:W-:-:S05]  /*11e0*/  IADD3 R6, PT, PT, R0, R5, RZ ;  /* 0x0000000500067210 */ /* 0x004fca0007ffe0ff */
[C---:B---3--:R-:W-:Y:S02]  /*11f0*/  IMAD R11, R6.reuse, R137, RZ ;  /* 0x00000089060b7224 */ /* 0x048fe400078e02ff */
[----:B------:R-:W-:-:S05]  /*1200*/  IMAD.WIDE.U32 R6, R6, R136, RZ ;  /* 0x0000008806067225 */ /* 0x000fca00078e00ff */
[----:B------:R-:W-:Y:S02]  /*1210*/  IADD3 R11, PT, PT, R7, R11, RZ ;  /* 0x0000000b070b7210 */ /* 0x000fe40007ffe0ff */
[----:B------:R-:W-:Y:S02]  /*1220*/  MOV R10, R6 ;  /* 0x00000006000a7202 */ /* 0x000fe40000000f00 */
.L_x_1579:
[----:B------:R-:W-:Y:S05]  /*1230*/  @P0 BRA `(.L_x_1580) ;  /* 0x0000000000340947 */ /* 0x000fea0003800000 */
[----:B------:R-:W2:Y:S01]  /*1240*/  LDC.64 R124, c[0x0][0x3c0] ;  /* 0x0000f000ff7c7b82 */ /* 0x000ea20000000a00 */
[----:B------:R-:W3:Y:S01]  /*1250*/  LDCU.64 UR4, c[0x0][0x3a8] ;  /* 0x00007500ff0477ac */ /* 0x000ee20008000a00 */
[----:B------:R-:W-:Y:S02]  /*1260*/  SHF.R.S32.HI R5, RZ, 0x1f, R0 ;  /* 0x0000001fff057819 */ /* 0x000fe40000011400 */
[----:B-----5:R-:W-:-:S05]  /*1270*/  SHF.R.S32.HI R4, RZ, 0x1f, R2 ;  /* 0x0000001fff047819 */ /* 0x020fca0000011402 */
[----:B---3--:R-:W-:-:S04]  /*1280*/  IMAD R7, R4, UR4, RZ ;  /* 0x0000000404077c24 */ /* 0x008fc8000f8e02ff */
[----:B------:R-:W-:Y:S02]  /*1290*/  IMAD R7, R2, UR5, R7 ;  /* 0x0000000502077c24 */ /* 0x000fe4000f8e0207 */
[-C--:B--2---:R-:W-:Y:S02]  /*12a0*/  IMAD R5, R5, R124.reuse, RZ ;  /* 0x0000007c05057224 */ /* 0x084fe400078e02ff */
[----:B------:R-:W-:-:S04]  /*12b0*/  IMAD.WIDE.U32 R8, R0, R124, RZ ;  /* 0x0000007c00087225 */ /* 0x000fc800078e00ff */
[----:B------:R-:W-:-:S05]  /*12c0*/  IMAD R5, R0, R125, R5 ;  /* 0x0000007d00057224 */ /* 0x000fca00078e0205 */
[----:B------:R-:W-:-:S03]  /*12d0*/  IADD3 R9, PT, PT, R9, R5, RZ ;  /* 0x0000000509097210 */ /* 0x000fc60007ffe0ff */
[----:B-1----:R-:W-:-:S05]  /*12e0*/  IMAD.WIDE.U32 R16, R2, UR4, R8 ;  /* 0x0000000402107c25 */ /* 0x002fca000f8e0008 */
[----:B------:R-:W-:Y:S01]  /*12f0*/  IADD3 R17, PT, PT, R17, R7, RZ ;  /* 0x0000000711117210 */ /* 0x000fe20007ffe0ff */
[----:B------:R-:W-:Y:S06]  /*1300*/  BRA `(.L_x_1581) ;  /* 0x0000000000187947 */ /* 0x000fec0003800000 */
.L_x_1580:
[----:B------:R-:W1:Y:S01]  /*1310*/  LDC.64 R124, c[0x0][0x3c0] ;  /* 0x0000f000ff7c7b82 */ /* 0x000e620000000a00 */
[----:B------:R-:W-:-:S05]  /*1320*/  IADD3 R0, PT, PT, R0, R5, RZ ;  /* 0x0000000500007210 */ /* 0x000fca0007ffe0ff */
[C---:B-1----:R-:W-:Y:S02]  /*1330*/  IMAD R17, R0.reuse, R125, RZ ;  /* 0x0000007d00117224 */ /* 0x042fe400078e02ff */
[----:B------:R-:W-:-:S05]  /*1340*/  IMAD.WIDE.U32 R4, R0, R124, RZ ;  /* 0x0000007c00047225 */ /* 0x000fca00078e00ff */
[----:B------:R-:W-:Y:S02]  /*1350*/  IADD3 R17, PT, PT, R5, R17, RZ ;  /* 0x0000001105117210 */ /* 0x000fe40007ffe0ff */
[----:B------:R-:W-:-:S07]  /*1360*/  MOV R16, R4 ;  /* 0x0000000400107202 */ /* 0x000fce0000000f00 */
.L_x_1581:
[----:B------:R-:W1:Y:S01]  /*1370*/  LDC R9, c[0x0][0x3e8] ;  /* 0x0000fa00ff097b82 */ /* 0x000e620000000800 */
[----:B------:R-:W-:Y:S02]  /*1380*/  CS2R R186, SRZ ;  /* 0x0000000000ba7805 */ /* 0x000fe4000001ff00 */
[----:B-1----:R-:W-:-:S04]  /*1390*/  IABS R0, R9 ;  /* 0x0000000900007213 */ /* 0x002fc80000000000 */
[----:B------:R-:W1:Y:S08]  /*13a0*/  I2F.RP R5, R0 ;  /* 0x0000000000057306 */ /* 0x000e700000209400 */
[----:B-1----:R-:W1:Y:S02]  /*13b0*/  MUFU.RCP R6, R5 ;  /* 0x0000000500067308 */ /* 0x002e640000001000 */
[----:B-1----:R-:W-:-:S06]  /*13c0*/  IADD3 R6, PT, PT, R6, 0xffffffe, RZ ;  /* 0x0ffffffe06067810 */ /* 0x002fcc0007ffe0ff */
[----:B------:R-:W1:Y:S02]  /*13d0*/  F2I.FTZ.U32.TRUNC.NTZ R7, R6 ;  /* 0x0000000600077305 */ /* 0x000e64000021f000 */
[----:B-1---5:R-:W-:Y:S01]  /*13e0*/  IMAD.MOV R2, RZ, RZ, -R7 ;  /* 0x000000ffff027224 */ /* 0x022fe200078e0a07 */
        /* <DEDUP_REMOVED lines=11> */
[----:B------:R-:W-:Y:S02]  /*14a0*/  @!P0 IADD3 R2, PT, PT, R2, 0x1, RZ ;  /* 0x0000000102028810 */ /* 0x000fe40007ffe0ff */
[----:B------:R-:W-:Y:S02]  /*14b0*/  ISETP.NE.AND P0, PT, R9, RZ, PT ;  /* 0x000000ff0900720c */ /* 0x000fe40003f05270 */
[----:B------:R-:W-:Y:S02]  /*14c0*/  ISETP.GE.U32.AND P2, PT, R5, R0, PT ;  /* 0x000000000500720c */ /* 0x000fe40003f46070 */
[----:B------:R-:W-:Y:S01]  /*14d0*/  LOP3.LUT R0, R190, R9, RZ, 0x3c, !PT ;  /* 0x00000009be007212 */ /* 0x000fe200078e3cff */
[----:B------:R-:W2:Y:S03]  /*14e0*/  LDC.64 R4, c[0x0][0x3d0] ;  /* 0x0000f400ff047b82 */ /* 0x000ea60000000a00 */
[----:B------:R-:W-:-:S02]  /*14f0*/  ISETP.GE.AND P1, PT, R0, RZ, PT ;  /* 0x000000ff0000720c */ /* 0x000fc40003f26270 */
[----:B------:R-:W-:-:S05]  /*1500*/  LEA R0, R138, 0xffffff80, 0x7 ;  /* 0xffffff808a007811 */ /* 0x000fca00078e38ff */
[----:B------:R-:W-:Y:S01]  /*1510*/  @P2 IADD3 R2, PT, PT, R2, 0x1, RZ ;  /* 0x0000000102022810 */ /* 0x000fe20007ffe0ff */
[----:B------:R-:W-:-:S04]  /*1520*/  IMAD.WIDE.U32 R10, R0, R136, R10 ;  /* 0x00000088000a7225 */ /* 0x000fc800078e000a */
[C---:B------:R-:W-:Y:S02]  /*1530*/  IMAD R11, R0.reuse, R137, R11 ;  /* 0x00000089000b7224 */ /* 0x040fe400078e020b */
[----:B------:R-:W-:Y:S01]  /*1540*/  @!P1 IMAD.MOV R2, RZ, RZ, -R2 ;  /* 0x000000ffff029224 */ /* 0x000fe200078e0a02 */
[----:B------:R-:W-:Y:S01]  /*1550*/  @!P0 LOP3.LUT R2, RZ, R9, RZ, 0x33, !PT ;  /* 0x00000009ff028212 */ /* 0x000fe200078e33ff */
[----:B------:R-:W-:-:S04]  /*1560*/  IMAD.WIDE.U32 R8, R0, R124, R16 ;  /* 0x0000007c00087225 */ /* 0x000fc800078e0010 */
[----:B------:R-:W-:Y:S01]  /*1570*/  IMAD R17, R0, R125, R9 ;  /* 0x0000007d00117224 */ /* 0x000fe200078e0209 */
[----:B------:R-:W-:Y:S01]  /*1580*/  SHF.R.S32.HI R9, RZ, 0x1f, R2 ;  /* 0x0000001fff097819 */ /* 0x000fe20000011402 */
[----:B--2---:R-:W-:Y:S01]  /*1590*/  IMAD.WIDE.U32 R10, R2, R4, R10 ;  /* 0x00000004020a7225 */ /* 0x004fe200078e000a */
[----:B------:R-:W-:-:S03]  /*15a0*/  MOV R16, R8 ;  /* 0x0000000800107202 */ /* 0x000fc60000000f00 */
[C---:B-1----:R-:W-:Y:S02]  /*15b0*/  IMAD R0, R9.reuse, R6, RZ ;  /* 0x0000000609007224 */ /* 0x042fe400078e02ff */
[----:B------:R-:W-:Y:S02]  /*15c0*/  IMAD R9, R9, R4, RZ ;  /* 0x0000000409097224 */ /* 0x000fe400078e02ff */
[----:B------:R-:W-:-:S04]  /*15d0*/  IMAD.WIDE.U32 R16, R2, R6, R16 ;  /* 0x0000000602107225 */ /* 0x000fc800078e0010 */
[C---:B------:R-:W-:Y:S01]  /*15e0*/  IMAD R0, R2.reuse, R7, R0 ;  /* 0x0000000702007224 */ /* 0x040fe200078e0200 */
[----:B------:R-:W-:Y:S01]  /*15f0*/  MOV R14, R16 ;  /* 0x00000010000e7202 */ /* 0x000fe20000000f00 */
[----:B------:R-:W-:Y:S01]  /*1600*/  IMAD R5, R2, R5, R9 ;  /* 0x0000000502057224 */ /* 0x000fe200078e0209 */
[----:B------:R-:W-:Y:S01]  /*1610*/  MOV R2, R10 ;  /* 0x0000000a00027202 */ /* 0x000fe20000000f00 */
[----:B------:R-:W-:-:S03]  /*1620*/  IMAD.IADD R6, R17, 0x1, R0 ;  /* 0x0000000111067824 */ /* 0x000fc600078e0200 */
[----:B------:R-:W-:-:S07]  /*1630*/  IADD3 R0, PT, PT, R11, R5, RZ ;  /* 0x000000050b007210 */ /* 0x000fce0007ffe0ff */
.L_x_1577:
[----:B------:R-:W-:Y:S01]  /*1640*/  ISETP.NE.AND P0, PT, R180, -0x1, PT ;  /* 0xffffffffb400780c */ /* 0x000fe20003f05270 */
[----:B------:R-:W-:Y:S01]  /*1650*/  IMAD.SHL.U32 R183, R168, 0x8, RZ ;  /* 0x00000008a8b77824 */ /* 0x000fe200078e00ff */
[----:B------:R-:W1:Y:S01]  /*1660*/  LDCU.64 UR6, c[0x0][0x390] ;  /* 0x00007200ff0677ac */ /* 0x000e620008000a00 */
[----:B------:R-:W-:Y:S01]  /*1670*/  SHF.R.U32.HI R16, RZ, 0x2, R168 ;  /* 0x00000002ff107819 */ /* 0x000fe200000116a8 */
[----:B------:R-:W2:Y:S01]  /*1680*/  S2UR UR12, SR_CgaCtaId ;  /* 0x00000000000c79c3 */ /* 0x000ea20000008800 */
[----:B------:R-:W-:Y:S01]  /*1690*/  IADD3 R172, PT, PT, -R182, R15, RZ ;  /* 0x0000000fb6ac7210 */ /* 0x000fe20007ffe1ff */
[----:B------:R-:W3:Y:S01]  /*16a0*/  LDCU.64 UR4, c[0x0][0x3c8] ;  /* 0x00007900ff0477ac */ /* 0x000ee20008000a00 */
[----:B------:R-:W-:Y:S01]  /*16b0*/  LOP3.LUT R184, R183, 0x18, RZ, 0xc0, !PT ;  /* 0x00000018b7b87812 */ /* 0x000fe200078ec0ff */
[----:B------:R-:W-:Y:S01]  /*16c0*/  IMAD.SHL.U32 R8, R168, 0x20, RZ ;  /* 0x00000020a8087824 */ /* 0x000fe200078e00ff */
[----:B------:R-:W-:Y:S01]  /*16d0*/  BSSY.RECONVERGENT B0, `(.L_x_1582) ;  /* 0x000004a000007945 */ /* 0x000fe20003800200 */
[----:B------:R-:W4:Y:S01]  /*16e0*/  LDCU.64 UR10, c[0x0][0x388] ;  /* 0x00007100ff0a77ac */ /* 0x000f220008000a00 */
[----:B------:R-:W-:Y:S01]  /*16f0*/  IADD3 R22, P1, PT, R184, R14, RZ ;  /* 0x0000000eb8167210 */ /* 0x000fe20007f3e0ff */
[----:B------:R-:W-:Y:S01]  /*1700*/  IMAD.SHL.U32 R7, R168, 0x4, RZ ;  /* 0x00000004a8077824 */ /* 0x000fe200078e00ff */
[----:B------:R-:W5:Y:S01]  /*1710*/  @!P0 LDC.64 R10, c[0x0][0x398] ;  /* 0x0000e600ff0a8b82 */ /* 0x000f620000000a00 */
[----:B------:R-:W-:Y:S01]  /*1720*/  IADD3 R20, P2, PT, R184, R2, RZ ;  /* 0x00000002b8147210 */ /* 0x000fe20007f5e0ff */
[----:B------:R-:W-:Y:S01]  /*1730*/  IMAD.MOV.U32 R17, RZ, RZ, RZ ;  /* 0x000000ffff117224 */ /* 0x000fe200078e00ff */
[----:B------:R-:W-:Y:S01]  /*1740*/  LOP3.LUT R12, R8, 0xc0, RZ, 0xc0, !PT ;  /* 0x000000c0080c7812 */ /* 0x000fe200078ec0ff */
[----:B------:R-:W-:Y:S01]  /*1750*/  IMAD.X R23, RZ, RZ, R6, P1 ;  /* 0x000000ffff177224 */ /* 0x000fe200008e0606 */
[----:B------:R-:W-:Y:S01]  /*1760*/  IADD3.X R21, PT, PT, RZ, R0, RZ, P2, !PT ;  /* 0x00000000ff157210 */ /* 0x000fe200017fe4ff */
[----:B------:R-:W-:Y:S01]  /*1770*/  IMAD.SHL.U32 R6, R168, 0x10, RZ ;  /* 0x00000010a8067824 */ /* 0x000fe200078e00ff */
[----:B------:R-:W-:Y:S01]  /*1780*/  LOP3.LUT R7, R12, 0x18, R7, 0xf8, !PT ;  /* 0x000000180c077812 */ /* 0x000fe200078ef807 */
[----:B------:R-:W1:Y:S01]  /*1790*/  @P0 LDC.64 R4, c[0x0][0x3b0] ;  /* 0x0000ec00ff040b82 */ /* 0x000e620000000a00 */
[----:B------:R-:W-:Y:S01]  /*17a0*/  SHF.R.U32.HI R2, RZ, 0x1, R168 ;  /* 0x00000001ff027819 */ /* 0x000fe200000116a8 */
[----:B------:R-:W-:Y:S01]  /*17b0*/  IMAD.WIDE.U32 R20, R16, R136, R20 ;  /* 0x0000008810147225 */ /* 0x000fe200078e0014 */
[----:B------:R-:W-:-:S02]  /*17c0*/  LOP3.LUT R174, R184, 0x20, RZ, 0xfc, !PT ;  /* 0x00000020b8ae7812 */ /* 0x000fc400078efcff */
[----:B------:R-:W-:Y:S01]  /*17d0*/  LOP3.LUT R173, R184, 0x40, RZ, 0xfc, !PT ;  /* 0x00000040b8ad7812 */ /* 0x000fe200078efcff */
[----:B------:R-:W-:Y:S01]  /*17e0*/  IMAD R175, R16, R137, R21 ;  /* 0x0000008910af7224 */ /* 0x000fe200078e0215 */
[C---:B----4-:R-:W-:Y:S01]  /*17f0*/  LEA R176, P1, R20.reuse, UR10, 0x1 ;  /* 0x0000000a14b07c11 */ /* 0x050fe2000f8208ff */
[----:B------:R-:W-:Y:S01]  /*1800*/  IMAD.WIDE.U32 R12, R13, 0x40, R16 ;  /* 0x000000400d0c7825 */ /* 0x000fe200078e0010 */
[----:B------:R-:W-:Y:S02]  /*1810*/  LOP3.LUT R132, R7, 0x8, R2, 0x78, !PT ;  /* 0x0000000807847812 */ /* 0x000fe400078e7802 */
[----:B------:R-:W-:Y:S01]  /*1820*/  LEA.HI.X R175, R20, UR11, R175, 0x1, P1 ;  /* 0x0000000b14af7c11 */ /* 0x000fe200088f0caf */
[----:B-----5:R-:W-:-:S04]  /*1830*/  @!P0 IMAD.WIDE.U32 R18, R181, R10, RZ ;  /* 0x0000000ab5128225 */ /* 0x020fc800078e00ff */
[----:B------:R-:W-:Y:S02]  /*1840*/  @!P0 IMAD.MOV.U32 R9, RZ, RZ, R18 ;  /* 0x000000ffff098224 */ /* 0x000fe400078e0012 */
[----:B------:R-:W-:Y:S01]  /*1850*/  @!P0 IMAD R11, R181, R11, R19 ;  /* 0x0000000bb50b8224 */ /* 0x000fe200078e0213 */
[----:B------:R-:W-:Y:S01]  /*1860*/  LOP3.LUT R19, R183, 0xd8, RZ, 0xc0, !PT ;  /* 0x000000d8b7137812 */ /* 0x000fe200078ec0ff */
[----:B-1----:R-:W-:-:S03]  /*1870*/  @P0 IMAD.WIDE.U32 R24, R180, R4, RZ ;  /* 0x00000004b4180225 */ /* 0x002fc600078e00ff */
[----:B------:R-:W-:Y:S01]  /*1880*/  LOP3.LUT R0, R19, 0x18, R168, 0x78, !PT ;  /* 0x0000001813007812 */ /* 0x000fe200078e78a8 */
[----:B------:R-:W-:Y:S02]  /*1890*/  @P0 IMAD.MOV.U32 R9, RZ, RZ, R24 ;  /* 0x000000ffff090224 */ /* 0x000fe400078e0018 */
[----:B------:R-:W-:Y:S01]  /*18a0*/  @P0 IMAD R11, R180, R5, R25 ;  /* 0x00000005b40b0224 */ /* 0x000fe200078e0219 */
[----:B------:R-:W-:Y:S01]  /*18b0*/  LOP3.LUT R183, R0, 0x1f20, R183, 0xf8, !PT ;  /* 0x00001f2000b77812 */ /* 0x000fe200078ef8b7 */
[----:B------:R-:W-:Y:S01]  /*18c0*/  IMAD.WIDE.U32 R18, R16, R124, R22 ;  /* 0x0000007c10127225 */ /* 0x000fe200078e0016 */
[----:B------:R-:W-:-:S03]  /*18d0*/  IADD3 R4, P0, PT, R184, R9, RZ ;  /* 0x00000009b8047210 */ /* 0x000fc60007f1e0ff */
[----:B------:R-:W-:Y:S02]  /*18e0*/  IMAD R179, R16, R125, R19 ;  /* 0x0000007d10b37224 */ /* 0x000fe400078e0213 */
[----:B------:R-:W-:Y:S01]  /*18f0*/  IMAD.X R5, RZ, RZ, R11, P0 ;  /* 0x000000ffff057224 */ /* 0x000fe200000e060b */
[----:B------:R-:W-:Y:S01]  /*1900*/  LEA R178, P0, R18, UR6, 0x1 ;  /* 0x0000000612b27c11 */ /* 0x000fe2000f8008ff */
[----:B---3--:R-:W-:-:S03]  /*1910*/  IMAD.WIDE.U32 R4, R190, UR4, R4 ;  /* 0x00000004be047c25 */ /* 0x008fc6000f8e0004 */
        /* <DEDUP_REMOVED lines=36> */
.L_x_1584:
[----:B------:R2:W-:Y:S02]  /*1b60*/  STS.128 [R183+0x2000], RZ ;  /* 0x002000ffb7007388 */ /* 0x0005e40000000c00 */
.L_x_1583:
[----:B------:R-:W-:Y:S05]  /*1b70*/  BSYNC.RECONVERGENT B0 ;  /* 0x0000000000007941 */ /* 0x000fea0003800200 */
.L_x_1582:
        /* <DEDUP_REMOVED lines=35> */
.L_x_1587:
[----:B------:R4:W-:Y:S02]  /*1db0*/  STS.128 [R183+0x2800], RZ ;  /* 0x002800ffb7007388 */ /* 0x0009e40000000c00 */
.L_x_1586:
[----:B------:R-:W-:Y:S05]  /*1dc0*/  BSYNC.RECONVERGENT B0 ;  /* 0x0000000000007941 */ /* 0x000fea0003800200 */
.L_x_1585:
[----:B------:R-:W-:Y:S01]  /*1dd0*/  IMAD.SHL.U32 R128, R138, 0x80, RZ ;  /* 0x000000808a807824 */ /* 0x000fe200078e00ff */
[----:B------:R-:W-:Y:S04]  /*1de0*/  BSSY.RECONVERGENT B0, `(.L_x_1588) ;  /* 0x000001e000007945 */ /* 0x000fe80003800200 */
[----:B------:R-:W-:-:S05]  /*1df0*/  IADD3 R127, PT, PT, R128, -0x80, RZ ;  /* 0xffffff80807f7810 */ /* 0x000fca0007ffe0ff */
[----:B------:R-:W-:-:S05]  /*1e00*/  IMAD.IADD R10, R3, 0x1, -R127 ;  /* 0x00000001030a7824 */ /* 0x000fca00078e0a7f */
[----:B------:R-:W-:-:S13]  /*1e10*/  ISETP.GE.AND P3, PT, R16, R10, PT ;  /* 0x0000000a1000720c */ /* 0x000fda0003f66270 */
[----:B------:R-:W-:Y:S05]  /*1e20*/  @P3 BRA `(.L_x_1589) ;  /* 0x0000000000643947 */ /* 0x000fea0003800000 */
[----:B------:R-:W5:Y:S02]  /*1e30*/  LDCU UR5, c[0x0][0x440] ;  /* 0x00008800ff0577ac */ /* 0x000f640008000800 */
[----:B-----5:R-:W-:Y:S02]  /*1e40*/  ISETP.GE.AND P1, PT, R184, UR5, PT ;  /* 0x00000005b8007c0c */ /* 0x020fe4000bf26270 */
[----:B------:R-:W-:-:S11]  /*1e50*/  ISETP.GE.AND P0, PT, R174, UR5, PT ;  /* 0x00000005ae007c0c */ /* 0x000fd6000bf06270 */
[----:B-1--4-:R-:W-:Y:S02]  /*1e60*/  @!P1 IMAD.MOV.U32 R4, RZ, RZ, R176 ;  /* 0x000000ffff049224 */ /* 0x012fe400078e00b0 */
        /* <DEDUP_REMOVED lines=20> */
.L_x_1590:
[----:B------:R4:W-:Y:S02]  /*1fb0*/  STS.128 [R183+0x7000], RZ ;  /* 0x007000ffb7007388 */ /* 0x0009e40000000c00 */
.L_x_1589:
[----:B------:R-:W-:Y:S05]  /*1fc0*/  BSYNC.RECONVERGENT B0 ;  /* 0x0000000000007941 */ /* 0x000fea0003800200 */
.L_x_1588:
[----:B------:R-:W-:Y:S01]  /*1fd0*/  ISETP.GE.AND P0, PT, R9, R10, PT ;  /* 0x0000000a0900720c */ /* 0x000fe20003f06270 */
[----:B------:R-:W-:-:S12]  /*1fe0*/  BSSY.RECONVERGENT B0, `(.L_x_1591) ;  /* 0x000001b000007945 */ /* 0x000fd80003800200 */
[----:B------:R-:W-:Y:S05]  /*1ff0*/  @P0 BRA `(.L_x_1592) ;  /* 0x0000000000640947 */ /* 0x000fea0003800000 */
[----:B------:R-:W5:Y:S01]  /*2000*/  LDCU UR5, c[0x0][0x440] ;  /* 0x00008800ff0577ac */ /* 0x000f620008000800 */
[C---:B-1--4-:R-:W-:Y:S01]  /*2010*/  IMAD.SHL.U32 R5, R136.reuse, 0x20, RZ ;  /* 0x0000002088057824 */ /* 0x052fe200078e00ff */
        /* <DEDUP_REMOVED lines=22> */
.L_x_1593:
[----:B------:R4:W-:Y:S02]  /*2180*/  STS.128 [R183+0x7800], RZ ;  /* 0x007800ffb7007388 */ /* 0x0009e40000000c00 */
.L_x_1592:
[----:B------:R-:W-:Y:S05]  /*2190*/  BSYNC.RECONVERGENT B0 ;  /* 0x0000000000007941 */ /* 0x000fea0003800200 */
.L_x_1591:
[----:B------:R-:W-:Y:S01]  /*21a0*/  IADD3 R13, PT, PT, R16, 0x40, RZ ;  /* 0x00000040100d7810 */ /* 0x000fe20007ffe0ff */
[----:B------:R-:W-:Y:S03]  /*21b0*/  BSSY.RECONVERGENT B0, `(.L_x_1594) ;  /* 0x000001a000007945 */ /* 0x000fe60003800200 */
[----:B------:R-:W-:-:S13]  /*21c0*/  ISETP.GE.AND P0, PT, R13, R10, PT ;  /* 0x0000000a0d00720c */ /* 0x000fda0003f06270 */
[----:B------:R-:W-:Y:S05]  /*21d0*/  @P0 BRA `(.L_x_1595) ;  /* 0x00000000005c0947 */ /* 0x000fea0003800000 */
[----:B------:R-:W5:Y:S01]  /*21e0*/  LDCU UR5, c[0x0][0x440] ;  /* 0x00008800ff0577ac */ /* 0x000f620008000800 */
[----:B-1--4-:R-:W-:-:S04]  /*21f0*/  LEA R4, P2, R136, R176, 0x7 ;  /* 0x000000b088047211 */ /* 0x012fc800078438ff */
        /* <DEDUP_REMOVED lines=20> */
.L_x_1596:
[----:B------:R4:W-:Y:S02]  /*2340*/  STS.128 [R183+0x8000], RZ ;  /* 0x008000ffb7007388 */ /* 0x0009e40000000c00 */
.L_x_1595:
[----:B------:R-:W-:Y:S05]  /*2350*/  BSYNC.RECONVERGENT B0 ;  /* 0x0000000000007941 */ /* 0x000fea0003800200 */
.L_x_1594:
[----:B-1--4-:R-:W1:Y:S01]  /*2360*/  LDC.64 R4, c[0x0][0x538] ;  /* 0x00014e00ff047b82 */ /* 0x012e620000000a00 */
[----:B------:R-:W-:Y:S01]  /*2370*/  IADD3 R11, PT, PT, R16, 0x60, RZ ;  /* 0x00000060100b7810 */ /* 0x000fe20007ffe0ff */
[----:B------:R-:W-:Y:S03]  /*2380*/  BSSY.RECONVERGENT B0, `(.L_x_1597) ;  /* 0x000001a000007945 */ /* 0x000fe60003800200 */
[----:B------:R-:W-:-:S13]  /*2390*/  ISETP.GE.AND P0, PT, R11, R10, PT ;  /* 0x0000000a0b00720c */ /* 0x000fda0003f06270 */
[----:B------:R-:W-:Y:S05]  /*23a0*/  @P0 BRA `(.L_x_1598) ;  /* 0x00000000005c0947 */ /* 0x000fea0003800000 */
[----:B------:R-:W4:Y:S01]  /*23b0*/  LDCU UR5, c[0x0][0x440] ;  /* 0x00008800ff0577ac */ /* 0x000f220008000800 */
[----:B------:R-:W-:Y:S02]  /*23c0*/  IMAD.MOV.U32 R177, RZ, RZ, R175 ;  /* 0x000000ffffb17224 */ /* 0x000fe400078e00af */
[----:B------:R-:W-:Y:S02]  /*23d0*/  IMAD R0, R137, 0xc0, RZ ;  /* 0x000000c089007824 */ /* 0x000fe400078e02ff */
[----:B------:R-:W-:-:S05]  /*23e0*/  IMAD.WIDE.U32 R18, R136, 0xc0, R176 ;  /* 0x000000c088127825 */ /* 0x000fca00078e00b0 */
[----:B------:R-:W-:Y:S02]  /*23f0*/  IADD3 R19, PT, PT, R19, R0, RZ ;  /* 0x0000000013137210 */ /* 0x000fe40007ffe0ff */
[----:B----4-:R-:W-:Y:S02]  /*2400*/  ISETP.GE.AND P2, PT, R184, UR5, PT ;  /* 0x00000005b8007c0c */ /* 0x010fe4000bf46270 */
[----:B------:R-:W-:Y:S02]  /*2410*/  ISETP.GE.AND P1, PT, R174, UR5, PT ;  /* 0x00000005ae007c0c */ /* 0x000fe4000bf26270 */
[----:B------:R-:W-:-:S09]  /*2420*/  ISETP.GE.AND P0, PT, R173, UR5, PT ;  /* 0x00000005ad007c0c */ /* 0x000fd2000bf06270 */
        /* <DEDUP_REMOVED lines=14> */
[----:B------:R4:W-:Y:S02]  /*2510*/  @P0 STS.128 [R183+0x8800], RZ ;  /* 0x008800ffb7000388 */ /* 0x0009e40000000c00 */
.L_x_1598:
[----:B------:R-:W-:Y:S05]  /*2520*/  BSYNC.RECONVERGENT B0 ;  /* 0x0000000000007941 */ /* 0x000fea0003800200 */
.L_x_1597:
[----:B------:R-:W4:Y:S01]  /*2530*/  LDCU.64 UR6, c[0x0][0x540] ;  /* 0x0000a800ff0677ac */ /* 0x000f220008000a00 */
[----:B------:R-:W-:Y:S01]  /*2540*/  IMAD.MOV.U32 R191, RZ, RZ, RZ ;  /* 0x000000ffffbf7224 */ /* 0x000fe200078e00ff */
[----:B------:R-:W0:Y:S01]  /*2550*/  LDGDEPBAR ;  /* 0x00000000000079af */ /* 0x000e220000000000 */
[----:B------:R-:W5:Y:S01]  /*2560*/  LDCU UR5, c[0x0][0x458] ;  /* 0x00008b00ff0577ac */ /* 0x000f620008000800 */
[----:B----4-:R-:W-:-:S04]  /*2570*/  IMAD.WIDE.U32 R18, R181, UR6, R190 ;  /* 0x00000006b5127c25 */ /* 0x010fc8000f8e00be */
[----:B------:R-:W-:Y:S01]  /*2580*/  IMAD R0, R181, UR7, R19 ;  /* 0x00000007b5007c24 */ /* 0x000fe2000f8e0213 */
[----:B-1----:R-:W-:Y:S02]  /*2590*/  LEA R4, P0, R18, R4, 0x2 ;  /* 0x0000000412047211 */ /* 0x002fe400078010ff */
[----:B------:R-:W-:Y:S01]  /*25a0*/  LOP3.LUT R17, R2, 0x1f0, RZ, 0xc0, !PT ;  /* 0x000001f002117812 */ /* 0x000fe200078ec0ff */
[----:B------:R-:W-:-:S04]  /*25b0*/  DEPBAR.LE SB0, 0x0 ;  /* 0x000080000000791a */ /* 0x000fc80000000000 */
[----:B------:R-:W-:-:S06]  /*25c0*/  LEA.HI.X R5, R18, R5, R0, 0x2, P0 ;  /* 0x0000000512057211 */ /* 0x000fcc00000f1400 */
[----:B------:R-:W4:Y:S01]  /*25d0*/  LDG.E R5, desc[UR16][R4.64] ;  /* 0x0000001004057981 */ /* 0x000f22000c1e1900 */
[----:B-----5:R-:W4:Y:S01]  /*25e0*/  MUFU.RCP R0, UR5 ;  /* 0x0000000500007d08 */ /* 0x020f220008001000 */
[----:B------:R-:W-:Y:S01]  /*25f0*/  LOP3.LUT R16, R16, 0x7, RZ, 0xc0, !PT ;  /* 0x0000000710107812 */ /* 0x000fe200078ec0ff */
[----:B------:R-:W-:Y:S01]  /*2600*/  BSSY.RECONVERGENT B0, `(.L_x_1599) ;  /* 0x0000025000007945 */ /* 0x000fe20003800200 */
[----:B------:R-:W-:Y:S02]  /*2610*/  IADD3 R2, PT, PT, R17, 0x1, R182 ;  /* 0x0000000111027810 */ /* 0x000fe40007ffe0b6 */
[----:B------:R-:W-:Y:S02]  /*2620*/  LOP3.LUT R129, R8, 0x120, RZ, 0xc0, !PT ;  /* 0x0000012008817812 */ /* 0x000fe400078ec0ff */
[----:B------:R-:W-:Y:S02]  /*2630*/  LOP3.LUT R171, R6, 0x3e00, RZ, 0xc0, !PT ;  /* 0x00003e0006ab7812 */ /* 0x000fe400078ec0ff */
[----:B------:R-:W-:-:S02]  /*2640*/  IADD3 R2, PT, PT, -R15, R2, R16 ;  /* 0x000000020f027210 */ /* 0x000fc40007ffe110 */
[----:B------:R-:W-:Y:S02]  /*2650*/  IADD3 R171, PT, PT, R132, R129, R171 ;  /* 0x0000008184ab7210 */ /* 0x000fe40007ffe0ab */
[----:B------:R-:W-:Y:S01]  /*2660*/  IADD3 R2, PT, PT, R2, UR14, R3 ;  /* 0x0000000e02027c10 */ /* 0x000fe2000fffe003 */
[----:B------:R-:W-:Y:S01]  /*2670*/  BAR.SYNC.DEFER_BLOCKING 0x0 ;  /* 0x0000000000007b1d */ /* 0x000fe20000010000 */
[----:B----4-:R-:W-:-:S05]  /*2680*/  FMUL.FTZ R0, R5, R0 ;  /* 0x0000000005007220 */ /* 0x010fca0000410000 */
        /* <DEDUP_REMOVED lines=23> */
.L_x_1601:
[----:B------:R4:W-:Y:S01]  /*2800*/  STS.128 [R183+0xd000], RZ ;  /* 0x00d000ffb7007388 */ /* 0x0009e20000000c00 */
[----:B------:R-:W-:Y:S05]  /*2810*/  BRA `(.L_x_1602) ;  /* 0x00000000000c7947 */ /* 0x000fea0003800000 */
.L_x_1600:
[----:B------:R1:W-:Y:S04]  /*2820*/  STS.128 [R183+0x9000], RZ ;  /* 0x009000ffb7007388 */ /* 0x0003e80000000c00 */
[----:B------:R1:W-:Y:S04]  /*2830*/  STS.128 [R183+0xb000], RZ ;  /* 0x00b000ffb7007388 */ /* 0x0003e80000000c00 */
[----:B------:R1:W-:Y:S02]  /*2840*/  STS.128 [R183+0xd000], RZ ;  /* 0x00d000ffb7007388 */ /* 0x0003e40000000c00 */
.L_x_1602:
[----:B------:R-:W-:Y:S05]  /*2850*/  BSYNC.RECONVERGENT B0 ;  /* 0x0000000000007941 */ /* 0x000fea0003800200 */
.L_x_1599:
        /* <DEDUP_REMOVED lines=30> */
.L_x_1605:
[----:B------:R1:W-:Y:S02]  /*2a40*/  STS.128 [R183+0xd800], RZ ;  /* 0x00d800ffb7007388 */ /* 0x0003e40000000c00 */
.L_x_1604:
[----:B------:R-:W-:Y:S05]  /*2a50*/  BSYNC.RECONVERGENT B0 ;  /* 0x0000000000007941 */ /* 0x000fea0003800200 */
.L_x_1603:
        /* <DEDUP_REMOVED lines=28> */
.L_x_1608:
[----:B------:R1:W-:Y:S02]  /*2c20*/  STS.128 [R183+0xe000], RZ ;  /* 0x00e000ffb7007388 */ /* 0x0003e40000000c00 */
.L_x_1607:
[----:B------:R-:W-:Y:S05]  /*2c30*/  BSYNC.RECONVERGENT B0 ;  /* 0x0000000000007941 */ /* 0x000fea0003800200 */
.L_x_1606:
        /* <DEDUP_REMOVED lines=9> */
[----:B-1----:R-:W-:Y:S02]  /*2cd0*/  IMAD R4, R125, 0xc0, RZ ;  /* 0x000000c07d047824 */ /* 0x002fe400078e02ff */
        /* <DEDUP_REMOVED lines=21> */
.L_x_1611:
[----:B------:R1:W-:Y:S02]  /*2e30*/  STS.128 [R183+0xe800], RZ ;  /* 0x00e800ffb7007388 */ /* 0x0003e40000000c00 */
.L_x_1610:
[----:B------:R-:W-:Y:S05]  /*2e40*/  BSYNC.RECONVERGENT B0 ;  /* 0x0000000000007941 */ /* 0x000fea0003800200 */
.L_x_1609:
[----:B-1----:R-:W-:Y:S01]  /*2e50*/  LOP3.LUT R5, R6, 0x100, RZ, 0xc0, !PT ;  /* 0x0000010006057812 */ /* 0x002fe200078ec0ff */
[----:B------:R-:W-:Y:S01]  /*2e60*/  IMAD.MOV.U32 R130, RZ, RZ, 0x20 ;  /* 0x00000020ff827424 */ /* 0x000fe200078e00ff */
[----:B------:R-:W-:Y:S01]  /*2e70*/  LOP3.LUT R170, R7, 0x8, R168, 0x78, !PT ;  /* 0x0000000807aa7812 */ /* 0x000fe200078e78a8 */
[----:B------:R-:W-:Y:S01]  /*2e80*/  IMAD.IADD R134, R127, 0x1, R134 ;  /* 0x000000017f867824 */ /* 0x000fe200078e0286 */
[----:B------:R-:W-:Y:S01]  /*2e90*/  LOP3.LUT R5, R5, 0x20, R8, 0xf8, !PT ;  /* 0x0000002005057812 */ /* 0x000fe200078ef808 */
[----:B------:R-:W0:Y:S01]  /*2ea0*/  LDGDEPBAR ;  /* 0x00000000000079af */ /* 0x000e220000000000 */
        /* <DEDUP_REMOVED lines=8> */
[----:B------:R-:W-:Y:S01]  /*2f30*/  VIADDMNMX R139, R2, 0x8, R3, PT ;  /* 0x00000008028b7846 */ /* 0x000fe20003800103 */
[--C-:B------:R-:W-:Y:S02]  /*2f40*/  IMAD.IADD R126, R171, 0x1, R130.reuse ;  /* 0x00000001ab7e7824 */ /* 0x100fe400078e0282 */
[----:B------:R-:W1:Y:S01]  /*2f50*/  LDSM.16.M88.4 R36, [R170+0x3400] ;  /* 0x00340000aa24783b */ /* 0x000e620000000200 */
[----:B------:R-:W-:Y:S02]  /*2f60*/  IMAD.IADD R141, R170, 0x1, R130 ;  /* 0x00000001aa8d7824 */ /* 0x000fe400078e0282 */
[C---:B------:R-:W-:Y:S01]  /*2f70*/  VIADD R2, R134.reuse, 0x78 ;  /* 0x0000007886027836 */ /* 0x040fe20000000000 */
[----:B------:R-:W5:Y:S01]  /*2f80*/  LDSM.16.M88.4 R28, [R170+0x3800] ;  /* 0x00380000aa1c783b */ /* 0x000f620000000200 */
[----:B------:R-:W-:-:S03]  /*2f90*/  VIADD R3, R134, 0x8 ;  /* 0x0000000886037836 */ /* 0x000fc60000000000 */
[----:B------:R-:W2:Y:S01]  /*2fa0*/  LDSM.16.M88.4 R44, [R170+0x3000] ;  /* 0x00300000aa2c783b */ /* 0x000ea20000000200 */
[CC--:B------:R-:W-:Y:S02]  /*2fb0*/  ISETP.GE.AND P4, PT, R2.reuse, R140.reuse, PT ;  /* 0x0000008c0200720c */ /* 0x0c0fe40003f86270 */
[C---:B------:R-:W-:Y:S01]  /*2fc0*/  ISETP.GE.AND P5, PT, R3.reuse, R140, PT ;  /* 0x0000008c0300720c */ /* 0x040fe20003fa6270 */
[----:B------:R-:W-:Y:S01]  /*2fd0*/  LDSM.16.M88.4 R60, [R126] ;  /* 0x000000007e3c783b */ /* 0x000fe20000000200 */
[-C--:B------:R-:W-:Y:S02]  /*2fe0*/  ISETP.GE.AND P1, PT, R3, R139.reuse, PT ;  /* 0x0000008b0300720c */ /* 0x080fe40003f26270 */
[----:B------:R-:W-:Y:S01]  /*2ff0*/  ISETP.GE.AND P2, PT, R2, R139, PT ;  /* 0x0000008b0200720c */ /* 0x000fe20003f46270 */
[----:B------:R-:W4:Y:S01]  /*3000*/  LDSM.16.M88.4 R56, [R141+0x3400] ;  /* 0x003400008d38783b */ /* 0x000f220000000200 */
[----:B------:R-:W-:-:S03]  /*3010*/  I2FP.F32.U32 R3, R3 ;  /* 0x0000000300037245 */ /* 0x000fc60000201000 */
[----:B------:R-:W4:Y:S04]  /*3020*/  LDSM.16.M88.4 R8, [R141+0x3800] ;  /* 0x003800008d08783b */ /* 0x000f280000000200 */
[----:B---3--:R-:W3:Y:S04]  /*3030*/  LDSM.16.M88.4 R20, [R170+0x3c00] ;  /* 0x003c0000aa14783b */ /* 0x008ee80000000200 */
[----:B------:R-:W3:Y:S04]  /*3040*/  LDSM.16.M88.4 R12, [R170+0x4000] ;  /* 0x00400000aa0c783b */ /* 0x000ee80000000200 */
[----:B------:R-:W3:Y:S04]  /*3050*/  LDSM.16.M88.4 R96, [R170+0x4400] ;  /* 0x00440000aa60783b */ /* 0x000ee80000000200 */
[----:B------:R-:W3:Y:S01]  /*3060*/  LDSM.16.M88.4 R88, [R170+0x4800] ;  /* 0x00480000aa58783b */ /* 0x000ee20000000200 */
[C---:B-1----:R-:W-:Y:S03]  /*3070*/  HMMA.16816.F32.BF16 R40, R80.reuse, R36, RZ ;  /* 0x000000245028723c */ /* 0x042fe600000418ff */
[----:B------:R-:W1:Y:S04]  /*3080*/  LDSM.16.M88.4 R68, [R170+0x4c00] ;  /* 0x004c0000aa44783b */ /* 0x000e680000000200 */
[----:B------:R-:W1:Y:S01]  /*3090*/  LDSM.16.M88.4 R64, [R141+0x3000] ;  /* 0x003000008d40783b */ /* 0x000e620000000200 */
[C---:B-----5:R-:W-:Y:S03]  /*30a0*/  HMMA.16816.F32.BF16 R32, R80.reuse, R28, RZ ;  /* 0x0000001c5020723c */ /* 0x060fe600000418ff */
[----:B------:R-:W5:Y:S04]  /*30b0*/  LDSM.16.M88.4 R4, [R141+0x4400] ;  /* 0x004400008d04783b */ /* 0x000f680000000200 */
[----:B------:R-:W-:Y:S01]  /*30c0*/  LDSM.16.M88.4 R52, [R141+0x4000] ;  /* 0x004000008d34783b */ /* 0x000fe20000000200 */
[C---:B------:R-:W-:Y:S03]  /*30d0*/  HMMA.16816.F32.BF16 R36, R80.reuse, R38, RZ ;  /* 0x000000265024723c */ /* 0x040fe600000418ff */
[----:B------:R-:W-:Y:S04]  /*30e0*/  LDSM.16.M88.4 R72, [R141+0x3c00] ;  /* 0x003c00008d48783b */ /* 0x000fe80000000200 */
[----:B------:R-:W-:Y:S01]  /*30f0*/  LDSM.16.M88.4 R76, [R170+0x5c00] ;  /* 0x005c0000aa4c783b */ /* 0x000fe20000000200 */
[C---:B------:R-:W-:Y:S03]  /*3100*/  HMMA.16816.F32.BF16 R28, R80.reuse, R30, RZ ;  /* 0x0000001e501c723c */ /* 0x040fe600000418ff */
[----:B------:R-:W-:Y:S04]  /*3110*/  LDSM.16.M88.4 R104, [R141+0x5c00] ;  /* 0x005c00008d68783b */ /* 0x000fe80000000200 */
[----:B------:R-:W-:Y:S01]  /*3120*/  LDSM.16.M88.4 R120, [R170+0x8000] ;  /* 0x00800000aa78783b */ /* 0x000fe20000000200 */
[----:B--2---:R-:W-:Y:S03]  /*3130*/  HMMA.16816.F32.BF16 R48, R80, R44, RZ ;  /* 0x0000002c5030723c */ /* 0x004fe600000418ff */
[----:B------:R-:W-:Y:S04]  /*3140*/  LDSM.16.M88.4 R112, [R170+0x8400] ;  /* 0x00840000aa70783b */ /* 0x000fe80000000200 */
[----:B------:R-:W-:Y:S01]  /*3150*/  LDSM.16.M88.4 R108, [R170+0x8800] ;  /* 0x00880000aa6c783b */ /* 0x000fe20000000200 */
[C---:B----4-:R-:W-:Y:S08]  /*3160*/  HMMA.16816.F32.BF16 R40, R60.reuse, R56, R40 ;  /* 0x000000383c28723c */ /* 0x050ff00000041828 */
[C---:B------:R-:W-:Y:S01]  /*3170*/  HMMA.16816.F32.BF16 R36, R60.reuse, R58, R36 ;  /* 0x0000003a3c24723c */ /* 0x040fe20000041824 */
[----:B------:R-:W-:Y:S07]  /*3180*/  LDSM.16.M88.4 R56, [R171+0x1000] ;  /* 0x00100000ab38783b */ /* 0x000fee0000000200 */
[C---:B------:R-:W-:Y:S08]  /*3190*/  HMMA.16816.F32.BF16 R32, R60.reuse, R8, R32 ;  /* 0x000000083c20723c */ /* 0x040ff00000041820 */
[----:B------:R-:W-:Y:S01]  /*31a0*/  HMMA.16816.F32.BF16 R28, R60, R10, R28 ;  /* 0x0000000a3c1c723c */ /* 0x000fe2000004181c */
[----:B------:R-:W2:Y:S07]  /*31b0*/  LDSM.16.M88.4 R8, [R170+0x5000] ;  /* 0x00500000aa08783b */ /* 0x000eae0000000200 */
[C---:B------:R-:W-:Y:S08]  /*31c0*/  HMMA.16816.F32.BF16 R44, R80.reuse, R46, RZ ;  /* 0x0000002e502c723c */ /* 0x040ff000000418ff */
[C---:B---3--:R-:W-:Y:S08]  /*31d0*/  HMMA.16816.F32.BF16 R24, R80.reuse, R20, RZ ;  /* 0x000000145018723c */ /* 0x048ff000000418ff */
        /* <DEDUP_REMOVED lines=12> */
[----:B------:R-:W3:Y:S07]  /*32a0*/  LDSM.16.M88.4 R64, [R141+0x4c00] ;  /* 0x004c00008d40783b */ /* 0x000eee0000000200 */
[C---:B-----5:R-:W-:Y:S08]  /*32b0*/  HMMA.16816.F32.BF16 R100, R60.reuse, R4, R100 ;  /* 0x000000043c64723c */ /* 0x060ff00000041864 */
[----:B------:R-:W-:Y:S01]  /*32c0*/  HMMA.16816.F32.BF16 R96, R60, R6, R96 ;  /* 0x000000063c60723c */ /* 0x000fe20000041860 */
[----:B------:R-:W4:Y:S07]  /*32d0*/  LDSM.16.M88.4 R4, [R170+0x5800] ;  /* 0x00580000aa04783b */ /* 0x000f2e0000000200 */
[C---:B--2---:R-:W-:Y:S08]  /*32e0*/  HMMA.16816.F32.BF16 R48, R56.reuse, R8, R48 ;  /* 0x000000083830723c */ /* 0x044ff00000041830 */
[----:B------:R-:W-:Y:S01]  /*32f0*/  HMMA.16816.F32.BF16 R44, R56, R10, R44 ;  /* 0x0000000a382c723c */ /* 0x000fe2000004182c */
[----:B------:R-:W2:Y:S07]  /*3300*/  LDSM.16.M88.4 R8, [R170+0x6800] ;  /* 0x00680000aa08783b */ /* 0x000eae0000000200 */
[C---:B------:R-:W-:Y:S08]  /*3310*/  HMMA.16816.F32.BF16 R16, R60.reuse, R52, R16 ;  /* 0x000000343c10723c */ /* 0x040ff00000041810 */
[C---:B------:R-:W-:Y:S01]  /*3320*/  HMMA.16816.F32.BF16 R12, R60.reuse, R54, R12 ;  /* 0x000000363c0c723c */ /* 0x040fe2000004180c */
[----:B------:R-:W5:Y:S07]  /*3330*/  LDSM.16.M88.4 R52, [R170+0x5400] ;  /* 0x00540000aa34783b */ /* 0x000f6e0000000200 */
[C---:B-1----:R-:W-:Y:S08]  /*3340*/  HMMA.16816.F32.BF16 R92, R60.reuse, R68, R92 ;  /* 0x000000443c5c723c */ /* 0x042ff0000004185c */
[C---:B------:R-:W-:Y:S01]  /*3350*/  HMMA.16816.F32.BF16 R88, R60.reuse, R70, R88 ;  /* 0x000000463c58723c */ /* 0x040fe20000041858 */
[----:B------:R-:W-:Y:S07]  /*3360*/  LDSM.16.M88.4 R68, [R170+0x6400] ;  /* 0x00640000aa44783b */ /* 0x000fee0000000200 */
[C---:B------:R-:W-:Y:S08]  /*3370*/  HMMA.16816.F32.BF16 R24, R60.reuse, R72, R24 ;  /* 0x000000483c18723c */ /* 0x040ff00000041818 */
[C---:B------:R-:W-:Y:S01]  /*3380*/  HMMA.16816.F32.BF16 R20, R60.reuse, R74, R20 ;  /* 0x0000004a3c14723c */ /* 0x040fe20000041814 */
[----:B------:R-:W-:Y:S07]  /*3390*/  LDSM.16.M88.4 R72, [R170+0x6000] ;  /* 0x00600000aa48783b */ /* 0x000fee0000000200 */
[C---:B---3--:R-:W-:Y:S08]  /*33a0*/  HMMA.16816.F32.BF16 R84, R60.reuse, R64, R84 ;  /* 0x000000403c54723c */ /* 0x048ff00000041854 */
[----:B------:R-:W-:Y:S01]  /*33b0*/  HMMA.16816.F32.BF16 R80, R60, R66, R80 ;  /* 0x000000423c50723c */ /* 0x000fe20000041850 */
[----:B------:R-:W-:Y:S04]  /*33c0*/  LDSM.16.M88.4 R60, [R126+0x1000] ;  /* 0x001000007e3c783b */ /* 0x000fe80000000200 */
[----:B------:R-:W-:Y:S03]  /*33d0*/  LDSM.16.M88.4 R64, [R170+0x6c00] ;  /* 0x006c0000aa40783b */ /* 0x000fe60000000200 */
[C---:B----4-:R-:W-:Y:S08]  /*33e0*/  HMMA.16816.F32.BF16 R32, R56.reuse, R4, R32 ;  /* 0x000000043820723c */ /* 0x050ff00000041820 */
[C---:B------:R-:W-:Y:S01]  /*33f0*/  HMMA.16816.F32.BF16 R28, R56.reuse, R6, R28 ;  /* 0x00000006381c723c */ /* 0x040fe2000004181c */
[----:B------:R-:W1:Y:S07]  /*3400*/  LDSM.16.M88.4 R4, [R141+0x5400] ;  /* 0x005400008d04783b */ /* 0x000e6e0000000200 */
[C---:B--2---:R-:W-:Y:S08]  /*3410*/  HMMA.16816.F32.BF16 R92, R56.reuse, R8, R92 ;  /* 0x00000008385c723c */ /* 0x044ff0000004185c */
[C---:B------:R-:W-:Y:S01]  /*3420*/  HMMA.16816.F32.BF16 R88, R56.reuse, R10, R88 ;  /* 0x0000000a3858723c */ /* 0x040fe20000041858 */
[----:B------:R-:W2:Y:S07]  /*3430*/  LDSM.16.M88.4 R8, [R141+0x5800] ;  /* 0x005800008d08783b */ /* 0x000eae0000000200 */
[C---:B-----5:R-:W-:Y:S08]  /*3440*/  HMMA.16816.F32.BF16 R40, R56.reuse, R52, R40 ;  /* 0x000000343828723c */ /* 0x060ff00000041828 */
[C---:B------:R-:W-:Y:S01]  /*3450*/  HMMA.16816.F32.BF16 R36, R56.reuse, R54, R36 ;  /* 0x000000363824723c */ /* 0x040fe20000041824 */
[----:B------:R-:W3:Y:S07]  /*3460*/  LDSM.16.M88.4 R52, [R141+0x5000] ;  /* 0x005000008d34783b */ /* 0x000eee0000000200 */
[----:B------:R-:W-:Y:S08]  /*3470*/  HMMA.16816.F32.BF16 R24, R56, R76, R24 ;  /* 0x0000004c3818723c */ /* 0x000ff00000041818 */
[C---:B-1----:R-:W-:Y:S08]  /*3480*/  HMMA.16816.F32.BF16 R40, R60.reuse, R4, R40 ;  /* 0x000000043c28723c */ /* 0x042ff00000041828 */
[C---:B------:R-:W-:Y:S01]  /*3490*/  HMMA.16816.F32.BF16 R36, R60.reuse, R6, R36 ;  /* 0x000000063c24723c */ /* 0x040fe20000041824 */
[----:B------:R-:W1:Y:S07]  /*34a0*/  LDSM.16.M88.4 R4, [R170+0x7800] ;  /* 0x00780000aa04783b */ /* 0x000e6e0000000200 */
[C---:B--2---:R-:W-:Y:S08]  /*34b0*/  HMMA.16816.F32.BF16 R32, R60.reuse, R8, R32 ;  /* 0x000000083c20723c */ /* 0x044ff00000041820 */
[----:B------:R-:W-:Y:S01]  /*34c0*/  HMMA.16816.F32.BF16 R28, R60, R10, R28 ;  /* 0x0000000a3c1c723c */ /* 0x000fe2000004181c */
[----:B------:R-:W2:Y:S07]  /*34d0*/  LDSM.16.M88.4 R8, [R170+0x7c00] ;  /* 0x007c0000aa08783b */ /* 0x000eae0000000200 */
        /* <DEDUP_REMOVED lines=15> */
[C---:B------:R-:W-:Y:S08]  /*35d0*/  HMMA.16816.F32.BF16 R24, R60.reuse, R104, R24 ;  /* 0x000000683c18723c */ /* 0x040ff00000041818 */
[----:B------:R-:W-:Y:S01]  /*35e0*/  HMMA.16816.F32.BF16 R20, R60, R106, R20 ;  /* 0x0000006a3c14723c */ /* 0x000fe20000041814 */
        /* <DEDUP_REMOVED lines=8> */
[C---:B------:R-:W-:Y:S01]  /*3670*/  HMMA.16816.F32.BF16 R12, R60.reuse, R78, R12 ;  /* 0x0000004e3c0c723c */ /* 0x040fe2000004180c */
[----:B------:R-:W2:Y:S07]  /*3680*/  LDSM.16.M88.4 R76, [R141+0x7000] ;  /* 0x007000008d4c783b */ /* 0x000eae0000000200 */
[C---:B-----5:R-:W-:Y:S08]  /*3690*/  HMMA.16816.F32.BF16 R80, R60.reuse, R66, R80 ;  /* 0x000000423c50723c */ /* 0x060ff00000041850 */
[C---:B------:R-:W-:Y:S08]  /*36a0*/  HMMA.16816.F32.BF16 R100, R60.reuse, R72, R100 ;  /* 0x000000483c64723c */ /* 0x040ff00000041864 */
[C---:B------:R-:W-:Y:S01]  /*36b0*/  HMMA.16816.F32.BF16 R96, R60.reuse, R74, R96 ;  /* 0x0000004a3c60723c */ /* 0x040fe20000041860 */
[----:B------:R-:W4:Y:S07]  /*36c0*/  LDSM.16.M88.4 R72, [R141+0x7400] ;  /* 0x007400008d48783b */ /* 0x000f2e0000000200 */
[C---:B------:R-:W-:Y:S08]  /*36d0*/  HMMA.16816.F32.BF16 R92, R60.reuse, R68, R92 ;  /* 0x000000443c5c723c */ /* 0x040ff0000004185c */
[C---:B------:R-:W-:Y:S01]  /*36e0*/  HMMA.16816.F32.BF16 R88, R60.reuse, R70, R88 ;  /* 0x000000463c58723c */ /* 0x040fe20000041858 */
[----:B------:R-:W5:Y:S07]  /*36f0*/  LDSM.16.M88.4 R68, [R141+0x7800] ;  /* 0x007800008d44783b */ /* 0x000f6e0000000200 */
[----:B------:R-:W-:Y:S01]  /*3700*/  HMMA.16816.F32.BF16 R84, R60, R64, R84 ;  /* 0x000000403c54723c */ /* 0x000fe20000041854 */
[----:B------:R-:W5:Y:S04]  /*3710*/  LDSM.16.M88.4 R64, [R141+0x7c00] ;  /* 0x007c00008d40783b */ /* 0x000f680000000200 */
[----:B------:R-:W5:Y:S03]  /*3720*/  LDSM.16.M88.4 R60, [R141+0x8000] ;  /* 0x008000008d3c783b */ /* 0x000f660000000200 */
[C---:B------:R-:W-:Y:S08]  /*3730*/  HMMA.16816.F32.BF16 R48, R116.reuse, R56, R48 ;  /* 0x000000387430723c */ /* 0x040ff00000041830 */
[C---:B------:R-:W-:Y:S01]  /*3740*/  HMMA.16816.F32.BF16 R44, R116.reuse, R58, R44 ;  /* 0x0000003a742c723c */ /* 0x040fe2000004182c */
[----:B------:R-:W5:Y:S07]  /*3750*/  LDSM.16.M88.4 R56, [R141+0x8400] ;  /* 0x008400008d38783b */ /* 0x000f6e0000000200 */
        /* <DEDUP_REMOVED lines=12> */
[----:B-1----:R-:W-:Y:S01]  /*3820*/  HMMA.16816.F32.BF16 R80, R4, R10, R80 ;  /* 0x0000000a0450723c */ /* 0x002fe20000041850 */
[----:B------:R-:W-:-:S07]  /*3830*/  VIADD R10, R134, 0x11 ;  /* 0x00000011860a7836 */ /* 0x000fce0000000000 */
[C---:B--2---:R-:W-:Y:S08]  /*3840*/  HMMA.16816.F32.BF16 R44, R4.reuse, R78, R44 ;  /* 0x0000004e042c723c */ /* 0x044ff0000004182c */
[C---:B------:R-:W-:Y:S08]  /*3850*/  HMMA.16816.F32.BF16 R48, R4.reuse, R76, R48 ;  /* 0x0000004c0430723c */ /* 0x040ff00000041830 */
[C---:B----4-:R-:W-:Y:S08]  /*3860*/  HMMA.16816.F32.BF16 R40, R4.reuse, R72, R40 ;  /* 0x000000480428723c */ /* 0x050ff00000041828 */
[C---:B------:R-:W-:Y:S08]  /*3870*/  HMMA.16816.F32.BF16 R36, R4.reuse, R74, R36 ;  /* 0x0000004a0424723c */ /* 0x040ff00000041824 */
[C---:B-----5:R-:W-:Y:S08]  /*3880*/  HMMA.16816.F32.BF16 R32, R4.reuse, R68, R32 ;  /* 0x000000440420723c */ /* 0x060ff00000041820 */
[C---:B------:R-:W-:Y:S08]  /*3890*/  HMMA.16816.F32.BF16 R28, R4.reuse, R70, R28 ;  /* 0x00000046041c723c */ /* 0x040ff0000004181c */
[----:B------:R-:W-:Y:S01]  /*38a0*/  HMMA.16816.F32.BF16 R24, R4, R64, R24 ;  /* 0x000000400418723c */ /* 0x000fe20000041818 */
[----:B------:R-:W-:-:S07]  /*38b0*/  VIADD R64, R134, 0x59 ;  /* 0x0000005986407836 */ /* 0x000fce0000000000 */
[C---:B------:R-:W-:Y:S08]  /*38c0*/  HMMA.16816.F32.BF16 R20, R4.reuse, R66, R20 ;  /* 0x000000420414723c */ /* 0x040ff00000041814 */
[----:B------:R-:W-:Y:S01]  /*38d0*/  HMMA.16816.F32.BF16 R16, R4, R60, R16 ;  /* 0x0000003c0410723c */ /* 0x000fe20000041810 */
[----:B------:R-:W-:-:S07]  /*38e0*/  VIADD R60, R134, 0x9 ;  /* 0x00000009863c7836 */ /* 0x000fce0000000000 */
[C---:B------:R-:W-:Y:S08]  /*38f0*/  HMMA.16816.F32.BF16 R12, R4.reuse, R62, R12 ;  /* 0x0000003e040c723c */ /* 0x040ff0000004180c */
[C---:B------:R-:W-:Y:S08]  /*3900*/  HMMA.16816.F32.BF16 R100, R4.reuse, R56, R100 ;  /* 0x000000380464723c */ /* 0x040ff00000041864 */
[----:B------:R-:W-:Y:S01]  /*3910*/  HMMA.16816.F32.BF16 R96, R4, R58, R96 ;  /* 0x0000003a0460723c */ /* 0x000fe20000041860 */
[----:B------:R-:W-:-:S07]  /*3920*/  VIADD R58, R134, 0x29 ;  /* 0x00000029863a7836 */ /* 0x000fce0000000000 */
[C---:B---3--:R-:W-:Y:S08]  /*3930*/  HMMA.16816.F32.BF16 R92, R4.reuse, R52, R92 ;  /* 0x00000034045c723c */ /* 0x048ff0000004185c */
[C---:B------:R-:W-:Y:S08]  /*3940*/  HMMA.16816.F32.BF16 R88, R4.reuse, R54, R88 ;  /* 0x000000360458723c */ /* 0x040ff00000041858 */
[----:B------:R-:W-:Y:S01]  /*3950*/  HMMA.16816.F32.BF16 R84, R4, R8, R84 ;  /* 0x000000080454723c */ /* 0x000fe20000041854 */
[----:B------:R-:W-:Y:S01]  /*3960*/  VIADD R4, R134, 0x1 ;  /* 0x0000000186047836 */ /* 0x000fe20000000000 */
[----:B------:R-:W-:Y:S01]  /*3970*/  I2FP.F32.U32 R5, R2 ;  /* 0x0000000200057245 */ /* 0x000fe20000201000 */
[----:B------:R-:W-:-:S03]  /*3980*/  FFMA.FTZ R8, R0, R3, R46 ;  /* 0x0000000300087223 */ /* 0x000fc6000001002e */
[----:B------:R-:W-:Y:S01]  /*3990*/  I2FP.F32.U32 R2, R4 ;  /* 0x0000000400027245 */ /* 0x000fe20000201000 */
[CC--:B------:R-:W-:Y:S01]  /*39a0*/  FFMA.FTZ R80, R0.reuse, R5.reuse, R80 ;  /* 0x0000000500507223 */ /* 0x0c0fe20000010050 */
[C---:B------:R-:W-:Y:S01]  /*39b0*/  FFMA.FTZ R82, R0.reuse, R5, R82 ;  /* 0x0000000500527223 */ /* 0x040fe20000010052 */
[----:B------:R-:W-:Y:S01]  /*39c0*/  FFMA.FTZ R5, R0, R3, R44 ;  /* 0x0000000300057223 */ /* 0x000fe2000001002c */
[----:B------:R-:W-:Y:S01]  /*39d0*/  ISETP.GE.AND P3, PT, R4, R140, PT ;  /* 0x0000008c0400720c */ /* 0x000fe20003f66270 */
[CC--:B------:R-:W-:Y:S01]  /*39e0*/  FFMA.FTZ R7, R0.reuse, R2.reuse, R49 ;  /* 0x0000000200077223 */ /* 0x0c0fe20000010031 */
[----:B------:R-:W-:Y:S01]  /*39f0*/  FFMA.FTZ R51, R0, R2, R51 ;  /* 0x0000000200337223 */ /* 0x000fe20000010033 */
[----:B------:R-:W-:Y:S01]  /*3a00*/  ISETP.GE.AND P0, PT, R4, R139, PT ;  /* 0x0000008b0400720c */ /* 0x000fe20003f06270 */
[C---:B------:R-:W-:Y:S01]  /*3a10*/  VIADD R3, R134.reuse, 0x10 ;  /* 0x0000001086037836 */ /* 0x040fe20000000000 */
[----:B------:R-:W-:Y:S01]  /*3a20*/  FSEL R5, R5, -INF , !P5 ;  /* 0xff80000005057808 */ /* 0x000fe20006800000 */
[----:B------:R-:W-:Y:S01]  /*3a30*/  VIADD R4, R134, 0x19 ;  /* 0x0000001986047836 */ /* 0x000fe20000000000 */
[----:B------:R-:W-:Y:S01]  /*3a40*/  FSEL R8, R8, -INF , !P1 ;  /* 0xff80000008087808 */ /* 0x000fe20004800000 */
[----:B------:R-:W-:Y:S01]  /*3a50*/  VIADD R2, R134, 0x21 ;  /* 0x0000002186027836 */ /* 0x000fe20000000000 */
[----:B------:R-:W-:-:S02]  /*3a60*/  FSEL R7, R7, -INF , !P3 ;  /* 0xff80000007077808 */ /* 0x000fc40005800000 */
[----:B------:R-:W-:Y:S01]  /*3a70*/  FSEL R62, R51, -INF , !P0 ;  /* 0xff800000333e7808 */ /* 0x000fe20004000000 */
[----:B------:R-:W-:Y:S01]  /*3a80*/  BAR.SYNC.DEFER_BLOCKING 0x0 ;  /* 0x0000000000007b1d */ /* 0x000fe20000010000 */
[CC--:B------:R-:W-:Y:S02]  /*3a90*/  ISETP.GE.AND P5, PT, R10.reuse, R140.reuse, PT ;  /* 0x0000008c0a00720c */ /* 0x0c0fe40003fa6270 */
[----:B------:R-:W-:Y:S02]  /*3aa0*/  ISETP.GE.AND P1, PT, R10, R139, PT ;  /* 0x0000008b0a00720c */ /* 0x000fe40003f26270 */
[----:B------:R-:W-:Y:S02]  /*3ab0*/  FSEL R46, R80, -INF , !P4 ;  /* 0xff800000502e7808 */ /* 0x000fe40006000000 */
[----:B------:R-:W-:Y:S02]  /*3ac0*/  FSEL R44, R82, -INF , !P2 ;  /* 0xff800000522c7808 */ /* 0x000fe40005000000 */
[----:B------:R-:W-:-:S02]  /*3ad0*/  ISETP.GE.AND P3, PT, R3, R140, PT ;  /* 0x0000008c0300720c */ /* 0x000fc40003f66270 */
[-C--:B------:R-:W-:Y:S02]  /*3ae0*/  ISETP.GE.AND P0, PT, R3, R139.reuse, PT ;  /* 0x0000008b0300720c */ /* 0x080fe40003f06270 */
[----:B------:R-:W-:Y:S02]  /*3af0*/  I2FP.F32.U32 R10, R10 ;  /* 0x0000000a000a7245 */ /* 0x000fe40000201000 */
[C---:B------:R-:W-:Y:S02]  /*3b00*/  ISETP.GE.AND P4, PT, R60.reuse, R140, PT ;  /* 0x0000008c3c00720c */ /* 0x040fe40003f86270 */
[----:B------:R-:W-:Y:S01]  /*3b10*/  ISETP.GE.AND P2, PT, R60, R139, PT ;  /* 0x0000008b3c00720c */ /* 0x000fe20003f46270 */
[CC--:B------:R-:W-:Y:S01]  /*3b20*/  FFMA.FTZ R9, R0.reuse, R10.reuse, R41 ;  /* 0x0000000a00097223 */ /* 0x0c0fe20000010029 */
[----:B------:R-:W-:Y:S01]  /*3b30*/  I2FP.F32.U32 R3, R3 ;  /* 0x0000000300037245 */ /* 0x000fe20000201000 */
[----:B------:R-:W-:Y:S01]  /*3b40*/  FFMA.FTZ R10, R0, R10, R43 ;  /* 0x0000000a000a7223 */ /* 0x000fe2000001002b */
[----:B------:R-:W-:Y:S01]  /*3b50*/  I2FP.F32.U32 R60, R60 ;  /* 0x0000003c003c7245 */ /* 0x000fe20000201000 */
[----:B------:R-:W-:Y:S01]  /*3b60*/  VIADD R41, R134, 0x18 ;  /* 0x0000001886297836 */ /* 0x000fe20000000000 */
[----:B------:R-:W-:Y:S01]  /*3b70*/  FSEL R9, R9, -INF , !P5 ;  /* 0xff80000009097808 */ /* 0x000fe20006800000 */
[CC--:B------:R-:W-:Y:S01]  /*3b80*/  FFMA.FTZ R11, R0.reuse, R3.reuse, R40 ;  /* 0x00000003000b7223 */ /* 0x0c0fe20000010028 */
[C---:B------:R-:W-:Y:S01]  /*3b90*/  FFMA.FTZ R42, R0.reuse, R3, R42 ;  /* 0x00000003002a7223 */ /* 0x040fe2000001002a */
[----:B------:R-:W-:Y:S01]  /*3ba0*/  FFMA.FTZ R45, R0, R60, R45 ;  /* 0x0000003c002d7223 */ /* 0x000fe2000001002d */
[----:B------:R-:W-:-:S02]  /*3bb0*/  VIADD R3, R134, 0x20 ;  /* 0x0000002086037836 */ /* 0x000fc40000000000 */
[----:B------:R-:W-:Y:S01]  /*3bc0*/  FFMA.FTZ R60, R0, R60, R47 ;  /* 0x0000003c003c7223 */ /* 0x000fe2000001002f */
[----:B------:R-:W-:Y:S02]  /*3bd0*/  FSEL R11, R11, -INF , !P3 ;  /* 0xff8000000b0b7808 */ /* 0x000fe40005800000 */
[----:B------:R-:W-:Y:S02]  /*3be0*/  FSEL R52, R42, -INF , !P0 ;  /* 0xff8000002a347808 */ /* 0x000fe40004000000 */
[----:B------:R-:W-:Y:S02]  /*3bf0*/  FSEL R10, R10, -INF , !P1 ;  /* 0xff8000000a0a7808 */ /* 0x000fe40004800000 */
[CC--:B------:R-:W-:Y:S02]  /*3c00*/  ISETP.GE.AND P3, PT, R4.reuse, R140.reuse, PT ;  /* 0x0000008c0400720c */ /* 0x0c0fe40003f66270 */
[----:B------:R-:W-:Y:S02]  /*3c10*/  ISETP.GE.AND P0, PT, R4, R139, PT ;  /* 0x0000008b0400720c */ /* 0x000fe40003f06270 */
[----:B------:R-:W-:-:S02]  /*3c20*/  ISETP.GE.AND P5, PT, R3, R140, PT ;  /* 0x0000008c0300720c */ /* 0x000fc40003fa6270 */
[----:B------:R-:W-:Y:S02]  /*3c30*/  ISETP.GE.AND P1, PT, R3, R139, PT ;  /* 0x0000008b0300720c */ /* 0x000fe40003f26270 */
[----:B------:R-:W-:Y:S02]  /*3c40*/  FSEL R47, R45, -INF , !P4 ;  /* 0xff8000002d2f7808 */ /* 0x000fe40006000000 */
[----:B------:R-:W-:Y:S02]  /*3c50*/  FSEL R60, R60, -INF , !P2 ;  /* 0xff8000003c3c7808 */ /* 0x000fe40005000000 */
[----:B------:R-:W-:Y:S02]  /*3c60*/  I2FP.F32.U32 R4, R4 ;  /* 0x0000000400047245 */ /* 0x000fe40000201000 */
[----:B------:R-:W-:Y:S02]  /*3c70*/  I2FP.F32.U32 R3, R3 ;  /* 0x0000000300037245 */ /* 0x000fe40000201000 */
[C---:B------:R-:W-:Y:S01]  /*3c80*/  ISETP.GE.AND P4, PT, R41.reuse, R140, PT ;  /* 0x0000008c2900720c */ /* 0x040fe20003f86270 */
[CC--:B------:R-:W-:Y:S01]  /*3c90*/  FFMA.FTZ R37, R0.reuse, R4.reuse, R37 ;  /* 0x0000000400257223 */ /* 0x0c0fe20000010025 */
[----:B------:R-:W-:Y:S01]  /*3ca0*/  ISETP.GE.AND P2, PT, R41, R139, PT ;  /* 0x0000008b2900720c */ /* 0x000fe20003f46270 */
[C---:B------:R-:W-:Y:S01]  /*3cb0*/  FFMA.FTZ R149, R0.reuse, R3, R32 ;  /* 0x0000000300957223 */ /* 0x040fe20000010020 */
[----:B------:R-:W-:Y:S01]  /*3cc0*/  I2FP.F32.U32 R41, R41 ;  /* 0x0000002900297245 */ /* 0x000fe20000201000 */
[C---:B------:R-:W-:Y:S01]  /*3cd0*/  FFMA.FTZ R4, R0.reuse, R4, R39 ;  /* 0x0000000400047223 */ /* 0x040fe20000010027 */
[----:B------:R-:W-:Y:S01]  /*3ce0*/  FFMA.FTZ R32, R0, R3, R34 ;  /* 0x0000000300207223 */ /* 0x000fe20000010022 */
[----:B------:R-:W-:Y:S01]  /*3cf0*/  VIADD R3, R134, 0x28 ;  /* 0x0000002886037836 */ /* 0x000fe20000000000 */
[----:B------:R-:W-:Y:S01]  /*3d00*/  FSEL R45, R37, -INF , !P3 ;  /* 0xff800000252d7808 */ /* 0x000fe20005800000 */
[CC--:B------:R-:W-:Y:S01]  /*3d10*/  FFMA.FTZ R36, R0.reuse, R41.reuse, R36 ;  /* 0x0000002900247223 */ /* 0x0c0fe20000010024 */
[----:B------:R-:W-:Y:S01]  /*3d20*/  FFMA.FTZ R6, R0, R41, R38 ;  /* 0x0000002900067223 */ /* 0x000fe20000010026 */
[----:B------:R-:W-:-:S02]  /*3d30*/  FSEL R4, R4, -INF , !P0 ;  /* 0xff80000004047808 */ /* 0x000fc40004000000 */
[----:B------:R-:W-:Y:S02]  /*3d40*/  FSEL R149, R149, -INF , !P5 ;  /* 0xff80000095957808 */ /* 0x000fe40006800000 */
[----:B------:R-:W-:Y:S02]  /*3d50*/  FSEL R32, R32, -INF , !P1 ;  /* 0xff80000020207808 */ /* 0x000fe40004800000 */
[----:B------:R-:W-:Y:S02]  /*3d60*/  FSEL R51, R36, -INF , !P4 ;  /* 0xff80000024337808 */ /* 0x000fe40006000000 */
[----:B------:R-:W-:Y:S02]  /*3d70*/  FSEL R6, R6, -INF , !P2 ;  /* 0xff80000006067808 */ /* 0x000fe40005000000 */
[C---:B------:R-:W-:Y:S02]  /*3d80*/  ISETP.GE.AND P3, PT, R3.reuse, R140, PT ;  /* 0x0000008c0300720c */ /* 0x040fe40003f66270 */
[----:B------:R-:W-:-:S02]  /*3d90*/  ISETP.GE.AND P0, PT, R3, R139, PT ;  /* 0x0000008b0300720c */ /* 0x000fc40003f06270 */
[CC--:B------:R-:W-:Y:S02]  /*3da0*/  ISETP.GE.AND P5, PT, R58.reuse, R140.reuse, PT ;  /* 0x0000008c3a00720c */ /* 0x0c0fe40003fa6270 */
[-C--:B------:R-:W-:Y:S02]  /*3db0*/  ISETP.GE.AND P1, PT, R58, R139.reuse, PT ;  /* 0x0000008b3a00720c */ /* 0x080fe40003f26270 */
[C---:B------:R-:W-:Y:S02]  /*3dc0*/  ISETP.GE.AND P4, PT, R2.reuse, R140, PT ;  /* 0x0000008c0200720c */ /* 0x040fe40003f86270 */
[----:B------:R-:W-:Y:S02]  /*3dd0*/  ISETP.GE.AND P2, PT, R2, R139, PT ;  /* 0x0000008b0200720c */ /* 0x000fe40003f46270 */
[----:B------:R-:W-:Y:S02]  /*3de0*/  I2FP.F32.U32 R3, R3 ;  /* 0x0000000300037245 */ /* 0x000fe40000201000 */
[----:B------:R-:W-:-:S02]  /*3df0*/  I2FP.F32.U32 R58, R58 ;  /* 0x0000003a003a7245 */ /* 0x000fc40000201000 */
[----:B------:R-:W-:Y:S01]  /*3e00*/  I2FP.F32.U32 R2, R2 ;  /* 0x0000000200027245 */ /* 0x000fe20000201000 */
[CC--:B------:R-:W-:Y:S01]  /*3e10*/  FFMA.FTZ R151, R0.reuse, R3.reuse, R28 ;  /* 0x0000000300977223 */ /* 0x0c0fe2000001001c */
[C---:B------:R-:W-:Y:S01]  /*3e20*/  FFMA.FTZ R28, R0.reuse, R3, R30 ;  /* 0x00000003001c7223 */ /* 0x040fe2000001001e */
[CC--:B------:R-:W-:Y:S01]  /*3e30*/  FFMA.FTZ R29, R0.reuse, R58.reuse, R29 ;  /* 0x0000003a001d7223 */ /* 0x0c0fe2000001001d */
[C---:B------:R-:W-:Y:S01]  /*3e40*/  FFMA.FTZ R58, R0.reuse, R58, R31 ;  /* 0x0000003a003a7223 */ /* 0x040fe2000001001f */
[CC--:B------:R-:W-:Y:S01]  /*3e50*/  FFMA.FTZ R33, R0.reuse, R2.reuse, R33 ;  /* 0x0000000200217223 */ /* 0x0c0fe20000010021 */
[----:B------:R-:W-:Y:S01]  /*3e60*/  FFMA.FTZ R35, R0, R2, R35 ;  /* 0x0000000200237223 */ /* 0x000fe20000010023 */
[C---:B------:R-:W-:Y:S01]  /*3e70*/  VIADD R2, R134.reuse, 0x31 ;  /* 0x0000003186027836 */ /* 0x040fe20000000000 */
[----:B------:R-:W-:Y:S01]  /*3e80*/  FSEL R151, R151, -INF , !P3 ;  /* 0xff80000097977808 */ /* 0x000fe20005800000 */
[----:B------:R-:W-:Y:S01]  /*3e90*/  VIADD R3, R134, 0x38 ;  /* 0x0000003886037836 */ /* 0x000fe20000000000 */
[----:B------:R-:W-:Y:S01]  /*3ea0*/  FSEL R28, R28, -INF , !P0 ;  /* 0xff8000001c1c7808 */ /* 0x000fe20004000000 */
[----:B------:R-:W-:Y:S01]  /*3eb0*/  VIADD R31, R134, 0x30 ;  /* 0x00000030861f7836 */ /* 0x000fe20000000000 */
[----:B------:R-:W-:-:S02]  /*3ec0*/  FSEL R29, R29, -INF , !P5 ;  /* 0xff8000001d1d7808 */ /* 0x000fc40006800000 */
[----:B------:R-:W-:Y:S02]  /*3ed0*/  FSEL R58, R58, -INF , !P1 ;  /* 0xff8000003a3a7808 */ /* 0x000fe40004800000 */
[CC--:B------:R-:W-:Y:S02]  /*3ee0*/  ISETP.GE.AND P3, PT, R2.reuse, R140.reuse, PT ;  /* 0x0000008c0200720c */ /* 0x0c0fe40003f66270 */
[-C--:B------:R-:W-:Y:S02]  /*3ef0*/  ISETP.GE.AND P0, PT, R2, R139.reuse, PT ;  /* 0x0000008b0200720c */ /* 0x080fe40003f06270 */
[C---:B------:R-:W-:Y:S02]  /*3f00*/  ISETP.GE.AND P5, PT, R3.reuse, R140, PT ;  /* 0x0000008c0300720c */ /* 0x040fe40003fa6270 */
[----:B------:R-:W-:Y:S02]  /*3f10*/  ISETP.GE.AND P1, PT, R3, R139, PT ;  /* 0x0000008b0300720c */ /* 0x000fe40003f26270 */
[----:B------:R-:W-:-:S02]  /*3f20*/  I2FP.F32.U32 R2, R2 ;  /* 0x0000000200027245 */ /* 0x000fc40000201000 */
[----:B------:R-:W-:Y:S02]  /*3f30*/  I2FP.F32.U32 R3, R3 ;  /* 0x0000000300037245 */ /* 0x000fe40000201000 */
[----:B------:R-:W-:Y:S01]  /*3f40*/  FSEL R153, R33, -INF , !P4 ;  /* 0xff80000021997808 */ /* 0x000fe20006000000 */
[CC--:B------:R-:W-:Y:S01]  /*3f50*/  FFMA.FTZ R25, R0.reuse, R2.reuse, R25 ;  /* 0x0000000200197223 */ /* 0x0c0fe20000010019 */
[C---:B------:R-:W-:Y:S01]  /*3f60*/  FFMA.FTZ R27, R0.reuse, R2, R27 ;  /* 0x00000002001b7223 */ /* 0x040fe2000001001b */
[CC--:B------:R-:W-:Y:S01]  /*3f70*/  FFMA.FTZ R59, R0.reuse, R3.reuse, R20 ;  /* 0x00000003003b7223 */ /* 0x0c0fe20000010014 */
[----:B------:R-:W-:Y:S01]  /*3f80*/  FFMA.FTZ R22, R0, R3, R22 ;  /* 0x0000000300167223 */ /* 0x000fe20000010016 */
[C---:B------:R-:W-:Y:S01]  /*3f90*/  VIADD R3, R134.reuse, 0x40 ;  /* 0x0000004086037836 */ /* 0x040fe20000000000 */
[----:B------:R-:W-:Y:S01]  /*3fa0*/  FSEL R156, R35, -INF , !P2 ;  /* 0xff800000239c7808 */ /* 0x000fe20005000000 */
[C---:B------:R-:W-:Y:S01]  /*3fb0*/  VIADD R2, R134.reuse, 0x41 ;  /* 0x0000004186027836 */ /* 0x040fe20000000000 */
[C---:B------:R-:W-:Y:S01]  /*3fc0*/  ISETP.GE.AND P4, PT, R31.reuse, R140, PT ;  /* 0x0000008c1f00720c */ /* 0x040fe20003f86270 */
[----:B------:R-:W-:Y:S01]  /*3fd0*/  VIADD R20, R134, 0x39 ;  /* 0x0000003986147836 */ /* 0x000fe20000000000 */
[----:B------:R-:W-:-:S02]  /*3fe0*/  ISETP.GE.AND P2, PT, R31, R139, PT ;  /* 0x0000008b1f00720c */ /* 0x000fc40003f46270 */
[----:B------:R-:W-:Y:S02]  /*3ff0*/  FSEL R145, R25, -INF , !P3 ;  /* 0xff80000019917808 */ /* 0x000fe40005800000 */
[----:B------:R-:W-:Y:S02]  /*4000*/  FSEL R152, R27, -INF , !P0 ;  /* 0xff8000001b987808 */ /* 0x000fe40004000000 */
[----:B------:R-:W-:Y:S02]  /*4010*/  FSEL R59, R59, -INF , !P5 ;  /* 0xff8000003b3b7808 */ /* 0x000fe40006800000 */
[----:B------:R-:W-:Y:S01]  /*4020*/  FSEL R150, R22, -INF , !P1 ;  /* 0xff80000016967808 */ /* 0x000fe20004800000 */
[----:B------:R-:W-:Y:S01]  /*4030*/  VIADD R22, R134, 0x61 ;  /* 0x0000006186167836 */ /* 0x000fe20000000000 */
[----:B------:R-:W-:Y:S02]  /*4040*/  I2FP.F32.U32 R31, R31 ;  /* 0x0000001f001f7245 */ /* 0x000fe40000201000 */
[----:B------:R-:W-:-:S02]  /*4050*/  ISETP.GE.AND P3, PT, R3, R140, PT ;  /* 0x0000008c0300720c */ /* 0x000fc40003f66270 */
[----:B------:R-:W-:Y:S01]  /*4060*/  ISETP.GE.AND P0, PT, R3, R139, PT ;  /* 0x0000008b0300720c */ /* 0x000fe20003f06270 */
[-C--:B------:R-:W-:Y:S01]  /*4070*/  FFMA.FTZ R24, R0, R31.reuse, R24 ;  /* 0x0000001f00187223 */ /* 0x080fe20000010018 */
[----:B------:R-:W-:Y:S01]  /*4080*/  ISETP.GE.AND P5, PT, R2, R140, PT ;  /* 0x0000008c0200720c */ /* 0x000fe20003fa6270 */
[----:B------:R-:W-:Y:S01]  /*4090*/  FFMA.FTZ R26, R0, R31, R26 ;  /* 0x0000001f001a7223 */ /* 0x000fe2000001001a */
[----:B------:R-:W-:Y:S02]  /*40a0*/  ISETP.GE.AND P1, PT, R2, R139, PT ;  /* 0x0000008b0200720c */ /* 0x000fe40003f26270 */
[----:B------:R-:W-:Y:S02]  /*40b0*/  I2FP.F32.U32 R3, R3 ;  /* 0x0000000300037245 */ /* 0x000fe40000201000 */
[----:B------:R-:W-:Y:S02]  /*40c0*/  I2FP.F32.U32 R2, R2 ;  /* 0x0000000200027245 */ /* 0x000fe40000201000 */
[----:B------:R-:W-:Y:S01]  /*40d0*/  FSEL R65, R24, -INF , !P4 ;  /* 0xff80000018417808 */ /* 0x000fe20006000000 */
[CC--:B------:R-:W-:Y:S01]  /*40e0*/  FFMA.FTZ R16, R0.reuse, R3.reuse, R16 ;  /* 0x0000000300107223 */ /* 0x0c0fe20000010010 */
[C---:B------:R-:W-:Y:S01]  /*40f0*/  FFMA.FTZ R18, R0.reuse, R3, R18 ;  /* 0x0000000300127223 */ /* 0x040fe20000010012 */
[CC--:B------:R-:W-:Y:S01]  /*4100*/  FFMA.FTZ R131, R0.reuse, R2.reuse, R17 ;  /* 0x0000000200837223 */ /* 0x0c0fe20000010011 */
[----:B------:R-:W-:Y:S01]  /*4110*/  FFMA.FTZ R19, R0, R2, R19 ;  /* 0x0000000200137223 */ /* 0x000fe20000010013 */
[----:B------:R-:W-:Y:S01]  /*4120*/  VIADD R3, R134, 0x50 ;  /* 0x0000005086037836 */ /* 0x000fe20000000000 */
[----:B------:R-:W-:Y:S01]  /*4130*/  FSEL R154, R26, -INF , !P2 ;  /* 0xff8000001a9a7808 */ /* 0x000fe20005000000 */
[----:B------:R-:W-:Y:S01]  /*4140*/  VIADD R2, R134, 0x49 ;  /* 0x0000004986027836 */ /* 0x000fe20000000000 */
[----:B------:R-:W-:Y:S01]  /*4150*/  ISETP.GE.AND P4, PT, R20, R140, PT ;  /* 0x0000008c1400720c */ /* 0x000fe20003f86270 */
[----:B------:R-:W-:Y:S01]  /*4160*/  VIADD R17, R134, 0x48 ;  /* 0x0000004886117836 */ /* 0x000fe20000000000 */
[----:B------:R-:W-:-:S02]  /*4170*/  ISETP.GE.AND P2, PT, R20, R139, PT ;  /* 0x0000008b1400720c */ /* 0x000fc40003f46270 */
[----:B------:R-:W-:Y:S02]  /*4180*/  FSEL R131, R131, -INF , !P5 ;  /* 0xff80000083837808 */ /* 0x000fe40006800000 */
[----:B------:R-:W-:Y:S02]  /*4190*/  FSEL R144, R19, -INF , !P1 ;  /* 0xff80000013907808 */ /* 0x000fe40004800000 */
[----:B------:R-:W-:Y:S02]  /*41a0*/  I2FP.F32.U32 R20, R20 ;  /* 0x0000001400147245 */ /* 0x000fe40000201000 */
[----:B------:R-:W-:Y:S02]  /*41b0*/  FSEL R133, R16, -INF , !P3 ;  /* 0xff80000010857808 */ /* 0x000fe40005800000 */
[----:B------:R-:W-:Y:S01]  /*41c0*/  FSEL R146, R18, -INF , !P0 ;  /* 0xff80000012927808 */ /* 0x000fe20004000000 */
[C---:B------:R-:W-:Y:S01]  /*41d0*/  FFMA.FTZ R21, R0.reuse, R20, R21 ;  /* 0x0000001400157223 */ /* 0x040fe20000010015 */
[C---:B------:R-:W-:Y:S01]  /*41e0*/  ISETP.GE.AND P5, PT, R3.reuse, R140, PT ;  /* 0x0000008c0300720c */ /* 0x040fe20003fa6270 */
[----:B------:R-:W-:Y:S01]  /*41f0*/  FFMA.FTZ R23, R0, R20, R23 ;  /* 0x0000001400177223 */ /* 0x000fe20000010017 */
[----:B------:R-:W-:-:S02]  /*4200*/  ISETP.GE.AND P1, PT, R3, R139, PT ;  /* 0x0000008b0300720c */ /* 0x000fc40003f26270 */
[C---:B------:R-:W-:Y:S02]  /*4210*/  ISETP.GE.AND P3, PT, R2.reuse, R140, PT ;  /* 0x0000008c0200720c */ /* 0x040fe40003f66270 */
        /* <DEDUP_REMOVED lines=10> */
[----:B------:R-:W-:Y:S01]  /*42c0*/  VIADD R2, R134, 0x51 ;  /* 0x0000005186027836 */ /* 0x000fe20000000000 */
[----:B------:R-:W-:-:S02]  /*42d0*/  ISETP.GE.AND P4, PT, R17, R140, PT ;  /* 0x0000008c1100720c */ /* 0x000fc40003f86270 */
[----:B------:R-:W-:Y:S02]  /*42e0*/  ISETP.GE.AND P2, PT, R17, R139, PT ;  /* 0x0000008b1100720c */ /* 0x000fe40003f46270 */
[----:B------:R-:W-:Y:S02]  /*42f0*/  FSEL R67, R67, -INF , !P5 ;  /* 0xff80000043437808 */ /* 0x000fe40006800000 */
[----:B------:R-:W-:Y:S02]  /*4300*/  FSEL R66, R66, -INF , !P1 ;  /* 0xff80000042427808 */ /* 0x000fe40004800000 */
[----:B------:R-:W-:Y:S02]  /*4310*/  I2FP.F32.U32 R17, R17 ;  /* 0x0000001100117245 */ /* 0x000fe40000201000 */
[----:B------:R-:W-:Y:S01]  /*4320*/  FSEL R135, R13, -INF , !P3 ;  /* 0xff8000000d877808 */ /* 0x000fe20005800000 */
[----:B------:R-:W-:Y:S01]  /*4330*/  VIADD R13, R134, 0x60 ;  /* 0x00000060860d7836 */ /* 0x000fe20000000000 */
[----:B------:R-:W-:Y:S01]  /*4340*/  FSEL R142, R15, -INF , !P0 ;  /* 0xff8000000f8e7808 */ /* 0x000fe20004000000 */
[-C--:B------:R-:W-:Y:S01]  /*4350*/  FFMA.FTZ R12, R0, R17.reuse, R12 ;  /* 0x00000011000c7223 */ /* 0x080fe2000001000c */
[----:B------:R-:W-:Y:S01]  /*4360*/  ISETP.GE.AND P5, PT, R64, R140, PT ;  /* 0x0000008c4000720c */ /* 0x000fe20003fa6270 */
        /* <DEDUP_REMOVED lines=14> */
[----:B------:R-:W-:-:S02]  /*4450*/  ISETP.GE.AND P4, PT, R2, R140, PT ;  /* 0x0000008c0200720c */ /* 0x000fc40003f86270 */
[-C--:B------:R-:W-:Y:S02]  /*4460*/  ISETP.GE.AND P2, PT, R2, R139.reuse, PT ;  /* 0x0000008b0200720c */ /* 0x080fe40003f46270 */
[----:B------:R-:W-:Y:S02]  /*4470*/  I2FP.F32.U32 R2, R2 ;  /* 0x0000000200027245 */ /* 0x000fe40000201000 */
[----:B------:R-:W-:Y:S02]  /*4480*/  FSEL R117, R97, -INF , !P5 ;  /* 0xff80000061757808 */ /* 0x000fe40006800000 */
[----:B------:R-:W-:Y:S01]  /*4490*/  FSEL R64, R64, -INF , !P1 ;  /* 0xff80000040407808 */ /* 0x000fe20004800000 */
[C---:B------:R-:W-:Y:S01]  /*44a0*/  FFMA.FTZ R101, R0.reuse, R2, R101 ;  /* 0x0000000200657223 */ /* 0x040fe20000010065 */
[C---:B------:R-:W-:Y:S01]  /*44b0*/  ISETP.GE.AND P5, PT, R3.reuse, R140, PT ;  /* 0x0000008c0300720c */ /* 0x040fe20003fa6270 */
[----:B------:R-:W-:Y:S01]  /*44c0*/  FFMA.FTZ R103, R0, R2, R103 ;  /* 0x0000000200677223 */ /* 0x000fe20000010067 */
[----:B------:R-:W-:Y:S01]  /*44d0*/  ISETP.GE.AND P1, PT, R3, R139, PT ;  /* 0x0000008b0300720c */ /* 0x000fe20003f26270 */
[----:B------:R-:W-:Y:S01]  /*44e0*/  VIADD R2, R134, 0x71 ;  /* 0x0000007186027836 */ /* 0x000fe20000000000 */
[----:B------:R-:W-:-:S02]  /*44f0*/  I2FP.F32.U32 R3, R3 ;  /* 0x0000000300037245 */ /* 0x000fc40000201000 */
[----:B------:R-:W-:Y:S02]  /*4500*/  FSEL R121, R101, -INF , !P4 ;  /* 0xff80000065797808 */ /* 0x000fe40006000000 */
[----:B------:R-:W-:Y:S01]  /*4510*/  FSEL R118, R103, -INF , !P2 ;  /* 0xff80000067767808 */ /* 0x000fe20005000000 */
[CC--:B------:R-:W-:Y:S01]  /*4520*/  FFMA.FTZ R53, R0.reuse, R3.reuse, R88 ;  /* 0x0000000300357223 */ /* 0x0c0fe20000010058 */
[----:B------:R-:W-:Y:S01]  /*4530*/  FFMA.FTZ R20, R0, R3, R90 ;  /* 0x0000000300147223 */ /* 0x000fe2000001005a */
[----:B------:R-:W-:Y:S01]  /*4540*/  FSEL R119, R96, -INF , !P3 ;  /* 0xff80000060777808 */ /* 0x000fe20005800000 */
[----:B------:R-:W-:Y:S01]  /*4550*/  VIADD R3, R134, 0x69 ;  /* 0x0000006986037836 */ /* 0x000fe20000000000 */
[----:B------:R-:W-:Y:S02]  /*4560*/  FSEL R116, R98, -INF , !P0 ;  /* 0xff80000062747808 */ /* 0x000fe40004000000 */
[C---:B------:R-:W-:Y:S02]  /*4570*/  ISETP.GE.AND P4, PT, R13.reuse, R140, PT ;  /* 0x0000008c0d00720c */ /* 0x040fe40003f86270 */
[----:B------:R-:W-:-:S02]  /*4580*/  ISETP.GE.AND P2, PT, R13, R139, PT ;  /* 0x0000008b0d00720c */ /* 0x000fc40003f46270 */
[C---:B------:R-:W-:Y:S02]  /*4590*/  ISETP.GE.AND P3, PT, R22.reuse, R140, PT ;  /* 0x0000008c1600720c */ /* 0x040fe40003f66270 */
[----:B------:R-:W-:Y:S02]  /*45a0*/  ISETP.GE.AND P0, PT, R22, R139, PT ;  /* 0x0000008b1600720c */ /* 0x000fe40003f06270 */
[----:B------:R-:W-:Y:S02]  /*45b0*/  I2FP.F32.U32 R13, R13 ;  /* 0x0000000d000d7245 */ /* 0x000fe40000201000 */
[----:B------:R-:W-:Y:S02]  /*45c0*/  I2FP.F32.U32 R22, R22 ;  /* 0x0000001600167245 */ /* 0x000fe40000201000 */
[----:B------:R-:W-:Y:S01]  /*45d0*/  FSEL R53, R53, -INF , !P5 ;  /* 0xff80000035357808 */ /* 0x000fe20006800000 */
[-C--:B------:R-:W-:Y:S01]  /*45e0*/  FFMA.FTZ R57, R0, R13.reuse, R92 ;  /* 0x0000000d00397223 */ /* 0x080fe2000001005c */
[----:B------:R-:W-:Y:S01]  /*45f0*/  FSEL R20, R20, -INF , !P1 ;  /* 0xff80000014147808 */ /* 0x000fe20004800000 */
[----:B------:R-:W-:Y:S01]  /*4600*/  FFMA.FTZ R54, R0, R13, R94 ;  /* 0x0000000d00367223 */ /* 0x000fe2000001005e */
[----:B------:R-:W-:Y:S01]  /*4610*/  ISETP.GE.AND P5, PT, R2, R140, PT ;  /* 0x0000008c0200720c */ /* 0x000fe20003fa6270 */
[-C--:B------:R-:W-:Y:S01]  /*4620*/  FFMA.FTZ R55, R0, R22.reuse, R93 ;  /* 0x0000001600377223 */ /* 0x080fe2000001005d */
[----:B------:R-:W-:Y:S01]  /*4630*/  ISETP.GE.AND P1, PT, R2, R139, PT ;  /* 0x0000008b0200720c */ /* 0x000fe20003f26270 */
[----:B------:R-:W-:Y:S01]  /*4640*/  FFMA.FTZ R22, R0, R22, R95 ;  /* 0x0000001600167223 */ /* 0x000fe2000001005f */
[----:B------:R-:W-:-:S02]  /*4650*/  I2FP.F32.U32 R2, R2 ;  /* 0x0000000200027245 */ /* 0x000fc40000201000 */
[----:B------:R-:W-:Y:S02]  /*4660*/  I2FP.F32.U32 R13, R12 ;  /* 0x0000000c000d7245 */ /* 0x000fe40000201000 */
[----:B------:R-:W-:Y:S01]  /*4670*/  FSEL R57, R57, -INF , !P4 ;  /* 0xff80000039397808 */ /* 0x000fe20006000000 */
[----:B------:R-:W-:Y:S01]  /*4680*/  FFMA.FTZ R43, R0, R2, R85 ;  /* 0x00000002002b7223 */ /* 0x000fe20000010055 */
[----:B------:R-:W-:Y:S01]  /*4690*/  FSEL R54, R54, -INF , !P2 ;  /* 0xff80000036367808 */ /* 0x000fe20005000000 */
[CC--:B------:R-:W-:Y:S01]  /*46a0*/  FFMA.FTZ R39, R0.reuse, R13.reuse, R84 ;  /* 0x0000000d00277223 */ /* 0x0c0fe20000010054 */
[C---:B------:R-:W-:Y:S01]  /*46b0*/  ISETP.GE.AND P4, PT, R3.reuse, R140, PT ;  /* 0x0000008c0300720c */ /* 0x040fe20003f86270 */
[C---:B------:R-:W-:Y:S01]  /*46c0*/  FFMA.FTZ R37, R0.reuse, R13, R86 ;  /* 0x0000000d00257223 */ /* 0x040fe20000010056 */
[----:B------:R-:W-:Y:S01]  /*46d0*/  ISETP.GE.AND P2, PT, R3, R139, PT ;  /* 0x0000008b0300720c */ /* 0x000fe20003f46270 */
[----:B------:R-:W-:Y:S01]  /*46e0*/  FFMA.FTZ R41, R0, R2, R87 ;  /* 0x0000000200297223 */ /* 0x000fe20000010057 */
[----:B------:R-:W-:Y:S01]  /*46f0*/  FSEL R55, R55, -INF , !P3 ;  /* 0xff80000037377808 */ /* 0x000fe20005800000 */
[----:B------:R-:W-:Y:S01]  /*4700*/  VIADD R2, R134, 0x79 ;  /* 0x0000007986027836 */ /* 0x000fe20000000000 */
[----:B------:R-:W-:-:S02]  /*4710*/  FSEL R22, R22, -INF , !P0 ;  /* 0xff80000016167808 */ /* 0x000fc40004000000 */
[----:B------:R-:W-:Y:S02]  /*4720*/  I2FP.F32.U32 R3, R3 ;  /* 0x0000000300037245 */ /* 0x000fe40000201000 */
[C---:B------:R-:W-:Y:S02]  /*4730*/  ISETP.GE.AND P3, PT, R12.reuse, R140, PT ;  /* 0x0000008c0c00720c */ /* 0x040fe40003f66270 */
[----:B------:R-:W-:Y:S01]  /*4740*/  ISETP.GE.AND P0, PT, R12, R139, PT ;  /* 0x0000008b0c00720c */ /* 0x000fe20003f06270 */
[CC--:B------:R-:W-:Y:S01]  /*4750*/  FFMA.FTZ R23, R0.reuse, R3.reuse, R89 ;  /* 0x0000000300177223 */ /* 0x0c0fe20000010059 */
[----:B------:R-:W-:Y:S01]  /*4760*/  FSEL R43, R43, -INF , !P5 ;  /* 0xff8000002b2b7808 */ /* 0x000fe20006800000 */
[----:B------:R-:W-:Y:S01]  /*4770*/  FFMA.FTZ R38, R0, R3, R91 ;  /* 0x0000000300267223 */ /* 0x000fe2000001005b */
[----:B------:R-:W-:Y:S02]  /*4780*/  ISETP.NE.AND P5, PT, R138, 0x1, PT ;  /* 0x000000018a00780c */ /* 0x000fe40003fa5270 */
[----:B------:R-:W-:-:S02]  /*4790*/  FSEL R39, R39, -INF , !P3 ;  /* 0xff80000027277808 */ /* 0x000fc40005800000 */
[----:B------:R-:W-:Y:S02]  /*47a0*/  FSEL R37, R37, -INF , !P0 ;  /* 0xff80000025257808 */ /* 0x000fe40004000000 */
[C---:B------:R-:W-:Y:S02]  /*47b0*/  ISETP.GE.AND P3, PT, R2.reuse, R140, PT ;  /* 0x0000008c0200720c */ /* 0x040fe40003f66270 */
[----:B------:R-:W-:Y:S02]  /*47c0*/  ISETP.GE.AND P0, PT, R2, R139, PT ;  /* 0x0000008b0200720c */ /* 0x000fe40003f06270 */
[----:B------:R-:W-:Y:S02]  /*47d0*/  I2FP.F32.U32 R3, R134 ;  /* 0x0000008600037245 */ /* 0x000fe40000201000 */
[----:B------:R-:W-:Y:S02]  /*47e0*/  I2FP.F32.U32 R2, R2 ;  /* 0x0000000200027245 */ /* 0x000fe40000201000 */
[----:B------:R-:W-:Y:S01]  /*47f0*/  FSEL R23, R23, -INF , !P4 ;  /* 0xff80000017177808 */ /* 0x000fe20006000000 */
[-C--:B------:R-:W-:Y:S01]  /*4800*/  FFMA.FTZ R13, R0, R3.reuse, R48 ;  /* 0x00000003000d7223 */ /* 0x080fe20000010030 */
[----:B------:R-:W-:Y:S01]  /*4810*/  FSEL R38, R38, -INF , !P2 ;  /* 0xff80000026267808 */ /* 0x000fe20005000000 */
[C---:B------:R-:W-:Y:S01]  /*4820*/  FFMA.FTZ R12, R0.reuse, R3, R50 ;  /* 0x00000003000c7223 */ /* 0x040fe20000010032 */
[CC--:B------:R-:W-:Y:S01]  /*4830*/  FFMA.FTZ R42, R0.reuse, R2.reuse, R81 ;  /* 0x00000002002a7223 */ /* 0x0c0fe20000010051 */
[----:B------:R-:W-:Y:S01]  /*4840*/  FFMA.FTZ R40, R0, R2, R83 ;  /* 0x0000000200287223 */ /* 0x000fe20000010053 */
[----:B------:R-:W-:-:S02]  /*4850*/  ISETP.GE.AND P4, PT, R134, R140, PT ;  /* 0x0000008c8600720c */ /* 0x000fc40003f86270 */
[----:B------:R-:W-:Y:S02]  /*4860*/  ISETP.GE.AND P2, PT, R134, R139, PT ;  /* 0x0000008b8600720c */ /* 0x000fe40003f46270 */
[----:B------:R-:W-:Y:S02]  /*4870*/  FSEL R41, R41, -INF , !P1 ;  /* 0xff80000029297808 */ /* 0x000fe40004800000 */
[----:B------:R-:W-:Y:S02]  /*4880*/  FSEL R13, R13, -INF , !P4 ;  /* 0xff8000000d0d7808 */ /* 0x000fe40006000000 */
[----:B------:R-:W-:Y:S02]  /*4890*/  FSEL R12, R12, -INF , !P2 ;  /* 0xff8000000c0c7808 */ /* 0x000fe40005000000 */
[----:B------:R-:W-:Y:S02]  /*48a0*/  FSEL R42, R42, -INF , !P3 ;  /* 0xff8000002a2a7808 */ /* 0x000fe40005800000 */
[----:B------:R-:W-:Y:S01]  /*48b0*/  FSEL R40, R40, -INF , !P0 ;  /* 0xff80000028287808 */ /* 0x000fe20004000000 */
[----:B------:R-:W-:Y:S06]  /*48c0*/  @!P5 BRA `(.L_x_1612) ;  /* 0x00000008005cd947 */ /* 0x000fec0003800000 */
        /* <DEDUP_REMOVED lines=11> */
.L_x_1613:
        /* <DEDUP_REMOVED lines=59> */
.L_x_1614:
        /* <DEDUP_REMOVED lines=78> */
.L_x_1616:
[----:B------:R1:W-:Y:S02]  /*5210*/  STS.128 [R183+0x8800], RZ ;  /* 0x008800ffb7007388 */ /* 0x0003e40000000c00 */
.L_x_1617:
[----:B------:R-:W-:Y:S05]  /*5220*/  BSYNC.RECONVERGENT B0 ;  /* 0x0000000000007941 */ /* 0x000fea0003800200 */
.L_x_1615:
[----:B------:R-:W0:Y:S02]  /*5230*/  LDGDEPBAR ;  /* 0x00000000000079af */ /* 0x000e240000000000 */
.L_x_1612:
[----:B------:R-:W-:Y:S01]  /*5240*/  FMNMX3.FTZ R2, R13, R7, R5, !PT ;  /* 0x000000070d027276 */ /* 0x000fe20007810005 */
[----:B------:R-:W4:Y:S01]  /*5250*/  LDCU UR6, c[0x0][0x45c] ;  /* 0x00008b80ff0677ac */ /* 0x000f220008000800 */
[----:B--2---:R-:W-:Y:S02]  /*5260*/  FMNMX3.FTZ R15, R12, R62, R8, !PT ;  /* 0x0000003e0c0f7276 */ /* 0x004fe40007810008 */
        /* <DEDUP_REMOVED lines=30> */
[----:B------:R-:W-:Y:S01]  /*5450*/  IADD3 R169, PT, PT, R132, R129, RZ ;  /* 0x0000008184a97210 */ /* 0x000fe20007ffe0ff */
[----:B------:R-:W2:Y:S01]  /*5460*/  SHFL.BFLY PT, R2, R17, 0x2, 0x1f ;  /* 0x0c401f0011027f89 */ /* 0x000ea200000e0000 */
[----:B------:R-:W-:Y:S02]  /*5470*/  MOV R193, 0xffffffff ;  /* 0xffffffff00c17802 */ /* 0x000fe40000000f00 */
[----:B------:R-:W-:Y:S01]  /*5480*/  LEA R169, R169, UR4, 0x1 ;  /* 0x00000004a9a97c11 */ /* 0x000fe2000f8e08ff */
[----:B------:R-:W5:Y:S03]  /*5490*/  SHFL.BFLY PT, R14, R15, 0x2, 0x1f ;  /* 0x0c401f000f0e7f89 */ /* 0x000f6600000e0000 */
[----:B---3--:R-:W-:Y:S01]  /*54a0*/  IADD3 R24, PT, PT, R130, R169, RZ ;  /* 0x000000a982187210 */ /* 0x008fe20007ffe0ff */
[----:B------:R-:W-:Y:S01]  /*54b0*/  LDSM.16.MT88.4 R108, [R169+0x9000] ;  /* 0x00900000a96c783b */ /* 0x000fe20000004200 */
[----:B------:R-:W-:-:S03]  /*54c0*/  IADD3 R195, PT, PT, R169, 0x9000, RZ ;  /* 0x00009000a9c37810 */ /* 0x000fc60007ffe0ff */
[----:B------:R-:W-:Y:S04]  /*54d0*/  LDSM.16.MT88.4 R88, [R24+0xb000] ;  /* 0x00b000001858783b */ /* 0x000fe80000004200 */
[----:B------:R-:W-:Y:S04]  /*54e0*/  LDSM.16.MT88.4 R80, [R169+0xb000] ;  /* 0x00b00000a950783b */ /* 0x000fe80000004200 */
[----:B------:R-:W-:Y:S01]  /*54f0*/  LDSM.16.MT88.4 R72, [R24+0x9000] ;  /* 0x009000001848783b */ /* 0x000fe20000004200 */
[----:B--2---:R-:W-:-:S03]  /*5500*/  FMNMX.FTZ R2, R17, R2, !PT ;  /* 0x0000000211027209 */ /* 0x004fc60007810000 */
[----:B------:R-:W-:Y:S01]  /*5510*/  LDSM.16.MT88.4 R96, [R169+0xd000] ;  /* 0x00d00000a960783b */ /* 0x000fe20000004200 */
[----:B-----5:R-:W-:-:S03]  /*5520*/  FMNMX.FTZ R14, R15, R14, !PT ;  /* 0x0000000e0f0e7209 */ /* 0x020fc60007810000 */
[----:B------:R-:W2:Y:S04]  /*5530*/  SHFL.BFLY PT, R3, R2, 0x1, 0x1f ;  /* 0x0c201f0002037f89 */ /* 0x000ea800000e0000 */
[----:B------:R-:W-:Y:S01]  /*5540*/  LDSM.16.MT88.4 R16, [R24+0xd000] ;  /* 0x00d000001810783b */ /* 0x000fe20000004200 */
[----:B--2---:R-:W-:-:S04]  /*5550*/  FMNMX.FTZ R3, R2, R3, !PT ;  /* 0x0000000302037209 */ /* 0x004fc80007810000 */
[C---:B------:R-:W-:Y:S01]  /*5560*/  FSETP.NEU.FTZ.AND P0, PT, R3.reuse, -INF , PT ;  /* 0xff8000000300780b */ /* 0x040fe20003f1d000 */
[----:B----4-:R-:W-:-:S05]  /*5570*/  FMUL.FTZ R50, R3, UR6 ;  /* 0x0000000603327c20 */ /* 0x010fca0008410000 */
[----:B------:R-:W-:-:S05]  /*5580*/  FSEL R50, R50, RZ, P0 ;  /* 0x000000ff32327208 */ /* 0x000fca0000000000 */
[--C-:B------:R-:W-:Y:S01]  /*5590*/  FFMA.FTZ R123, R13, UR6, -R50.reuse ;  /* 0x000000060d7b7c23 */ /* 0x100fe20008010832 */
[--C-:B------:R-:W-:Y:S01]  /*55a0*/  FFMA.FTZ R21, R47, UR6, -R50.reuse ;  /* 0x000000062f157c23 */ /* 0x100fe20008010832 */
[----:B------:R-:W2:Y:S01]  /*55b0*/  SHFL.BFLY PT, R13, R14, 0x1, 0x1f ;  /* 0x0c201f000e0d7f89 */ /* 0x000ea200000e0000 */
        /* <DEDUP_REMOVED lines=17> */
[----:B------:R-:W-:-:S02]  /*56d0*/  FFMA.FTZ R196, R42, UR6, -R50 ;  /* 0x000000062ac47c23 */ /* 0x000fc40008010832 */
[----:B------:R-:W-:Y:S01]  /*56e0*/  MUFU.EX2 R120, R120 ;  /* 0x0000007800787308 */ /* 0x000fe20000000800 */
[----:B--2---:R-:W-:-:S04]  /*56f0*/  FMNMX.FTZ R2, R14, R13, !PT ;  /* 0x0000000d0e027209 */ /* 0x004fc80007810000 */
[C---:B------:R-:W-:Y:S01]  /*5700*/  FSETP.NEU.FTZ.AND P0, PT, R2.reuse, -INF , PT ;  /* 0xff8000000200780b */ /* 0x040fe20003f1d000 */
[----:B------:R-:W-:Y:S02]  /*5710*/  FMUL.FTZ R47, R2, UR6 ;  /* 0x00000006022f7c20 */ /* 0x000fe40008410000 */
[----:B------:R-:W2:Y:S01]  /*5720*/  MUFU.EX2 R21, R21 ;  /* 0x0000001500157308 */ /* 0x000ea20000000800 */
[----:B---3--:R-:W-:Y:S01]  /*5730*/  F2FP.BF16.F32.PACK_AB R100, R122, R123 ;  /* 0x0000007b7a64723e */ /* 0x008fe200000010ff */
[----:B------:R-:W-:Y:S01]  /*5740*/  FADD.FTZ R123, R123, R122 ;  /* 0x0000007a7b7b7221 */ /* 0x000fe20000010000 */
[----:B------:R-:W-:-:S05]  /*5750*/  FSEL R47, R47, RZ, P0 ;  /* 0x000000ff2f2f7208 */ /* 0x000fca0000000000 */
[----:B------:R-:W-:Y:S01]  /*5760*/  MUFU.EX2 R49, R49 ;  /* 0x0000003100317308 */ /* 0x000fe20000000800 */
[--C-:B------:R-:W-:Y:S01]  /*5770*/  FFMA.FTZ R134, R62, UR6, -R47.reuse ;  /* 0x000000063e867c23 */ /* 0x100fe2000801082f */
[--C-:B------:R-:W-:Y:S01]  /*5780*/  FFMA.FTZ R132, R8, UR6, -R47.reuse ;  /* 0x0000000608847c23 */ /* 0x100fe2000801082f */
[--C-:B------:R-:W-:Y:S01]  /*5790*/  FFMA.FTZ R51, R60, UR6, -R47.reuse ;  /* 0x000000063c337c23 */ /* 0x100fe2000801082f */
[--C-:B------:R-:W-:Y:S01]  /*57a0*/  FFMA.FTZ R12, R12, UR6, -R47.reuse ;  /* 0x000000060c0c7c23 */ /* 0x100fe2000801082f */
[--C-:B------:R-:W-:Y:S01]  /*57b0*/  FFMA.FTZ R45, R10, UR6, -R47.reuse ;  /* 0x000000060a2d7c23 */ /* 0x100fe2000801082f */
[--C-:B------:R-:W-:Y:S01]  /*57c0*/  FFMA.FTZ R52, R52, UR6, -R47.reuse ;  /* 0x0000000634347c23 */ /* 0x100fe2000801082f */
[----:B------:R-:W3:Y:S01]  /*57d0*/  LDSM.16.MT88.4 R8, [R169+0x9400] ;  /* 0x00940000a908783b */ /* 0x000ee20000004200 */
[----:B------:R4:W-:Y:S01]  /*57e0*/  MUFU.EX2 R129, R12 ;  /* 0x0000000c00817308 */ /* 0x0009e20000000800 */
[--C-:B------:R-:W-:Y:S01]  /*57f0*/  FFMA.FTZ R34, R6, UR6, -R47.reuse ;  /* 0x0000000606227c23 */ /* 0x100fe2000801082f */
[--C-:B------:R-:W-:Y:S01]  /*5800*/  FFMA.FTZ R33, R4, UR6, -R47.reuse ;  /* 0x0000000604217c23 */ /* 0x100fe2000801082f */
[----:B--2---:R-:W-:Y:S01]  /*5810*/  F2FP.BF16.F32.PACK_AB R102, R21, R120 ;  /* 0x000000781566723e */ /* 0x004fe200000010ff */
[----:B------:R-:W-:Y:S01]  /*5820*/  LDSM.16.MT88.4 R60, [R24+0x9400] ;  /* 0x00940000183c783b */ /* 0x000fe20000004200 */
        /* <DEDUP_REMOVED lines=12> */
[----:B----4-:R-:W-:Y:S01]  /*58f0*/  LDSM.16.MT88.4 R12, [R169+0xb400] ;  /* 0x00b40000a90c783b */ /* 0x010fe20000004200 */
[--C-:B------:R-:W-:Y:S01]  /*5900*/  FFMA.FTZ R66, R118, UR6, -R47.reuse ;  /* 0x0000000676427c23 */ /* 0x100fe2000801082f */
[----:B------:R-:W-:Y:S01]  /*5910*/  FFMA.FTZ R64, R64, UR6, -R47 ;  /* 0x0000000640407c23 */ /* 0x000fe2000801082f */
[----:B------:R-:W-:Y:S01]  /*5920*/  FADD.FTZ R120, R120, R123 ;  /* 0x0000007b78787221 */ /* 0x000fe20000010000 */
[----:B------:R-:W-:Y:S01]  /*5930*/  FFMA.FTZ R118, R57, UR6, -R50 ;  /* 0x0000000639767c23 */ /* 0x000fe20008010832 */
[--C-:B------:R-:W-:Y:S01]  /*5940*/  FFMA.FTZ R54, R54, UR6, -R47.reuse ;  /* 0x0000000636367c23 */ /* 0x100fe2000801082f */
[--C-:B------:R-:W-:Y:S01]  /*5950*/  FFMA.FTZ R57, R22, UR6, -R47.reuse ;  /* 0x0000000616397c23 */ /* 0x100fe2000801082f */
[----:B------:R-:W4:Y:S01]  /*5960*/  MUFU.EX2 R51, R51 ;  /* 0x0000003300337308 */ /* 0x000f220000000800 */
[----:B--2---:R-:W-:Y:S01]  /*5970*/  F2FP.BF16.F32.PACK_AB R101, R134, R129 ;  /* 0x000000818665723e */ /* 0x004fe200000010ff */
[--C-:B------:R-:W-:Y:S01]  /*5980*/  FFMA.FTZ R123, R20, UR6, -R47.reuse ;  /* 0x00000006147b7c23 */ /* 0x100fe2000801082f */
[--C-:B------:R-:W-:Y:S01]  /*5990*/  FFMA.FTZ R38, R38, UR6, -R47.reuse ;  /* 0x0000000626267c23 */ /* 0x100fe2000801082f */
[----:B------:R-:W-:Y:S01]  /*59a0*/  FADD.FTZ R129, R129, R134 ;  /* 0x0000008681817221 */ /* 0x000fe20000010000 */
[--C-:B------:R-:W-:Y:S01]  /*59b0*/  FFMA.FTZ R42, R41, UR6, -R47.reuse ;  /* 0x00000006292a7c23 */ /* 0x100fe2000801082f */
[--C-:B------:R-:W-:Y:S01]  /*59c0*/  FFMA.FTZ R197, R40, UR6, -R47.reuse ;  /* 0x0000000628c57c23 */ /* 0x100fe2000801082f */
[----:B------:R-:W-:Y:S01]  /*59d0*/  FFMA.FTZ R44, R44, UR6, -R47 ;  /* 0x000000062c2c7c23 */ /* 0x000fe2000801082f */
[----:B------:R-:W2:Y:S08]  /*59e0*/  MUFU.EX2 R48, R48 ;  /* 0x0000003000307308 */ /* 0x000eb00000000800 */
[----:B------:R-:W-:Y:S01]  /*59f0*/  MUFU.EX2 R36, R36 ;  /* 0x0000002400247308 */ /* 0x000fe20000000800 */
[----:B----4-:R-:W-:Y:S01]  /*5a00*/  F2FP.BF16.F32.PACK_AB R103, R51, R132 ;  /* 0x000000843367723e */ /* 0x010fe200000010ff */
[----:B------:R-:W-:-:S06]  /*5a10*/  FADD.FTZ R132, R132, R129 ;  /* 0x0000008184847221 */ /* 0x000fcc0000010000 */
[----:B------:R-:W4:Y:S01]  /*5a20*/  MUFU.EX2 R31, R31 ;  /* 0x0000001f001f7308 */ /* 0x000f220000000800 */
[----:B------:R-:W-:Y:S01]  /*5a30*/  HMMA.16816.F32.BF16 R112, R100, R108, RZ ;  /* 0x0000006c6470723c */ /* 0x000fe200000418ff */
[----:B--2---:R-:W-:-:S06]  /*5a40*/  F2FP.BF16.F32.PACK_AB R4, R48, R49 ;  /* 0x000000313004723e */ /* 0x004fcc00000010ff */
[----:B------:R-:W-:Y:S01]  /*5a50*/  MUFU.EX2 R52, R52 ;  /* 0x0000003400347308 */ /* 0x000fe20000000800 */
[C---:B------:R-:W-:Y:S07]  /*5a60*/  HMMA.16816.F32.BF16 R108, R100.reuse, R110, RZ ;  /* 0x0000006e646c723c */ /* 0x040fee00000418ff */
[----:B------:R-:W2:Y:S01]  /*5a70*/  MUFU.EX2 R45, R45 ;  /* 0x0000002d002d7308 */ /* 0x000ea20000000800 */
[----:B----4-:R-:W-:Y:S01]  /*5a80*/  F2FP.BF16.F32.PACK_AB R6, R31, R36 ;  /* 0x000000241f06723e */ /* 0x010fe200000010ff */
[C---:B------:R-:W-:Y:S06]  /*5a90*/  HMMA.16816.F32.BF16 R84, R100.reuse, R88, RZ ;  /* 0x000000586454723c */ /* 0x040fec00000418ff */
[----:B------:R-:W-:Y:S02]  /*5aa0*/  MUFU.EX2 R34, R34 ;  /* 0x0000002200227308 */ /* 0x000fe40000000800 */
[C---:B------:R-:W-:Y:S06]  /*5ab0*/  HMMA.16816.F32.BF16 R88, R100.reuse, R90, RZ ;  /* 0x0000005a6458723c */ /* 0x040fec00000418ff */
[----:B------:R-:W4:Y:S01]  /*5ac0*/  MUFU.EX2 R33, R33 ;  /* 0x0000002100217308 */ /* 0x000f220000000800 */
[----:B--2---:R-:W-:Y:S01]  /*5ad0*/  F2FP.BF16.F32.PACK_AB R5, R45, R52 ;  /* 0x000000342d05723e */ /* 0x004fe200000010ff */
[C---:B------:R-:W-:Y:S06]  /*5ae0*/  HMMA.16816.F32.BF16 R76, R100.reuse, R80, RZ ;  /* 0x00000050644c723c */ /* 0x040fec00000418ff */
[----:B------:R-:W-:Y:S02]  /*5af0*/  MUFU.EX2 R35, R35 ;  /* 0x0000002300237308 */ /* 0x000fe40000000800 */
[C---:B------:R-:W-:Y:S06]  /*5b00*/  HMMA.16816.F32.BF16 R80, R100.reuse, R82, RZ ;  /* 0x000000526450723c */ /* 0x040fec00000418ff */
[----:B------:R-:W2:Y:S01]  /*5b10*/  MUFU.EX2 R30, R30 ;  /* 0x0000001e001e7308 */ /* 0x000ea20000000800 */
[----:B----4-:R-:W-:Y:S01]  /*5b20*/  F2FP.BF16.F32.PACK_AB R7, R33, R34 ;  /* 0x000000222107723e */ /* 0x010fe200000010ff */
[----:B------:R-:W-:Y:S06]  /*5b30*/  HMMA.16816.F32.BF16 R68, R100, R72, RZ ;  /* 0x000000486444723c */ /* 0x000fec00000418ff */
[----:B------:R-:W-:Y:S02]  /*5b40*/  MUFU.EX2 R27, R27 ;  /* 0x0000001b001b7308 */ /* 0x000fe40000000800 */
[C---:B---3--:R-:W-:Y:S06]  /*5b50*/  HMMA.16816.F32.BF16 R112, R4.reuse, R8, R112 ;  /* 0x000000080470723c */ /* 0x048fec0000041870 */
[----:B------:R-:W-:Y:S02]  /*5b60*/  MUFU.EX2 R26, R26 ;  /* 0x0000001a001a7308 */ /* 0x000fe40000000800 */
[----:B------:R-:W-:Y:S01]  /*5b70*/  HMMA.16816.F32.BF16 R108, R4, R10, R108 ;  /* 0x0000000a046c723c */ /* 0x000fe2000004186c */
[----:B------:R-:W3:Y:S05]  /*5b80*/  LDSM.16.MT88.4 R8, [R24+0xb400] ;  /* 0x00b400001808783b */ /* 0x000eea0000004200 */
[----:B------:R-:W-:Y:S02]  /*5b90*/  MUFU.EX2 R32, R32 ;  /* 0x0000002000207308 */ /* 0x000fe40000000800 */
[C---:B------:R-:W-:Y:S06]  /*5ba0*/  HMMA.16816.F32.BF16 R92, R100.reuse, R96, RZ ;  /* 0x00000060645c723c */ /* 0x040fec00000418ff */
[----:B------:R-:W4:Y:S02]  /*5bb0*/  MUFU.EX2 R29, R29 ;  /* 0x0000001d001d7308 */ /* 0x000f240000000800 */
[C---:B------:R-:W-:Y:S06]  /*5bc0*/  HMMA.16816.F32.BF16 R72, R100.reuse, R74, RZ ;  /* 0x0000004a6448723c */ /* 0x040fec00000418ff */
[----:B------:R-:W-:Y:S02]  /*5bd0*/  MUFU.EX2 R28, R28 ;  /* 0x0000001c001c7308 */ /* 0x000fe40000000800 */
[C---:B------:R-:W-:Y:S06]  /*5be0*/  HMMA.16816.F32.BF16 R96, R100.reuse, R98, RZ ;  /* 0x000000626460723c */ /* 0x040fec00000418ff */
[----:B------:R-:W5:Y:S02]  /*5bf0*/  MUFU.EX2 R25, R25 ;  /* 0x0000001900197308 */ /* 0x000f640000000800 */
[C---:B------:R-:W-:Y:S06]  /*5c00*/  HMMA.16816.F32.BF16 R104, R100.reuse, R16, RZ ;  /* 0x000000106468723c */ /* 0x040fec00000418ff */
[----:B------:R-:W-:Y:S02]  /*5c10*/  MUFU.EX2 R65, R65 ;  /* 0x0000004100417308 */ /* 0x000fe40000000800 */
[----:B------:R-:W-:Y:S01]  /*5c20*/  HMMA.16816.F32.BF16 R100, R100, R18, RZ ;  /* 0x000000126464723c */ /* 0x000fe200000418ff */
[----:B------:R-:W-:Y:S05]  /*5c30*/  LDSM.16.MT88.4 R16, [R169+0xa400] ;  /* 0x00a40000a910783b */ /* 0x000fea0000004200 */
[----:B------:R-:W-:Y:S02]  /*5c40*/  MUFU.EX2 R58, R58 ;  /* 0x0000003a003a7308 */ /* 0x000fe40000000800 */
[C---:B---3--:R-:W-:Y:S06]  /*5c50*/  HMMA.16816.F32.BF16 R84, R4.reuse, R8, R84 ;  /* 0x000000080454723c */ /* 0x048fec0000041854 */
[----:B------:R-:W-:Y:S02]  /*5c60*/  MUFU.EX2 R56, R56 ;  /* 0x0000003800387308 */ /* 0x000fe40000000800 */
[C---:B------:R-:W-:Y:S01]  /*5c70*/  HMMA.16816.F32.BF16 R88, R4.reuse, R10, R88 ;  /* 0x0000000a0458723c */ /* 0x040fe20000041858 */
[----:B------:R-:W3:Y:S05]  /*5c80*/  LDSM.16.MT88.4 R8, [R24+0xd400] ;  /* 0x00d400001808783b */ /* 0x000eea0000004200 */
[----:B------:R-:W-:Y:S02]  /*5c90*/  MUFU.EX2 R131, R131 ;  /* 0x0000008300837308 */ /* 0x000fe40000000800 */
[C---:B------:R-:W-:Y:S06]  /*5ca0*/  HMMA.16816.F32.BF16 R76, R4.reuse, R12, R76 ;  /* 0x0000000c044c723c */ /* 0x040fec000004184c */
[----:B------:R-:W-:Y:S02]  /*5cb0*/  MUFU.EX2 R130, R130 ;  /* 0x0000008200827308 */ /* 0x000fe40000000800 */
[C---:B------:R-:W-:Y:S01]  /*5cc0*/  HMMA.16816.F32.BF16 R80, R4.reuse, R14, R80 ;  /* 0x0000000e0450723c */ /* 0x040fe20000041850 */
[----:B------:R-:W1:Y:S05]  /*5cd0*/  LDSM.16.MT88.4 R12, [R169+0xd400] ;  /* 0x00d40000a90c783b */ /* 0x000e6a0000004200 */
        /* <DEDUP_REMOVED lines=14> */
[--C-:B------:R-:W-:Y:S01]  /*5dc0*/  FFMA.FTZ R67, R117, UR6, -R50.reuse ;  /* 0x0000000675437c23 */ /* 0x100fe20008010832 */
[----:B------:R-:W-:Y:S01]  /*5dd0*/  FFMA.FTZ R117, R116, UR6, -R47 ;  /* 0x0000000674757c23 */ /* 0x000fe2000801082f */
[----:B------:R-:W5:Y:S01]  /*5de0*/  MUFU.EX2 R62, R62 ;  /* 0x0000003e003e7308 */ /* 0x000f620000000800 */
[--C-:B------:R-:W-:Y:S01]  /*5df0*/  FFMA.FTZ R116, R53, UR6, -R50.reuse ;  /* 0x0000000635747c23 */ /* 0x100fe20008010832 */
[----:B---3--:R-:W-:Y:S01]  /*5e00*/  HMMA.16816.F32.BF16 R104, R4, R8, R104 ;  /* 0x000000080468723c */ /* 0x008fe20000041868 */
[----:B------:R-:W-:-:S05]  /*5e10*/  FFMA.FTZ R53, R23, UR6, -R50 ;  /* 0x0000000617357c23 */ /* 0x000fca0008010832 */
[----:B------:R-:W-:Y:S02]  /*5e20*/  MUFU.EX2 R63, R63 ;  /* 0x0000003f003f7308 */ /* 0x000fe40000000800 */
[C---:B------:R-:W-:Y:S01]  /*5e30*/  HMMA.16816.F32.BF16 R100, R4.reuse, R10, R100 ;  /* 0x0000000a0464723c */ /* 0x040fe20000041864 */
[----:B------:R-:W3:Y:S05]  /*5e40*/  LDSM.16.MT88.4 R8, [R24+0x9800] ;  /* 0x009800001808783b */ /* 0x000eea0000004200 */
[----:B------:R-:W3:Y:S02]  /*5e50*/  MUFU.EX2 R60, R60 ;  /* 0x0000003c003c7308 */ /* 0x000ee40000000800 */
[C---:B-1----:R-:W-:Y:S06]  /*5e60*/  HMMA.16816.F32.BF16 R92, R4.reuse, R12, R92 ;  /* 0x0000000c045c723c */ /* 0x042fec000004185c */
[----:B------:R-:W1:Y:S02]  /*5e70*/  MUFU.EX2 R59, R59 ;  /* 0x0000003b003b7308 */ /* 0x000e640000000800 */
[----:B------:R-:W-:Y:S01]  /*5e80*/  HMMA.16816.F32.BF16 R96, R4, R14, R96 ;  /* 0x0000000e0460723c */ /* 0x000fe20000041860 */
[----:B------:R-:W1:Y:S01]  /*5e90*/  LDSM.16.MT88.4 R12, [R169+0x9800] ;  /* 0x00980000a90c783b */ /* 0x000e620000004200 */
[----:B--2---:R-:W-:-:S02]  /*5ea0*/  F2FP.BF16.F32.PACK_AB R4, R30, R35 ;  /* 0x000000231e04723e */ /* 0x004fc400000010ff */
[----:B----4-:R-:W-:Y:S02]  /*5eb0*/  F2FP.BF16.F32.PACK_AB R5, R29, R32 ;  /* 0x000000201d05723e */ /* 0x010fe400000010ff */
[----:B------:R-:W-:Y:S01]  /*5ec0*/  F2FP.BF16.F32.PACK_AB R6, R26, R27 ;  /* 0x0000001b1a06723e */ /* 0x000fe200000010ff */
[----:B------:R-:W2:Y:S01]  /*5ed0*/  MUFU.EX2 R150, R150 ;  /* 0x0000009600967308 */ /* 0x000ea20000000800 */
[----:B-----5:R-:W-:-:S07]  /*5ee0*/  F2FP.BF16.F32.PACK_AB R7, R25, R28 ;  /* 0x0000001c1907723e */ /* 0x020fce00000010ff */
[----:B------:R-:W-:Y:S08]  /*5ef0*/  MUFU.EX2 R133, R133 ;  /* 0x0000008500857308 */ /* 0x000ff00000000800 */
[----:B------:R-:W4:Y:S01]  /*5f00*/  MUFU.EX2 R143, R143 ;  /* 0x0000008f008f7308 */ /* 0x000f220000000800 */
[C---:B---3--:R-:W-:Y:S07]  /*5f10*/  HMMA.16816.F32.BF16 R68, R4.reuse, R8, R68 ;  /* 0x000000080444723c */ /* 0x048fee0000041844 */
[----:B------:R-:W-:Y:S01]  /*5f20*/  MUFU.EX2 R144, R144 ;  /* 0x0000009000907308 */ /* 0x000fe20000000800 */
[C---:B------:R-:W-:Y:S01]  /*5f30*/  HMMA.16816.F32.BF16 R72, R4.reuse, R10, R72 ;  /* 0x0000000a0448723c */ /* 0x040fe20000041848 */
[----:B------:R-:W3:Y:S06]  /*5f40*/  LDSM.16.MT88.4 R8, [R24+0xb800] ;  /* 0x00b800001808783b */ /* 0x000eec0000004200 */
[----:B------:R-:W5:Y:S01]  /*5f50*/  MUFU.EX2 R135, R135 ;  /* 0x0000008700877308 */ /* 0x000f620000000800 */
[C---:B-1----:R-:W-:Y:S07]  /*5f60*/  HMMA.16816.F32.BF16 R112, R4.reuse, R12, R112 ;  /* 0x0000000c0470723c */ /* 0x042fee0000041870 */
[----:B------:R-:W-:Y:S01]  /*5f70*/  MUFU.EX2 R148, R148 ;  /* 0x0000009400947308 */ /* 0x000fe20000000800 */
[C---:B------:R-:W-:Y:S01]  /*5f80*/  HMMA.16816.F32.BF16 R108, R4.reuse, R14, R108 ;  /* 0x0000000e046c723c */ /* 0x040fe2000004186c */
[----:B------:R-:W1:Y:S06]  /*5f90*/  LDSM.16.MT88.4 R12, [R169+0xb800] ;  /* 0x00b80000a90c783b */ /* 0x000e6c0000004200 */
[----:B------:R-:W5:Y:S08]  /*5fa0*/  MUFU.EX2 R121, R121 ;  /* 0x0000007900797308 */ /* 0x000f700000000800 */
[----:B------:R-:W-:Y:S08]  /*5fb0*/  MUFU.EX2 R142, R142 ;  /* 0x0000008e008e7308 */ /* 0x000ff00000000800 */
[----:B------:R-:W-:Y:S01]  /*5fc0*/  MUFU.EX2 R67, R67 ;  /* 0x0000004300437308 */ /* 0x000fe20000000800 */
        /* <DEDUP_REMOVED lines=11> */
[----:B------:R-:W5:Y:S01]  /*6080*/  MUFU.EX2 R55, R55 ;  /* 0x0000003700377308 */ /* 0x000f620000000800 */
[C---:B---3--:R-:W-:Y:S07]  /*6090*/  HMMA.16816.F32.BF16 R104, R4.reuse, R8, R104 ;  /* 0x000000080468723c */ /* 0x048fee0000041868 */
[----:B------:R-:W-:Y:S01]  /*60a0*/  MUFU.EX2 R116, R116 ;  /* 0x0000007400747308 */ /* 0x000fe20000000800 */
[C---:B------:R-:W-:Y:S01]  /*60b0*/  HMMA.16816.F32.BF16 R100, R4.reuse, R10, R100 ;  /* 0x0000000a0464723c */ /* 0x040fe20000041864 */
[----:B------:R-:W3:Y:S06]  /*60c0*/  LDSM.16.MT88.4 R8, [R24+0x9c00] ;  /* 0x009c00001808783b */ /* 0x000eec0000004200 */
[----:B------:R-:W-:Y:S01]  /*60d0*/  MUFU.EX2 R53, R53 ;  /* 0x0000003500357308 */ /* 0x000fe20000000800 */
[C---:B-1----:R-:W-:Y:S07]  /*60e0*/  HMMA.16816.F32.BF16 R92, R4.reuse, R12, R92 ;  /* 0x0000000c045c723c */ /* 0x042fee000004185c */
[----:B------:R-:W-:Y:S01]  /*60f0*/  MUFU.EX2 R54, R54 ;  /* 0x0000003600367308 */ /* 0x000fe20000000800 */
[----:B------:R-:W-:Y:S01]  /*6100*/  HMMA.16816.F32.BF16 R96, R4, R14, R96 ;  /* 0x0000000e0460723c */ /* 0x000fe20000041860 */
[----:B------:R-:W1:Y:S01]  /*6110*/  LDSM.16.MT88.4 R12, [R169+0x9c00] ;  /* 0x009c0000a90c783b */ /* 0x000e620000004200 */
[----:B------:R-:W-:-:S02]  /*6120*/  F2FP.BF16.F32.PACK_AB R4, R62, R65 ;  /* 0x000000413e04723e */ /* 0x000fc400000010ff */
[----:B------:R-:W-:-:S03]  /*6130*/  F2FP.BF16.F32.PACK_AB R5, R60, R63 ;  /* 0x0000003f3c05723e */ /* 0x000fc600000010ff */
[----:B------:R-:W5:Y:S01]  /*6140*/  MUFU.EX2 R57, R57 ;  /* 0x0000003900397308 */ /* 0x000f620000000800 */
[----:B------:R-:W-:Y:S02]  /*6150*/  F2FP.BF16.F32.PACK_AB R6, R58, R61 ;  /* 0x0000003d3a06723e */ /* 0x000fe400000010ff */
[----:B------:R-:W-:-:S05]  /*6160*/  F2FP.BF16.F32.PACK_AB R7, R56, R59 ;  /* 0x0000003b3807723e */ /* 0x000fca00000010ff */
        /* <DEDUP_REMOVED lines=9> */
[C---:B------:R-:W-:Y:S01]  /*6200*/  HMMA.16816.F32.BF16 R108, R4.reuse, R14, R108 ;  /* 0x0000000e046c723c */ /* 0x040fe2000004186c */
[----:B------:R-:W1:Y:S07]  /*6210*/  LDSM.16.MT88.4 R12, [R169+0xbc00] ;  /* 0x00bc0000a90c783b */ /* 0x000e6e0000004200 */
[C---:B---3--:R-:W-:Y:S08]  /*6220*/  HMMA.16816.F32.BF16 R84, R4.reuse, R8, R84 ;  /* 0x000000080454723c */ /* 0x048ff00000041854 */
[C---:B------:R-:W-:Y:S01]  /*6230*/  HMMA.16816.F32.BF16 R88, R4.reuse, R10, R88 ;  /* 0x0000000a0458723c */ /* 0x040fe20000041858 */
[----:B------:R-:W3:Y:S07]  /*6240*/  LDSM.16.MT88.4 R8, [R24+0xdc00] ;  /* 0x00dc00001808783b */ /* 0x000eee0000004200 */
[C---:B-1----:R-:W-:Y:S08]  /*6250*/  HMMA.16816.F32.BF16 R76, R4.reuse, R12, R76 ;  /* 0x0000000c044c723c */ /* 0x042ff0000004184c */
[C---:B------:R-:W-:Y:S01]  /*6260*/  HMMA.16816.F32.BF16 R80, R4.reuse, R14, R80 ;  /* 0x0000000e0450723c */ /* 0x040fe20000041850 */
[----:B------:R-:W1:Y:S07]  /*6270*/  LDSM.16.MT88.4 R12, [R169+0xdc00] ;  /* 0x00dc0000a90c783b */ /* 0x000e6e0000004200 */
[C---:B---3--:R-:W-:Y:S08]  /*6280*/  HMMA.16816.F32.BF16 R104, R4.reuse, R8, R104 ;  /* 0x000000080468723c */ /* 0x048ff00000041868 */
[C---:B------:R-:W-:Y:S01]  /*6290*/  HMMA.16816.F32.BF16 R100, R4.reuse, R10, R100 ;  /* 0x0000000a0464723c */ /* 0x040fe20000041864 */
[----:B------:R-:W3:Y:S07]  /*62a0*/  LDSM.16.MT88.4 R8, [R24+0xa000] ;  /* 0x00a000001808783b */ /* 0x000eee0000004200 */
[C---:B-1----:R-:W-:Y:S08]  /*62b0*/  HMMA.16816.F32.BF16 R92, R4.reuse, R12, R92 ;  /* 0x0000000c045c723c */ /* 0x042ff0000004185c */
[----:B------:R-:W-:Y:S01]  /*62c0*/  HMMA.16816.F32.BF16 R96, R4, R14, R96 ;  /* 0x0000000e0460723c */ /* 0x000fe20000041860 */
[----:B------:R-:W1:Y:S01]  /*62d0*/  LDSM.16.MT88.4 R12, [R169+0xa000] ;  /* 0x00a00000a90c783b */ /* 0x000e620000004200 */
[----:B--2---:R-:W-:-:S02]  /*62e0*/  F2FP.BF16.F32.PACK_AB R4, R131, R150 ;  /* 0x000000968304723e */ /* 0x004fc400000010ff */
[----:B----4-:R-:W-:Y:S02]  /*62f0*/  F2FP.BF16.F32.PACK_AB R5, R143, R146 ;  /* 0x000000928f05723e */ /* 0x010fe400000010ff */
[----:B------:R-:W-:Y:S02]  /*6300*/  F2FP.BF16.F32.PACK_AB R6, R130, R133 ;  /* 0x000000858206723e */ /* 0x000fe400000010ff */
[----:B-----5:R-:W-:-:S07]  /*6310*/  F2FP.BF16.F32.PACK_AB R7, R135, R144 ;  /* 0x000000908707723e */ /* 0x020fce00000010ff */
[C---:B---3--:R-:W-:Y:S08]  /*6320*/  HMMA.16816.F32.BF16 R68, R4.reuse, R8, R68 ;  /* 0x000000080444723c */ /* 0x048ff00000041844 */
        /* <DEDUP_REMOVED lines=21> */
[C---:B------:R-:W-:Y:S08]  /*6480*/  HMMA.16816.F32.BF16 R112, R4.reuse, R16, R112 ;  /* 0x000000100470723c */ /* 0x040ff00000041870 */
        /* <DEDUP_REMOVED lines=15> */
[----:B------:R-:W-:Y:S01]  /*6580*/  HMMA.16816.F32.BF16 R96, R4, R14, R96 ;  /* 0x0000000e0460723c */ /* 0x000fe20000041860 */
[----:B------:R-:W1:Y:S01]  /*6590*/  LDSM.16.MT88.4 R12, [R169+0xe800] ;  /* 0x00e80000a90c783b */ /* 0x000e620000004200 */
[----:B------:R-:W-:Y:S01]  /*65a0*/  FADD.FTZ R4, R21, R120 ;  /* 0x0000007815047221 */ /* 0x000fe20000010000 */
[----:B------:R-:W-:Y:S01]  /*65b0*/  FADD.FTZ R5, R51, R132 ;  /* 0x0000008433057221 */ /* 0x000fe20000010000 */
[--C-:B------:R-:W-:Y:S01]  /*65c0*/  FFMA.FTZ R120, R39, UR6, -R50.reuse ;  /* 0x0000000627787c23 */ /* 0x100fe20008010832 */
[----:B------:R-:W-:Y:S01]  /*65d0*/  FFMA.FTZ R39, R43, UR6, -R50 ;  /* 0x000000062b277c23 */ /* 0x000fe20008010832 */
[----:B------:R-:W-:Y:S01]  /*65e0*/  FADD.FTZ R43, R49, R4 ;  /* 0x00000004312b7221 */ /* 0x000fe20000010000 */
[----:B------:R-:W-:Y:S01]  /*65f0*/  FADD.FTZ R52, R52, R5 ;  /* 0x0000000534347221 */ /* 0x000fe20000010000 */
[----:B------:R-:W4:Y:S01]  /*6600*/  LDSM.16.MT88.4 R20, [R24+0xa800] ;  /* 0x00a800001814783b */ /* 0x000f220000004200 */
[----:B------:R-:W-:Y:S01]  /*6610*/  F2FP.BF16.F32.PACK_AB R4, R55, R118 ;  /* 0x000000763704723e */ /* 0x000fe200000010ff */
[----:B------:R-:W-:Y:S01]  /*6620*/  FADD.FTZ R43, R48, R43 ;  /* 0x0000002b302b7221 */ /* 0x000fe20000010000 */
[----:B------:R-:W-:Y:S01]  /*6630*/  F2FP.BF16.F32.PACK_AB R5, R57, R54 ;  /* 0x000000363905723e */ /* 0x000fe200000010ff */
[----:B------:R-:W-:Y:S01]  /*6640*/  FADD.FTZ R45, R45, R52 ;  /* 0x000000342d2d7221 */ /* 0x000fe20000010000 */
[----:B------:R-:W-:Y:S01]  /*6650*/  F2FP.BF16.F32.PACK_AB R6, R53, R116 ;  /* 0x000000743506723e */ /* 0x000fe200000010ff */
[----:B------:R-:W-:Y:S01]  /*6660*/  FFMA.FTZ R51, R46, UR6, -R50 ;  /* 0x000000062e337c23 */ /* 0x000fe20008010832 */
[----:B------:R-:W-:Y:S01]  /*6670*/  F2FP.BF16.F32.PACK_AB R7, R38, R123 ;  /* 0x0000007b2607723e */ /* 0x000fe200000010ff */
[----:B------:R-:W-:Y:S01]  /*6680*/  FADD.FTZ R34, R34, R45 ;  /* 0x0000002d22227221 */ /* 0x000fe20000010000 */
[----:B------:R-:W-:Y:S01]  /*6690*/  FFMA.FTZ R46, R37, UR6, -R47 ;  /* 0x00000006252e7c23 */ /* 0x000fe2000801082f */
[----:B------:R-:W-:Y:S02]  /*66a0*/  MUFU.EX2 R40, R120 ;  /* 0x0000007800287308 */ /* 0x000fe40000000800 */
[----:B------:R-:W-:-:S02]  /*66b0*/  FADD.FTZ R33, R33, R34 ;  /* 0x0000002221217221 */ /* 0x000fc40000010000 */
[C---:B---3--:R-:W-:Y:S02]  /*66c0*/  HMMA.16816.F32.BF16 R76, R4.reuse, R16, R76 ;  /* 0x00000010044c723c */ /* 0x048fe4000004184c */
[----:B------:R-:W-:Y:S02]  /*66d0*/  FADD.FTZ R32, R32, R33 ;  /* 0x0000002120207221 */ /* 0x000fe40000010000 */
[----:B------:R-:W3:Y:S02]  /*66e0*/  MUFU.EX2 R39, R39 ;  /* 0x0000002700277308 */ /* 0x000ee40000000800 */
[----:B------:R-:W-:Y:S02]  /*66f0*/  FADD.FTZ R29, R29, R32 ;  /* 0x000000201d1d7221 */ /* 0x000fe40000010000 */
[----:B--2---:R-:W-:Y:S02]  /*6700*/  HMMA.16816.F32.BF16 R112, R4, R8, R112 ;  /* 0x000000080470723c */ /* 0x004fe40000041870 */
[----:B------:R-:W-:-:S02]  /*6710*/  FADD.FTZ R28, R28, R29 ;  /* 0x0000001d1c1c7221 */ /* 0x000fc40000010000 */
[----:B------:R-:W-:Y:S02]  /*6720*/  MUFU.EX2 R37, R51 ;  /* 0x0000003300257308 */ /* 0x000fe40000000800 */
[----:B------:R-:W-:Y:S02]  /*6730*/  FADD.FTZ R28, R25, R28 ;  /* 0x0000001c191c7221 */ /* 0x000fe40000010000 */
[----:B------:R-:W-:Y:S01]  /*6740*/  HMMA.16816.F32.BF16 R108, R4, R10, R108 ;  /* 0x0000000a046c723c */ /* 0x000fe2000004186c */
[----:B------:R-:W2:Y:S01]  /*6750*/  LDSM.16.MT88.4 R8, [R24+0xc800] ;  /* 0x00c800001808783b */ /* 0x000ea20000004200 */
[----:B------:R-:W-:Y:S02]  /*6760*/  FADD.FTZ R63, R63, R28 ;  /* 0x0000001c3f3f7221 */ /* 0x000fe40000010000 */
[----:B------:R-:W5:Y:S02]  /*6770*/  MUFU.EX2 R41, R46 ;  /* 0x0000002e00297308 */ /* 0x000f640000000800 */
[----:B------:R-:W-:-:S02]  /*6780*/  FADD.FTZ R60, R60, R63 ;  /* 0x0000003f3c3c7221 */ /* 0x000fc40000010000 */
[C---:B-1----:R-:W-:Y:S01]  /*6790*/  HMMA.16816.F32.BF16 R92, R4.reuse, R12, R92 ;  /* 0x0000000c045c723c */ /* 0x042fe2000004185c */
[----:B------:R-:W-:Y:S01]  /*67a0*/  FADD.FTZ R12, R36, R43 ;  /* 0x0000002b240c7221 */ /* 0x000fe20000010000 */
[----:B------:R-:W-:Y:S02]  /*67b0*/  FADD.FTZ R59, R59, R60 ;  /* 0x0000003c3b3b7221 */ /* 0x000fe40000010000 */
[----:B------:R-:W1:Y:S01]  /*67c0*/  MUFU.EX2 R36, R44 ;  /* 0x0000002c00247308 */ /* 0x000e620000000800 */
        /* <DEDUP_REMOVED lines=8> */
[----:B------:R-:W4:Y:S01]  /*6850*/  LDSM.16.MT88.4 R20, [R24+0xe800] ;  /* 0x00e800001814783b */ /* 0x000f220000004200 */
[----:B------:R-:W-:Y:S01]  /*6860*/  FADD.FTZ R27, R27, R30 ;  /* 0x0000001e1b1b7221 */ /* 0x000fe20000010000 */
[----:B------:R-:W-:-:S03]  /*6870*/  FADD.FTZ R144, R144, R143 ;  /* 0x0000008f90907221 */ /* 0x000fc60000010000 */
[----:B------:R-:W-:Y:S01]  /*6880*/  FADD.FTZ R26, R26, R27 ;  /* 0x0000001b1a1a7221 */ /* 0x000fe20000010000 */
[----:B------:R-:W-:Y:S01]  /*6890*/  FADD.FTZ R144, R135, R144 ;  /* 0x0000009087907221 */ /* 0x000fe20000010000 */
[----:B------:R-:W-:Y:S01]  /*68a0*/  HMMA.16816.F32.BF16 R80, R4, R18, R80 ;  /* 0x000000120450723c */ /* 0x000fe20000041850 */
[----:B------:R-:W1:Y:S01]  /*68b0*/  LDSM.16.MT88.4 R16, [R24+0xac00] ;  /* 0x00ac00001810783b */ /* 0x000e620000004200 */
[----:B------:R-:W-:Y:S01]  /*68c0*/  FADD.FTZ R65, R65, R26 ;  /* 0x0000001a41417221 */ /* 0x000fe20000010000 */
[----:B------:R-:W-:-:S03]  /*68d0*/  FADD.FTZ R119, R119, R144 ;  /* 0x0000009077777221 */ /* 0x000fc60000010000 */
[----:B------:R-:W-:Y:S01]  /*68e0*/  FADD.FTZ R62, R62, R65 ;  /* 0x000000413e3e7221 */ /* 0x000fe20000010000 */
[----:B------:R-:W-:Y:S01]  /*68f0*/  FADD.FTZ R66, R66, R119 ;  /* 0x0000007742427221 */ /* 0x000fe20000010000 */
[----:B------:R-:W-:Y:S01]  /*6900*/  HMMA.16816.F32.BF16 R96, R4, R14, R96 ;  /* 0x0000000e0460723c */ /* 0x000fe20000041860 */
[----:B------:R-:W-:Y:S01]  /*6910*/  LDSM.16.MT88.4 R12, [R169+0xcc00] ;  /* 0x00cc0000a90c783b */ /* 0x000fe20000004200 */
[----:B------:R-:W-:Y:S01]  /*6920*/  FADD.FTZ R61, R61, R62 ;  /* 0x0000003e3d3d7221 */ /* 0x000fe20000010000 */
[----:B------:R-:W-:-:S03]  /*6930*/  FADD.FTZ R117, R117, R66 ;  /* 0x0000004275757221 */ /* 0x000fc60000010000 */
[----:B------:R-:W-:Y:S01]  /*6940*/  FADD.FTZ R61, R58, R61 ;  /* 0x0000003d3a3d7221 */ /* 0x000fe20000010000 */
[----:B------:R-:W-:Y:S01]  /*6950*/  FADD.FTZ R117, R64, R117 ;  /* 0x0000007540757221 */ /* 0x000fe20000010000 */
[----:B--2---:R-:W-:Y:S02]  /*6960*/  HMMA.16816.F32.BF16 R84, R4, R8, R84 ;  /* 0x000000080454723c */ /* 0x004fe40000041854 */
        /* <DEDUP_REMOVED lines=10> */
[----:B----4-:R-:W-:Y:S02]  /*6a10*/  HMMA.16816.F32.BF16 R104, R4, R20, R104 ;  /* 0x000000140468723c */ /* 0x010fe40000041868 */
[----:B------:R-:W-:-:S04]  /*6a20*/  FADD.FTZ R148, R148, R133 ;  /* 0x0000008594947221 */ /* 0x000fc80000010000 */
[----:B------:R-:W-:Y:S02]  /*6a30*/  FADD.FTZ R121, R121, R148 ;  /* 0x0000009479797221 */ /* 0x000fe40000010000 */
[----:B------:R-:W-:Y:S01]  /*6a40*/  HMMA.16816.F32.BF16 R100, R4, R22, R100 ;  /* 0x000000160464723c */ /* 0x000fe20000041864 */
[----:B---3--:R-:W-:Y:S01]  /*6a50*/  F2FP.BF16.F32.PACK_AB R4, R39, R40 ;  /* 0x000000282704723e */ /* 0x008fe200000010ff */
[----:B------:R-:W-:Y:S01]  /*6a60*/  FADD.FTZ R142, R142, R121 ;  /* 0x000000798e8e7221 */ /* 0x000fe20000010000 */
[----:B-----5:R-:W-:Y:S01]  /*6a70*/  F2FP.BF16.F32.PACK_AB R5, R42, R41 ;  /* 0x000000292a05723e */ /* 0x020fe200000010ff */
        /* <DEDUP_REMOVED lines=9> */
[----:B------:R-:W-:-:S03]  /*6b10*/  FADD.FTZ R197, R197, R36 ;  /* 0x00000024c5c57221 */ /* 0x000fc60000010000 */
        /* <DEDUP_REMOVED lines=10> */
[----:B------:R-:W-:-:S03]  /*6bc0*/  FADD.FTZ R196, R196, R37 ;  /* 0x00000025c4c47221 */ /* 0x000fc60000010000 */
[----:B------:R-:W3:Y:S03]  /*6bd0*/  LDSM.16.MT88.4 R24, [R24+0xec00] ;  /* 0x00ec00001818783b */ /* 0x000ee60000004200 */
[C---:B------:R-:W-:Y:S08]  /*6be0*/  HMMA.16816.F32.BF16 R76, R4.reuse, R12, R76 ;  /* 0x0000000c044c723c */ /* 0x040ff0000004184c */
[C---:B------:R-:W-:Y:S08]  /*6bf0*/  HMMA.16816.F32.BF16 R80, R4.reuse, R14, R80 ;  /* 0x0000000e0450723c */ /* 0x040ff00000041850 */
[C---:B-1----:R-:W-:Y:S08]  /*6c00*/  HMMA.16816.F32.BF16 R92, R4.reuse, R16, R92 ;  /* 0x00000010045c723c */ /* 0x042ff0000004185c */
[C---:B------:R-:W-:Y:S08]  /*6c10*/  HMMA.16816.F32.BF16 R96, R4.reuse, R18, R96 ;  /* 0x000000120460723c */ /* 0x040ff00000041860 */
[C---:B--2---:R-:W-:Y:S08]  /*6c20*/  HMMA.16816.F32.BF16 R84, R4.reuse, R8, R84 ;  /* 0x000000080454723c */ /* 0x044ff00000041854 */
[C---:B------:R-:W-:Y:S08]  /*6c30*/  HMMA.16816.F32.BF16 R88, R4.reuse, R10, R88 ;  /* 0x0000000a0458723c */ /* 0x040ff00000041858 */
[C---:B---3--:R-:W-:Y:S08]  /*6c40*/  HMMA.16816.F32.BF16 R104, R4.reuse, R24, R104 ;  /* 0x000000180468723c */ /* 0x048ff00000041868 */
        /* <DEDUP_REMOVED lines=66> */
.L_x_1619:
[----:B------:R-:W-:Y:S01]  /*7070*/  UMOV UR4, URZ ;  /* 0x000000ff00047c82 */ /* 0x000fe20008000000 */
[----:B------:R-:W-:Y:S01]  /*7080*/  IMAD.SHL.U32 R4, R124, 0x80, RZ ;  /* 0x000000807c047824 */ /* 0x000fe200078e00ff */
[----:B------:R-:W-:-:S05]  /*7090*/  IADD3 R5, P0, PT, RZ, -UR4, RZ ;  /* 0x80000004ff057c10 */ /* 0x000fca000ff1e0ff */
[----:B------:R-:W-:-:S05]  /*70a0*/  IMAD.X R4, RZ, RZ, ~R4, P0 ;  /* 0x000000ffff047224 */ /* 0x000fca00000e0e04 */
[----:B------:R-:W-:-:S04]  /*70b0*/  SHF.R.S64 R5, R5, 0x1f, R4 ;  /* 0x0000001f05057819 */ /* 0x000fc80000001004 */
[----:B------:R-:W-:-:S04]  /*70c0*/  IADD3 R178, P0, PT, R5, R178, RZ ;  /* 0x000000b205b27210 */ /* 0x000fc80007f1e0ff */
[----:B------:R-:W-:-:S09]  /*70d0*/  LEA.HI.X.SX32 R179, R4, R179, 0x1, P0 ;  /* 0x000000b304b37211 */ /* 0x000fd200000f0eff */
.L_x_1620:
        /* <DEDUP_REMOVED lines=76> */
[----:B------:R-:W3:Y:S04]  /*75a0*/  LDSM.16.M88.4 R28, [R170+0x3400] ;  /* 0x00340000aa1c783b */ /* 0x000ee80000000200 */
[----:B------:R-:W-:Y:S04]  /*75b0*/  LDSM.16.M88.4 R124, [R126] ;  /* 0x000000007e7c783b */ /* 0x000fe80000000200 */
[----:B------:R-:W4:Y:S04]  /*75c0*/  LDSM.16.M88.4 R16, [R141+0x3000] ;  /* 0x003000008d10783b */ /* 0x000f280000000200 */
[----:B-1----:R-:W1:Y:S04]  /*75d0*/  LDSM.16.M88.4 R12, [R170+0x3c00] ;  /* 0x003c0000aa0c783b */ /* 0x002e680000000200 */
[----:B------:R-:W5:Y:S04]  /*75e0*/  LDSM.16.M88.4 R8, [R141+0x3400] ;  /* 0x003400008d08783b */ /* 0x000f680000000200 */
        /* <DEDUP_REMOVED lines=9> */
[----:B------:R-:W2:Y:S01]  /*7680*/  LDSM.16.M88.4 R128, [R141+0x4000] ;  /* 0x004000008d80783b */ /* 0x000ea20000000200 */
[C---:B---3--:R-:W-:Y:S03]  /*7690*/  HMMA.16816.F32.BF16 R32, R44.reuse, R28, RZ ;  /* 0x0000001c2c20723c */ /* 0x048fe600000418ff */
[----:B------:R-:W0:Y:S05]  /*76a0*/  LDGDEPBAR ;  /* 0x00000000000079af */ /* 0x000e2a0000000000 */
[----:B------:R-:W-:Y:S08]  /*76b0*/  HMMA.16816.F32.BF16 R28, R44, R30, RZ ;  /* 0x0000001e2c1c723c */ /* 0x000ff000000418ff */
[C---:B----4-:R-:W-:Y:S08]  /*76c0*/  HMMA.16816.F32.BF16 R40, R124.reuse, R16, R40 ;  /* 0x000000107c28723c */ /* 0x050ff00000041828 */
[----:B------:R-:W-:Y:S08]  /*76d0*/  HMMA.16816.F32.BF16 R36, R124, R18, R36 ;  /* 0x000000127c24723c */ /* 0x000ff00000041824 */
[C---:B-1----:R-:W-:Y:S08]  /*76e0*/  HMMA.16816.F32.BF16 R16, R44.reuse, R12, RZ ;  /* 0x0000000c2c10723c */ /* 0x042ff000000418ff */
[----:B------:R-:W-:Y:S08]  /*76f0*/  HMMA.16816.F32.BF16 R12, R44, R14, RZ ;  /* 0x0000000e2c0c723c */ /* 0x000ff000000418ff */
[C---:B-----5:R-:W-:Y:S08]  /*7700*/  HMMA.16816.F32.BF16 R32, R124.reuse, R8, R32 ;  /* 0x000000087c20723c */ /* 0x060ff00000041820 */
[----:B------:R-:W-:Y:S08]  /*7710*/  HMMA.16816.F32.BF16 R28, R124, R10, R28 ;  /* 0x0000000a7c1c723c */ /* 0x000ff0000004181c */
        /* <DEDUP_REMOVED lines=8> */
[C---:B--2---:R-:W-:Y:S08]  /*77a0*/  HMMA.16816.F32.BF16 R48, R44.reuse, R120, RZ ;  /* 0x000000782c30723c */ /* 0x044ff000000418ff */
        /* <DEDUP_REMOVED lines=9> */
[C---:B-1----:R-:W-:Y:S08]  /*7840*/  HMMA.16816.F32.BF16 R64, R124.reuse, R120, R64 ;  /* 0x000000787c40723c */ /* 0x042ff00000041840 */
[C---:B------:R-:W-:Y:S01]  /*7850*/  HMMA.16816.F32.BF16 R60, R124.reuse, R122, R60 ;  /* 0x0000007a7c3c723c */ /* 0x040fe2000004183c */
[----:B------:R-:W-:Y:S07]  /*7860*/  LDSM.16.M88.4 R120, [R170+0x5000] ;  /* 0x00500000aa78783b */ /* 0x000fee0000000200 */
[C---:B--2---:R-:W-:Y:S08]  /*7870*/  HMMA.16816.F32.BF16 R56, R124.reuse, R116, R56 ;  /* 0x000000747c38723c */ /* 0x044ff00000041838 */
[C---:B------:R-:W-:Y:S01]  /*7880*/  HMMA.16816.F32.BF16 R52, R124.reuse, R118, R52 ;  /* 0x000000767c34723c */ /* 0x040fe20000041834 */
[----:B------:R-:W1:Y:S07]  /*7890*/  LDSM.16.M88.4 R116, [R171+0x1000] ;  /* 0x00100000ab74783b */ /* 0x000e6e0000000200 */
        /* <DEDUP_REMOVED lines=10> */
[C---:B---3--:R-:W-:Y:S08]  /*7940*/  HMMA.16816.F32.BF16 R24, R116.reuse, R124, R24 ;  /* 0x0000007c7418723c */ /* 0x048ff00000041818 */
[C---:B------:R-:W-:Y:S01]  /*7950*/  HMMA.16816.F32.BF16 R20, R116.reuse, R126, R20 ;  /* 0x0000007e7414723c */ /* 0x040fe20000041814 */
[----:B------:R-:W2:Y:S07]  /*7960*/  LDSM.16.M88.4 R124, [R170+0x6800] ;  /* 0x00680000aa7c783b */ /* 0x000eae0000000200 */
[C---:B------:R-:W-:Y:S01]  /*7970*/  HMMA.16816.F32.BF16 R28, R116.reuse, R130, R28 ;  /* 0x00000082741c723c */ /* 0x040fe2000004181c */
[----:B------:R-:W3:Y:S07]  /*7980*/  LDSM.16.M88.4 R128, [R170+0x6400] ;  /* 0x00640000aa80783b */ /* 0x000eee0000000200 */
[C---:B----4-:R-:W-:Y:S08]  /*7990*/  HMMA.16816.F32.BF16 R8, R116.reuse, R132, R8 ;  /* 0x000000847408723c */ /* 0x050ff00000041808 */
[C---:B-1----:R-:W-:Y:S08]  /*79a0*/  HMMA.16816.F32.BF16 R16, R116.reuse, R120, R16 ;  /* 0x000000787410723c */ /* 0x042ff00000041810 */
[C---:B------:R-:W-:Y:S01]  /*79b0*/  HMMA.16816.F32.BF16 R12, R116.reuse, R122, R12 ;  /* 0x0000007a740c723c */ /* 0x040fe2000004180c */
[----:B------:R-:W1:Y:S07]  /*79c0*/  LDSM.16.M88.4 R120, [R170+0x6c00] ;  /* 0x006c0000aa78783b */ /* 0x000e6e0000000200 */
[C---:B------:R-:W-:Y:S08]  /*79d0*/  HMMA.16816.F32.BF16 R4, R116.reuse, R134, R4 ;  /* 0x000000867404723c */ /* 0x040ff00000041804 */
[----:B--2---:R-:W-:Y:S01]  /*79e0*/  HMMA.16816.F32.BF16 R56, R116, R124, R56 ;  /* 0x0000007c7438723c */ /* 0x004fe20000041838 */
[----:B------:R-:W-:-:S05]  /*79f0*/  IMAD.MOV.U32 R124, RZ, RZ, 0x20 ;  /* 0x00000020ff7c7424 */ /* 0x000fca00078e00ff */
[----:B------:R-:W-:Y:S02]  /*7a00*/  SEL R141, R124, 0xffffffe0, !P6 ;  /* 0xffffffe07c8d7807 */ /* 0x000fe40007000000 */
[----:B---3--:R-:W-:Y:S03]  /*7a10*/  HMMA.16816.F32.BF16 R64, R116, R128, R64 ;  /* 0x000000807440723c */ /* 0x008fe60000041840 */
[--C-:B------:R-:W-:Y:S02]  /*7a20*/  IMAD.IADD R124, R171, 0x1, R141.reuse ;  /* 0x00000001ab7c7824 */ /* 0x100fe400078e028d */
[----:B------:R-:W-:-:S03]  /*7a30*/  IMAD.IADD R141, R170, 0x1, R141 ;  /* 0x00000001aa8d7824 */ /* 0x000fc600078e028d */
[C---:B------:R-:W-:Y:S02]  /*7a40*/  HMMA.16816.F32.BF16 R60, R116.reuse, R130, R60 ;  /* 0x00000082743c723c */ /* 0x040fe4000004183c */
[----:B------:R-:W-:Y:S04]  /*7a50*/  LDSM.16.M88.4 R128, [R141+0x6000] ;  /* 0x006000008d80783b */ /* 0x000fe80000000200 */
[----:B------:R-:W-:Y:S02]  /*7a60*/  LDSM.16.M88.4 R132, [R141+0x6c00] ;  /* 0x006c00008d84783b */ /* 0x000fe40000000200 */
[C---:B------:R-:W-:Y:S02]  /*7a70*/  HMMA.16816.F32.BF16 R52, R116.reuse, R126, R52 ;  /* 0x0000007e7434723c */ /* 0x040fe40000041834 */
[----:B------:R-:W2:Y:S06]  /*7a80*/  LDSM.16.M88.4 R124, [R124+0x1000] ;  /* 0x001000007c7c783b */ /* 0x000eac0000000200 */
[C---:B-1----:R-:W-:Y:S08]  /*7a90*/  HMMA.16816.F32.BF16 R48, R116.reuse, R120, R48 ;  /* 0x000000787430723c */ /* 0x042ff00000041830 */
[----:B------:R-:W-:Y:S01]  /*7aa0*/  HMMA.16816.F32.BF16 R44, R116, R122, R44 ;  /* 0x0000007a742c723c */ /* 0x000fe2000004182c */
[----:B------:R-:W1:Y:S04]  /*7ab0*/  LDSM.16.M88.4 R120, [R141+0x5000] ;  /* 0x005000008d78783b */ /* 0x000e680000000200 */
[----:B------:R-:W3:Y:S03]  /*7ac0*/  LDSM.16.M88.4 R116, [R141+0x5400] ;  /* 0x005400008d74783b */ /* 0x000ee60000000200 */
        /* <DEDUP_REMOVED lines=37> */
[----:B------:R-:W1:Y:S07]  /*7d20*/  LDSM.16.M88.4 R120, [R170+0x8c00] ;  /* 0x008c0000aa78783b */ /* 0x000e6e0000000200 */
[----:B--2---:R-:W-:Y:S01]  /*7d30*/  HMMA.16816.F32.BF16 R56, R116, R124, R56 ;  /* 0x0000007c7438723c */ /* 0x004fe20000041838 */
[----:B------:R-:W-:-:S05]  /*7d40*/  IMAD.MOV.U32 R124, RZ, RZ, 0x20 ;  /* 0x00000020ff7c7424 */ /* 0x000fca00078e00ff */
[----:B------:R-:W-:Y:S02]  /*7d50*/  SEL R124, R124, 0xffffffe0, !P6 ;  /* 0xffffffe07c7c7807 */ /* 0x000fe40007000000 */
[----:B------:R-:W-:Y:S03]  /*7d60*/  HMMA.16816.F32.BF16 R4, R116, R134, R4 ;  /* 0x000000867404723c */ /* 0x000fe60000041804 */
[----:B------:R-:W-:-:S05]  /*7d70*/  IMAD.IADD R141, R170, 0x1, R124 ;  /* 0x00000001aa8d7824 */ /* 0x000fca00078e027c */
[C---:B---3--:R-:W-:Y:S01]  /*7d80*/  HMMA.16816.F32.BF16 R64, R116.reuse, R128, R64 ;  /* 0x000000807440723c */ /* 0x048fe20000041840 */
[----:B------:R-:W-:Y:S01]  /*7d90*/  IMAD.IADD R128, R171, 0x1, R124 ;  /* 0x00000001ab807824 */ /* 0x000fe200078e027c */
[----:B------:R-:W-:Y:S06]  /*7da0*/  LDSM.16.M88.4 R132, [R141+0x8000] ;  /* 0x008000008d84783b */ /* 0x000fec0000000200 */
        /* <DEDUP_REMOVED lines=10> */
[C---:B------:R-:W-:Y:S08]  /*7e50*/  HMMA.16816.F32.BF16 R8, R128.reuse, R132, R8 ;  /* 0x000000848008723c */ /* 0x040ff00000041808 */
[C---:B-1----:R-:W-:Y:S08]  /*7e60*/  HMMA.16816.F32.BF16 R40, R128.reuse, R120, R40 ;  /* 0x000000788028723c */ /* 0x042ff00000041828 */
[C---:B------:R-:W-:Y:S01]  /*7e70*/  HMMA.16816.F32.BF16 R36, R128.reuse, R122, R36 ;  /* 0x0000007a8024723c */ /* 0x040fe20000041824 */
[----:B------:R-:W1:Y:S07]  /*7e80*/  LDSM.16.M88.4 R120, [R141+0x7800] ;  /* 0x007800008d78783b */ /* 0x000e6e0000000200 */
[C---:B----4-:R-:W-:Y:S08]  /*7e90*/  HMMA.16816.F32.BF16 R32, R128.reuse, R116, R32 ;  /* 0x000000748020723c */ /* 0x050ff00000041820 */
[C---:B------:R-:W-:Y:S01]  /*7ea0*/  HMMA.16816.F32.BF16 R28, R128.reuse, R118, R28 ;  /* 0x00000076801c723c */ /* 0x040fe2000004181c */
[----:B------:R-:W2:Y:S07]  /*7eb0*/  LDSM.16.M88.4 R116, [R141+0x7c00] ;  /* 0x007c00008d74783b */ /* 0x000eae0000000200 */
[C---:B------:R-:W-:Y:S08]  /*7ec0*/  HMMA.16816.F32.BF16 R60, R128.reuse, R126, R60 ;  /* 0x0000007e803c723c */ /* 0x040ff0000004183c */
[C---:B-1----:R-:W-:Y:S08]  /*7ed0*/  HMMA.16816.F32.BF16 R24, R128.reuse, R120, R24 ;  /* 0x000000788018723c */ /* 0x042ff00000041818 */
[C---:B------:R-:W-:Y:S01]  /*7ee0*/  HMMA.16816.F32.BF16 R20, R128.reuse, R122, R20 ;  /* 0x0000007a8014723c */ /* 0x040fe20000041814 */
[----:B------:R-:W1:Y:S07]  /*7ef0*/  LDSM.16.M88.4 R120, [R141+0x8800] ;  /* 0x008800008d78783b */ /* 0x000e6e0000000200 */
[C---:B--2---:R-:W-:Y:S08]  /*7f00*/  HMMA.16816.F32.BF16 R16, R128.reuse, R116, R16 ;  /* 0x000000748010723c */ /* 0x044ff00000041810 */
[----:B------:R-:W-:Y:S01]  /*7f10*/  HMMA.16816.F32.BF16 R12, R128, R118, R12 ;  /* 0x00000076800c723c */ /* 0x000fe2000004180c */
[----:B------:R-:W2:Y:S01]  /*7f20*/  LDSM.16.M88.4 R116, [R141+0x8c00] ;  /* 0x008c00008d74783b */ /* 0x000ea20000000200 */
[----:B------:R-:W-:-:S06]  /*7f30*/  DEPBAR.LE SB0, 0x0 ;  /* 0x000080000000791a */ /* 0x000fcc0000000000 */
[----:B-1----:R-:W-:Y:S01]  /*7f40*/  HMMA.16816.F32.BF16 R56, R128, R120, R56 ;  /* 0x000000788038723c */ /* 0x002fe20000041838 */
[----:B------:R-:W-:-:S05]  /*7f50*/  IMAD.SHL.U32 R120, R168, 0x2, RZ ;  /* 0x00000002a8787824 */ /* 0x000fca00078e00ff */
[----:B------:R-:W-:Y:S02]  /*7f60*/  LOP3.LUT R120, R120, 0x6, RZ, 0xc0, !PT ;  /* 0x0000000678787812 */ /* 0x000fe400078ec0ff */
[C---:B------:R-:W-:Y:S08]  /*7f70*/  HMMA.16816.F32.BF16 R52, R128.reuse, R122, R52 ;  /* 0x0000007a8034723c */ /* 0x040ff00000041834 */
[----:B--2---:R-:W-:Y:S01]  /*7f80*/  HMMA.16816.F32.BF16 R44, R128, R118, R44 ;  /* 0x00000076802c723c */ /* 0x004fe2000004182c */
[----:B------:R-:W-:-:S04]  /*7f90*/  IMAD.SHL.U32 R118, R138, 0x80, RZ ;  /* 0x000000808a767824 */ /* 0x000fc800078e00ff */
[----:B------:R-:W-:-:S03]  /*7fa0*/  VIADD R119, R118, 0xffffff80 ;  /* 0xffffff8076777836 */ /* 0x000fc60000000000 */
[----:B------:R-:W-:Y:S01]  /*7fb0*/  HMMA.16816.F32.BF16 R48, R128, R116, R48 ;  /* 0x000000748030723c */ /* 0x000fe20000041830 */
[----:B------:R-:W-:-:S04]  /*7fc0*/  IMAD.IADD R119, R119, 0x1, R120 ;  /* 0x0000000177777824 */ /* 0x000fc800078e0278 */
[C---:B------:R-:W-:Y:S02]  /*7fd0*/  VIADD R120, R119.reuse, 0xfffffff8 ;  /* 0xfffffff877787836 */ /* 0x040fe40000000000 */
[----:B------:R-:W-:-:S03]  /*7fe0*/  VIADD R116, R119, 0xffffff80 ;  /* 0xffffff8077747836 */ /* 0x000fc60000000000 */
[----:B------:R-:W-:Y:S02]  /*7ff0*/  I2FP.F32.U32 R117, R120 ;  /* 0x0000007800757245 */ /* 0x000fe40000201000 */
[----:B------:R-:W-:Y:S01]  /*8000*/  I2FP.F32.U32 R121, R116 ;  /* 0x0000007400797245 */ /* 0x000fe20000201000 */
[----:B------:R-:W-:Y:S01]  /*8010*/  BAR.SYNC.DEFER_BLOCKING 0x0 ;  /* 0x0000000000007b1d */ /* 0x000fe20000010000 */
[-C--:B------:R-:W-:Y:S01]  /*8020*/  ISETP.GE.AND P1, PT, R116, R140.reuse, PT ;  /* 0x0000008c7400720c */ /* 0x080fe20003f26270 */
[----:B------:R-:W-:Y:S01]  /*8030*/  FFMA.FTZ R44, R0, R117, R44 ;  /* 0x00000075002c7223 */ /* 0x000fe2000001002c */
[----:B------:R-:W-:Y:S01]  /*8040*/  ISETP.GE.AND P0, PT, R116, R139, PT ;  /* 0x0000008b7400720c */ /* 0x000fe20003f06270 */
[----:B------:R-:W-:Y:S01]  /*8050*/  VIADD R116, R119, 0xffffff81 ;  /* 0xffffff8177747836 */ /* 0x000fe20000000000 */
[----:B------:R-:W-:Y:S01]  /*8060*/  ISETP.GE.AND P5, PT, R120, R140, PT ;  /* 0x0000008c7800720c */ /* 0x000fe20003fa6270 */
[CC--:B------:R-:W-:Y:S01]  /*8070*/  FFMA.FTZ R125, R0.reuse, R121.reuse, R40 ;  /* 0x00000079007d7223 */ /* 0x0c0fe20000010028 */
[C---:B------:R-:W-:Y:S01]  /*8080*/  FFMA.FTZ R40, R0.reuse, R121, R42 ;  /* 0x0000007900287223 */ /* 0x040fe2000001002a */
[----:B------:R-:W-:Y:S01]  /*8090*/  FFMA.FTZ R46, R0, R117, R46 ;  /* 0x00000075002e7223 */ /* 0x000fe2000001002e */
[----:B------:R-:W-:-:S02]  /*80a0*/  I2FP.F32.U32 R42, R116 ;  /* 0x00000074002a7245 */ /* 0x000fc40000201000 */
[----:B------:R-:W-:Y:S01]  /*80b0*/  FSEL R141, R44, -INF , !P5 ;  /* 0xff8000002c8d7808 */ /* 0x000fe20006800000 */
[----:B------:R-:W-:Y:S01]  /*80c0*/  VIADD R44, R119, 0xffffff88 ;  /* 0xffffff88772c7836 */ /* 0x000fe20000000000 */
[----:B------:R-:W-:Y:S01]  /*80d0*/  FSEL R125, R125, -INF , !P1 ;  /* 0xff8000007d7d7808 */ /* 0x000fe20004800000 */
[-C--:B------:R-:W-:Y:S01]  /*80e0*/  FFMA.FTZ R41, R0, R42.reuse, R41 ;  /* 0x0000002a00297223 */ /* 0x080fe20000010029 */
[----:B------:R-:W-:Y:S01]  /*80f0*/  FSEL R40, R40, -INF , !P0 ;  /* 0xff80000028287808 */ /* 0x000fe20004000000 */
[----:B------:R-:W-:Y:S01]  /*8100*/  FFMA.FTZ R43, R0, R42, R43 ;  /* 0x0000002a002b7223 */ /* 0x000fe2000001002b */
[----:B------:R-:W-:Y:S01]  /*8110*/  ISETP.GE.AND P1, PT, R120, R139, PT ;  /* 0x0000008b7800720c */ /* 0x000fe20003f26270 */
[----:B------:R-:W-:Y:S01]  /*8120*/  VIADD R42, R119, 0xffffff89 ;  /* 0xffffff89772a7836 */ /* 0x000fe20000000000 */
[----:B------:R-:W-:Y:S02]  /*8130*/  ISETP.GE.AND P0, PT, R116, R140, PT ;  /* 0x0000008c7400720c */ /* 0x000fe40003f06270 */
[----:B------:R-:W-:-:S02]  /*8140*/  I2FP.F32.U32 R117, R44 ;  /* 0x0000002c00757245 */ /* 0x000fc40000201000 */
[-C--:B------:R-:W-:Y:S02]  /*8150*/  ISETP.GE.AND P5, PT, R116, R139.reuse, PT ;  /* 0x0000008b7400720c */ /* 0x080fe40003fa6270 */
[----:B------:R-:W-:Y:S02]  /*8160*/  FSEL R116, R46, -INF , !P1 ;  /* 0xff8000002e747808 */ /* 0x000fe40004800000 */
[----:B------:R-:W-:Y:S02]  /*8170*/  FSEL R41, R41, -INF , !P0 ;  /* 0xff80000029297808 */ /* 0x000fe40004000000 */
[C---:B------:R-:W-:Y:S02]  /*8180*/  ISETP.GE.AND P1, PT, R44.reuse, R140, PT ;  /* 0x0000008c2c00720c */ /* 0x040fe40003f26270 */
[----:B------:R-:W-:Y:S01]  /*8190*/  ISETP.GE.AND P0, PT, R44, R139, PT ;  /* 0x0000008b2c00720c */ /* 0x000fe20003f06270 */
[CC--:B------:R-:W-:Y:S01]  /*81a0*/  FFMA.FTZ R44, R0.reuse, R117.reuse, R36 ;  /* 0x00000075002c7223 */ /* 0x0c0fe20000010024 */
[----:B------:R-:W-:Y:S01]  /*81b0*/  FFMA.FTZ R36, R0, R117, R38 ;  /* 0x0000007500247223 */ /* 0x000fe20000010026 */
[----:B------:R-:W-:-:S02]  /*81c0*/  FSEL R38, R43, -INF , !P5 ;  /* 0xff8000002b267808 */ /* 0x000fc40006800000 */
[----:B------:R-:W-:Y:S02]  /*81d0*/  I2FP.F32.U32 R46, R42 ;  /* 0x0000002a002e7245 */ /* 0x000fe40000201000 */
[----:B------:R-:W-:Y:S01]  /*81e0*/  FSEL R43, R44, -INF , !P1 ;  /* 0xff8000002c2b7808 */ /* 0x000fe20004800000 */
[C---:B------:R-:W-:Y:S01]  /*81f0*/  VIADD R44, R119.reuse, 0xffffff90 ;  /* 0xffffff90772c7836 */ /* 0x040fe20000000000 */
[----:B------:R-:W-:Y:S01]  /*8200*/  ISETP.GE.AND P5, PT, R42, R140, PT ;  /* 0x0000008c2a00720c */ /* 0x000fe20003fa6270 */
[----:B------:R-:W-:Y:S01]  /*8210*/  FFMA.FTZ R37, R0, R46, R37 ;  /* 0x0000002e00257223 */ /* 0x000fe20000010025 */
[----:B------:R-:W-:Y:S01]  /*8220*/  ISETP.GE.AND P1, PT, R42, R139, PT ;  /* 0x0000008b2a00720c */ /* 0x000fe20003f26270 */
[----:B------:R-:W-:Y:S01]  /*8230*/  VIADD R42, R119, 0xffffff91 ;  /* 0xffffff91772a7836 */ /* 0x000fe20000000000 */
[----:B------:R-:W-:Y:S01]  /*8240*/  I2FP.F32.U32 R117, R44 ;  /* 0x0000002c00757245 */ /* 0x000fe20000201000 */
[----:B------:R-:W-:Y:S01]  /*8250*/  FFMA.FTZ R46, R0, R46, R39 ;  /* 0x0000002e002e7223 */ /* 0x000fe20000010027 */
[----:B------:R-:W-:-:S02]  /*8260*/  FSEL R36, R36, -INF , !P0 ;  /* 0xff80000024247808 */ /* 0x000fc40004000000 */
[----:B------:R-:W-:Y:S01]  /*8270*/  I2FP.F32.U32 R39, R42 ;  /* 0x0000002a00277245 */ /* 0x000fe20000201000 */
[----:B------:R-:W-:Y:S01]  /*8280*/  FFMA.FTZ R203, R0, R117, R32 ;  /* 0x0000007500cb7223 */ /* 0x000fe20000010020 */
[----:B------:R-:W-:Y:S02]  /*8290*/  FSEL R37, R37, -INF , !P5 ;  /* 0xff80000025257808 */ /* 0x000fe40006800000 */
[-C--:B------:R-:W-:Y:S01]  /*82a0*/  ISETP.GE.AND P0, PT, R44, R140.reuse, PT ;  /* 0x0000008c2c00720c */ /* 0x080fe20003f06270 */
[----:B------:R-:W-:Y:S01]  /*82b0*/  FFMA.FTZ R33, R0, R39, R33 ;  /* 0x0000002700217223 */ /* 0x000fe20000010021 */
[----:B------:R-:W-:Y:S01]  /*82c0*/  ISETP.GE.AND P5, PT, R44, R139, PT ;  /* 0x0000008b2c00720c */ /* 0x000fe20003fa6270 */
[----:B------:R-:W-:Y:S01]  /*82d0*/  FFMA.FTZ R44, R0, R117, R34 ;  /* 0x00000075002c7223 */ /* 0x000fe20000010022 */
[----:B------:R-:W-:Y:S01]  /*82e0*/  FSEL R32, R46, -INF , !P1 ;  /* 0xff8000002e207808 */ /* 0x000fe20004800000 */
[----:B------:R-:W-:Y:S01]  /*82f0*/  VIADD R34, R119, 0xffffff98 ;  /* 0xffffff9877227836 */ /* 0x000fe20000000000 */
[----:B------:R-:W-:Y:S01]  /*8300*/  ISETP.GE.AND P1, PT, R42, R140, PT ;  /* 0x0000008c2a00720c */ /* 0x000fe20003f26270 */
[----:B------:R-:W-:Y:S01]  /*8310*/  FFMA.FTZ R35, R0, R39, R35 ;  /* 0x0000002700237223 */ /* 0x000fe20000010023 */
[----:B------:R-:W-:-:S02]  /*8320*/  FSEL R203, R203, -INF , !P0 ;  /* 0xff800000cbcb7808 */ /* 0x000fc40004000000 */
[----:B------:R-:W-:Y:S01]  /*8330*/  FSEL R117, R33, -INF , !P1 ;  /* 0xff80000021757808 */ /* 0x000fe20004800000 */
[C---:B------:R-:W-:Y:S01]  /*8340*/  VIADD R33, R119.reuse, 0xffffff99 ;  /* 0xffffff9977217836 */ /* 0x040fe20000000000 */
[----:B------:R-:W-:Y:S02]  /*8350*/  I2FP.F32.U32 R121, R34 ;  /* 0x0000002200797245 */ /* 0x000fe40000201000 */
[----:B------:R-:W-:Y:S02]  /*8360*/  ISETP.GE.AND P0, PT, R42, R139, PT ;  /* 0x0000008b2a00720c */ /* 0x000fe40003f06270 */
[----:B------:R-:W-:Y:S01]  /*8370*/  I2FP.F32.U32 R134, R33 ;  /* 0x0000002100867245 */ /* 0x000fe20000201000 */
[-C--:B------:R-:W-:Y:S01]  /*8380*/  FFMA.FTZ R199, R0, R121.reuse, R28 ;  /* 0x0000007900c77223 */ /* 0x080fe2000001001c */
[----:B------:R-:W-:Y:S01]  /*8390*/  VIADD R28, R119, 0xffffffa0 ;  /* 0xffffffa0771c7836 */ /* 0x000fe20000000000 */
[----:B------:R-:W-:Y:S01]  /*83a0*/  FSEL R44, R44, -INF , !P5 ;  /* 0xff8000002c2c7808 */ /* 0x000fe20006800000 */
[C---:B------:R-:W-:Y:S01]  /*83b0*/  FFMA.FTZ R30, R0.reuse, R121, R30 ;  /* 0x00000079001e7223 */ /* 0x040fe2000001001e */
[CC--:B------:R-:W-:Y:S01]  /*83c0*/  FFMA.FTZ R29, R0.reuse, R134.reuse, R29 ;  /* 0x00000086001d7223 */ /* 0x0c0fe2000001001d */
[----:B------:R-:W-:Y:S01]  /*83d0*/  FFMA.FTZ R134, R0, R134, R31 ;  /* 0x0000008600867223 */ /* 0x000fe2000001001f */
[----:B------:R-:W-:-:S02]  /*83e0*/  FSEL R46, R35, -INF , !P0 ;  /* 0xff800000232e7808 */ /* 0x000fc40004000000 */
[----:B------:R-:W-:Y:S02]  /*83f0*/  I2FP.F32.U32 R31, R28 ;  /* 0x0000001c001f7245 */ /* 0x000fe40000201000 */
[CC--:B------:R-:W-:Y:S02]  /*8400*/  ISETP.GE.AND P5, PT, R34.reuse, R140.reuse, PT ;  /* 0x0000008c2200720c */ /* 0x0c0fe40003fa6270 */
[----:B------:R-:W-:Y:S01]  /*8410*/  ISETP.GE.AND P1, PT, R34, R139, PT ;  /* 0x0000008b2200720c */ /* 0x000fe20003f26270 */
[CC--:B------:R-:W-:Y:S01]  /*8420*/  FFMA.FTZ R129, R0.reuse, R31.reuse, R24 ;  /* 0x0000001f00817223 */ /* 0x0c0fe20000010018 */
[----:B------:R-:W-:Y:S01]  /*8430*/  ISETP.GE.AND P0, PT, R33, R140, PT ;  /* 0x0000008c2100720c */ /* 0x000fe20003f06270 */
[----:B------:R-:W-:Y:S01]  /*8440*/  VIADD R24, R119, 0xffffffa8 ;  /* 0xffffffa877187836 */ /* 0x000fe20000000000 */
[----:B------:R-:W-:Y:S01]  /*8450*/  FSEL R199, R199, -INF , !P5 ;  /* 0xff800000c7c77808 */ /* 0x000fe20006800000 */
[----:B------:R-:W-:Y:S01]  /*8460*/  FFMA.FTZ R26, R0, R31, R26 ;  /* 0x0000001f001a7223 */ /* 0x000fe2000001001a */
[----:B------:R-:W-:-:S02]  /*8470*/  FSEL R212, R30, -INF , !P1 ;  /* 0xff8000001ed47808 */ /* 0x000fc40004800000 */
[----:B------:R-:W-:Y:S01]  /*8480*/  FSEL R201, R29, -INF , !P0 ;  /* 0xff8000001dc97808 */ /* 0x000fe20004000000 */
[----:B------:R-:W-:Y:S01]  /*8490*/  VIADD R29, R119, 0xffffffa1 ;  /* 0xffffffa1771d7836 */ /* 0x000fe20000000000 */
[-C--:B------:R-:W-:Y:S02]  /*84a0*/  ISETP.GE.AND P5, PT, R33, R139.reuse, PT ;  /* 0x0000008b2100720c */ /* 0x080fe40003fa6270 */
[C---:B------:R-:W-:Y:S02]  /*84b0*/  ISETP.GE.AND P1, PT, R28.reuse, R140, PT ;  /* 0x0000008c1c00720c */ /* 0x040fe40003f26270 */
[----:B------:R-:W-:Y:S02]  /*84c0*/  ISETP.GE.AND P0, PT, R28, R139, PT ;  /* 0x0000008b1c00720c */ /* 0x000fe40003f06270 */
[----:B------:R-:W-:Y:S02]  /*84d0*/  FSEL R134, R134, -INF , !P5 ;  /* 0xff80000086867808 */ /* 0x000fe40006800000 */
[----:B------:R-:W-:-:S02]  /*84e0*/  FSEL R129, R129, -INF , !P1 ;  /* 0xff80000081817808 */ /* 0x000fc40004800000 */
[C---:B------:R-:W-:Y:S02]  /*84f0*/  ISETP.GE.AND P5, PT, R29.reuse, R140, PT ;  /* 0x0000008c1d00720c */ /* 0x040fe40003fa6270 */
[----:B------:R-:W-:Y:S02]  /*8500*/  I2FP.F32.U32 R28, R29 ;  /* 0x0000001d001c7245 */ /* 0x000fe40000201000 */
[----:B------:R-:W-:Y:S02]  /*8510*/  ISETP.GE.AND P1, PT, R29, R139, PT ;  /* 0x0000008b1d00720c */ /* 0x000fe40003f26270 */
[----:B------:R-:W-:Y:S01]  /*8520*/  I2FP.F32.U32 R29, R24 ;  /* 0x00000018001d7245 */ /* 0x000fe20000201000 */
[CC--:B------:R-:W-:Y:S01]  /*8530*/  FFMA.FTZ R131, R0.reuse, R28.reuse, R25 ;  /* 0x0000001c00837223 */ /* 0x0c0fe20000010019 */
[----:B------:R-:W-:Y:S01]  /*8540*/  FFMA.FTZ R27, R0, R28, R27 ;  /* 0x0000001c001b7223 */ /* 0x000fe2000001001b */
[----:B------:R-:W-:Y:S01]  /*8550*/  FSEL R142, R26, -INF , !P0 ;  /* 0xff8000001a8e7808 */ /* 0x000fe20004000000 */
[----:B------:R-:W-:-:S02]  /*8560*/  VIADD R25, R119, 0xffffffa9 ;  /* 0xffffffa977197836 */ /* 0x000fc40000000000 */
[-C--:B------:R-:W-:Y:S01]  /*8570*/  FFMA.FTZ R20, R0, R29.reuse, R20 ;  /* 0x0000001d00147223 */ /* 0x080fe20000010014 */
[-C--:B------:R-:W-:Y:S01]  /*8580*/  ISETP.GE.AND P0, PT, R24, R140.reuse, PT ;  /* 0x0000008c1800720c */ /* 0x080fe20003f06270 */
[----:B------:R-:W-:Y:S01]  /*8590*/  FFMA.FTZ R200, R0, R29, R22 ;  /* 0x0000001d00c87223 */ /* 0x000fe20000010016 */
[----:B------:R-:W-:Y:S01]  /*85a0*/  VIADD R22, R119, 0xffffffb0 ;  /* 0xffffffb077167836 */ /* 0x000fe20000000000 */
[----:B------:R-:W-:Y:S02]  /*85b0*/  FSEL R131, R131, -INF , !P5 ;  /* 0xff80000083837808 */ /* 0x000fe40006800000 */
[----:B------:R-:W-:Y:S02]  /*85c0*/  ISETP.GE.AND P5, PT, R24, R139, PT ;  /* 0x0000008b1800720c */ /* 0x000fe40003fa6270 */
[----:B------:R-:W-:Y:S02]  /*85d0*/  FSEL R210, R27, -INF , !P1 ;  /* 0xff8000001bd27808 */ /* 0x000fe40004800000 */
[----:B------:R-:W-:Y:S01]  /*85e0*/  FSEL R135, R20, -INF , !P0 ;  /* 0xff80000014877808 */ /* 0x000fe20004000000 */
[----:B------:R-:W-:Y:S01]  /*85f0*/  VIADD R20, R119, 0xffffffb1 ;  /* 0xffffffb177147836 */ /* 0x000fe20000000000 */
[----:B------:R-:W-:-:S02]  /*8600*/  ISETP.GE.AND P1, PT, R25, R140, PT ;  /* 0x0000008c1900720c */ /* 0x000fc40003f26270 */
[----:B------:R-:W-:Y:S02]  /*8610*/  I2FP.F32.U32 R24, R25 ;  /* 0x0000001900187245 */ /* 0x000fe40000201000 */
[----:B------:R-:W-:Y:S02]  /*8620*/  ISETP.GE.AND P0, PT, R25, R139, PT ;  /* 0x0000008b1900720c */ /* 0x000fe40003f06270 */
[----:B------:R-:W-:Y:S01]  /*8630*/  I2FP.F32.U32 R25, R22 ;  /* 0x0000001600197245 */ /* 0x000fe20000201000 */
[CC--:B------:R-:W-:Y:S01]  /*8640*/  FFMA.FTZ R21, R0.reuse, R24.reuse, R21 ;  /* 0x0000001800157223 */ /* 0x0c0fe20000010015 */
[----:B------:R-:W-:Y:S01]  /*8650*/  FFMA.FTZ R23, R0, R24, R23 ;  /* 0x0000001800177223 */ /* 0x000fe20000010017 */
[----:B------:R-:W-:Y:S02]  /*8660*/  FSEL R200, R200, -INF , !P5 ;  /* 0xff800000c8c87808 */ /* 0x000fe40006800000 */
[CC--:B------:R-:W-:Y:S01]  /*8670*/  FFMA.FTZ R208, R0.reuse, R25.reuse, R18 ;  /* 0x0000001900d07223 */ /* 0x0c0fe20000010012 */
[----:B------:R-:W-:Y:S01]  /*8680*/  FFMA.FTZ R16, R0, R25, R16 ;  /* 0x0000001900107223 */ /* 0x000fe20000010010 */
[----:B------:R-:W-:-:S02]  /*8690*/  I2FP.F32.U32 R18, R20 ;  /* 0x0000001400127245 */ /* 0x000fc40000201000 */
[----:B------:R-:W-:Y:S02]  /*86a0*/  ISETP.GE.AND P5, PT, R22, R140, PT ;  /* 0x0000008c1600720c */ /* 0x000fe40003fa6270 */
[----:B------:R-:W-:Y:S01]  /*86b0*/  FSEL R133, R21, -INF , !P1 ;  /* 0xff80000015857808 */ /* 0x000fe20004800000 */
[-C--:B------:R-:W-:Y:S01]  /*86c0*/  FFMA.FTZ R167, R0, R18.reuse, R17 ;  /* 0x0000001200a77223 */ /* 0x080fe20000010011 */
[----:B------:R-:W-:Y:S01]  /*86d0*/  FSEL R198, R23, -INF , !P0 ;  /* 0xff80000017c67808 */ /* 0x000fe20004000000 */
[C---:B------:R-:W-:Y:S01]  /*86e0*/  VIADD R17, R119.reuse, 0xffffffb9 ;  /* 0xffffffb977117836 */ /* 0x040fe20000000000 */
[----:B------:R-:W-:Y:S01]  /*86f0*/  FSEL R177, R16, -INF , !P5 ;  /* 0xff80000010b17808 */ /* 0x000fe20006800000 */
[----:B------:R-:W-:Y:S01]  /*8700*/  VIADD R16, R119, 0xffffffb8 ;  /* 0xffffffb877107836 */ /* 0x000fe20000000000 */
[----:B------:R-:W-:Y:S01]  /*8710*/  ISETP.GE.AND P1, PT, R22, R139, PT ;  /* 0x0000008b1600720c */ /* 0x000fe20003f26270 */
[----:B------:R-:W-:Y:S01]  /*8720*/  FFMA.FTZ R19, R0, R18, R19 ;  /* 0x0000001200137223 */ /* 0x000fe20000010013 */
[----:B------:R-:W-:-:S02]  /*8730*/  ISETP.GE.AND P0, PT, R20, R140, PT ;  /* 0x0000008c1400720c */ /* 0x000fc40003f06270 */
[----:B------:R-:W-:Y:S02]  /*8740*/  FSEL R208, R208, -INF , !P1 ;  /* 0xff800000d0d07808 */ /* 0x000fe40004800000 */
[----:B------:R-:W-:Y:S02]  /*8750*/  FSEL R167, R167, -INF , !P0 ;  /* 0xff800000a7a77808 */ /* 0x000fe40004000000 */
[C---:B------:R-:W-:Y:S02]  /*8760*/  ISETP.GE.AND P1, PT, R16.reuse, R140, PT ;  /* 0x0000008c1000720c */ /* 0x040fe40003f26270 */
[----:B------:R-:W-:Y:S02]  /*8770*/  I2FP.F32.U32 R21, R16 ;  /* 0x0000001000157245 */ /* 0x000fe40000201000 */
[----:B------:R-:W-:Y:S02]  /*8780*/  ISETP.GE.AND P0, PT, R16, R139, PT ;  /* 0x0000008b1000720c */ /* 0x000fe40003f06270 */
[----:B------:R-:W-:Y:S01]  /*8790*/  I2FP.F32.U32 R16, R17 ;  /* 0x0000001100107245 */ /* 0x000fe20000201000 */
[----:B------:R-:W-:Y:S01]  /*87a0*/  FFMA.FTZ R193, R0, R21, R12 ;  /* 0x0000001500c17223 */ /* 0x000fe2000001000c */
[----:B------:R-:W-:Y:S01]  /*87b0*/  ISETP.GE.AND P5, PT, R20, R139, PT ;  /* 0x0000008b1400720c */ /* 0x000fe20003fa6270 */
[----:B------:R-:W-:Y:S01]  /*87c0*/  FFMA.FTZ R14, R0, R21, R14 ;  /* 0x00000015000e7223 */ /* 0x000fe2000001000e */
[----:B------:R-:W-:-:S02]  /*87d0*/  VIADD R12, R119, 0xffffffc0 ;  /* 0xffffffc0770c7836 */ /* 0x000fc40000000000 */
[CC--:B------:R-:W-:Y:S01]  /*87e0*/  FFMA.FTZ R13, R0.reuse, R16.reuse, R13 ;  /* 0x00000010000d7223 */ /* 0x0c0fe2000001000d */
[----:B------:R-:W-:Y:S01]  /*87f0*/  FSEL R202, R19, -INF , !P5 ;  /* 0xff80000013ca7808 */ /* 0x000fe20006800000 */
[----:B------:R-:W-:Y:S01]  /*8800*/  FFMA.FTZ R15, R0, R16, R15 ;  /* 0x00000010000f7223 */ /* 0x000fe2000001000f */
[----:B------:R-:W-:Y:S02]  /*8810*/  ISETP.GE.AND P5, PT, R17, R140, PT ;  /* 0x0000008c1100720c */ /* 0x000fe40003fa6270 */
[----:B------:R-:W-:Y:S02]  /*8820*/  FSEL R193, R193, -INF , !P1 ;  /* 0xff800000c1c17808 */ /* 0x000fe40004800000 */
[----:B------:R-:W-:Y:S02]  /*8830*/  ISETP.GE.AND P1, PT, R17, R139, PT ;  /* 0x0000008b1100720c */ /* 0x000fe40003f26270 */
[----:B------:R-:W-:Y:S02]  /*8840*/  FSEL R204, R14, -INF , !P0 ;  /* 0xff8000000ecc7808 */ /* 0x000fe40004000000 */
[----:B------:R-:W-:-:S02]  /*8850*/  FSEL R189, R13, -INF , !P5 ;  /* 0xff8000000dbd7808 */ /* 0x000fc40006800000 */
[C---:B------:R-:W-:Y:S02]  /*8860*/  ISETP.GE.AND P0, PT, R12.reuse, R140, PT ;  /* 0x0000008c0c00720c */ /* 0x040fe40003f06270 */
[----:B------:R-:W-:Y:S02]  /*8870*/  I2FP.F32.U32 R17, R12 ;  /* 0x0000000c00117245 */ /* 0x000fe40000201000 */
[----:B------:R-:W-:Y:S01]  /*8880*/  ISETP.GE.AND P5, PT, R12, R139, PT ;  /* 0x0000008b0c00720c */ /* 0x000fe20003fa6270 */
[----:B------:R-:W-:Y:S01]  /*8890*/  VIADD R12, R119, 0xffffffc1 ;  /* 0xffffffc1770c7836 */ /* 0x000fe20000000000 */
[----:B------:R-:W-:Y:S01]  /*88a0*/  FSEL R206, R15, -INF , !P1 ;  /* 0xff8000000fce7808 */ /* 0x000fe20004800000 */
[CC--:B------:R-:W-:Y:S01]  /*88b0*/  FFMA.FTZ R155, R0.reuse, R17.reuse, R8 ;  /* 0x00000011009b7223 */ /* 0x0c0fe20000010008 */
[----:B------:R-:W-:Y:S02]  /*88c0*/  VIADD R8, R119, 0xffffffc8 ;  /* 0xffffffc877087836 */ /* 0x000fe40000000000 */
[----:B------:R-:W-:Y:S01]  /*88d0*/  FFMA.FTZ R10, R0, R17, R10 ;  /* 0x00000011000a7223 */ /* 0x000fe2000001000a */
[----:B------:R-:W-:-:S02]  /*88e0*/  I2FP.F32.U32 R166, R12 ;  /* 0x0000000c00a67245 */ /* 0x000fc40000201000 */
[----:B------:R-:W-:Y:S02]  /*88f0*/  ISETP.GE.AND P1, PT, R12, R140, PT ;  /* 0x0000008c0c00720c */ /* 0x000fe40003f26270 */
[----:B------:R-:W-:Y:S01]  /*8900*/  FSEL R155, R155, -INF , !P0 ;  /* 0xff8000009b9b7808 */ /* 0x000fe20004000000 */
[CC--:B------:R-:W-:Y:S01]  /*8910*/  FFMA.FTZ R9, R0.reuse, R166.reuse, R9 ;  /* 0x000000a600097223 */ /* 0x0c0fe20000010009 */
[----:B------:R-:W-:Y:S01]  /*8920*/  FFMA.FTZ R166, R0, R166, R11 ;  /* 0x000000a600a67223 */ /* 0x000fe2000001000b */
[----:B------:R-:W-:Y:S02]  /*8930*/  I2FP.F32.U32 R11, R8 ;  /* 0x00000008000b7245 */ /* 0x000fe40000201000 */
[----:B------:R-:W-:Y:S02]  /*8940*/  FSEL R194, R10, -INF , !P5 ;  /* 0xff8000000ac27808 */ /* 0x000fe40006800000 */
[----:B------:R-:W-:Y:S01]  /*8950*/  FSEL R157, R9, -INF , !P1 ;  /* 0xff800000099d7808 */ /* 0x000fe20004800000 */
[----:B------:R-:W-:Y:S01]  /*8960*/  FFMA.FTZ R161, R0, R11, R4 ;  /* 0x0000000b00a17223 */ /* 0x000fe20000010004 */
[-C--:B------:R-:W-:Y:S01]  /*8970*/  ISETP.GE.AND P0, PT, R12, R139.reuse, PT ;  /* 0x0000008b0c00720c */ /* 0x080fe20003f06270 */
[C---:B------:R-:W-:Y:S01]  /*8980*/  VIADD R9, R119.reuse, 0xffffffc9 ;  /* 0xffffffc977097836 */ /* 0x040fe20000000000 */
[C---:B------:R-:W-:Y:S01]  /*8990*/  ISETP.GE.AND P5, PT, R8.reuse, R140, PT ;  /* 0x0000008c0800720c */ /* 0x040fe20003fa6270 */
[----:B------:R-:W-:Y:S01]  /*89a0*/  VIADD R4, R119, 0xffffffd0 ;  /* 0xffffffd077047836 */ /* 0x000fe20000000000 */
[----:B------:R-:W-:Y:S01]  /*89b0*/  ISETP.GE.AND P1, PT, R8, R139, PT ;  /* 0x0000008b0800720c */ /* 0x000fe20003f26270 */
[----:B------:R-:W-:Y:S01]  /*89c0*/  FFMA.FTZ R6, R0, R11, R6 ;  /* 0x0000000b00067223 */ /* 0x000fe20000010006 */
[----:B------:R-:W-:-:S02]  /*89d0*/  FSEL R166, R166, -INF , !P0 ;  /* 0xff800000a6a67808 */ /* 0x000fc40004000000 */
[----:B------:R-:W-:Y:S02]  /*89e0*/  FSEL R161, R161, -INF , !P5 ;  /* 0xff800000a1a17808 */ /* 0x000fe40006800000 */
        /* <DEDUP_REMOVED lines=11> */
[----:B------:R-:W-:Y:S02]  /*8aa0*/  FSEL R159, R159, -INF , !P0 ;  /* 0xff8000009f9f7808 */ /* 0x000fe40004000000 */
[----:B------:R-:W-:Y:S02]  /*8ab0*/  ISETP.GE.AND P0, PT, R4, R139, PT ;  /* 0x0000008b0400720c */ /* 0x000fe40003f06270 */
[----:B------:R-:W-:Y:S02]  /*8ac0*/  FSEL R192, R7, -INF , !P5 ;  /* 0xff80000007c07808 */ /* 0x000fe40006800000 */
[----:B------:R-:W-:Y:S02]  /*8ad0*/  FSEL R151, R64, -INF , !P1 ;  /* 0xff80000040977808 */ /* 0x000fe40004800000 */
[----:B------:R-:W-:-:S02]  /*8ae0*/  ISETP.GE.AND P5, PT, R5, R140, PT ;  /* 0x0000008c0500720c */ /* 0x000fc40003fa6270 */
[----:B------:R-:W-:Y:S02]  /*8af0*/  I2FP.F32.U32 R4, R5 ;  /* 0x0000000500047245 */ /* 0x000fe40000201000 */
[----:B------:R-:W-:Y:S01]  /*8b00*/  ISETP.GE.AND P1, PT, R5, R139, PT ;  /* 0x0000008b0500720c */ /* 0x000fe20003f26270 */
[C---:B------:R-:W-:Y:S01]  /*8b10*/  VIADD R5, R119.reuse, 0xffffffd8 ;  /* 0xffffffd877057836 */ /* 0x040fe20000000000 */
[----:B------:R-:W-:Y:S01]  /*8b20*/  FSEL R152, R66, -INF , !P0 ;  /* 0xff80000042987808 */ /* 0x000fe20004000000 */
[CC--:B------:R-:W-:Y:S01]  /*8b30*/  FFMA.FTZ R65, R0.reuse, R4.reuse, R65 ;  /* 0x0000000400417223 */ /* 0x0c0fe20000010041 */
[----:B------:R-:W-:Y:S01]  /*8b40*/  FFMA.FTZ R67, R0, R4, R67 ;  /* 0x0000000400437223 */ /* 0x000fe20000010043 */
[----:B------:R-:W-:Y:S01]  /*8b50*/  VIADD R4, R119, 0xffffffd9 ;  /* 0xffffffd977047836 */ /* 0x000fe20000000000 */
[----:B------:R-:W-:Y:S02]  /*8b60*/  I2FP.F32.U32 R7, R5 ;  /* 0x0000000500077245 */ /* 0x000fe40000201000 */
[----:B------:R-:W-:-:S02]  /*8b70*/  ISETP.GE.AND P0, PT, R5, R140, PT ;  /* 0x0000008c0500720c */ /* 0x000fc40003f06270 */
[----:B------:R-:W-:Y:S01]  /*8b80*/  FSEL R150, R67, -INF , !P1 ;  /* 0xff80000043967808 */ /* 0x000fe20004800000 */
[CC--:B------:R-:W-:Y:S01]  /*8b90*/  FFMA.FTZ R60, R0.reuse, R7.reuse, R60 ;  /* 0x00000007003c7223 */ /* 0x0c0fe2000001003c */
[----:B------:R-:W-:Y:S01]  /*8ba0*/  I2FP.F32.U32 R6, R4 ;  /* 0x0000000400067245 */ /* 0x000fe20000201000 */
[----:B------:R-:W-:Y:S01]  /*8bb0*/  FFMA.FTZ R62, R0, R7, R62 ;  /* 0x00000007003e7223 */ /* 0x000fe2000001003e */
[----:B------:R-:W-:Y:S02]  /*8bc0*/  ISETP.GE.AND P1, PT, R4, R140, PT ;  /* 0x0000008c0400720c */ /* 0x000fe40003f26270 */
[----:B------:R-:W-:Y:S01]  /*8bd0*/  FSEL R158, R60, -INF , !P0 ;  /* 0xff8000003c9e7808 */ /* 0x000fe20004000000 */
[-C--:B------:R-:W-:Y:S01]  /*8be0*/  FFMA.FTZ R61, R0, R6.reuse, R61 ;  /* 0x00000006003d7223 */ /* 0x080fe2000001003d */
[-C--:B------:R-:W-:Y:S01]  /*8bf0*/  ISETP.GE.AND P0, PT, R4, R139.reuse, PT ;  /* 0x0000008b0400720c */ /* 0x080fe20003f06270 */
[----:B------:R-:W-:Y:S01]  /*8c00*/  VIADD R4, R119, 0xffffffe0 ;  /* 0xffffffe077047836 */ /* 0x000fe20000000000 */
[----:B------:R-:W-:Y:S01]  /*8c10*/  FSEL R153, R65, -INF , !P5 ;  /* 0xff80000041997808 */ /* 0x000fe20006800000 */
[----:B------:R-:W-:Y:S01]  /*8c20*/  FFMA.FTZ R63, R0, R6, R63 ;  /* 0x00000006003f7223 */ /* 0x000fe2000001003f */
[----:B------:R-:W-:Y:S01]  /*8c30*/  ISETP.GE.AND P5, PT, R5, R139, PT ;  /* 0x0000008b0500720c */ /* 0x000fe20003fa6270 */
[C---:B------:R-:W-:Y:S01]  /*8c40*/  VIADD R5, R119.reuse, 0xffffffe1 ;  /* 0xffffffe177057836 */ /* 0x040fe20000000000 */
[----:B------:R-:W-:Y:S01]  /*8c50*/  I2FP.F32.U32 R7, R4 ;  /* 0x0000000400077245 */ /* 0x000fe20000201000 */
[----:B------:R-:W-:Y:S01]  /*8c60*/  VIADD R6, R119, 0xffffffe8 ;  /* 0xffffffe877067836 */ /* 0x000fe20000000000 */
[----:B------:R-:W-:-:S02]  /*8c70*/  FSEL R144, R62, -INF , !P5 ;  /* 0xff8000003e907808 */ /* 0x000fc40006800000 */
[----:B------:R-:W-:Y:S01]  /*8c80*/  ISETP.GE.AND P5, PT, R4, R140, PT ;  /* 0x0000008c0400720c */ /* 0x000fe20003fa6270 */
[CC--:B------:R-:W-:Y:S01]  /*8c90*/  FFMA.FTZ R56, R0.reuse, R7.reuse, R56 ;  /* 0x0000000700387223 */ /* 0x0c0fe20000010038 */
[----:B------:R-:W-:Y:S01]  /*8ca0*/  FSEL R149, R61, -INF , !P1 ;  /* 0xff8000003d957808 */ /* 0x000fe20004800000 */
[----:B------:R-:W-:Y:S01]  /*8cb0*/  FFMA.FTZ R58, R0, R7, R58 ;  /* 0x00000007003a7223 */ /* 0x000fe2000001003a */
[----:B------:R-:W-:Y:S01]  /*8cc0*/  ISETP.GE.AND P1, PT, R4, R139, PT ;  /* 0x0000008b0400720c */ /* 0x000fe20003f26270 */
[----:B------:R-:W-:Y:S01]  /*8cd0*/  VIADD R7, R119, 0xffffffe9 ;  /* 0xffffffe977077836 */ /* 0x000fe20000000000 */
[----:B------:R-:W-:Y:S02]  /*8ce0*/  FSEL R148, R63, -INF , !P0 ;  /* 0xff8000003f947808 */ /* 0x000fe40004000000 */
[----:B------:R-:W-:Y:S02]  /*8cf0*/  FSEL R146, R56, -INF , !P5 ;  /* 0xff80000038927808 */ /* 0x000fe40006800000 */
[----:B------:R-:W-:-:S02]  /*8d00*/  I2FP.F32.U32 R4, R5 ;  /* 0x0000000500047245 */ /* 0x000fc40000201000 */
[C---:B------:R-:W-:Y:S02]  /*8d10*/  ISETP.GE.AND P0, PT, R5.reuse, R140, PT ;  /* 0x0000008c0500720c */ /* 0x040fe40003f06270 */
[----:B------:R-:W-:Y:S01]  /*8d20*/  ISETP.GE.AND P5, PT, R5, R139, PT ;  /* 0x0000008b0500720c */ /* 0x000fe20003fa6270 */
[C---:B------:R-:W-:Y:S01]  /*8d30*/  FFMA.FTZ R57, R0.reuse, R4, R57 ;  /* 0x0000000400397223 */ /* 0x040fe20000010039 */
[----:B------:R-:W-:Y:S01]  /*8d40*/  I2FP.F32.U32 R5, R6 ;  /* 0x0000000600057245 */ /* 0x000fe20000201000 */
[----:B------:R-:W-:Y:S01]  /*8d50*/  FFMA.FTZ R59, R0, R4, R59 ;  /* 0x00000004003b7223 */ /* 0x000fe2000001003b */
[----:B------:R-:W-:Y:S01]  /*8d60*/  FSEL R132, R58, -INF , !P1 ;  /* 0xff8000003a847808 */ /* 0x000fe20004800000 */
[----:B------:R-:W-:Y:S01]  /*8d70*/  VIADD R4, R119, 0xfffffff0 ;  /* 0xfffffff077047836 */ /* 0x000fe20000000000 */
[----:B------:R-:W-:Y:S01]  /*8d80*/  ISETP.GE.AND P1, PT, R6, R140, PT ;  /* 0x0000008c0600720c */ /* 0x000fe20003f26270 */
[CC--:B------:R-:W-:Y:S01]  /*8d90*/  FFMA.FTZ R52, R0.reuse, R5.reuse, R52 ;  /* 0x0000000500347223 */ /* 0x0c0fe20000010034 */
[----:B------:R-:W-:Y:S01]  /*8da0*/  FSEL R143, R57, -INF , !P0 ;  /* 0xff800000398f7808 */ /* 0x000fe20004000000 */
[----:B------:R-:W-:Y:S01]  /*8db0*/  FFMA.FTZ R54, R0, R5, R54 ;  /* 0x0000000500367223 */ /* 0x000fe20000010036 */
[----:B------:R-:W-:Y:S01]  /*8dc0*/  ISETP.GE.AND P0, PT, R6, R139, PT ;  /* 0x0000008b0600720c */ /* 0x000fe20003f06270 */
[----:B------:R-:W-:Y:S01]  /*8dd0*/  VIADD R5, R119, 0xfffffff1 ;  /* 0xfffffff177057836 */ /* 0x000fe20000000000 */
[----:B------:R-:W-:-:S02]  /*8de0*/  FSEL R130, R59, -INF , !P5 ;  /* 0xff8000003b827808 */ /* 0x000fc40006800000 */
[----:B------:R-:W-:Y:S02]  /*8df0*/  FSEL R145, R52, -INF , !P1 ;  /* 0xff80000034917808 */ /* 0x000fe40004800000 */
[C---:B------:R-:W-:Y:S02]  /*8e00*/  ISETP.GE.AND P5, PT, R7.reuse, R140, PT ;  /* 0x0000008c0700720c */ /* 0x040fe40003fa6270 */
[----:B------:R-:W-:Y:S02]  /*8e10*/  I2FP.F32.U32 R6, R7 ;  /* 0x0000000700067245 */ /* 0x000fe40000201000 */
[----:B------:R-:W-:Y:S02]  /*8e20*/  ISETP.GE.AND P1, PT, R7, R139, PT ;  /* 0x0000008b0700720c */ /* 0x000fe40003f26270 */
[----:B------:R-:W-:Y:S01]  /*8e30*/  I2FP.F32.U32 R7, R4 ;  /* 0x0000000400077245 */ /* 0x000fe20000201000 */
[-C--:B------:R-:W-:Y:S01]  /*8e40*/  FFMA.FTZ R55, R0, R6.reuse, R55 ;  /* 0x0000000600377223 */ /* 0x080fe20000010037 */
[----:B------:R-:W-:Y:S01]  /*8e50*/  FSEL R122, R54, -INF , !P0 ;  /* 0xff800000367a7808 */ /* 0x000fe20004000000 */
[----:B------:R-:W-:Y:S01]  /*8e60*/  FFMA.FTZ R53, R0, R6, R53 ;  /* 0x0000000600357223 */ /* 0x000fe20000010035 */
[-C--:B------:R-:W-:Y:S01]  /*8e70*/  ISETP.GE.AND P0, PT, R4, R140.reuse, PT ;  /* 0x0000008c0400720c */ /* 0x080fe20003f06270 */
[CC--:B------:R-:W-:Y:S01]  /*8e80*/  FFMA.FTZ R48, R0.reuse, R7.reuse, R48 ;  /* 0x0000000700307223 */ /* 0x0c0fe20000010030 */
[----:B------:R-:W-:Y:S01]  /*8e90*/  FSEL R123, R55, -INF , !P1 ;  /* 0xff800000377b7808 */ /* 0x000fe20004800000 */
[----:B------:R-:W-:Y:S01]  /*8ea0*/  FFMA.FTZ R50, R0, R7, R50 ;  /* 0x0000000700327223 */ /* 0x000fe20000010032 */
[----:B------:R-:W-:-:S02]  /*8eb0*/  ISETP.GE.AND P1, PT, R5, R140, PT ;  /* 0x0000008c0500720c */ /* 0x000fc40003f26270 */
[----:B------:R-:W-:Y:S02]  /*8ec0*/  FSEL R147, R48, -INF , !P0 ;  /* 0xff80000030937808 */ /* 0x000fe40004000000 */
[----:B------:R-:W-:Y:S02]  /*8ed0*/  ISETP.GE.AND P0, PT, R5, R139, PT ;  /* 0x0000008b0500720c */ /* 0x000fe40003f06270 */
[----:B------:R-:W-:Y:S02]  /*8ee0*/  I2FP.F32.U32 R5, R5 ;  /* 0x0000000500057245 */ /* 0x000fe40000201000 */
[----:B------:R-:W-:Y:S02]  /*8ef0*/  FSEL R154, R53, -INF , !P5 ;  /* 0xff800000359a7808 */ /* 0x000fe40006800000 */
[----:B------:R-:W-:Y:S01]  /*8f00*/  ISETP.GE.AND P5, PT, R4, R139, PT ;  /* 0x0000008b0400720c */ /* 0x000fe20003fa6270 */
[----:B------:R-:W-:Y:S01]  /*8f10*/  FFMA.FTZ R51, R0, R5, R51 ;  /* 0x0000000500337223 */ /* 0x000fe20000010033 */
[----:B------:R-:W-:-:S02]  /*8f20*/  VIADD R4, R119, 0xfffffff9 ;  /* 0xfffffff977047836 */ /* 0x000fc40000000000 */
[----:B------:R-:W-:Y:S01]  /*8f30*/  FFMA.FTZ R49, R0, R5, R49 ;  /* 0x0000000500317223 */ /* 0x000fe20000010031 */
[----:B------:R-:W-:Y:S02]  /*8f40*/  FSEL R119, R50, -INF , !P5 ;  /* 0xff80000032777808 */ /* 0x000fe40006800000 */
[----:B------:R-:W-:Y:S02]  /*8f50*/  FSEL R120, R51, -INF , !P0 ;  /* 0xff80000033787808 */ /* 0x000fe40004000000 */
[----:B------:R-:W-:Y:S02]  /*8f60*/  ISETP.GE.U32.AND P0, PT, R138, 0x3, PT ;  /* 0x000000038a00780c */ /* 0x000fe40003f06070 */
[----:B------:R-:W-:Y:S02]  /*8f70*/  I2FP.F32.U32 R5, R4 ;  /* 0x0000000400057245 */ /* 0x000fe40000201000 */
[----:B------:R-:W-:Y:S02]  /*8f80*/  FSEL R156, R49, -INF , !P1 ;  /* 0xff800000319c7808 */ /* 0x000fe40004800000 */
[----:B------:R-:W-:Y:S01]  /*8f90*/  ISETP.GE.AND P5, PT, R4, R140, PT ;  /* 0x0000008c0400720c */ /* 0x000fe20003fa6270 */
[CC--:B------:R-:W-:Y:S01]  /*8fa0*/  FFMA.FTZ R45, R0.reuse, R5.reuse, R45 ;  /* 0x00000005002d7223 */ /* 0x0c0fe2000001002d */
[----:B------:R-:W-:Y:S01]  /*8fb0*/  FFMA.FTZ R47, R0, R5, R47 ;  /* 0x00000005002f7223 */ /* 0x000fe2000001002f */
[----:B------:R-:W-:-:S03]  /*8fc0*/  ISETP.GE.AND P1, PT, R4, R139, PT ;  /* 0x0000008b0400720c */ /* 0x000fc60003f26270 */
[----:B------:R-:W-:Y:S02]  /*8fd0*/  FSEL R160, R45, -INF , !P5 ;  /* 0xff8000002da07808 */ /* 0x000fe40006800000 */
[----:B------:R-:W-:Y:S01]  /*8fe0*/  FSEL R121, R47, -INF , !P1 ;  /* 0xff8000002f797808 */ /* 0x000fe20004800000 */
[----:B------:R-:W-:Y:S07]  /*8ff0*/  @!P0 BRA `(.L_x_1621) ;  /* 0x0000000800408947 */ /* 0x000fee0003800000 */
[----:B------:R-:W-:Y:S05]  /*9000*/  BRA.U !UP1, `(.L_x_1622) ;  /* 0x0000000109f47547 */ /* 0x000fea000b800000 */
[----:B------:R-:W1:Y:S01]  /*9010*/  LDC R5, c[0x0][0x4f0] ;  /* 0x00013c00ff057b82 */ /* 0x000e620000000800 */
[C---:B------:R-:W-:Y:S01]  /*9020*/  IADD3 R6, PT, PT, R118.reuse, -0x100, RZ ;  /* 0xffffff0076067810 */ /* 0x040fe20007ffe0ff */
[----:B------:R-:W-:Y:S01]  /*9030*/  VIADD R118, R118, 0xfffffe80 ;  /* 0xfffffe8076767836 */ /* 0x000fe20000000000 */
[----:B------:R-:W2:Y:S02]  /*9040*/  LDCU.64 UR4, c[0x0][0x3a0] ;  /* 0x00007400ff0477ac */ /* 0x000ea40008000a00 */
[----:B------:R-:W-:Y:S02]  /*9050*/  IABS R9, R6 ;  /* 0x0000000600097213 */ /* 0x000fe40000000000 */
[----:B------:R-:W-:Y:S02]  /*9060*/  IABS R11, R118 ;  /* 0x00000076000b7213 */ /* 0x000fe40000000000 */
[-C--:B-1----:R-:W-:Y:S02]  /*9070*/  IABS R4, R5.reuse ;  /* 0x0000000500047213 */ /* 0x082fe40000000000 */
[----:B------:R-:W-:-:S02]  /*9080*/  LOP3.LUT R118, R118, R5, RZ, 0x3c, !PT ;  /* 0x0000000576767212 */ /* 0x000fc400078e3cff */
        /* <DEDUP_REMOVED lines=53> */
.L_x_1622:
[----:B------:R-:W-:Y:S01]  /*93e0*/  UMOV UR4, URZ ;  /* 0x000000ff00047c82 */ /* 0x000fe20008000000 */
[----:B------:R-:W-:Y:S01]  /*93f0*/  IMAD.SHL.U32 R4, R136, 0x80, RZ ;  /* 0x0000008088047824 */ /* 0x000fe200078e00ff */
[----:B------:R-:W-:-:S05]  /*9400*/  IADD3 R5, P0, PT, RZ, -UR4, RZ ;  /* 0x80000004ff057c10 */ /* 0x000fca000ff1e0ff */
[----:B------:R-:W-:-:S05]  /*9410*/  IMAD.X R4, RZ, RZ, ~R4, P0 ;  /* 0x000000ffff047224 */ /* 0x000fca00000e0e04 */
[----:B------:R-:W-:-:S04]  /*9420*/  SHF.R.S64 R5, R5, 0x1f, R4 ;  /* 0x0000001f05057819 */ /* 0x000fc80000001004 */
[----:B------:R-:W-:-:S04]  /*9430*/  IADD3 R176, P0, PT, R5, R176, RZ ;  /* 0x000000b005b07210 */ /* 0x000fc80007f1e0ff */
[----:B------:R-:W-:-:S09]  /*9440*/  LEA.HI.X.SX32 R175, R4, R175, 0x1, P0 ;  /* 0x000000af04af7211 */ /* 0x000fd200000f0eff */
.L_x_1623:
        /* <DEDUP_REMOVED lines=75> */
.L_x_1621:
[----:B--2---:R-:W-:Y:S01]  /*9900*/  FMNMX3.FTZ R4, R3, R125, R41, !PT ;  /* 0x0000007d03047276 */ /* 0x004fe20007810029 */
        /* <DEDUP_REMOVED lines=44> */
[----:B------:R-:W-:Y:S02]  /*9bd0*/  FSETP.NEU.FTZ.AND P0, PT, R56, -INF , PT ;  /* 0xff8000003800780b */ /* 0x000fe40003f1d000 */
[----:B------:R-:W-:Y:S01]  /*9be0*/  FSEL R162, R162, RZ, P1 ;  /* 0x000000ffa2a27208 */ /* 0x000fe20000800000 */
[----:B------:R-:W-:Y:S01]  /*9bf0*/  FADD.FTZ R165, R3, -R4 ;  /* 0x8000000403a57221 */ /* 0x000fe20000010000 */
[----:B------:R-:W-:-:S03]  /*9c00*/  FSEL R3, R56, RZ, P0 ;  /* 0x000000ff38037208 */ /* 0x000fc60000000000 */
[----:B------:R-:W-:Y:S01]  /*9c10*/  FMUL.FTZ R165, R165, UR6 ;  /* 0x00000006a5a57c20 */ /* 0x000fe20008410000 */
[--C-:B------:R-:W-:Y:S01]  /*9c20*/  FFMA.FTZ R163, R125, UR6, -R162.reuse ;  /* 0x000000067da37c23 */ /* 0x100fe200080108a2 */
[----:B------:R-:W-:Y:S01]  /*9c30*/  FADD.FTZ R2, R2, -R3 ;  /* 0x8000000302027221 */ /* 0x000fe20000010000 */
[----:B------:R-:W-:Y:S01]  /*9c40*/  FMUL.FTZ R125, R56, UR6 ;  /* 0x00000006387d7c20 */ /* 0x000fe20008410000 */
[--C-:B------:R-:W-:Y:S01]  /*9c50*/  FFMA.FTZ R137, R41, UR6, -R162.reuse ;  /* 0x0000000629897c23 */ /* 0x100fe200080108a2 */
[--C-:B------:R-:W-:Y:S01]  /*9c60*/  FFMA.FTZ R127, R43, UR6, -R162.reuse ;  /* 0x000000062b7f7c23 */ /* 0x100fe200080108a2 */
[----:B------:R-:W-:Y:S01]  /*9c70*/  FMUL.FTZ R139, R2, UR6 ;  /* 0x00000006028b7c20 */ /* 0x000fe20008410000 */
[----:B------:R-:W1:Y:S01]  /*9c80*/  MUFU.EX2 R165, R165 ;  /* 0x000000a500a57308 */ /* 0x000e620000000800 */
[----:B------:R-:W-:Y:S01]  /*9c90*/  FSEL R125, R125, RZ, P0 ;  /* 0x000000ff7d7d7208 */ /* 0x000fe20000000000 */
[--C-:B------:R-:W-:Y:S01]  /*9ca0*/  FFMA.FTZ R126, R37, UR6, -R162.reuse ;  /* 0x00000006257e7c23 */ /* 0x100fe200080108a2 */
[----:B------:R-:W-:Y:S01]  /*9cb0*/  IADD3 R2, PT, PT, R169, 0x9020, RZ ;  /* 0x00009020a9027810 */ /* 0x000fe20007ffe0ff */
[--C-:B------:R-:W-:Y:S01]  /*9cc0*/  FFMA.FTZ R65, R117, UR6, -R162.reuse ;  /* 0x0000000675417c23 */ /* 0x100fe200080108a2 */
[----:B------:R-:W-:Y:S01]  /*9cd0*/  @P6 IADD3 R2, PT, PT, R195, -0x20, RZ ;  /* 0xffffffe0c3026810 */ /* 0x000fe20007ffe0ff */
[--C-:B------:R-:W-:Y:S01]  /*9ce0*/  FFMA.FTZ R164, R40, UR6, -R125.reuse ;  /* 0x0000000628a47c23 */ /* 0x100fe2000801087d */
[--C-:B------:R-:W-:Y:S01]  /*9cf0*/  FFMA.FTZ R124, R38, UR6, -R125.reuse ;  /* 0x00000006267c7c23 */ /* 0x100fe2000801087d */
[----:B------:R-:W2:Y:S01]  /*9d00*/  MUFU.EX2 R139, R139 ;  /* 0x0000008b008b7308 */ /* 0x000ea20000000800 */
[--C-:B------:R-:W-:Y:S01]  /*9d10*/  FFMA.FTZ R128, R36, UR6, -R125.reuse ;  /* 0x0000000624807c23 */ /* 0x100fe2000801087d */
[--C-:B------:R-:W-:Y:S01]  /*9d20*/  FFMA.FTZ R3, R32, UR6, -R125.reuse ;  /* 0x0000000620037c23 */ /* 0x100fe2000801087d */
[----:B------:R-:W3:Y:S01]  /*9d30*/  LDSM.16.MT88.4 R16, [R2] ;  /* 0x000000000210783b */ /* 0x000ee20000004200 */
[--C-:B------:R-:W-:Y:S01]  /*9d40*/  FFMA.FTZ R118, R203, UR6, -R162.reuse ;  /* 0x00000006cb767c23 */ /* 0x100fe200080108a2 */
[--C-:B------:R-:W-:Y:S01]  /*9d50*/  FFMA.FTZ R66, R199, UR6, -R162.reuse ;  /* 0x00000006c7427c23 */ /* 0x100fe200080108a2 */
[--C-:B------:R-:W-:Y:S01]  /*9d60*/  FFMA.FTZ R59, R201, UR6, -R162.reuse ;  /* 0x00000006c93b7c23 */ /* 0x100fe200080108a2 */
[----:B------:R-:W4:Y:S01]  /*9d70*/  LDSM.16.MT88.4 R32, [R2+0x2000] ;  /* 0x002000000220783b */ /* 0x000f220000004200 */
[----:B------:R-:W-:Y:S01]  /*9d80*/  MUFU.EX2 R163, R163 ;  /* 0x000000a300a37308 */ /* 0x000fe20000000800 */
[-C--:B-1----:R-:W-:Y:S01]  /*9d90*/  FMUL.FTZ R12, R68, R165.reuse ;  /* 0x000000a5440c7220 */ /* 0x082fe20000410000 */
[----:B------:R-:W-:Y:S01]  /*9da0*/  FMUL.FTZ R13, R69, R165 ;  /* 0x000000a5450d7220 */ /* 0x000fe20000410000 */
[----:B------:R-:W1:Y:S01]  /*9db0*/  LDSM.16.MT88.4 R40, [R169+0xd000] ;  /* 0x00d00000a928783b */ /* 0x000e620000004200 */
[--C-:B------:R-:W-:Y:S01]  /*9dc0*/  FFMA.FTZ R117, R44, UR6, -R125.reuse ;  /* 0x000000062c757c23 */ /* 0x100fe2000801087d */
[--C-:B------:R-:W-:Y:S01]  /*9dd0*/  FFMA.FTZ R64, R46, UR6, -R125.reuse ;  /* 0x000000062e407c23 */ /* 0x100fe2000801087d */
[--C-:B------:R-:W-:Y:S01]  /*9de0*/  FFMA.FTZ R67, R212, UR6, -R125.reuse ;  /* 0x00000006d4437c23 */ /* 0x100fe2000801087d */
[----:B------:R-:W5:Y:S01]  /*9df0*/  LDSM.16.MT88.4 R52, [R2+0x4000] ;  /* 0x004000000234783b */ /* 0x000f620000004200 */
[----:B------:R-:W3:Y:S01]  /*9e00*/  MUFU.EX2 R137, R137 ;  /* 0x0000008900897308 */ /* 0x000ee20000000800 */
[-C--:B--2---:R-:W-:Y:S01]  /*9e10*/  FMUL.FTZ R14, R70, R139.reuse ;  /* 0x0000008b460e7220 */ /* 0x084fe20000410000 */
[----:B------:R-:W-:Y:S01]  /*9e20*/  FMUL.FTZ R15, R71, R139 ;  /* 0x0000008b470f7220 */ /* 0x000fe20000410000 */
[--C-:B------:R-:W-:Y:S01]  /*9e30*/  FFMA.FTZ R58, R134, UR6, -R125.reuse ;  /* 0x00000006863a7c23 */ /* 0x100fe2000801087d */
[----:B------:R-:W2:Y:S01]  /*9e40*/  LDSM.16.MT88.4 R68, [R169+0x9400] ;  /* 0x00940000a944783b */ /* 0x000ea20000004200 */
        /* <DEDUP_REMOVED lines=9> */
[----:B------:R-:W2:Y:S01]  /*9ee0*/  LDSM.16.MT88.4 R60, [R2+0x400] ;  /* 0x00040000023c783b */ /* 0x000ea20000004200 */
[----:B------:R-:W-:Y:S01]  /*9ef0*/  FMUL.FTZ R20, R76, R165 ;  /* 0x000000a54c147220 */ /* 0x000fe20000410000 */
[----:B------:R-:W4:Y:S01]  /*9f00*/  MUFU.EX2 R126, R126 ;  /* 0x0000007e007e7308 */ /* 0x000f220000000800 */
[----:B---3--:R-:W-:Y:S01]  /*9f10*/  F2FP.BF16.F32.PACK_AB R48, R137, R163 ;  /* 0x000000a38930723e */ /* 0x008fe200000010ff */
        /* <DEDUP_REMOVED lines=15> */
[----:B----4-:R-:W-:Y:S01]  /*a010*/  F2FP.BF16.F32.PACK_AB R50, R126, R127 ;  /* 0x0000007f7e32723e */ /* 0x010fe200000010ff */
        /* <DEDUP_REMOVED lines=25> */
[-C--:B------:R-:W-:Y:S01]  /*a1b0*/  FMUL.FTZ R103, R103, R139.reuse ;  /* 0x0000008b67677220 */ /* 0x080fe20000410000 */
[--C-:B------:R-:W-:Y:S01]  /*a1c0*/  FFMA.FTZ R136, R129, UR6, -R162.reuse ;  /* 0x0000000681887c23 */ /* 0x100fe200080108a2 */
[--C-:B------:R-:W-:Y:S01]  /*a1d0*/  FFMA.FTZ R129, R135, UR6, -R162.reuse ;  /* 0x0000000687817c23 */ /* 0x100fe200080108a2 */
[--C-:B------:R-:W-:Y:S01]  /*a1e0*/  FFMA.FTZ R134, R133, UR6, -R162.reuse ;  /* 0x0000000685867c23 */ /* 0x100fe200080108a2 */
[--C-:B------:R-:W-:Y:S01]  /*a1f0*/  FFMA.FTZ R131, R131, UR6, -R162.reuse ;  /* 0x0000000683837c23 */ /* 0x100fe200080108a2 */
[----:B------:R-:W3:Y:S01]  /*a200*/  MUFU.EX2 R65, R65 ;  /* 0x0000004100417308 */ /* 0x000ee20000000800 */
[----:B----4-:R-:W-:Y:S01]  /*a210*/  F2FP.BF16.F32.PACK_AB R51, R3, R128 ;  /* 0x000000800333723e */ /* 0x010fe200000010ff */
        /* <DEDUP_REMOVED lines=25> */
[--C-:B------:R-:W-:Y:S01]  /*a3b0*/  FFMA.FTZ R161, R192, UR6, -R125.reuse ;  /* 0x00000006c0a17c23 */ /* 0x100fe2000801087d */
[----:B------:R-:W-:Y:S01]  /*a3c0*/  FFMA.FTZ R197, R197, R139, R164 ;  /* 0x0000008bc5c57223 */ /* 0x000fe200000100a4 */
        /* <DEDUP_REMOVED lines=16> */
[----:B------:R-:W-:Y:S01]  /*a4d0*/  FFMA.FTZ R196, R196, R165, R163 ;  /* 0x000000a5c4c47223 */ /* 0x000fe200000100a3 */
[----:B------:R-:W-:Y:S01]  /*a4e0*/  LDSM.16.MT88.4 R108, [R169+0xa800] ;  /* 0x00a80000a96c783b */ /* 0x000fe20000004200 */
[----:B------:R-:W-:Y:S01]  /*a4f0*/  FADD.FTZ R197, R124, R197 ;  /* 0x000000c57cc57221 */ /* 0x000fe20000010000 */
[----:B------:R-:W2:Y:S01]  /*a500*/  MUFU.EX2 R58, R58 ;  /* 0x0000003a003a7308 */ /* 0x000ea20000000800 */
[C---:B-1----:R-:W-:Y:S01]  /*a510*/  HMMA.16816.F32.BF16 R36, R48.reuse, R40, R36 ;  /* 0x000000283024723c */ /* 0x042fe20000041824 */
[--C-:B------:R-:W-:Y:S01]  /*a520*/  FFMA.FTZ R147, R147, UR6, -R162.reuse ;  /* 0x0000000693937c23 */ /* 0x100fe200080108a2 */
[----:B------:R-:W-:Y:S01]  /*a530*/  FADD.FTZ R128, R128, R197 ;  /* 0x000000c580807221 */ /* 0x000fe20000010000 */
[--C-:B------:R-:W-:Y:S01]  /*a540*/  FFMA.FTZ R156, R156, UR6, -R162.reuse ;  /* 0x000000069c9c7c23 */ /* 0x100fe200080108a2 */
[--C-:B------:R-:W-:Y:S01]  /*a550*/  FFMA.FTZ R141, R141, UR6, -R162.reuse ;  /* 0x000000068d8d7c23 */ /* 0x100fe200080108a2 */
[----:B------:R-:W-:Y:S01]  /*a560*/  FFMA.FTZ R160, R160, UR6, -R162 ;  /* 0x00000006a0a07c23 */ /* 0x000fe200080108a2 */
[----:B------:R-:W-:Y:S01]  /*a570*/  FADD.FTZ R128, R3, R128 ;  /* 0x0000008003807221 */ /* 0x000fe20000010000 */
[----:B------:R-:W-:Y:S01]  /*a580*/  MUFU.EX2 R136, R136 ;  /* 0x0000008800887308 */ /* 0x000fe20000000800 */
[C---:B------:R-:W-:Y:S01]  /*a590*/  HMMA.16816.F32.BF16 R16, R48.reuse, R18, R72 ;  /* 0x000000123010723c */ /* 0x040fe20000041848 */
[----:B------:R-:W1:Y:S01]  /*a5a0*/  LDSM.16.MT88.4 R72, [R169+0xb400] ;  /* 0x00b40000a948783b */ /* 0x000e620000004200 */
[--C-:B------:R-:W-:Y:S01]  /*a5b0*/  FFMA.FTZ R121, R121, UR6, -R125.reuse ;  /* 0x0000000679797c23 */ /* 0x100fe2000801087d */
[--C-:B------:R-:W-:Y:S01]  /*a5c0*/  FFMA.FTZ R119, R119, UR6, -R125.reuse ;  /* 0x0000000677777c23 */ /* 0x100fe2000801087d */
[--C-:B------:R-:W-:Y:S01]  /*a5d0*/  FFMA.FTZ R120, R120, UR6, -R125.reuse ;  /* 0x0000000678787c23 */ /* 0x100fe2000801087d */
[----:B------:R-:W-:Y:S01]  /*a5e0*/  FFMA.FTZ R116, R116, UR6, -R125 ;  /* 0x0000000674747c23 */ /* 0x000fe2000801087d */
[----:B------:R-:W-:Y:S01]  /*a5f0*/  MOV R3, R57 ;  /* 0x0000003900037202 */ /* 0x000fe20000000f00 */
        /* <DEDUP_REMOVED lines=10> */
[----:B-----5:R-:W-:Y:S01]  /*a6a0*/  HMMA.16816.F32.BF16 R44, R48, R52, R44 ;  /* 0x00000034302c723c */ /* 0x020fe2000004182c */
[----:B---3--:R-:W-:-:S02]  /*a6b0*/  F2FP.BF16.F32.PACK_AB R52, R65, R118 ;  /* 0x000000764134723e */ /* 0x008fc400000010ff */
[----:B----4-:R-:W-:Y:S01]  /*a6c0*/  F2FP.BF16.F32.PACK_AB R53, R64, R117 ;  /* 0x000000754035723e */ /* 0x010fe200000010ff */
[----:B------:R-:W-:-:S03]  /*a6d0*/  FADD.FTZ R117, R117, R128 ;  /* 0x0000008075757221 */ /* 0x000fc60000010000 */
[----:B------:R-:W3:Y:S01]  /*a6e0*/  MUFU.EX2 R135, R135 ;  /* 0x0000008700877308 */ /* 0x000ee20000000800 */
[----:B------:R-:W-:Y:S01]  /*a6f0*/  HMMA.16816.F32.BF16 R48, R48, R54, R100 ;  /* 0x000000363030723c */ /* 0x000fe20000041864 */
[----:B------:R-:W-:Y:S01]  /*a700*/  F2FP.BF16.F32.PACK_AB R54, R59, R66 ;  /* 0x000000423b36723e */ /* 0x000fe200000010ff */
[----:B------:R-:W-:Y:S01]  /*a710*/  FADD.FTZ R64, R64, R117 ;  /* 0x0000007540407221 */ /* 0x000fe20000010000 */
[----:B--2---:R-:W-:-:S03]  /*a720*/  F2FP.BF16.F32.PACK_AB R55, R58, R67 ;  /* 0x000000433a37723e */ /* 0x004fc600000010ff */
        /* <DEDUP_REMOVED lines=9> */
[----:B------:R-:W-:Y:S03]  /*a7c0*/  MUFU.EX2 R177, R177 ;  /* 0x000000b100b17308 */ /* 0x000fe60000000800 */
[C---:B------:R-:W-:Y:S01]  /*a7d0*/  HMMA.16816.F32.BF16 R16, R52.reuse, R62, R16 ;  /* 0x0000003e3410723c */ /* 0x040fe20000041810 */
[----:B------:R-:W5:Y:S04]  /*a7e0*/  LDSM.16.MT88.4 R60, [R169+0xd400] ;  /* 0x00d40000a93c783b */ /* 0x000f680000004200 */
[----:B------:R-:W-:Y:S03]  /*a7f0*/  MUFU.EX2 R198, R198 ;  /* 0x000000c600c67308 */ /* 0x000fe60000000800 */
[C---:B-1----:R-:W-:Y:S05]  /*a800*/  HMMA.16816.F32.BF16 R20, R52.reuse, R72, R20 ;  /* 0x000000483414723c */ /* 0x042fea0000041814 */
[----:B------:R-:W-:Y:S03]  /*a810*/  MUFU.EX2 R167, R167 ;  /* 0x000000a700a77308 */ /* 0x000fe60000000800 */
[C---:B------:R-:W-:Y:S01]  /*a820*/  HMMA.16816.F32.BF16 R24, R52.reuse, R74, R24 ;  /* 0x0000004a3418723c */ /* 0x040fe20000041818 */
[----:B------:R-:W1:Y:S04]  /*a830*/  LDSM.16.MT88.4 R72, [R2+0x4400] ;  /* 0x004400000248783b */ /* 0x000e680000004200 */
[----:B------:R-:W-:Y:S03]  /*a840*/  MUFU.EX2 R189, R189 ;  /* 0x000000bd00bd7308 */ /* 0x000fe60000000800 */
[C---:B----4-:R-:W-:Y:S05]  /*a850*/  HMMA.16816.F32.BF16 R28, R52.reuse, R68, R28 ;  /* 0x00000044341c723c */ /* 0x050fea000004181c */
[----:B------:R-:W-:Y:S03]  /*a860*/  MUFU.EX2 R202, R202 ;  /* 0x000000ca00ca7308 */ /* 0x000fe60000000800 */
[C---:B------:R-:W-:Y:S01]  /*a870*/  HMMA.16816.F32.BF16 R32, R52.reuse, R70, R32 ;  /* 0x000000463420723c */ /* 0x040fe20000041820 */
[----:B------:R-:W4:Y:S04]  /*a880*/  LDSM.16.MT88.4 R68, [R169+0x9800] ;  /* 0x00980000a944783b */ /* 0x000f280000004200 */
[----:B------:R-:W-:Y:S03]  /*a890*/  MUFU.EX2 R204, R204 ;  /* 0x000000cc00cc7308 */ /* 0x000fe60000000800 */
[C---:B-----5:R-:W-:Y:S05]  /*a8a0*/  HMMA.16816.F32.BF16 R36, R52.reuse, R60, R36 ;  /* 0x0000003c3424723c */ /* 0x060fea0000041824 */
[----:B------:R-:W-:Y:S03]  /*a8b0*/  MUFU.EX2 R193, R193 ;  /* 0x000000c100c17308 */ /* 0x000fe60000000800 */
[C---:B------:R-:W-:Y:S01]  /*a8c0*/  HMMA.16816.F32.BF16 R40, R52.reuse, R62, R40 ;  /* 0x0000003e3428723c */ /* 0x040fe20000041828 */
[----:B------:R-:W5:Y:S04]  /*a8d0*/  LDSM.16.MT88.4 R60, [R2+0x800] ;  /* 0x00080000023c783b */ /* 0x000f680000004200 */
[----:B------:R-:W-:Y:S03]  /*a8e0*/  MUFU.EX2 R208, R208 ;  /* 0x000000d000d07308 */ /* 0x000fe60000000800 */
[C---:B-1----:R-:W-:Y:S05]  /*a8f0*/  HMMA.16816.F32.BF16 R44, R52.reuse, R72, R44 ;  /* 0x00000048342c723c */ /* 0x042fea000004182c */
[----:B------:R-:W-:Y:S03]  /*a900*/  MUFU.EX2 R155, R155 ;  /* 0x0000009b009b7308 */ /* 0x000fe60000000800 */
[----:B------:R-:W-:Y:S01]  /*a910*/  HMMA.16816.F32.BF16 R48, R52, R74, R48 ;  /* 0x0000004a3430723c */ /* 0x000fe20000041830 */
[----:B------:R-:W-:Y:S01]  /*a920*/  F2FP.BF16.F32.PACK_AB R52, R131, R136 ;  /* 0x000000888334723e */ /* 0x000fe200000010ff */
[----:B------:R-:W1:Y:S01]  /*a930*/  LDSM.16.MT88.4 R72, [R169+0xb800] ;  /* 0x00b80000a948783b */ /* 0x000e620000004200 */
[----:B---3--:R-:W-:-:S02]  /*a940*/  F2FP.BF16.F32.PACK_AB R53, R135, R142 ;  /* 0x0000008e8735723e */ /* 0x008fc400000010ff */
[----:B------:R-:W-:Y:S01]  /*a950*/  MUFU.EX2 R157, R157 ;  /* 0x0000009d009d7308 */ /* 0x000fe20000000800 */
[----:B------:R-:W-:Y:S01]  /*a960*/  F2FP.BF16.F32.PACK_AB R54, R134, R129 ;  /* 0x000000818636723e */ /* 0x000fe200000010ff */
[----:B------:R-:W-:Y:S01]  /*a970*/  FADD.FTZ R142, R142, R67 ;  /* 0x000000438e8e7221 */ /* 0x000fe20000010000 */
[----:B--2---:R-:W-:-:S03]  /*a980*/  F2FP.BF16.F32.PACK_AB R55, R133, R140 ;  /* 0x0000008c8537723e */ /* 0x004fc600000010ff */
[----:B------:R-:W-:Y:S02]  /*a990*/  FADD.FTZ R135, R135, R142 ;  /* 0x0000008e87877221 */ /* 0x000fe40000010000 */
[----:B------:R-:W-:Y:S02]  /*a9a0*/  MUFU.EX2 R206, R206 ;  /* 0x000000ce00ce7308 */ /* 0x000fe40000000800 */
[----:B----4-:R-:W-:Y:S01]  /*a9b0*/  HMMA.16816.F32.BF16 R4, R52, R68, R4 ;  /* 0x000000443404723c */ /* 0x010fe20000041804 */
[----:B------:R-:W-:-:S04]  /*a9c0*/  FADD.FTZ R140, R140, R135 ;  /* 0x000000878c8c7221 */ /* 0x000fc80000010000 */
[----:B------:R-:W-:Y:S01]  /*a9d0*/  FADD.FTZ R140, R133, R140 ;  /* 0x0000008c858c7221 */ /* 0x000fe20000010000 */
[----:B------:R-:W-:Y:S02]  /*a9e0*/  MUFU.EX2 R159, R159 ;  /* 0x0000009f009f7308 */ /* 0x000fe40000000800 */
[C---:B------:R-:W-:Y:S01]  /*a9f0*/  HMMA.16816.F32.BF16 R8, R52.reuse, R70, R8 ;  /* 0x000000463408723c */ /* 0x040fe20000041808 */
[----:B------:R-:W2:Y:S05]  /*aa00*/  LDSM.16.MT88.4 R68, [R2+0x2800] ;  /* 0x002800000244783b */ /* 0x000eaa0000004200 */
[----:B------:R-:W-:Y:S02]  /*aa10*/  MUFU.EX2 R166, R166 ;  /* 0x000000a600a67308 */ /* 0x000fe40000000800 */
[C---:B-----5:R-:W-:Y:S06]  /*aa20*/  HMMA.16816.F32.BF16 R12, R52.reuse, R60, R12 ;  /* 0x0000003c340c723c */ /* 0x060fec000004180c */
[----:B------:R-:W-:Y:S02]  /*aa30*/  MUFU.EX2 R188, R188 ;  /* 0x000000bc00bc7308 */ /* 0x000fe40000000800 */
[C---:B------:R-:W-:Y:S01]  /*aa40*/  HMMA.16816.F32.BF16 R16, R52.reuse, R62, R16 ;  /* 0x0000003e3410723c */ /* 0x040fe20000041810 */
[----:B------:R-:W3:Y:S05]  /*aa50*/  LDSM.16.MT88.4 R60, [R169+0xd800] ;  /* 0x00d80000a93c783b */ /* 0x000eea0000004200 */
[----:B------:R-:W-:Y:S02]  /*aa60*/  MUFU.EX2 R161, R161 ;  /* 0x000000a100a17308 */ /* 0x000fe40000000800 */
[C---:B-1----:R-:W-:Y:S06]  /*aa70*/  HMMA.16816.F32.BF16 R20, R52.reuse, R72, R20 ;  /* 0x000000483414723c */ /* 0x042fec0000041814 */
[----:B------:R-:W-:Y:S02]  /*aa80*/  MUFU.EX2 R139, R139 ;  /* 0x0000008b008b7308 */ /* 0x000fe40000000800 */
[C---:B------:R-:W-:Y:S01]  /*aa90*/  HMMA.16816.F32.BF16 R24, R52.reuse, R74, R24 ;  /* 0x0000004a3418723c */ /* 0x040fe20000041818 */
[----:B------:R-:W-:Y:S05]  /*aaa0*/  LDSM.16.MT88.4 R72, [R169+0x9c00] ;  /* 0x009c0000a948783b */ /* 0x000fea0000004200 */
[----:B------:R-:W1:Y:S02]  /*aab0*/  MUFU.EX2 R164, R164 ;  /* 0x000000a400a47308 */ /* 0x000e640000000800 */
[C---:B--2---:R-:W-:Y:S06]  /*aac0*/  HMMA.16816.F32.BF16 R28, R52.reuse, R68, R28 ;  /* 0x00000044341c723c */ /* 0x044fec000004181c */
[----:B------:R-:W-:Y:S02]  /*aad0*/  MUFU.EX2 R151, R151 ;  /* 0x0000009700977308 */ /* 0x000fe40000000800 */
[C---:B------:R-:W-:Y:S01]  /*aae0*/  HMMA.16816.F32.BF16 R32, R52.reuse, R70, R32 ;  /* 0x000000463420723c */ /* 0x040fe20000041820 */
[----:B------:R-:W2:Y:S05]  /*aaf0*/  LDSM.16.MT88.4 R68, [R2+0x4800] ;  /* 0x004800000244783b */ /* 0x000eaa0000004200 */
[----:B------:R-:W4:Y:S01]  /*ab00*/  MUFU.EX2 R158, R158 ;  /* 0x0000009e009e7308 */ /* 0x000f220000000800 */
[----:B-1----:R-:W-:Y:S01]  /*ab10*/  F2FP.BF16.F32.PACK_AB R100, R164, R139 ;  /* 0x0000008ba464723e */ /* 0x002fe200000010ff */
[C---:B---3--:R-:W-:Y:S06]  /*ab20*/  HMMA.16816.F32.BF16 R36, R52.reuse, R60, R36 ;  /* 0x0000003c3424723c */ /* 0x048fec0000041824 */
[----:B------:R-:W-:Y:S02]  /*ab30*/  MUFU.EX2 R152, R152 ;  /* 0x0000009800987308 */ /* 0x000fe40000000800 */
[----:B------:R-:W-:Y:S01]  /*ab40*/  HMMA.16816.F32.BF16 R40, R52, R62, R40 ;  /* 0x0000003e3428723c */ /* 0x000fe20000041828 */
[----:B------:R-:W1:Y:S05]  /*ab50*/  LDSM.16.MT88.4 R60, [R169+0xbc00] ;  /* 0x00bc0000a93c783b */ /* 0x000e6a0000004200 */
[----:B------:R-:W3:Y:S01]  /*ab60*/  MUFU.EX2 R149, R149 ;  /* 0x0000009500957308 */ /* 0x000ee20000000800 */
[----:B----4-:R-:W-:-:S07]  /*ab70*/  F2FP.BF16.F32.PACK_AB R102, R158, R151 ;  /* 0x000000979e66723e */ /* 0x010fce00000010ff */
[----:B------:R-:W-:Y:S08]  /*ab80*/  MUFU.EX2 R153, R153 ;  /* 0x0000009900997308 */ /* 0x000ff00000000800 */
[----:B------:R-:W4:Y:S01]  /*ab90*/  MUFU.EX2 R144, R144 ;  /* 0x0000009000907308 */ /* 0x000f220000000800 */
[----:B---3--:R-:W-:Y:S01]  /*aba0*/  F2FP.BF16.F32.PACK_AB R101, R149, R152 ;  /* 0x000000989565723e */ /* 0x008fe200000010ff */
[C---:B--2---:R-:W-:Y:S06]  /*abb0*/  HMMA.16816.F32.BF16 R44, R52.reuse, R68, R44 ;  /* 0x00000044342c723c */ /* 0x044fec000004182c */
[----:B------:R-:W-:Y:S02]  /*abc0*/  MUFU.EX2 R147, R147 ;  /* 0x0000009300937308 */ /* 0x000fe40000000800 */
[----:B------:R-:W-:Y:S01]  /*abd0*/  HMMA.16816.F32.BF16 R48, R52, R70, R48 ;  /* 0x000000463430723c */ /* 0x000fe20000041830 */
[----:B------:R-:W2:Y:S01]  /*abe0*/  LDSM.16.MT88.4 R68, [R2+0xc00] ;  /* 0x000c00000244783b */ /* 0x000ea20000004200 */
[----:B------:R-:W-:-:S02]  /*abf0*/  F2FP.BF16.F32.PACK_AB R52, R177, R200 ;  /* 0x000000c8b134723e */ /* 0x000fc400000010ff */
[----:B------:R-:W-:Y:S02]  /*ac00*/  F2FP.BF16.F32.PACK_AB R53, R202, R189 ;  /* 0x000000bdca35723e */ /* 0x000fe400000010ff */
[----:B------:R-:W-:Y:S01]  /*ac10*/  MUFU.EX2 R156, R156 ;  /* 0x0000009c009c7308 */ /* 0x000fe20000000800 */
[----:B------:R-:W-:Y:S01]  /*ac20*/  F2FP.BF16.F32.PACK_AB R54, R167, R198 ;  /* 0x000000c6a736723e */ /* 0x000fe200000010ff */
[----:B------:R-:W-:Y:S01]  /*ac30*/  FADD.FTZ R189, R189, R140 ;  /* 0x0000008cbdbd7221 */ /* 0x000fe20000010000 */
[----:B------:R-:W-:Y:S02]  /*ac40*/  F2FP.BF16.F32.PACK_AB R55, R193, R204 ;  /* 0x000000ccc137723e */ /* 0x000fe400000010ff */
[----:B----4-:R-:W-:Y:S01]  /*ac50*/  F2FP.BF16.F32.PACK_AB R103, R144, R153 ;  /* 0x000000999067723e */ /* 0x010fe200000010ff */
[----:B------:R-:W-:Y:S02]  /*ac60*/  FADD.FTZ R189, R202, R189 ;  /* 0x000000bdcabd7221 */ /* 0x000fe40000010000 */
[----:B------:R-:W-:Y:S02]  /*ac70*/  MUFU.EX2 R141, R141 ;  /* 0x0000008d008d7308 */ /* 0x000fe40000000800 */
[----:B-1----:R-:W-:Y:S01]  /*ac80*/  HMMA.16816.F32.BF16 R20, R52, R60, R20 ;  /* 0x0000003c3414723c */ /* 0x002fe20000041814 */
[----:B------:R-:W-:-:S04]  /*ac90*/  FADD.FTZ R204, R204, R189 ;  /* 0x000000bdcccc7221 */ /* 0x000fc80000010000 */
[----:B------:R-:W-:Y:S01]  /*aca0*/  FADD.FTZ R204, R193, R204 ;  /* 0x000000ccc1cc7221 */ /* 0x000fe20000010000 */
[----:B------:R-:W-:Y:S01]  /*acb0*/  MUFU.EX2 R160, R160 ;  /* 0x000000a000a07308 */ /* 0x000fe20000000800 */
[----:B------:R-:W-:Y:S01]  /*acc0*/  IADD3 R193, PT, PT, R138, -0x3, RZ ;  /* 0xfffffffd8ac17810 */ /* 0x000fe20007ffe0ff */
[C---:B------:R-:W-:Y:S01]  /*acd0*/  HMMA.16816.F32.BF16 R24, R52.reuse, R62, R24 ;  /* 0x0000003e3418723c */ /* 0x040fe20000041818 */
[----:B------:R-:W1:Y:S05]  /*ace0*/  LDSM.16.MT88.4 R60, [R2+0x4c00] ;  /* 0x004c0000023c783b */ /* 0x000e6a0000004200 */
[----:B------:R-:W-:Y:S02]  /*acf0*/  MUFU.EX2 R121, R121 ;  /* 0x0000007900797308 */ /* 0x000fe40000000800 */
        /* <DEDUP_REMOVED lines=14> */
[----:B------:R-:W2:Y:S01]  /*ade0*/  LDSM.16.MT88.4 R68, [R169+0xa000] ;  /* 0x00a00000a944783b */ /* 0x000ea20000004200 */
[----:B------:R-:W-:-:S02]  /*adf0*/  F2FP.BF16.F32.PACK_AB R52, R155, R208 ;  /* 0x000000d09b34723e */ /* 0x000fc400000010ff */
[----:B------:R-:W-:Y:S01]  /*ae00*/  F2FP.BF16.F32.PACK_AB R53, R166, R159 ;  /* 0x0000009fa635723e */ /* 0x000fe200000010ff */
[----:B------:R-:W-:Y:S01]  /*ae10*/  FADD.FTZ R159, R159, R204 ;  /* 0x000000cc9f9f7221 */ /* 0x000fe20000010000 */
[----:B------:R-:W-:Y:S02]  /*ae20*/  F2FP.BF16.F32.PACK_AB R54, R206, R157 ;  /* 0x0000009dce36723e */ /* 0x000fe400000010ff */
[----:B------:R-:W-:Y:S01]  /*ae30*/  F2FP.BF16.F32.PACK_AB R55, R161, R188 ;  /* 0x000000bca137723e */ /* 0x000fe200000010ff */
        /* <DEDUP_REMOVED lines=9> */
[----:B---3--:R-:W-:Y:S02]  /*aed0*/  HMMA.16816.F32.BF16 R20, R52, R72, R20 ;  /* 0x000000483414723c */ /* 0x008fe40000041814 */
[----:B------:R-:W-:-:S06]  /*aee0*/  FADD.FTZ R153, R144, R153 ;  /* 0x0000009990997221 */ /* 0x000fcc0000010000 */
[C---:B------:R-:W-:Y:S01]  /*aef0*/  HMMA.16816.F32.BF16 R24, R52.reuse, R74, R24 ;  /* 0x0000004a3418723c */ /* 0x040fe20000041818 */
[----:B------:R-:W-:Y:S07]  /*af00*/  LDSM.16.MT88.4 R72, [R2+0x1800] ;  /* 0x001800000248783b */ /* 0x000fee0000004200 */
[C---:B--2---:R-:W-:Y:S08]  /*af10*/  HMMA.16816.F32.BF16 R4, R52.reuse, R68, R4 ;  /* 0x000000443404723c */ /* 0x044ff00000041804 */
[C---:B------:R-:W-:Y:S01]  /*af20*/  HMMA.16816.F32.BF16 R8, R52.reuse, R70, R8 ;  /* 0x000000463408723c */ /* 0x040fe20000041808 */
[----:B------:R-:W2:Y:S07]  /*af30*/  LDSM.16.MT88.4 R68, [R2+0x3000] ;  /* 0x003000000244783b */ /* 0x000eae0000004200 */
[C---:B-1----:R-:W-:Y:S08]  /*af40*/  HMMA.16816.F32.BF16 R36, R52.reuse, R60, R36 ;  /* 0x0000003c3424723c */ /* 0x042ff00000041824 */
[----:B------:R-:W-:Y:S01]  /*af50*/  HMMA.16816.F32.BF16 R40, R52, R62, R40 ;  /* 0x0000003e3428723c */ /* 0x000fe20000041828 */
[----:B------:R-:W1:Y:S11]  /*af60*/  LDSM.16.MT88.4 R60, [R169+0xa400] ;  /* 0x00a40000a93c783b */ /* 0x000e760000004200 */
[----:B------:R-:W-:Y:S01]  /*af70*/  HMMA.16816.F32.BF16 R92, R100, R96, R36 ;  /* 0x00000060645c723c */ /* 0x000fe20000041824 */
[--C-:B------:R-:W-:Y:S01]  /*af80*/  FFMA.FTZ R37, R130, UR6, -R125.reuse ;  /* 0x0000000682257c23 */ /* 0x100fe2000801087d */
[--C-:B------:R-:W-:Y:S01]  /*af90*/  FFMA.FTZ R39, R122, UR6, -R125.reuse ;  /* 0x000000067a277c23 */ /* 0x100fe2000801087d */
[----:B------:R-:W-:-:S04]  /*afa0*/  FFMA.FTZ R36, R123, UR6, -R125 ;  /* 0x000000067b247c23 */ /* 0x000fc8000801087d */
[----:B------:R-:W-:Y:S01]  /*afb0*/  MUFU.EX2 R37, R37 ;  /* 0x0000002500257308 */ /* 0x000fe20000000800 */
[----:B------:R-:W-:Y:S07]  /*afc0*/  HMMA.16816.F32.BF16 R96, R100, R98, R40 ;  /* 0x000000626460723c */ /* 0x000fee0000041828 */
[----:B------:R-:W-:Y:S01]  /*afd0*/  MUFU.EX2 R39, R39 ;  /* 0x0000002700277308 */ /* 0x000fe20000000800 */
[C---:B--2---:R-:W-:Y:S07]  /*afe0*/  HMMA.16816.F32.BF16 R28, R52.reuse, R68, R28 ;  /* 0x00000044341c723c */ /* 0x044fee000004181c */
[----:B------:R-:W-:Y:S01]  /*aff0*/  MUFU.EX2 R36, R36 ;  /* 0x0000002400247308 */ /* 0x000fe20000000800 */
[----:B------:R-:W-:Y:S01]  /*b000*/  HMMA.16816.F32.BF16 R32, R52, R70, R32 ;  /* 0x000000463420723c */ /* 0x000fe20000041820 */
[----:B------:R-:W2:Y:S07]  /*b010*/  LDSM.16.MT88.4 R68, [R2+0x5000] ;  /* 0x005000000244783b */ /* 0x000eae0000004200 */
[----:B-1----:R-:W-:Y:S01]  /*b020*/  HMMA.16816.F32.BF16 R112, R100, R60, R4 ;  /* 0x0000003c6470723c */ /* 0x002fe20000041804 */
[----:B------:R-:W1:Y:S01]  /*b030*/  LDSM.16.MT88.4 R4, [R169+0xc400] ;  /* 0x00c40000a904783b */ /* 0x000e620000004200 */
[----:B------:R-:W-:-:S06]  /*b040*/  FFMA.FTZ R60, R132, UR6, -R125 ;  /* 0x00000006843c7c23 */ /* 0x000fcc000801087d */
[----:B------:R-:W3:Y:S01]  /*b050*/  MUFU.EX2 R60, R60 ;  /* 0x0000003c003c7308 */ /* 0x000ee20000000800 */
[C---:B------:R-:W-:Y:S01]  /*b060*/  HMMA.16816.F32.BF16 R84, R100.reuse, R88, R28 ;  /* 0x000000586454723c */ /* 0x040fe2000004181c */
[----:B------:R-:W-:Y:S07]  /*b070*/  LDSM.16.MT88.4 R28, [R169+0xe800] ;  /* 0x00e80000a91c783b */ /* 0x000fee0000004200 */
[C---:B------:R-:W-:Y:S08]  /*b080*/  HMMA.16816.F32.BF16 R8, R100.reuse, R62, R8 ;  /* 0x0000003e6408723c */ /* 0x040ff00000041808 */
[----:B------:R-:W-:Y:S01]  /*b090*/  HMMA.16816.F32.BF16 R88, R100, R90, R32 ;  /* 0x0000005a6458723c */ /* 0x000fe20000041820 */
[----:B------:R-:W-:Y:S07]  /*b0a0*/  LDSM.16.MT88.4 R32, [R2+0x3800] ;  /* 0x003800000220783b */ /* 0x000fee0000004200 */
[----:B--2---:R-:W-:Y:S01]  /*b0b0*/  HMMA.16816.F32.BF16 R44, R52, R68, R44 ;  /* 0x00000044342c723c */ /* 0x004fe2000004182c */
[----:B------:R-:W-:-:S04]  /*b0c0*/  FADD.FTZ R68, R137, R196 ;  /* 0x000000c489447221 */ /* 0x000fc80000010000 */
[----:B------:R-:W-:-:S03]  /*b0d0*/  FADD.FTZ R41, R127, R68 ;  /* 0x000000447f297221 */ /* 0x000fc60000010000 */
        /* <DEDUP_REMOVED lines=10> */
[----:B------:R-:W-:-:S04]  /*b180*/  FADD.FTZ R136, R136, R59 ;  /* 0x0000003b88887221 */ /* 0x000fc80000010000 */
[----:B------:R-:W-:-:S04]  /*b190*/  FADD.FTZ R136, R131, R136 ;  /* 0x0000008883887221 */ /* 0x000fc80000010000 */
[----:B------:R-:W-:-:S04]  /*b1a0*/  FADD.FTZ R129, R129, R136 ;  /* 0x0000008881817221 */ /* 0x000fc80000010000 */
[----:B------:R-:W-:-:S04]  /*b1b0*/  FADD.FTZ R129, R134, R129 ;  /* 0x0000008186817221 */ /* 0x000fc80000010000 */
[----:B------:R-:W-:Y:S01]  /*b1c0*/  FADD.FTZ R200, R200, R129 ;  /* 0x00000081c8c87221 */ /* 0x000fe20000010000 */
[----:B--2---:R-:W-:Y:S01]  /*b1d0*/  HMMA.16816.F32.BF16 R12, R100, R52, R12 ;  /* 0x00000034640c723c */ /* 0x004fe2000004180c */
[----:B------:R-:W-:Y:S02]  /*b1e0*/  MUFU.EX2 R53, R146 ;  /* 0x0000009200357308 */ /* 0x000fe40000000800 */
[----:B------:R-:W-:-:S04]  /*b1f0*/  FADD.FTZ R177, R177, R200 ;  /* 0x000000c8b1b17221 */ /* 0x000fc80000010000 */
[----:B------:R-:W-:Y:S01]  /*b200*/  FADD.FTZ R198, R198, R177 ;  /* 0x000000b1c6c67221 */ /* 0x000fe20000010000 */
[----:B------:R-:W-:Y:S01]  /*b210*/  HMMA.16816.F32.BF16 R16, R100, R54, R16 ;  /* 0x000000366410723c */ /* 0x000fe20000041810 */
[----:B------:R-:W2:Y:S02]  /*b220*/  MUFU.EX2 R52, R143 ;  /* 0x0000008f00347308 */ /* 0x000ea40000000800 */
[----:B------:R-:W-:-:S04]  /*b230*/  FADD.FTZ R167, R167, R198 ;  /* 0x000000c6a7a77221 */ /* 0x000fc80000010000 */
[----:B------:R-:W-:Y:S01]  /*b240*/  FADD.FTZ R208, R208, R167 ;  /* 0x000000a7d0d07221 */ /* 0x000fe20000010000 */
[----:B-1----:R-:W-:Y:S01]  /*b250*/  HMMA.16816.F32.BF16 R104, R100, R4, R44 ;  /* 0x000000046468723c */ /* 0x002fe2000004182c */
[----:B------:R-:W-:Y:S01]  /*b260*/  MUFU.EX2 R54, R145 ;  /* 0x0000009100367308 */ /* 0x000fe20000000800 */
[----:B---3--:R-:W-:Y:S01]  /*b270*/  F2FP.BF16.F32.PACK_AB R5, R37, R60 ;  /* 0x0000003c2505723e */ /* 0x008fe200000010ff */
[----:B------:R-:W-:Y:S01]  /*b280*/  FADD.FTZ R208, R155, R208 ;  /* 0x000000d09bd07221 */ /* 0x000fe20000010000 */
[----:B------:R-:W-:-:S03]  /*b290*/  FADD.FTZ R60, R60, R153 ;  /* 0x000000993c3c7221 */ /* 0x000fc60000010000 */
[----:B------:R-:W-:Y:S01]  /*b2a0*/  FADD.FTZ R157, R157, R208 ;  /* 0x000000d09d9d7221 */ /* 0x000fe20000010000 */
[----:B------:R-:W-:Y:S01]  /*b2b0*/  HMMA.16816.F32.BF16 R100, R100, R6, R48 ;  /* 0x000000066464723c */ /* 0x000fe20000041830 */
[----:B------:R-:W1:Y:S01]  /*b2c0*/  MUFU.EX2 R55, R154 ;  /* 0x0000009a00377308 */ /* 0x000e620000000800 */
[----:B--2---:R-:W-:Y:S01]  /*b2d0*/  F2FP.BF16.F32.PACK_AB R4, R52, R53 ;  /* 0x000000353404723e */ /* 0x004fe200000010ff */
[----:B------:R-:W-:Y:S01]  /*b2e0*/  FADD.FTZ R206, R206, R157 ;  /* 0x0000009dcece7221 */ /* 0x000fe20000010000 */
[----:B------:R-:W-:Y:S01]  /*b2f0*/  F2FP.BF16.F32.PACK_AB R7, R36, R39 ;  /* 0x000000272407723e */ /* 0x000fe200000010ff */
[----:B------:R-:W-:Y:S02]  /*b300*/  FADD.FTZ R60, R37, R60 ;  /* 0x0000003c253c7221 */ /* 0x000fe40000010000 */
[----:B------:R-:W-:Y:S02]  /*b310*/  FADD.FTZ R139, R139, R206 ;  /* 0x000000ce8b8b7221 */ /* 0x000fe40000010000 */
[----:B------:R-:W-:-:S02]  /*b320*/  FADD.FTZ R39, R39, R60 ;  /* 0x0000003c27277221 */ /* 0x000fc40000010000 */
[----:B------:R-:W-:Y:S02]  /*b330*/  FADD.FTZ R164, R164, R139 ;  /* 0x0000008ba4a47221 */ /* 0x000fe40000010000 */
[----:B------:R-:W-:Y:S02]  /*b340*/  FADD.FTZ R36, R36, R39 ;  /* 0x0000002724247221 */ /* 0x000fe40000010000 */
[----:B------:R-:W-:Y:S01]  /*b350*/  FADD.FTZ R151, R151, R164 ;  /* 0x000000a497977221 */ /* 0x000fe20000010000 */
[----:B-1----:R-:W-:-:S03]  /*b360*/  F2FP.BF16.F32.PACK_AB R6, R55, R54 ;  /* 0x000000363706723e */ /* 0x002fc600000010ff */
[----:B------:R-:W-:-:S04]  /*b370*/  FADD.FTZ R158, R158, R151 ;  /* 0x000000979e9e7221 */ /* 0x000fc80000010000 */
[----:B------:R-:W-:Y:S01]  /*b380*/  FADD.FTZ R53, R53, R158 ;  /* 0x0000009e35357221 */ /* 0x000fe20000010000 */
[----:B------:R-:W-:Y:S01]  /*b390*/  HMMA.16816.F32.BF16 R68, R4, R72, R12 ;  /* 0x000000480444723c */ /* 0x000fe2000004180c */
[----:B------:R-:W1:Y:S02]  /*b3a0*/  LDSM.16.MT88.4 R12, [R2+0x5800] ;  /* 0x00580000020c783b */ /* 0x000e640000004200 */
[----:B------:R-:W-:-:S04]  /*b3b0*/  FADD.FTZ R53, R52, R53 ;  /* 0x0000003534357221 */ /* 0x000fc80000010000 */
[----:B------:R-:W-:Y:S01]  /*b3c0*/  FADD.FTZ R54, R54, R53 ;  /* 0x0000003536367221 */ /* 0x000fe20000010000 */
[----:B------:R-:W-:Y:S03]  /*b3d0*/  HMMA.16816.F32.BF16 R112, R4, R108, R112 ;  /* 0x0000006c0470723c */ /* 0x000fe60000041870 */
[----:B------:R-:W-:-:S05]  /*b3e0*/  FADD.FTZ R54, R55, R54 ;  /* 0x0000003637367221 */ /* 0x000fca0000010000 */
[C---:B------:R-:W-:Y:S01]  /*b3f0*/  HMMA.16816.F32.BF16 R108, R4.reuse, R110, R8 ;  /* 0x0000006e046c723c */ /* 0x040fe20000041808 */
[----:B------:R-:W2:Y:S07]  /*b400*/  LDSM.16.MT88.4 R8, [R169+0xac00] ;  /* 0x00ac0000a908783b */ /* 0x000eae0000004200 */
[C---:B------:R-:W-:Y:S01]  /*b410*/  HMMA.16816.F32.BF16 R72, R4.reuse, R74, R16 ;  /* 0x0000004a0448723c */ /* 0x040fe20000041810 */
[----:B------:R-:W3:Y:S07]  /*b420*/  LDSM.16.MT88.4 R16, [R2+0x1c00] ;  /* 0x001c00000210783b */ /* 0x000eee0000004200 */
        /* <DEDUP_REMOVED lines=10> */
[C---:B------:R-:W-:Y:S08]  /*b4d0*/  HMMA.16816.F32.BF16 R92, R4.reuse, R28, R92 ;  /* 0x0000001c045c723c */ /* 0x040ff0000004185c */
[----:B------:R-:W-:Y:S01]  /*b4e0*/  HMMA.16816.F32.BF16 R96, R4, R30, R96 ;  /* 0x0000001e0460723c */ /* 0x000fe20000041860 */
[----:B------:R-:W-:Y:S01]  /*b4f0*/  F2FP.BF16.F32.PACK_AB R4, R156, R147 ;  /* 0x000000939c04723e */ /* 0x000fe200000010ff */
        /* <DEDUP_REMOVED lines=9> */
[----:B--2---:R-:W-:Y:S01]  /*b590*/  HMMA.16816.F32.BF16 R112, R4, R8, R112 ;  /* 0x000000080470723c */ /* 0x004fe20000041870 */
[----:B------:R-:W-:Y:S01]  /*b5a0*/  FADD.FTZ R196, R160, R141 ;  /* 0x0000008da0c47221 */ /* 0x000fe20000010000 */
[----:B------:R-:W-:-:S06]  /*b5b0*/  FADD.FTZ R197, R121, R22 ;  /* 0x0000001679c57221 */ /* 0x000fcc0000010000 */
[C---:B------:R-:W-:Y:S01]  /*b5c0*/  HMMA.16816.F32.BF16 R108, R4.reuse, R10, R108 ;  /* 0x0000000a046c723c */ /* 0x040fe2000004186c */
[----:B------:R-:W1:Y:S07]  /*b5d0*/  LDSM.16.MT88.4 R8, [R2+0x3c00] ;  /* 0x003c00000208783b */ /* 0x000e6e0000004200 */
[C---:B---3--:R-:W-:Y:S08]  /*b5e0*/  HMMA.16816.F32.BF16 R68, R4.reuse, R16, R68 ;  /* 0x000000100444723c */ /* 0x048ff00000041844 */
        /* <DEDUP_REMOVED lines=13> */
.L_x_1618:
[----:B------:R-:W-:-:S13]  /*b6c0*/  ISETP.GE.AND P0, PT, R193, RZ, PT ;  /* 0x000000ffc100720c */ /* 0x000fda0003f06270 */
[----:B------:R-:W-:Y:S05]  /*b6d0*/  @!P0 BRA `(.L_x_1624) ;  /* 0x0000004000cc8947 */ /* 0x000fea0003800000 */
[----:B------:R-:W-:Y:S01]  /*b6e0*/  UISETP.NE.U32.AND UP0, UPT, UR8, URZ, UPT ;  /* 0x000000ff0800728c */ /* 0x000fe2000bf05070 */
[----:B------:R-:W-:Y:S01]  /*b6f0*/  IMAD.MOV.U32 R116, RZ, RZ, R3 ;  /* 0x000000ffff747224 */ /* 0x000fe200078e0003 */
[----:B------:R-:W-:Y:S01]  /*b700*/  SHF.L.U32 R3, R168, 0x1, RZ ;  /* 0x00000001a8037819 */ /* 0x000fe200000006ff */
[----:B------:R-:W-:Y:S01]  /*b710*/  IMAD.SHL.U32 R194, R193, 0x80, RZ ;  /* 0x00000080c1c27824 */ /* 0x000fe200078e00ff */
[----:B------:R-:W-:Y:S01]  /*b720*/  UISETP.NE.AND.EX UP0, UPT, UR9, URZ, UPT, UP0 ;  /* 0x000000ff0900728c */ /* 0x000fe2000bf05300 */
[----:B------:R-:W-:Y:S01]  /*b730*/  IMAD.MOV.U32 R117, RZ, RZ, R2 ;  /* 0x000000ffff757224 */ /* 0x000fe200078e0002 */
[----:B------:R-:W-:Y:S01]  /*b740*/  LOP3.LUT R3, R3, 0x6, RZ, 0xc0, !PT ;  /* 0x0000000603037812 */ /* 0x000fe200078ec0ff */
[----:B------:R-:W-:Y:S01]  /*b750*/  VIADD R188, R169, 0x9020 ;  /* 0x00009020a9bc7836 */ /* 0x000fe20000000000 */
[----:B------:R-:W-:Y:S01]  /*b760*/  IADD3 R193, PT, PT, R193, 0x1, RZ ;  /* 0x00000001c1c17810 */ /* 0x000fe20007ffe0ff */
[----:B------:R-:W1:Y:S01]  /*b770*/  LDCU UR5, c[0x0][0x440] ;  /* 0x00008800ff0577ac */ /* 0x000e620008000800 */
[C---:B------:R-:W-:Y:S01]  /*b780*/  LOP3.LUT R192, R194.reuse, 0x40, R3, 0xfe, !PT ;  /* 0x00000040c2c07812 */ /* 0x040fe200078efe03 */
[----:B------:R-:W-:Y:S01]  /*b790*/  VIADD R194, R194, 0x80 ;  /* 0x00000080c2c27836 */ /* 0x000fe20000000000 */
[----:B------:R-:W-:Y:S01]  /*b7a0*/  PLOP3.LUT P6, PT, PT, PT, UP0, 0x80, 0x8 ;  /* 0x000000000008781c */ /* 0x000fe20003fcf008 */
[----:B------:R-:W2:Y:S01]  /*b7b0*/  LDCU UR4, c[0x0][0x45c] ;  /* 0x00008b80ff0477ac */ /* 0x000ea20008000800 */
[----:B------:R-:W-:Y:S01]  /*b7c0*/  MOV R189, RZ ;  /* 0x000000ff00bd7202 */ /* 0x000fe20000000f00 */
[----:B------:R-:W3:Y:S01]  /*b7d0*/  LDCU.64 UR6, c[0x0][0x3a0] ;  /* 0x00007400ff0677ac */ /* 0x000ee20008000a00 */
[----:B------:R-:W4:Y:S09]  /*b7e0*/  LDCU.64 UR8, c[0x0][0x3a8] ;  /* 0x00007500ff0877ac */ /* 0x000f320008000a00 */
.L_x_1628:
        /* <DEDUP_REMOVED lines=76> */
.L_x_1625:
        /* <DEDUP_REMOVED lines=22> */
[C---:B------:R-:W-:Y:S01]  /*be10*/  IMAD.X R203, R198.reuse, 0x1, R201, P1 ;  /* 0x00000001c6cb7824 */ /* 0x040fe200008e06c9 */
[----:B------:R-:W-:Y:S02]  /*be20*/  ISETP.NE.AND P1, PT, R193, 0x1, PT ;  /* 0x00000001c100780c */ /* 0x000fe40003f25270 */
[----:B------:R-:W-:Y:S01]  /*be30*/  @P3 STS.128 [R183+0xd000], RZ ;  /* 0x00d000ffb7003388 */ /* 0x000fe20000000c00 */
[----:B------:R-:W-:Y:S01]  /*be40*/  IMAD.X R205, R198, 0x1, R203, P0 ;  /* 0x00000001c6cd7824 */ /* 0x000fe200000e06cb */
[----:B------:R-:W-:Y:S02]  /*be50*/  LOP3.LUT P0, RZ, R168, 0x4, RZ, 0xc0, !PT ;  /* 0x00000004a8ff7812 */ /* 0x000fe4000780c0ff */
[----:B------:R-:W-:Y:S01]  /*be60*/  @!PT LDS RZ, [RZ] ;  /* 0x00000000fffff984 */ /* 0x000fe20000000800 */
[----:B------:R-:W-:Y:S01]  /*be70*/  @!PT LDS RZ, [RZ] ;  /* 0x00000000fffff984 */ /* 0x000fe20000000800 */
[----:B------:R-:W-:Y:S01]  /*be80*/  @!PT LDS RZ, [RZ] ;  /* 0x00000000fffff984 */ /* 0x000fe20000000800 */
[----:B------:R1:W-:Y:S02]  /*be90*/  @!P5 LDGSTS.E.BYPASS.LTC128B.128 [R183+0x9800], desc[UR16][R200.64] ;  /* 0x09800000c8b7dfae */ /* 0x0003e4000b981a10 */
[----:B------:R-:W-:Y:S02]  /*bea0*/  SEL R118, R118, 0xffffffe0, !P0 ;  /* 0xffffffe076767807 */ /* 0x000fe40004000000 */
[----:B------:R-:W-:Y:S03]  /*beb0*/  @P5 STS.128 [R183+0x9800], RZ ;  /* 0x009800ffb7005388 */ /* 0x000fe60000000c00 */
[--C-:B------:R-:W-:Y:S01]  /*bec0*/  IMAD.IADD R3, R171, 0x1, R118.reuse ;  /* 0x00000001ab037824 */ /* 0x100fe200078e0276 */
[----:B------:R-:W-:Y:S01]  /*bed0*/  @!PT LDS RZ, [RZ] ;  /* 0x00000000fffff984 */ /* 0x000fe20000000800 */
[----:B------:R-:W-:Y:S01]  /*bee0*/  @!PT LDS RZ, [RZ] ;  /* 0x00000000fffff984 */ /* 0x000fe20000000800 */
[----:B------:R-:W-:Y:S01]  /*bef0*/  @!PT LDS RZ, [RZ] ;  /* 0x00000000fffff984 */ /* 0x000fe20000000800 */
[----:B------:R1:W-:Y:S01]  /*bf00*/  @!P4 LDGSTS.E.BYPASS.LTC128B.128 [R183+0xb800], desc[UR16][R200.64+0x40] ;  /* 0x0b800040c8b7cfae */ /* 0x0003e2000b981a10 */
        /* <DEDUP_REMOVED lines=90> */
[C---:B---3--:R-:W-:Y:S08]  /*c4b0*/  HMMA.16816.F32.BF16 R60, R156.reuse, R128, R60 ;  /* 0x000000809c3c723c */ /* 0x048ff0000004183c */
[----:B------:R-:W-:Y:S01]  /*c4c0*/  HMMA.16816.F32.BF16 R64, R156, R130, R64 ;  /* 0x000000829c40723c */ /* 0x000fe20000041840 */
[----:B------:R-:W2:Y:S07]  /*c4d0*/  LDSM.16.M88.4 R128, [R170+0x5400] ;  /* 0x00540000aa80783b */ /* 0x000eae0000000200 */
        /* <DEDUP_REMOVED lines=86> */
[----:B------:R-:W1:Y:S01]  /*ca40*/  LDSM.16.M88.4 R132, [R2+0x8800] ;  /* 0x008800000284783b */ /* 0x000e620000000200 */
[----:B------:R-:W-:Y:S04]  /*ca50*/  DEPBAR.LE SB0, 0x0 ;  /* 0x000080000000791a */ /* 0x000fe80000000000 */
[----:B------:R-:W-:Y:S02]  /*ca60*/  BAR.SYNC.DEFER_BLOCKING 0x0 ;  /* 0x0000000000007b1d */ /* 0x000fe40000010000 */
[C---:B--2---:R-:W-:Y:S08]  /*ca70*/  HMMA.16816.F32.BF16 R36, R124.reuse, R120, R36 ;  /* 0x000000787c24723c */ /* 0x044ff00000041824 */
[C---:B------:R-:W-:Y:S08]  /*ca80*/  HMMA.16816.F32.BF16 R40, R124.reuse, R122, R40 ;  /* 0x0000007a7c28723c */ /* 0x040ff00000041828 */
[C---:B---3--:R-:W-:Y:S08]  /*ca90*/  HMMA.16816.F32.BF16 R44, R124.reuse, R128, R44 ;  /* 0x000000807c2c723c */ /* 0x048ff0000004182c */
        /* <DEDUP_REMOVED lines=22> */
[----:B------:R-:W1:Y:S04]  /*cc00*/  LDC R118, c[0x0][0x4f0] ;  /* 0x00013c00ff767b82 */ /* 0x000e680000000800 */
[----:B------:R-:W-:Y:S02]  /*cc10*/  IABS R120, R125 ;  /* 0x0000007d00787213 */ /* 0x000fe40000000000 */
[-C--:B-1----:R-:W-:Y:S02]  /*cc20*/  IABS R2, R118.reuse ;  /* 0x0000007600027213 */ /* 0x082fe40000000000 */
[-C--:B------:R-:W-:Y:S02]  /*cc30*/  LOP3.LUT R125, R125, R118.reuse, RZ, 0x3c, !PT ;  /* 0x000000767d7d7212 */ /* 0x080fe400078e3cff */
[----:B------:R-:W1:Y:S10]  /*cc40*/  I2F.RP R123, R2 ;  /* 0x00000002007b7306 */ /* 0x000e740000209400 */
[----:B-1----:R-:W1:Y:S02]  /*cc50*/  MUFU.RCP R3, R123 ;  /* 0x0000007b00037308 */ /* 0x002e640000001000 */
[----:B-1----:R-:W-:Y:S01]  /*cc60*/  VIADD R126, R3, 0xffffffe ;  /* 0x0ffffffe037e7836 */ /* 0x002fe20000000000 */
[----:B------:R-:W-:Y:S07]  /*cc70*/  IADD3 R3, PT, PT, R194, -0x80, RZ ;  /* 0xffffff80c2037810 */ /* 0x000fee0007ffe0ff */
[----:B------:R-:W1:Y:S01]  /*cc80*/  F2I.FTZ.U32.TRUNC.NTZ R127, R126 ;  /* 0x0000007e007f7305 */ /* 0x000e62000021f000 */
[----:B------:R-:W-:Y:S02]  /*cc90*/  IABS R122, R3 ;  /* 0x00000003007a7213 */ /* 0x000fe40000000000 */
[----:B------:R-:W-:Y:S01]  /*cca0*/  LOP3.LUT R3, R3, R118, RZ, 0x3c, !PT ;  /* 0x0000007603037212 */ /* 0x000fe200078e3cff */
        /* <DEDUP_REMOVED lines=23> */
[----:B------:R-:W1:Y:S10]  /*ce20*/  LDC.64 R2, c[0x0][0x3b8] ;  /* 0x0000ee00ff027b82 */ /* 0x000e740000000a00 */
        /* <DEDUP_REMOVED lines=9> */
[----:B------:R-:W-:Y:S02]  /*cec0*/  IADD3 R121, PT, PT, R121, -R125, RZ ;  /* 0x8000007d79797210 */ /* 0x000fe40007ffe0ff */
[----:B------:R-:W2:Y:S03]  /*ced0*/  LDG.E R123, desc[UR16][R122.64] ;  /* 0x000000107a7b7981 */ /* 0x000ea6000c1e1900 */
        /* <DEDUP_REMOVED lines=15> */
.L_x_1627:
        /* <DEDUP_REMOVED lines=9> */
[C---:B------:R-:W-:Y:S01]  /*d060*/  IADD3 R2, P2, PT, R3.reuse, R120, RZ ;  /* 0x0000007803027210 */ /* 0x040fe20007f5e0ff */
[----:B------:R2:W-:Y:S03]  /*d070*/  @P5 STS.128 [R183+0x3000], RZ ;  /* 0x003000ffb7005388 */ /* 0x0005e60000000c00 */
[----:B------:R-:W-:Y:S02]  /*d080*/  IADD3 R122, P1, PT, R3, R2, RZ ;  /* 0x00000002037a7210 */ /* 0x000fe40007f3e0ff */
[C---:B------:R-:W-:Y:S04]  /*d090*/  IADD3.X R3, PT, PT, R118.reuse, R121, RZ, P2, !PT ;  /* 0x0000007976037210 */ /* 0x040fe800017fe4ff */
        /* <DEDUP_REMOVED lines=59> */
.L_x_1626:
[C---:B------:R-:W-:Y:S02]  /*d450*/  IADD3 R119, PT, PT, R192.reuse, -0x40, RZ ;  /* 0xffffffc0c0777810 */ /* 0x040fe40007ffe0ff */
[C---:B------:R-:W-:Y:S02]  /*d460*/  IADD3 R118, PT, PT, R192.reuse, -0x37, RZ ;  /* 0xffffffc9c0767810 */ /* 0x040fe40007ffe0ff */
[----:B------:R-:W-:Y:S02]  /*d470*/  I2FP.F32.U32 R119, R119 ;  /* 0x0000007700777245 */ /* 0x000fe40000201000 */
[----:B------:R-:W-:Y:S02]  /*d480*/  I2FP.F32.U32 R118, R118 ;  /* 0x0000007600767245 */ /* 0x000fe40000201000 */
[----:B--2---:R-:W-:Y:S01]  /*d490*/  IADD3 R2, PT, PT, R192, -0x3f, RZ ;  /* 0xffffffc1c0027810 */ /* 0x004fe20007ffe0ff */
[CC--:B------:R-:W-:Y:S01]  /*d4a0*/  FFMA.FTZ R4, R0.reuse, R119.reuse, R4 ;  /* 0x0000007700047223 */ /* 0x0c0fe20000010004 */
[----:B------:R-:W-:Y:S01]  /*d4b0*/  FFMA.FTZ R6, R0, R119, R6 ;  /* 0x0000007700067223 */ /* 0x000fe20000010006 */
[----:B------:R-:W-:Y:S01]  /*d4c0*/  IADD3 R119, PT, PT, R192, -0x30, RZ ;  /* 0xffffffd0c0777810 */ /* 0x000fe20007ffe0ff */
[CC--:B------:R-:W-:Y:S01]  /*d4d0*/  FFMA.FTZ R9, R0.reuse, R118.reuse, R9 ;  /* 0x0000007600097223 */ /* 0x0c0fe20000010009 */
[----:B------:R-:W-:Y:S01]  /*d4e0*/  FFMA.FTZ R11, R0, R118, R11 ;  /* 0x00000076000b7223 */ /* 0x000fe2000001000b */
[----:B------:R-:W-:Y:S02]  /*d4f0*/  IADD3 R118, PT, PT, R192, -0x27, RZ ;  /* 0xffffffd9c0767810 */ /* 0x000fe40007ffe0ff */
[----:B------:R-:W-:Y:S02]  /*d500*/  I2FP.F32.U32 R119, R119 ;  /* 0x0000007700777245 */ /* 0x000fe40000201000 */
[----:B------:R-:W-:Y:S02]  /*d510*/  I2FP.F32.U32 R118, R118 ;  /* 0x0000007600767245 */ /* 0x000fe40000201000 */
[----:B------:R-:W-:Y:S01]  /*d520*/  I2FP.F32.U32 R2, R2 ;  /* 0x0000000200027245 */ /* 0x000fe20000201000 */
[CC--:B------:R-:W-:Y:S01]  /*d530*/  FFMA.FTZ R12, R0.reuse, R119.reuse, R12 ;  /* 0x00000077000c7223 */ /* 0x0c0fe2000001000c */
[----:B------:R-:W-:Y:S01]  /*d540*/  FFMA.FTZ R14, R0, R119, R14 ;  /* 0x00000077000e7223 */ /* 0x000fe2000001000e */
[----:B------:R-:W-:Y:S01]  /*d550*/  IADD3 R119, PT, PT, R192, -0x20, RZ ;  /* 0xffffffe0c0777810 */ /* 0x000fe20007ffe0ff */
[CC--:B------:R-:W-:Y:S01]  /*d560*/  FFMA.FTZ R17, R0.reuse, R118.reuse, R17 ;  /* 0x0000007600117223 */ /* 0x0c0fe20000010011 */
[----:B------:R-:W-:Y:S01]  /*d570*/  FFMA.FTZ R19, R0, R118, R19 ;  /* 0x0000007600137223 */ /* 0x000fe20000010013 */
[----:B------:R-:W-:Y:S01]  /*d580*/  IADD3 R118, PT, PT, R192, -0x17, RZ ;  /* 0xffffffe9c0767810 */ /* 0x000fe20007ffe0ff */
[CC--:B------:R-:W-:Y:S01]  /*d590*/  FFMA.FTZ R5, R0.reuse, R2.reuse, R5 ;  /* 0x0000000200057223 */ /* 0x0c0fe20000010005 */
[----:B------:R-:W-:Y:S01]  /*d5a0*/  I2FP.F32.U32 R119, R119 ;  /* 0x0000007700777245 */ /* 0x000fe20000201000 */
[C---:B------:R-:W-:Y:S01]  /*d5b0*/  FFMA.FTZ R7, R0.reuse, R2, R7 ;  /* 0x0000000200077223 */ /* 0x040fe20000010007 */
[----:B------:R-:W-:Y:S02]  /*d5c0*/  I2FP.F32.U32 R118, R118 ;  /* 0x0000007600767245 */ /* 0x000fe40000201000 */
[----:B------:R-:W-:Y:S01]  /*d5d0*/  I2FP.F32.U32 R3, R192 ;  /* 0x000000c000037245 */ /* 0x000fe20000201000 */
[CC--:B------:R-:W-:Y:S01]  /*d5e0*/  FFMA.FTZ R20, R0.reuse, R119.reuse, R20 ;  /* 0x0000007700147223 */ /* 0x0c0fe20000010014 */
[----:B------:R-:W-:Y:S01]  /*d5f0*/  FFMA.FTZ R22, R0, R119, R22 ;  /* 0x0000007700167223 */ /* 0x000fe20000010016 */
[----:B------:R-:W-:Y:S01]  /*d600*/  IADD3 R119, PT, PT, R192, -0x10, RZ ;  /* 0xfffffff0c0777810 */ /* 0x000fe20007ffe0ff */
[-C--:B------:R-:W-:Y:S01]  /*d610*/  FFMA.FTZ R25, R0, R118.reuse, R25 ;  /* 0x0000007600197223 */ /* 0x080fe20000010019 */
[----:B------:R-:W-:Y:S01]  /*d620*/  IADD3 R2, PT, PT, R192, -0x2f, RZ ;  /* 0xffffffd1c0027810 */ /* 0x000fe20007ffe0ff */
[C---:B------:R-:W-:Y:S01]  /*d630*/  FFMA.FTZ R27, R0.reuse, R118, R27 ;  /* 0x00000076001b7223 */ /* 0x040fe2000001001b */
[----:B------:R-:W-:Y:S01]  /*d640*/  I2FP.F32.U32 R119, R119 ;  /* 0x0000007700777245 */ /* 0x000fe20000201000 */
[CC--:B------:R-:W-:Y:S01]  /*d650*/  FFMA.FTZ R36, R0.reuse, R3.reuse, R36 ;  /* 0x0000000300247223 */ /* 0x0c0fe20000010024 */
[----:B------:R-:W-:Y:S01]  /*d660*/  FFMA.FTZ R38, R0, R3, R38 ;  /* 0x0000000300267223 */ /* 0x000fe20000010026 */
[----:B------:R-:W-:Y:S02]  /*d670*/  IADD3 R118, PT, PT, R192, -0x7, RZ ;  /* 0xfffffff9c0767810 */ /* 0x000fe40007ffe0ff */
[----:B------:R-:W-:Y:S01]  /*d680*/  I2FP.F32.U32 R2, R2 ;  /* 0x0000000200027245 */ /* 0x000fe20000201000 */
[-C--:B------:R-:W-:Y:S01]  /*d690*/  FFMA.FTZ R28, R0, R119.reuse, R28 ;  /* 0x00000077001c7223 */ /* 0x080fe2000001001c */
[----:B------:R-:W-:Y:S01]  /*d6a0*/  IADD3 R3, PT, PT, R192, -0x38, RZ ;  /* 0xffffffc8c0037810 */ /* 0x000fe20007ffe0ff */
[C---:B------:R-:W-:Y:S01]  /*d6b0*/  FFMA.FTZ R30, R0.reuse, R119, R30 ;  /* 0x00000077001e7223 */ /* 0x040fe2000001001e */
[----:B------:R-:W-:Y:S01]  /*d6c0*/  I2FP.F32.U32 R118, R118 ;  /* 0x0000007600767245 */ /* 0x000fe20000201000 */
[CC--:B------:R-:W-:Y:S01]  /*d6d0*/  FFMA.FTZ R13, R0.reuse, R2.reuse, R13 ;  /* 0x00000002000d7223 */ /* 0x0c0fe2000001000d */
[----:B------:R-:W-:Y:S01]  /*d6e0*/  I2FP.F32.U32 R3, R3 ;  /* 0x0000000300037245 */ /* 0x000fe20000201000 */
[----:B------:R-:W-:Y:S01]  /*d6f0*/  FFMA.FTZ R15, R0, R2, R15 ;  /* 0x00000002000f7223 */ /* 0x000fe2000001000f */
[----:B------:R-:W-:Y:S01]  /*d700*/  IADD3 R119, PT, PT, R192, 0x8, RZ ;  /* 0x00000008c0777810 */ /* 0x000fe20007ffe0ff */
[-C--:B------:R-:W-:Y:S01]  /*d710*/  FFMA.FTZ R33, R0, R118.reuse, R33 ;  /* 0x0000007600217223 */ /* 0x080fe20000010021 */
[----:B------:R-:W-:Y:S01]  /*d720*/  IADD3 R2, PT, PT, R192, -0x1f, RZ ;  /* 0xffffffe1c0027810 */ /* 0x000fe20007ffe0ff */
[C---:B------:R-:W-:Y:S01]  /*d730*/  FFMA.FTZ R35, R0.reuse, R118, R35 ;  /* 0x0000007600237223 */ /* 0x040fe20000010023 */
[----:B------:R-:W-:Y:S01]  /*d740*/  I2FP.F32.U32 R119, R119 ;  /* 0x0000007700777245 */ /* 0x000fe20000201000 */
[CC--:B------:R-:W-:Y:S01]  /*d750*/  FFMA.FTZ R8, R0.reuse, R3.reuse, R8 ;  /* 0x0000000300087223 */ /* 0x0c0fe20000010008 */
[----:B------:R-:W-:Y:S01]  /*d760*/  FFMA.FTZ R10, R0, R3, R10 ;  /* 0x00000003000a7223 */ /* 0x000fe2000001000a */
[----:B------:R-:W-:Y:S02]  /*d770*/  IADD3 R118, PT, PT, R192, 0x9, RZ ;  /* 0x00000009c0767810 */ /* 0x000fe40007ffe0ff */
        /* <DEDUP_REMOVED lines=24> */
[----:B------:R-:W-:Y:S01]  /*d900*/  FMNMX3.FTZ R119, R116, R4, R5, !PT ;  /* 0x0000000474777276 */ /* 0x000fe20007810005 */
[-C--:B------:R-:W-:Y:S01]  /*d910*/  FFMA.FTZ R49, R0, R118.reuse, R49 ;  /* 0x0000007600317223 */ /* 0x080fe20000010031 */
[----:B------:R-:W-:Y:S01]  /*d920*/  IADD3 R2, PT, PT, R192, 0x1, RZ ;  /* 0x00000001c0027810 */ /* 0x000fe20007ffe0ff */
[C---:B------:R-:W-:Y:S01]  /*d930*/  FFMA.FTZ R51, R0.reuse, R118, R51 ;  /* 0x0000007600337223 */ /* 0x040fe20000010033 */
[----:B------:R-:W-:Y:S01]  /*d940*/  FMNMX3.FTZ R119, R119, R8, R9, !PT ;  /* 0x0000000877777276 */ /* 0x000fe20007810009 */
[CC--:B------:R-:W-:Y:S01]  /*d950*/  FFMA.FTZ R24, R0.reuse, R3.reuse, R24 ;  /* 0x0000000300187223 */ /* 0x0c0fe20000010018 */
[----:B------:R-:W-:Y:S01]  /*d960*/  FFMA.FTZ R26, R0, R3, R26 ;  /* 0x00000003001a7223 */ /* 0x000fe2000001001a */
[----:B------:R-:W-:Y:S02]  /*d970*/  FMNMX3.FTZ R118, R117, R6, R7, !PT ;  /* 0x0000000675767276 */ /* 0x000fe40007810007 */
[----:B------:R-:W-:Y:S02]  /*d980*/  IADD3 R3, PT, PT, R192, -0x8, RZ ;  /* 0xfffffff8c0037810 */ /* 0x000fe40007ffe0ff */
[----:B------:R-:W-:Y:S02]  /*d990*/  I2FP.F32.U32 R2, R2 ;  /* 0x0000000200027245 */ /* 0x000fe40000201000 */
[----:B------:R-:W-:Y:S02]  /*d9a0*/  FMNMX3.FTZ R119, R119, R12, R13, !PT ;  /* 0x0000000c77777276 */ /* 0x000fe4000781000d */
[----:B------:R-:W-:Y:S01]  /*d9b0*/  FMNMX3.FTZ R118, R118, R10, R11, !PT ;  /* 0x0000000a76767276 */ /* 0x000fe2000781000b */
[CC--:B------:R-:W-:Y:S01]  /*d9c0*/  FFMA.FTZ R37, R0.reuse, R2.reuse, R37 ;  /* 0x0000000200257223 */ /* 0x0c0fe20000010025 */
[----:B------:R-:W-:Y:S01]  /*d9d0*/  I2FP.F32.U32 R3, R3 ;  /* 0x0000000300037245 */ /* 0x000fe20000201000 */
[----:B------:R-:W-:Y:S01]  /*d9e0*/  FFMA.FTZ R39, R0, R2, R39 ;  /* 0x0000000200277223 */ /* 0x000fe20000010027 */
[----:B------:R-:W-:Y:S02]  /*d9f0*/  FMNMX3.FTZ R119, R119, R16, R17, !PT ;  /* 0x0000001077777276 */ /* 0x000fe40007810011 */
[----:B------:R-:W-:Y:S01]  /*da00*/  IADD3 R2, PT, PT, R192, 0x11, RZ ;  /* 0x00000011c0027810 */ /* 0x000fe20007ffe0ff */
[-C--:B------:R-:W-:Y:S01]  /*da10*/  FFMA.FTZ R34, R0, R3.reuse, R34 ;  /* 0x0000000300227223 */ /* 0x080fe20000010022 */
[----:B------:R-:W-:Y:S01]  /*da20*/  FMNMX3.FTZ R118, R118, R14, R15, !PT ;  /* 0x0000000e76767276 */ /* 0x000fe2000781000f */
[----:B------:R-:W-:Y:S01]  /*da30*/  FFMA.FTZ R32, R0, R3, R32 ;  /* 0x0000000300207223 */ /* 0x000fe20000010020 */
[----:B------:R-:W-:Y:S02]  /*da40*/  FMNMX3.FTZ R119, R119, R20, R21, !PT ;  /* 0x0000001477777276 */ /* 0x000fe40007810015 */
[----:B------:R-:W-:Y:S02]  /*da50*/  I2FP.F32.U32 R2, R2 ;  /* 0x0000000200027245 */ /* 0x000fe40000201000 */
[----:B------:R-:W-:Y:S02]  /*da60*/  IADD3 R3, PT, PT, R192, 0x10, RZ ;  /* 0x00000010c0037810 */ /* 0x000fe40007ffe0ff */
[----:B------:R-:W-:Y:S01]  /*da70*/  FMNMX3.FTZ R118, R118, R18, R19, !PT ;  /* 0x0000001276767276 */ /* 0x000fe20007810013 */
[C---:B------:R-:W-:Y:S01]  /*da80*/  FFMA.FTZ R45, R0.reuse, R2, R45 ;  /* 0x00000002002d7223 */ /* 0x040fe2000001002d */
[----:B------:R-:W-:Y:S01]  /*da90*/  FMNMX3.FTZ R119, R119, R24, R25, !PT ;  /* 0x0000001877777276 */ /* 0x000fe20007810019 */
[----:B------:R-:W-:Y:S01]  /*daa0*/  FFMA.FTZ R47, R0, R2, R47 ;  /* 0x00000002002f7223 */ /* 0x000fe2000001002f */
[----:B------:R-:W-:Y:S02]  /*dab0*/  I2FP.F32.U32 R3, R3 ;  /* 0x0000000300037245 */ /* 0x000fe40000201000 */
[----:B------:R-:W-:Y:S02]  /*dac0*/  FMNMX3.FTZ R118, R118, R22, R23, !PT ;  /* 0x0000001676767276 */ /* 0x000fe40007810017 */
[----:B------:R-:W-:Y:S01]  /*dad0*/  IADD3 R2, PT, PT, R192, 0x21, RZ ;  /* 0x00000021c0027810 */ /* 0x000fe20007ffe0ff */
[CC--:B------:R-:W-:Y:S01]  /*dae0*/  FFMA.FTZ R44, R0.reuse, R3.reuse, R44 ;  /* 0x00000003002c7223 */ /* 0x0c0fe2000001002c */
[----:B------:R-:W-:Y:S01]  /*daf0*/  FMNMX3.FTZ R119, R119, R28, R29, !PT ;  /* 0x0000001c77777276 */ /* 0x000fe2000781001d */
[----:B------:R-:W-:Y:S01]  /*db00*/  FFMA.FTZ R46, R0, R3, R46 ;  /* 0x00000003002e7223 */ /* 0x000fe2000001002e */
[----:B------:R-:W-:Y:S02]  /*db10*/  FMNMX3.FTZ R118, R118, R26, R27, !PT ;  /* 0x0000001a76767276 */ /* 0x000fe4000781001b */
[----:B------:R-:W-:Y:S02]  /*db20*/  I2FP.F32.U32 R2, R2 ;  /* 0x0000000200027245 */ /* 0x000fe40000201000 */
[----:B------:R-:W-:Y:S02]  /*db30*/  IADD3 R3, PT, PT, R192, 0x20, RZ ;  /* 0x00000020c0037810 */ /* 0x000fe40007ffe0ff */
[----:B------:R-:W-:Y:S01]  /*db40*/  FMNMX3.FTZ R119, R119, R32, R33, !PT ;  /* 0x0000002077777276 */ /* 0x000fe20007810021 */
[----:B------:R-:W-:Y:S01]  /*db50*/  FFMA.FTZ R53, R0, R2, R53 ;  /* 0x0000000200357223 */ /* 0x000fe20000010035 */
[----:B------:R-:W-:Y:S01]  /*db60*/  FMNMX3.FTZ R118, R118, R30, R31, !PT ;  /* 0x0000001e76767276 */ /* 0x000fe2000781001f */
[----:B------:R-:W-:Y:S01]  /*db70*/  FFMA.FTZ R55, R0, R2, R55 ;  /* 0x0000000200377223 */ /* 0x000fe20000010037 */
[----:B------:R-:W-:Y:S02]  /*db80*/  I2FP.F32.U32 R3, R3 ;  /* 0x0000000300037245 */ /* 0x000fe40000201000 */
        /* <DEDUP_REMOVED lines=9> */
[-C--:B------:R-:W-:Y:S01]  /*dc20*/  FFMA.FTZ R59, R0, R2.reuse, R59 ;  /* 0x00000002003b7223 */ /* 0x080fe2000001003b */
[----:B------:R-:W-:Y:S01]  /*dc30*/  IADD3 R121, PT, PT, R192, 0x28, RZ ;  /* 0x00000028c0797810 */ /* 0x000fe20007ffe0ff */
[----:B------:R-:W-:Y:S01]  /*dc40*/  FFMA.FTZ R57, R0, R2, R57 ;  /* 0x0000000200397223 */ /* 0x000fe20000010039 */
[----:B------:R-:W-:Y:S02]  /*dc50*/  FMNMX3.FTZ R119, R119, R44, R45, !PT ;  /* 0x0000002c77777276 */ /* 0x000fe4000781002d */
[----:B------:R-:W-:Y:S02]  /*dc60*/  I2FP.F32.U32 R3, R3 ;  /* 0x0000000300037245 */ /* 0x000fe40000201000 */
[----:B------:R-:W-:Y:S02]  /*dc70*/  FMNMX3.FTZ R120, R120, R42, R43, !PT ;  /* 0x0000002a78787276 */ /* 0x000fe4000781002b */
[----:B------:R-:W-:Y:S01]  /*dc80*/  I2FP.F32.U32 R121, R121 ;  /* 0x0000007900797245 */ /* 0x000fe20000201000 */
[-C--:B------:R-:W-:Y:S01]  /*dc90*/  FFMA.FTZ R62, R0, R3.reuse, R62 ;  /* 0x00000003003e7223 */ /* 0x080fe2000001003e */
[----:B------:R-:W-:Y:S01]  /*dca0*/  IADD3 R2, PT, PT, R192, 0x31, RZ ;  /* 0x00000031c0027810 */ /* 0x000fe20007ffe0ff */
[C---:B------:R-:W-:Y:S01]  /*dcb0*/  FFMA.FTZ R60, R0.reuse, R3, R60 ;  /* 0x00000003003c7223 */ /* 0x040fe2000001003c */
[----:B------:R-:W-:Y:S01]  /*dcc0*/  FMNMX3.FTZ R119, R119, R48, R49, !PT ;  /* 0x0000003077777276 */ /* 0x000fe20007810031 */
[-C--:B------:R-:W-:Y:S01]  /*dcd0*/  FFMA.FTZ R56, R0, R121.reuse, R56 ;  /* 0x0000007900387223 */ /* 0x080fe20000010038 */
[----:B------:R-:W-:Y:S01]  /*dce0*/  FMNMX3.FTZ R120, R120, R46, R47, !PT ;  /* 0x0000002e78787276 */ /* 0x000fe2000781002f */
[----:B------:R-:W-:Y:S01]  /*dcf0*/  FFMA.FTZ R58, R0, R121, R58 ;  /* 0x00000079003a7223 */ /* 0x000fe2000001003a */
[C---:B------:R-:W-:Y:S02]  /*dd00*/  IADD3 R3, PT, PT, R192.reuse, 0x38, RZ ;  /* 0x00000038c0037810 */ /* 0x040fe40007ffe0ff */
[----:B------:R-:W-:Y:S02]  /*dd10*/  I2FP.F32.U32 R2, R2 ;  /* 0x0000000200027245 */ /* 0x000fe40000201000 */
[----:B------:R-:W-:Y:S02]  /*dd20*/  IADD3 R118, PT, PT, R192, 0x39, RZ ;  /* 0x00000039c0767810 */ /* 0x000fe40007ffe0ff */
[----:B------:R-:W-:Y:S01]  /*dd30*/  FMNMX3.FTZ R119, R119, R52, R53, !PT ;  /* 0x0000003477777276 */ /* 0x000fe20007810035 */
[----:B------:R-:W-:Y:S01]  /*dd40*/  FFMA.FTZ R61, R0, R2, R61 ;  /* 0x00000002003d7223 */ /* 0x000fe2000001003d */
[----:B------:R-:W-:Y:S01]  /*dd50*/  FMNMX3.FTZ R120, R120, R50, R51, !PT ;  /* 0x0000003278787276 */ /* 0x000fe20007810033 */
[C---:B------:R-:W-:Y:S01]  /*dd60*/  FFMA.FTZ R63, R0.reuse, R2, R63 ;  /* 0x00000002003f7223 */ /* 0x040fe2000001003f */
[----:B------:R-:W-:Y:S02]  /*dd70*/  I2FP.F32.U32 R3, R3 ;  /* 0x0000000300037245 */ /* 0x000fe40000201000 */
[----:B------:R-:W-:Y:S02]  /*dd80*/  I2FP.F32.U32 R118, R118 ;  /* 0x0000007600767245 */ /* 0x000fe40000201000 */
[----:B------:R-:W-:Y:S01]  /*dd90*/  FMNMX3.FTZ R119, R119, R56, R57, !PT ;  /* 0x0000003877777276 */ /* 0x000fe20007810039 */
[-C--:B------:R-:W-:Y:S01]  /*dda0*/  FFMA.FTZ R64, R0, R3.reuse, R64 ;  /* 0x0000000300407223 */ /* 0x080fe20000010040 */
[----:B------:R-:W-:Y:S01]  /*ddb0*/  FMNMX3.FTZ R120, R120, R54, R55, !PT ;  /* 0x0000003678787276 */ /* 0x000fe20007810037 */
[C---:B------:R-:W-:Y:S01]  /*ddc0*/  FFMA.FTZ R65, R0.reuse, R118, R65 ;  /* 0x0000007600417223 */ /* 0x040fe20000010041 */
[----:B------:R-:W-:Y:S01]  /*ddd0*/  FMNMX3.FTZ R119, R119, R60, R61, !PT ;  /* 0x0000003c77777276 */ /* 0x000fe2000781003d */
[----:B------:R-:W-:Y:S01]  /*dde0*/  FFMA.FTZ R67, R0, R118, R67 ;  /* 0x0000007600437223 */ /* 0x000fe20000010043 */
[----:B------:R-:W-:Y:S01]  /*ddf0*/  FMNMX3.FTZ R2, R120, R58, R59, !PT ;  /* 0x0000003a78027276 */ /* 0x000fe2000781003b */
[----:B------:R-:W-:Y:S01]  /*de00*/  FFMA.FTZ R66, R0, R3, R66 ;  /* 0x0000000300427223 */ /* 0x000fe20000010042 */
[----:B------:R-:W-:Y:S02]  /*de10*/  FMNMX3.FTZ R122, R119, R64, R65, !PT ;  /* 0x00000040777a7276 */ /* 0x000fe40007810041 */
[----:B------:R-:W-:Y:S02]  /*de20*/  FMNMX3.FTZ R2, R2, R62, R63, !PT ;  /* 0x0000003e02027276 */ /* 0x000fe4000781003f */
[----:B------:R-:W-:Y:S01]  /*de30*/  IADD3 R193, PT, PT, R193, -0x1, RZ ;  /* 0xffffffffc1c17810 */ /* 0x000fe20007ffe0ff */
[----:B------:R-:W-:Y:S01]  /*de40*/  SHFL.BFLY PT, R3, R122, 0x2, 0x1f ;  /* 0x0c401f007a037f89 */ /* 0x000fe200000e0000 */
[----:B------:R-:W-:Y:S02]  /*de50*/  FMNMX3.FTZ R121, R2, R66, R67, !PT ;  /* 0x0000004202797276 */ /* 0x000fe40007810043 */
[----:B------:R-:W-:Y:S02]  /*de60*/  IADD3 R194, PT, PT, R194, -0x80, RZ ;  /* 0xffffff80c2c27810 */ /* 0x000fe40007ffe0ff */
[----:B------:R-:W-:Y:S03]  /*de70*/  IADD3 R192, PT, PT, R192, -0x80, RZ ;  /* 0xffffff80c0c07810 */ /* 0x000fe60007ffe0ff */
        /* <DEDUP_REMOVED lines=9> */
[C---:B------:R-:W-:Y:S01]  /*df10*/  FADD.FTZ R116, -R3.reuse, R116 ;  /* 0x0000007403747221 */ /* 0x040fe20000010100 */
[----:B------:R-:W-:Y:S03]  /*df20*/  FMUL.FTZ R140, R3, UR4 ;  /* 0x00000004038c7c20 */ /* 0x000fe60008410000 */
[----:B------:R-:W-:Y:S01]  /*df30*/  FMUL.FTZ R118, R116, UR4 ;  /* 0x0000000474767c20 */ /* 0x000fe20008410000 */
[----:B------:R-:W-:Y:S01]  /*df40*/  FADD.FTZ R116, -R2, R117 ;  /* 0x0000007502747221 */ /* 0x000fe20000010100 */
[----:B------:R-:W-:Y:S02]  /*df50*/  FSEL R140, R140, RZ, P1 ;  /* 0x000000ff8c8c7208 */ /* 0x000fe40000800000 */
[----:B------:R1:W2:Y:S01]  /*df60*/  MUFU.EX2 R117, R118 ;  /* 0x0000007600757308 */ /* 0x0002a20000000800 */
[----:B------:R-:W-:Y:S01]  /*df70*/  FMUL.FTZ R120, R116, UR4 ;  /* 0x0000000474787c20 */ /* 0x000fe20008410000 */
[----:B------:R-:W-:Y:S01]  /*df80*/  FSETP.NEU.FTZ.AND P1, PT, R2, -INF , PT ;  /* 0xff8000000200780b */ /* 0x000fe20003f3d000 */
[--C-:B------:R-:W-:Y:S01]  /*df90*/  FFMA.FTZ R131, R8, UR4, -R140.reuse ;  /* 0x0000000408837c23 */ /* 0x100fe2000801088c */
[--C-:B------:R-:W-:Y:S01]  /*dfa0*/  FFMA.FTZ R128, R9, UR4, -R140.reuse ;  /* 0x0000000409807c23 */ /* 0x100fe2000801088c */
[--C-:B------:R-:W-:Y:S01]  /*dfb0*/  FFMA.FTZ R146, R4, UR4, -R140.reuse ;  /* 0x0000000404927c23 */ /* 0x100fe2000801088c */
[----:B------:R-:W-:Y:S01]  /*dfc0*/  FSEL R129, R129, RZ, P1 ;  /* 0x000000ff81817208 */ /* 0x000fe20000800000 */
[--C-:B------:R-:W-:Y:S03]  /*dfd0*/  FFMA.FTZ R138, R5, UR4, -R140.reuse ;  /* 0x00000004058a7c23 */ /* 0x100fe6000801088c */
[----:B------:R3:W4:Y:S01]  /*dfe0*/  MUFU.EX2 R116, R120 ;  /* 0x0000007800747308 */ /* 0x0007220000000800 */
        /* <DEDUP_REMOVED lines=8> */
[----:B-1----:R-:W-:Y:S01]  /*e070*/  MOV R118, R188 ;  /* 0x000000bc00767202 */ /* 0x002fe20000000f00 */
[----:B--2---:R-:W-:Y:S01]  /*e080*/  FMUL.FTZ R8, R117, R108 ;  /* 0x0000006c75087220 */ /* 0x004fe20000410000 */
[----:B------:R-:W-:Y:S01]  /*e090*/  @P0 IADD3 R118, PT, PT, R195, -0x20, RZ ;  /* 0xffffffe0c3760810 */ /* 0x000fe20007ffe0ff */
[C---:B------:R-:W-:Y:S01]  /*e0a0*/  FMUL.FTZ R9, R117.reuse, R109 ;  /* 0x0000006d75097220 */ /* 0x040fe20000410000 */
[C---:B------:R-:W-:Y:S01]  /*e0b0*/  FMUL.FTZ R4, R117.reuse, R112 ;  /* 0x0000007075047220 */ /* 0x040fe20000410000 */
[C---:B------:R-:W-:Y:S01]  /*e0c0*/  FMUL.FTZ R5, R117.reuse, R113 ;  /* 0x0000007175057220 */ /* 0x040fe20000410000 */
[C---:B------:R-:W-:Y:S03]  /*e0d0*/  FMUL.FTZ R68, R117.reuse, R68 ;  /* 0x0000004475447220 */ /* 0x040fe60000410000 */
[----:B------:R-:W1:Y:S01]  /*e0e0*/  MUFU.EX2 R138, R138 ;  /* 0x0000008a008a7308 */ /* 0x000e620000000800 */
[----:B---3--:R-:W2:Y:S01]  /*e0f0*/  LDSM.16.MT88.4 R120, [R169+0x9000] ;  /* 0x00900000a978783b */ /* 0x008ea20000004200 */
[C---:B----4-:R-:W-:Y:S01]  /*e100*/  FMUL.FTZ R10, R116.reuse, R110 ;  /* 0x0000006e740a7220 */ /* 0x050fe20000410000 */
[C---:B------:R-:W-:Y:S01]  /*e110*/  FMUL.FTZ R11, R116.reuse, R111 ;  /* 0x0000006f740b7220 */ /* 0x040fe20000410000 */
[C---:B------:R-:W-:Y:S01]  /*e120*/  FMUL.FTZ R6, R116.reuse, R114 ;  /* 0x0000007274067220 */ /* 0x040fe20000410000 */
[C---:B------:R-:W-:Y:S01]  /*e130*/  FMUL.FTZ R7, R116.reuse, R115 ;  /* 0x0000007374077220 */ /* 0x040fe20000410000 */
[C---:B------:R-:W-:Y:S01]  /*e140*/  FMUL.FTZ R69, R117.reuse, R69 ;  /* 0x0000004575457220 */ /* 0x040fe20000410000 */
[C---:B------:R-:W-:Y:S03]  /*e150*/  FMUL.FTZ R70, R116.reuse, R70 ;  /* 0x0000004674467220 */ /* 0x040fe60000410000 */
[----:B------:R-:W-:Y:S01]  /*e160*/  MUFU.EX2 R141, R141 ;  /* 0x0000008d008d7308 */ /* 0x000fe20000000800 */
[----:B------:R-:W3:Y:S01]  /*e170*/  LDSM.16.MT88.4 R124, [R118] ;  /* 0x00000000767c783b */ /* 0x000ee20000004200 */
[C---:B------:R-:W-:Y:S01]  /*e180*/  FMUL.FTZ R71, R116.reuse, R71 ;  /* 0x0000004774477220 */ /* 0x040fe20000410000 */
[C---:B------:R-:W-:Y:S01]  /*e190*/  FMUL.FTZ R72, R117.reuse, R72 ;  /* 0x0000004875487220 */ /* 0x040fe20000410000 */
[C---:B------:R-:W-:Y:S01]  /*e1a0*/  FMUL.FTZ R73, R117.reuse, R73 ;  /* 0x0000004975497220 */ /* 0x040fe20000410000 */
[C---:B------:R-:W-:Y:S01]  /*e1b0*/  FMUL.FTZ R74, R116.reuse, R74 ;  /* 0x0000004a744a7220 */ /* 0x040fe20000410000 */
[----:B------:R-:W-:Y:S01]  /*e1c0*/  FMUL.FTZ R75, R116, R75 ;  /* 0x0000004b744b7220 */ /* 0x000fe20000410000 */
[C---:B------:R-:W-:Y:S03]  /*e1d0*/  FMUL.FTZ R76, R117.reuse, R76 ;  /* 0x0000004c754c7220 */ /* 0x040fe60000410000 */
[----:B------:R-:W4:Y:S01]  /*e1e0*/  MUFU.EX2 R132, R132 ;  /* 0x0000008400847308 */ /* 0x000f220000000800 */
[----:B------:R-:W5:Y:S01]  /*e1f0*/  LDSM.16.MT88.4 R108, [R169+0xb000] ;  /* 0x00b00000a96c783b */ /* 0x000f620000004200 */
[----:B-1----:R-:W-:Y:S01]  /*e200*/  F2FP.BF16.F32.PACK_AB R112, R138, R146 ;  /* 0x000000928a70723e */ /* 0x002fe200000010ff */
        /* <DEDUP_REMOVED lines=13> */
[----:B------:R-:W1:Y:S01]  /*e2e0*/  MUFU.EX2 R128, R128 ;  /* 0x0000008000807308 */ /* 0x000e620000000800 */
[----:B----4-:R-:W-:Y:S01]  /*e2f0*/  F2FP.BF16.F32.PACK_AB R113, R132, R141 ;  /* 0x0000008d8471723e */ /* 0x010fe200000010ff */
        /* <DEDUP_REMOVED lines=14> */
[----:B------:R-:W4:Y:S01]  /*e3e0*/  MUFU.EX2 R119, R119 ;  /* 0x0000007700777308 */ /* 0x000f220000000800 */
[----:B-1----:R-:W-:Y:S01]  /*e3f0*/  F2FP.BF16.F32.PACK_AB R114, R128, R131 ;  /* 0x000000838072723e */ /* 0x002fe200000010ff */
[----:B------:R-:W-:Y:S01]  /*e400*/  FMUL.FTZ R101, R117, R101 ;  /* 0x0000006575657220 */ /* 0x000fe20000410000 */
        /* <DEDUP_REMOVED lines=13> */
[--C-:B------:R-:W-:Y:S01]  /*e4e0*/  FFMA.FTZ R42, R52, UR4, -R140.reuse ;  /* 0x00000004342a7c23 */ /* 0x100fe2000801088c */
[----:B----4-:R-:W-:Y:S01]  /*e4f0*/  F2FP.BF16.F32.PACK_AB R115, R119, R130 ;  /* 0x000000827773723e */ /* 0x010fe200000010ff */
[----:B------:R-:W-:Y:S01]  /*e500*/  MUFU.EX2 R52, R38 ;  /* 0x0000002600347308 */ /* 0x000fe20000000800 */
[--C-:B------:R-:W-:Y:S01]  /*e510*/  FFMA.FTZ R147, R40, UR4, -R140.reuse ;  /* 0x0000000428937c23 */ /* 0x100fe2000801088c */
[--C-:B------:R-:W-:Y:S01]  /*e520*/  FFMA.FTZ R40, R56, UR4, -R140.reuse ;  /* 0x0000000438287c23 */ /* 0x100fe2000801088c */
[----:B------:R-:W-:Y:S01]  /*e530*/  FFMA.FTZ R141, R116, R197, R141 ;  /* 0x000000c5748d7223 */ /* 0x000fe2000001008d */
[--C-:B------:R-:W-:Y:S01]  /*e540*/  FFMA.FTZ R46, R46, UR4, -R129.reuse ;  /* 0x000000042e2e7c23 */ /* 0x100fe20008010881 */
[--C-:B------:R-:W-:Y:S01]  /*e550*/  FFMA.FTZ R47, R47, UR4, -R129.reuse ;  /* 0x000000042f2f7c23 */ /* 0x100fe20008010881 */
[C---:B--2---:R-:W-:Y:S04]  /*e560*/  HMMA.16816.F32.BF16 R4, R112.reuse, R120, R4 ;  /* 0x000000787004723c */ /* 0x044fe80000041804 */
[----:B------:R-:W-:Y:S01]  /*e570*/  MUFU.EX2 R136, R136 ;  /* 0x0000008800887308 */ /* 0x000fe20000000800 */
[--C-:B------:R-:W-:Y:S01]  /*e580*/  FFMA.FTZ R50, R50, UR4, -R129.reuse ;  /* 0x0000000432327c23 */ /* 0x100fe20008010881 */
[----:B------:R-:W-:Y:S01]  /*e590*/  FFMA.FTZ R51, R51, UR4, -R129 ;  /* 0x0000000433337c23 */ /* 0x000fe20008010881 */
[--C-:B------:R-:W-:Y:S01]  /*e5a0*/  FFMA.FTZ R57, R57, UR4, -R140.reuse ;  /* 0x0000000439397c23 */ /* 0x100fe2000801088c */
[C---:B------:R-:W-:Y:S01]  /*e5b0*/  HMMA.16816.F32.BF16 R8, R112.reuse, R122, R8 ;  /* 0x0000007a7008723c */ /* 0x040fe20000041808 */
[----:B------:R-:W1:Y:S05]  /*e5c0*/  LDSM.16.MT88.4 R120, [R118+0x2000] ;  /* 0x002000007678783b */ /* 0x000e6a0000004200 */
[----:B------:R-:W-:Y:S01]  /*e5d0*/  MUFU.EX2 R135, R135 ;  /* 0x0000008700877308 */ /* 0x000fe20000000800 */
[--C-:B------:R-:W-:Y:S01]  /*e5e0*/  FFMA.FTZ R60, R60, UR4, -R140.reuse ;  /* 0x000000043c3c7c23 */ /* 0x100fe2000801088c */
[--C-:B------:R-:W-:Y:S01]  /*e5f0*/  FFMA.FTZ R61, R61, UR4, -R140.reuse ;  /* 0x000000043d3d7c23 */ /* 0x100fe2000801088c */
[--C-:B------:R-:W-:Y:S01]  /*e600*/  FFMA.FTZ R64, R64, UR4, -R140.reuse ;  /* 0x0000000440407c23 */ /* 0x100fe2000801088c */
[----:B------:R-:W-:Y:S01]  /*e610*/  FADD.FTZ R141, R132, R141 ;  /* 0x0000008d848d7221 */ /* 0x000fe20000010000 */
[----:B------:R-:W-:Y:S01]  /*e620*/  ISETP.NE.AND P0, PT, R193, RZ, PT ;  /* 0x000000ffc100720c */ /* 0x000fe20003f05270 */
[C---:B---3--:R-:W-:Y:S04]  /*e630*/  HMMA.16816.F32.BF16 R68, R112.reuse, R124, R68 ;  /* 0x0000007c7044723c */ /* 0x048fe80000041844 */
[----:B------:R-:W-:Y:S01]  /*e640*/  MUFU.EX2 R139, R139 ;  /* 0x0000008b008b7308 */ /* 0x000fe20000000800 */
[--C-:B------:R-:W-:Y:S01]  /*e650*/  FFMA.FTZ R124, R15, UR4, -R129.reuse ;  /* 0x000000040f7c7c23 */ /* 0x100fe20008010881 */
[----:B------:R-:W-:Y:S01]  /*e660*/  FMUL.FTZ R15, R116, R107 ;  /* 0x0000006b740f7220 */ /* 0x000fe20000410000 */
[----:B------:R-:W-:Y:S01]  /*e670*/  FFMA.FTZ R116, R62, UR4, -R129 ;  /* 0x000000043e747c23 */ /* 0x000fe20008010881 */
[--C-:B------:R-:W-:Y:S01]  /*e680*/  FFMA.FTZ R125, R16, UR4, -R140.reuse ;  /* 0x00000004107d7c23 */ /* 0x100fe2000801088c */
[----:B------:R-:W-:Y:S01]  /*e690*/  FADD.FTZ R130, R130, R141 ;  /* 0x0000008d82827221 */ /* 0x000fe20000010000 */
[C---:B------:R-:W-:Y:S04]  /*e6a0*/  HMMA.16816.F32.BF16 R72, R112.reuse, R126, R72 ;  /* 0x0000007e7048723c */ /* 0x040fe80000041848 */
[----:B------:R-:W-:Y:S01]  /*e6b0*/  MUFU.EX2 R62, R40 ;  /* 0x00000028003e7308 */ /* 0x000fe20000000800 */
[--C-:B------:R-:W-:Y:S01]  /*e6c0*/  FFMA.FTZ R127, R12, UR4, -R140.reuse ;  /* 0x000000040c7f7c23 */ /* 0x100fe2000801088c */
[----:B------:R-:W-:Y:S01]  /*e6d0*/  FMUL.FTZ R12, R117, R104 ;  /* 0x00000068750c7220 */ /* 0x000fe20000410000 */
[----:B------:R-:W-:Y:S01]  /*e6e0*/  FFMA.FTZ R126, R13, UR4, -R140 ;  /* 0x000000040d7e7c23 */ /* 0x000fe2000801088c */
[----:B------:R-:W-:Y:S01]  /*e6f0*/  FMUL.FTZ R13, R117, R105 ;  /* 0x00000069750d7220 */ /* 0x000fe20000410000 */
[----:B------:R-:W-:Y:S01]  /*e700*/  FADD.FTZ R130, R119, R130 ;  /* 0x0000008277827221 */ /* 0x000fe20000010000 */
[C---:B-----5:R-:W-:Y:S01]  /*e710*/  HMMA.16816.F32.BF16 R76, R112.reuse, R108, R76 ;  /* 0x0000006c704c723c */ /* 0x060fe2000004184c */
[----:B------:R-:W-:Y:S03]  /*e720*/  LDSM.16.MT88.4 R104, [R169+0x9400] ;  /* 0x00940000a968783b */ /* 0x000fe60000004200 */
[----:B------:R-:W-:Y:S04]  /*e730*/  MUFU.EX2 R143, R143 ;  /* 0x0000008f008f7308 */ /* 0x000fe80000000800 */
[C---:B------:R-:W-:Y:S01]  /*e740*/  HMMA.16816.F32.BF16 R80, R112.reuse, R110, R80 ;  /* 0x0000006e7050723c */ /* 0x040fe20000041850 */
[----:B------:R-:W2:Y:S05]  /*e750*/  LDSM.16.MT88.4 R108, [R169+0xd000] ;  /* 0x00d00000a96c783b */ /* 0x000eaa0000004200 */
[----:B------:R-:W-:Y:S02]  /*e760*/  MUFU.EX2 R127, R127 ;  /* 0x0000007f007f7308 */ /* 0x000fe40000000800 */
[C---:B-1----:R-:W-:Y:S08]  /*e770*/  HMMA.16816.F32.BF16 R84, R112.reuse, R120, R84 ;  /* 0x000000787054723c */ /* 0x042ff00000041854 */
[----:B------:R-:W1:Y:S01]  /*e780*/  MUFU.EX2 R126, R126 ;  /* 0x0000007e007e7308 */ /* 0x000e620000000800 */
[C---:B------:R-:W-:Y:S01]  /*e790*/  HMMA.16816.F32.BF16 R88, R112.reuse, R122, R88 ;  /* 0x0000007a7058723c */ /* 0x040fe20000041858 */
[----:B------:R-:W3:Y:S08]  /*e7a0*/  LDSM.16.MT88.4 R120, [R118+0x4000] ;  /* 0x004000007678783b */ /* 0x000ef00000004200 */
[----:B------:R-:W4:Y:S01]  /*e7b0*/  MUFU.EX2 R124, R124 ;  /* 0x0000007c007c7308 */ /* 0x000f220000000800 */
[----:B-1----:R-:W-:Y:S09]  /*e7c0*/  F2FP.BF16.F32.PACK_AB R16, R126, R127 ;  /* 0x0000007f7e10723e */ /* 0x002ff200000010ff */
[----:B------:R-:W-:Y:S10]  /*e7d0*/  MUFU.EX2 R125, R125 ;  /* 0x0000007d007d7308 */ /* 0x000ff40000000800 */
[----:B------:R-:W-:Y:S01]  /*e7e0*/  MUFU.EX2 R134, R134 ;  /* 0x0000008600867308 */ /* 0x000fe20000000800 */
[C---:B--2---:R-:W-:Y:S09]  /*e7f0*/  HMMA.16816.F32.BF16 R92, R112.reuse, R108, R92 ;  /* 0x0000006c705c723c */ /* 0x044ff2000004185c */
[----:B------:R-:W-:Y:S01]  /*e800*/  MUFU.EX2 R137, R137 ;  /* 0x0000008900897308 */ /* 0x000fe20000000800 */
[C---:B------:R-:W-:Y:S01]  /*e810*/  HMMA.16816.F32.BF16 R96, R112.reuse, R110, R96 ;  /* 0x0000006e7060723c */ /* 0x040fe20000041860 */
[----:B------:R-:W1:Y:S08]  /*e820*/  LDSM.16.MT88.4 R108, [R118+0x400] ;  /* 0x00040000766c783b */ /* 0x000e700000004200 */
[----:B------:R-:W-:Y:S01]  /*e830*/  MUFU.EX2 R144, R144 ;  /* 0x0000009000907308 */ /* 0x000fe20000000800 */
[C---:B---3--:R-:W-:Y:S09]  /*e840*/  HMMA.16816.F32.BF16 R12, R112.reuse, R120, R12 ;  /* 0x00000078700c723c */ /* 0x048ff2000004180c */
[----:B------:R-:W-:Y:S01]  /*e850*/  MUFU.EX2 R142, R142 ;  /* 0x0000008e008e7308 */ /* 0x000fe20000000800 */
[----:B------:R-:W-:Y:S01]  /*e860*/  FFMA.FTZ R120, R17, UR4, -R140 ;  /* 0x0000000411787c23 */ /* 0x000fe2000801088c */
[----:B----4-:R-:W-:Y:S01]  /*e870*/  F2FP.BF16.F32.PACK_AB R17, R124, R133 ;  /* 0x000000857c11723e */ /* 0x010fe200000010ff */
[--C-:B------:R-:W-:Y:S01]  /*e880*/  FFMA.FTZ R121, R18, UR4, -R129.reuse ;  /* 0x0000000412797c23 */ /* 0x100fe20008010881 */
[----:B------:R-:W-:Y:S01]  /*e890*/  FADD.FTZ R133, R133, R130 ;  /* 0x0000008285857221 */ /* 0x000fe20000010000 */
[----:B------:R-:W-:Y:S05]  /*e8a0*/  HMMA.16816.F32.BF16 R100, R112, R122, R100 ;  /* 0x0000007a7064723c */ /* 0x000fea0000041864 */
[----:B------:R-:W2:Y:S01]  /*e8b0*/  MUFU.EX2 R120, R120 ;  /* 0x0000007800787308 */ /* 0x000ea20000000800 */
[--C-:B------:R-:W-:Y:S01]  /*e8c0*/  FFMA.FTZ R112, R19, UR4, -R129.reuse ;  /* 0x0000000413707c23 */ /* 0x100fe20008010881 */
[--C-:B------:R-:W-:Y:S01]  /*e8d0*/  FFMA.FTZ R113, R21, UR4, -R140.reuse ;  /* 0x0000000415717c23 */ /* 0x100fe2000801088c */
[--C-:B------:R-:W-:Y:S01]  /*e8e0*/  FFMA.FTZ R114, R22, UR4, -R129.reuse ;  /* 0x0000000416727c23 */ /* 0x100fe20008010881 */
[--C-:B------:R-:W-:Y:S01]  /*e8f0*/  FFMA.FTZ R123, R23, UR4, -R129.reuse ;  /* 0x00000004177b7c23 */ /* 0x100fe20008010881 */
[----:B------:R-:W-:Y:S01]  /*e900*/  FFMA.FTZ R122, R24, UR4, -R140 ;  /* 0x00000004187a7c23 */ /* 0x000fe2000801088c */
[----:B------:R-:W-:Y:S01]  /*e910*/  LDSM.16.MT88.4 R20, [R169+0x9800] ;  /* 0x00980000a914783b */ /* 0x000fe20000004200 */
[----:B------:R-:W-:Y:S03]  /*e920*/  FFMA.FTZ R115, R63, UR4, -R129 ;  /* 0x000000043f737c23 */ /* 0x000fe60008010881 */
[----:B------:R-:W-:Y:S01]  /*e930*/  MUFU.EX2 R112, R112 ;  /* 0x0000007000707308 */ /* 0x000fe20000000800 */
[----:B------:R-:W-:Y:S03]  /*e940*/  FADD.FTZ R124, R124, R133 ;  /* 0x000000857c7c7221 */ /* 0x000fe60000010000 */
[----:B------:R-:W-:Y:S06]  /*e950*/  LDSM.16.MT88.4 R24, [R118+0x2800] ;  /* 0x002800007618783b */ /* 0x000fec0000004200 */
[----:B------:R-:W3:Y:S01]  /*e960*/  MUFU.EX2 R121, R121 ;  /* 0x0000007900797308 */ /* 0x000ee20000000800 */
[----:B--2---:R-:W-:Y:S09]  /*e970*/  F2FP.BF16.F32.PACK_AB R18, R120, R125 ;  /* 0x0000007d7812723e */ /* 0x004ff200000010ff */
[----:B------:R-:W2:Y:S10]  /*e980*/  MUFU.EX2 R113, R113 ;  /* 0x0000007100717308 */ /* 0x000eb40000000800 */
[----:B------:R-:W-:Y:S01]  /*e990*/  MUFU.EX2 R114, R114 ;  /* 0x0000007200727308 */ /* 0x000fe20000000800 */
[C---:B---3--:R-:W-:Y:S01]  /*e9a0*/  F2FP.BF16.F32.PACK_AB R19, R112.reuse, R121 ;  /* 0x000000797013723e */ /* 0x048fe200000010ff */
[----:B------:R-:W-:Y:S04]  /*e9b0*/  FADD.FTZ R121, R121, R124 ;  /* 0x0000007c79797221 */ /* 0x000fe80000010000 */
[----:B------:R-:W-:Y:S02]  /*e9c0*/  FADD.FTZ R121, R112, R121 ;  /* 0x0000007970797221 */ /* 0x000fe40000010000 */
[C---:B------:R-:W-:Y:S02]  /*e9d0*/  HMMA.16816.F32.BF16 R4, R16.reuse, R104, R4 ;  /* 0x000000681004723c */ /* 0x040fe40000041804 */
[----:B------:R-:W-:Y:S06]  /*e9e0*/  MUFU.EX2 R122, R122 ;  /* 0x0000007a007a7308 */ /* 0x000fec0000000800 */
[C---:B------:R-:W-:Y:S01]  /*e9f0*/  HMMA.16816.F32.BF16 R8, R16.reuse, R106, R8 ;  /* 0x0000006a1008723c */ /* 0x040fe20000041808 */
[----:B------:R-:W3:Y:S03]  /*ea00*/  LDSM.16.MT88.4 R104, [R169+0xb400] ;  /* 0x00b40000a968783b */ /* 0x000ee60000004200 */
[----:B------:R-:W4:Y:S04]  /*ea10*/  MUFU.EX2 R123, R123 ;  /* 0x0000007b007b7308 */ /* 0x000f280000000800 */
[C---:B-1----:R-:W-:Y:S06]  /*ea20*/  HMMA.16816.F32.BF16 R68, R16.reuse, R108, R68 ;  /* 0x0000006c1044723c */ /* 0x042fec0000041844 */
[----:B------:R-:W-:Y:S02]  /*ea30*/  MUFU.EX2 R145, R145 ;  /* 0x0000009100917308 */ /* 0x000fe40000000800 */
[C---:B------:R-:W-:Y:S01]  /*ea40*/  HMMA.16816.F32.BF16 R72, R16.reuse, R110, R72 ;  /* 0x0000006e1048723c */ /* 0x040fe20000041848 */
[----:B------:R-:W1:Y:S07]  /*ea50*/  LDSM.16.MT88.4 R108, [R118+0x2400] ;  /* 0x00240000766c783b */ /* 0x000e6e0000004200 */
[----:B------:R-:W-:Y:S10]  /*ea60*/  MUFU.EX2 R148, R148 ;  /* 0x0000009400947308 */ /* 0x000ff40000000800 */
[----:B------:R-:W-:Y:S10]  /*ea70*/  MUFU.EX2 R147, R147 ;  /* 0x0000009300937308 */ /* 0x000ff40000000800 */
[----:B------:R-:W-:Y:S01]  /*ea80*/  MUFU.EX2 R46, R46 ;  /* 0x0000002e002e7308 */ /* 0x000fe20000000800 */
[C---:B---3--:R-:W-:Y:S09]  /*ea90*/  HMMA.16816.F32.BF16 R76, R16.reuse, R104, R76 ;  /* 0x00000068104c723c */ /* 0x048ff2000004184c */
[----:B------:R-:W-:Y:S01]  /*eaa0*/  MUFU.EX2 R47, R47 ;  /* 0x0000002f002f7308 */ /* 0x000fe20000000800 */
[C---:B------:R-:W-:Y:S01]  /*eab0*/  HMMA.16816.F32.BF16 R80, R16.reuse, R106, R80 ;  /* 0x0000006a1050723c */ /* 0x040fe20000041850 */
[----:B------:R-:W3:Y:S08]  /*eac0*/  LDSM.16.MT88.4 R104, [R169+0xd400] ;  /* 0x00d40000a968783b */ /* 0x000ef00000004200 */
[----:B------:R-:W-:Y:S01]  /*ead0*/  MUFU.EX2 R50, R50 ;  /* 0x0000003200327308 */ /* 0x000fe20000000800 */
[C---:B-1----:R-:W-:Y:S09]  /*eae0*/  HMMA.16816.F32.BF16 R84, R16.reuse, R108, R84 ;  /* 0x0000006c1054723c */ /* 0x042ff20000041854 */
[----:B------:R-:W-:Y:S01]  /*eaf0*/  MUFU.EX2 R51, R51 ;  /* 0x0000003300337308 */ /* 0x000fe20000000800 */
[C---:B------:R-:W-:Y:S01]  /*eb00*/  HMMA.16816.F32.BF16 R88, R16.reuse, R110, R88 ;  /* 0x0000006e1058723c */ /* 0x040fe20000041858 */
[----:B------:R-:W1:Y:S08]  /*eb10*/  LDSM.16.MT88.4 R108, [R118+0x4400] ;  /* 0x00440000766c783b */ /* 0x000e700000004200 */
        /* <DEDUP_REMOVED lines=8> */
[C---:B-1----:R-:W-:Y:S03]  /*eba0*/  HMMA.16816.F32.BF16 R12, R16.reuse, R108, R12 ;  /* 0x0000006c100c723c */ /* 0x042fe6000004180c */
[----:B------:R-:W-:Y:S01]  /*ebb0*/  FFMA.FTZ R109, R117, R196, R146 ;  /* 0x000000c4756d7223 */ /* 0x000fe20000010092 */
[--C-:B------:R-:W-:Y:S01]  /*ebc0*/  FFMA.FTZ R117, R36, UR4, -R140.reuse ;  /* 0x0000000424757c23 */ /* 0x100fe2000801088c */
[--C-:B------:R-:W-:Y:S01]  /*ebd0*/  FFMA.FTZ R36, R48, UR4, -R140.reuse ;  /* 0x0000000430247c23 */ /* 0x100fe2000801088c */
[--C-:B------:R-:W-:Y:S01]  /*ebe0*/  FFMA.FTZ R146, R37, UR4, -R140.reuse ;  /* 0x0000000425927c23 */ /* 0x100fe2000801088c */
[--C-:B------:R-:W-:Y:S01]  /*ebf0*/  FFMA.FTZ R37, R45, UR4, -R140.reuse ;  /* 0x000000042d257c23 */ /* 0x100fe2000801088c */
[----:B------:R-:W-:Y:S01]  /*ec00*/  HMMA.16816.F32.BF16 R100, R16, R110, R100 ;  /* 0x0000006e1064723c */ /* 0x000fe20000041864 */
[----:B------:R-:W-:Y:S02]  /*ec10*/  MUFU.EX2 R45, R39 ;  /* 0x00000027002d7308 */ /* 0x000fe40000000800 */
[----:B--2---:R-:W-:Y:S01]  /*ec20*/  F2FP.BF16.F32.PACK_AB R16, R113, R136 ;  /* 0x000000887110723e */ /* 0x004fe200000010ff */
[--C-:B------:R-:W-:Y:S01]  /*ec30*/  FFMA.FTZ R110, R54, UR4, -R129.reuse ;  /* 0x00000004366e7c23 */ /* 0x100fe20008010881 */
[----:B----4-:R-:W-:Y:S01]  /*ec40*/  F2FP.BF16.F32.PACK_AB R17, R123, R114 ;  /* 0x000000727b11723e */ /* 0x010fe200000010ff */
[--C-:B------:R-:W-:Y:S01]  /*ec50*/  FFMA.FTZ R48, R43, UR4, -R129.reuse ;  /* 0x000000042b307c23 */ /* 0x100fe20008010881 */
[----:B------:R-:W-:Y:S01]  /*ec60*/  F2FP.BF16.F32.PACK_AB R18, R135, R122 ;  /* 0x0000007a8712723e */ /* 0x000fe200000010ff */
[----:B------:R-:W-:Y:S01]  /*ec70*/  FFMA.FTZ R43, R55, UR4, -R129 ;  /* 0x00000004372b7c23 */ /* 0x000fe20008010881 */
[----:B------:R-:W-:Y:S02]  /*ec80*/  F2FP.BF16.F32.PACK_AB R19, R137, R134 ;  /* 0x000000868913723e */ /* 0x000fe400000010ff */
[----:B------:R-:W-:Y:S01]  /*ec90*/  MUFU.EX2 R54, R42 ;  /* 0x0000002a00367308 */ /* 0x000fe20000000800 */
[----:B------:R-:W-:Y:S01]  /*eca0*/  FFMA.FTZ R108, R49, UR4, -R140 ;  /* 0x00000004316c7c23 */ /* 0x000fe2000801088c */
[----:B------:R-:W-:Y:S01]  /*ecb0*/  FADD.FTZ R138, R138, R109 ;  /* 0x0000006d8a8a7221 */ /* 0x000fe20000010000 */
[----:B------:R-:W-:Y:S02]  /*ecc0*/  FFMA.FTZ R109, R58, UR4, -R129 ;  /* 0x000000043a6d7c23 */ /* 0x000fe40008010881 */
[C---:B------:R-:W-:Y:S05]  /*ecd0*/  HMMA.16816.F32.BF16 R4, R16.reuse, R20, R4 ;  /* 0x000000141004723c */ /* 0x040fea0000041804 */
[----:B------:R-:W-:Y:S01]  /*ece0*/  MUFU.EX2 R49, R37 ;  /* 0x0000002500317308 */ /* 0x000fe20000000800 */
[----:B------:R-:W-:Y:S04]  /*ecf0*/  FADD.FTZ R131, R131, R138 ;  /* 0x0000008a83837221 */ /* 0x000fe80000010000 */
[----:B------:R-:W-:Y:S01]  /*ed00*/  FADD.FTZ R128, R128, R131 ;  /* 0x0000008380807221 */ /* 0x000fe20000010000 */
[C---:B------:R-:W-:Y:S01]  /*ed10*/  HMMA.16816.F32.BF16 R8, R16.reuse, R22, R8 ;  /* 0x000000161008723c */ /* 0x040fe20000041808 */
[----:B------:R-:W1:Y:S03]  /*ed20*/  LDSM.16.MT88.4 R20, [R169+0xb800] ;  /* 0x00b80000a914783b */ /* 0x000e660000004200 */
[----:B------:R-:W-:Y:S01]  /*ed30*/  MUFU.EX2 R58, R110 ;  /* 0x0000006e003a7308 */ /* 0x000fe20000000800 */
[----:B------:R-:W-:Y:S04]  /*ed40*/  FADD.FTZ R127, R127, R128 ;  /* 0x000000807f7f7221 */ /* 0x000fe80000010000 */
[----:B------:R-:W-:Y:S01]  /*ed50*/  FADD.FTZ R126, R126, R127 ;  /* 0x0000007f7e7e7221 */ /* 0x000fe20000010000 */
[C---:B---3--:R-:W-:Y:S04]  /*ed60*/  HMMA.16816.F32.BF16 R68, R16.reuse, R104, R68 ;  /* 0x000000681044723c */ /* 0x048fe80000041844 */
[----:B------:R-:W-:Y:S01]  /*ed70*/  MUFU.EX2 R63, R109 ;  /* 0x0000006d003f7308 */ /* 0x000fe20000000800 */
[--C-:B------:R-:W-:Y:S01]  /*ed80*/  FFMA.FTZ R105, R28, UR4, -R140.reuse ;  /* 0x000000041c697c23 */ /* 0x100fe2000801088c */
[--C-:B------:R-:W-:Y:S02]  /*ed90*/  FFMA.FTZ R104, R29, UR4, -R140.reuse ;  /* 0x000000041d687c23 */ /* 0x100fe4000801088c */
[C---:B------:R-:W-:Y:S06]  /*eda0*/  HMMA.16816.F32.BF16 R72, R16.reuse, R106, R72 ;  /* 0x0000006a1048723c */ /* 0x040fec0000041848 */
[----:B------:R-:W-:Y:S01]  /*edb0*/  MUFU.EX2 R105, R105 ;  /* 0x0000006900697308 */ /* 0x000fe20000000800 */
[--C-:B------:R-:W-:Y:S01]  /*edc0*/  FFMA.FTZ R106, R30, UR4, -R129.reuse ;  /* 0x000000041e6a7c23 */ /* 0x100fe20008010881 */
[--C-:B------:R-:W-:Y:S01]  /*edd0*/  FFMA.FTZ R107, R32, UR4, -R140.reuse ;  /* 0x00000004206b7c23 */ /* 0x100fe2000801088c */
[----:B------:R-:W-:Y:S01]  /*ede0*/  LDSM.16.MT88.4 R28, [R169+0xbc00] ;  /* 0x00bc0000a91c783b */ /* 0x000fe20000004200 */
[--C-:B------:R-:W-:Y:S01]  /*edf0*/  FFMA.FTZ R32, R41, UR4, -R140.reuse ;  /* 0x0000000429207c23 */ /* 0x100fe2000801088c */
[--C-:B------:R-:W-:Y:S01]  /*ee00*/  FFMA.FTZ R41, R53, UR4, -R140.reuse ;  /* 0x0000000435297c23 */ /* 0x100fe2000801088c */
[----:B------:R-:W-:Y:S01]  /*ee10*/  FFMA.FTZ R140, R65, UR4, -R140 ;  /* 0x00000004418c7c23 */ /* 0x000fe2000801088c */
[--C-:B------:R-:W-:Y:S03]  /*ee20*/  FFMA.FTZ R65, R66, UR4, -R129.reuse ;  /* 0x0000000442417c23 */ /* 0x100fe60008010881 */
[----:B------:R2:W-:Y:S10]  /*ee30*/  MUFU.EX2 R44, R32 ;  /* 0x00000020002c7308 */ /* 0x0005f40000000800 */
[----:B------:R3:W-:Y:S01]  /*ee40*/  MUFU.EX2 R53, R36 ;  /* 0x0000002400357308 */ /* 0x0007e20000000800 */
[C---:B-1----:R-:W-:Y:S09]  /*ee50*/  HMMA.16816.F32.BF16 R76, R16.reuse, R20, R76 ;  /* 0x00000014104c723c */ /* 0x042ff2000004184c */
[----:B------:R-:W-:Y:S01]  /*ee60*/  MUFU.EX2 R55, R41 ;  /* 0x0000002900377308 */ /* 0x000fe20000000800 */
[----:B--2---:R-:W-:Y:S01]  /*ee70*/  LDSM.16.MT88.4 R32, [R169+0xc000] ;  /* 0x00c00000a920783b */ /* 0x004fe20000004200 */
[C---:B------:R-:W-:Y:S08]  /*ee80*/  HMMA.16816.F32.BF16 R80, R16.reuse, R22, R80 ;  /* 0x000000161050723c */ /* 0x040ff00000041850 */
[----:B------:R1:W-:Y:S01]  /*ee90*/  MUFU.EX2 R56, R108 ;  /* 0x0000006c00387308 */ /* 0x0003e20000000800 */
[----:B------:R-:W2:Y:S01]  /*eea0*/  LDSM.16.MT88.4 R20, [R169+0xd800] ;  /* 0x00d80000a914783b */ /* 0x000ea20000004200 */
[C---:B------:R-:W-:Y:S08]  /*eeb0*/  HMMA.16816.F32.BF16 R84, R16.reuse, R24, R84 ;  /* 0x000000181054723c */ /* 0x040ff00000041854 */
[----:B------:R-:W4:Y:S01]  /*eec0*/  MUFU.EX2 R104, R104 ;  /* 0x0000006800687308 */ /* 0x000f220000000800 */
[----:B---3--:R-:W-:Y:S01]  /*eed0*/  LDSM.16.MT88.4 R36, [R169+0xe400] ;  /* 0x00e40000a924783b */ /* 0x008fe20000004200 */
[C---:B------:R-:W-:Y:S08]  /*eee0*/  HMMA.16816.F32.BF16 R88, R16.reuse, R26, R88 ;  /* 0x0000001a1058723c */ /* 0x040ff00000041858 */
[----:B------:R-:W3:Y:S01]  /*eef0*/  MUFU.EX2 R106, R106 ;  /* 0x0000006a006a7308 */ /* 0x000ee20000000800 */
[----:B------:R-:W5:Y:S01]  /*ef00*/  LDSM.16.MT88.4 R24, [R118+0x4800] ;  /* 0x004800007618783b */ /* 0x000f620000004200 */
[--C-:B-1----:R-:W-:Y:S01]  /*ef10*/  FFMA.FTZ R108, R59, UR4, -R129.reuse ;  /* 0x000000043b6c7c23 */ /* 0x102fe20008010881 */
[----:B------:R-:W-:Y:S07]  /*ef20*/  FFMA.FTZ R129, R67, UR4, -R129 ;  /* 0x0000000443817c23 */ /* 0x000fee0008010881 */
[----:B------:R1:W-:Y:S10]  /*ef30*/  MUFU.EX2 R59, R43 ;  /* 0x0000002b003b7308 */ /* 0x0003f40000000800 */
[----:B------:R4:W-:Y:S10]  /*ef40*/  MUFU.EX2 R66, R108 ;  /* 0x0000006c00427308 */ /* 0x0009f40000000800 */
[----:B------:R-:W3:Y:S01]  /*ef50*/  MUFU.EX2 R107, R107 ;  /* 0x0000006b006b7308 */ /* 0x000ee20000000800 */
[C---:B--2---:R-:W-:Y:S01]  /*ef60*/  HMMA.16816.F32.BF16 R92, R16.reuse, R20, R92 ;  /* 0x00000014105c723c */ /* 0x044fe2000004185c */
[----:B-1----:R-:W-:Y:S08]  /*ef70*/  LDSM.16.MT88.4 R40, [R169+0xe800] ;  /* 0x00e80000a928783b */ /* 0x002ff00000004200 */
[----:B------:R-:W-:Y:S01]  /*ef80*/  MUFU.EX2 R117, R117 ;  /* 0x0000007500757308 */ /* 0x000fe20000000800 */
[C---:B------:R-:W-:Y:S01]  /*ef90*/  HMMA.16816.F32.BF16 R96, R16.reuse, R22, R96 ;  /* 0x000000161060723c */ /* 0x040fe20000041860 */
[----:B------:R-:W1:Y:S08]  /*efa0*/  LDSM.16.MT88.4 R20, [R169+0x9c00] ;  /* 0x009c0000a914783b */ /* 0x000e700000004200 */
[----:B------:R-:W2:Y:S01]  /*efb0*/  MUFU.EX2 R146, R146 ;  /* 0x0000009200927308 */ /* 0x000ea20000000800 */
[C---:B-----5:R-:W-:Y:S01]  /*efc0*/  HMMA.16816.F32.BF16 R12, R16.reuse, R24, R12 ;  /* 0x00000018100c723c */ /* 0x060fe2000004180c */
[----:B----4-:R-:W-:Y:S08]  /*efd0*/  LDSM.16.MT88.4 R108, [R169+0xac00] ;  /* 0x00ac0000a96c783b */ /* 0x010ff00000004200 */
[----:B------:R-:W4:Y:S01]  /*efe0*/  MUFU.EX2 R48, R48 ;  /* 0x0000003000307308 */ /* 0x000f220000000800 */
[----:B------:R-:W-:Y:S01]  /*eff0*/  HMMA.16816.F32.BF16 R100, R16, R26, R100 ;  /* 0x0000001a1064723c */ /* 0x000fe20000041864 */
[----:B------:R-:W5:Y:S02]  /*f000*/  LDSM.16.MT88.4 R24, [R118+0xc00] ;  /* 0x000c00007618783b */ /* 0x000f640000004200 */
[----:B------:R-:W-:Y:S02]  /*f010*/  F2FP.BF16.F32.PACK_AB R16, R104, R105 ;  /* 0x000000696810723e */ /* 0x000fe400000010ff */
[----:B---3--:R-:W-:Y:S02]  /*f020*/  F2FP.BF16.F32.PACK_AB R17, R139, R106 ;  /* 0x0000006a8b11723e */ /* 0x008fe400000010ff */
[----:B------:R-:W-:Y:S02]  /*f030*/  F2FP.BF16.F32.PACK_AB R18, R144, R107 ;  /* 0x0000006b9012723e */ /* 0x000fe400000010ff */
[----:B------:R-:W-:Y:S01]  /*f040*/  MUFU.EX2 R65, R65 ;  /* 0x0000004100417308 */ /* 0x000fe20000000800 */
[----:B------:R-:W-:Y:S07]  /*f050*/  F2FP.BF16.F32.PACK_AB R19, R142, R143 ;  /* 0x0000008f8e13723e */ /* 0x000fee00000010ff */
[C---:B-1----:R-:W-:Y:S08]  /*f060*/  HMMA.16816.F32.BF16 R4, R16.reuse, R20, R4 ;  /* 0x000000141004723c */ /* 0x042ff00000041804 */
[C---:B------:R-:W-:Y:S01]  /*f070*/  HMMA.16816.F32.BF16 R8, R16.reuse, R22, R8 ;  /* 0x000000161008723c */ /* 0x040fe20000041808 */
[----:B------:R-:W1:Y:S07]  /*f080*/  LDSM.16.MT88.4 R20, [R118+0x2c00] ;  /* 0x002c00007614783b */ /* 0x000e6e0000004200 */
[C---:B-----5:R-:W-:Y:S08]  /*f090*/  HMMA.16816.F32.BF16 R68, R16.reuse, R24, R68 ;  /* 0x000000181044723c */ /* 0x060ff00000041844 */
[C---:B------:R-:W-:Y:S01]  /*f0a0*/  HMMA.16816.F32.BF16 R72, R16.reuse, R26, R72 ;  /* 0x0000001a1048723c */ /* 0x040fe20000041848 */
[----:B------:R-:W3:Y:S07]  /*f0b0*/  LDSM.16.MT88.4 R24, [R169+0xdc00] ;  /* 0x00dc0000a918783b */ /* 0x000eee0000004200 */
[C---:B------:R-:W-:Y:S08]  /*f0c0*/  HMMA.16816.F32.BF16 R76, R16.reuse, R28, R76 ;  /* 0x0000001c104c723c */ /* 0x040ff0000004184c */
[C---:B------:R-:W-:Y:S01]  /*f0d0*/  HMMA.16816.F32.BF16 R80, R16.reuse, R30, R80 ;  /* 0x0000001e1050723c */ /* 0x040fe20000041850 */
[----:B------:R-:W5:Y:S07]  /*f0e0*/  LDSM.16.MT88.4 R28, [R118+0x4c00] ;  /* 0x004c0000761c783b */ /* 0x000f6e0000004200 */
[C---:B-1----:R-:W-:Y:S08]  /*f0f0*/  HMMA.16816.F32.BF16 R84, R16.reuse, R20, R84 ;  /* 0x000000141054723c */ /* 0x042ff00000041854 */
[C---:B------:R-:W-:Y:S01]  /*f100*/  HMMA.16816.F32.BF16 R88, R16.reuse, R22, R88 ;  /* 0x000000161058723c */ /* 0x040fe20000041858 */
[----:B------:R-:W1:Y:S07]  /*f110*/  LDSM.16.MT88.4 R20, [R169+0xa000] ;  /* 0x00a00000a914783b */ /* 0x000e6e0000004200 */
[C---:B---3--:R-:W-:Y:S08]  /*f120*/  HMMA.16816.F32.BF16 R92, R16.reuse, R24, R92 ;  /* 0x00000018105c723c */ /* 0x048ff0000004185c */
[C---:B------:R-:W-:Y:S01]  /*f130*/  HMMA.16816.F32.BF16 R96, R16.reuse, R26, R96 ;  /* 0x0000001a1060723c */ /* 0x040fe20000041860 */
[----:B------:R-:W3:Y:S07]  /*f140*/  LDSM.16.MT88.4 R24, [R118+0x1000] ;  /* 0x001000007618783b */ /* 0x000eee0000004200 */
[C---:B-----5:R-:W-:Y:S08]  /*f150*/  HMMA.16816.F32.BF16 R12, R16.reuse, R28, R12 ;  /* 0x0000001c100c723c */ /* 0x060ff0000004180c */
[----:B------:R-:W-:Y:S01]  /*f160*/  HMMA.16816.F32.BF16 R100, R16, R30, R100 ;  /* 0x0000001e1064723c */ /* 0x000fe20000041864 */
[----:B------:R-:W-:Y:S02]  /*f170*/  LDSM.16.MT88.4 R28, [R169+0xe000] ;  /* 0x00e00000a91c783b */ /* 0x000fe40000004200 */
[----:B--2---:R-:W-:Y:S02]  /*f180*/  F2FP.BF16.F32.PACK_AB R16, R146, R117 ;  /* 0x000000759210723e */ /* 0x004fe400000010ff */
[----:B------:R-:W-:Y:S02]  /*f190*/  F2FP.BF16.F32.PACK_AB R17, R148, R145 ;  /* 0x000000919411723e */ /* 0x000fe400000010ff */
[----:B------:R-:W-:Y:S02]  /*f1a0*/  F2FP.BF16.F32.PACK_AB R18, R44, R147 ;  /* 0x000000932c12723e */ /* 0x000fe400000010ff */
[----:B----4-:R-:W-:Y:S07]  /*f1b0*/  F2FP.BF16.F32.PACK_AB R19, R48, R45 ;  /* 0x0000002d3013723e */ /* 0x010fee00000010ff */
[C---:B-1----:R-:W-:Y:S08]  /*f1c0*/  HMMA.16816.F32.BF16 R4, R16.reuse, R20, R4 ;  /* 0x000000141004723c */ /* 0x042ff00000041804 */
[C---:B------:R-:W-:Y:S01]  /*f1d0*/  HMMA.16816.F32.BF16 R8, R16.reuse, R22, R8 ;  /* 0x000000161008723c */ /* 0x040fe20000041808 */
[----:B------:R-:W1:Y:S07]  /*f1e0*/  LDSM.16.MT88.4 R20, [R118+0x3000] ;  /* 0x003000007614783b */ /* 0x000e6e0000004200 */
[C---:B---3--:R-:W-:Y:S08]  /*f1f0*/  HMMA.16816.F32.BF16 R68, R16.reuse, R24, R68 ;  /* 0x000000181044723c */ /* 0x048ff00000041844 */
        /* <DEDUP_REMOVED lines=21> */
[C---:B------:R-:W-:Y:S08]  /*f350*/  HMMA.16816.F32.BF16 R68, R16.reuse, R32, R68 ;  /* 0x000000201044723c */ /* 0x040ff00000041844 */
[C---:B------:R-:W-:Y:S01]  /*f360*/  HMMA.16816.F32.BF16 R72, R16.reuse, R34, R72 ;  /* 0x000000221048723c */ /* 0x040fe20000041848 */
[----:B------:R-:W-:Y:S07]  /*f370*/  LDSM.16.MT88.4 R32, [R169+0xc800] ;  /* 0x00c80000a920783b */ /* 0x000fee0000004200 */
[C---:B---3--:R-:W-:Y:S08]  /*f380*/  HMMA.16816.F32.BF16 R76, R16.reuse, R28, R76 ;  /* 0x0000001c104c723c */ /* 0x048ff0000004184c */
        /* <DEDUP_REMOVED lines=12> */
[----:B------:R-:W-:Y:S02]  /*f450*/  F2FP.BF16.F32.PACK_AB R17, R59, R58 ;  /* 0x0000003a3b11723e */ /* 0x000fe400000010ff */
[----:B------:R-:W-:Y:S02]  /*f460*/  F2FP.BF16.F32.PACK_AB R18, R57, R62 ;  /* 0x0000003e3912723e */ /* 0x000fe400000010ff */
[----:B------:R-:W-:Y:S07]  /*f470*/  F2FP.BF16.F32.PACK_AB R19, R66, R63 ;  /* 0x0000003f4213723e */ /* 0x000fee00000010ff */
[C---:B--2---:R-:W-:Y:S08]  /*f480*/  HMMA.16816.F32.BF16 R4, R16.reuse, R24, R4 ;  /* 0x000000181004723c */ /* 0x044ff00000041804 */
[C---:B------:R-:W-:Y:S01]  /*f490*/  HMMA.16816.F32.BF16 R8, R16.reuse, R26, R8 ;  /* 0x0000001a1008723c */ /* 0x040fe20000041808 */
[----:B------:R-:W2:Y:S07]  /*f4a0*/  LDSM.16.MT88.4 R24, [R118+0x1c00] ;  /* 0x001c00007618783b */ /* 0x000eae0000004200 */
[C---:B------:R-:W-:Y:S03]  /*f4b0*/  HMMA.16816.F32.BF16 R68, R16.reuse, R28, R68 ;  /* 0x0000001c1044723c */ /* 0x040fe60000041844 */
[----:B------:R-:W-:Y:S04]  /*f4c0*/  FADD.FTZ R29, R125, R126 ;  /* 0x0000007e7d1d7221 */ /* 0x000fe80000010000 */
[----:B------:R-:W-:Y:S01]  /*f4d0*/  FADD.FTZ R29, R120, R29 ;  /* 0x0000001d781d7221 */ /* 0x000fe20000010000 */
[C---:B------:R-:W-:Y:S03]  /*f4e0*/  HMMA.16816.F32.BF16 R72, R16.reuse, R30, R72 ;  /* 0x0000001e1048723c */ /* 0x040fe60000041848 */
[----:B------:R-:W-:Y:S02]  /*f4f0*/  FADD.FTZ R136, R136, R29 ;  /* 0x0000001d88887221 */ /* 0x000fe40000010000 */
[----:B------:R-:W4:Y:S03]  /*f500*/  LDSM.16.MT88.4 R28, [R169+0xcc00] ;  /* 0x00cc0000a91c783b */ /* 0x000f260000004200 */
[C---:B------:R-:W-:Y:S01]  /*f510*/  HMMA.16816.F32.BF16 R76, R16.reuse, R32, R76 ;  /* 0x00000020104c723c */ /* 0x040fe2000004184c */
[----:B------:R-:W5:Y:S07]  /*f520*/  MUFU.EX2 R33, R115 ;  /* 0x0000007300217308 */ /* 0x000f6e0000000800 */
[C---:B------:R-:W-:Y:S03]  /*f530*/  HMMA.16816.F32.BF16 R80, R16.reuse, R34, R80 ;  /* 0x000000221050723c */ /* 0x040fe60000041850 */
[----:B------:R-:W2:Y:S05]  /*f540*/  MUFU.EX2 R35, R140 ;  /* 0x0000008c00237308 */ /* 0x000eaa0000000800 */
[C---:B---3--:R-:W-:Y:S05]  /*f550*/  HMMA.16816.F32.BF16 R84, R16.reuse, R36, R84 ;  /* 0x000000241054723c */ /* 0x048fea0000041854 */
[----:B------:R-:W3:Y:S03]  /*f560*/  MUFU.EX2 R32, R129 ;  /* 0x0000008100207308 */ /* 0x000ee60000000800 */
[C---:B------:R-:W-:Y:S08]  /*f570*/  HMMA.16816.F32.BF16 R88, R16.reuse, R38, R88 ;  /* 0x000000261058723c */ /* 0x040ff00000041858 */
[C---:B------:R-:W-:Y:S08]  /*f580*/  HMMA.16816.F32.BF16 R92, R16.reuse, R40, R92 ;  /* 0x00000028105c723c */ /* 0x040ff0000004185c */
[C---:B------:R-:W-:Y:S08]  /*f590*/  HMMA.16816.F32.BF16 R96, R16.reuse, R42, R96 ;  /* 0x0000002a1060723c */ /* 0x040ff00000041860 */
[C---:B-1----:R-:W-:Y:S03]  /*f5a0*/  HMMA.16816.F32.BF16 R12, R16.reuse, R20, R12 ;  /* 0x00000014100c723c */ /* 0x042fe6000004180c */
[----:B------:R-:W-:Y:S01]  /*f5b0*/  FADD.FTZ R21, R113, R136 ;  /* 0x0000008871157221 */ /* 0x000fe20000010000 */
[----:B------:R-:W-:Y:S04]  /*f5c0*/  FADD.FTZ R20, R114, R121 ;  /* 0x0000007972147221 */ /* 0x000fe80000010000 */
[----:B------:R-:W-:Y:S03]  /*f5d0*/  HMMA.16816.F32.BF16 R100, R16, R22, R100 ;  /* 0x000000161064723c */ /* 0x000fe60000041864 */
[----:B------:R-:W-:Y:S01]  /*f5e0*/  F2FP.BF16.F32.PACK_AB R16, R61, R60 ;  /* 0x0000003c3d10723e */ /* 0x000fe200000010ff */
[----:B------:R-:W-:Y:S01]  /*f5f0*/  FADD.FTZ R123, R123, R20 ;  /* 0x000000147b7b7221 */ /* 0x000fe20000010000 */
[----:B-----5:R-:W-:Y:S02]  /*f600*/  F2FP.BF16.F32.PACK_AB R17, R33, R116 ;  /* 0x000000742111723e */ /* 0x020fe400000010ff */
[----:B--2---:R-:W-:Y:S01]  /*f610*/  F2FP.BF16.F32.PACK_AB R18, R35, R64 ;  /* 0x000000402312723e */ /* 0x004fe200000010ff */
[----:B------:R-:W-:Y:S01]  /*f620*/  FADD.FTZ R134, R134, R123 ;  /* 0x0000007b86867221 */ /* 0x000fe20000010000 */
[----:B---3--:R-:W-:Y:S03]  /*f630*/  F2FP.BF16.F32.PACK_AB R19, R32, R65 ;  /* 0x000000412013723e */ /* 0x008fe600000010ff */
[----:B------:R-:W-:Y:S04]  /*f640*/  FADD.FTZ R137, R137, R134 ;  /* 0x0000008689897221 */ /* 0x000fe80000010000 */
[C---:B------:R-:W-:Y:S01]  /*f650*/  HMMA.16816.F32.BF16 R112, R16.reuse, R108, R4 ;  /* 0x0000006c1070723c */ /* 0x040fe20000041804 */
[----:B------:R-:W1:Y:S02]  /*f660*/  LDSM.16.MT88.4 R4, [R118+0x3c00] ;  /* 0x003c00007604783b */ /* 0x000e640000004200 */
[----:B------:R-:W-:Y:S04]  /*f670*/  FADD.FTZ R20, R106, R137 ;  /* 0x000000896a147221 */ /* 0x000fe80000010000 */
[----:B------:R-:W-:Y:S01]  /*f680*/  FADD.FTZ R20, R139, R20 ;  /* 0x000000148b147221 */ /* 0x000fe20000010000 */
[C---:B------:R-:W-:Y:S03]  /*f690*/  HMMA.16816.F32.BF16 R108, R16.reuse, R110, R8 ;  /* 0x0000006e106c723c */ /* 0x040fe60000041808 */
[----:B------:R-:W-:Y:S01]  /*f6a0*/  FADD.FTZ R8, R122, R21 ;  /* 0x000000157a087221 */ /* 0x000fe20000010000 */
[----:B------:R-:W-:Y:S02]  /*f6b0*/  FADD.FTZ R143, R143, R20 ;  /* 0x000000148f8f7221 */ /* 0x000fe40000010000 */
[----:B------:R-:W-:Y:S01]  /*f6c0*/  LDSM.16.MT88.4 R20, [R118+0x5c00] ;  /* 0x005c00007614783b */ /* 0x000fe20000004200 */
[----:B------:R-:W-:Y:S01]  /*f6d0*/  FADD.FTZ R8, R135, R8 ;  /* 0x0000000887087221 */ /* 0x000fe20000010000 */
[C---:B------:R-:W-:Y:S03]  /*f6e0*/  HMMA.16816.F32.BF16 R68, R16.reuse, R24, R68 ;  /* 0x000000181044723c */ /* 0x040fe60000041844 */
[----:B------:R-:W-:Y:S01]  /*f6f0*/  FADD.FTZ R105, R105, R8 ;  /* 0x0000000869697221 */ /* 0x000fe20000010000 */
[----:B------:R-:W-:Y:S02]  /*f700*/  FADD.FTZ R142, R142, R143 ;  /* 0x0000008f8e8e7221 */ /* 0x000fe40000010000 */
[----:B------:R-:W2:Y:S01]  /*f710*/  LDSM.16.MT88.4 R8, [R169+0xec00] ;  /* 0x00ec0000a908783b */ /* 0x000ea20000004200 */
        /* <DEDUP_REMOVED lines=10> */
[----:B------:R-:W-:Y:S01]  /*f7c0*/  MOV R117, R2 ;  /* 0x0000000200757202 */ /* 0x000fe20000000f00 */
[----:B------:R-:W-:Y:S01]  /*f7d0*/  FADD.FTZ R25, R147, R146 ;  /* 0x0000009293197221 */ /* 0x000fe20000010000 */
[----:B------:R-:W-:Y:S03]  /*f7e0*/  FADD.FTZ R27, R45, R148 ;  /* 0x000000942d1b7221 */ /* 0x000fe60000010000 */
        /* <DEDUP_REMOVED lines=25> */
[----:B------:R-:W-:Y:S01]  /*f980*/  FADD.FTZ R4, R116, R5 ;  /* 0x0000000574047221 */ /* 0x000fe20000010000 */
[----:B------:R-:W-:Y:S02]  /*f990*/  MOV R116, R3 ;  /* 0x0000000300747202 */ /* 0x000fe40000000f00 */
[----:B------:R-:W-:Y:S01]  /*f9a0*/  FADD.FTZ R61, R61, R60 ;  /* 0x0000003c3d3d7221 */ /* 0x000fe20000010000 */
[----:B------:R-:W-:Y:S03]  /*f9b0*/  FADD.FTZ R4, R33, R4 ;  /* 0x0000000421047221 */ /* 0x000fe60000010000 */
[----:B------:R-:W-:Y:S01]  /*f9c0*/  FADD.FTZ R64, R64, R61 ;  /* 0x0000003d40407221 */ /* 0x000fe20000010000 */
[----:B------:R-:W-:Y:S03]  /*f9d0*/  FADD.FTZ R65, R65, R4 ;  /* 0x0000000441417221 */ /* 0x000fe60000010000 */
[----:B------:R-:W-:Y:S01]  /*f9e0*/  FADD.FTZ R196, R35, R64 ;  /* 0x0000004023c47221 */ /* 0x000fe20000010000 */
[----:B------:R-:W-:Y:S01]  /*f9f0*/  FADD.FTZ R197, R32, R65 ;  /* 0x0000004120c57221 */ /* 0x000fe20000010000 */
[----:B------:R-:W-:Y:S06]  /*fa00*/  @P0 BRA `(.L_x_1628) ;  /* 0xffffffbc00780947 */ /* 0x000fec000383ffff */
.L_x_1624:
        /* <DEDUP_REMOVED lines=8> */
[----:B------:R-:W-:Y:S01]  /*fa90*/  BSSY.RECONVERGENT B0, `(.L_x_1629) ;  /* 0x00000aa000007945 */ /* 0x000fe20003800200 */
[----:B------:R-:W5:Y:S01]  /*faa0*/  LDC R12, c[0x0][0x434] ;  /* 0x00010d00ff0c7b82 */ /* 0x000f620000000800 */
[C---:B------:R-:W-:Y:S01]  /*fab0*/  LOP3.LUT P5, RZ, R168.reuse, 0x3, RZ, 0xc0, !PT ;  /* 0x00000003a8ff7812 */ /* 0x040fe200078ac0ff */
[----:B-1----:R-:W-:Y:S01]  /*fac0*/  FADD.FTZ R10, R5, R196 ;  /* 0x000000c4050a7221 */ /* 0x002fe20000010000 */
[----:B------:R-:W-:Y:S01]  /*fad0*/  SHF.L.U32 R5, R168, 0x1, RZ ;  /* 0x00000001a8057819 */ /* 0x000fe200000006ff */
[----:B--2---:R-:W-:Y:S01]  /*fae0*/  ULEA UR4, UR4, UR5, 0x18 ;  /* 0x0000000504047291 */ /* 0x004fe2000f8ec0ff */
[----:B---3--:R-:W-:-:S02]  /*faf0*/  FADD.FTZ R13, R0, R197 ;  /* 0x000000c5000d7221 */ /* 0x008fc40000010000 */
[----:B------:R-:W1:Y:S01]  /*fb00*/  SHFL.BFLY PT, R7, R10, 0x1, 0x1f ;  /* 0x0c201f000a077f89 */ /* 0x000e6200000e0000 */
[----:B------:R-:W-:Y:S02]  /*fb10*/  SHF.L.U32 R0, R168, 0x4, RZ ;  /* 0x00000004a8007819 */ /* 0x000fe400000006ff */
[----:B------:R-:W-:Y:S01]  /*fb20*/  LOP3.LUT R5, R5, 0x6, RZ, 0xc0, !PT ;  /* 0x0000000605057812 */ /* 0x000fe200078ec0ff */
[----:B------:R-:W2:Y:S03]  /*fb30*/  SHFL.BFLY PT, R6, R13, 0x1, 0x1f ;  /* 0x0c201f000d067f89 */ /* 0x000ea600000e0000 */
[----:B------:R-:W-:Y:S02]  /*fb40*/  LOP3.LUT R5, R5, 0x3e00, R0, 0xf8, !PT ;  /* 0x00003e0005057812 */ /* 0x000fe400078ef800 */
[----:B------:R-:W-:Y:S02]  /*fb50*/  LOP3.LUT R0, R11, 0x18, R168, 0xf8, !PT ;  /* 0x000000180b007812 */ /* 0x000fe400078ef8a8 */
[----:B------:R-:W-:-:S02]  /*fb60*/  LOP3.LUT R5, R5, 0x20, R4, 0xf8, !PT ;  /* 0x0000002005057812 */ /* 0x000fc400078ef804 */
[----:B------:R-:W-:Y:S02]  /*fb70*/  SHF.L.U32 R4, R168, 0x2, RZ ;  /* 0x00000002a8047819 */ /* 0x000fe400000006ff */
[----:B------:R-:W-:-:S04]  /*fb80*/  LOP3.LUT R0, R5, R0, RZ, 0xfc, !PT ;  /* 0x0000000005007212 */ /* 0x000fc800078efcff */
[----:B------:R-:W-:Y:S02]  /*fb90*/  LEA R11, R0, UR4, 0x1 ;  /* 0x00000004000b7c11 */ /* 0x000fe4000f8e08ff */
[C---:B------:R-:W-:Y:S02]  /*fba0*/  LOP3.LUT R0, R4.reuse, 0x20, RZ, 0xc0, !PT ;  /* 0x0000002004007812 */ /* 0x040fe400078ec0ff */
[----:B------:R-:W-:Y:S01]  /*fbb0*/  LOP3.LUT R4, R4, 0x40, RZ, 0xc0, !PT ;  /* 0x0000004004047812 */ /* 0x000fe200078ec0ff */
[----:B-1----:R-:W-:-:S03]  /*fbc0*/  FADD.FTZ R7, R10, R7 ;  /* 0x000000070a077221 */ /* 0x002fc60000010000 */
[----:B------:R-:W-:Y:S01]  /*fbd0*/  IADD3 R17, PT, PT, R11, -R4, RZ ;  /* 0x800000040b117210 */ /* 0x000fe20007ffe0ff */
[----:B--2---:R-:W-:Y:S01]  /*fbe0*/  FADD.FTZ R6, R13, R6 ;  /* 0x000000060d067221 */ /* 0x004fe20000010000 */
[----:B------:R-:W1:Y:S01]  /*fbf0*/  MUFU.RCP R9, R7 ;  /* 0x0000000700097308 */ /* 0x000e620000001000 */
[----:B------:R-:W-:Y:S02]  /*fc00*/  FSETP.NE.FTZ.AND P4, PT, R7, RZ, PT ;  /* 0x000000ff0700720b */ /* 0x000fe40003f95000 */
[----:B------:R-:W-:Y:S02]  /*fc10*/  IADD3 R13, PT, PT, R11, -R0, RZ ;  /* 0x800000000b0d7210 */ /* 0x000fe40007ffe0ff */
[----:B------:R-:W-:Y:S01]  /*fc20*/  FSETP.NE.FTZ.AND P3, PT, R6, RZ, PT ;  /* 0x000000ff0600720b */ /* 0x000fe20003f75000 */
[----:B------:R-:W2:Y:S01]  /*fc30*/  S2R R0, SR_TID.X ;  /* 0x0000000000007919 */ /* 0x000ea20000002100 */
[----:B------:R-:W-:Y:S01]  /*fc40*/  IADD3 R15, PT, PT, R13, -R4, RZ ;  /* 0x800000040d0f7210 */ /* 0x000fe20007ffe0ff */
[----:B------:R-:W3:Y:S01]  /*fc50*/  MUFU.RCP R8, R6 ;  /* 0x0000000600087308 */ /* 0x000ee20000001000 */
[----:B------:R-:W4:Y:S07]  /*fc60*/  @!P1 LDC.64 R4, c[0x0][0x400] ;  /* 0x00010000ff049b82 */ /* 0x000f2e0000000a00 */
[----:B------:R-:W5:Y:S01]  /*fc70*/  @P4 MUFU.LG2 R7, R7 ;  /* 0x0000000700074308 */ /* 0x000f620000000c00 */
[----:B-1----:R-:W-:Y:S01]  /*fc80*/  FSEL R9, R9, 1, P4 ;  /* 0x3f80000009097808 */ /* 0x002fe20002000000 */
[----:B------:R-:W1:Y:S04]  /*fc90*/  @P4 LDC R14, c[0x0][0x458] ;  /* 0x00011600ff0e4b82 */ /* 0x000e680000000800 */
        /* <DEDUP_REMOVED lines=64> */
[----:B------:R-:W3:Y:S01]  /*100a0*/  LDC.U8 R8, c[0x0][0x548] ;  /* 0x00015200ff087b82 */ /* 0x000ee20000000000 */
[----:B------:R-:W-:Y:S01]  /*100b0*/  F2FP.BF16.F32.PACK_AB R86, R87, R86 ;  /* 0x000000565756723e */ /* 0x000fe200000010ff */
[----:B------:R-:W-:Y:S01]  /*100c0*/  STS [R13+0x10], R108 ;  /* 0x0000106c0d007388 */ /* 0x000fe20000000800 */
[----:B------:R-:W-:Y:S01]  /*100d0*/  F2FP.BF16.F32.PACK_AB R88, R89, R88 ;  /* 0x000000585958723e */ /* 0x000fe200000010ff */
[----:B------:R-:W2:Y:S01]  /*100e0*/  @P3 MUFU.LG2 R6, R6 ;  /* 0x0000000600063308 */ /* 0x000ea20000000c00 */
        /* <DEDUP_REMOVED lines=11> */
[----:B------:R-:W-:-:S02]  /*101a0*/  F2FP.BF16.F32.PACK_AB R100, R9, R100 ;  /* 0x000000640964723e */ /* 0x000fc400000010ff */
[----:B------:R-:W-:Y:S01]  /*101b0*/  F2FP.BF16.F32.PACK_AB R102, R103, R102 ;  /* 0x000000666766723e */ /* 0x000fe200000010ff */
[----:B------:R-:W-:Y:S01]  /*101c0*/  STS [R15+0x230], R74 ;  /* 0x0002304a0f007388 */ /* 0x000fe20000000800 */
[----:B---3--:R-:W-:-:S03]  /*101d0*/  ISETP.NE.AND P2, PT, R8, RZ, PT ;  /* 0x000000ff0800720c */ /* 0x008fc60003f45270 */
[----:B------:R-:W-:Y:S01]  /*101e0*/  STS [R11+0x1000], R76 ;  /* 0x0010004c0b007388 */ /* 0x000fe20000000800 */
[----:B------:R-:W3:Y:S01]  /*101f0*/  @P1 LDC.64 R8, c[0x0][0x408] ;  /* 0x00010200ff081b82 */ /* 0x000ee20000000a00 */
[C---:B------:R-:W-:Y:S02]  /*10200*/  ISETP.NE.OR P0, PT, R180.reuse, -0x1, !P2 ;  /* 0xffffffffb400780c */ /* 0x040fe40005705670 */
[----:B------:R-:W-:Y:S04]  /*10210*/  STS [R11+0x1200], R78 ;  /* 0x0012004e0b007388 */ /* 0x000fe80000000800 */
[----:B------:R-:W-:Y:S02]  /*10220*/  STS [R13+0x1010], R80 ;  /* 0x001010500d007388 */ /* 0x000fe40000000800 */
[----:B------:R-:W5:Y:S02]  /*10230*/  @!P2 LDC R10, c[0x0][0x3e0] ;  /* 0x0000f800ff0aab82 */ /* 0x000f640000000800 */
[----:B------:R-:W-:Y:S04]  /*10240*/  STS [R13+0x1210], R82 ;  /* 0x001210520d007388 */ /* 0x000fe80000000800 */
[----:B------:R-:W-:Y:S04]  /*10250*/  STS [R17+0x1020], R84 ;  /* 0x0010205411007388 */ /* 0x000fe80000000800 */
[----:B------:R-:W-:Y:S04]  /*10260*/  STS [R17+0x1220], R86 ;  /* 0x0012205611007388 */ /* 0x000fe80000000800 */
[----:B------:R-:W-:Y:S01]  /*10270*/  STS [R15+0x1030], R88 ;  /* 0x001030580f007388 */ /* 0x000fe20000000800 */
[----:B---3--:R-:W-:Y:S01]  /*10280*/  @P1 IMAD.WIDE.U32 R18, R180, R8, RZ ;  /* 0x00000008b4121225 */ /* 0x008fe200078e00ff */
[----:B------:R-:W-:-:S02]  /*10290*/  MOV R8, 0x7f800000 ;  /* 0x7f80000000087802 */ /* 0x000fc40000000f00 */
[----:B------:R-:W-:Y:S04]  /*102a0*/  STS [R15+0x1230], R90 ;  /* 0x0012305a0f007388 */ /* 0x000fe80000000800 */
[----:B------:R-:W-:Y:S04]  /*102b0*/  STS [R11+0x2000], R92 ;  /* 0x0020005c0b007388 */ /* 0x000fe80000000800 */
[----:B------:R3:W-:Y:S04]  /*102c0*/  STS [R11+0x2200], R94 ;  /* 0x0022005e0b007388 */ /* 0x0007e80000000800 */
[----:B------:R-:W-:Y:S04]  /*102d0*/  STS [R13+0x2010], R96 ;  /* 0x002010600d007388 */ /* 0x000fe80000000800 */
[----:B------:R4:W-:Y:S04]  /*102e0*/  STS [R13+0x2210], R98 ;  /* 0x002210620d007388 */ /* 0x0009e80000000800 */
[----:B------:R-:W-:Y:S04]  /*102f0*/  STS [R17+0x2020], R104 ;  /* 0x0020206811007388 */ /* 0x000fe80000000800 */
[----:B------:R1:W-:Y:S04]  /*10300*/  STS [R17+0x2220], R106 ;  /* 0x0022206a11007388 */ /* 0x0003e80000000800 */
[----:B------:R2:W-:Y:S04]  /*10310*/  STS [R15+0x2030], R100 ;  /* 0x002030640f007388 */ /* 0x0005e80000000800 */
[----:B------:R2:W-:Y:S01]  /*10320*/  STS [R15+0x2230], R102 ;  /* 0x002230660f007388 */ /* 0x0005e20000000800 */
[----:B---3--:R-:W3:Y:S08]  /*10330*/  @P3 LDC R11, c[0x0][0x458] ;  /* 0x00011600ff0b3b82 */ /* 0x008ef00000000800 */
[----:B------:R-:W-:Y:S08]  /*10340*/  BAR.SYNC.DEFER_BLOCKING 0x0 ;  /* 0x0000000000007b1d */ /* 0x000ff00000010000 */
[----:B----4-:R-:W4:Y:S01]  /*10350*/  @P2 LDC R13, c[0x0][0x454] ;  /* 0x00011500ff0d2b82 */ /* 0x010f220000000800 */
[----:B-1----:R-:W-:Y:S01]  /*10360*/  @!P1 IMAD.WIDE.U32 R16, R181, R4, RZ ;  /* 0x00000004b5109225 */ /* 0x002fe200078e00ff */
[----:B------:R-:W-:-:S03]  /*10370*/  MOV R4, 0x7f800000 ;  /* 0x7f80000000047802 */ /* 0x000fc60000000f00 */
[C---:B------:R-:W-:Y:S02]  /*10380*/  @!P1 IMAD R5, R181.reuse, R5, R17 ;  /* 0x00000005b5059224 */ /* 0x040fe400078e0211 */
[----:B------:R-:W-:Y:S02]  /*10390*/  @P1 IMAD R5, R180, R9, R19 ;  /* 0x00000009b4051224 */ /* 0x000fe400078e0213 */
[----:B-----5:R-:W-:Y:S02]  /*103a0*/  @!P2 IMAD R9, R181, R10, R190 ;  /* 0x0000000ab509a224 */ /* 0x020fe400078e02be */
[----:B------:R-:W-:Y:S01]  /*103b0*/  @P4 FMUL.FTZ R10, R7, 0.69314718246459960938 ;  /* 0x3f317218070a4820 */ /* 0x000fe20000410000 */
[----:B--2---:R-:W-:Y:S01]  /*103c0*/  @P3 FMUL.FTZ R7, R6, 0.69314718246459960938 ;  /* 0x3f31721806073820 */ /* 0x004fe20000410000 */
[----:B------:R1:W2:Y:S01]  /*103d0*/  LDS.128 R20, [R183+0x800] ;  /* 0x00080000b7147984 */ /* 0x0002a20000000c00 */
[----:B------:R-:W-:Y:S02]  /*103e0*/  @!P0 IMAD R180, R181, R12, RZ ;  /* 0x0000000cb5b48224 */ /* 0x000fe400078e02ff */
[----:B------:R-:W-:Y:S01]  /*103f0*/  @P4 FFMA.FTZ R4, R3, R14, R10 ;  /* 0x0000000e03044223 */ /* 0x000fe2000001000a */
[----:B------:R-:W-:-:S02]  /*10400*/  @!P2 IMAD R9, R9, R12, RZ ;  /* 0x0000000c0909a224 */ /* 0x000fc400078e02ff */
[----:B---3--:R-:W-:Y:S01]  /*10410*/  @P3 FFMA.FTZ R8, R2, R11, R7 ;  /* 0x0000000b02083223 */ /* 0x008fe20000010007 */
[----:B------:R-:W-:Y:S01]  /*10420*/  SHF.R.U32.HI R3, RZ, 0x2, R0 ;  /* 0x00000002ff037819 */ /* 0x000fe20000011600 */
[----:B----4-:R-:W-:Y:S01]  /*10430*/  @P2 IMAD R9, R190, R13, R180 ;  /* 0x0000000dbe092224 */ /* 0x010fe200078e02b4 */
[----:B-1----:R-:W-:Y:S06]  /*10440*/  @P5 BRA `(.L_x_1630) ;  /* 0x0000000000385947 */ /* 0x002fec0003800000 */
[----:B------:R-:W-:Y:S01]  /*10450*/  SHF.R.U32.HI R168, RZ, 0x1, R168 ;  /* 0x00000001ffa87819 */ /* 0x000fe200000116a8 */
[----:B------:R-:W1:Y:S01]  /*10460*/  LDCU.64 UR4, c[0x0][0x420] ;  /* 0x00008400ff0477ac */ /* 0x000e620008000a00 */
[----:B------:R-:W-:Y:S02]  /*10470*/  IMAD.IADD R0, R182, 0x1, R9 ;  /* 0x00000001b6007824 */ /* 0x000fe400078e0209 */
[----:B------:R-:W-:-:S04]  /*10480*/  LOP3.LUT R168, R168, 0x30, RZ, 0xc0, !PT ;  /* 0x00000030a8a87812 */ /* 0x000fc800078ec0ff */
        /* <DEDUP_REMOVED lines=10> */
.L_x_1630:
[----:B------:R-:W-:Y:S05]  /*10530*/  BSYNC.RECONVERGENT B0 ;  /* 0x0000000000007941 */ /* 0x000fea0003800200 */
.L_x_1629:
[----:B------:R-:W-:Y:S01]  /*10540*/  MOV R185, RZ ;  /* 0x000000ff00b97202 */ /* 0x000fe20000000f00 */
[----:B------:R3:W4:Y:S01]  /*10550*/  LDS.128 R12, [R183] ;  /* 0x00000000b70c7984 */ /* 0x0007220000000c00 */
[----:B------:R-:W-:Y:S01]  /*10560*/  @P1 MOV R16, R18 ;  /* 0x0000001200101202 */ /* 0x000fe20000000f00 */
[----:B------:R-:W5:Y:S01]  /*10570*/  LDCU.64 UR4, c[0x0][0x410] ;  /* 0x00008200ff0477ac */ /* 0x000f620008000a00 */
[----:B------:R-:W-:Y:S01]  /*10580*/  ISETP.GE.AND P1, PT, R3, R172, PT ;  /* 0x000000ac0300720c */ /* 0x000fe20003f26270 */
[C---:B-1----:R-:W-:Y:S01]  /*10590*/  IMAD.WIDE.U32 R6, R182.reuse, UR6, R184 ;  /* 0x00000006b6067c25 */ /* 0x042fe2000f8e00b8 */
[----:B------:R3:W1:Y:S01]  /*105a0*/  LDS.128 R8, [R183+0x1000] ;  /* 0x00100000b7087984 */ /* 0x0006620000000c00 */
[----:B------:R-:W-:Y:S02]  /*105b0*/  BSSY.RECONVERGENT B0, `(.L_x_1631) ;  /* 0x0000017000007945 */ /* 0x000fe40003800200 */
[----:B------:R-:W-:Y:S01]  /*105c0*/  IMAD R182, R182, UR7, R7 ;  /* 0x00000007b6b67c24 */ /* 0x000fe2000f8e0207 */
[----:B------:R-:W-:-:S04]  /*105d0*/  IADD3 R16, P0, PT, R16, R6, RZ ;  /* 0x0000000610107210 */ /* 0x000fc80007f1e0ff */
[----:B------:R-:W-:Y:S02]  /*105e0*/  IADD3.X R17, PT, PT, R5, R182, RZ, P0, !PT ;  /* 0x000000b605117210 */ /* 0x000fe400007fe4ff */
[----:B------:R-:W-:-:S04]  /*105f0*/  IADD3 R5, PT, PT, R3, 0x20, RZ ;  /* 0x0000002003057810 */ /* 0x000fc80007ffe0ff */
[----:B------:R-:W-:Y:S01]  /*10600*/  ISETP.GE.AND P0, PT, R5, R172, PT ;  /* 0x000000ac0500720c */ /* 0x000fe20003f06270 */
[C---:B-----5:R-:W-:Y:S01]  /*10610*/  IMAD.WIDE.U32 R16, R190.reuse, UR4, R16 ;  /* 0x00000004be107c25 */ /* 0x060fe2000f8e0010 */
[----:B------:R3:W1:Y:S03]  /*10620*/  LDS.128 R4, [R183+0x2000] ;  /* 0x00200000b7047984 */ /* 0x0006660000000c00 */
[----:B------:R-:W-:Y:S01]  /*10630*/  IMAD R191, R190, UR5, R17 ;  /* 0x00000005bebf7c24 */ /* 0x000fe2000f8e0211 */
[----:B------:R-:W-:Y:S07]  /*10640*/  @P1 BRA `(.L_x_1632) ;  /* 0x0000000000341947 */ /* 0x000fee0003800000 */
        /* <DEDUP_REMOVED lines=11> */
[----:B-1----:R2:W-:Y:S04]  /*10700*/  @!P2 STG.E.128 desc[UR16][R18.64+0x40], R8 ;  /* 0x000040081200a986 */ /* 0x0025e8000c101d10 */
[----:B------:R2:W-:Y:S02]  /*10710*/  @!P1 STG.E.128 desc[UR16][R18.64+0x80], R4 ;  /* 0x0000800412009986 */ /* 0x0005e4000c101d10 */
.L_x_1632:
[----:B------:R-:W-:Y:S05]  /*10720*/  BSYNC.RECONVERGENT B0 ;  /* 0x0000000000007941 */ /* 0x000fea0003800200 */
.L_x_1631:
[----:B-12---:R1:W2:Y:S01]  /*10730*/  LDS.128 R4, [R183+0x1800] ;  /* 0x00180000b7047984 */ /* 0x0062a20000000c00 */
        /* <DEDUP_REMOVED lines=18> */
[----:B--2---:R4:W-:Y:S02]  /*10860*/  @!P1 STG.E.128 desc[UR16][R2.64+0x40], R4 ;  /* 0x0000400402009986 */ /* 0x0049e4000c101d10 */
[----:B------:R-:W-:Y:S05]  /*10870*/  @P0 EXIT ;  /* 0x000000000000094d */ /* 0x000fea0003800000 */
[----:B-1----:R-:W-:Y:S01]  /*10880*/  STG.E.128 desc[UR16][R2.64+0x80], R8 ;  /* 0x0000800802007986 */ /* 0x002fe2000c101d10 */
[----:B------:R-:W-:Y:S05]  /*10890*/  EXIT ;  /* 0x000000000000794d */ /* 0x000fea0003800000 */
.L_x_1633:
        /* <DEDUP_REMOVED lines=14> */
.L_x_5490:


//--------------------- .text._ZN5flash24flash_fwd_splitkv_kernelI23Flash_fwd_kernel_traitsILi96ELi64ELi128ELi4ELb0ELb0EN7cutlass10bfloat16_tE19Flash_kernel_traitsILi96ELi64ELi128ELi4ES3_EELb1ELb0ELb1ELb0ELb0ELb1ELb0ELb0EEEvNS_16Flash_fwd_paramsE --------------------------
	.section	.text._ZN5flash24flash_fwd_splitkv_kernelI23Flash_fwd_kernel_traitsILi96ELi64ELi128ELi4ELb0ELb0EN7cutlass10bfloat16_tE19Flash_kernel_traitsILi96ELi64ELi128ELi4ES3_EELb1ELb0ELb1ELb0ELb0ELb1ELb0ELb0EEEvNS_16Flash_fwd_paramsE,"ax",@progbits
	.align	128
        .global         _ZN5flash24flash_fwd_splitkv_kernelI23Flash_fwd_kernel_traitsILi96ELi64ELi128ELi4ELb0ELb0EN7cutlass10bfloat16_tE19Flash_kernel_traitsILi96ELi64ELi128ELi4ES3_EELb1ELb0ELb1ELb0ELb0ELb1ELb0ELb0EEEvNS_16Flash_fwd_paramsE
        .type           _ZN5flash24flash_fwd_splitkv_kernelI23Flash_fwd_kernel_traitsILi96ELi64ELi128ELi4ELb0ELb0EN7cutlass10bfloat16_tE19Flash_kernel_traitsILi96ELi64ELi128ELi4ES3_EELb1ELb0ELb1ELb0ELb0ELb1ELb0ELb0EEEvNS_16Flash_fwd_paramsE,@function
        .size           _ZN5flash24flash_fwd_splitkv_kernelI23Flash_fwd_kernel_traitsILi96ELi64ELi128ELi4ELb0ELb0EN7cutlass10bfloat16_tE19Flash_kernel_traitsILi96ELi64ELi128ELi4ES3_EELb1ELb0ELb1ELb0ELb0ELb1ELb0ELb0EEEvNS_16Flash_fwd_paramsE,(.L_x_5491 - _ZN5flash24flash_fwd_splitkv_kernelI23Flash_fwd_kernel_traitsILi96ELi64ELi128ELi4ELb0ELb0EN7cutlass10bfloat16_tE19Flash_kernel_traitsILi96ELi64ELi128ELi4ES3_EELb1ELb0ELb1ELb0ELb0ELb1ELb0ELb0EEEvNS_16Flash_fwd_paramsE)
        .other          _ZN5flash24flash_fwd_splitkv_kernelI23Flash_fwd_kernel_traitsILi96ELi64ELi128ELi4ELb0ELb0EN7cutlass10bfloat16_tE19Flash_kernel_traitsILi96ELi64ELi128ELi4ES3_EELb1ELb0ELb1ELb0ELb0ELb1ELb0ELb0EEEvNS_16Flash_fwd_paramsE,@"STO_CUDA_ENTRY STV_DEFAULT"
_ZN5flash24flash_fwd_splitkv_kernelI23Flash_fwd_kernel_traitsILi96ELi64ELi128ELi4ELb0ELb0EN7cutlass10bfloat16_tE19Flash_kernel_traitsILi96ELi64ELi128ELi4ES3_EELb1ELb0ELb1ELb0ELb0ELb1ELb0ELb0EEEvNS_16Flash_fwd_paramsE:
.text._ZN5flash24flash_fwd_splitkv_kernelI23Flash_fwd_kernel_traitsILi96ELi64ELi128ELi4ELb0ELb0EN7cutlass10bfloat16_tE19Flash_kernel_traitsILi96ELi64ELi128ELi4ES3_EELb1ELb0ELb1ELb0ELb0ELb1ELb0ELb0EEEvNS_16Flash_fwd_paramsE:
        /* <DEDUP_REMOVED lines=52> */
.L_x_1634:
        /* <DEDUP_REMOVED lines=36> */
[----:B------:R-:W1:Y:S01]  /*0580*/  @!P0 LDC.64 R4, c[0x0][0x400] ;  /* 0x00010000ff048b82 */ /* 0x000e620000000a00 */
[----:B--2---:R-:W-:-:S04]  /*0590*/  @P0 IMAD.WIDE.U32 R10, R174, R2, RZ ;  /* 0x00000002ae0a0225 */ /* 0x004fc800078e00ff */
[----:B------:R-:W-:-:S04]  /*05a0*/  IMAD.WIDE.U32 R8, R176, R2, R6 ;  /* 0x00000002b0087225 */ /* 0x000fc800078e0006 */
[----:B------:R-:W-:Y:S02]  /*05b0*/  IMAD R9, R176, R3, R9 ;  /* 0x00000003b0097224 */ /* 0x000fe400078e0209 */
[C---:B-1----:R-:W-:Y:S01]  /*05c0*/  @!P0 IMAD.WIDE.U32 R14, R175.reuse, R4, RZ ;  /* 0x00000004af0e8225 */ /* 0x042fe200078e00ff */
[----:B------:R-:W-:Y:S02]  /*05d0*/  @P0 MOV R14, R10 ;  /* 0x0000000a000e0202 */ /* 0x000fe40000000f00 */
[----:B------:R-:W-:Y:S01]  /*05e0*/  LOP3.LUT R10, R6, 0x40, RZ, 0xfc, !PT ;  /* 0x00000040060a7812 */ /* 0x000fe200078efcff */
[----:B------:R-:W-:Y:S02]  /*05f0*/  @!P0 IMAD R4, R175, R5, R15 ;  /* 0x00000005af048224 */ /* 0x000fe400078e020f */
[----:B------:R-:W-:Y:S01]  /*0600*/  @P0 IMAD R4, R174, R3, R11 ;  /* 0x00000003ae040224 */ /* 0x000fe200078e020b */
[----:B------:R-:W-:Y:S01]  /*0610*/  IADD3 R14, P0, PT, R14, R8, RZ ;  /* 0x000000080e0e7210 */ /* 0x000fe20007f1e0ff */
[----:B------:R-:W1:Y:S01]  /*0620*/  LDC R5, c[0x0][0x434] ;  /* 0x00010d00ff057b82 */ /* 0x000e620000000800 */
[----:B------:R-:W-:-:S02]  /*0630*/  IADD3 R8, PT, PT, R118, 0x20, RZ ;  /* 0x0000002076087810 */ /* 0x000fc40007ffe0ff */
[----:B------:R-:W-:Y:S01]  /*0640*/  LOP3.LUT R11, R6, 0x20, RZ, 0xfc, !PT ;  /* 0x00000020060b7812 */ /* 0x000fe200078efcff */
[----:B------:R-:W-:Y:S01]  /*0650*/  IMAD.X R15, R4, 0x1, R9, P0 ;  /* 0x00000001040f7824 */ /* 0x000fe200000e0609 */
[-C--:B------:R-:W-:Y:S02]  /*0660*/  ISETP.GE.AND P0, PT, R118, R13.reuse, PT ;  /* 0x0000000d7600720c */ /* 0x080fe40003f06270 */
[----:B------:R-:W-:Y:S01]  /*0670*/  ISETP.GE.AND P1, PT, R8, R13, PT ;  /* 0x0000000d0800720c */ /* 0x000fe20003f26270 */
[----:B---3--:R-:W-:-:S04]  /*0680*/  IMAD.WIDE.U32 R14, R184, UR4, R14 ;  /* 0x00000004b80e7c25 */ /* 0x008fc8000f8e000e */
[----:B------:R-:W-:-:S06]  /*0690*/  IMAD R17, R184, UR5, R15 ;  /* 0x00000005b8117c24 */ /* 0x000fcc000f8e020f */
[----:B----4-:R-:W-:Y:S05]  /*06a0*/  @P0 BRA `(.L_x_1637) ;  /* 0x0000000000340947 */ /* 0x010fea0003800000 */
        /* <DEDUP_REMOVED lines=13> */
.L_x_1637:
[----:B------:R-:W-:Y:S05]  /*0780*/  BSYNC.RECONVERGENT B0 ;  /* 0x0000000000007941 */ /* 0x000fea0003800200 */
.L_x_1636:
        /* <DEDUP_REMOVED lines=19> */
.L_x_1639:
[----:B------:R-:W-:Y:S05]  /*08c0*/  BSYNC.RECONVERGENT B0 ;  /* 0x0000000000007941 */ /* 0x000fea0003800200 */
.L_x_1638:
[----:B------:R-:W4:Y:S01]  /*08d0*/  LDCU.64 UR4, c[0x0][0x420] ;  /* 0x00008400ff0477ac */ /* 0x000f220008000a00 */
[----:B------:R-:W-:Y:S01]  /*08e0*/  IMAD R0, R175, R0, R184 ;  /* 0x00000000af007224 */ /* 0x000fe200078e02b8 */
[----:B------:R-:W-:-:S03]  /*08f0*/  ISETP.NE.AND P2, PT, R6, RZ, PT ;  /* 0x000000ff0600720c */ /* 0x000fc60003f45270 */
[----:B-1----:R-:W-:Y:S01]  /*0900*/  IMAD R5, R0, R5, R176 ;  /* 0x0000000500057224 */ /* 0x002fe200078e02b0 */
        /* <DEDUP_REMOVED lines=9> */
[----:B-1----:R-:W-:-:S05]  /*09a0*/  MOV R5, 0x7f800000 ;  /* 0x7f80000000057802 */ /* 0x002fca0000000f00 */
[----:B------:R-:W-:Y:S01]  /*09b0*/  STG.E desc[UR16][R2.64+0x80], R5 ;  /* 0x0000800502007986 */ /* 0x000fe2000c101910 */
[----:B------:R-:W-:Y:S05]  /*09c0*/  EXIT ;  /* 0x000000000000794d */ /* 0x000fea0003800000 */
.L_x_1635:
        /* <DEDUP_REMOVED lines=11> */
.L_x_1640:
[----:B------:R-:W-:Y:S05]  /*0a80*/  BRA.U !UP1, `(.L_x_1641) ;  /* 0x0000000509947547 */ /* 0x000fea000b800000 */
[----:B------:R-:W2:Y:S01]  /*0a90*/  LDC R9, c[0x0][0x4f0] ;  /* 0x00013c00ff097b82 */ /* 0x000ea20000000800 */
[----:B------:R-:W-:Y:S01]  /*0aa0*/  LEA R10, R140, 0xffffff80, 0x7 ;  /* 0xffffff808c0a7811 */ /* 0x000fe200078e38ff */
[----:B------:R-:W3:Y:S03]  /*0ab0*/  LDCU.64 UR4, c[0x0][0x4e8] ;  /* 0x00009d00ff0477ac */ /* 0x000ee60008000a00 */
[----:B------:R-:W-:Y:S01]  /*0ac0*/  IABS R0, R10 ;  /* 0x0000000a00007213 */ /* 0x000fe20000000000 */
[----:B------:R-:W4:Y:S01]  /*0ad0*/  LDCU.64 UR6, c[0x0][0x3a0] ;  /* 0x00007400ff0677ac */ /* 0x000f220008000a00 */
[----:B------:R-:W1:Y:S01]  /*0ae0*/  LDCU.64 UR10, c[0x0][0x3c0] ;  /* 0x00007800ff0a77ac */ /* 0x000e620008000a00 */
[----:B------:R-:W4:Y:S01]  /*0af0*/  LDCU.64 UR12, c[0x0][0x3b8] ;  /* 0x00007700ff0c77ac */ /* 0x000f220008000a00 */
[----:B--2---:R-:W-:-:S04]  /*0b00*/  IABS R3, R9 ;  /* 0x0000000900037213 */ /* 0x004fc80000000000 */
[----:B------:R-:W2:Y:S08]  /*0b10*/  I2F.RP R6, R3 ;  /* 0x0000000300067306 */ /* 0x000eb00000209400 */
[----:B--2---:R-:W2:Y:S02]  /*0b20*/  MUFU.RCP R4, R6 ;  /* 0x0000000600047308 */ /* 0x004ea40000001000 */
[----:B--2---:R-:W-:-:S06]  /*0b30*/  IADD3 R4, PT, PT, R4, 0xffffffe, RZ ;  /* 0x0ffffffe04047810 */ /* 0x004fcc0007ffe0ff */
[----:B------:R-:W2:Y:S02]  /*0b40*/  F2I.FTZ.U32.TRUNC.NTZ R5, R4 ;  /* 0x0000000400057305 */ /* 0x000ea4000021f000 */
[----:B--2--5:R-:W-:Y:S01]  /*0b50*/  IMAD.MOV R2, RZ, RZ, -R5 ;  /* 0x000000ffff027224 */ /* 0x024fe200078e0a05 */
[----:B------:R-:W-:-:S03]  /*0b60*/  MOV R4, RZ ;  /* 0x000000ff00047202 */ /* 0x000fc60000000f00 */
[----:B------:R-:W-:-:S04]  /*0b70*/  IMAD R2, R2, R3, RZ ;  /* 0x0000000302027224 */ /* 0x000fc800078e02ff */
[----:B------:R-:W-:-:S04]  /*0b80*/  IMAD.HI.U32 R5, R5, R2, R4 ;  /* 0x0000000205057227 */ /* 0x000fc800078e0004 */
[----:B------:R-:W-:-:S04]  /*0b90*/  IMAD.MOV.U32 R2, RZ, RZ, R0 ;  /* 0x000000ffff027224 */ /* 0x000fc800078e0000 */
[----:B------:R-:W-:-:S05]  /*0ba0*/  IMAD.HI.U32 R7, R5, R2, RZ ;  /* 0x0000000205077227 */ /* 0x000fca00078e00ff */
[----:B------:R-:W-:-:S05]  /*0bb0*/  IADD3 R0, PT, PT, -R7, RZ, RZ ;  /* 0x000000ff07007210 */ /* 0x000fca0007ffe1ff */
[----:B------:R-:W-:-:S05]  /*0bc0*/  IMAD R0, R3, R0, R2 ;  /* 0x0000000003007224 */ /* 0x000fca00078e0202 */
[----:B------:R-:W-:-:S13]  /*0bd0*/  ISETP.GT.U32.AND P2, PT, R3, R0, PT ;  /* 0x000000000300720c */ /* 0x000fda0003f44070 */
[----:B------:R-:W-:Y:S01]  /*0be0*/  @!P2 IMAD.IADD R0, R0, 0x1, -R3 ;  /* 0x000000010000a824 */ /* 0x000fe200078e0a03 */
[----:B------:R-:W-:Y:S02]  /*0bf0*/  @!P2 IADD3 R7, PT, PT, R7, 0x1, RZ ;  /* 0x000000010707a810 */ /* 0x000fe40007ffe0ff */
[----:B------:R-:W-:Y:S02]  /*0c00*/  ISETP.NE.AND P2, PT, R9, RZ, PT ;  /* 0x000000ff0900720c */ /* 0x000fe40003f45270 */
[----:B------:R-:W-:Y:S01]  /*0c10*/  ISETP.GE.U32.AND P0, PT, R0, R3, PT ;  /* 0x000000030000720c */ /* 0x000fe20003f06070 */
[----:B---3--:R-:W-:Y:S01]  /*0c20*/  IMAD.WIDE.U32 R2, R175, UR4, RZ ;  /* 0x00000004af027c25 */ /* 0x008fe2000f8e00ff */
[----:B------:R-:W-:-:S03]  /*0c30*/  LOP3.LUT R0, R10, R9, RZ, 0x3c, !PT ;  /* 0x000000090a007212 */ /* 0x000fc600078e3cff */
[----:B------:R-:W-:Y:S01]  /*0c40*/  IMAD R181, R175, UR5, R3 ;  /* 0x00000005afb57c24 */ /* 0x000fe2000f8e0203 */
[----:B------:R-:W-:Y:S01]  /*0c50*/  ISETP.GE.AND P1, PT, R0, RZ, PT ;  /* 0x000000ff0000720c */ /* 0x000fe20003f26270 */
[----:B------:R-:W2:Y:S01]  /*0c60*/  LDC R3, c[0x0][0x3e8] ;  /* 0x0000fa00ff037b82 */ /* 0x000ea20000000800 */
[----:B------:R-:W3:Y:S05]  /*0c70*/  LDCU.64 UR4, c[0x0][0x3a8] ;  /* 0x00007500ff0477ac */ /* 0x000eea0008000a00 */
[----:B------:R-:W-:Y:S01]  /*0c80*/  @P0 VIADD R7, R7, 0x1 ;  /* 0x0000000107070836 */ /* 0x000fe20000000000 */
[----:B------:R-:W-:-:S04]  /*0c90*/  LEA R180, P0, R2, UR8, 0x2 ;  /* 0x0000000802b47c11 */ /* 0x000fc8000f8010ff */
[----:B------:R-:W-:Y:S02]  /*0ca0*/  LEA.HI.X R181, R2, UR9, R181, 0x2, P0 ;  /* 0x0000000902b57c11 */ /* 0x000fe400080f14b5 */
[----:B------:R-:W-:Y:S02]  /*0cb0*/  @!P1 IADD3 R7, PT, PT, -R7, RZ, RZ ;  /* 0x000000ff07079210 */ /* 0x000fe40007ffe1ff */
[----:B------:R-:W-:-:S05]  /*0cc0*/  @!P2 LOP3.LUT R7, RZ, R9, RZ, 0x33, !PT ;  /* 0x00000009ff07a212 */ /* 0x000fca00078e33ff */
[----:B------:R-:W-:-:S05]  /*0cd0*/  IMAD.WIDE R18, R7, 0x4, R180 ;  /* 0x0000000407127825 */ /* 0x000fca00078e02b4 */
[----:B------:R-:W3:Y:S01]  /*0ce0*/  LDG.E R6, desc[UR16][R18.64] ;  /* 0x0000001012067981 */ /* 0x000ee2000c1e1900 */
[----:B--2---:R-:W-:Y:S01]  /*0cf0*/  IABS R0, R3 ;  /* 0x0000000300007213 */ /* 0x004fe20000000000 */
[----:B----4-:R-:W-:Y:S01]  /*0d00*/  IMAD.U32 R116, RZ, RZ, UR12 ;  /* 0x0000000cff747e24 */ /* 0x010fe2000f8e00ff */
[----:B------:R-:W-:Y:S01]  /*0d10*/  IADD3 R7, PT, PT, -R7, RZ, RZ ;  /* 0x000000ff07077210 */ /* 0x000fe20007ffe1ff */
[----:B------:R-:W-:Y:S01]  /*0d20*/  IMAD.U32 R117, RZ, RZ, UR13 ;  /* 0x0000000dff757e24 */ /* 0x000fe2000f8e00ff */
[----:B------:R-:W2:Y:S01]  /*0d30*/  I2F.RP R5, R0 ;  /* 0x0000000000057306 */ /* 0x000ea20000209400 */
[----:B-1----:R-:W-:Y:S02]  /*0d40*/  MOV R120, UR10 ;  /* 0x0000000a00787c02 */ /* 0x002fe40008000f00 */
[----:B------:R-:W-:Y:S01]  /*0d50*/  IMAD R10, R9, R7, R10 ;  /* 0x00000007090a7224 */ /* 0x000fe200078e020a */
[----:B------:R-:W-:-:S04]  /*0d60*/  MOV R121, UR11 ;  /* 0x0000000b00797c02 */ /* 0x000fc80008000f00 */
[----:B--2---:R-:W1:Y:S02]  /*0d70*/  MUFU.RCP R14, R5 ;  /* 0x00000005000e7308 */ /* 0x004e640000001000 */
        /* <DEDUP_REMOVED lines=20> */
[----:B------:R-:W-:Y:S02]  /*0ec0*/  @!P1 LOP3.LUT R2, RZ, R3, RZ, 0x33, !PT ;  /* 0x00000003ff029212 */ /* 0x000fe400078e33ff */
[----:B------:R-:W-:-:S05]  /*0ed0*/  SHF.R.S32.HI R3, RZ, 0x1f, R10 ;  /* 0x0000001fff037819 */ /* 0x000fca000001140a */
[C---:B------:R-:W-:Y:S02]  /*0ee0*/  IMAD R8, R3.reuse, R116, RZ ;  /* 0x0000007403087224 */ /* 0x040fe400078e02ff */
[----:B------:R-:W-:Y:S02]  /*0ef0*/  IMAD R4, R3, R120, RZ ;  /* 0x0000007803047224 */ /* 0x000fe400078e02ff */
[C---:B------:R-:W-:Y:S02]  /*0f00*/  IMAD R8, R10.reuse, R117, R8 ;  /* 0x000000750a087224 */ /* 0x040fe400078e0208 */
[----:B------:R-:W-:Y:S01]  /*0f10*/  IMAD R4, R10, R121, R4 ;  /* 0x000000790a047224 */ /* 0x000fe200078e0204 */
[----:B---3--:R-:W-:Y:S01]  /*0f20*/  SHF.R.S32.HI R5, RZ, 0x1f, R6 ;  /* 0x0000001fff057819 */ /* 0x008fe20000011406 */
[----:B------:R-:W-:-:S04]  /*0f30*/  IMAD.WIDE.U32 R18, R6, UR6, RZ ;  /* 0x0000000606127c25 */ /* 0x000fc8000f8e00ff */
[C---:B------:R-:W-:Y:S02]  /*0f40*/  IMAD R11, R5.reuse, UR6, RZ ;  /* 0x00000006050b7c24 */ /* 0x040fe4000f8e02ff */
[----:B------:R-:W-:Y:S02]  /*0f50*/  IMAD R5, R5, UR4, RZ ;  /* 0x0000000405057c24 */ /* 0x000fe4000f8e02ff */
[C---:B------:R-:W-:Y:S02]  /*0f60*/  IMAD R14, R6.reuse, UR7, R11 ;  /* 0x00000007060e7c24 */ /* 0x040fe4000f8e020b */
[C---:B------:R-:W-:Y:S02]  /*0f70*/  IMAD R5, R6.reuse, UR5, R5 ;  /* 0x0000000506057c24 */ /* 0x040fe4000f8e0205 */
[----:B------:R-:W-:Y:S01]  /*0f80*/  IMAD.WIDE.U32 R6, R6, UR4, RZ ;  /* 0x0000000406067c25 */ /* 0x000fe2000f8e00ff */
[----:B------:R-:W1:Y:S01]  /*0f90*/  LDCU.128 UR4, c[0x0][0x3d0] ;  /* 0x00007a00ff0477ac */ /* 0x000e620008000c00 */
[----:B------:R-:W-:-:S02]  /*0fa0*/  IADD3 R15, PT, PT, R19, R14, RZ ;  /* 0x0000000e130f7210 */ /* 0x000fc40007ffe0ff */
[----:B------:R-:W-:Y:S02]  /*0fb0*/  MOV R14, R18 ;  /* 0x00000012000e7202 */ /* 0x000fe40000000f00 */
[----:B------:R-:W-:-:S03]  /*0fc0*/  IADD3 R7, PT, PT, R7, R5, RZ ;  /* 0x0000000507077210 */ /* 0x000fc60007ffe0ff */
[----:B------:R-:W-:-:S04]  /*0fd0*/  IMAD.WIDE.U32 R14, R10, R116, R14 ;  /* 0x000000740a0e7225 */ /* 0x000fc800078e000e */
[----:B------:R-:W-:Y:S01]  /*0fe0*/  IMAD.WIDE.U32 R10, R10, R120, R6 ;  /* 0x000000780a0a7225 */ /* 0x000fe200078e0006 */
[----:B------:R-:W-:Y:S02]  /*0ff0*/  SHF.R.S32.HI R7, RZ, 0x1f, R2 ;  /* 0x0000001fff077819 */ /* 0x000fe40000011402 */
[----:B------:R-:W-:Y:S01]  /*1000*/  IADD3 R9, PT, PT, R15, R8, RZ ;  /* 0x000000080f097210 */ /* 0x000fe20007ffe0ff */
[----:B------:R-:W-:Y:S01]  /*1010*/  IMAD.IADD R5, R11, 0x1, R4 ;  /* 0x000000010b057824 */ /* 0x000fe200078e0204 */
[----:B------:R-:W-:Y:S01]  /*1020*/  MOV R8, R14 ;  /* 0x0000000e00087202 */ /* 0x000fe20000000f00 */
[C---:B-1----:R-:W-:Y:S01]  /*1030*/  IMAD R3, R7.reuse, UR4, RZ ;  /* 0x0000000407037c24 */ /* 0x042fe2000f8e02ff */
[----:B------:R-:W-:Y:S01]  /*1040*/  MOV R4, R10 ;  /* 0x0000000a00047202 */ /* 0x000fe20000000f00 */
[----:B------:R-:W-:Y:S02]  /*1050*/  IMAD R7, R7, UR6, RZ ;  /* 0x0000000607077c24 */ /* 0x000fe4000f8e02ff */
[----:B------:R-:W-:-:S04]  /*1060*/  IMAD.WIDE.U32 R8, R2, UR4, R8 ;  /* 0x0000000402087c25 */ /* 0x000fc8000f8e0008 */
[C---:B------:R-:W-:Y:S02]  /*1070*/  IMAD R7, R2.reuse, UR7, R7 ;  /* 0x0000000702077c24 */ /* 0x040fe4000f8e0207 */
[----:B------:R-:W-:Y:S01]  /*1080*/  IMAD.WIDE.U32 R10, R2, UR6, R4 ;  /* 0x00000006020a7c25 */ /* 0x000fe2000f8e0004 */
[----:B------:R-:W-:-:S03]  /*1090*/  MOV R4, R8 ;  /* 0x0000000800047202 */ /* 0x000fc60000000f00 */
[----:B------:R-:W-:Y:S01]  /*10a0*/  IMAD R0, R2, UR5, R3 ;  /* 0x0000000502007c24 */ /* 0x000fe2000f8e0203 */
[----:B------:R-:W-:-:S03]  /*10b0*/  IADD3 R7, PT, PT, R11, R7, RZ ;  /* 0x000000070b077210 */ /* 0x000fc60007ffe0ff */
[----:B------:R-:W-:Y:S01]  /*10c0*/  IMAD.IADD R0, R9, 0x1, R0 ;  /* 0x0000000109007824 */ /* 0x000fe200078e0200 */
[----:B------:R-:W-:Y:S06]  /*10d0*/  BRA `(.L_x_1642) ;  /* 0x0000000400487947 */ /* 0x000fec0003800000 */
.L_x_1641:
        /* <DEDUP_REMOVED lines=15> */
.L_x_1643:
[----:B------:R-:W3:Y:S01]  /*11d0*/  LDC.64 R116, c[0x0][0x3b8] ;  /* 0x0000ee00ff747b82 */ /* 0x000ee20000000a00 */
[----:B------:R-:W-:-:S05]  /*11e0*/  IADD3 R6, PT, PT, R0, R5, RZ ;  /* 0x0000000500067210 */ /* 0x000fca0007ffe0ff */
[C---:B---3--:R-:W-:Y:S02]  /*11f0*/  IMAD R9, R6.reuse, R117, RZ ;  /* 0x0000007506097224 */ /* 0x048fe400078e02ff */
[----:B------:R-:W-:-:S05]  /*1200*/  IMAD.WIDE.U32 R6, R6, R116, RZ ;  /* 0x0000007406067225 */ /* 0x000fca00078e00ff */
[----:B------:R-:W-:Y:S02]  /*1210*/  IADD3 R9, PT, PT, R7, R9, RZ ;  /* 0x0000000907097210 */ /* 0x000fe40007ffe0ff */
[----:B------:R-:W-:Y:S02]  /*1220*/  MOV R8, R6 ;  /* 0x0000000600087202 */ /* 0x000fe40000000f00 */
.L_x_1644:
        /* <DEDUP_REMOVED lines=13> */
[----:B------:R-:W-:Y:S06]  /*1300*/  BRA `(.L_x_1646) ;  /* 0x0000000000187947 */ /* 0x000fec0003800000 */
.L_x_1645:
[----:B------:R-:W3:Y:S01]  /*1310*/  LDC.64 R120, c[0x0][0x3c0] ;  /* 0x0000f000ff787b82 */ /* 0x000ee20000000a00 */
[----:B------:R-:W-:-:S05]  /*1320*/  IADD3 R0, PT, PT, R0, R5, RZ ;  /* 0x0000000500007210 */ /* 0x000fca0007ffe0ff */
[C---:B---3--:R-:W-:Y:S02]  /*1330*/  IMAD R11, R0.reuse, R121, RZ ;  /* 0x00000079000b7224 */ /* 0x048fe400078e02ff */
[----:B--2--5:R-:W-:-:S05]  /*1340*/  IMAD.WIDE.U32 R2, R0, R120, RZ ;  /* 0x0000007800027225 */ /* 0x024fca00078e00ff */
[----:B------:R-:W-:Y:S02]  /*1350*/  IADD3 R11, PT, PT, R3, R11, RZ ;  /* 0x0000000b030b7210 */ /* 0x000fe40007ffe0ff */
[----:B------:R-:W-:-:S07]  /*1360*/  MOV R10, R2 ;  /* 0x00000002000a7202 */ /* 0x000fce0000000f00 */
.L_x_1646:
[----:B------:R-:W2:Y:S01]  /*1370*/  LDC R7, c[0x0][0x3e8] ;  /* 0x0000fa00ff077b82 */ /* 0x000ea20000000800 */
[----:B------:R-:W-:Y:S02]  /*1380*/  CS2R R180, SRZ ;  /* 0x0000000000b47805 */ /* 0x000fe4000001ff00 */
[----:B--2---:R-:W-:-:S04]  /*1390*/  IABS R0, R7 ;  /* 0x0000000700007213 */ /* 0x004fc80000000000 */
        /* <DEDUP_REMOVED lines=8> */
[----:B------:R-:W-:Y:S02]  /*1420*/  IMAD.HI.U32 R3, R5, R3, R4 ;  /* 0x0000000305037227 */ /* 0x000fe400078e0004 */
[----:B------:R-:W2:Y:S04]  /*1430*/  LDC.64 R4, c[0x0][0x3d8] ;  /* 0x0000f600ff047b82 */ /* 0x000ea80000000a00 */
        /* <DEDUP_REMOVED lines=9> */
[----:B------:R-:W3:Y:S03]  /*14d0*/  LDC.64 R2, c[0x0][0x3d0] ;  /* 0x0000f400ff027b82 */ /* 0x000ee60000000a00 */
[----:B------:R-:W-:-:S02]  /*14e0*/  ISETP.GE.AND P1, PT, R0, RZ, PT ;  /* 0x000000ff0000720c */ /* 0x000fc40003f26270 */
[----:B------:R-:W-:-:S05]  /*14f0*/  LEA R0, R140, 0xffffff80, 0x7 ;  /* 0xffffff808c007811 */ /* 0x000fca00078e38ff */
[----:B------:R-:W-:Y:S01]  /*1500*/  @P2 IADD3 R6, PT, PT, R6, 0x1, RZ ;  /* 0x0000000106062810 */ /* 0x000fe20007ffe0ff */
[----:B------:R-:W-:-:S04]  /*1510*/  IMAD.WIDE.U32 R10, R0, R120, R10 ;  /* 0x00000078000a7225 */ /* 0x000fc800078e000a */
[----:B------:R-:W-:-:S04]  /*1520*/  IMAD.WIDE.U32 R8, R0, R116, R8 ;  /* 0x0000007400087225 */ /* 0x000fc800078e0008 */
[----:B------:R-:W-:Y:S01]  /*1530*/  @!P1 IMAD.MOV R6, RZ, RZ, -R6 ;  /* 0x000000ffff069224 */ /* 0x000fe200078e0a06 */
[----:B------:R-:W-:Y:S01]  /*1540*/  @!P0 LOP3.LUT R6, RZ, R7, RZ, 0x33, !PT ;  /* 0x00000007ff068212 */ /* 0x000fe200078e33ff */
[C---:B------:R-:W-:Y:S02]  /*1550*/  IMAD R11, R0.reuse, R121, R11 ;  /* 0x00000079000b7224 */ /* 0x040fe400078e020b */
[----:B------:R-:W-:Y:S01]  /*1560*/  IMAD R9, R0, R117, R9 ;  /* 0x0000007500097224 */ /* 0x000fe200078e0209 */
[----:B------:R-:W-:Y:S01]  /*1570*/  SHF.R.S32.HI R7, RZ, 0x1f, R6 ;  /* 0x0000001fff077819 */ /* 0x000fe20000011406 */
[----:B--2---:R-:W-:-:S04]  /*1580*/  IMAD.WIDE.U32 R10, R6, R4, R10 ;  /* 0x00000004060a7225 */ /* 0x004fc800078e000a */
[C---:B------:R-:W-:Y:S02]  /*1590*/  IMAD R0, R7.reuse, R4, RZ ;  /* 0x0000000407007224 */ /* 0x040fe400078e02ff */
[-C--:B---3--:R-:W-:Y:S02]  /*15a0*/  IMAD R7, R7, R2.reuse, RZ ;  /* 0x0000000207077224 */ /* 0x088fe400078e02ff */
[C---:B------:R-:W-:Y:S02]  /*15b0*/  IMAD R0, R6.reuse, R5, R0 ;  /* 0x0000000506007224 */ /* 0x040fe400078e0200 */
[----:B------:R-:W-:-:S04]  /*15c0*/  IMAD.WIDE.U32 R4, R6, R2, R8 ;  /* 0x0000000206047225 */ /* 0x000fc800078e0008 */
[----:B------:R-:W-:Y:S01]  /*15d0*/  IMAD R3, R6, R3, R7 ;  /* 0x0000000306037224 */ /* 0x000fe200078e0207 */
[----:B------:R-:W-:-:S04]  /*15e0*/  IADD3 R7, PT, PT, R11, R0, RZ ;  /* 0x000000000b077210 */ /* 0x000fc80007ffe0ff */
[----:B------:R-:W-:-:S07]  /*15f0*/  IADD3 R0, PT, PT, R5, R3, RZ ;  /* 0x0000000305007210 */ /* 0x000fce0007ffe0ff */
.L_x_1642:
[----:B------:R-:W-:Y:S01]  /*1600*/  ISETP.NE.AND P0, PT, R174, -0x1, PT ;  /* 0xffffffffae00780c */ /* 0x000fe20003f05270 */
[----:B------:R-:W-:Y:S01]  /*1610*/  IMAD.SHL.U32 R177, R118, 0x8, RZ ;  /* 0x0000000876b17824 */ /* 0x000fe200078e00ff */
[----:B------:R-:W2:Y:S01]  /*1620*/  LDCU.64 UR6, c[0x0][0x390] ;  /* 0x00007200ff0677ac */ /* 0x000ea20008000a00 */
[----:B-1----:R-:W-:Y:S01]  /*1630*/  SHF.R.U32.HI R14, RZ, 0x2, R118 ;  /* 0x00000002ff0e7819 */ /* 0x002fe20000011676 */
[----:B------:R-:W1:Y:S01]  /*1640*/  S2UR UR12, SR_CgaCtaId ;  /* 0x00000000000c79c3 */ /* 0x000e620000008800 */
[----:B------:R-:W-:Y:S01]  /*1650*/  IADD3 R166, PT, PT, -R176, R13, RZ ;  /* 0x0000000db0a67210 */ /* 0x000fe20007ffe1ff */
[----:B------:R-:W3:Y:S01]  /*1660*/  LDCU.64 UR4, c[0x0][0x3c8] ;  /* 0x00007900ff0477ac */ /* 0x000ee20008000a00 */
[C---:B------:R-:W-:Y:S01]  /*1670*/  LOP3.LUT R178, R177.reuse, 0x18, RZ, 0xc0, !PT ;  /* 0x00000018b1b27812 */ /* 0x040fe200078ec0ff */
[----:B------:R-:W-:Y:S01]  /*1680*/  IMAD.SHL.U32 R6, R118, 0x20, RZ ;  /* 0x0000002076067824 */ /* 0x000fe200078e00ff */
[----:B------:R-:W-:Y:S01]  /*1690*/  LOP3.LUT R11, R177, 0xd8, RZ, 0xc0, !PT ;  /* 0x000000d8b10b7812 */ /* 0x000fe200078ec0ff */
[----:B------:R-:W4:Y:S01]  /*16a0*/  LDCU.64 UR10, c[0x0][0x388] ;  /* 0x00007100ff0a77ac */ /* 0x000f220008000a00 */
[----:B------:R-:W-:Y:S01]  /*16b0*/  IADD3 R20, P1, PT, R178, R10, RZ ;  /* 0x0000000ab2147210 */ /* 0x000fe20007f3e0ff */
[----:B------:R-:W-:Y:S01]  /*16c0*/  IMAD.SHL.U32 R5, R118, 0x4, RZ ;  /* 0x0000000476057824 */ /* 0x000fe200078e00ff */
[----:B------:R-:W5:Y:S01]  /*16d0*/  @!P0 LDC.64 R8, c[0x0][0x398] ;  /* 0x0000e600ff088b82 */ /* 0x000f620000000a00 */
[----:B------:R-:W-:Y:S01]  /*16e0*/  LOP3.LUT R12, R6, 0xc0, RZ, 0xc0, !PT ;  /* 0x000000c0060c7812 */ /* 0x000fe200078ec0ff */
[----:B------:R-:W-:Y:S01]  /*16f0*/  IMAD.MOV.U32 R15, RZ, RZ, RZ ;  /* 0x000000ffff0f7224 */ /* 0x000fe200078e00ff */
[----:B------:R-:W-:Y:S01]  /*1700*/  BSSY.RECONVERGENT B0, `(.L_x_1647) ;  /* 0x0000043000007945 */ /* 0x000fe20003800200 */
[----:B------:R-:W-:Y:S01]  /*1710*/  IMAD.X R21, RZ, RZ, R7, P1 ;  /* 0x000000ffff157224 */ /* 0x000fe200008e0607 */
[----:B------:R-:W-:Y:S01]  /*1720*/  LOP3.LUT R5, R12, 0x18, R5, 0xf8, !PT ;  /* 0x000000180c057812 */ /* 0x000fe200078ef805 */
[----:B------:R-:W-:Y:S01]  /*1730*/  IMAD.WIDE.U32 R16, R17, 0x40, R14 ;  /* 0x0000004011107825 */ /* 0x000fe200078e000e */
[C---:B------:R-:W-:Y:S01]  /*1740*/  LOP3.LUT R168, R178.reuse, 0x20, RZ, 0xfc, !PT ;  /* 0x00000020b2a87812 */ /* 0x040fe200078efcff */
[----:B------:R-:W2:Y:S01]  /*1750*/  @P0 LDC.64 R2, c[0x0][0x3b0] ;  /* 0x0000ec00ff020b82 */ /* 0x000ea20000000a00 */
[----:B------:R-:W-:Y:S01]  /*1760*/  LOP3.LUT R167, R178, 0x40, RZ, 0xfc, !PT ;  /* 0x00000040b2a77812 */ /* 0x000fe200078efcff */
[----:B-----5:R-:W-:-:S04]  /*1770*/  @!P0 IMAD.WIDE.U32 R18, R175, R8, RZ ;  /* 0x00000008af128225 */ /* 0x020fc800078e00ff */
[----:B------:R-:W-:Y:S01]  /*1780*/  @!P0 IMAD.MOV.U32 R8, RZ, RZ, R18 ;  /* 0x000000ffff088224 */ /* 0x000fe200078e0012 */
[----:B------:R-:W-:Y:S01]  /*1790*/  IADD3 R18, P2, PT, R178, R4, RZ ;  /* 0x00000004b2127210 */ /* 0x000fe20007f5e0ff */
[----:B------:R-:W-:Y:S02]  /*17a0*/  @!P0 IMAD R9, R175, R9, R19 ;  /* 0x00000009af098224 */ /* 0x000fe400078e0213 */
[C---:B--2---:R-:W-:Y:S01]  /*17b0*/  @P0 IMAD.WIDE.U32 R22, R174.reuse, R2, RZ ;  /* 0x00000002ae160225 */ /* 0x044fe200078e00ff */
[----:B------:R-:W-:Y:S02]  /*17c0*/  IADD3.X R19, PT, PT, RZ, R0, RZ, P2, !PT ;  /* 0x00000000ff137210 */ /* 0x000fe400017fe4ff */
        /* <DEDUP_REMOVED lines=9> */
[----:B------:R-:W-:-:S03]  /*1860*/  IMAD.WIDE.U32 R18, R14, R116, R18 ;  /* 0x000000740e127225 */ /* 0x000fc600078e0012 */
[----:B------:R-:W-:Y:S01]  /*1870*/  LEA.HI.X R173, R10, UR7, R173, 0x1, P0 ;  /* 0x000000070aad7c11 */ /* 0x000fe200080f0cad */
[----:B---3--:R-:W-:Y:S01]  /*1880*/  IMAD.WIDE.U32 R2, R184, UR4, R2 ;  /* 0x00000004b8027c25 */ /* 0x008fe2000f8e0002 */
[----:B------:R-:W-:Y:S01]  /*1890*/  ISETP.GE.AND P0, PT, R14, R166, PT ;  /* 0x000000a60e00720c */ /* 0x000fe20003f06270 */
[----:B------:R-:W-:Y:S01]  /*18a0*/  UMOV UR4, 0x400 ;  /* 0x0000040000047882 */ /* 0x000fe20000000000 */
[----:B----4-:R-:W-:Y:S01]  /*18b0*/  LEA R170, P1, R18, UR10, 0x1 ;  /* 0x0000000a12aa7c11 */ /* 0x010fe2000f8208ff */
[----:B------:R-:W-:Y:S01]  /*18c0*/  IMAD R169, R14, R117, R19 ;  /* 0x000000750ea97224 */ /* 0x000fe200078e0213 */
[----:B-1----:R-:W-:Y:S01]  /*18d0*/  ULEA UR4, UR12, UR4, 0x18 ;  /* 0x000000040c047291 */ /* 0x002fe2000f8ec0ff */
[----:B------:R-:W-:Y:S01]  /*18e0*/  SHF.R.U32.HI R10, RZ, 0x1, R118 ;  /* 0x00000001ff0a7819 */ /* 0x000fe20000011676 */
[----:B------:R-:W-:Y:S02]  /*18f0*/  IMAD R9, R184, UR5, R3 ;  /* 0x00000005b8097c24 */ /* 0x000fe4000f8e0203 */
[----:B------:R-:W-:Y:S01]  /*1900*/  LEA.HI.X R169, R18, UR11, R169, 0x1, P1 ;  /* 0x0000000b12a97c11 */ /* 0x000fe200088f0ca9 */
[----:B------:R-:W-:Y:S01]  /*1910*/  IMAD.SHL.U32 R4, R118, 0x10, RZ ;  /* 0x0000001076047824 */ /* 0x000fe200078e00ff */
[----:B------:R-:W-:-:S02]  /*1920*/  LOP3.LUT R110, R5, 0x8, R10, 0x78, !PT ;  /* 0x00000008056e7812 */ /* 0x000fc400078e780a */
        /* <DEDUP_REMOVED lines=31> */
.L_x_1649:
[----:B------:R2:W-:Y:S02]  /*1b20*/  STS.128 [R177+0x2000], RZ ;  /* 0x002000ffb1007388 */ /* 0x0005e40000000c00 */
.L_x_1648:
[----:B------:R-:W-:Y:S05]  /*1b30*/  BSYNC.RECONVERGENT B0 ;  /* 0x0000000000007941 */ /* 0x000fea0003800200 */
.L_x_1647:
        /* <DEDUP_REMOVED lines=35> */
.L_x_1652:
[----:B------:R4:W-:Y:S02]  /*1d70*/  STS.128 [R177+0x2800], RZ ;  /* 0x002800ffb1007388 */ /* 0x0009e40000000c00 */
.L_x_1651:
[----:B------:R-:W-:Y:S05]  /*1d80*/  BSYNC.RECONVERGENT B0 ;  /* 0x0000000000007941 */ /* 0x000fea0003800200 */
.L_x_1650:
        /* <DEDUP_REMOVED lines=30> */
.L_x_1655:
[----:B------:R4:W-:Y:S02]  /*1f70*/  STS.128 [R177+0x7000], RZ ;  /* 0x007000ffb1007388 */ /* 0x0009e40000000c00 */
.L_x_1654:
[----:B------:R-:W-:Y:S05]  /*1f80*/  BSYNC.RECONVERGENT B0 ;  /* 0x0000000000007941 */ /* 0x000fea0003800200 */
.L_x_1653:
        /* <DEDUP_REMOVED lines=27> */
.L_x_1658:
[----:B------:R4:W-:Y:S02]  /*2140*/  STS.128 [R177+0x7800], RZ ;  /* 0x007800ffb1007388 */ /* 0x0009e40000000c00 */
.L_x_1657:
[----:B------:R-:W-:Y:S05]  /*2150*/  BSYNC.RECONVERGENT B0 ;  /* 0x0000000000007941 */ /* 0x000fea0003800200 */
.L_x_1656:
        /* <DEDUP_REMOVED lines=26> */
.L_x_1661:
[----:B------:R4:W-:Y:S02]  /*2300*/  STS.128 [R177+0x8000], RZ ;  /* 0x008000ffb1007388 */ /* 0x0009e40000000c00 */
.L_x_1660:
[----:B------:R-:W-:Y:S05]  /*2310*/  BSYNC.RECONVERGENT B0 ;  /* 0x0000000000007941 */ /* 0x000fea0003800200 */
.L_x_1659:
        /* <DEDUP_REMOVED lines=28> */
.L_x_1663:
[----:B------:R-:W-:Y:S05]  /*24e0*/  BSYNC.RECONVERGENT B0 ;  /* 0x0000000000007941 */ /* 0x000fea0003800200 */
.L_x_1662:
        /* <DEDUP_REMOVED lines=9> */
[----:B------:R-:W-:-:S05]  /*2580*/  LEA.HI.X R19, R16, R3, R0, 0x2, P0 ;  /* 0x0000000310137211 */ /* 0x000fca00000f1400 */
        /* <DEDUP_REMOVED lines=8> */
[----:B------:R-:W-:Y:S01]  /*2610*/  IADD3 R165, PT, PT, R110, R109, R165 ;  /* 0x0000006d6ea57210 */ /* 0x000fe20007ffe0a5 */
[----:B------:R-:W-:Y:S01]  /*2620*/  BAR.SYNC.DEFER_BLOCKING 0x0 ;  /* 0x0000000000007b1d */ /* 0x000fe20000010000 */
[----:B----4-:R-:W-:Y:S01]  /*2630*/  FMUL.FTZ R0, R3, R0 ;  /* 0x0000000003007220 */ /* 0x010fe20000410000 */
[----:B------:R-:W-:-:S04]  /*2640*/  IADD3 R3, PT, PT, R13, UR14, R112 ;  /* 0x0000000e0d037c10 */ /* 0x000fc8000fffe070 */
        /* <DEDUP_REMOVED lines=23> */
.L_x_1666:
[----:B------:R4:W-:Y:S01]  /*27c0*/  STS.128 [R177+0xd000], RZ ;  /* 0x00d000ffb1007388 */ /* 0x0009e20000000c00 */
[----:B------:R-:W-:Y:S05]  /*27d0*/  BRA `(.L_x_1667) ;  /* 0x00000000000c7947 */ /* 0x000fea0003800000 */
.L_x_1665:
[----:B------:R1:W-:Y:S04]  /*27e0*/  STS.128 [R177+0x9000], RZ ;  /* 0x009000ffb1007388 */ /* 0x0003e80000000c00 */
[----:B------:R1:W-:Y:S04]  /*27f0*/  STS.128 [R177+0xb000], RZ ;  /* 0x00b000ffb1007388 */ /* 0x0003e80000000c00 */
[----:B------:R1:W-:Y:S02]  /*2800*/  STS.128 [R177+0xd000], RZ ;  /* 0x00d000ffb1007388 */ /* 0x0003e40000000c00 */
.L_x_1667:
[----:B------:R-:W-:Y:S05]  /*2810*/  BSYNC.RECONVERGENT B0 ;  /* 0x0000000000007941 */ /* 0x000fea0003800200 */
.L_x_1664:
        /* <DEDUP_REMOVED lines=30> */
.L_x_1670:
[----:B------:R1:W-:Y:S02]  /*2a00*/  STS.128 [R177+0xd800], RZ ;  /* 0x00d800ffb1007388 */ /* 0x0003e40000000c00 */
.L_x_1669:
[----:B------:R-:W-:Y:S05]  /*2a10*/  BSYNC.RECONVERGENT B0 ;  /* 0x0000000000007941 */ /* 0x000fea0003800200 */
.L_x_1668:
        /* <DEDUP_REMOVED lines=28> */
.L_x_1673:
[----:B------:R1:W-:Y:S02]  /*2be0*/  STS.128 [R177+0xe000], RZ ;  /* 0x00e000ffb1007388 */ /* 0x0003e40000000c00 */
.L_x_1672:
[----:B------:R-:W-:Y:S05]  /*2bf0*/  BSYNC.RECONVERGENT B0 ;  /* 0x0000000000007941 */ /* 0x000fea0003800200 */
.L_x_1671:
        /* <DEDUP_REMOVED lines=31> */
.L_x_1676:
[----:B------:R1:W-:Y:S02]  /*2df0*/  STS.128 [R177+0xe800], RZ ;  /* 0x00e800ffb1007388 */ /* 0x0003e40000000c00 */
.L_x_1675:
[----:B------:R-:W-:Y:S05]  /*2e00*/  BSYNC.RECONVERGENT B0 ;  /* 0x0000000000007941 */ /* 0x000fea0003800200 */
.L_x_1674:
[----:B------:R-:W-:Y:S01]  /*2e10*/  LOP3.LUT R7, R4, 0x100, RZ, 0xc0, !PT ;  /* 0x0000010004077812 */ /* 0x000fe200078ec0ff */
[----:B------:R-:W-:Y:S01]  /*2e20*/  IMAD.MOV.U32 R108, RZ, RZ, 0x20 ;  /* 0x00000020ff6c7424 */ /* 0x000fe200078e00ff */
[----:B------:R-:W-:Y:S01]  /*2e30*/  LOP3.LUT R164, R5, 0x8, R118, 0x78, !PT ;  /* 0x0000000805a47812 */ /* 0x000fe200078e7876 */
[----:B------:R-:W5:Y:S01]  /*2e40*/  LDCU UR10, c[0x0][0x50c] ;  /* 0x0000a180ff0a77ac */ /* 0x000f620008000800 */
[----:B------:R-:W-:Y:S01]  /*2e50*/  LOP3.LUT R7, R7, 0x20, R6, 0xf8, !PT ;  /* 0x0000002007077812 */ /* 0x000fe200078ef806 */
[----:B------:R-:W-:Y:S01]  /*2e60*/  IMAD.IADD R2, R123, 0x1, R2 ;  /* 0x000000017b027824 */ /* 0x000fe200078e0202 */
[----:B------:R-:W-:Y:S01]  /*2e70*/  LEA R165, R165, UR4, 0x1 ;  /* 0x00000004a5a57c11 */ /* 0x000fe2000f8e08ff */
[----:B------:R-:W0:Y:S01]  /*2e80*/  LDGDEPBAR ;  /* 0x00000000000079af */ /* 0x000e220000000000 */
[----:B------:R-:W-:Y:S01]  /*2e90*/  LOP3.LUT P6, RZ, R118, 0x4, RZ, 0xc0, !PT ;  /* 0x0000000476ff7812 */ /* 0x000fe200078cc0ff */
[----:B------:R-:W-:Y:S01]  /*2ea0*/  IMAD.IADD R164, R164, 0x1, R7 ;  /* 0x00000001a4a47824 */ /* 0x000fe200078e0207 */
[C---:B------:R-:W-:Y:S01]  /*2eb0*/  VIMNMX R142, PT, PT, R3.reuse, R112, PT ;  /* 0x00000070038e7248 */ /* 0x040fe20003fe0100 */
[----:B------:R-:W-:Y:S01]  /*2ec0*/  LDSM.16.M88.4 R76, [R165] ;  /* 0x00000000a54c783b */ /* 0x000fe20000000200 */
[----:B------:R-:W-:Y:S01]  /*2ed0*/  SEL R108, R108, 0xffffffe0, !P6 ;  /* 0xffffffe06c6c7807 */ /* 0x000fe20007000000 */
[----:B------:R-:W-:Y:S01]  /*2ee0*/  VIADD R156, R2, 0x21 ;  /* 0x00000021029c7836 */ /* 0x000fe20000000000 */
[----:B------:R-:W-:Y:S01]  /*2ef0*/  LEA R164, R164, UR4, 0x1 ;  /* 0x00000004a4a47c11 */ /* 0x000fe2000f8e08ff */
[----:B------:R-:W-:Y:S01]  /*2f00*/  VIADD R148, R2, 0x31 ;  /* 0x0000003102947836 */ /* 0x000fe20000000000 */
[----:B------:R-:W-:Y:S01]  /*2f10*/  VIADDMNMX R141, R3, 0x8, R112, PT ;  /* 0x00000008038d7846 */ /* 0x000fe20003800170 */
[----:B------:R-:W-:-:S02]  /*2f20*/  IMAD.IADD R122, R165, 0x1, R108 ;  /* 0x00000001a57a7824 */ /* 0x000fc400078e026c */
[----:B------:R-:W2:Y:S01]  /*2f30*/  LDSM.16.M88.4 R36, [R164+0x3800] ;  /* 0x00380000a424783b */ /* 0x000ea20000000200 */
[----:B------:R-:W-:Y:S02]  /*2f40*/  IMAD.IADD R143, R164, 0x1, R108 ;  /* 0x00000001a48f7824 */ /* 0x000fe400078e026c */
[----:B------:R-:W-:Y:S01]  /*2f50*/  VIADD R154, R2, 0x30 ;  /* 0x00000030029a7836 */ /* 0x000fe20000000000 */
[----:B------:R-:W4:Y:S04]  /*2f60*/  LDSM.16.M88.4 R28, [R164+0x3c00] ;  /* 0x003c0000a41c783b */ /* 0x000f280000000200 */
[----:B------:R-:W5:Y:S04]  /*2f70*/  LDSM.16.M88.4 R52, [R164+0x3000] ;  /* 0x00300000a434783b */ /* 0x000f680000000200 */
[----:B------:R-:W-:Y:S04]  /*2f80*/  LDSM.16.M88.4 R72, [R122] ;  /* 0x000000007a48783b */ /* 0x000fe80000000200 */
[----:B------:R-:W5:Y:S04]  /*2f90*/  LDSM.16.M88.4 R64, [R143+0x3800] ;  /* 0x003800008f40783b */ /* 0x000f680000000200 */
[----:B------:R-:W5:Y:S04]  /*2fa0*/  LDSM.16.M88.4 R60, [R143+0x3c00] ;  /* 0x003c00008f3c783b */ /* 0x000f680000000200 */
[----:B------:R-:W5:Y:S04]  /*2fb0*/  LDSM.16.M88.4 R44, [R164+0x3400] ;  /* 0x00340000a42c783b */ /* 0x000f680000000200 */
[----:B---3--:R-:W3:Y:S04]  /*2fc0*/  LDSM.16.M88.4 R20, [R164+0x4000] ;  /* 0x00400000a414783b */ /* 0x008ee80000000200 */
[----:B-1----:R-:W1:Y:S04]  /*2fd0*/  LDSM.16.M88.4 R12, [R164+0x4400] ;  /* 0x00440000a40c783b */ /* 0x002e680000000200 */
[----:B------:R-:W1:Y:S04]  /*2fe0*/  LDSM.16.M88.4 R84, [R164+0x4800] ;  /* 0x00480000a454783b */ /* 0x000e680000000200 */
[----:B------:R-:W1:Y:S01]  /*2ff0*/  LDSM.16.M88.4 R8, [R164+0x4c00] ;  /* 0x004c0000a408783b */ /* 0x000e620000000200 */
[C---:B--2---:R-:W-:Y:S03]  /*3000*/  HMMA.16816.F32.BF16 R40, R76.reuse, R36, RZ ;  /* 0x000000244c28723c */ /* 0x044fe600000418ff */
[----:B------:R-:W2:Y:S04]  /*3010*/  LDSM.16.M88.4 R4, [R143+0x3000] ;  /* 0x003000008f04783b */ /* 0x000ea80000000200 */
[----:B------:R-:W2:Y:S01]  /*3020*/  LDSM.16.M88.4 R68, [R143+0x3400] ;  /* 0x003400008f44783b */ /* 0x000ea20000000200 */
[C---:B----4-:R-:W-:Y:S03]  /*3030*/  HMMA.16816.F32.BF16 R32, R76.reuse, R28, RZ ;  /* 0x0000001c4c20723c */ /* 0x050fe600000418ff */
[----:B------:R-:W-:Y:S04]  /*3040*/  LDSM.16.M88.4 R100, [R164+0x5000] ;  /* 0x00500000a464783b */ /* 0x000fe80000000200 */
[----:B------:R-:W-:Y:S01]  /*3050*/  LDSM.16.M88.4 R92, [R143+0x4000] ;  /* 0x004000008f5c783b */ /* 0x000fe20000000200 */
[C---:B------:R-:W-:Y:S03]  /*3060*/  HMMA.16816.F32.BF16 R36, R76.reuse, R38, RZ ;  /* 0x000000264c24723c */ /* 0x040fe600000418ff */
[----:B------:R-:W-:Y:S04]  /*3070*/  LDSM.16.M88.4 R104, [R143+0x4c00] ;  /* 0x004c00008f68783b */ /* 0x000fe80000000200 */
[----:B------:R-:W-:Y:S01]  /*3080*/  LDSM.16.M88.4 R96, [R164+0x5400] ;  /* 0x00540000a460783b */ /* 0x000fe20000000200 */
[C---:B------:R-:W-:Y:S08]  /*3090*/  HMMA.16816.F32.BF16 R28, R76.reuse, R30, RZ ;  /* 0x0000001e4c1c723c */ /* 0x040ff000000418ff */
[C---:B-----5:R-:W-:Y:S08]  /*30a0*/  HMMA.16816.F32.BF16 R56, R76.reuse, R52, RZ ;  /* 0x000000344c38723c */ /* 0x060ff000000418ff */
[----:B------:R-:W-:Y:S08]  /*30b0*/  HMMA.16816.F32.BF16 R52, R76, R54, RZ ;  /* 0x000000364c34723c */ /* 0x000ff000000418ff */
[C---:B------:R-:W-:Y:S08]  /*30c0*/  HMMA.16816.F32.BF16 R40, R72.reuse, R64, R40 ;  /* 0x000000404828723c */ /* 0x040ff00000041828 */
[C---:B------:R-:W-:Y:S01]  /*30d0*/  HMMA.16816.F32.BF16 R36, R72.reuse, R66, R36 ;  /* 0x000000424824723c */ /* 0x040fe20000041824 */
[----:B------:R-:W4:Y:S07]  /*30e0*/  LDSM.16.M88.4 R64, [R165+0x1000] ;  /* 0x00100000a540783b */ /* 0x000f2e0000000200 */
[C---:B------:R-:W-:Y:S08]  /*30f0*/  HMMA.16816.F32.BF16 R32, R72.reuse, R60, R32 ;  /* 0x0000003c4820723c */ /* 0x040ff00000041820 */
[----:B------:R-:W-:Y:S01]  /*3100*/  HMMA.16816.F32.BF16 R28, R72, R62, R28 ;  /* 0x0000003e481c723c */ /* 0x000fe2000004181c */
[----:B------:R-:W5:Y:S07]  /*3110*/  LDSM.16.M88.4 R60, [R164+0x5800] ;  /* 0x00580000a43c783b */ /* 0x000f6e0000000200 */
[C---:B------:R-:W-:Y:S08]  /*3120*/  HMMA.16816.F32.BF16 R48, R76.reuse, R44, RZ ;  /* 0x0000002c4c30723c */ /* 0x040ff000000418ff */
[C---:B---3--:R-:W-:Y:S08]  /*3130*/  HMMA.16816.F32.BF16 R24, R76.reuse, R20, RZ ;  /* 0x000000144c18723c */ /* 0x048ff000000418ff */
        /* <DEDUP_REMOVED lines=12> */
[C---:B------:R-:W-:Y:S08]  /*3200*/  HMMA.16816.F32.BF16 R48, R72.reuse, R68, R48 ;  /* 0x000000444830723c */ /* 0x040ff00000041830 */
[----:B------:R-:W-:Y:S01]  /*3210*/  HMMA.16816.F32.BF16 R44, R72, R70, R44 ;  /* 0x00000046482c723c */ /* 0x000fe2000004182c */
[----:B------:R-:W3:Y:S07]  /*3220*/  LDSM.16.M88.4 R68, [R164+0x5c00] ;  /* 0x005c0000a444783b */ /* 0x000eee0000000200 */
[C---:B----4-:R-:W-:Y:S08]  /*3230*/  HMMA.16816.F32.BF16 R56, R64.reuse, R100, R56 ;  /* 0x000000644038723c */ /* 0x050ff00000041838 */
[C---:B------:R-:W-:Y:S01]  /*3240*/  HMMA.16816.F32.BF16 R52, R64.reuse, R102, R52 ;  /* 0x000000664034723c */ /* 0x040fe20000041834 */
[----:B------:R-:W-:Y:S07]  /*3250*/  LDSM.16.M88.4 R100, [R122+0x1000] ;  /* 0x001000007a64783b */ /* 0x000fee0000000200 */
[C---:B-----5:R-:W-:Y:S08]  /*3260*/  HMMA.16816.F32.BF16 R40, R64.reuse, R60, R40 ;  /* 0x0000003c4028723c */ /* 0x060ff00000041828 */
        /* <DEDUP_REMOVED lines=10> */
[----:B------:R-:W5:Y:S07]  /*3310*/  LDSM.16.M88.4 R92, [R164+0x6400] ;  /* 0x00640000a45c783b */ /* 0x000f6e0000000200 */
[C---:B------:R-:W-:Y:S08]  /*3320*/  HMMA.16816.F32.BF16 R80, R72.reuse, R104, R80 ;  /* 0x000000684850723c */ /* 0x040ff00000041850 */
[----:B------:R-:W-:Y:S01]  /*3330*/  HMMA.16816.F32.BF16 R76, R72, R106, R76 ;  /* 0x0000006a484c723c */ /* 0x000fe2000004184c */
[----:B------:R-:W5:Y:S04]  /*3340*/  LDSM.16.M88.4 R72, [R164+0x6c00] ;  /* 0x006c0000a448783b */ /* 0x000f680000000200 */
[----:B------:R-:W-:Y:S03]  /*3350*/  LDSM.16.M88.4 R104, [R164+0x7c00] ;  /* 0x007c0000a468783b */ /* 0x000fe60000000200 */
[C---:B---3--:R-:W-:Y:S08]  /*3360*/  HMMA.16816.F32.BF16 R32, R64.reuse, R68, R32 ;  /* 0x000000444020723c */ /* 0x048ff00000041820 */
[----:B------:R-:W-:Y:S01]  /*3370*/  HMMA.16816.F32.BF16 R28, R64, R70, R28 ;  /* 0x00000046401c723c */ /* 0x000fe2000004181c */
[----:B------:R-:W3:Y:S07]  /*3380*/  LDSM.16.M88.4 R68, [R143+0x5400] ;  /* 0x005400008f44783b */ /* 0x000eee0000000200 */
[C---:B----4-:R-:W-:Y:S08]  /*3390*/  HMMA.16816.F32.BF16 R56, R100.reuse, R60, R56 ;  /* 0x0000003c6438723c */ /* 0x050ff00000041838 */
        /* <DEDUP_REMOVED lines=11> */
[C---:B-----5:R-:W-:Y:S08]  /*3450*/  HMMA.16816.F32.BF16 R16, R64.reuse, R92, R16 ;  /* 0x0000005c4010723c */ /* 0x060ff00000041810 */
[C---:B------:R-:W-:Y:S01]  /*3460*/  HMMA.16816.F32.BF16 R12, R64.reuse, R94, R12 ;  /* 0x0000005e400c723c */ /* 0x040fe2000004180c */
[----:B------:R-:W-:Y:S07]  /*3470*/  LDSM.16.M88.4 R92, [R143+0x6c00] ;  /* 0x006c00008f5c783b */ /* 0x000fee0000000200 */
[C---:B------:R-:W-:Y:S08]  /*3480*/  HMMA.16816.F32.BF16 R80, R64.reuse, R72, R80 ;  /* 0x000000484050723c */ /* 0x040ff00000041850 */
[----:B------:R-:W-:Y:S01]  /*3490*/  HMMA.16816.F32.BF16 R76, R64, R74, R76 ;  /* 0x0000004a404c723c */ /* 0x000fe2000004184c */
[----:B------:R-:W5:Y:S04]  /*34a0*/  LDSM.16.M88.4 R64, [R143+0x6000] ;  /* 0x006000008f40783b */ /* 0x000f680000000200 */
[----:B------:R-:W-:Y:S03]  /*34b0*/  LDSM.16.M88.4 R72, [R165+0x2000] ;  /* 0x00200000a548783b */ /* 0x000fe60000000200 */
        /* <DEDUP_REMOVED lines=12> */
[C---:B-----5:R-:W-:Y:S08]  /*3580*/  HMMA.16816.F32.BF16 R24, R100.reuse, R64, R24 ;  /* 0x000000406418723c */ /* 0x060ff00000041818 */
[----:B------:R-:W-:Y:S01]  /*3590*/  HMMA.16816.F32.BF16 R20, R100, R66, R20 ;  /* 0x000000426414723c */ /* 0x000fe20000041814 */
[----:B------:R-:W2:Y:S07]  /*35a0*/  LDSM.16.M88.4 R64, [R164+0x7400] ;  /* 0x00740000a440783b */ /* 0x000eae0000000200 */
[----:B---3--:R-:W-:Y:S08]  /*35b0*/  HMMA.16816.F32.BF16 R52, R72, R70, R52 ;  /* 0x000000464834723c */ /* 0x008ff00000041834 */
[C---:B------:R-:W-:Y:S08]  /*35c0*/  HMMA.16816.F32.BF16 R80, R100.reuse, R92, R80 ;  /* 0x0000005c6450723c */ /* 0x040ff00000041850 */
[----:B------:R-:W-:Y:S01]  /*35d0*/  HMMA.16816.F32.BF16 R76, R100, R94, R76 ;  /* 0x0000005e644c723c */ /* 0x000fe2000004184c */
[----:B------:R-:W3:Y:S07]  /*35e0*/  LDSM.16.M88.4 R92, [R143+0x7400] ;  /* 0x007400008f5c783b */ /* 0x000eee0000000200 */
[C---:B----4-:R-:W-:Y:S08]  /*35f0*/  HMMA.16816.F32.BF16 R40, R72.reuse, R60, R40 ;  /* 0x0000003c4828723c */ /* 0x050ff00000041828 */
[----:B------:R-:W-:Y:S01]  /*3600*/  HMMA.16816.F32.BF16 R36, R72, R62, R36 ;  /* 0x0000003e4824723c */ /* 0x000fe20000041824 */
[----:B------:R-:W4:Y:S07]  /*3610*/  LDSM.16.M88.4 R60, [R164+0x8400] ;  /* 0x00840000a43c783b */ /* 0x000f2e0000000200 */
[----:B-1----:R-:W-:Y:S08]  /*3620*/  HMMA.16816.F32.BF16 R52, R4, R10, R52 ;  /* 0x0000000a0434723c */ /* 0x002ff00000041834 */
[C---:B------:R-:W-:Y:S01]  /*3630*/  HMMA.16816.F32.BF16 R56, R72.reuse, R68, R56 ;  /* 0x000000444838723c */ /* 0x040fe20000041838 */
[----:B------:R-:W1:Y:S07]  /*3640*/  LDSM.16.M88.4 R68, [R164+0x8000] ;  /* 0x00800000a444783b */ /* 0x000e6e0000000200 */
[----:B--2---:R-:W-:Y:S03]  /*3650*/  HMMA.16816.F32.BF16 R48, R72, R64, R48 ;  /* 0x000000404830723c */ /* 0x004fe60000041830 */
[----:B------:R-:W-:Y:S01]  /*3660*/  FMUL.FTZ R52, R52, UR10 ;  /* 0x0000000a34347c20 */ /* 0x000fe20008410000 */
[----:B------:R-:W-:-:S04]  /*3670*/  FMUL.FTZ R53, R53, UR10 ;  /* 0x0000000a35357c20 */ /* 0x000fc80008410000 */
[----:B------:R-:W-:Y:S08]  /*3680*/  HMMA.16816.F32.BF16 R88, R100, R96, R88 ;  /* 0x000000606458723c */ /* 0x000ff00000041858 */
[----:B------:R-:W-:Y:S01]  /*3690*/  HMMA.16816.F32.BF16 R56, R4, R8, R56 ;  /* 0x000000080438723c */ /* 0x000fe20000041838 */
[----:B------:R-:W2:Y:S07]  /*36a0*/  LDSM.16.M88.4 R8, [R164+0x8800] ;  /* 0x00880000a408783b */ /* 0x000eae0000000200 */
[----:B------:R-:W-:Y:S01]  /*36b0*/  HMMA.16816.F32.BF16 R84, R100, R98, R84 ;  /* 0x000000626454723c */ /* 0x000fe20000041854 */
[----:B------:R-:W5:Y:S01]  /*36c0*/  MUFU.TANH R99, R52 ;  /* 0x0000003400637308 */ /* 0x000f620000002400 */
[----:B------:R-:W-:-:S06]  /*36d0*/  FMUL.FTZ R101, R54, UR10 ;  /* 0x0000000a36657c20 */ /* 0x000fcc0008410000 */
[----:B---3--:R-:W-:Y:S01]  /*36e0*/  HMMA.16816.F32.BF16 R48, R4, R92, R48 ;  /* 0x0000005c0430723c */ /* 0x008fe20000041830 */
[----:B------:R3:W-:Y:S02]  /*36f0*/  MUFU.TANH R93, R53 ;  /* 0x00000035005d7308 */ /* 0x0007e40000002400 */
[----:B------:R-:W-:Y:S01]  /*3700*/  FMUL.FTZ R57, R57, UR10 ;  /* 0x0000000a39397c20 */ /* 0x000fe20008410000 */
[----:B------:R-:W-:Y:S01]  /*3710*/  FMUL.FTZ R59, R59, UR10 ;  /* 0x0000000a3b3b7c20 */ /* 0x000fe20008410000 */
[----:B------:R-:W-:Y:S01]  /*3720*/  FMUL.FTZ R3, R58, UR10 ;  /* 0x0000000a3a037c20 */ /* 0x000fe20008410000 */
[----:B------:R-:W-:Y:S02]  /*3730*/  FMUL.FTZ R56, R56, UR10 ;  /* 0x0000000a38387c20 */ /* 0x000fe40008410000 */
[C---:B----4-:R-:W-:Y:S01]  /*3740*/  HMMA.16816.F32.BF16 R16, R72.reuse, R60, R16 ;  /* 0x0000003c4810723c */ /* 0x050fe20000041810 */
[----:B------:R-:W-:Y:S01]  /*3750*/  FMUL.FTZ R61, R55, UR10 ;  /* 0x0000000a373d7c20 */ /* 0x000fe20008410000 */
[----:B------:R-:W-:Y:S06]  /*3760*/  MUFU.TANH R57, R57 ;  /* 0x0000003900397308 */ /* 0x000fec0000002400 */
[----:B------:R-:W-:Y:S01]  /*3770*/  HMMA.16816.F32.BF16 R44, R72, R66, R44 ;  /* 0x00000042482c723c */ /* 0x000fe2000004182c */
[----:B------:R-:W-:Y:S01]  /*3780*/  LDSM.16.M88.4 R64, [R164+0x8c00] ;  /* 0x008c0000a440783b */ /* 0x000fe20000000200 */
[----:B------:R-:W-:Y:S01]  /*3790*/  MUFU.TANH R59, R59 ;  /* 0x0000003b003b7308 */ /* 0x000fe20000002400 */
[----:B------:R-:W-:Y:S01]  /*37a0*/  FMUL.FTZ R48, R48, UR10 ;  /* 0x0000000a30307c20 */ /* 0x000fe20008410000 */
[----:B------:R-:W-:Y:S01]  /*37b0*/  FMUL.FTZ R49, R49, UR10 ;  /* 0x0000000a31317c20 */ /* 0x000fe20008410000 */
[----:B---3--:R-:W3:Y:S01]  /*37c0*/  LDSM.16.M88.4 R52, [R143+0x7c00] ;  /* 0x007c00008f34783b */ /* 0x008ee20000000200 */
[----:B------:R-:W-:-:S02]  /*37d0*/  FMUL.FTZ R103, R50, UR10 ;  /* 0x0000000a32677c20 */ /* 0x000fc40008410000 */
[C---:B-1----:R-:W-:Y:S02]  /*37e0*/  HMMA.16816.F32.BF16 R24, R72.reuse, R68, R24 ;  /* 0x000000444818723c */ /* 0x042fe40000041818 */
[----:B------:R-:W1:Y:S06]  /*37f0*/  MUFU.TANH R101, R101 ;  /* 0x0000006500657308 */ /* 0x000e6c0000002400 */
[C---:B------:R-:W-:Y:S01]  /*3800*/  HMMA.16816.F32.BF16 R20, R72.reuse, R70, R20 ;  /* 0x000000464814723c */ /* 0x040fe20000041814 */
[----:B------:R-:W4:Y:S01]  /*3810*/  LDSM.16.M88.4 R68, [R143+0x7800] ;  /* 0x007800008f44783b */ /* 0x000f220000000200 */
[----:B------:R-:W-:Y:S06]  /*3820*/  MUFU.TANH R103, R103 ;  /* 0x0000006700677308 */ /* 0x000fec0000002400 */
[C---:B------:R-:W-:Y:S01]  /*3830*/  HMMA.16816.F32.BF16 R32, R72.reuse, R104, R32 ;  /* 0x000000684820723c */ /* 0x040fe20000041820 */
[----:B------:R-:W-:Y:S01]  /*3840*/  FMUL.FTZ R105, R51, UR10 ;  /* 0x0000000a33697c20 */ /* 0x000fe20008410000 */
[----:B------:R-:W-:Y:S06]  /*3850*/  MUFU.TANH R61, R61 ;  /* 0x0000003d003d7308 */ /* 0x000fec0000002400 */
[C---:B------:R-:W-:Y:S02]  /*3860*/  HMMA.16816.F32.BF16 R28, R72.reuse, R106, R28 ;  /* 0x0000006a481c723c */ /* 0x040fe4000004181c */
[----:B------:R-:W-:Y:S06]  /*3870*/  MUFU.TANH R105, R105 ;  /* 0x0000006900697308 */ /* 0x000fec0000002400 */
[----:B------:R-:W-:Y:S02]  /*3880*/  HMMA.16816.F32.BF16 R12, R72, R62, R12 ;  /* 0x0000003e480c723c */ /* 0x000fe4000004180c */
[----:B------:R-:W-:Y:S06]  /*3890*/  MUFU.TANH R63, R48 ;  /* 0x00000030003f7308 */ /* 0x000fec0000002400 */
[----:B------:R-:W-:Y:S02]  /*38a0*/  HMMA.16816.F32.BF16 R44, R4, R94, R44 ;  /* 0x0000005e042c723c */ /* 0x000fe4000004182c */
[----:B------:R5:W-:Y:S06]  /*38b0*/  MUFU.TANH R95, R49 ;  /* 0x00000031005f7308 */ /* 0x000bec0000002400 */
[C---:B--2---:R-:W-:Y:S02]  /*38c0*/  HMMA.16816.F32.BF16 R88, R72.reuse, R8, R88 ;  /* 0x000000084858723c */ /* 0x044fe40000041858 */
[----:B------:R-:W-:Y:S06]  /*38d0*/  MUFU.TANH R97, R56 ;  /* 0x0000003800617308 */ /* 0x000fec0000002400 */
[----:B------:R-:W-:Y:S01]  /*38e0*/  HMMA.16816.F32.BF16 R84, R72, R10, R84 ;  /* 0x0000000a4854723c */ /* 0x000fe20000041854 */
[----:B------:R-:W2:Y:S01]  /*38f0*/  LDSM.16.M88.4 R8, [R143+0x8000] ;  /* 0x008000008f08783b */ /* 0x000ea20000000200 */
[----:B------:R-:W-:Y:S03]  /*3900*/  MUFU.TANH R3, R3 ;  /* 0x0000000300037308 */ /* 0x000fe60000002400 */
[----:B-----5:R-:W5:Y:S03]  /*3910*/  LDSM.16.M88.4 R48, [R143+0x8400] ;  /* 0x008400008f30783b */ /* 0x020f660000000200 */
[C---:B---3--:R-:W-:Y:S08]  /*3920*/  HMMA.16816.F32.BF16 R32, R4.reuse, R52, R32 ;  /* 0x000000340420723c */ /* 0x048ff00000041820 */
[----:B------:R-:W-:Y:S01]  /*3930*/  HMMA.16816.F32.BF16 R28, R4, R54, R28 ;  /* 0x00000036041c723c */ /* 0x000fe2000004181c */
[----:B------:R-:W3:Y:S07]  /*3940*/  LDSM.16.M88.4 R52, [R143+0x8c00] ;  /* 0x008c00008f34783b */ /* 0x000eee0000000200 */
[----:B------:R-:W-:Y:S01]  /*3950*/  HMMA.16816.F32.BF16 R80, R72, R64, R80 ;  /* 0x000000404850723c */ /* 0x000fe20000041850 */
[----:B------:R-:W-:-:S02]  /*3960*/  FMUL.FTZ R65, R44, UR10 ;  /* 0x0000000a2c417c20 */ /* 0x000fc40008410000 */
[----:B------:R-:W-:Y:S01]  /*3970*/  FMUL.FTZ R32, R32, UR10 ;  /* 0x0000000a20207c20 */ /* 0x000fe20008410000 */
[----:B------:R-:W-:-:S03]  /*3980*/  FMUL.FTZ R33, R33, UR10 ;  /* 0x0000000a21217c20 */ /* 0x000fc60008410000 */
[----:B------:R-:W-:Y:S01]  /*3990*/  MUFU.TANH R65, R65 ;  /* 0x0000004100417308 */ /* 0x000fe20000002400 */
[----:B----4-:R-:W-:Y:S01]  /*39a0*/  HMMA.16816.F32.BF16 R40, R4, R68, R40 ;  /* 0x000000440428723c */ /* 0x010fe20000041828 */
[----:B------:R-:W-:-:S06]  /*39b0*/  FMUL.FTZ R69, R45, UR10 ;  /* 0x0000000a2d457c20 */ /* 0x000fcc0008410000 */
[----:B------:R-:W-:Y:S01]  /*39c0*/  MUFU.TANH R69, R69 ;  /* 0x0000004500457308 */ /* 0x000fe20000002400 */
[----:B------:R-:W-:Y:S01]  /*39d0*/  HMMA.16816.F32.BF16 R76, R72, R66, R76 ;  /* 0x00000042484c723c */ /* 0x000fe2000004184c */
[----:B------:R-:W-:-:S06]  /*39e0*/  FMUL.FTZ R67, R46, UR10 ;  /* 0x0000000a2e437c20 */ /* 0x000fcc0008410000 */
[----:B------:R-:W-:Y:S01]  /*39f0*/  MUFU.TANH R67, R67 ;  /* 0x0000004300437308 */ /* 0x000fe20000002400 */
[----:B------:R-:W-:Y:S01]  /*3a00*/  HMMA.16816.F32.BF16 R36, R4, R70, R36 ;  /* 0x000000460424723c */ /* 0x000fe20000041824 */
[----:B------:R-:W-:Y:S02]  /*3a10*/  FMUL.FTZ R71, R47, UR10 ;  /* 0x0000000a2f477c20 */ /* 0x000fe40008410000 */
[----:B------:R-:W4:Y:S01]  /*3a20*/  LDSM.16.M88.4 R44, [R143+0x8800] ;  /* 0x008800008f2c783b */ /* 0x000f220000000200 */
[----:B------:R-:W-:Y:S01]  /*3a30*/  FMUL.FTZ R40, R40, UR10 ;  /* 0x0000000a28287c20 */ /* 0x000fe20008410000 */
[----:B------:R-:W-:Y:S01]  /*3a40*/  FMUL.FTZ R41, R41, UR10 ;  /* 0x0000000a29297c20 */ /* 0x000fe20008410000 */
[----:B------:R-:W-:-:S04]  /*3a50*/  DEPBAR.LE SB0, 0x0 ;  /* 0x000080000000791a */ /* 0x000fc80000000000 */
[C---:B--2---:R-:W-:Y:S01]  /*3a60*/  HMMA.16816.F32.BF16 R20, R4.reuse, R10, R20 ;  /* 0x0000000a0414723c */ /* 0x044fe20000041814 */
[----:B------:R-:W-:Y:S01]  /*3a70*/  FMUL.FTZ R11, R43, UR10 ;  /* 0x0000000a2b0b7c20 */ /* 0x000fe20008410000 */
[----:B------:R-:W-:Y:S06]  /*3a80*/  MUFU.TANH R71, R71 ;  /* 0x0000004700477308 */ /* 0x000fec0000002400 */
[----:B-----5:R-:W-:Y:S01]  /*3a90*/  HMMA.16816.F32.BF16 R12, R4, R50, R12 ;  /* 0x00000032040c723c */ /* 0x020fe2000004180c */
[----:B------:R-:W-:Y:S01]  /*3aa0*/  FMUL.FTZ R39, R39, UR10 ;  /* 0x0000000a27277c20 */ /* 0x000fe20008410000 */
[----:B------:R-:W-:Y:S01]  /*3ab0*/  FMUL.FTZ R51, R28, UR10 ;  /* 0x0000000a1c337c20 */ /* 0x000fe20008410000 */
[----:B------:R-:W-:Y:S01]  /*3ac0*/  FMUL.FTZ R36, R36, UR10 ;  /* 0x0000000a24247c20 */ /* 0x000fe20008410000 */
[----:B------:R-:W-:Y:S01]  /*3ad0*/  FMUL.FTZ R38, R38, UR10 ;  /* 0x0000000a26267c20 */ /* 0x000fe20008410000 */
[----:B------:R-:W-:Y:S01]  /*3ae0*/  MUFU.TANH R73, R40 ;  /* 0x0000002800497308 */ /* 0x000fe20000002400 */
[----:B------:R-:W-:-:S02]  /*3af0*/  FMUL.FTZ R37, R37, UR10 ;  /* 0x0000000a25257c20 */ /* 0x000fc40008410000 */
[C---:B---3--:R-:W-:Y:S03]  /*3b00*/  HMMA.16816.F32.BF16 R76, R4.reuse, R54, R76 ;  /* 0x00000036044c723c */ /* 0x048fe6000004184c */
[----:B------:R-:W-:Y:S02]  /*3b10*/  FMUL.FTZ R28, R23, UR10 ;  /* 0x0000000a171c7c20 */ /* 0x000fe40008410000 */
[----:B------:R2:W-:Y:S03]  /*3b20*/  MUFU.TANH R43, R36 ;  /* 0x00000024002b7308 */ /* 0x0005e60000002400 */
[----:B------:R-:W-:Y:S01]  /*3b30*/  HMMA.16816.F32.BF16 R24, R4, R8, R24 ;  /* 0x000000080418723c */ /* 0x000fe20000041818 */
[----:B------:R-:W-:Y:S02]  /*3b40*/  FMUL.FTZ R9, R42, UR10 ;  /* 0x0000000a2a097c20 */ /* 0x000fe40008410000 */
[----:B------:R-:W-:-:S02]  /*3b50*/  FMUL.FTZ R23, R13, UR10 ;  /* 0x0000000a0d177c20 */ /* 0x000fc40008410000 */
[----:B------:R-:W-:Y:S03]  /*3b60*/  MUFU.TANH R41, R41 ;  /* 0x0000002900297308 */ /* 0x000fe60000002400 */
[C---:B------:R-:W-:Y:S03]  /*3b70*/  HMMA.16816.F32.BF16 R16, R4.reuse, R48, R16 ;  /* 0x000000300410723c */ /* 0x040fe60000041810 */
[----:B------:R-:W-:Y:S01]  /*3b80*/  FMUL.FTZ R13, R76, UR10 ;  /* 0x0000000a4c0d7c20 */ /* 0x000fe20008410000 */
[----:B------:R-:W-:Y:S01]  /*3b90*/  FMUL.FTZ R77, R77, UR10 ;  /* 0x0000000a4d4d7c20 */ /* 0x000fe20008410000 */
[----:B------:R3:W-:Y:S01]  /*3ba0*/  MUFU.TANH R49, R32 ;  /* 0x0000002000317308 */ /* 0x0007e20000002400 */
[----:B--2---:R-:W-:Y:S01]  /*3bb0*/  FMUL.FTZ R36, R35, UR10 ;  /* 0x0000000a23247c20 */ /* 0x004fe20008410000 */
[----:B------:R-:W-:Y:S01]  /*3bc0*/  FMUL.FTZ R35, R31, UR10 ;  /* 0x0000000a1f237c20 */ /* 0x000fe20008410000 */
[----:B----4-:R-:W-:Y:S01]  /*3bd0*/  HMMA.16816.F32.BF16 R84, R4, R46, R84 ;  /* 0x0000002e0454723c */ /* 0x010fe20000041854 */
[----:B------:R-:W-:-:S02]  /*3be0*/  FMUL.FTZ R79, R79, UR10 ;  /* 0x0000000a4f4f7c20 */ /* 0x000fc40008410000 */
[----:B------:R-:W-:Y:S01]  /*3bf0*/  FMUL.FTZ R10, R26, UR10 ;  /* 0x0000000a1a0a7c20 */ /* 0x000fe20008410000 */
[----:B------:R-:W-:Y:S01]  /*3c00*/  FMUL.FTZ R8, R24, UR10 ;  /* 0x0000000a18087c20 */ /* 0x000fe20008410000 */
[----:B------:R2:W-:Y:S03]  /*3c10*/  MUFU.TANH R47, R39 ;  /* 0x00000027002f7308 */ /* 0x0005e60000002400 */
[C---:B------:R-:W-:Y:S03]  /*3c20*/  HMMA.16816.F32.BF16 R88, R4.reuse, R44, R88 ;  /* 0x0000002c0458723c */ /* 0x040fe60000041858 */
[----:B------:R-:W-:Y:S01]  /*3c30*/  FMUL.FTZ R26, R18, UR10 ;  /* 0x0000000a121a7c20 */ /* 0x000fe20008410000 */
[----:B------:R-:W-:Y:S01]  /*3c40*/  VIADD R18, R2, 0x9 ;  /* 0x0000000902127836 */ /* 0x000fe20000000000 */
[----:B------:R-:W4:Y:S01]  /*3c50*/  MUFU.TANH R13, R13 ;  /* 0x0000000d000d7308 */ /* 0x000f220000002400 */
[----:B---3--:R-:W-:Y:S01]  /*3c60*/  FMUL.FTZ R32, R20, UR10 ;  /* 0x0000000a14207c20 */ /* 0x008fe20008410000 */
[----:B------:R-:W-:Y:S01]  /*3c70*/  FMUL.FTZ R20, R14, UR10 ;  /* 0x0000000a0e147c20 */ /* 0x000fe20008410000 */
[----:B------:R-:W-:Y:S01]  /*3c80*/  HMMA.16816.F32.BF16 R80, R4, R52, R80 ;  /* 0x000000340450723c */ /* 0x000fe20000041850 */
[----:B------:R-:W-:Y:S01]  /*3c90*/  FMUL.FTZ R6, R34, UR10 ;  /* 0x0000000a22067c20 */ /* 0x000fe20008410000 */
[----:B------:R-:W-:Y:S01]  /*3ca0*/  FMUL.FTZ R7, R30, UR10 ;  /* 0x0000000a1e077c20 */ /* 0x000fe20008410000 */
[----:B------:R-:W-:Y:S01]  /*3cb0*/  FMUL.FTZ R30, R22, UR10 ;  /* 0x0000000a161e7c20 */ /* 0x000fe20008410000 */
[----:B------:R-:W-:Y:S01]  /*3cc0*/  FMUL.FTZ R22, R12, UR10 ;  /* 0x0000000a0c167c20 */ /* 0x000fe20008410000 */
[----:B------:R3:W-:Y:S01]  /*3cd0*/  MUFU.TANH R31, R6 ;  /* 0x00000006001f7308 */ /* 0x0007e20000002400 */
[----:B--2---:R-:W-:Y:S01]  /*3ce0*/  FMUL.FTZ R39, R78, UR10 ;  /* 0x0000000a4e277c20 */ /* 0x004fe20008410000 */
[----:B------:R-:W-:-:S02]  /*3cf0*/  VIADD R14, R2, 0x1 ;  /* 0x00000001020e7836 */ /* 0x000fc40000000000 */
[----:B------:R-:W-:Y:S01]  /*3d00*/  FMUL.FTZ R4, R29, UR10 ;  /* 0x0000000a1d047c20 */ /* 0x000fe20008410000 */
[----:B------:R-:W-:Y:S02]  /*3d10*/  VIADD R12, R2, 0x8 ;  /* 0x00000008020c7836 */ /* 0x000fe40000000000 */
[----:B------:R-:W-:Y:S01]  /*3d20*/  FMUL.FTZ R34, R25, UR10 ;  /* 0x0000000a19227c20 */ /* 0x000fe20008410000 */
[----:B------:R-:W-:Y:S01]  /*3d30*/  FMUL.FTZ R25, R17, UR10 ;  /* 0x0000000a11197c20 */ /* 0x000fe20008410000 */
[C---:B------:R-:W-:Y:S01]  /*3d40*/  ISETP.GE.AND P4, PT, R14.reuse, R142, PT ;  /* 0x0000008e0e00720c */ /* 0x040fe20003f86270 */
[----:B------:R-:W2:Y:S01]  /*3d50*/  MUFU.TANH R39, R39 ;  /* 0x0000002700277308 */ /* 0x000ea20000002400 */
[-C--:B------:R-:W-:Y:S01]  /*3d60*/  ISETP.GE.AND P0, PT, R14, R141.reuse, PT ;  /* 0x0000008d0e00720c */ /* 0x080fe20003f06270 */
[----:B------:R-:W-:Y:S01]  /*3d70*/  FMUL.FTZ R24, R19, UR10 ;  /* 0x0000000a13187c20 */ /* 0x000fe20008410000 */
[----:B------:R-:W-:Y:S01]  /*3d80*/  I2FP.F32.U32 R14, R14 ;  /* 0x0000000e000e7245 */ /* 0x000fe20000201000 */
[----:B------:R-:W-:Y:S01]  /*3d90*/  FMUL.FTZ R29, R21, UR10 ;  /* 0x0000000a151d7c20 */ /* 0x000fe20008410000 */
[C---:B------:R-:W-:Y:S01]  /*3da0*/  ISETP.GE.AND P3, PT, R12.reuse, R142, PT ;  /* 0x0000008e0c00720c */ /* 0x040fe20003f66270 */
[----:B------:R-:W-:Y:S01]  /*3db0*/  FMUL.FTZ R89, R89, UR10 ;  /* 0x0000000a59597c20 */ /* 0x000fe20008410000 */
[-C--:B------:R-:W-:Y:S01]  /*3dc0*/  ISETP.GE.AND P1, PT, R12, R141.reuse, PT ;  /* 0x0000008d0c00720c */ /* 0x080fe20003f26270 */
[----:B------:R5:W-:Y:S01]  /*3dd0*/  MUFU.TANH R5, R33 ;  /* 0x0000002100057308 */ /* 0x000be20000002400 */
[----:B---3--:R-:W-:Y:S01]  /*3de0*/  FMUL.FTZ R6, R15, UR10 ;  /* 0x0000000a0f067c20 */ /* 0x008fe20008410000 */
[----:B------:R-:W-:Y:S01]  /*3df0*/  VIADD R15, R2, 0x78 ;  /* 0x00000078020f7836 */ /* 0x000fe20000000000 */
[----:B------:R-:W-:Y:S01]  /*3e00*/  I2FP.F32.U32 R12, R12 ;  /* 0x0000000c000c7245 */ /* 0x000fe20000201000 */
[----:B------:R-:W-:Y:S01]  /*3e10*/  FMUL.FTZ R91, R91, UR10 ;  /* 0x0000000a5b5b7c20 */ /* 0x000fe20008410000 */
[----:B------:R-:W-:Y:S01]  /*3e20*/  FMUL.FTZ R88, R88, UR10 ;  /* 0x0000000a58587c20 */ /* 0x000fe20008410000 */
[----:B------:R-:W-:Y:S01]  /*3e30*/  FMUL.FTZ R90, R90, UR10 ;  /* 0x0000000a5a5a7c20 */ /* 0x000fe20008410000 */
[C---:B------:R-:W-:Y:S01]  /*3e40*/  ISETP.GE.AND P5, PT, R15.reuse, R142, PT ;  /* 0x0000008e0f00720c */ /* 0x040fe20003fa6270 */
[----:B------:R3:W-:Y:S01]  /*3e50*/  MUFU.TANH R53, R4 ;  /* 0x0000000400357308 */ /* 0x0007e20000002400 */
[----:B------:R-:W-:Y:S01]  /*3e60*/  ISETP.GE.AND P2, PT, R15, R141, PT ;  /* 0x0000008d0f00720c */ /* 0x000fe20003f46270 */
[CC--:B------:R-:W-:Y:S01]  /*3e70*/  FFMA.FTZ R99, R0.reuse, R12.reuse, R99 ;  /* 0x0000000c00637223 */ /* 0x0c0fe20000010063 */
[----:B------:R-:W-:Y:S01]  /*3e80*/  I2FP.F32.U32 R15, R15 ;  /* 0x0000000f000f7245 */ /* 0x000fe20000201000 */
[----:B-1----:R-:W-:Y:S01]  /*3e90*/  FFMA.FTZ R101, R0, R12, R101 ;  /* 0x0000000c00657223 */ /* 0x002fe20000010065 */
[----:B------:R-:W-:-:S02]  /*3ea0*/  VIADD R12, R2, 0x11 ;  /* 0x00000011020c7836 */ /* 0x000fc40000000000 */
[----:B------:R-:W-:Y:S01]  /*3eb0*/  FMUL.FTZ R84, R84, UR10 ;  /* 0x0000000a54547c20 */ /* 0x000fe20008410000 */
[----:B------:R-:W-:Y:S01]  /*3ec0*/  FMUL.FTZ R86, R86, UR10 ;  /* 0x0000000a56567c20 */ /* 0x000fe20008410000 */
[-C--:B----4-:R-:W-:Y:S01]  /*3ed0*/  FFMA.FTZ R44, R0, R15.reuse, R13 ;  /* 0x0000000f002c7223 */ /* 0x090fe2000001000d */
[----:B-----5:R-:W-:Y:S01]  /*3ee0*/  FMUL.FTZ R33, R27, UR10 ;  /* 0x0000000a1b217c20 */ /* 0x020fe20008410000 */
[----:B------:R-:W-:Y:S01]  /*3ef0*/  FMUL.FTZ R27, R16, UR10 ;  /* 0x0000000a101b7c20 */ /* 0x000fe20008410000 */
[CC--:B------:R-:W-:Y:S01]  /*3f00*/  FFMA.FTZ R13, R0.reuse, R14.reuse, R57 ;  /* 0x0000000e000d7223 */ /* 0x0c0fe20000010039 */
[----:B--2---:R-:W-:Y:S01]  /*3f10*/  FFMA.FTZ R39, R0, R15, R39 ;  /* 0x0000000f00277223 */ /* 0x004fe20000010027 */
[----:B------:R-:W-:Y:S01]  /*3f20*/  VIADD R16, R2, 0x10 ;  /* 0x0000001002107836 */ /* 0x000fe20000000000 */
[----:B------:R1:W-:Y:S01]  /*3f30*/  MUFU.TANH R75, R7 ;  /* 0x00000007004b7308 */ /* 0x0003e20000002400 */
[----:B------:R-:W-:Y:S01]  /*3f40*/  FSEL R44, R44, -INF , !P5 ;  /* 0xff8000002c2c7808 */ /* 0x000fe20006800000 */
[----:B------:R-:W-:Y:S01]  /*3f50*/  FMUL.FTZ R81, R81, UR10 ;  /* 0x0000000a51517c20 */ /* 0x000fe20008410000 */
[----:B---3--:R-:W-:Y:S01]  /*3f60*/  FFMA.FTZ R4, R0, R14, R59 ;  /* 0x0000000e00047223 */ /* 0x008fe2000001003b */
[----:B------:R-:W-:Y:S01]  /*3f70*/  FSEL R13, R13, -INF , !P4 ;  /* 0xff8000000d0d7808 */ /* 0x000fe20006000000 */
[----:B------:R-:W-:Y:S01]  /*3f80*/  VIADD R14, R2, 0x18 ;  /* 0x00000018020e7836 */ /* 0x000fe20000000000 */
[----:B------:R-:W-:Y:S01]  /*3f90*/  FSEL R39, R39, -INF , !P2 ;  /* 0xff80000027277808 */ /* 0x000fe20005000000 */
[----:B------:R-:W-:Y:S01]  /*3fa0*/  FMUL.FTZ R85, R85, UR10 ;  /* 0x0000000a55557c20 */ /* 0x000fe20008410000 */
[----:B------:R2:W-:Y:S01]  /*3fb0*/  MUFU.TANH R57, R8 ;  /* 0x0000000800397308 */ /* 0x0005e20000002400 */
[----:B------:R-:W-:Y:S01]  /*3fc0*/  FSEL R4, R4, -INF , !P0 ;  /* 0xff80000004047808 */ /* 0x000fe20004000000 */
[----:B------:R-:W-:Y:S01]  /*3fd0*/  FMUL.FTZ R87, R87, UR10 ;  /* 0x0000000a57577c20 */ /* 0x000fe20008410000 */
[CC--:B------:R-:W-:Y:S01]  /*3fe0*/  ISETP.GE.AND P4, PT, R16.reuse, R142.reuse, PT ;  /* 0x0000008e1000720c */ /* 0x0c0fe20003f86270 */
[----:B------:R-:W-:Y:S01]  /*3ff0*/  FMUL.FTZ R83, R83, UR10 ;  /* 0x0000000a53537c20 */ /* 0x000fe20008410000 */
[-C--:B------:R-:W-:Y:S01]  /*4000*/  ISETP.GE.AND P0, PT, R16, R141.reuse, PT ;  /* 0x0000008d1000720c */ /* 0x080fe20003f06270 */
[----:B------:R-:W-:Y:S01]  /*4010*/  FMUL.FTZ R80, R80, UR10 ;  /* 0x0000000a50507c20 */ /* 0x000fe20008410000 */
[----:B------:R-:W-:Y:S01]  /*4020*/  ISETP.GE.AND P5, PT, R18, R142, PT ;  /* 0x0000008e1200720c */ /* 0x000fe20003fa6270 */
[----:B------:R-:W3:Y:S01]  /*4030*/  MUFU.TANH R9, R9 ;  /* 0x0000000900097308 */ /* 0x000ee20000002400 */
[----:B-1----:R-:W-:Y:S01]  /*4040*/  FSEL R7, R99, -INF , !P3 ;  /* 0xff80000063077808 */ /* 0x002fe20005800000 */
[----:B------:R-:W-:Y:S01]  /*4050*/  FMUL.FTZ R82, R82, UR10 ;  /* 0x0000000a52527c20 */ /* 0x000fe20008410000 */
[----:B------:R-:W-:-:S02]  /*4060*/  ISETP.GE.AND P2, PT, R18, R141, PT ;  /* 0x0000008d1200720c */ /* 0x000fc40003f46270 */
[----:B------:R-:W-:Y:S02]  /*4070*/  I2FP.F32.U32 R16, R16 ;  /* 0x0000001000107245 */ /* 0x000fe40000201000 */
[----:B------:R-:W-:Y:S01]  /*4080*/  ISETP.GE.AND P3, PT, R12, R142, PT ;  /* 0x0000008e0c00720c */ /* 0x000fe20003f66270 */
[----:B------:R1:W-:Y:S01]  /*4090*/  MUFU.TANH R21, R36 ;  /* 0x0000002400157308 */ /* 0x0003e20000002400 */
[----:B--2---:R-:W-:Y:S01]  /*40a0*/  FSEL R8, R101, -INF , !P1 ;  /* 0xff80000065087808 */ /* 0x004fe20004800000 */
[-C--:B------:R-:W-:Y:S01]  /*40b0*/  FFMA.FTZ R17, R0, R16.reuse, R63 ;  /* 0x0000001000117223 */ /* 0x080fe2000001003f */
[----:B------:R-:W-:Y:S01]  /*40c0*/  ISETP.GE.AND P1, PT, R12, R141, PT ;  /* 0x0000008d0c00720c */ /* 0x000fe20003f26270 */
[C---:B------:R-:W-:Y:S01]  /*40d0*/  FFMA.FTZ R16, R0.reuse, R16, R103 ;  /* 0x0000001000107223 */ /* 0x040fe20000010067 */
[----:B------:R-:W-:Y:S02]  /*40e0*/  I2FP.F32.U32 R18, R18 ;  /* 0x0000001200127245 */ /* 0x000fe40000201000 */
[----:B------:R-:W-:Y:S01]  /*40f0*/  I2FP.F32.U32 R12, R12 ;  /* 0x0000000c000c7245 */ /* 0x000fe20000201000 */
[----:B------:R2:W4:Y:S01]  /*4100*/  MUFU.TANH R45, R38 ;  /* 0x00000026002d7308 */ /* 0x0005220000002400 */
[----:B------:R-:W-:Y:S01]  /*4110*/  FSEL R17, R17, -INF , !P4 ;  /* 0xff80000011117808 */ /* 0x000fe20006000000 */
[CC--:B------:R-:W-:Y:S01]  /*4120*/  FFMA.FTZ R19, R0.reuse, R18.reuse, R93 ;  /* 0x0000001200137223 */ /* 0x0c0fe2000001005d */
[C---:B------:R-:W-:Y:S01]  /*4130*/  FFMA.FTZ R18, R0.reuse, R18, R61 ;  /* 0x0000001200127223 */ /* 0x040fe2000001003d */
[CC--:B------:R-:W-:Y:S01]  /*4140*/  FFMA.FTZ R15, R0.reuse, R12.reuse, R95 ;  /* 0x0000000c000f7223 */ /* 0x0c0fe2000001005f */
[----:B------:R-:W-:Y:S01]  /*4150*/  FFMA.FTZ R105, R0, R12, R105 ;  /* 0x0000000c00697223 */ /* 0x000fe20000010069 */
[----:B------:R-:W-:Y:S01]  /*4160*/  VIADD R12, R2, 0x19 ;  /* 0x00000019020c7836 */ /* 0x000fe20000000000 */
[----:B------:R-:W-:Y:S01]  /*4170*/  FSEL R16, R16, -INF , !P0 ;  /* 0xff80000010107808 */ /* 0x000fe20004000000 */
[----:B------:R5:W-:Y:S01]  /*4180*/  MUFU.TANH R93, R10 ;  /* 0x0000000a005d7308 */ /* 0x000be20000002400 */
[----:B-1----:R-:W-:Y:S01]  /*4190*/  VIADD R36, R2, 0x20 ;  /* 0x0000002002247836 */ /* 0x002fe20000000000 */
[----:B------:R-:W-:-:S02]  /*41a0*/  FSEL R19, R19, -INF , !P5 ;  /* 0xff80000013137808 */ /* 0x000fc40006800000 */
[----:B------:R-:W-:Y:S02]  /*41b0*/  FSEL R18, R18, -INF , !P2 ;  /* 0xff80000012127808 */ /* 0x000fe40005000000 */
[CC--:B------:R-:W-:Y:S02]  /*41c0*/  ISETP.GE.AND P4, PT, R12.reuse, R142.reuse, PT ;  /* 0x0000008e0c00720c */ /* 0x0c0fe40003f86270 */
[-C--:B------:R-:W-:Y:S01]  /*41d0*/  ISETP.GE.AND P0, PT, R12, R141.reuse, PT ;  /* 0x0000008d0c00720c */ /* 0x080fe20003f06270 */
[----:B------:R-:W1:Y:S01]  /*41e0*/  MUFU.TANH R11, R11 ;  /* 0x0000000b000b7308 */ /* 0x000e620000002400 */
[----:B------:R-:W-:Y:S01]  /*41f0*/  ISETP.GE.AND P5, PT, R14, R142, PT ;  /* 0x0000008e0e00720c */ /* 0x000fe20003fa6270 */
[----:B--2---:R-:W-:Y:S01]  /*4200*/  VIADD R38, R2, 0x28 ;  /* 0x0000002802267836 */ /* 0x004fe20000000000 */
[----:B------:R-:W-:Y:S02]  /*4210*/  ISETP.GE.AND P2, PT, R14, R141, PT ;  /* 0x0000008d0e00720c */ /* 0x000fe40003f46270 */
[----:B------:R-:W-:-:S02]  /*4220*/  I2FP.F32.U32 R12, R12 ;  /* 0x0000000c000c7245 */ /* 0x000fc40000201000 */
[----:B------:R-:W-:Y:S01]  /*4230*/  I2FP.F32.U32 R14, R14 ;  /* 0x0000000e000e7245 */ /* 0x000fe20000201000 */
[----:B------:R2:W-:Y:S01]  /*4240*/  MUFU.TANH R59, R34 ;  /* 0x00000022003b7308 */ /* 0x0005e20000002400 */
[----:B------:R-:W-:Y:S02]  /*4250*/  FSEL R15, R15, -INF , !P3 ;  /* 0xff8000000f0f7808 */ /* 0x000fe40005800000 */
[----:B-----5:R-:W-:Y:S02]  /*4260*/  FSEL R10, R105, -INF , !P1 ;  /* 0xff800000690a7808 */ /* 0x020fe40004800000 */
[C---:B------:R-:W-:Y:S02]  /*4270*/  ISETP.GE.AND P3, PT, R36.reuse, R142, PT ;  /* 0x0000008e2400720c */ /* 0x040fe40003f66270 */
[----:B------:R-:W-:Y:S01]  /*4280*/  ISETP.GE.AND P1, PT, R36, R141, PT ;  /* 0x0000008d2400720c */ /* 0x000fe20003f26270 */
[----:B------:R5:W-:Y:S01]  /*4290*/  MUFU.TANH R95, R33 ;  /* 0x00000021005f7308 */ /* 0x000be20000002400 */
[----:B------:R-:W-:-:S07]  /*42a0*/  I2FP.F32.U32 R36, R36 ;  /* 0x0000002400247245 */ /* 0x000fce0000201000 */
[----:B------:R-:W1:Y:S01]  /*42b0*/  MUFU.TANH R37, R37 ;  /* 0x0000002500257308 */ /* 0x000e620000002400 */
[CC--:B--2---:R-:W-:Y:S01]  /*42c0*/  FFMA.FTZ R34, R0.reuse, R12.reuse, R69 ;  /* 0x0000000c00227223 */ /* 0x0c4fe20000010045 */
[----:B------:R-:W-:-:S05]  /*42d0*/  FFMA.FTZ R12, R0, R12, R71 ;  /* 0x0000000c000c7223 */ /* 0x000fca0000010047 */
[----:B------:R-:W-:Y:S01]  /*42e0*/  FSEL R12, R12, -INF , !P0 ;  /* 0xff8000000c0c7808 */ /* 0x000fe20004000000 */
[----:B------:R3:W-:Y:S01]  /*42f0*/  MUFU.TANH R61, R32 ;  /* 0x00000020003d7308 */ /* 0x0007e20000002400 */
[CC--:B-----5:R-:W-:Y:S01]  /*4300*/  FFMA.FTZ R33, R0.reuse, R14.reuse, R65 ;  /* 0x0000000e00217223 */ /* 0x0e0fe20000010041 */
[----:B------:R-:W-:Y:S01]  /*4310*/  FFMA.FTZ R14, R0, R14, R67 ;  /* 0x0000000e000e7223 */ /* 0x000fe20000010043 */
[----:B------:R-:W-:-:S03]  /*4320*/  ISETP.GE.AND P0, PT, R38, R141, PT ;  /* 0x0000008d2600720c */ /* 0x000fc60003f06270 */
[----:B------:R-:W-:Y:S02]  /*4330*/  FSEL R33, R33, -INF , !P5 ;  /* 0xff80000021217808 */ /* 0x000fe40006800000 */
[----:B------:R2:W-:Y:S01]  /*4340*/  MUFU.TANH R55, R35 ;  /* 0x0000002300377308 */ /* 0x0005e20000002400 */
[----:B------:R-:W-:Y:S02]  /*4350*/  FSEL R14, R14, -INF , !P2 ;  /* 0xff8000000e0e7808 */ /* 0x000fe40005000000 */
[C---:B------:R-:W-:Y:S02]  /*4360*/  ISETP.GE.AND P5, PT, R156.reuse, R142, PT ;  /* 0x0000008e9c00720c */ /* 0x040fe40003fa6270 */
[----:B------:R-:W-:Y:S02]  /*4370*/  ISETP.GE.AND P2, PT, R156, R141, PT ;  /* 0x0000008d9c00720c */ /* 0x000fe40003f46270 */
[----:B------:R-:W-:Y:S01]  /*4380*/  I2FP.F32.U32 R156, R156 ;  /* 0x0000009c009c7245 */ /* 0x000fe20000201000 */
[----:B------:R4:W-:Y:S01]  /*4390*/  MUFU.TANH R69, R28 ;  /* 0x0000001c00457308 */ /* 0x0009e20000002400 */
[----:B---3--:R-:W-:Y:S01]  /*43a0*/  FFMA.FTZ R32, R0, R36, R9 ;  /* 0x0000002400207223 */ /* 0x008fe20000010009 */
[----:B------:R-:W-:-:S02]  /*43b0*/  FSEL R9, R34, -INF , !P4 ;  /* 0xff80000022097808 */ /* 0x000fc40006000000 */
[----:B------:R-:W-:Y:S02]  /*43c0*/  I2FP.F32.U32 R34, R38 ;  /* 0x0000002600227245 */ /* 0x000fe40000201000 */
[----:B------:R-:W-:Y:S02]  /*43d0*/  ISETP.GE.AND P4, PT, R38, R142, PT ;  /* 0x0000008e2600720c */ /* 0x000fe40003f86270 */
[----:B------:R-:W3:Y:S01]  /*43e0*/  MUFU.TANH R51, R51 ;  /* 0x0000003300337308 */ /* 0x000ee20000002400 */
[----:B--2---:R-:W-:Y:S01]  /*43f0*/  FFMA.FTZ R35, R0, R36, R73 ;  /* 0x0000002400237223 */ /* 0x004fe20000010049 */
[----:B------:R-:W-:Y:S02]  /*4400*/  VIADD R36, R2, 0x29 ;  /* 0x0000002902247836 */ /* 0x000fe40000000000 */
[-C--:B------:R-:W-:Y:S01]  /*4410*/  FFMA.FTZ R43, R0, R34.reuse, R43 ;  /* 0x00000022002b7223 */ /* 0x080fe2000001002b */
[----:B------:R-:W-:Y:S02]  /*4420*/  FSEL R32, R32, -INF , !P1 ;  /* 0xff80000020207808 */ /* 0x000fe40004800000 */
[----:B------:R-:W-:Y:S01]  /*4430*/  FSEL R35, R35, -INF , !P3 ;  /* 0xff80000023237808 */ /* 0x000fe20005800000 */
[----:B------:R2:W-:Y:S01]  /*4440*/  MUFU.TANH R63, R29 ;  /* 0x0000001d003f7308 */ /* 0x0005e20000002400 */
[----:B----4-:R-:W-:Y:S01]  /*4450*/  FFMA.FTZ R28, R0, R34, R45 ;  /* 0x00000022001c7223 */ /* 0x010fe2000001002d */
[----:B------:R-:W-:-:S02]  /*4460*/  ISETP.GE.AND P3, PT, R36, R142, PT ;  /* 0x0000008e2400720c */ /* 0x000fc40003f66270 */
[-C--:B------:R-:W-:Y:S02]  /*4470*/  ISETP.GE.AND P1, PT, R36, R141.reuse, PT ;  /* 0x0000008d2400720c */ /* 0x080fe40003f26270 */
[----:B------:R-:W-:Y:S02]  /*4480*/  FSEL R28, R28, -INF , !P0 ;  /* 0xff8000001c1c7808 */ /* 0x000fe40004000000 */
[----:B------:R4:W-:Y:S01]  /*4490*/  MUFU.TANH R67, R30 ;  /* 0x0000001e00437308 */ /* 0x0009e20000002400 */
[----:B------:R-:W-:-:S07]  /*44a0*/  ISETP.GE.AND P0, PT, R148, R141, PT ;  /* 0x0000008d9400720c */ /* 0x000fce0003f06270 */
[----:B------:R5:W3:Y:S01]  /*44b0*/  MUFU.TANH R71, R27 ;  /* 0x0000001b00477308 */ /* 0x000ae20000002400 */
[CC--:B--2---:R-:W-:Y:S01]  /*44c0*/  FFMA.FTZ R29, R0.reuse, R156.reuse, R41 ;  /* 0x0000009c001d7223 */ /* 0x0c4fe20000010029 */
[----:B-1----:R-:W-:-:S04]  /*44d0*/  FFMA.FTZ R156, R0, R156, R11 ;  /* 0x0000009c009c7223 */ /* 0x002fc8000001000b */
[----:B------:R-:W-:Y:S02]  /*44e0*/  FSEL R29, R29, -INF , !P5 ;  /* 0xff8000001d1d7808 */ /* 0x000fe40006800000 */
[----:B------:R-:W-:Y:S01]  /*44f0*/  FSEL R156, R156, -INF , !P2 ;  /* 0xff8000009c9c7808 */ /* 0x000fe20005000000 */
[----:B------:R1:W2:Y:S01]  /*4500*/  MUFU.TANH R41, R26 ;  /* 0x0000001a00297308 */ /* 0x0002a20000002400 */
[----:B----4-:R-:W-:Y:S02]  /*4510*/  I2FP.F32.U32 R30, R36 ;  /* 0x00000024001e7245 */ /* 0x010fe40000201000 */
[C---:B------:R-:W-:Y:S02]  /*4520*/  ISETP.GE.AND P5, PT, R154.reuse, R142, PT ;  /* 0x0000008e9a00720c */ /* 0x040fe40003fa6270 */
[----:B------:R-:W-:Y:S01]  /*4530*/  ISETP.GE.AND P2, PT, R154, R141, PT ;  /* 0x0000008d9a00720c */ /* 0x000fe20003f46270 */
[CC--:B------:R-:W-:Y:S01]  /*4540*/  FFMA.FTZ R34, R0.reuse, R30.reuse, R37 ;  /* 0x0000001e00227223 */ /* 0x0c0fe20000010025 */
[----:B------:R-:W-:Y:S01]  /*4550*/  FFMA.FTZ R47, R0, R30, R47 ;  /* 0x0000001e002f7223 */ /* 0x000fe2000001002f */
[----:B-----5:R-:W-:Y:S01]  /*4560*/  FSEL R27, R43, -INF , !P4 ;  /* 0xff8000002b1b7808 */ /* 0x020fe20006000000 */
[----:B------:R-:W-:Y:S01]  /*4570*/  VIADD R30, R2, 0x38 ;  /* 0x00000038021e7836 */ /* 0x000fe20000000000 */
[----:B------:R-:W-:Y:S01]  /*4580*/  ISETP.GE.AND P4, PT, R148, R142, PT ;  /* 0x0000008e9400720c */ /* 0x000fe20003f86270 */
[----:B------:R4:W-:Y:S01]  /*4590*/  MUFU.TANH R37, R24 ;  /* 0x0000001800257308 */ /* 0x0009e20000002400 */
[----:B------:R-:W-:-:S02]  /*45a0*/  I2FP.F32.U32 R148, R148 ;  /* 0x0000009400947245 */ /* 0x000fc40000201000 */
[----:B------:R-:W-:Y:S02]  /*45b0*/  I2FP.F32.U32 R154, R154 ;  /* 0x0000009a009a7245 */ /* 0x000fe40000201000 */
[----:B------:R-:W-:Y:S01]  /*45c0*/  FSEL R58, R47, -INF , !P1 ;  /* 0xff8000002f3a7808 */ /* 0x000fe20004800000 */
[CC--:B------:R-:W-:Y:S01]  /*45d0*/  FFMA.FTZ R5, R0.reuse, R148.reuse, R5 ;  /* 0x0000009400057223 */ /* 0x0c0fe20000010005 */
[----:B------:R-:W-:Y:S01]  /*45e0*/  FFMA.FTZ R148, R0, R148, R21 ;  /* 0x0000009400947223 */ /* 0x000fe20000010015 */
[----:B-1----:R-:W-:Y:S01]  /*45f0*/  I2FP.F32.U32 R26, R30 ;  /* 0x0000001e001a7245 */ /* 0x002fe20000201000 */
[----:B------:R-:W-:Y:S02]  /*4600*/  VIADD R21, R2, 0x41 ;  /* 0x0000004102157836 */ /* 0x000fe40000000000 */
[CC--:B------:R-:W-:Y:S01]  /*4610*/  FFMA.FTZ R49, R0.reuse, R154.reuse, R49 ;  /* 0x0000009a00317223 */ /* 0x0c0fe20000010031 */
[C---:B------:R-:W-:Y:S01]  /*4620*/  FFMA.FTZ R154, R0.reuse, R154, R31 ;  /* 0x0000009a009a7223 */ /* 0x040fe2000001001f */
[----:B------:R1:W5:Y:S01]  /*4630*/  MUFU.TANH R11, R25 ;  /* 0x00000019000b7308 */ /* 0x0003620000002400 */
[----:B------:R-:W-:Y:S01]  /*4640*/  FSEL R149, R5, -INF , !P4 ;  /* 0xff80000005957808 */ /* 0x000fe20006000000 */
[-C--:B---3--:R-:W-:Y:S01]  /*4650*/  FFMA.FTZ R51, R0, R26.reuse, R51 ;  /* 0x0000001a00337223 */ /* 0x088fe20000010033 */
[----:B------:R-:W-:Y:S01]  /*4660*/  FSEL R148, R148, -INF , !P0 ;  /* 0xff80000094947808 */ /* 0x000fe20004000000 */
[----:B------:R-:W-:Y:S01]  /*4670*/  FFMA.FTZ R75, R0, R26, R75 ;  /* 0x0000001a004b7223 */ /* 0x000fe2000001004b */
[----:B----4-:R-:W-:Y:S01]  /*4680*/  VIADD R24, R2, 0x40 ;  /* 0x0000004002187836 */ /* 0x010fe20000000000 */
[----:B------:R-:W-:Y:S01]  /*4690*/  ISETP.GE.AND P1, PT, R30, R141, PT ;  /* 0x0000008d1e00720c */ /* 0x000fe20003f26270 */
[----:B------:R-:W-:Y:S01]  /*46a0*/  VIADD R26, R2, 0x39 ;  /* 0x00000039021a7836 */ /* 0x000fe20000000000 */
[----:B------:R3:W4:Y:S01]  /*46b0*/  MUFU.TANH R31, R22 ;  /* 0x00000016001f7308 */ /* 0x0007220000002400 */
[----:B------:R-:W-:-:S02]  /*46c0*/  FSEL R65, R49, -INF , !P5 ;  /* 0xff80000031417808 */ /* 0x000fc40006800000 */
[C---:B------:R-:W-:Y:S02]  /*46d0*/  ISETP.GE.AND P4, PT, R24.reuse, R142, PT ;  /* 0x0000008e1800720c */ /* 0x040fe40003f86270 */
[----:B------:R-:W-:Y:S02]  /*46e0*/  ISETP.GE.AND P0, PT, R24, R141, PT ;  /* 0x0000008d1800720c */ /* 0x000fe40003f06270 */
[----:B------:R-:W-:Y:S01]  /*46f0*/  I2FP.F32.U32 R24, R24 ;  /* 0x0000001800187245 */ /* 0x000fe20000201000 */
[----:B------:R2:W4:Y:S01]  /*4700*/  MUFU.TANH R5, R20 ;  /* 0x0000001400057308 */ /* 0x0005220000002400 */
[----:B-1----:R-:W-:Y:S02]  /*4710*/  FSEL R25, R34, -INF , !P3 ;  /* 0xff80000022197808 */ /* 0x002fe40005800000 */
[----:B------:R-:W-:Y:S01]  /*4720*/  ISETP.GE.AND P3, PT, R30, R142, PT ;  /* 0x0000008e1e00720c */ /* 0x000fe20003f66270 */
[-C--:B------:R-:W-:Y:S01]  /*4730*/  FFMA.FTZ R57, R0, R24.reuse, R57 ;  /* 0x0000001800397223 */ /* 0x080fe20000010039 */
[----:B------:R-:W-:Y:S01]  /*4740*/  FSEL R154, R154, -INF , !P2 ;  /* 0xff8000009a9a7808 */ /* 0x000fe20005000000 */
[----:B------:R-:W-:Y:S01]  /*4750*/  FFMA.FTZ R93, R0, R24, R93 ;  /* 0x00000018005d7223 */ /* 0x000fe2000001005d */
[----:B------:R-:W-:Y:S01]  /*4760*/  FSEL R147, R51, -INF , !P3 ;  /* 0xff80000033937808 */ /* 0x000fe20005800000 */
[----:B------:R-:W-:Y:S01]  /*4770*/  VIADD R24, R2, 0x48 ;  /* 0x0000004802187836 */ /* 0x000fe20000000000 */
[----:B---3--:R-:W-:Y:S01]  /*4780*/  I2FP.F32.U32 R22, R21 ;  /* 0x0000001500167245 */ /* 0x008fe20000201000 */
[----:B------:R-:W1:Y:S01]  /*4790*/  MUFU.TANH R23, R23 ;  /* 0x0000001700177308 */ /* 0x000e620000002400 */
[----:B------:R-:W-:-:S02]  /*47a0*/  FSEL R144, R75, -INF , !P1 ;  /* 0xff8000004b907808 */ /* 0x000fc40004800000 */
[----:B------:R-:W-:Y:S01]  /*47b0*/  ISETP.GE.AND P5, PT, R26, R142, PT ;  /* 0x0000008e1a00720c */ /* 0x000fe20003fa6270 */
[CC--:B------:R-:W-:Y:S01]  /*47c0*/  FFMA.FTZ R139, R0.reuse, R22.reuse, R59 ;  /* 0x00000016008b7223 */ /* 0x0c0fe2000001003b */
[----:B------:R-:W-:Y:S01]  /*47d0*/  FFMA.FTZ R95, R0, R22, R95 ;  /* 0x00000016005f7223 */ /* 0x000fe2000001005f */
[-C--:B------:R-:W-:Y:S01]  /*47e0*/  ISETP.GE.AND P2, PT, R26, R141.reuse, PT ;  /* 0x0000008d1a00720c */ /* 0x080fe20003f46270 */
[C---:B--2---:R-:W-:Y:S01]  /*47f0*/  VIADD R20, R2.reuse, 0x50 ;  /* 0x0000005002147836 */ /* 0x044fe20000000000 */
[C---:B------:R-:W-:Y:S01]  /*4800*/  ISETP.GE.AND P3, PT, R21.reuse, R142, PT ;  /* 0x0000008e1500720c */ /* 0x040fe20003f66270 */
[----:B------:R-:W-:Y:S01]  /*4810*/  VIADD R22, R2, 0x49 ;  /* 0x0000004902167836 */ /* 0x000fe20000000000 */
[----:B------:R-:W-:Y:S01]  /*4820*/  ISETP.GE.AND P1, PT, R21, R141, PT ;  /* 0x0000008d1500720c */ /* 0x000fe20003f26270 */
[----:B------:R-:W-:Y:S01]  /*4830*/  MUFU.TANH R43, R88 ;  /* 0x00000058002b7308 */ /* 0x000fe20000002400 */
[----:B------:R-:W-:Y:S02]  /*4840*/  I2FP.F32.U32 R26, R26 ;  /* 0x0000001a001a7245 */ /* 0x000fe40000201000 */
[----:B------:R-:W-:-:S02]  /*4850*/  FSEL R139, R139, -INF , !P3 ;  /* 0xff8000008b8b7808 */ /* 0x000fc40005800000 */
[----:B------:R-:W-:Y:S01]  /*4860*/  FSEL R152, R95, -INF , !P1 ;  /* 0xff8000005f987808 */ /* 0x000fe20004800000 */
[----:B------:R-:W-:Y:S01]  /*4870*/  FFMA.FTZ R53, R0, R26, R53 ;  /* 0x0000001a00357223 */ /* 0x000fe20000010035 */
[C---:B------:R-:W-:Y:S01]  /*4880*/  ISETP.GE.AND P3, PT, R20.reuse, R142, PT ;  /* 0x0000008e1400720c */ /* 0x040fe20003f66270 */
[----:B------:R2:W3:Y:S01]  /*4890*/  MUFU.TANH R21, R6 ;  /* 0x0000000600157308 */ /* 0x0004e20000002400 */
[-C--:B------:R-:W-:Y:S01]  /*48a0*/  ISETP.GE.AND P1, PT, R20, R141.reuse, PT ;  /* 0x0000008d1400720c */ /* 0x080fe20003f26270 */
[C---:B------:R-:W-:Y:S01]  /*48b0*/  FFMA.FTZ R55, R0.reuse, R26, R55 ;  /* 0x0000001a00377223 */ /* 0x040fe20000010037 */
[----:B------:R-:W-:Y:S02]  /*48c0*/  I2FP.F32.U32 R20, R20 ;  /* 0x0000001400147245 */ /* 0x000fe40000201000 */
[----:B------:R-:W-:Y:S02]  /*48d0*/  FSEL R145, R57, -INF , !P4 ;  /* 0xff80000039917808 */ /* 0x000fe40006000000 */
[----:B------:R-:W-:Y:S01]  /*48e0*/  FSEL R146, R93, -INF , !P0 ;  /* 0xff8000005d927808 */ /* 0x000fe20004000000 */
[----:B------:R-:W-:Y:S01]  /*48f0*/  FFMA.FTZ R71, R0, R20, R71 ;  /* 0x0000001400477223 */ /* 0x000fe20000010047 */
[----:B------:R-:W-:Y:S01]  /*4900*/  ISETP.GE.AND P4, PT, R22, R142, PT ;  /* 0x0000008e1600720c */ /* 0x000fe20003f86270 */
[----:B------:R-:W-:Y:S01]  /*4910*/  FFMA.FTZ R136, R0, R20, R41 ;  /* 0x0000001400887223 */ /* 0x000fe20000010029 */
[----:B------:R-:W-:Y:S01]  /*4920*/  ISETP.GE.AND P0, PT, R22, R141, PT ;  /* 0x0000008d1600720c */ /* 0x000fe20003f06270 */
[----:B------:R-:W-:Y:S01]  /*4930*/  VIADD R20, R2, 0x51 ;  /* 0x0000005102147836 */ /* 0x000fe20000000000 */
[----:B------:R-:W-:Y:S01]  /*4940*/  I2FP.F32.U32 R22, R22 ;  /* 0x0000001600167245 */ /* 0x000fe20000201000 */
[----:B------:R-:W3:Y:S01]  /*4950*/  MUFU.TANH R45, R90 ;  /* 0x0000005a002d7308 */ /* 0x000ee20000002400 */
[----:B------:R-:W-:-:S02]  /*4960*/  FSEL R59, R53, -INF , !P5 ;  /* 0xff800000353b7808 */ /* 0x000fc40006800000 */
[----:B--2---:R-:W-:Y:S01]  /*4970*/  I2FP.F32.U32 R6, R24 ;  /* 0x0000001800067245 */ /* 0x004fe20000201000 */
[CC--:B------:R-:W-:Y:S01]  /*4980*/  FFMA.FTZ R63, R0.reuse, R22.reuse, R63 ;  /* 0x00000016003f7223 */ /* 0x0c0fe2000001003f */
[----:B------:R-:W-:Y:S01]  /*4990*/  FSEL R56, R55, -INF , !P2 ;  /* 0xff80000037387808 */ /* 0x000fe20005000000 */
        /* <DEDUP_REMOVED lines=9> */
[----:B------:R-:W2:Y:S01]  /*4a30*/  MUFU.TANH R89, R89 ;  /* 0x0000005900597308 */ /* 0x000ea20000002400 */
[----:B------:R-:W-:-:S02]  /*4a40*/  FSEL R138, R67, -INF , !P2 ;  /* 0xff800000438a7808 */ /* 0x000fc40005000000 */
[C---:B------:R-:W-:Y:S02]  /*4a50*/  ISETP.GE.AND P5, PT, R20.reuse, R142, PT ;  /* 0x0000008e1400720c */ /* 0x040fe40003fa6270 */
[-C--:B------:R-:W-:Y:S02]  /*4a60*/  ISETP.GE.AND P2, PT, R20, R141.reuse, PT ;  /* 0x0000008d1400720c */ /* 0x080fe40003f46270 */
[----:B------:R-:W-:Y:S01]  /*4a70*/  I2FP.F32.U32 R20, R20 ;  /* 0x0000001400147245 */ /* 0x000fe20000201000 */
[----:B------:R-:W2:Y:S01]  /*4a80*/  MUFU.TANH R91, R91 ;  /* 0x0000005b005b7308 */ /* 0x000ea20000002400 */
[----:B------:R-:W-:Y:S02]  /*4a90*/  FSEL R150, R69, -INF , !P0 ;  /* 0xff80000045967808 */ /* 0x000fe40004000000 */
[----:B------:R-:W-:Y:S01]  /*4aa0*/  ISETP.GE.AND P4, PT, R22, R142, PT ;  /* 0x0000008e1600720c */ /* 0x000fe20003f86270 */
[-C--:B-----5:R-:W-:Y:S01]  /*4ab0*/  FFMA.FTZ R131, R0, R20.reuse, R11 ;  /* 0x0000001400837223 */ /* 0x0a0fe2000001000b */
[-C--:B------:R-:W-:Y:S01]  /*4ac0*/  ISETP.GE.AND P0, PT, R22, R141.reuse, PT ;  /* 0x0000008d1600720c */ /* 0x080fe20003f06270 */
[----:B------:R-:W-:Y:S01]  /*4ad0*/  FFMA.FTZ R37, R0, R20, R37 ;  /* 0x0000001400257223 */ /* 0x000fe20000010025 */
[----:B------:R-:W-:Y:S01]  /*4ae0*/  I2FP.F32.U32 R22, R22 ;  /* 0x0000001600167245 */ /* 0x000fe20000201000 */
[----:B------:R-:W5:Y:S01]  /*4af0*/  MUFU.TANH R41, R84 ;  /* 0x0000005400297308 */ /* 0x000f620000002400 */
[----:B------:R-:W-:Y:S01]  /*4b00*/  FSEL R133, R71, -INF , !P3 ;  /* 0xff80000047857808 */ /* 0x000fe20005800000 */
[----:B------:R-:W-:Y:S01]  /*4b10*/  VIADD R20, R2, 0x61 ;  /* 0x0000006102147836 */ /* 0x000fe20000000000 */
[----:B------:R-:W-:Y:S01]  /*4b20*/  FSEL R136, R136, -INF , !P1 ;  /* 0xff80000088887808 */ /* 0x000fe20004800000 */
[----:B----4-:R-:W-:Y:S01]  /*4b30*/  FFMA.FTZ R31, R0, R22, R31 ;  /* 0x00000016001f7223 */ /* 0x010fe2000001001f */
[----:B------:R-:W-:Y:S01]  /*4b40*/  ISETP.GE.AND P3, PT, R6, R142, PT ;  /* 0x0000008e0600720c */ /* 0x000fe20003f66270 */
[----:B------:R-:W-:Y:S01]  /*4b50*/  FFMA.FTZ R132, R0, R22, R5 ;  /* 0x0000001600847223 */ /* 0x000fe20000010005 */
[----:B------:R-:W-:Y:S01]  /*4b60*/  ISETP.GE.AND P1, PT, R6, R141, PT ;  /* 0x0000008d0600720c */ /* 0x000fe20003f26270 */
[----:B------:R-:W4:Y:S01]  /*4b70*/  MUFU.TANH R11, R86 ;  /* 0x00000056000b7308 */ /* 0x000f220000002400 */
[----:B------:R-:W-:Y:S01]  /*4b80*/  I2FP.F32.U32 R6, R6 ;  /* 0x0000000600067245 */ /* 0x000fe20000201000 */
[----:B------:R-:W-:Y:S01]  /*4b90*/  VIADD R22, R2, 0x60 ;  /* 0x0000006002167836 */ /* 0x000fe20000000000 */
[----:B------:R-:W-:-:S02]  /*4ba0*/  FSEL R131, R131, -INF , !P5 ;  /* 0xff80000083837808 */ /* 0x000fc40006800000 */
[----:B------:R-:W-:Y:S01]  /*4bb0*/  FSEL R134, R37, -INF , !P2 ;  /* 0xff80000025867808 */ /* 0x000fe20005000000 */
[CC--:B-1----:R-:W-:Y:S01]  /*4bc0*/  FFMA.FTZ R23, R0.reuse, R6.reuse, R23 ;  /* 0x0000000600177223 */ /* 0x0c2fe20000010017 */
[----:B---3--:R-:W-:Y:S01]  /*4bd0*/  FFMA.FTZ R21, R0, R6, R21 ;  /* 0x0000000600157223 */ /* 0x008fe20000010015 */
[----:B------:R-:W-:Y:S01]  /*4be0*/  VIADD R6, R2, 0x68 ;  /* 0x0000006802067836 */ /* 0x000fe20000000000 */
[C---:B------:R-:W-:Y:S01]  /*4bf0*/  ISETP.GE.AND P5, PT, R22.reuse, R142, PT ;  /* 0x0000008e1600720c */ /* 0x040fe20003fa6270 */
[----:B------:R-:W-:Y:S01]  /*4c00*/  MUFU.TANH R81, R81 ;  /* 0x0000005100517308 */ /* 0x000fe20000002400 */
[----:B------:R-:W-:Y:S02]  /*4c10*/  ISETP.GE.AND P2, PT, R22, R141, PT ;  /* 0x0000008d1600720c */ /* 0x000fe40003f46270 */
[----:B------:R-:W-:Y:S02]  /*4c20*/  FSEL R129, R31, -INF , !P4 ;  /* 0xff8000001f817808 */ /* 0x000fe40006000000 */
[----:B------:R-:W-:-:S02]  /*4c30*/  FSEL R132, R132, -INF , !P0 ;  /* 0xff80000084847808 */ /* 0x000fc40004000000 */
[----:B------:R-:W-:Y:S01]  /*4c40*/  I2FP.F32.U32 R22, R22 ;  /* 0x0000001600167245 */ /* 0x000fe20000201000 */
[----:B------:R-:W-:Y:S01]  /*4c50*/  MUFU.TANH R85, R85 ;  /* 0x0000005500557308 */ /* 0x000fe20000002400 */
[C---:B------:R-:W-:Y:S02]  /*4c60*/  ISETP.GE.AND P4, PT, R20.reuse, R142, PT ;  /* 0x0000008e1400720c */ /* 0x040fe40003f86270 */
[-C--:B------:R-:W-:Y:S01]  /*4c70*/  ISETP.GE.AND P0, PT, R20, R141.reuse, PT ;  /* 0x0000008d1400720c */ /* 0x080fe20003f06270 */
[C---:B------:R-:W-:Y:S01]  /*4c80*/  FFMA.FTZ R43, R0.reuse, R22, R43 ;  /* 0x00000016002b7223 */ /* 0x040fe2000001002b */
[----:B------:R-:W-:Y:S01]  /*4c90*/  I2FP.F32.U32 R20, R20 ;  /* 0x0000001400147245 */ /* 0x000fe20000201000 */
[C---:B------:R-:W-:Y:S01]  /*4ca0*/  FFMA.FTZ R45, R0.reuse, R22, R45 ;  /* 0x00000016002d7223 */ /* 0x040fe2000001002d */
[----:B------:R-:W-:Y:S01]  /*4cb0*/  FSEL R127, R23, -INF , !P3 ;  /* 0xff800000177f7808 */ /* 0x000fe20005800000 */
[----:B------:R-:W-:Y:S01]  /*4cc0*/  MUFU.TANH R87, R87 ;  /* 0x0000005700577308 */ /* 0x000fe20000002400 */
[----:B------:R-:W-:Y:S01]  /*4cd0*/  FSEL R64, R21, -INF , !P1 ;  /* 0xff80000015407808 */ /* 0x000fe20004800000 */
[----:B--2---:R-:W-:Y:S01]  /*4ce0*/  FFMA.FTZ R55, R0, R20, R89 ;  /* 0x0000001400377223 */ /* 0x004fe20000010059 */
[----:B------:R-:W-:Y:S01]  /*4cf0*/  ISETP.GE.AND P3, PT, R6, R142, PT ;  /* 0x0000008e0600720c */ /* 0x000fe20003f66270 */
[----:B------:R-:W-:Y:S01]  /*4d00*/  FFMA.FTZ R22, R0, R20, R91 ;  /* 0x0000001400167223 */ /* 0x000fe2000001005b */
[-C--:B------:R-:W-:Y:S01]  /*4d10*/  ISETP.GE.AND P1, PT, R6, R141.reuse, PT ;  /* 0x0000008d0600720c */ /* 0x080fe20003f26270 */
[C---:B------:R-:W-:Y:S01]  /*4d20*/  VIADD R20, R2.reuse, 0x70 ;  /* 0x0000007002147836 */ /* 0x040fe20000000000 */
[----:B------:R-:W-:Y:S01]  /*4d30*/  I2FP.F32.U32 R6, R6 ;  /* 0x0000000600067245 */ /* 0x000fe20000201000 */
[----:B------:R-:W1:Y:S01]  /*4d40*/  MUFU.TANH R5, R80 ;  /* 0x0000005000057308 */ /* 0x000e620000002400 */
[----:B------:R-:W-:Y:S01]  /*4d50*/  FSEL R55, R55, -INF , !P4 ;  /* 0xff80000037377808 */ /* 0x000fe20006000000 */
[----:B------:R-:W-:Y:S01]  /*4d60*/  VIADD R23, R2, 0x69 ;  /* 0x0000006902177836 */ /* 0x000fe20000000000 */
[----:B------:R-:W-:Y:S01]  /*4d70*/  FSEL R22, R22, -INF , !P0 ;  /* 0xff80000016167808 */ /* 0x000fe20004000000 */
[CC--:B-----5:R-:W-:Y:S01]  /*4d80*/  FFMA.FTZ R41, R0.reuse, R6.reuse, R41 ;  /* 0x0000000600297223 */ /* 0x0e0fe20000010029 */
[----:B----4-:R-:W-:Y:S01]  /*4d90*/  FFMA.FTZ R11, R0, R6, R11 ;  /* 0x00000006000b7223 */ /* 0x010fe2000001000b */
[----:B------:R-:W-:Y:S01]  /*4da0*/  VIADD R6, R2, 0x71 ;  /* 0x0000007102067836 */ /* 0x000fe20000000000 */
[C---:B------:R-:W-:Y:S01]  /*4db0*/  ISETP.GE.AND P4, PT, R20.reuse, R142, PT ;  /* 0x0000008e1400720c */ /* 0x040fe20003f86270 */
[----:B------:R-:W2:Y:S01]  /*4dc0*/  MUFU.TANH R21, R82 ;  /* 0x0000005200157308 */ /* 0x000ea20000002400 */
[----:B------:R-:W-:-:S02]  /*4dd0*/  ISETP.GE.AND P0, PT, R20, R141, PT ;  /* 0x0000008d1400720c */ /* 0x000fc40003f06270 */
[----:B------:R-:W-:Y:S02]  /*4de0*/  I2FP.F32.U32 R24, R20 ;  /* 0x0000001400187245 */ /* 0x000fe40000201000 */
[----:B------:R-:W-:Y:S02]  /*4df0*/  FSEL R53, R41, -INF , !P3 ;  /* 0xff80000029357808 */ /* 0x000fe40005800000 */
[----:B------:R-:W-:Y:S01]  /*4e00*/  FSEL R20, R11, -INF , !P1 ;  /* 0xff8000000b147808 */ /* 0x000fe20004800000 */
[----:B------:R-:W3:Y:S01]  /*4e10*/  MUFU.TANH R83, R83 ;  /* 0x0000005300537308 */ /* 0x000ee20000002400 */
[----:B------:R-:W-:Y:S01]  /*4e20*/  ISETP.GE.AND P3, PT, R6, R142, PT ;  /* 0x0000008e0600720c */ /* 0x000fe20003f66270 */
[----:B-1----:R-:W-:Y:S01]  /*4e30*/  FFMA.FTZ R5, R0, R24, R5 ;  /* 0x0000001800057223 */ /* 0x002fe20000010005 */
[----:B------:R-:W-:Y:S01]  /*4e40*/  BAR.SYNC.DEFER_BLOCKING 0x0 ;  /* 0x0000000000007b1d */ /* 0x000fe20000010000 */
[----:B------:R-:W-:Y:S02]  /*4e50*/  ISETP.GE.AND P1, PT, R6, R141, PT ;  /* 0x0000008d0600720c */ /* 0x000fe40003f26270 */
[----:B------:R-:W-:-:S02]  /*4e60*/  I2FP.F32.U32 R6, R6 ;  /* 0x0000000600067245 */ /* 0x000fc40000201000 */
[----:B------:R-:W-:Y:S01]  /*4e70*/  FSEL R57, R43, -INF , !P5 ;  /* 0xff8000002b397808 */ /* 0x000fe20006800000 */
[----:B------:R-:W1:Y:S01]  /*4e80*/  MUFU.TANH R77, R77 ;  /* 0x0000004d004d7308 */ /* 0x000e620000002400 */
[----:B------:R-:W-:Y:S01]  /*4e90*/  FSEL R54, R45, -INF , !P2 ;  /* 0xff8000002d367808 */ /* 0x000fe20005000000 */
[C---:B------:R-:W-:Y:S01]  /*4ea0*/  FFMA.FTZ R45, R0.reuse, R6, R81 ;  /* 0x00000006002d7223 */ /* 0x040fe20000010051 */
[C---:B------:R-:W-:Y:S01]  /*4eb0*/  ISETP.GE.AND P5, PT, R23.reuse, R142, PT ;  /* 0x0000008e1700720c */ /* 0x040fe20003fa6270 */
[C---:B--2---:R-:W-:Y:S01]  /*4ec0*/  FFMA.FTZ R21, R0.reuse, R24, R21 ;  /* 0x0000001800157223 */ /* 0x044fe20000010015 */
[----:B------:R-:W-:Y:S02]  /*4ed0*/  ISETP.GE.AND P2, PT, R23, R141, PT ;  /* 0x0000008d1700720c */ /* 0x000fe40003f46270 */
[----:B------:R-:W-:Y:S01]  /*4ee0*/  I2FP.F32.U32 R23, R23 ;  /* 0x0000001700177245 */ /* 0x000fe20000201000 */
[----:B------:R-:W2:Y:S01]  /*4ef0*/  MUFU.TANH R79, R79 ;  /* 0x0000004f004f7308 */ /* 0x000ea20000002400 */
[----:B---3--:R-:W-:Y:S01]  /*4f00*/  FFMA.FTZ R40, R0, R6, R83 ;  /* 0x0000000600287223 */ /* 0x008fe20000010053 */
[----:B------:R-:W-:Y:S01]  /*4f10*/  VIADD R6, R2, 0x79 ;  /* 0x0000007902067836 */ /* 0x000fe20000000000 */
[----:B------:R-:W-:Y:S01]  /*4f20*/  FSEL R45, R45, -INF , !P3 ;  /* 0xff8000002d2d7808 */ /* 0x000fe20005800000 */
[CC--:B------:R-:W-:Y:S01]  /*4f30*/  FFMA.FTZ R85, R0.reuse, R23.reuse, R85 ;  /* 0x0000001700557223 */ /* 0x0c0fe20000010055 */
[----:B------:R-:W-:Y:S01]  /*4f40*/  FFMA.FTZ R42, R0, R23, R87 ;  /* 0x00000017002a7223 */ /* 0x000fe20000010057 */
[----:B------:R-:W-:-:S02]  /*4f50*/  ISETP.NE.AND P3, PT, R140, 0x1, PT ;  /* 0x000000018c00780c */ /* 0x000fc40003f65270 */
[----:B------:R-:W-:Y:S02]  /*4f60*/  FSEL R46, R5, -INF , !P4 ;  /* 0xff800000052e7808 */ /* 0x000fe40006000000 */
[----:B------:R-:W-:Y:S02]  /*4f70*/  FSEL R23, R85, -INF , !P5 ;  /* 0xff80000055177808 */ /* 0x000fe40006800000 */
[----:B------:R-:W-:Y:S02]  /*4f80*/  FSEL R42, R42, -INF , !P2 ;  /* 0xff8000002a2a7808 */ /* 0x000fe40005000000 */
        /* <DEDUP_REMOVED lines=10> */
[CC--:B-1----:R-:W-:Y:S01]  /*5030*/  FFMA.FTZ R43, R0.reuse, R6.reuse, R77 ;  /* 0x00000006002b7223 */ /* 0x0c2fe2000001004d */
[----:B--2---:R-:W-:-:S02]  /*5040*/  FFMA.FTZ R38, R0, R6, R79 ;  /* 0x0000000600267223 */ /* 0x004fc4000001004f */
        /* <DEDUP_REMOVED lines=16> */
.L_x_1678:
        /* <DEDUP_REMOVED lines=59> */
.L_x_1679:
        /* <DEDUP_REMOVED lines=78> */
.L_x_1681:
[----:B------:R1:W-:Y:S02]  /*59e0*/  STS.128 [R177+0x8800], RZ ;  /* 0x008800ffb1007388 */ /* 0x0003e40000000c00 */
.L_x_1682:
[----:B------:R-:W-:Y:S05]  /*59f0*/  BSYNC.RECONVERGENT B0 ;  /* 0x0000000000007941 */ /* 0x000fea0003800200 */
.L_x_1680:
[----:B------:R-:W0:Y:S02]  /*5a00*/  LDGDEPBAR ;  /* 0x00000000000079af */ /* 0x000e240000000000 */
.L_x_1677:
[----:B------:R-:W-:Y:S01]  /*5a10*/  FMNMX3.FTZ R2, R5, R13, R7, !PT ;  /* 0x0000000d05027276 */ /* 0x000fe20007810007 */
[----:B------:R-:W2:Y:S01]  /*5a20*/  LDCU UR6, c[0x0][0x45c] ;  /* 0x00008b80ff0677ac */ /* 0x000ea20008000800 */
        /* <DEDUP_REMOVED lines=32> */
[----:B------:R-:W4:Y:S01]  /*5c30*/  SHFL.BFLY PT, R2, R21, 0x2, 0x1f ;  /* 0x0c401f0015027f89 */ /* 0x000f2200000e0000 */
[----:B------:R-:W-:Y:S02]  /*5c40*/  MOV R187, 0xffffffff ;  /* 0xffffffff00bb7802 */ /* 0x000fe40000000f00 */
[----:B------:R-:W-:Y:S01]  /*5c50*/  LEA R119, R119, UR4, 0x1 ;  /* 0x0000000477777c11 */ /* 0x000fe2000f8e08ff */
[----:B------:R-:W5:Y:S03]  /*5c60*/  SHFL.BFLY PT, R11, R24, 0x2, 0x1f ;  /* 0x0c401f00180b7f89 */ /* 0x000f6600000e0000 */
[----:B------:R-:W-:Y:S01]  /*5c70*/  IADD3 R189, PT, PT, R119, 0x9000, RZ ;  /* 0x0000900077bd7810 */ /* 0x000fe20007ffe0ff */
[----:B------:R-:W-:Y:S04]  /*5c80*/  LDSM.16.MT88.4 R92, [R119+0xb000] ;  /* 0x00b00000775c783b */ /* 0x000fe80000004200 */
[----:B------:R-:W-:Y:S01]  /*5c90*/  LDSM.16.MT88.4 R76, [R119+0xd000] ;  /* 0x00d00000774c783b */ /* 0x000fe20000004200 */
[----:B----4-:R-:W-:-:S02]  /*5ca0*/  FMNMX.FTZ R2, R21, R2, !PT ;  /* 0x0000000215027209 */ /* 0x010fc40007810000 */
[----:B-----5:R-:W-:-:S03]  /*5cb0*/  FMNMX.FTZ R11, R24, R11, !PT ;  /* 0x0000000b180b7209 */ /* 0x020fc60007810000 */
[----:B------:R-:W4:Y:S01]  /*5cc0*/  SHFL.BFLY PT, R3, R2, 0x1, 0x1f ;  /* 0x0c201f0002037f89 */ /* 0x000f2200000e0000 */
[----:B------:R-:W-:-:S05]  /*5cd0*/  IADD3 R24, PT, PT, R108, R119, RZ ;  /* 0x000000776c187210 */ /* 0x000fca0007ffe0ff */
[----:B------:R-:W-:Y:S04]  /*5ce0*/  LDSM.16.MT88.4 R84, [R24+0xb000] ;  /* 0x00b000001854783b */ /* 0x000fe80000004200 */
[----:B------:R-:W-:Y:S04]  /*5cf0*/  LDSM.16.MT88.4 R100, [R24+0x9000] ;  /* 0x009000001864783b */ /* 0x000fe80000004200 */
[----:B------:R-:W-:Y:S01]  /*5d00*/  LDSM.16.MT88.4 R60, [R24+0x9400] ;  /* 0x00940000183c783b */ /* 0x000fe20000004200 */
[----:B----4-:R-:W-:-:S03]  /*5d10*/  FMNMX.FTZ R3, R2, R3, !PT ;  /* 0x0000000302037209 */ /* 0x010fc60007810000 */
[----:B------:R-:W4:Y:S01]  /*5d20*/  SHFL.BFLY PT, R2, R11, 0x1, 0x1f ;  /* 0x0c201f000b027f89 */ /* 0x000f2200000e0000 */
[C---:B------:R-:W-:Y:S01]  /*5d30*/  FSETP.NEU.FTZ.AND P0, PT, R3.reuse, -INF , PT ;  /* 0xff8000000300780b */ /* 0x040fe20003f1d000 */
[----:B--23--:R-:W-:-:S05]  /*5d40*/  FMUL.FTZ R50, R3, UR6 ;  /* 0x0000000603327c20 */ /* 0x00cfca0008410000 */
        /* <DEDUP_REMOVED lines=12> */
[----:B----4-:R-:W-:Y:S01]  /*5e10*/  FMNMX.FTZ R2, R11, R2, !PT ;  /* 0x000000020b027209 */ /* 0x010fe20007810000 */
[--C-:B------:R-:W-:Y:S01]  /*5e20*/  FFMA.FTZ R35, R35, UR6, -R50.reuse ;  /* 0x0000000623237c23 */ /* 0x100fe20008010832 */
[--C-:B------:R-:W-:Y:S01]  /*5e30*/  FFMA.FTZ R27, R27, UR6, -R50.reuse ;  /* 0x000000061b1b7c23 */ /* 0x100fe20008010832 */
[----:B------:R-:W2:Y:S01]  /*5e40*/  MUFU.EX2 R67, R67 ;  /* 0x0000004300437308 */ /* 0x000ea20000000800 */
[C---:B------:R-:W-:Y:S01]  /*5e50*/  FSETP.NEU.FTZ.AND P0, PT, R2.reuse, -INF , PT ;  /* 0xff8000000200780b */ /* 0x040fe20003f1d000 */
[----:B------:R-:W-:Y:S01]  /*5e60*/  FMUL.FTZ R47, R2, UR6 ;  /* 0x00000006022f7c20 */ /* 0x000fe20008410000 */
[--C-:B------:R-:W-:Y:S01]  /*5e70*/  FFMA.FTZ R65, R65, UR6, -R50.reuse ;  /* 0x0000000641417c23 */ /* 0x100fe20008010832 */
[--C-:B------:R-:W-:Y:S01]  /*5e80*/  FFMA.FTZ R131, R131, UR6, -R50.reuse ;  /* 0x0000000683837c23 */ /* 0x100fe20008010832 */
[--C-:B------:R-:W-:Y:S01]  /*5e90*/  FFMA.FTZ R127, R127, UR6, -R50.reuse ;  /* 0x000000067f7f7c23 */ /* 0x100fe20008010832 */
[--C-:B------:R-:W-:Y:S01]  /*5ea0*/  FFMA.FTZ R55, R55, UR6, -R50.reuse ;  /* 0x0000000637377c23 */ /* 0x100fe20008010832 */
[----:B------:R-:W-:Y:S01]  /*5eb0*/  FSEL R47, R47, RZ, P0 ;  /* 0x000000ff2f2f7208 */ /* 0x000fe20000000000 */
[----:B------:R-:W-:Y:S01]  /*5ec0*/  MUFU.EX2 R66, R66 ;  /* 0x0000004200427308 */ /* 0x000fe20000000800 */
[----:B------:R-:W-:-:S03]  /*5ed0*/  FFMA.FTZ R190, R43, UR6, -R50 ;  /* 0x000000062bbe7c23 */ /* 0x000fc60008010832 */
[--C-:B------:R-:W-:Y:S01]  /*5ee0*/  FFMA.FTZ R125, R6, UR6, -R47.reuse ;  /* 0x00000006067d7c23 */ /* 0x100fe2000801082f */
[--C-:B------:R-:W-:Y:S01]  /*5ef0*/  FFMA.FTZ R130, R4, UR6, -R47.reuse ;  /* 0x0000000604827c23 */ /* 0x100fe2000801082f */
[--C-:B------:R-:W-:Y:S01]  /*5f00*/  FFMA.FTZ R128, R8, UR6, -R47.reuse ;  /* 0x0000000608807c23 */ /* 0x100fe2000801082f */
[----:B------:R-:W3:Y:S01]  /*5f10*/  LDSM.16.MT88.4 R4, [R119+0x9000] ;  /* 0x009000007704783b */ /* 0x000ee20000004200 */
[--C-:B------:R-:W-:Y:S01]  /*5f20*/  FFMA.FTZ R51, R18, UR6, -R47.reuse ;  /* 0x0000000612337c23 */ /* 0x100fe2000801082f */
[----:B------:R-:W4:Y:S01]  /*5f30*/  MUFU.EX2 R21, R21 ;  /* 0x0000001500157308 */ /* 0x000f220000000800 */
[--C-:B------:R-:W-:Y:S01]  /*5f40*/  FFMA.FTZ R37, R10, UR6, -R47.reuse ;  /* 0x000000060a257c23 */ /* 0x100fe2000801082f */
[--C-:B------:R-:W-:Y:S01]  /*5f50*/  FFMA.FTZ R52, R16, UR6, -R47.reuse ;  /* 0x0000000610347c23 */ /* 0x100fe2000801082f */
[----:B------:R-:W5:Y:S01]  /*5f60*/  LDSM.16.MT88.4 R8, [R119+0x9400] ;  /* 0x009400007708783b */ /* 0x000f620000004200 */
[--C-:B------:R-:W-:Y:S01]  /*5f70*/  FFMA.FTZ R34, R14, UR6, -R47.reuse ;  /* 0x000000060e227c23 */ /* 0x100fe2000801082f */
[--C-:B------:R-:W-:Y:S01]  /*5f80*/  FFMA.FTZ R33, R12, UR6, -R47.reuse ;  /* 0x000000060c217c23 */ /* 0x100fe2000801082f */
[----:B--2---:R-:W-:Y:S01]  /*5f90*/  F2FP.BF16.F32.PACK_AB R68, R67, R126 ;  /* 0x0000007e4344723e */ /* 0x004fe200000010ff */
[----:B------:R-:W2:Y:S01]  /*5fa0*/  LDSM.16.MT88.4 R16, [R24+0xd000] ;  /* 0x00d000001810783b */ /* 0x000ea20000004200 */
[----:B------:R-:W-:Y:S01]  /*5fb0*/  MUFU.EX2 R125, R125 ;  /* 0x0000007d007d7308 */ /* 0x000fe20000000800 */
[--C-:B------:R-:W-:Y:S01]  /*5fc0*/  FFMA.FTZ R32, R32, UR6, -R47.reuse ;  /* 0x0000000620207c23 */ /* 0x100fe2000801082f */
[--C-:B------:R-:W-:Y:S01]  /*5fd0*/  FFMA.FTZ R29, R156, UR6, -R47.reuse ;  /* 0x000000069c1d7c23 */ /* 0x100fe2000801082f */
[----:B------:R-:W1:Y:S01]  /*5fe0*/  LDSM.16.MT88.4 R12, [R119+0xb400] ;  /* 0x00b40000770c783b */ /* 0x000e620000004200 */
        /* <DEDUP_REMOVED lines=16> */
[----:B------:R-:W-:Y:S01]  /*60f0*/  FFMA.FTZ R64, R64, UR6, -R47 ;  /* 0x0000000640407c23 */ /* 0x000fe2000801082f */
[----:B------:R-:W-:Y:S01]  /*6100*/  FADD.FTZ R67, R126, R67 ;  /* 0x000000437e437221 */ /* 0x000fe20000010000 */
[----:B------:R-:W-:Y:S01]  /*6110*/  FFMA.FTZ R126, R57, UR6, -R50 ;  /* 0x00000006397e7c23 */ /* 0x000fe20008010832 */
[----:B------:R-:W-:Y:S01]  /*6120*/  FFMA.FTZ R54, R54, UR6, -R47 ;  /* 0x0000000636367c23 */ /* 0x000fe2000801082f */
[----:B------:R-:W4:Y:S01]  /*6130*/  MUFU.EX2 R51, R51 ;  /* 0x0000003300337308 */ /* 0x000f220000000800 */
[----:B---3--:R-:W-:Y:S01]  /*6140*/  F2FP.BF16.F32.PACK_AB R69, R130, R125 ;  /* 0x0000007d8245723e */ /* 0x008fe200000010ff */
[----:B------:R-:W-:Y:S01]  /*6150*/  FADD.FTZ R125, R125, R130 ;  /* 0x000000827d7d7221 */ /* 0x000fe20000010000 */
[----:B------:R-:W-:Y:S01]  /*6160*/  FADD.FTZ R130, R66, R67 ;  /* 0x0000004342827221 */ /* 0x000fe20000010000 */
[--C-:B------:R-:W-:Y:S01]  /*6170*/  FFMA.FTZ R66, R53, UR6, -R50.reuse ;  /* 0x0000000635427c23 */ /* 0x100fe20008010832 */
[----:B------:R-:W-:Y:S01]  /*6180*/  FFMA.FTZ R53, R23, UR6, -R50 ;  /* 0x0000000617357c23 */ /* 0x000fe20008010832 */
[--C-:B------:R-:W-:Y:S01]  /*6190*/  FFMA.FTZ R57, R22, UR6, -R47.reuse ;  /* 0x0000000616397c23 */ /* 0x100fe2000801082f */
[--C-:B------:R-:W-:Y:S01]  /*61a0*/  FFMA.FTZ R67, R20, UR6, -R47.reuse ;  /* 0x0000000614437c23 */ /* 0x100fe2000801082f */
[----:B------:R-:W3:Y:S01]  /*61b0*/  MUFU.EX2 R49, R49 ;  /* 0x0000003100317308 */ /* 0x000ee20000000800 */
[--C-:B------:R-:W-:Y:S01]  /*61c0*/  FFMA.FTZ R42, R42, UR6, -R47.reuse ;  /* 0x000000062a2a7c23 */ /* 0x100fe2000801082f */
[----:B------:R-:W-:Y:S01]  /*61d0*/  FADD.FTZ R130, R21, R130 ;  /* 0x0000008215827221 */ /* 0x000fe20000010000 */
[----:B------:R-:W-:Y:S01]  /*61e0*/  FFMA.FTZ R191, R38, UR6, -R47 ;  /* 0x0000000626bf7c23 */ /* 0x000fe2000801082f */
[----:B------:R-:W-:Y:S04]  /*61f0*/  LDSM.16.MT88.4 R20, [R24+0xa800] ;  /* 0x00a800001814783b */ /* 0x000fe80000004200 */
[----:B------:R-:W5:Y:S01]  /*6200*/  MUFU.EX2 R48, R48 ;  /* 0x0000003000307308 */ /* 0x000f620000000800 */
[----:B----4-:R-:W-:Y:S01]  /*6210*/  F2FP.BF16.F32.PACK_AB R71, R51, R128 ;  /* 0x000000803347723e */ /* 0x010fe200000010ff */
[----:B------:R-:W-:Y:S01]  /*6220*/  FADD.FTZ R128, R128, R125 ;  /* 0x0000007d80807221 */ /* 0x000fe20000010000 */
[----:B------:R-:W-:-:S05]  /*6230*/  FFMA.FTZ R125, R45, UR6, -R50 ;  /* 0x000000062d7d7c23 */ /* 0x000fca0008010832 */
[----:B------:R-:W-:Y:S01]  /*6240*/  MUFU.EX2 R36, R36 ;  /* 0x0000002400247308 */ /* 0x000fe20000000800 */
[----:B------:R-:W-:Y:S01]  /*6250*/  HMMA.16816.F32.BF16 R112, R68, R4, RZ ;  /* 0x000000044470723c */ /* 0x000fe200000418ff */
[----:B---3--:R-:W-:-:S06]  /*6260*/  FADD.FTZ R45, R49, R130 ;  /* 0x00000082312d7221 */ /* 0x008fcc0000010000 */
[----:B------:R-:W3:Y:S01]  /*6270*/  MUFU.EX2 R31, R31 ;  /* 0x0000001f001f7308 */ /* 0x000ee20000000800 */
[----:B------:R-:W-:Y:S01]  /*6280*/  HMMA.16816.F32.BF16 R108, R68, R6, RZ ;  /* 0x00000006446c723c */ /* 0x000fe200000418ff */
[C---:B-----5:R-:W-:Y:S01]  /*6290*/  F2FP.BF16.F32.PACK_AB R4, R48.reuse, R49 ;  /* 0x000000313004723e */ /* 0x060fe200000010ff */
[----:B------:R-:W-:-:S05]  /*62a0*/  FADD.FTZ R45, R48, R45 ;  /* 0x0000002d302d7221 */ /* 0x000fca0000010000 */
[----:B------:R-:W-:Y:S01]  /*62b0*/  MUFU.EX2 R52, R52 ;  /* 0x0000003400347308 */ /* 0x000fe20000000800 */
[C---:B------:R-:W-:Y:S07]  /*62c0*/  HMMA.16816.F32.BF16 R88, R68.reuse, R84, RZ ;  /* 0x000000544458723c */ /* 0x040fee00000418ff */
[----:B------:R-:W4:Y:S01]  /*62d0*/  MUFU.EX2 R37, R37 ;  /* 0x0000002500257308 */ /* 0x000f220000000800 */
[----:B---3--:R-:W-:Y:S01]  /*62e0*/  F2FP.BF16.F32.PACK_AB R6, R31, R36 ;  /* 0x000000241f06723e */ /* 0x008fe200000010ff */
[C---:B------:R-:W-:Y:S06]  /*62f0*/  HMMA.16816.F32.BF16 R84, R68.reuse, R86, RZ ;  /* 0x000000564454723c */ /* 0x040fec00000418ff */
[----:B------:R-:W-:Y:S02]  /*6300*/  MUFU.EX2 R34, R34 ;  /* 0x0000002200227308 */ /* 0x000fe40000000800 */
[C---:B------:R-:W-:Y:S06]  /*6310*/  HMMA.16816.F32.BF16 R96, R68.reuse, R92, RZ ;  /* 0x0000005c4460723c */ /* 0x040fec00000418ff */
[----:B------:R-:W3:Y:S01]  /*6320*/  MUFU.EX2 R33, R33 ;  /* 0x0000002100217308 */ /* 0x000ee20000000800 */
[----:B----4-:R-:W-:Y:S01]  /*6330*/  F2FP.BF16.F32.PACK_AB R5, R37, R52 ;  /* 0x000000342505723e */ /* 0x010fe200000010ff */
[C---:B------:R-:W-:Y:S06]  /*6340*/  HMMA.16816.F32.BF16 R92, R68.reuse, R94, RZ ;  /* 0x0000005e445c723c */ /* 0x040fec00000418ff */
[----:B------:R-:W-:Y:S02]  /*6350*/  MUFU.EX2 R35, R35 ;  /* 0x0000002300237308 */ /* 0x000fe40000000800 */
[C---:B------:R-:W-:Y:S06]  /*6360*/  HMMA.16816.F32.BF16 R104, R68.reuse, R100, RZ ;  /* 0x000000644468723c */ /* 0x040fec00000418ff */
[----:B------:R-:W4:Y:S01]  /*6370*/  MUFU.EX2 R30, R30 ;  /* 0x0000001e001e7308 */ /* 0x000f220000000800 */
        /* <DEDUP_REMOVED lines=8> */
[C---:B------:R-:W-:Y:S06]  /*6400*/  HMMA.16816.F32.BF16 R100, R68.reuse, R102, RZ ;  /* 0x000000664464723c */ /* 0x040fec00000418ff */
[----:B------:R-:W5:Y:S02]  /*6410*/  MUFU.EX2 R29, R29 ;  /* 0x0000001d001d7308 */ /* 0x000f640000000800 */
[C---:B------:R-:W-:Y:S06]  /*6420*/  HMMA.16816.F32.BF16 R76, R68.reuse, R78, RZ ;  /* 0x0000004e444c723c */ /* 0x040fec00000418ff */
[----:B------:R-:W-:Y:S02]  /*6430*/  MUFU.EX2 R28, R28 ;  /* 0x0000001c001c7308 */ /* 0x000fe40000000800 */
[C---:B--2---:R-:W-:Y:S06]  /*6440*/  HMMA.16816.F32.BF16 R72, R68.reuse, R16, RZ ;  /* 0x000000104448723c */ /* 0x044fec00000418ff */
[----:B------:R-:W2:Y:S02]  /*6450*/  MUFU.EX2 R25, R25 ;  /* 0x0000001900197308 */ /* 0x000ea40000000800 */
[----:B------:R-:W-:Y:S01]  /*6460*/  HMMA.16816.F32.BF16 R68, R68, R18, RZ ;  /* 0x000000124444723c */ /* 0x000fe200000418ff */
[----:B------:R-:W-:Y:S05]  /*6470*/  LDSM.16.MT88.4 R16, [R119+0xa400] ;  /* 0x00a400007710783b */ /* 0x000fea0000004200 */
[----:B------:R-:W-:Y:S02]  /*6480*/  MUFU.EX2 R65, R65 ;  /* 0x0000004100417308 */ /* 0x000fe40000000800 */
[C---:B-1----:R-:W-:Y:S06]  /*6490*/  HMMA.16816.F32.BF16 R96, R4.reuse, R12, R96 ;  /* 0x0000000c0460723c */ /* 0x042fec0000041860 */
[----:B------:R-:W-:Y:S02]  /*64a0*/  MUFU.EX2 R58, R58 ;  /* 0x0000003a003a7308 */ /* 0x000fe40000000800 */
[C---:B---3--:R-:W-:Y:S06]  /*64b0*/  HMMA.16816.F32.BF16 R88, R4.reuse, R8, R88 ;  /* 0x000000080458723c */ /* 0x048fec0000041858 */
[----:B------:R-:W-:Y:S02]  /*64c0*/  MUFU.EX2 R59, R59 ;  /* 0x0000003b003b7308 */ /* 0x000fe40000000800 */
[C---:B------:R-:W-:Y:S01]  /*64d0*/  HMMA.16816.F32.BF16 R84, R4.reuse, R10, R84 ;  /* 0x0000000a0454723c */ /* 0x040fe20000041854 */
[----:B------:R-:W1:Y:S05]  /*64e0*/  LDSM.16.MT88.4 R8, [R24+0xd400] ;  /* 0x00d400001808783b */ /* 0x000e6a0000004200 */
        /* <DEDUP_REMOVED lines=13> */
[----:B------:R-:W-:Y:S01]  /*65c0*/  FFMA.FTZ R62, R149, UR6, -R50 ;  /* 0x00000006953e7c23 */ /* 0x000fe20008010832 */
[--C-:B------:R-:W-:Y:S01]  /*65d0*/  FFMA.FTZ R63, R154, UR6, -R47.reuse ;  /* 0x000000069a3f7c23 */ /* 0x100fe2000801082f */
[----:B------:R-:W-:-:S03]  /*65e0*/  FFMA.FTZ R133, R132, UR6, -R47 ;  /* 0x0000000684857c23 */ /* 0x000fc6000801082f */
[----:B------:R-:W-:Y:S08]  /*65f0*/  MUFU.EX2 R61, R61 ;  /* 0x0000003d003d7308 */ /* 0x000ff00000000800 */
[----:B------:R-:W2:Y:S01]  /*6600*/  MUFU.EX2 R62, R62 ;  /* 0x0000003e003e7308 */ /* 0x000ea20000000800 */
[C---:B-1----:R-:W-:Y:S07]  /*6610*/  HMMA.16816.F32.BF16 R72, R4.reuse, R8, R72 ;  /* 0x000000080448723c */ /* 0x042fee0000041848 */
[----:B------:R-:W-:Y:S01]  /*6620*/  MUFU.EX2 R63, R63 ;  /* 0x0000003f003f7308 */ /* 0x000fe20000000800 */
[C---:B------:R-:W-:Y:S01]  /*6630*/  HMMA.16816.F32.BF16 R68, R4.reuse, R10, R68 ;  /* 0x0000000a0444723c */ /* 0x040fe20000041844 */
[----:B------:R-:W1:Y:S06]  /*6640*/  LDSM.16.MT88.4 R8, [R24+0x9800] ;  /* 0x009800001808783b */ /* 0x000e6c0000004200 */
[----:B------:R-:W1:Y:S01]  /*6650*/  MUFU.EX2 R60, R60 ;  /* 0x0000003c003c7308 */ /* 0x000e620000000800 */
[C---:B---3--:R-:W-:Y:S07]  /*6660*/  HMMA.16816.F32.BF16 R80, R4.reuse, R12, R80 ;  /* 0x0000000c0450723c */ /* 0x048fee0000041850 */
[----:B------:R-:W-:Y:S01]  /*6670*/  MUFU.EX2 R148, R148 ;  /* 0x0000009400947308 */ /* 0x000fe20000000800 */
[----:B------:R-:W-:Y:S01]  /*6680*/  HMMA.16816.F32.BF16 R76, R4, R14, R76 ;  /* 0x0000000e044c723c */ /* 0x000fe2000004184c */
[----:B------:R-:W3:Y:S01]  /*6690*/  LDSM.16.MT88.4 R12, [R119+0x9800] ;  /* 0x00980000770c783b */ /* 0x000ee20000004200 */
[----:B----4-:R-:W-:-:S02]  /*66a0*/  F2FP.BF16.F32.PACK_AB R4, R30, R35 ;  /* 0x000000231e04723e */ /* 0x010fc400000010ff */
[----:B-----5:R-:W-:-:S03]  /*66b0*/  F2FP.BF16.F32.PACK_AB R5, R29, R32 ;  /* 0x000000201d05723e */ /* 0x020fc600000010ff */
[----:B------:R-:W4:Y:S01]  /*66c0*/  MUFU.EX2 R145, R145 ;  /* 0x0000009100917308 */ /* 0x000f220000000800 */
[----:B------:R-:W-:Y:S02]  /*66d0*/  F2FP.BF16.F32.PACK_AB R6, R26, R27 ;  /* 0x0000001b1a06723e */ /* 0x000fe400000010ff */
[----:B--2---:R-:W-:-:S05]  /*66e0*/  F2FP.BF16.F32.PACK_AB R7, R25, R28 ;  /* 0x0000001c1907723e */ /* 0x004fca00000010ff */
[----:B------:R-:W-:Y:S08]  /*66f0*/  MUFU.EX2 R146, R146 ;  /* 0x0000009200927308 */ /* 0x000ff00000000800 */
[----:B------:R-:W2:Y:S01]  /*6700*/  MUFU.EX2 R139, R139 ;  /* 0x0000008b008b7308 */ /* 0x000ea20000000800 */
[C---:B-1----:R-:W-:Y:S07]  /*6710*/  HMMA.16816.F32.BF16 R104, R4.reuse, R8, R104 ;  /* 0x000000080468723c */ /* 0x042fee0000041868 */
[----:B------:R-:W-:Y:S01]  /*6720*/  MUFU.EX2 R138, R138 ;  /* 0x0000008a008a7308 */ /* 0x000fe20000000800 */
[C---:B------:R-:W-:Y:S01]  /*6730*/  HMMA.16816.F32.BF16 R100, R4.reuse, R10, R100 ;  /* 0x0000000a0464723c */ /* 0x040fe20000041864 */
[----:B------:R-:W1:Y:S06]  /*6740*/  LDSM.16.MT88.4 R8, [R24+0xb800] ;  /* 0x00b800001808783b */ /* 0x000e6c0000004200 */
[----:B------:R-:W5:Y:S01]  /*6750*/  MUFU.EX2 R135, R135 ;  /* 0x0000008700877308 */ /* 0x000f620000000800 */
[C---:B---3--:R-:W-:Y:S07]  /*6760*/  HMMA.16816.F32.BF16 R112, R4.reuse, R12, R112 ;  /* 0x0000000c0470723c */ /* 0x048fee0000041870 */
[----:B------:R-:W-:Y:S01]  /*6770*/  MUFU.EX2 R152, R152 ;  /* 0x0000009800987308 */ /* 0x000fe20000000800 */
[C---:B------:R-:W-:Y:S01]  /*6780*/  HMMA.16816.F32.BF16 R108, R4.reuse, R14, R108 ;  /* 0x0000000e046c723c */ /* 0x040fe2000004186c */
[----:B------:R-:W3:Y:S06]  /*6790*/  LDSM.16.MT88.4 R12, [R119+0xb800] ;  /* 0x00b80000770c783b */ /* 0x000eec0000004200 */
[----:B------:R-:W5:Y:S08]  /*67a0*/  MUFU.EX2 R131, R131 ;  /* 0x0000008300837308 */ /* 0x000f700000000800 */
[----:B------:R-:W-:Y:S08]  /*67b0*/  MUFU.EX2 R150, R150 ;  /* 0x0000009600967308 */ /* 0x000ff00000000800 */
[----:B------:R-:W-:Y:S01]  /*67c0*/  MUFU.EX2 R127, R127 ;  /* 0x0000007f007f7308 */ /* 0x000fe20000000800 */
        /* <DEDUP_REMOVED lines=11> */
[----:B------:R-:W5:Y:S01]  /*6880*/  MUFU.EX2 R55, R55 ;  /* 0x0000003700377308 */ /* 0x000f620000000800 */
[C---:B-1----:R-:W-:Y:S07]  /*6890*/  HMMA.16816.F32.BF16 R72, R4.reuse, R8, R72 ;  /* 0x000000080448723c */ /* 0x042fee0000041848 */
[----:B------:R-:W-:Y:S01]  /*68a0*/  MUFU.EX2 R66, R66 ;  /* 0x0000004200427308 */ /* 0x000fe20000000800 */
[C---:B------:R-:W-:Y:S01]  /*68b0*/  HMMA.16816.F32.BF16 R68, R4.reuse, R10, R68 ;  /* 0x0000000a0444723c */ /* 0x040fe20000041844 */
[----:B------:R-:W1:Y:S06]  /*68c0*/  LDSM.16.MT88.4 R8, [R24+0x9c00] ;  /* 0x009c00001808783b */ /* 0x000e6c0000004200 */
[----:B------:R-:W5:Y:S01]  /*68d0*/  MUFU.EX2 R53, R53 ;  /* 0x0000003500357308 */ /* 0x000f620000000800 */
[C---:B---3--:R-:W-:Y:S07]  /*68e0*/  HMMA.16816.F32.BF16 R80, R4.reuse, R12, R80 ;  /* 0x0000000c0450723c */ /* 0x048fee0000041850 */
[----:B------:R-:W-:Y:S01]  /*68f0*/  MUFU.EX2 R54, R54 ;  /* 0x0000003600367308 */ /* 0x000fe20000000800 */
[----:B------:R-:W-:Y:S01]  /*6900*/  HMMA.16816.F32.BF16 R76, R4, R14, R76 ;  /* 0x0000000e044c723c */ /* 0x000fe2000004184c */
[----:B------:R-:W3:Y:S01]  /*6910*/  LDSM.16.MT88.4 R12, [R119+0x9c00] ;  /* 0x009c0000770c783b */ /* 0x000ee20000004200 */
[----:B------:R-:W-:-:S05]  /*6920*/  F2FP.BF16.F32.PACK_AB R4, R62, R65 ;  /* 0x000000413e04723e */ /* 0x000fca00000010ff */
[----:B------:R-:W5:Y:S01]  /*6930*/  MUFU.EX2 R57, R57 ;  /* 0x0000003900397308 */ /* 0x000f620000000800 */
[----:B------:R-:W-:Y:S02]  /*6940*/  F2FP.BF16.F32.PACK_AB R5, R60, R63 ;  /* 0x0000003f3c05723e */ /* 0x000fe400000010ff */
[----:B------:R-:W-:Y:S02]  /*6950*/  F2FP.BF16.F32.PACK_AB R6, R58, R61 ;  /* 0x0000003d3a06723e */ /* 0x000fe400000010ff */
[----:B------:R-:W-:-:S03]  /*6960*/  F2FP.BF16.F32.PACK_AB R7, R56, R59 ;  /* 0x0000003b3807723e */ /* 0x000fc600000010ff */
[----:B------:R-:W-:Y:S08]  /*6970*/  MUFU.EX2 R67, R67 ;  /* 0x0000004300437308 */ /* 0x000ff00000000800 */
[----:B------:R-:W5:Y:S01]  /*6980*/  MUFU.EX2 R42, R42 ;  /* 0x0000002a002a7308 */ /* 0x000f620000000800 */
[C---:B-1----:R-:W-:Y:S07]  /*6990*/  HMMA.16816.F32.BF16 R104, R4.reuse, R8, R104 ;  /* 0x000000080468723c */ /* 0x042fee0000041868 */
[----:B------:R-:W-:Y:S01]  /*69a0*/  MUFU.EX2 R38, R125 ;  /* 0x0000007d00267308 */ /* 0x000fe20000000800 */
[C---:B------:R-:W-:Y:S01]  /*69b0*/  HMMA.16816.F32.BF16 R100, R4.reuse, R10, R100 ;  /* 0x0000000a0464723c */ /* 0x040fe20000041864 */
[----:B------:R-:W1:Y:S06]  /*69c0*/  LDSM.16.MT88.4 R8, [R24+0xbc00] ;  /* 0x00bc00001808783b */ /* 0x000e6c0000004200 */
[----:B------:R-:W-:Y:S01]  /*69d0*/  MUFU.EX2 R190, R190 ;  /* 0x000000be00be7308 */ /* 0x000fe20000000800 */
[C---:B---3--:R-:W-:Y:S07]  /*69e0*/  HMMA.16816.F32.BF16 R112, R4.reuse, R12, R112 ;  /* 0x0000000c0470723c */ /* 0x048fee0000041870 */
[----:B------:R-:W-:Y:S01]  /*69f0*/  MUFU.EX2 R191, R191 ;  /* 0x000000bf00bf7308 */ /* 0x000fe20000000800 */
        /* <DEDUP_REMOVED lines=12> */
[----:B------:R-:W-:Y:S01]  /*6ac0*/  HMMA.16816.F32.BF16 R76, R4, R14, R76 ;  /* 0x0000000e044c723c */ /* 0x000fe2000004184c */
[----:B------:R-:W3:Y:S01]  /*6ad0*/  LDSM.16.MT88.4 R12, [R119+0xa000] ;  /* 0x00a00000770c783b */ /* 0x000ee20000004200 */
[----:B----4-:R-:W-:-:S02]  /*6ae0*/  F2FP.BF16.F32.PACK_AB R4, R145, R148 ;  /* 0x000000949104723e */ /* 0x010fc400000010ff */
[----:B--2---:R-:W-:Y:S02]  /*6af0*/  F2FP.BF16.F32.PACK_AB R5, R139, R146 ;  /* 0x000000928b05723e */ /* 0x004fe400000010ff */
[----:B------:R-:W-:Y:S02]  /*6b00*/  F2FP.BF16.F32.PACK_AB R6, R137, R144 ;  /* 0x000000908906723e */ /* 0x000fe400000010ff */
[----:B-----5:R-:W-:-:S07]  /*6b10*/  F2FP.BF16.F32.PACK_AB R7, R135, R138 ;  /* 0x0000008a8707723e */ /* 0x020fce00000010ff */
[C---:B-1----:R-:W-:Y:S08]  /*6b20*/  HMMA.16816.F32.BF16 R104, R4.reuse, R8, R104 ;  /* 0x000000080468723c */ /* 0x042ff00000041868 */
[C---:B------:R-:W-:Y:S01]  /*6b30*/  HMMA.16816.F32.BF16 R100, R4.reuse, R10, R100 ;  /* 0x0000000a0464723c */ /* 0x040fe20000041864 */
[----:B------:R-:W1:Y:S07]  /*6b40*/  LDSM.16.MT88.4 R8, [R24+0xc000] ;  /* 0x00c000001808783b */ /* 0x000e6e0000004200 */
        /* <DEDUP_REMOVED lines=14> */
[----:B------:R-:W2:Y:S01]  /*6c30*/  LDSM.16.MT88.4 R12, [R24+0xa400] ;  /* 0x00a40000180c783b */ /* 0x000ea20000004200 */
[----:B------:R-:W-:-:S02]  /*6c40*/  F2FP.BF16.F32.PACK_AB R4, R131, R152 ;  /* 0x000000988304723e */ /* 0x000fc400000010ff */
[----:B------:R-:W-:Y:S02]  /*6c50*/  F2FP.BF16.F32.PACK_AB R5, R129, R136 ;  /* 0x000000888105723e */ /* 0x000fe400000010ff */
[----:B------:R-:W-:Y:S02]  /*6c60*/  F2FP.BF16.F32.PACK_AB R6, R127, R150 ;  /* 0x000000967f06723e */ /* 0x000fe400000010ff */
[----:B------:R-:W-:-:S07]  /*6c70*/  F2FP.BF16.F32.PACK_AB R7, R64, R133 ;  /* 0x000000854007723e */ /* 0x000fce00000010ff */
        /* <DEDUP_REMOVED lines=18> */
[----:B------:R-:W-:Y:S01]  /*6da0*/  FADD.FTZ R5, R51, R128 ;  /* 0x0000008033057221 */ /* 0x000fe20000010000 */
[----:B------:R-:W-:Y:S01]  /*6db0*/  F2FP.BF16.F32.PACK_AB R4, R55, R126 ;  /* 0x0000007e3704723e */ /* 0x000fe200000010ff */
[----:B------:R-:W-:Y:S01]  /*6dc0*/  FFMA.FTZ R128, R46, UR6, -R50 ;  /* 0x000000062e807c23 */ /* 0x000fe20008010832 */
[----:B------:R-:W-:Y:S01]  /*6dd0*/  F2FP.BF16.F32.PACK_AB R6, R53, R66 ;  /* 0x000000423506723e */ /* 0x000fe200000010ff */
[----:B------:R-:W-:Y:S01]  /*6de0*/  FADD.FTZ R52, R52, R5 ;  /* 0x0000000534347221 */ /* 0x000fe20000010000 */
[----:B------:R-:W-:Y:S01]  /*6df0*/  F2FP.BF16.F32.PACK_AB R5, R57, R54 ;  /* 0x000000363905723e */ /* 0x000fe200000010ff */
[--C-:B------:R-:W-:Y:S01]  /*6e00*/  FFMA.FTZ R46, R41, UR6, -R47.reuse ;  /* 0x00000006292e7c23 */ /* 0x100fe2000801082f */
[----:B------:R-:W-:Y:S01]  /*6e10*/  F2FP.BF16.F32.PACK_AB R7, R42, R67 ;  /* 0x000000432a07723e */ /* 0x000fe200000010ff */
[----:B------:R-:W-:Y:S01]  /*6e20*/  FADD.FTZ R43, R37, R52 ;  /* 0x00000034252b7221 */ /* 0x000fe20000010000 */
[--C-:B------:R-:W-:Y:S01]  /*6e30*/  FFMA.FTZ R41, R40, UR6, -R47.reuse ;  /* 0x0000000628297c23 */ /* 0x100fe2000801082f */
[----:B------:R-:W-:Y:S01]  /*6e40*/  FFMA.FTZ R51, R44, UR6, -R50 ;  /* 0x000000062c337c23 */ /* 0x000fe20008010832 */
[----:B------:R-:W-:Y:S01]  /*6e50*/  FFMA.FTZ R44, R39, UR6, -R47 ;  /* 0x00000006272c7c23 */ /* 0x000fe2000801082f */
[----:B------:R-:W-:Y:S01]  /*6e60*/  FADD.FTZ R34, R34, R43 ;  /* 0x0000002b22227221 */ /* 0x000fe20000010000 */
[----:B------:R-:W3:Y:S01]  /*6e70*/  MUFU.EX2 R39, R128 ;  /* 0x0000008000277308 */ /* 0x000ee20000000800 */
[----:B------:R-:W-:Y:S02]  /*6e80*/  HMMA.16816.F32.BF16 R104, R4, R20, R104 ;  /* 0x000000140468723c */ /* 0x000fe40000041868 */
[----:B------:R-:W-:-:S04]  /*6e90*/  FADD.FTZ R33, R33, R34 ;  /* 0x0000002221217221 */ /* 0x000fc80000010000 */
[----:B------:R-:W-:Y:S01]  /*6ea0*/  FADD.FTZ R32, R32, R33 ;  /* 0x0000002120207221 */ /* 0x000fe20000010000 */
[----:B------:R-:W-:Y:S01]  /*6eb0*/  MUFU.EX2 R37, R51 ;  /* 0x0000003300257308 */ /* 0x000fe20000000800 */
[----:B------:R-:W-:Y:S01]  /*6ec0*/  HMMA.16816.F32.BF16 R100, R4, R22, R100 ;  /* 0x000000160464723c */ /* 0x000fe20000041864 */
[----:B------:R-:W4:Y:S01]  /*6ed0*/  LDSM.16.MT88.4 R20, [R24+0xe800] ;  /* 0x00e800001814783b */ /* 0x000f220000004200 */
[----:B------:R-:W-:-:S04]  /*6ee0*/  FADD.FTZ R29, R29, R32 ;  /* 0x000000201d1d7221 */ /* 0x000fc80000010000 */
[----:B------:R-:W-:Y:S01]  /*6ef0*/  FADD.FTZ R28, R28, R29 ;  /* 0x0000001d1c1c7221 */ /* 0x000fe20000010000 */
[----:B------:R-:W-:Y:S01]  /*6f00*/  MUFU.EX2 R40, R46 ;  /* 0x0000002e00287308 */ /* 0x000fe20000000800 */
[----:B-1----:R-:W-:Y:S02]  /*6f10*/  HMMA.16816.F32.BF16 R112, R4, R8, R112 ;  /* 0x000000080470723c */ /* 0x002fe40000041870 */
[----:B------:R-:W-:-:S04]  /*6f20*/  FADD.FTZ R28, R25, R28 ;  /* 0x0000001c191c7221 */ /* 0x000fc80000010000 */
[----:B------:R-:W-:Y:S01]  /*6f30*/  FADD.FTZ R63, R63, R28 ;  /* 0x0000001c3f3f7221 */ /* 0x000fe20000010000 */
[----:B------:R-:W1:Y:S01]  /*6f40*/  MUFU.EX2 R41, R41 ;  /* 0x0000002900297308 */ /* 0x000e620000000800 */
[----:B------:R-:W-:Y:S01]  /*6f50*/  HMMA.16816.F32.BF16 R108, R4, R10, R108 ;  /* 0x0000000a046c723c */ /* 0x000fe2000004186c */
[----:B------:R-:W5:Y:S01]  /*6f60*/  LDSM.16.MT88.4 R8, [R24+0xc800] ;  /* 0x00c800001808783b */ /* 0x000f620000004200 */
[----:B------:R-:W-:-:S04]  /*6f70*/  FADD.FTZ R60, R60, R63 ;  /* 0x0000003f3c3c7221 */ /* 0x000fc80000010000 */
[----:B------:R-:W-:Y:S02]  /*6f80*/  FADD.FTZ R59, R59, R60 ;  /* 0x0000003c3b3b7221 */ /* 0x000fe40000010000 */
[C---:B--2---:R-:W-:Y:S01]  /*6f90*/  HMMA.16816.F32.BF16 R80, R4.reuse, R12, R80 ;  /* 0x0000000c0450723c */ /* 0x044fe20000041850 */
[----:B------:R-:W-:Y:S01]  /*6fa0*/  FADD.FTZ R12, R36, R45 ;  /* 0x0000002d240c7221 */ /* 0x000fe20000010000 */
[----:B------:R-:W-:Y:S01]  /*6fb0*/  FADD.FTZ R59, R56, R59 ;  /* 0x0000003b383b7221 */ /* 0x000fe20000010000 */
[----:B------:R-:W2:Y:S02]  /*6fc0*/  MUFU.EX2 R36, R44 ;  /* 0x0000002c00247308 */ /* 0x000ea40000000800 */
[----:B------:R-:W-:Y:S01]  /*6fd0*/  FADD.FTZ R12, R31, R12 ;  /* 0x0000000c1f0c7221 */ /* 0x000fe20000010000 */
[----:B------:R-:W-:Y:S02]  /*6fe0*/  FADD.FTZ R146, R146, R59 ;  /* 0x0000003b92927221 */ /* 0x000fe40000010000 */
[----:B------:R-:W-:Y:S01]  /*6ff0*/  HMMA.16816.F32.BF16 R96, R4, R16, R96 ;  /* 0x000000100460723c */ /* 0x000fe20000041860 */
        /* <DEDUP_REMOVED lines=27> */
[----:B------:R-:W4:Y:S01]  /*71b0*/  LDSM.16.MT88.4 R8, [R119+0xac00] ;  /* 0x00ac00007708783b */ /* 0x000f220000004200 */
[----:B------:R-:W-:Y:S01]  /*71c0*/  FADD.FTZ R144, R144, R145 ;  /* 0x0000009190907221 */ /* 0x000fe20000010000 */
[----:B------:R-:W-:-:S03]  /*71d0*/  FADD.FTZ R67, R42, R67 ;  /* 0x000000432a437221 */ /* 0x000fc60000010000 */
[----:B------:R-:W-:Y:S02]  /*71e0*/  FADD.FTZ R137, R137, R144 ;  /* 0x0000009089897221 */ /* 0x000fe40000010000 */
[----:B------:R-:W-:Y:S01]  /*71f0*/  HMMA.16816.F32.BF16 R68, R4, R22, R68 ;  /* 0x000000160444723c */ /* 0x000fe20000041844 */
[----:B---3--:R-:W-:Y:S01]  /*7200*/  F2FP.BF16.F32.PACK_AB R4, R38, R39 ;  /* 0x000000272604723e */ /* 0x008fe200000010ff */
[----:B------:R-:W-:Y:S01]  /*7210*/  FADD.FTZ R152, R152, R137 ;  /* 0x0000008998987221 */ /* 0x000fe20000010000 */
[----:B-1----:R-:W-:Y:S01]  /*7220*/  F2FP.BF16.F32.PACK_AB R5, R41, R40 ;  /* 0x000000282905723e */ /* 0x002fe200000010ff */
[----:B------:R-:W-:Y:S01]  /*7230*/  FADD.FTZ R40, R40, R67 ;  /* 0x0000004328287221 */ /* 0x000fe20000010000 */
[----:B------:R-:W-:Y:S01]  /*7240*/  F2FP.BF16.F32.PACK_AB R6, R190, R37 ;  /* 0x00000025be06723e */ /* 0x000fe200000010ff */
[----:B------:R-:W-:Y:S01]  /*7250*/  FADD.FTZ R131, R131, R152 ;  /* 0x0000009883837221 */ /* 0x000fe20000010000 */
[----:B--2---:R-:W-:Y:S01]  /*7260*/  F2FP.BF16.F32.PACK_AB R7, R191, R36 ;  /* 0x00000024bf07723e */ /* 0x004fe200000010ff */
        /* <DEDUP_REMOVED lines=11> */
[----:B------:R-:W-:Y:S02]  /*7320*/  HMMA.16816.F32.BF16 R96, R4, R12, R96 ;  /* 0x0000000c0460723c */ /* 0x000fe40000041860 */
[----:B------:R-:W-:-:S04]  /*7330*/  FADD.FTZ R66, R53, R66 ;  /* 0x0000004235427221 */ /* 0x000fc80000010000 */
[----:B------:R-:W-:Y:S02]  /*7340*/  FADD.FTZ R39, R39, R66 ;  /* 0x0000004227277221 */ /* 0x000fe40000010000 */
[----:B----4-:R-:W-:Y:S02]  /*7350*/  HMMA.16816.F32.BF16 R112, R4, R8, R112 ;  /* 0x000000080470723c */ /* 0x010fe40000041870 */
[----:B------:R-:W-:-:S04]  /*7360*/  FADD.FTZ R38, R38, R39 ;  /* 0x0000002726267221 */ /* 0x000fc80000010000 */
[----:B------:R-:W-:Y:S02]  /*7370*/  FADD.FTZ R37, R37, R38 ;  /* 0x0000002625257221 */ /* 0x000fe40000010000 */
[----:B------:R-:W-:Y:S01]  /*7380*/  HMMA.16816.F32.BF16 R108, R4, R10, R108 ;  /* 0x0000000a046c723c */ /* 0x000fe2000004186c */
[----:B------:R-:W2:Y:S01]  /*7390*/  LDSM.16.MT88.4 R8, [R24+0xcc00] ;  /* 0x00cc00001808783b */ /* 0x000ea20000004200 */
[----:B------:R-:W-:-:S03]  /*73a0*/  FADD.FTZ R190, R190, R37 ;  /* 0x00000025bebe7221 */ /* 0x000fc60000010000 */
[----:B------:R-:W3:Y:S03]  /*73b0*/  LDSM.16.MT88.4 R24, [R24+0xec00] ;  /* 0x00ec00001818783b */ /* 0x000ee60000004200 */
        /* <DEDUP_REMOVED lines=72> */
.L_x_1684:
[----:B------:R-:W-:Y:S01]  /*7840*/  UMOV UR4, URZ ;  /* 0x000000ff00047c82 */ /* 0x000fe20008000000 */
[----:B------:R-:W-:Y:S01]  /*7850*/  IMAD.SHL.U32 R4, R120, 0x80, RZ ;  /* 0x0000008078047824 */ /* 0x000fe200078e00ff */
[----:B------:R-:W-:-:S05]  /*7860*/  IADD3 R5, P0, PT, RZ, -UR4, RZ ;  /* 0x80000004ff057c10 */ /* 0x000fca000ff1e0ff */
[----:B------:R-:W-:-:S05]  /*7870*/  IMAD.X R4, RZ, RZ, ~R4, P0 ;  /* 0x000000ffff047224 */ /* 0x000fca00000e0e04 */
[----:B------:R-:W-:-:S04]  /*7880*/  SHF.R.S64 R5, R5, 0x1f, R4 ;  /* 0x0000001f05057819 */ /* 0x000fc80000001004 */
[----:B------:R-:W-:-:S04]  /*7890*/  IADD3 R172, P0, PT, R5, R172, RZ ;  /* 0x000000ac05ac7210 */ /* 0x000fc80007f1e0ff */
[----:B------:R-:W-:-:S09]  /*78a0*/  LEA.HI.X.SX32 R173, R4, R173, 0x1, P0 ;  /* 0x000000ad04ad7211 */ /* 0x000fd200000f0eff */
.L_x_1685:
        /* <DEDUP_REMOVED lines=214> */
[C---:B------:R-:W-:Y:S08]  /*8610*/  HMMA.16816.F32.BF16 R4, R132.reuse, R138, R4 ;  /* 0x0000008a8404723c */ /* 0x040ff00000041804 */
[----:B---3--:R-:W-:Y:S03]  /*8620*/  HMMA.16816.F32.BF16 R64, R132, R128, R64 ;  /* 0x000000808440723c */ /* 0x008fe60000041840 */
[----:B------:R-:W-:-:S05]  /*8630*/  FMUL.FTZ R9, R9, UR10 ;  /* 0x0000000a09097c20 */ /* 0x000fca0008410000 */
[----:B-1----:R-:W-:Y:S01]  /*8640*/  HMMA.16816.F32.BF16 R32, R132, R120, R32 ;  /* 0x000000788420723c */ /* 0x002fe20000041820 */
[----:B------:R-:W-:Y:S02]  /*8650*/  MUFU.TANH R9, R9 ;  /* 0x0000000900097308 */ /* 0x000fe40000002400 */
[----:B------:R-:W-:Y:S01]  /*8660*/  FMUL.FTZ R5, R5, UR10 ;  /* 0x0000000a05057c20 */ /* 0x000fe20008410000 */
[----:B------:R-:W-:-:S04]  /*8670*/  FMUL.FTZ R7, R7, UR10 ;  /* 0x0000000a07077c20 */ /* 0x000fc80008410000 */
[----:B------:R-:W-:Y:S01]  /*8680*/  HMMA.16816.F32.BF16 R28, R132, R122, R28 ;  /* 0x0000007a841c723c */ /* 0x000fe2000004181c */
[----:B------:R-:W1:Y:S01]  /*8690*/  LDSM.16.M88.4 R120, [R143+0x7c00] ;  /* 0x007c00008f78783b */ /* 0x000e620000000200 */
[----:B------:R-:W-:Y:S01]  /*86a0*/  MUFU.TANH R5, R5 ;  /* 0x0000000500057308 */ /* 0x000fe20000002400 */
[----:B------:R-:W-:Y:S01]  /*86b0*/  FMUL.FTZ R64, R64, UR10 ;  /* 0x0000000a40407c20 */ /* 0x000fe20008410000 */
[----:B------:R-:W-:Y:S01]  /*86c0*/  FMUL.FTZ R65, R65, UR10 ;  /* 0x0000000a41417c20 */ /* 0x000fe20008410000 */
[----:B------:R-:W-:-:S03]  /*86d0*/  FMUL.FTZ R67, R67, UR10 ;  /* 0x0000000a43437c20 */ /* 0x000fc60008410000 */
[----:B----4-:R-:W-:Y:S02]  /*86e0*/  HMMA.16816.F32.BF16 R40, R132, R124, R40 ;  /* 0x0000007c8428723c */ /* 0x010fe40000041828 */
[----:B------:R-:W-:Y:S01]  /*86f0*/  MUFU.TANH R7, R7 ;  /* 0x0000000700077308 */ /* 0x000fe20000002400 */
[----:B------:R-:W-:Y:S01]  /*8700*/  FMUL.FTZ R147, R35, UR10 ;  /* 0x0000000a23937c20 */ /* 0x000fe20008410000 */
[----:B------:R-:W-:Y:S01]  /*8710*/  FMUL.FTZ R32, R32, UR10 ;  /* 0x0000000a20207c20 */ /* 0x000fe20008410000 */
[----:B------:R-:W-:-:S03]  /*8720*/  FMUL.FTZ R34, R34, UR10 ;  /* 0x0000000a22227c20 */ /* 0x000fc60008410000 */
[----:B------:R-:W-:Y:S01]  /*8730*/  HMMA.16816.F32.BF16 R36, R132, R126, R36 ;  /* 0x0000007e8424723c */ /* 0x000fe20000041824 */
[----:B------:R-:W2:Y:S01]  /*8740*/  LDSM.16.M88.4 R124, [R143+0x7800] ;  /* 0x007800008f7c783b */ /* 0x000ea20000000200 */
[----:B------:R3:W-:Y:S01]  /*8750*/  MUFU.TANH R129, R32 ;  /* 0x0000002000817308 */ /* 0x0007e20000002400 */
[----:B------:R-:W-:Y:S01]  /*8760*/  FMUL.FTZ R145, R31, UR10 ;  /* 0x0000000a1f917c20 */ /* 0x000fe20008410000 */
[----:B------:R-:W-:Y:S01]  /*8770*/  FMUL.FTZ R28, R28, UR10 ;  /* 0x0000000a1c1c7c20 */ /* 0x000fe20008410000 */
[----:B------:R-:W-:-:S03]  /*8780*/  FMUL.FTZ R30, R30, UR10 ;  /* 0x0000000a1e1e7c20 */ /* 0x000fc60008410000 */
[----:B------:R-:W-:Y:S02]  /*8790*/  HMMA.16816.F32.BF16 R60, R132, R130, R60 ;  /* 0x00000082843c723c */ /* 0x000fe4000004183c */
[----:B------:R-:W-:Y:S01]  /*87a0*/  MUFU.TANH R147, R147 ;  /* 0x0000009300937308 */ /* 0x000fe20000002400 */
[----:B------:R-:W-:Y:S01]  /*87b0*/  FMUL.FTZ R40, R40, UR10 ;  /* 0x0000000a28287c20 */ /* 0x000fe20008410000 */
[----:B------:R-:W-:Y:S01]  /*87c0*/  FMUL.FTZ R42, R42, UR10 ;  /* 0x0000000a2a2a7c20 */ /* 0x000fe20008410000 */
[----:B------:R-:W-:-:S05]  /*87d0*/  FMUL.FTZ R43, R43, UR10 ;  /* 0x0000000a2b2b7c20 */ /* 0x000fca0008410000 */
[----:B------:R-:W4:Y:S01]  /*87e0*/  MUFU.TANH R137, R40 ;  /* 0x0000002800897308 */ /* 0x000f220000002400 */
[----:B------:R-:W-:Y:S01]  /*87f0*/  FMUL.FTZ R36, R36, UR10 ;  /* 0x0000000a24247c20 */ /* 0x000fe20008410000 */
[----:B------:R-:W-:Y:S01]  /*8800*/  FMUL.FTZ R38, R38, UR10 ;  /* 0x0000000a26267c20 */ /* 0x000fe20008410000 */
[----:B------:R-:W-:Y:S01]  /*8810*/  FMUL.FTZ R39, R39, UR10 ;  /* 0x0000000a27277c20 */ /* 0x000fe20008410000 */
[----:B-1----:R-:W-:Y:S04]  /*8820*/  HMMA.16816.F32.BF16 R16, R132, R120, R16 ;  /* 0x000000788410723c */ /* 0x002fe80000041810 */
[----:B------:R-:W1:Y:S01]  /*8830*/  MUFU.TANH R155, R42 ;  /* 0x0000002a009b7308 */ /* 0x000e620000002400 */
[----:B------:R-:W-:Y:S01]  /*8840*/  FMUL.FTZ R60, R60, UR10 ;  /* 0x0000000a3c3c7c20 */ /* 0x000fe20008410000 */
[----:B------:R-:W-:-:S02]  /*8850*/  FMUL.FTZ R63, R63, UR10 ;  /* 0x0000000a3f3f7c20 */ /* 0x000fc40008410000 */
[C---:B------:R-:W-:Y:S01]  /*8860*/  HMMA.16816.F32.BF16 R12, R132.reuse, R122, R12 ;  /* 0x0000007a840c723c */ /* 0x040fe2000004180c */
[----:B------:R-:W5:Y:S03]  /*8870*/  LDSM.16.M88.4 R120, [R143+0x8c00] ;  /* 0x008c00008f78783b */ /* 0x000f660000000200 */
[----:B------:R-:W-:Y:S04]  /*8880*/  MUFU.TANH R153, R43 ;  /* 0x0000002b00997308 */ /* 0x000fe80000002400 */
[C---:B--2---:R-:W-:Y:S04]  /*8890*/  HMMA.16816.F32.BF16 R24, R132.reuse, R124, R24 ;  /* 0x0000007c8418723c */ /* 0x044fe80000041818 */
[----:B------:R-:W-:Y:S01]  /*88a0*/  MUFU.TANH R151, R36 ;  /* 0x0000002400977308 */ /* 0x000fe20000002400 */
[----:B------:R-:W-:Y:S01]  /*88b0*/  FMUL.FTZ R16, R16, UR10 ;  /* 0x0000000a10107c20 */ /* 0x000fe20008410000 */
[----:B------:R-:W-:Y:S01]  /*88c0*/  FMUL.FTZ R18, R18, UR10 ;  /* 0x0000000a12127c20 */ /* 0x000fe20008410000 */
[----:B------:R-:W-:Y:S01]  /*88d0*/  FMUL.FTZ R19, R19, UR10 ;  /* 0x0000000a13137c20 */ /* 0x000fe20008410000 */
[----:B------:R-:W-:Y:S01]  /*88e0*/  HMMA.16816.F32.BF16 R20, R132, R126, R20 ;  /* 0x0000007e8414723c */ /* 0x000fe20000041814 */
[----:B------:R2:W4:Y:S03]  /*88f0*/  LDSM.16.M88.4 R124, [R143+0x8800] ;  /* 0x008800008f7c783b */ /* 0x0005260000000200 */
[----:B------:R-:W-:Y:S01]  /*8900*/  MUFU.TANH R131, R38 ;  /* 0x0000002600837308 */ /* 0x000fe20000002400 */
[----:B---3--:R-:W-:Y:S01]  /*8910*/  FMUL.FTZ R32, R15, UR10 ;  /* 0x0000000a0f207c20 */ /* 0x008fe20008410000 */
[----:B------:R-:W-:Y:S01]  /*8920*/  FMUL.FTZ R13, R13, UR10 ;  /* 0x0000000a0d0d7c20 */ /* 0x000fe20008410000 */
[----:B------:R-:W-:-:S05]  /*8930*/  DEPBAR.LE SB0, 0x0 ;  /* 0x000080000000791a */ /* 0x000fca0000000000 */
[----:B------:R3:W-:Y:S01]  /*8940*/  MUFU.TANH R43, R28 ;  /* 0x0000001c002b7308 */ /* 0x0007e20000002400 */
[----:B------:R-:W-:Y:S01]  /*8950*/  FMUL.FTZ R24, R24, UR10 ;  /* 0x0000000a18187c20 */ /* 0x000fe20008410000 */
[----:B------:R-:W-:-:S06]  /*8960*/  FMUL.FTZ R26, R26, UR10 ;  /* 0x0000000a1a1a7c20 */ /* 0x000fcc0008410000 */
[----:B------:R1:W-:Y:S01]  /*8970*/  MUFU.TANH R35, R24 ;  /* 0x0000001800237308 */ /* 0x0003e20000002400 */
[----:B------:R-:W-:Y:S01]  /*8980*/  FMUL.FTZ R22, R22, UR10 ;  /* 0x0000000a16167c20 */ /* 0x000fe20008410000 */
[----:B------:R-:W-:Y:S01]  /*8990*/  FMUL.FTZ R21, R21, UR10 ;  /* 0x0000000a15157c20 */ /* 0x000fe20008410000 */
[----:B------:R-:W-:Y:S01]  /*89a0*/  FMUL.FTZ R139, R20, UR10 ;  /* 0x0000000a148b7c20 */ /* 0x000fe20008410000 */
[----:B------:R-:W-:Y:S01]  /*89b0*/  FMUL.FTZ R20, R23, UR10 ;  /* 0x0000000a17147c20 */ /* 0x000fe20008410000 */
[----:B--2---:R-:W-:Y:S01]  /*89c0*/  FMUL.FTZ R143, R27, UR10 ;  /* 0x0000000a1b8f7c20 */ /* 0x004fe20008410000 */
[C---:B-----5:R-:W-:Y:S01]  /*89d0*/  HMMA.16816.F32.BF16 R44, R132.reuse, R122, R44 ;  /* 0x0000007a842c723c */ /* 0x060fe2000004182c */
[----:B------:R-:W-:Y:S01]  /*89e0*/  FMUL.FTZ R123, R41, UR10 ;  /* 0x0000000a297b7c20 */ /* 0x000fe20008410000 */
[----:B------:R-:W-:Y:S01]  /*89f0*/  FMUL.FTZ R41, R37, UR10 ;  /* 0x0000000a25297c20 */ /* 0x000fe20008410000 */
[----:B------:R-:W-:Y:S01]  /*8a00*/  FMUL.FTZ R37, R33, UR10 ;  /* 0x0000000a21257c20 */ /* 0x000fe20008410000 */
[----:B------:R-:W-:Y:S01]  /*8a10*/  FMUL.FTZ R33, R29, UR10 ;  /* 0x0000000a1d217c20 */ /* 0x000fe20008410000 */
[----:B------:R-:W-:Y:S01]  /*8a20*/  FMUL.FTZ R29, R25, UR10 ;  /* 0x0000000a191d7c20 */ /* 0x000fe20008410000 */
[----:B------:R2:W-:Y:S01]  /*8a30*/  MUFU.TANH R27, R22 ;  /* 0x00000016001b7308 */ /* 0x0005e20000002400 */
[----:B---3--:R-:W-:Y:S01]  /*8a40*/  FMUL.FTZ R28, R12, UR10 ;  /* 0x0000000a0c1c7c20 */ /* 0x008fe20008410000 */
[----:B------:R-:W-:Y:S01]  /*8a50*/  HMMA.16816.F32.BF16 R48, R132, R120, R48 ;  /* 0x000000788430723c */ /* 0x000fe20000041830 */
[----:B------:R-:W-:Y:S01]  /*8a60*/  FMUL.FTZ R121, R17, UR10 ;  /* 0x0000000a11797c20 */ /* 0x000fe20008410000 */
[----:B-1----:R-:W-:Y:S01]  /*8a70*/  SHF.L.U32 R24, R118, 0x1, RZ ;  /* 0x0000000176187819 */ /* 0x002fe200000006ff */
[----:B------:R-:W-:-:S03]  /*8a80*/  IMAD.SHL.U32 R17, R140, 0x80, RZ ;  /* 0x000000808c117824 */ /* 0x000fc600078e00ff */
[----:B------:R1:W-:Y:S02]  /*8a90*/  MUFU.TANH R25, R21 ;  /* 0x0000001500197308 */ /* 0x0003e40000002400 */
[C---:B----4-:R-:W-:Y:S03]  /*8aa0*/  HMMA.16816.F32.BF16 R52, R132.reuse, R126, R52 ;  /* 0x0000007e8434723c */ /* 0x050fe60000041834 */
[----:B------:R-:W-:Y:S01]  /*8ab0*/  FMUL.FTZ R44, R44, UR10 ;  /* 0x0000000a2c2c7c20 */ /* 0x000fe20008410000 */
[----:B------:R-:W-:Y:S01]  /*8ac0*/  FMUL.FTZ R46, R46, UR10 ;  /* 0x0000000a2e2e7c20 */ /* 0x000fe20008410000 */
[----:B------:R-:W-:Y:S01]  /*8ad0*/  FMUL.FTZ R47, R47, UR10 ;  /* 0x0000000a2f2f7c20 */ /* 0x000fe20008410000 */
[----:B------:R3:W-:Y:S01]  /*8ae0*/  MUFU.TANH R23, R16 ;  /* 0x0000001000177308 */ /* 0x0007e20000002400 */
[----:B--2---:R-:W-:Y:S01]  /*8af0*/  LOP3.LUT R22, R24, 0x6, RZ, 0xc0, !PT ;  /* 0x0000000618167812 */ /* 0x004fe200078ec0ff */
[----:B------:R-:W-:Y:S01]  /*8b00*/  HMMA.16816.F32.BF16 R56, R132, R124, R56 ;  /* 0x0000007c8438723c */ /* 0x000fe20000041838 */
[----:B------:R-:W-:-:S02]  /*8b10*/  FMUL.FTZ R45, R45, UR10 ;  /* 0x0000000a2d2d7c20 */ /* 0x000fc40008410000 */
[----:B------:R-:W-:Y:S01]  /*8b20*/  FMUL.FTZ R49, R49, UR10 ;  /* 0x0000000a31317c20 */ /* 0x000fe20008410000 */
[----:B------:R-:W-:Y:S02]  /*8b30*/  FMUL.FTZ R50, R50, UR10 ;  /* 0x0000000a32327c20 */ /* 0x000fe40008410000 */
[----:B------:R-:W2:Y:S01]  /*8b40*/  MUFU.TANH R159, R44 ;  /* 0x0000002c009f7308 */ /* 0x000ea20000002400 */
[----:B-1----:R-:W-:-:S04]  /*8b50*/  VIADD R21, R17, 0xffffff80 ;  /* 0xffffff8011157836 */ /* 0x002fc80000000000 */
[----:B------:R-:W-:Y:S02]  /*8b60*/  IMAD.IADD R21, R21, 0x1, R22 ;  /* 0x0000000115157824 */ /* 0x000fe400078e0216 */
[----:B------:R-:W-:Y:S01]  /*8b70*/  FMUL.FTZ R52, R52, UR10 ;  /* 0x0000000a34347c20 */ /* 0x000fe20008410000 */
[----:B------:R-:W-:Y:S01]  /*8b80*/  FMUL.FTZ R55, R55, UR10 ;  /* 0x0000000a37377c20 */ /* 0x000fe20008410000 */
[----:B------:R1:W-:Y:S01]  /*8b90*/  MUFU.TANH R127, R20 ;  /* 0x00000014007f7308 */ /* 0x0003e20000002400 */
[C---:B------:R-:W-:Y:S02]  /*8ba0*/  VIADD R22, R21.reuse, 0xffffff80 ;  /* 0xffffff8015167836 */ /* 0x040fe40000000000 */
[C---:B---3--:R-:W-:Y:S02]  /*8bb0*/  VIADD R16, R21.reuse, 0xfffffff8 ;  /* 0xfffffff815107836 */ /* 0x048fe40000000000 */
[----:B------:R-:W-:Y:S01]  /*8bc0*/  VIADD R12, R21, 0xffffff89 ;  /* 0xffffff89150c7836 */ /* 0x000fe20000000000 */
[----:B------:R-:W-:Y:S01]  /*8bd0*/  ISETP.GE.AND P1, PT, R22, R142, PT ;  /* 0x0000008e1600720c */ /* 0x000fe20003f26270 */
[----:B------:R-:W-:Y:S01]  /*8be0*/  FMUL.FTZ R57, R57, UR10 ;  /* 0x0000000a39397c20 */ /* 0x000fe20008410000 */
[----:B------:R-:W-:Y:S01]  /*8bf0*/  MUFU.TANH R123, R123 ;  /* 0x0000007b007b7308 */ /* 0x000fe20000002400 */
[----:B------:R-:W-:-:S02]  /*8c00*/  I2FP.F32.U32 R135, R16 ;  /* 0x0000001000877245 */ /* 0x000fc40000201000 */
[----:B------:R-:W-:Y:S02]  /*8c10*/  ISETP.GE.AND P0, PT, R22, R141, PT ;  /* 0x0000008d1600720c */ /* 0x000fe40003f06270 */
[----:B------:R-:W-:-:S03]  /*8c20*/  ISETP.GE.AND P5, PT, R16, R142, PT ;  /* 0x0000008e1000720c */ /* 0x000fc60003fa6270 */
[----:B------:R-:W3:Y:S01]  /*8c30*/  MUFU.TANH R157, R46 ;  /* 0x0000002e009d7308 */ /* 0x000ee20000002400 */
[----:B-1----:R-:W-:-:S05]  /*8c40*/  I2FP.F32.U32 R20, R22 ;  /* 0x0000001600147245 */ /* 0x002fca0000201000 */
[CC--:B------:R-:W-:Y:S01]  /*8c50*/  FFMA.FTZ R24, R0.reuse, R20.reuse, R137 ;  /* 0x0000001400187223 */ /* 0x0c0fe20000010089 */
[C---:B------:R-:W-:Y:S01]  /*8c60*/  FFMA.FTZ R155, R0.reuse, R20, R155 ;  /* 0x00000014009b7223 */ /* 0x040fe2000001009b */
[----:B--2---:R-:W-:Y:S01]  /*8c70*/  FFMA.FTZ R137, R0, R135, R159 ;  /* 0x0000008700897223 */ /* 0x004fe2000001009f */
[----:B------:R-:W-:Y:S01]  /*8c80*/  VIADD R20, R21, 0xffffff81 ;  /* 0xffffff8115147836 */ /* 0x000fe20000000000 */
[----:B------:R1:W-:Y:S01]  /*8c90*/  MUFU.TANH R133, R18 ;  /* 0x0000001200857308 */ /* 0x0003e20000002400 */
[----:B------:R-:W-:Y:S02]  /*8ca0*/  FSEL R24, R24, -INF , !P1 ;  /* 0xff80000018187808 */ /* 0x000fe40004800000 */
[----:B------:R-:W-:Y:S02]  /*8cb0*/  ISETP.GE.AND P1, PT, R16, R141, PT ;  /* 0x0000008d1000720c */ /* 0x000fe40003f26270 */
[----:B------:R-:W-:Y:S02]  /*8cc0*/  FSEL R16, R155, -INF , !P0 ;  /* 0xff8000009b107808 */ /* 0x000fe40004000000 */
[----:B------:R-:W-:Y:S01]  /*8cd0*/  FSEL R137, R137, -INF , !P5 ;  /* 0xff80000089897808 */ /* 0x000fe20006800000 */
[----:B------:R2:W-:Y:S01]  /*8ce0*/  MUFU.TANH R31, R26 ;  /* 0x0000001a001f7308 */ /* 0x0005e20000002400 */
[----:B------:R-:W-:Y:S01]  /*8cf0*/  ISETP.GE.AND P0, PT, R20, R142, PT ;  /* 0x0000008e1400720c */ /* 0x000fe20003f06270 */
[----:B---3--:R-:W-:Y:S01]  /*8d00*/  FFMA.FTZ R120, R0, R135, R157 ;  /* 0x0000008700787223 */ /* 0x008fe2000001009d */
[----:B------:R-:W-:-:S02]  /*8d10*/  ISETP.GE.AND P5, PT, R20, R141, PT ;  /* 0x0000008d1400720c */ /* 0x000fc40003fa6270 */
[----:B------:R-:W-:Y:S02]  /*8d20*/  I2FP.F32.U32 R20, R20 ;  /* 0x0000001400147245 */ /* 0x000fe40000201000 */
[----:B------:R-:W-:Y:S01]  /*8d30*/  FSEL R120, R120, -INF , !P1 ;  /* 0xff80000078787808 */ /* 0x000fe20004800000 */
[----:B------:R-:W3:Y:S01]  /*8d40*/  MUFU.TANH R41, R41 ;  /* 0x0000002900297308 */ /* 0x000ee20000002400 */
[----:B-1----:R-:W-:Y:S02]  /*8d50*/  VIADD R18, R21, 0xffffff88 ;  /* 0xffffff8815127836 */ /* 0x002fe40000000000 */
[----:B------:R-:W-:-:S03]  /*8d60*/  FFMA.FTZ R153, R0, R20, R153 ;  /* 0x0000001400997223 */ /* 0x000fc60000010099 */
[----:B------:R-:W-:Y:S02]  /*8d70*/  ISETP.GE.AND P1, PT, R18, R142, PT ;  /* 0x0000008e1200720c */ /* 0x000fe40003f26270 */
[----:B------:R-:W1:Y:S01]  /*8d80*/  MUFU.TANH R149, R39 ;  /* 0x0000002700957308 */ /* 0x000e620000002400 */
[----:B--2---:R-:W-:Y:S01]  /*8d90*/  FFMA.FTZ R26, R0, R20, R123 ;  /* 0x00000014001a7223 */ /* 0x004fe2000001007b */
[----:B------:R-:W-:-:S04]  /*8da0*/  I2FP.F32.U32 R20, R18 ;  /* 0x0000001200147245 */ /* 0x000fc80000201000 */
[----:B------:R-:W-:Y:S01]  /*8db0*/  FSEL R26, R26, -INF , !P0 ;  /* 0xff8000001a1a7808 */ /* 0x000fe20004000000 */
[----:B------:R-:W-:Y:S01]  /*8dc0*/  FFMA.FTZ R22, R0, R20, R151 ;  /* 0x0000001400167223 */ /* 0x000fe20000010097 */
[-C--:B------:R-:W-:Y:S01]  /*8dd0*/  ISETP.GE.AND P0, PT, R18, R141.reuse, PT ;  /* 0x0000008d1200720c */ /* 0x080fe20003f06270 */
[----:B------:R2:W4:Y:S01]  /*8de0*/  MUFU.TANH R125, R34 ;  /* 0x00000022007d7308 */ /* 0x0005220000002400 */
[----:B------:R-:W-:Y:S02]  /*8df0*/  FSEL R18, R153, -INF , !P5 ;  /* 0xff80000099127808 */ /* 0x000fe40006800000 */
[----:B------:R-:W-:Y:S02]  /*8e00*/  FSEL R22, R22, -INF , !P1 ;  /* 0xff80000016167808 */ /* 0x000fe40004800000 */
[C---:B------:R-:W-:Y:S02]  /*8e10*/  ISETP.GE.AND P5, PT, R12.reuse, R142, PT ;  /* 0x0000008e0c00720c */ /* 0x040fe40003fa6270 */
[----:B------:R-:W-:Y:S01]  /*8e20*/  ISETP.GE.AND P1, PT, R12, R141, PT ;  /* 0x0000008d0c00720c */ /* 0x000fe20003f26270 */
[----:B------:R-:W5:Y:S01]  /*8e30*/  MUFU.TANH R37, R37 ;  /* 0x0000002500257308 */ /* 0x000f620000002400 */
[----:B------:R-:W-:-:S07]  /*8e40*/  I2FP.F32.U32 R12, R12 ;  /* 0x0000000c000c7245 */ /* 0x000fce0000201000 */
[----:B------:R4:W-:Y:S01]  /*8e50*/  MUFU.TANH R123, R28 ;  /* 0x0000001c007b7308 */ /* 0x0009e20000002400 */
[----:B--2---:R-:W-:Y:S01]  /*8e60*/  FMUL.FTZ R34, R14, UR10 ;  /* 0x0000000a0e227c20 */ /* 0x004fe20008410000 */
[C---:B------:R-:W-:Y:S01]  /*8e70*/  FFMA.FTZ R14, R0.reuse, R20, R131 ;  /* 0x00000014000e7223 */ /* 0x040fe20000010083 */
[CC--:B---3--:R-:W-:Y:S01]  /*8e80*/  FFMA.FTZ R20, R0.reuse, R12.reuse, R41 ;  /* 0x0000000c00147223 */ /* 0x0c8fe20000010029 */
[----:B-1----:R-:W-:-:S03]  /*8e90*/  FFMA.FTZ R12, R0, R12, R149 ;  /* 0x0000000c000c7223 */ /* 0x002fc60000010095 */
[----:B------:R-:W-:Y:S01]  /*8ea0*/  FSEL R14, R14, -INF , !P0 ;  /* 0xff8000000e0e7808 */ /* 0x000fe20004000000 */
[----:B------:R1:W2:Y:S01]  /*8eb0*/  MUFU.TANH R39, R30 ;  /* 0x0000001e00277308 */ /* 0x0002a20000002400 */
[----:B------:R-:W-:Y:S02]  /*8ec0*/  FSEL R20, R20, -INF , !P5 ;  /* 0xff80000014147808 */ /* 0x000fe40006800000 */
[----:B------:R-:W-:-:S05]  /*8ed0*/  FSEL R12, R12, -INF , !P1 ;  /* 0xff8000000c0c7808 */ /* 0x000fca0004800000 */
[----:B------:R-:W3:Y:S01]  /*8ee0*/  MUFU.TANH R33, R33 ;  /* 0x0000002100217308 */ /* 0x000ee20000002400 */
[----:B----4-:R-:W-:-:S05]  /*8ef0*/  VIADD R28, R21, 0xffffff90 ;  /* 0xffffff90151c7836 */ /* 0x010fca0000000000 */
[C---:B------:R-:W-:Y:S02]  /*8f00*/  ISETP.GE.AND P0, PT, R28.reuse, R142, PT ;  /* 0x0000008e1c00720c */ /* 0x040fe40003f06270 */
[----:B------:R-:W-:Y:S01]  /*8f10*/  ISETP.GE.AND P5, PT, R28, R141, PT ;  /* 0x0000008d1c00720c */ /* 0x000fe20003fa6270 */
[----:B------:R-:W4:Y:S01]  /*8f20*/  MUFU.TANH R145, R145 ;  /* 0x0000009100917308 */ /* 0x000f220000002400 */
[----:B-1----:R-:W-:Y:S02]  /*8f30*/  I2FP.F32.U32 R30, R28 ;  /* 0x0000001c001e7245 */ /* 0x002fe40000201000 */
[----:B------:R-:W-:-:S03]  /*8f40*/  IADD3 R28, PT, PT, R21, -0x6f, RZ ;  /* 0xffffff91151c7810 */ /* 0x000fc60007ffe0ff */
[C---:B------:R-:W-:Y:S01]  /*8f50*/  FFMA.FTZ R129, R0.reuse, R30, R129 ;  /* 0x0000001e00817223 */ /* 0x040fe20000010081 */
[----:B------:R-:W-:Y:S01]  /*8f60*/  I2FP.F32.U32 R44, R28 ;  /* 0x0000001c002c7245 */ /* 0x000fe20000201000 */
[----:B------:R-:W-:Y:S01]  /*8f70*/  FFMA.FTZ R46, R0, R30, R125 ;  /* 0x0000001e002e7223 */ /* 0x000fe2000001007d */
[----:B------:R-:W-:Y:S01]  /*8f80*/  ISETP.GE.AND P1, PT, R28, R142, PT ;  /* 0x0000008e1c00720c */ /* 0x000fe20003f26270 */
[----:B------:R1:W-:Y:S01]  /*8f90*/  MUFU.TANH R15, R34 ;  /* 0x00000022000f7308 */ /* 0x0003e20000002400 */
[----:B------:R-:W-:Y:S01]  /*8fa0*/  FSEL R248, R129, -INF , !P0 ;  /* 0xff80000081f87808 */ /* 0x000fe20004000000 */
[-C--:B-----5:R-:W-:Y:S01]  /*8fb0*/  FFMA.FTZ R37, R0, R44.reuse, R37 ;  /* 0x0000002c00257223 */ /* 0x0a0fe20000010025 */
[-C--:B------:R-:W-:Y:S01]  /*8fc0*/  ISETP.GE.AND P0, PT, R28, R141.reuse, PT ;  /* 0x0000008d1c00720c */ /* 0x080fe20003f06270 */
[----:B------:R-:W-:Y:S01]  /*8fd0*/  VIADD R28, R21, 0xffffff98 ;  /* 0xffffff98151c7836 */ /* 0x000fe20000000000 */
[----:B------:R-:W-:Y:S01]  /*8fe0*/  FSEL R46, R46, -INF , !P5 ;  /* 0xff8000002e2e7808 */ /* 0x000fe20006800000 */
[----:B------:R-:W-:Y:S01]  /*8ff0*/  FFMA.FTZ R44, R0, R44, R147 ;  /* 0x0000002c002c7223 */ /* 0x000fe20000010093 */
[----:B------:R-:W-:Y:S01]  /*9000*/  FSEL R244, R37, -INF , !P1 ;  /* 0xff80000025f47808 */ /* 0x000fe20004800000 */
[----:B------:R-:W-:Y:S01]  /*9010*/  FMUL.FTZ R37, R10, UR10 ;  /* 0x0000000a0a257c20 */ /* 0x000fe20008410000 */
[C---:B------:R-:W-:Y:S01]  /*9020*/  ISETP.GE.AND P5, PT, R28.reuse, R142, PT ;  /* 0x0000008e1c00720c */ /* 0x040fe20003fa6270 */
[----:B------:R-:W5:Y:S01]  /*9030*/  MUFU.TANH R29, R29 ;  /* 0x0000001d001d7308 */ /* 0x000f620000002400 */
[----:B------:R-:W-:-:S02]  /*9040*/  ISETP.GE.AND P1, PT, R28, R141, PT ;  /* 0x0000008d1c00720c */ /* 0x000fc40003f26270 */
[----:B------:R-:W-:Y:S01]  /*9050*/  FSEL R44, R44, -INF , !P0 ;  /* 0xff8000002c2c7808 */ /* 0x000fe20004000000 */
[----:B-1----:R-:W-:Y:S01]  /*9060*/  FMUL.FTZ R34, R8, UR10 ;  /* 0x0000000a08227c20 */ /* 0x002fe20008410000 */
[----:B------:R-:W-:Y:S01]  /*9070*/  I2FP.F32.U32 R8, R28 ;  /* 0x0000001c00087245 */ /* 0x000fe20000201000 */
[C---:B------:R-:W-:Y:S02]  /*9080*/  VIADD R28, R21.reuse, 0xffffff99 ;  /* 0xffffff99151c7836 */ /* 0x040fe40000000000 */
[----:B------:R-:W1:Y:S02]  /*9090*/  MUFU.TANH R143, R143 ;  /* 0x0000008f008f7308 */ /* 0x000e640000002400 */
[C---:B------:R-:W-:Y:S01]  /*90a0*/  FFMA.FTZ R43, R0.reuse, R8, R43 ;  /* 0x00000008002b7223 */ /* 0x040fe2000001002b */
[----:B------:R-:W-:Y:S01]  /*90b0*/  I2FP.F32.U32 R10, R28 ;  /* 0x0000001c000a7245 */ /* 0x000fe20000201000 */
[----:B--2---:R-:W-:Y:S01]  /*90c0*/  FFMA.FTZ R39, R0, R8, R39 ;  /* 0x0000000800277223 */ /* 0x004fe20000010027 */
[----:B------:R-:W-:Y:S01]  /*90d0*/  VIADD R8, R21, 0xffffffa0 ;  /* 0xffffffa015087836 */ /* 0x000fe20000000000 */
[----:B------:R-:W-:-:S02]  /*90e0*/  ISETP.GE.AND P0, PT, R28, R142, PT ;  /* 0x0000008e1c00720c */ /* 0x000fc40003f06270 */
[----:B------:R-:W2:Y:S01]  /*90f0*/  MUFU.TANH R139, R139 ;  /* 0x0000008b008b7308 */ /* 0x000ea20000002400 */
[CC--:B---3--:R-:W-:Y:S01]  /*9100*/  FFMA.FTZ R246, R0.reuse, R10.reuse, R33 ;  /* 0x0000000a00f67223 */ /* 0x0c8fe20000010021 */
[----:B----4-:R-:W-:Y:S01]  /*9110*/  FFMA.FTZ R145, R0, R10, R145 ;  /* 0x0000000a00917223 */ /* 0x010fe20000010091 */
[----:B------:R-:W-:Y:S02]  /*9120*/  I2FP.F32.U32 R10, R8 ;  /* 0x00000008000a7245 */ /* 0x000fe40000201000 */
[----:B------:R-:W-:Y:S02]  /*9130*/  FSEL R242, R43, -INF , !P5 ;  /* 0xff8000002bf27808 */ /* 0x000fe40006800000 */
[-C--:B------:R-:W-:Y:S01]  /*9140*/  ISETP.GE.AND P5, PT, R28, R141.reuse, PT ;  /* 0x0000008d1c00720c */ /* 0x080fe20003fa6270 */
[----:B------:R-:W-:Y:S01]  /*9150*/  FMUL.FTZ R28, R11, UR10 ;  /* 0x0000000a0b1c7c20 */ /* 0x000fe20008410000 */
[----:B------:R-:W-:Y:S01]  /*9160*/  FSEL R240, R39, -INF , !P1 ;  /* 0xff80000027f07808 */ /* 0x000fe20004800000 */
[----:B------:R-:W-:Y:S01]  /*9170*/  FMUL.FTZ R11, R4, UR10 ;  /* 0x0000000a040b7c20 */ /* 0x000fe20008410000 */
[----:B------:R-:W-:Y:S01]  /*9180*/  FFMA.FTZ R35, R0, R10, R35 ;  /* 0x0000000a00237223 */ /* 0x000fe20000010023 */
[----:B------:R-:W-:Y:S01]  /*9190*/  ISETP.GE.AND P1, PT, R8, R142, PT ;  /* 0x0000008e0800720c */ /* 0x000fe20003f26270 */
[----:B------:R-:W-:Y:S01]  /*91a0*/  VIADD R4, R21, 0xffffffa1 ;  /* 0xffffffa115047836 */ /* 0x000fe20000000000 */
[----:B------:R-:W-:Y:S01]  /*91b0*/  FSEL R246, R246, -INF , !P0 ;  /* 0xff800000f6f67808 */ /* 0x000fe20004000000 */
[----:B------:R-:W-:Y:S01]  /*91c0*/  FFMA.FTZ R31, R0, R10, R31 ;  /* 0x0000000a001f7223 */ /* 0x000fe2000001001f */
[----:B------:R-:W-:Y:S01]  /*91d0*/  ISETP.GE.AND P0, PT, R8, R141, PT ;  /* 0x0000008d0800720c */ /* 0x000fe20003f06270 */
[----:B------:R-:W3:Y:S01]  /*91e0*/  MUFU.TANH R121, R121 ;  /* 0x0000007900797308 */ /* 0x000ee20000002400 */
[----:B------:R-:W-:-:S02]  /*91f0*/  FSEL R238, R145, -INF , !P5 ;  /* 0xff80000091ee7808 */ /* 0x000fc40006800000 */
[----:B------:R-:W-:Y:S02]  /*9200*/  FSEL R138, R35, -INF , !P1 ;  /* 0xff800000238a7808 */ /* 0x000fe40004800000 */
[C---:B------:R-:W-:Y:S02]  /*9210*/  ISETP.GE.AND P5, PT, R4.reuse, R142, PT ;  /* 0x0000008e0400720c */ /* 0x040fe40003fa6270 */
[----:B------:R-:W-:Y:S01]  /*9220*/  I2FP.F32.U32 R8, R4 ;  /* 0x0000000400087245 */ /* 0x000fe20000201000 */
[----:B------:R-:W4:Y:S01]  /*9230*/  MUFU.TANH R19, R19 ;  /* 0x0000001300137308 */ /* 0x000f220000002400 */
[-C--:B------:R-:W-:Y:S01]  /*9240*/  ISETP.GE.AND P1, PT, R4, R141.reuse, PT ;  /* 0x0000008d0400720c */ /* 0x080fe20003f26270 */
[----:B------:R-:W-:Y:S01]  /*9250*/  VIADD R4, R21, 0xffffffa8 ;  /* 0xffffffa815047836 */ /* 0x000fe20000000000 */
[----:B------:R-:W-:Y:S01]  /*9260*/  FSEL R146, R31, -INF , !P0 ;  /* 0xff8000001f927808 */ /* 0x000fe20004000000 */
[CC--:B-----5:R-:W-:Y:S01]  /*9270*/  FFMA.FTZ R236, R0.reuse, R8.reuse, R29 ;  /* 0x0000000800ec7223 */ /* 0x0e0fe2000001001d */
[----:B-1----:R-:W-:Y:S01]  /*9280*/  FFMA.FTZ R143, R0, R8, R143 ;  /* 0x00000008008f7223 */ /* 0x002fe2000001008f */
[----:B------:R-:W-:Y:S01]  /*9290*/  FMUL.FTZ R29, R6, UR10 ;  /* 0x0000000a061d7c20 */ /* 0x000fe20008410000 */
[----:B------:R-:W-:Y:S01]  /*92a0*/  I2FP.F32.U32 R8, R4 ;  /* 0x0000000400087245 */ /* 0x000fe20000201000 */
[C---:B------:R-:W-:Y:S01]  /*92b0*/  VIADD R6, R21.reuse, 0xffffffa9 ;  /* 0xffffffa915067836 */ /* 0x040fe20000000000 */
[----:B------:R-:W-:Y:S01]  /*92c0*/  ISETP.GE.AND P0, PT, R4, R142, PT ;  /* 0x0000008e0400720c */ /* 0x000fe20003f06270 */
[----:B------:R-:W1:Y:S01]  /*92d0*/  MUFU.TANH R13, R13 ;  /* 0x0000000d000d7308 */ /* 0x000e620000002400 */
[----:B------:R-:W-:Y:S01]  /*92e0*/  FSEL R236, R236, -INF , !P5 ;  /* 0xff800000ecec7808 */ /* 0x000fe20006800000 */
[CC--:B--2---:R-:W-:Y:S01]  /*92f0*/  FFMA.FTZ R139, R0.reuse, R8.reuse, R139 ;  /* 0x00000008008b7223 */ /* 0x0c4fe2000001008b */
[----:B------:R-:W-:Y:S01]  /*9300*/  FFMA.FTZ R27, R0, R8, R27 ;  /* 0x00000008001b7223 */ /* 0x000fe2000001001b */
[----:B------:R-:W-:Y:S01]  /*9310*/  VIADD R8, R21, 0xffffffb0 ;  /* 0xffffffb015087836 */ /* 0x000fe20000000000 */
[----:B------:R-:W-:Y:S01]  /*9320*/  ISETP.GE.AND P5, PT, R4, R141, PT ;  /* 0x0000008d0400720c */ /* 0x000fe20003fa6270 */
[----:B------:R-:W-:Y:S01]  /*9330*/  FMUL.FTZ R31, R62, UR10 ;  /* 0x0000000a3e1f7c20 */ /* 0x000fe20008410000 */
[----:B------:R-:W-:Y:S01]  /*9340*/  FSEL R232, R143, -INF , !P1 ;  /* 0xff8000008fe87808 */ /* 0x000fe20004800000 */
[----:B------:R-:W2:Y:S01]  /*9350*/  MUFU.TANH R41, R32 ;  /* 0x0000002000297308 */ /* 0x000ea20000002400 */
[----:B------:R-:W-:-:S02]  /*9360*/  FSEL R234, R139, -INF , !P0 ;  /* 0xff8000008bea7808 */ /* 0x000fc40004000000 */
[C---:B------:R-:W-:Y:S02]  /*9370*/  ISETP.GE.AND P1, PT, R6.reuse, R142, PT ;  /* 0x0000008e0600720c */ /* 0x040fe40003f26270 */
[----:B------:R-:W-:Y:S02]  /*9380*/  ISETP.GE.AND P0, PT, R6, R141, PT ;  /* 0x0000008d0600720c */ /* 0x000fe40003f06270 */
[----:B------:R-:W-:Y:S01]  /*9390*/  I2FP.F32.U32 R4, R6 ;  /* 0x0000000600047245 */ /* 0x000fe20000201000 */
[----:B------:R-:W5:Y:S01]  /*93a0*/  MUFU.TANH R125, R34 ;  /* 0x00000022007d7308 */ /* 0x000f620000002400 */
[----:B------:R-:W-:Y:S02]  /*93b0*/  I2FP.F32.U32 R6, R8 ;  /* 0x0000000800067245 */ /* 0x000fe40000201000 */
[----:B------:R-:W-:Y:S01]  /*93c0*/  FSEL R230, R27, -INF , !P5 ;  /* 0xff8000001be67808 */ /* 0x000fe20006800000 */
[CC--:B------:R-:W-:Y:S01]  /*93d0*/  FFMA.FTZ R134, R0.reuse, R4.reuse, R25 ;  /* 0x0000000400867223 */ /* 0x0c0fe20000010019 */
[C---:B------:R-:W-:Y:S01]  /*93e0*/  FFMA.FTZ R127, R0.reuse, R4, R127 ;  /* 0x00000004007f7223 */ /* 0x040fe2000001007f */
[----:B------:R-:W-:Y:S01]  /*93f0*/  FFMA.FTZ R212, R0, R6, R23 ;  /* 0x0000000600d47223 */ /* 0x000fe20000010017 */
[----:B------:R-:W-:Y:S01]  /*9400*/  VIADD R4, R21, 0xffffffb1 ;  /* 0xffffffb115047836 */ /* 0x000fe20000000000 */
[----:B------:R-:W-:Y:S01]  /*9410*/  ISETP.GE.AND P5, PT, R8, R142, PT ;  /* 0x0000008e0800720c */ /* 0x000fe20003fa6270 */
[----:B------:R-:W-:Y:S01]  /*9420*/  FFMA.FTZ R133, R0, R6, R133 ;  /* 0x0000000600857223 */ /* 0x000fe20000010085 */
[----:B------:R-:W-:Y:S01]  /*9430*/  FSEL R214, R127, -INF , !P0 ;  /* 0xff8000007fd67808 */ /* 0x000fe20004000000 */
[----:B------:R-:W5:Y:S01]  /*9440*/  MUFU.TANH R37, R37 ;  /* 0x0000002500257308 */ /* 0x000f620000002400 */
[----:B------:R-:W-:Y:S01]  /*9450*/  FSEL R212, R212, -INF , !P5 ;  /* 0xff800000d4d47808 */ /* 0x000fe20006800000 */
[----:B------:R-:W-:Y:S01]  /*9460*/  FMUL.FTZ R27, R66, UR10 ;  /* 0x0000000a421b7c20 */ /* 0x000fe20008410000 */
[----:B------:R-:W-:-:S02]  /*9470*/  ISETP.GE.AND P0, PT, R4, R142, PT ;  /* 0x0000008e0400720c */ /* 0x000fc40003f06270 */
[-C--:B------:R-:W-:Y:S02]  /*9480*/  ISETP.GE.AND P5, PT, R4, R141.reuse, PT ;  /* 0x0000008d0400720c */ /* 0x080fe40003fa6270 */
[----:B------:R-:W-:Y:S01]  /*9490*/  I2FP.F32.U32 R4, R4 ;  /* 0x0000000400047245 */ /* 0x000fe20000201000 */
[----:B------:R-:W5:Y:S01]  /*94a0*/  MUFU.TANH R33, R28 ;  /* 0x0000001c00217308 */ /* 0x000f620000002400 */
[----:B------:R-:W-:Y:S02]  /*94b0*/  FSEL R134, R134, -INF , !P1 ;  /* 0xff80000086867808 */ /* 0x000fe40004800000 */
[----:B------:R-:W-:Y:S01]  /*94c0*/  ISETP.GE.AND P1, PT, R8, R141, PT ;  /* 0x0000008d0800720c */ /* 0x000fe20003f26270 */
[CC--:B---3--:R-:W-:Y:S01]  /*94d0*/  FFMA.FTZ R121, R0.reuse, R4.reuse, R121 ;  /* 0x0000000400797223 */ /* 0x0c8fe20000010079 */
[----:B------:R-:W-:Y:S01]  /*94e0*/  IADD3 R6, PT, PT, R21, -0x48, RZ ;  /* 0xffffffb815067810 */ /* 0x000fe20007ffe0ff */
[----:B----4-:R-:W-:Y:S01]  /*94f0*/  FFMA.FTZ R216, R0, R4, R19 ;  /* 0x0000000400d87223 */ /* 0x010fe20000010013 */
[----:B------:R-:W-:Y:S01]  /*9500*/  FSEL R222, R133, -INF , !P1 ;  /* 0xff80000085de7808 */ /* 0x000fe20004800000 */
[----:B------:R-:W3:Y:S01]  /*9510*/  MUFU.TANH R11, R11 ;  /* 0x0000000b000b7308 */ /* 0x000ee20000002400 */
[----:B------:R-:W-:-:S02]  /*9520*/  FSEL R228, R121, -INF , !P0 ;  /* 0xff80000079e47808 */ /* 0x000fc40004000000 */
[C---:B------:R-:W-:Y:S02]  /*9530*/  ISETP.GE.AND P1, PT, R6.reuse, R142, PT ;  /* 0x0000008e0600720c */ /* 0x040fe40003f26270 */
[----:B------:R-:W-:Y:S02]  /*9540*/  I2FP.F32.U32 R8, R6 ;  /* 0x0000000600087245 */ /* 0x000fe40000201000 */
[----:B------:R-:W-:Y:S01]  /*9550*/  ISETP.GE.AND P0, PT, R6, R141, PT ;  /* 0x0000008d0600720c */ /* 0x000fe20003f06270 */
[----:B------:R-:W-:Y:S01]  /*9560*/  VIADD R6, R21, 0xffffffb9 ;  /* 0xffffffb915067836 */ /* 0x000fe20000000000 */
[----:B------:R-:W-:Y:S01]  /*9570*/  FSEL R216, R216, -INF , !P5 ;  /* 0xff800000d8d87808 */ /* 0x000fe20006800000 */
[CC--:B------:R-:W-:Y:S01]  /*9580*/  FFMA.FTZ R123, R0.reuse, R8.reuse, R123 ;  /* 0x00000008007b7223 */ /* 0x0c0fe2000001007b */
[----:B------:R-:W-:Y:S01]  /*9590*/  FFMA.FTZ R218, R0, R8, R15 ;  /* 0x0000000800da7223 */ /* 0x000fe2000001000f */
[----:B------:R-:W4:Y:S01]  /*95a0*/  MUFU.TANH R29, R29 ;  /* 0x0000001d001d7308 */ /* 0x000f220000002400 */
[----:B------:R-:W-:-:S02]  /*95b0*/  I2FP.F32.U32 R4, R6 ;  /* 0x0000000600047245 */ /* 0x000fc40000201000 */
[----:B------:R-:W-:Y:S02]  /*95c0*/  FSEL R226, R123, -INF , !P1 ;  /* 0xff8000007be27808 */ /* 0x000fe40004800000 */
[----:B------:R-:W-:Y:S01]  /*95d0*/  ISETP.GE.AND P5, PT, R6, R142, PT ;  /* 0x0000008e0600720c */ /* 0x000fe20003fa6270 */
[-C--:B-1----:R-:W-:Y:S01]  /*95e0*/  FFMA.FTZ R224, R0, R4.reuse, R13 ;  /* 0x0000000400e07223 */ /* 0x082fe2000001000d */
[----:B------:R-:W-:Y:S01]  /*95f0*/  ISETP.GE.AND P1, PT, R6, R141, PT ;  /* 0x0000008d0600720c */ /* 0x000fe20003f26270 */
[----:B------:R-:W-:Y:S02]  /*9600*/  VIADD R6, R21, 0xffffffc0 ;  /* 0xffffffc015067836 */ /* 0x000fe40000000000 */
[----:B--2---:R-:W-:Y:S01]  /*9610*/  FFMA.FTZ R41, R0, R4, R41 ;  /* 0x0000000400297223 */ /* 0x004fe20000010029 */
[----:B------:R-:W-:Y:S01]  /*9620*/  FSEL R218, R218, -INF , !P0 ;  /* 0xff800000dada7808 */ /* 0x000fe20004000000 */
[----:B------:R-:W1:Y:S01]  /*9630*/  MUFU.TANH R25, R64 ;  /* 0x0000004000197308 */ /* 0x000e620000002400 */
[----:B------:R-:W-:Y:S01]  /*9640*/  FSEL R224, R224, -INF , !P5 ;  /* 0xff800000e0e07808 */ /* 0x000fe20006800000 */
[----:B------:R-:W-:Y:S01]  /*9650*/  FMUL.FTZ R13, R61, UR10 ;  /* 0x0000000a3d0d7c20 */ /* 0x000fe20008410000 */
[----:B------:R-:W-:-:S02]  /*9660*/  ISETP.GE.AND P0, PT, R6, R142, PT ;  /* 0x0000008e0600720c */ /* 0x000fc40003f06270 */
[----:B------:R-:W-:Y:S02]  /*9670*/  I2FP.F32.U32 R4, R6 ;  /* 0x0000000600047245 */ /* 0x000fe40000201000 */
[----:B------:R-:W-:Y:S01]  /*9680*/  ISETP.GE.AND P5, PT, R6, R141, PT ;  /* 0x0000008d0600720c */ /* 0x000fe20003fa6270 */
[----:B------:R-:W-:Y:S01]  /*9690*/  VIADD R6, R21, 0xffffffc1 ;  /* 0xffffffc115067836 */ /* 0x000fe20000000000 */
[----:B------:R-:W-:Y:S01]  /*96a0*/  FSEL R220, R41, -INF , !P1 ;  /* 0xff80000029dc7808 */ /* 0x000fe20004800000 */
[CC--:B-----5:R-:W-:Y:S01]  /*96b0*/  FFMA.FTZ R125, R0.reuse, R4.reuse, R125 ;  /* 0x00000004007d7223 */ /* 0x0e0fe2000001007d */
[----:B------:R-:W-:Y:S01]  /*96c0*/  FFMA.FTZ R37, R0, R4, R37 ;  /* 0x0000000400257223 */ /* 0x000fe20000010025 */
[----:B------:R-:W2:Y:S01]  /*96d0*/  MUFU.TANH R27, R27 ;  /* 0x0000001b001b7308 */ /* 0x000ea20000002400 */
[----:B------:R-:W-:Y:S02]  /*96e0*/  I2FP.F32.U32 R196, R6 ;  /* 0x0000000600c47245 */ /* 0x000fe40000201000 */
[----:B------:R-:W-:-:S02]  /*96f0*/  FSEL R206, R125, -INF , !P0 ;  /* 0xff8000007dce7808 */ /* 0x000fc40004000000 */
[----:B------:R-:W-:Y:S01]  /*9700*/  ISETP.GE.AND P1, PT, R6, R142, PT ;  /* 0x0000008e0600720c */ /* 0x000fe20003f26270 */
[-C--:B------:R-:W-:Y:S01]  /*9710*/  FFMA.FTZ R208, R0, R196.reuse, R9 ;  /* 0x000000c400d07223 */ /* 0x080fe20000010009 */
[----:B------:R-:W-:Y:S01]  /*9720*/  ISETP.GE.AND P0, PT, R6, R141, PT ;  /* 0x0000008d0600720c */ /* 0x000fe20003f06270 */
[----:B------:R-:W-:Y:S01]  /*9730*/  VIADD R6, R21, 0xffffffc8 ;  /* 0xffffffc815067836 */ /* 0x000fe20000000000 */
[----:B------:R-:W-:Y:S01]  /*9740*/  FSEL R202, R37, -INF , !P5 ;  /* 0xff80000025ca7808 */ /* 0x000fe20006800000 */
[----:B------:R-:W-:Y:S01]  /*9750*/  FFMA.FTZ R196, R0, R196, R33 ;  /* 0x000000c400c47223 */ /* 0x000fe20000010021 */
[----:B------:R-:W-:Y:S01]  /*9760*/  FSEL R208, R208, -INF , !P1 ;  /* 0xff800000d0d07808 */ /* 0x000fe20004800000 */
[----:B------:R-:W5:Y:S01]  /*9770*/  MUFU.TANH R23, R65 ;  /* 0x0000004100177308 */ /* 0x000f620000002400 */
[----:B------:R-:W-:Y:S01]  /*9780*/  ISETP.GE.AND P5, PT, R6, R142, PT ;  /* 0x0000008e0600720c */ /* 0x000fe20003fa6270 */
[----:B------:R-:W-:Y:S01]  /*9790*/  FMUL.FTZ R33, R56, UR10 ;  /* 0x0000000a38217c20 */ /* 0x000fe20008410000 */
[----:B------:R-:W-:-:S02]  /*97a0*/  I2FP.F32.U32 R4, R6 ;  /* 0x0000000600047245 */ /* 0x000fc40000201000 */
[-C--:B------:R-:W-:Y:S01]  /*97b0*/  ISETP.GE.AND P1, PT, R6, R141.reuse, PT ;  /* 0x0000008d0600720c */ /* 0x080fe20003f26270 */
[C---:B------:R-:W-:Y:S01]  /*97c0*/  VIADD R6, R21.reuse, 0xffffffc9 ;  /* 0xffffffc915067836 */ /* 0x040fe20000000000 */
[----:B------:R-:W-:Y:S01]  /*97d0*/  FSEL R196, R196, -INF , !P0 ;  /* 0xff800000c4c47808 */ /* 0x000fe20004000000 */
[CC--:B---3--:R-:W-:Y:S01]  /*97e0*/  FFMA.FTZ R11, R0.reuse, R4.reuse, R11 ;  /* 0x00000004000b7223 */ /* 0x0c8fe2000001000b */
[----:B----4-:R-:W-:Y:S01]  /*97f0*/  FFMA.FTZ R29, R0, R4, R29 ;  /* 0x00000004001d7223 */ /* 0x010fe2000001001d */
[----:B------:R-:W-:Y:S01]  /*9800*/  VIADD R4, R21, 0xffffffd0 ;  /* 0xffffffd015047836 */ /* 0x000fe20000000000 */
[----:B------:R-:W-:Y:S01]  /*9810*/  I2FP.F32.U32 R200, R6 ;  /* 0x0000000600c87245 */ /* 0x000fe20000201000 */
[----:B------:R-:W3:Y:S01]  /*9820*/  MUFU.TANH R19, R67 ;  /* 0x0000004300137308 */ /* 0x000ee20000002400 */
[----:B------:R-:W-:Y:S02]  /*9830*/  FSEL R210, R11, -INF , !P5 ;  /* 0xff8000000bd27808 */ /* 0x000fe40006800000 */
[----:B------:R-:W-:Y:S01]  /*9840*/  ISETP.GE.AND P0, PT, R6, R142, PT ;  /* 0x0000008e0600720c */ /* 0x000fe20003f06270 */
[-C--:B------:R-:W-:Y:S01]  /*9850*/  FFMA.FTZ R5, R0, R200.reuse, R5 ;  /* 0x000000c800057223 */ /* 0x080fe20000010005 */
[-C--:B------:R-:W-:Y:S01]  /*9860*/  ISETP.GE.AND P5, PT, R6, R141.reuse, PT ;  /* 0x0000008d0600720c */ /* 0x080fe20003fa6270 */
[----:B------:R-:W-:Y:S01]  /*9870*/  FFMA.FTZ R200, R0, R200, R7 ;  /* 0x000000c800c87223 */ /* 0x000fe20000010007 */
[----:B------:R-:W-:Y:S01]  /*9880*/  I2FP.F32.U32 R6, R4 ;  /* 0x0000000400067245 */ /* 0x000fe20000201000 */
[----:B------:R-:W4:Y:S01]  /*9890*/  MUFU.TANH R15, R60 ;  /* 0x0000003c000f7308 */ /* 0x000f220000002400 */
[----:B------:R-:W-:Y:S01]  /*98a0*/  FSEL R198, R29, -INF , !P1 ;  /* 0xff8000001dc67808 */ /* 0x000fe20004800000 */
[----:B------:R-:W-:Y:S01]  /*98b0*/  FMUL.FTZ R7, R58, UR10 ;  /* 0x0000000a3a077c20 */ /* 0x000fe20008410000 */
[----:B------:R-:W-:Y:S01]  /*98c0*/  FSEL R204, R5, -INF , !P0 ;  /* 0xff80000005cc7808 */ /* 0x000fe20004000000 */
[----:B-1----:R-:W-:Y:S01]  /*98d0*/  FFMA.FTZ R25, R0, R6, R25 ;  /* 0x0000000600197223 */ /* 0x002fe20000010019 */
[----:B------:R-:W-:Y:S01]  /*98e0*/  ISETP.GE.AND P1, PT, R4, R142, PT ;  /* 0x0000008e0400720c */ /* 0x000fe20003f26270 */
[----:B--2---:R-:W-:Y:S01]  /*98f0*/  FFMA.FTZ R27, R0, R6, R27 ;  /* 0x00000006001b7223 */ /* 0x004fe2000001001b */
[----:B------:R-:W-:Y:S01]  /*9900*/  ISETP.GE.AND P0, PT, R4, R141, PT ;  /* 0x0000008d0400720c */ /* 0x000fe20003f06270 */
[----:B------:R-:W-:Y:S01]  /*9910*/  VIADD R4, R21, 0xffffffd1 ;  /* 0xffffffd115047836 */ /* 0x000fe20000000000 */
[----:B------:R-:W-:Y:S01]  /*9920*/  FSEL R200, R200, -INF , !P5 ;  /* 0xff800000c8c87808 */ /* 0x000fe20006800000 */
[----:B------:R-:W1:Y:S01]  /*9930*/  MUFU.TANH R31, R31 ;  /* 0x0000001f001f7308 */ /* 0x000e620000002400 */
[----:B------:R-:W-:Y:S01]  /*9940*/  FSEL R188, R25, -INF , !P1 ;  /* 0xff80000019bc7808 */ /* 0x000fe20004800000 */
[----:B------:R-:W-:Y:S01]  /*9950*/  FMUL.FTZ R5, R59, UR10 ;  /* 0x0000000a3b057c20 */ /* 0x000fe20008410000 */
[----:B------:R-:W-:-:S02]  /*9960*/  ISETP.GE.AND P5, PT, R4, R142, PT ;  /* 0x0000008e0400720c */ /* 0x000fc40003fa6270 */
[----:B------:R-:W-:Y:S02]  /*9970*/  I2FP.F32.U32 R156, R4 ;  /* 0x00000004009c7245 */ /* 0x000fe40000201000 */
[-C--:B------:R-:W-:Y:S01]  /*9980*/  ISETP.GE.AND P1, PT, R4, R141.reuse, PT ;  /* 0x0000008d0400720c */ /* 0x080fe20003f26270 */
[----:B------:R-:W-:Y:S01]  /*9990*/  VIADD R4, R21, 0xffffffd8 ;  /* 0xffffffd815047836 */ /* 0x000fe20000000000 */
[----:B------:R-:W2:Y:S01]  /*99a0*/  MUFU.TANH R13, R13 ;  /* 0x0000000d000d7308 */ /* 0x000ea20000002400 */
[CC--:B-----5:R-:W-:Y:S01]  /*99b0*/  FFMA.FTZ R192, R0.reuse, R156.reuse, R23 ;  /* 0x0000009c00c07223 */ /* 0x0e0fe20000010017 */
[----:B---3--:R-:W-:Y:S01]  /*99c0*/  FFMA.FTZ R156, R0, R156, R19 ;  /* 0x0000009c009c7223 */ /* 0x008fe20000010013 */
[----:B------:R-:W-:Y:S01]  /*99d0*/  FSEL R162, R27, -INF , !P0 ;  /* 0xff8000001ba27808 */ /* 0x000fe20004000000 */
[----:B------:R-:W-:Y:S01]  /*99e0*/  FMUL.FTZ R19, R53, UR10 ;  /* 0x0000000a35137c20 */ /* 0x000fe20008410000 */
[----:B------:R-:W-:Y:S02]  /*99f0*/  I2FP.F32.U32 R6, R4 ;  /* 0x0000000400067245 */ /* 0x000fe40000201000 */
[----:B------:R-:W-:Y:S01]  /*9a00*/  ISETP.GE.AND P0, PT, R4, R142, PT ;  /* 0x0000008e0400720c */ /* 0x000fe20003f06270 */
[----:B------:R-:W3:Y:S01]  /*9a10*/  MUFU.TANH R9, R63 ;  /* 0x0000003f00097308 */ /* 0x000ee20000002400 */
[----:B------:R-:W-:Y:S01]  /*9a20*/  IADD3 R8, PT, PT, R21, -0x27, RZ ;  /* 0xffffffd915087810 */ /* 0x000fe20007ffe0ff */
[-C--:B----4-:R-:W-:Y:S01]  /*9a30*/  FFMA.FTZ R186, R0, R6.reuse, R15 ;  /* 0x0000000600ba7223 */ /* 0x090fe2000001000f */
[----:B------:R-:W-:Y:S01]  /*9a40*/  FSEL R192, R192, -INF , !P5 ;  /* 0xff800000c0c07808 */ /* 0x000fe20006800000 */
[----:B-1----:R-:W-:Y:S01]  /*9a50*/  FFMA.FTZ R31, R0, R6, R31 ;  /* 0x00000006001f7223 */ /* 0x002fe2000001001f */
[----:B------:R-:W-:Y:S01]  /*9a60*/  ISETP.GE.AND P5, PT, R4, R141, PT ;  /* 0x0000008d0400720c */ /* 0x000fe20003fa6270 */
[----:B------:R-:W-:Y:S01]  /*9a70*/  FMUL.FTZ R15, R54, UR10 ;  /* 0x0000000a360f7c20 */ /* 0x000fe20008410000 */
[----:B------:R-:W-:Y:S01]  /*9a80*/  FSEL R156, R156, -INF , !P1 ;  /* 0xff8000009c9c7808 */ /* 0x000fe20004800000 */
[----:B------:R-:W1:Y:S01]  /*9a90*/  MUFU.TANH R33, R33 ;  /* 0x0000002100217308 */ /* 0x000e620000002400 */
[----:B------:R-:W-:-:S02]  /*9aa0*/  FSEL R186, R186, -INF , !P0 ;  /* 0xff800000baba7808 */ /* 0x000fc40004000000 */
[C---:B------:R-:W-:Y:S02]  /*9ab0*/  ISETP.GE.AND P1, PT, R8.reuse, R142, PT ;  /* 0x0000008e0800720c */ /* 0x040fe40003f26270 */
[----:B------:R-:W-:Y:S02]  /*9ac0*/  I2FP.F32.U32 R4, R8 ;  /* 0x0000000800047245 */ /* 0x000fe40000201000 */
[----:B------:R-:W-:Y:S01]  /*9ad0*/  ISETP.GE.AND P0, PT, R8, R141, PT ;  /* 0x0000008d0800720c */ /* 0x000fe20003f06270 */
[----:B------:R-:W4:Y:S01]  /*9ae0*/  MUFU.TANH R7, R7 ;  /* 0x0000000700077308 */ /* 0x000f220000002400 */
[----:B------:R-:W-:Y:S02]  /*9af0*/  VIADD R8, R21, 0xffffffe0 ;  /* 0xffffffe015087836 */ /* 0x000fe40000000000 */
[CC--:B--2---:R-:W-:Y:S01]  /*9b00*/  FFMA.FTZ R13, R0.reuse, R4.reuse, R13 ;  /* 0x00000004000d7223 */ /* 0x0c4fe2000001000d */
[----:B------:R-:W-:Y:S01]  /*9b10*/  FSEL R150, R31, -INF , !P5 ;  /* 0xff8000001f967808 */ /* 0x000fe20006800000 */
[----:B---3--:R-:W-:Y:S01]  /*9b20*/  FFMA.FTZ R152, R0, R4, R9 ;  /* 0x0000000400987223 */ /* 0x008fe20000010009 */
[----:B------:R-:W-:Y:S01]  /*9b30*/  VIADD R4, R21, 0xffffffe1 ;  /* 0xffffffe115047836 */ /* 0x000fe20000000000 */
[----:B------:R-:W-:Y:S01]  /*9b40*/  I2FP.F32.U32 R6, R8 ;  /* 0x0000000800067245 */ /* 0x000fe20000201000 */
[----:B------:R-:W2:Y:S01]  /*9b50*/  MUFU.TANH R5, R5 ;  /* 0x0000000500057308 */ /* 0x000ea20000002400 */
[----:B------:R-:W-:-:S03]  /*9b60*/  ISETP.GE.AND P5, PT, R8, R142, PT ;  /* 0x0000008e0800720c */ /* 0x000fc60003fa6270 */
[-C--:B-1----:R-:W-:Y:S01]  /*9b70*/  FFMA.FTZ R33, R0, R6.reuse, R33 ;  /* 0x0000000600217223 */ /* 0x082fe20000010021 */
[----:B------:R-:W-:Y:S01]  /*9b80*/  FSEL R182, R13, -INF , !P1 ;  /* 0xff8000000db67808 */ /* 0x000fe20004800000 */
[----:B------:R-:W-:Y:S01]  /*9b90*/  FMUL.FTZ R13, R48, UR10 ;  /* 0x0000000a300d7c20 */ /* 0x000fe20008410000 */
[----:B------:R-:W-:Y:S01]  /*9ba0*/  ISETP.GE.AND P1, PT, R8, R141, PT ;  /* 0x0000008d0800720c */ /* 0x000fe20003f26270 */
[----:B------:R-:W1:Y:S01]  /*9bb0*/  MUFU.TANH R23, R52 ;  /* 0x0000003400177308 */ /* 0x000e620000002400 */
[----:B----4-:R-:W-:Y:S01]  /*9bc0*/  FFMA.FTZ R7, R0, R6, R7 ;  /* 0x0000000600077223 */ /* 0x010fe20000010007 */
[----:B------:R-:W-:Y:S01]  /*9bd0*/  VIADD R6, R21, 0xffffffe8 ;  /* 0xffffffe815067836 */ /* 0x000fe20000000000 */
[----:B------:R-:W-:Y:S02]  /*9be0*/  FSEL R152, R152, -INF , !P0 ;  /* 0xff80000098987808 */ /* 0x000fe40004000000 */
[----:B------:R-:W-:Y:S02]  /*9bf0*/  FSEL R139, R33, -INF , !P5 ;  /* 0xff800000218b7808 */ /* 0x000fe40006800000 */
[----:B------:R-:W-:Y:S01]  /*9c00*/  ISETP.GE.AND P0, PT, R4, R142, PT ;  /* 0x0000008e0400720c */ /* 0x000fe20003f06270 */
[----:B------:R-:W3:Y:S01]  /*9c10*/  MUFU.TANH R11, R57 ;  /* 0x00000039000b7308 */ /* 0x000ee20000002400 */
[----:B------:R-:W-:-:S02]  /*9c20*/  I2FP.F32.U32 R8, R4 ;  /* 0x0000000400087245 */ /* 0x000fc40000201000 */
[----:B------:R-:W-:Y:S02]  /*9c30*/  ISETP.GE.AND P5, PT, R4, R141, PT ;  /* 0x0000008d0400720c */ /* 0x000fe40003fa6270 */
[----:B------:R-:W-:Y:S01]  /*9c40*/  I2FP.F32.U32 R4, R6 ;  /* 0x0000000600047245 */ /* 0x000fe20000201000 */
[----:B--2---:R-:W-:Y:S01]  /*9c50*/  FFMA.FTZ R136, R0, R8, R5 ;  /* 0x0000000800887223 */ /* 0x004fe20000010005 */
[----:B------:R-:W-:Y:S01]  /*9c60*/  FSEL R144, R7, -INF , !P1 ;  /* 0xff80000007907808 */ /* 0x000fe20004800000 */
[----:B------:R-:W2:Y:S01]  /*9c70*/  MUFU.TANH R15, R15 ;  /* 0x0000000f000f7308 */ /* 0x000ea20000002400 */
[----:B------:R-:W-:Y:S01]  /*9c80*/  ISETP.GE.AND P1, PT, R6, R142, PT ;  /* 0x0000008e0600720c */ /* 0x000fe20003f26270 */
[----:B-1----:R-:W-:Y:S01]  /*9c90*/  FFMA.FTZ R143, R0, R4, R23 ;  /* 0x00000004008f7223 */ /* 0x002fe20000010017 */
[----:B------:R-:W-:Y:S01]  /*9ca0*/  VIADD R5, R21, 0xffffffe9 ;  /* 0xffffffe915057836 */ /* 0x000fe20000000000 */
[----:B------:R-:W-:-:S03]  /*9cb0*/  FSEL R136, R136, -INF , !P5 ;  /* 0xff80000088887808 */ /* 0x000fc60006800000 */
[----:B------:R-:W-:Y:S01]  /*9cc0*/  FSEL R143, R143, -INF , !P1 ;  /* 0xff8000008f8f7808 */ /* 0x000fe20004800000 */
[----:B------:R-:W1:Y:S01]  /*9cd0*/  MUFU.TANH R19, R19 ;  /* 0x0000001300137308 */ /* 0x000e620000002400 */
[C---:B---3--:R-:W-:Y:S01]  /*9ce0*/  FFMA.FTZ R11, R0.reuse, R8, R11 ;  /* 0x00000008000b7223 */ /* 0x048fe2000001000b */
[C---:B------:R-:W-:Y:S02]  /*9cf0*/  ISETP.GE.AND P5, PT, R5.reuse, R142, PT ;  /* 0x0000008e0500720c */ /* 0x040fe40003fa6270 */
[----:B------:R-:W-:Y:S02]  /*9d00*/  ISETP.GE.AND P1, PT, R5, R141, PT ;  /* 0x0000008d0500720c */ /* 0x000fe40003f26270 */
[----:B------:R-:W-:Y:S01]  /*9d10*/  FSEL R148, R11, -INF , !P0 ;  /* 0xff8000000b947808 */ /* 0x000fe20004000000 */
[----:B------:R-:W-:Y:S01]  /*9d20*/  FMUL.FTZ R11, R51, UR10 ;  /* 0x0000000a330b7c20 */ /* 0x000fe20008410000 */
[----:B------:R-:W3:Y:S01]  /*9d30*/  MUFU.TANH R9, R55 ;  /* 0x0000003700097308 */ /* 0x000ee20000002400 */
[----:B------:R-:W-:Y:S01]  /*9d40*/  I2FP.F32.U32 R5, R5 ;  /* 0x0000000500057245 */ /* 0x000fe20000201000 */
[----:B--2---:R-:W-:Y:S01]  /*9d50*/  FFMA.FTZ R15, R0, R4, R15 ;  /* 0x00000004000f7223 */ /* 0x004fe2000001000f */
[----:B------:R-:W-:Y:S01]  /*9d60*/  VIADD R4, R21, 0xfffffff0 ;  /* 0xfffffff015047836 */ /* 0x000fe20000000000 */
[----:B------:R-:W-:-:S04]  /*9d70*/  ISETP.GE.AND P0, PT, R6, R141, PT ;  /* 0x0000008d0600720c */ /* 0x000fc80003f06270 */
[----:B------:R-:W2:Y:S01]  /*9d80*/  MUFU.TANH R13, R13 ;  /* 0x0000000d000d7308 */ /* 0x000ea20000002400 */
[-C--:B-1----:R-:W-:Y:S01]  /*9d90*/  FFMA.FTZ R19, R0, R5.reuse, R19 ;  /* 0x0000000500137223 */ /* 0x082fe20000010013 */
[----:B------:R-:W-:Y:S02]  /*9da0*/  I2FP.F32.U32 R6, R4 ;  /* 0x0000000400067245 */ /* 0x000fe40000201000 */
[----:B------:R-:W-:Y:S02]  /*9db0*/  FSEL R130, R15, -INF , !P0 ;  /* 0xff8000000f827808 */ /* 0x000fe40004000000 */
[----:B------:R-:W-:Y:S02]  /*9dc0*/  FSEL R154, R19, -INF , !P5 ;  /* 0xff800000139a7808 */ /* 0x000fe40006800000 */
[----:B------:R-:W1:Y:S01]  /*9dd0*/  MUFU.TANH R11, R11 ;  /* 0x0000000b000b7308 */ /* 0x000e620000002400 */
[----:B------:R-:W-:Y:S01]  /*9de0*/  BAR.SYNC.DEFER_BLOCKING 0x0 ;  /* 0x0000000000007b1d */ /* 0x000fe20000010000 */
[----:B------:R-:W-:Y:S01]  /*9df0*/  ISETP.GE.AND P0, PT, R4, R142, PT ;  /* 0x0000008e0400720c */ /* 0x000fe20003f06270 */
[----:B---3--:R-:W-:Y:S01]  /*9e00*/  FFMA.FTZ R9, R0, R5, R9 ;  /* 0x0000000500097223 */ /* 0x008fe20000010009 */
[----:B------:R-:W-:Y:S01]  /*9e10*/  ISETP.GE.AND P5, PT, R4, R141, PT ;  /* 0x0000008d0400720c */ /* 0x000fe20003fa6270 */
[----:B------:R-:W-:-:S02]  /*9e20*/  VIADD R4, R21, 0xfffffff1 ;  /* 0xfffffff115047836 */ /* 0x000fc40000000000 */
[----:B------:R-:W-:Y:S01]  /*9e30*/  VIADD R21, R21, 0xfffffff9 ;  /* 0xfffffff915157836 */ /* 0x000fe20000000000 */
[----:B------:R-:W3:Y:S01]  /*9e40*/  MUFU.TANH R7, R49 ;  /* 0x0000003100077308 */ /* 0x000ee20000002400 */
[----:B--2---:R-:W-:Y:S01]  /*9e50*/  FFMA.FTZ R13, R0, R6, R13 ;  /* 0x00000006000d7223 */ /* 0x004fe2000001000d */
[----:B------:R-:W-:Y:S02]  /*9e60*/  FSEL R132, R9, -INF , !P1 ;  /* 0xff80000009847808 */ /* 0x000fe40004800000 */
[C---:B------:R-:W-:Y:S02]  /*9e70*/  ISETP.GE.AND P1, PT, R4.reuse, R142, PT ;  /* 0x0000008e0400720c */ /* 0x040fe40003f26270 */
[----:B------:R-:W-:Y:S02]  /*9e80*/  FSEL R145, R13, -INF , !P0 ;  /* 0xff8000000d917808 */ /* 0x000fe40004000000 */
[----:B------:R-:W2:Y:S01]  /*9e90*/  MUFU.TANH R23, R50 ;  /* 0x0000003200177308 */ /* 0x000ea20000002400 */
[----:B------:R-:W-:-:S02]  /*9ea0*/  ISETP.GE.AND P0, PT, R4, R141, PT ;  /* 0x0000008d0400720c */ /* 0x000fc40003f06270 */
[----:B------:R-:W-:-:S05]  /*9eb0*/  I2FP.F32.U32 R4, R4 ;  /* 0x0000000400047245 */ /* 0x000fca0000201000 */
[----:B------:R-:W4:Y:S01]  /*9ec0*/  MUFU.TANH R5, R45 ;  /* 0x0000002d00057308 */ /* 0x000f220000002400 */
[CC--:B-1----:R-:W-:Y:S01]  /*9ed0*/  FFMA.FTZ R11, R0.reuse, R4.reuse, R11 ;  /* 0x00000004000b7223 */ /* 0x0c2fe2000001000b */
[----:B---3--:R-:W-:Y:S01]  /*9ee0*/  FFMA.FTZ R7, R0, R4, R7 ;  /* 0x0000000400077223 */ /* 0x008fe20000010007 */
[----:B------:R-:W-:-:S03]  /*9ef0*/  I2FP.F32.U32 R4, R21 ;  /* 0x0000001500047245 */ /* 0x000fc60000201000 */
[----:B------:R-:W-:Y:S02]  /*9f00*/  FSEL R122, R11, -INF , !P0 ;  /* 0xff8000000b7a7808 */ /* 0x000fe40004000000 */
[----:B------:R-:W1:Y:S01]  /*9f10*/  MUFU.TANH R47, R47 ;  /* 0x0000002f002f7308 */ /* 0x000e620000002400 */
[----:B------:R-:W-:Y:S01]  /*9f20*/  ISETP.GE.U32.AND P0, PT, R140, 0x3, PT ;  /* 0x000000038c00780c */ /* 0x000fe20003f06070 */
[C---:B--2---:R-:W-:Y:S01]  /*9f30*/  FFMA.FTZ R23, R0.reuse, R6, R23 ;  /* 0x0000000600177223 */ /* 0x044fe20000010017 */
[----:B------:R-:W-:Y:S02]  /*9f40*/  FSEL R158, R7, -INF , !P1 ;  /* 0xff800000079e7808 */ /* 0x000fe40004800000 */
[----:B------:R-:W-:Y:S02]  /*9f50*/  ISETP.GE.AND P1, PT, R21, R141, PT ;  /* 0x0000008d1500720c */ /* 0x000fe40003f26270 */
[----:B------:R-:W-:Y:S01]  /*9f60*/  FSEL R121, R23, -INF , !P5 ;  /* 0xff80000017797808 */ /* 0x000fe20006800000 */
[----:B----4-:R-:W-:Y:S01]  /*9f70*/  FFMA.FTZ R5, R0, R4, R5 ;  /* 0x0000000400057223 */ /* 0x010fe20000010005 */
[----:B------:R-:W-:-:S04]  /*9f80*/  ISETP.GE.AND P5, PT, R21, R142, PT ;  /* 0x0000008e1500720c */ /* 0x000fc80003fa6270 */
[----:B------:R-:W-:Y:S01]  /*9f90*/  FSEL R160, R5, -INF , !P5 ;  /* 0xff80000005a07808 */ /* 0x000fe20006800000 */
[----:B-1----:R-:W-:-:S05]  /*9fa0*/  FFMA.FTZ R47, R0, R4, R47 ;  /* 0x00000004002f7223 */ /* 0x002fca000001002f */
[----:B------:R-:W-:Y:S01]  /*9fb0*/  FSEL R123, R47, -INF , !P1 ;  /* 0xff8000002f7b7808 */ /* 0x000fe20004800000 */
[----:B------:R-:W-:Y:S06]  /*9fc0*/  @!P0 BRA `(.L_x_1686) ;  /* 0x0000000800348947 */ /* 0x000fec0003800000 */
        /* <DEDUP_REMOVED lines=62> */
.L_x_1687:
[----:B------:R-:W-:Y:S01]  /*a3b0*/  UMOV UR4, URZ ;  /* 0x000000ff00047c82 */ /* 0x000fe20008000000 */
[----:B------:R-:W-:Y:S01]  /*a3c0*/  IMAD.SHL.U32 R4, R116, 0x80, RZ ;  /* 0x0000008074047824 */ /* 0x000fe200078e00ff */
[----:B------:R-:W-:-:S05]  /*a3d0*/  IADD3 R5, P0, PT, RZ, -UR4, RZ ;  /* 0x80000004ff057c10 */ /* 0x000fca000ff1e0ff */
[----:B------:R-:W-:-:S05]  /*a3e0*/  IMAD.X R4, RZ, RZ, ~R4, P0 ;  /* 0x000000ffff047224 */ /* 0x000fca00000e0e04 */
[----:B------:R-:W-:-:S04]  /*a3f0*/  SHF.R.S64 R5, R5, 0x1f, R4 ;  /* 0x0000001f05057819 */ /* 0x000fc80000001004 */
[----:B------:R-:W-:-:S04]  /*a400*/  IADD3 R170, P0, PT, R5, R170, RZ ;  /* 0x000000aa05aa7210 */ /* 0x000fc80007f1e0ff */
[----:B------:R-:W-:-:S09]  /*a410*/  LEA.HI.X.SX32 R169, R4, R169, 0x1, P0 ;  /* 0x000000a904a97211 */ /* 0x000fd200000f0eff */
.L_x_1688:
        /* <DEDUP_REMOVED lines=11> */
[----:B------:R-:W-:-:S02]  /*a4d0*/  IADD3.X R9, PT, PT, R5, R7, RZ, P1, !PT ;  /* 0x0000000705097210 */ /* 0x000fc40000ffe4ff */
[----:B------:R-:W-:-:S04]  /*a4e0*/  IADD3 R4, P0, PT, R4, R8, RZ ;  /* 0x0000000804047210 */ /* 0x000fc80007f1e0ff */
[----:B------:R-:W-:Y:S01]  /*a4f0*/  IADD3.X R5, PT, PT, R5, R9, RZ, P0, !PT ;  /* 0x0000000905057210 */ /* 0x000fe200007fe4ff */
[----:B-1----:R-:W-:-:S05]  /*a500*/  @!P3 IMAD.MOV.U32 R171, RZ, RZ, R169 ;  /* 0x000000ffffabb224 */ /* 0x002fca00078e00a9 */
        /* <DEDUP_REMOVED lines=57> */
.L_x_1686:
        /* <DEDUP_REMOVED lines=45> */
[C---:B------:R-:W-:Y:S01]  /*ab70*/  FSETP.NEU.FTZ.AND P0, PT, R56.reuse, -INF , PT ;  /* 0xff8000003800780b */ /* 0x040fe20003f1d000 */
[C---:B------:R-:W-:Y:S01]  /*ab80*/  FMUL.FTZ R125, R56.reuse, UR6 ;  /* 0x00000006387d7c20 */ /* 0x040fe20008410000 */
[----:B------:R-:W-:Y:S01]  /*ab90*/  FSEL R147, R147, RZ, P1 ;  /* 0x000000ff93937208 */ /* 0x000fe20000800000 */
[----:B------:R-:W-:Y:S01]  /*aba0*/  FADD.FTZ R153, R3, -R4 ;  /* 0x8000000403997221 */ /* 0x000fe20000010000 */
[----:B------:R-:W-:-:S02]  /*abb0*/  FSEL R3, R56, RZ, P0 ;  /* 0x000000ff38037208 */ /* 0x000fc40000000000 */
[----:B------:R-:W-:Y:S01]  /*abc0*/  FSEL R125, R125, RZ, P0 ;  /* 0x000000ff7d7d7208 */ /* 0x000fe20000000000 */
[----:B------:R-:W-:Y:S01]  /*abd0*/  FMUL.FTZ R153, R153, UR6 ;  /* 0x0000000699997c20 */ /* 0x000fe20008410000 */
[----:B------:R-:W-:Y:S01]  /*abe0*/  FFMA.FTZ R151, R24, UR6, -R147 ;  /* 0x0000000618977c23 */ /* 0x000fe20008010893 */
[----:B------:R-:W-:Y:S01]  /*abf0*/  FADD.FTZ R2, R2, -R3 ;  /* 0x8000000302027221 */ /* 0x000fe20000010000 */
[--C-:B------:R-:W-:Y:S01]  /*ac00*/  FFMA.FTZ R141, R26, UR6, -R147.reuse ;  /* 0x000000061a8d7c23 */ /* 0x100fe20008010893 */
[--C-:B------:R-:W-:Y:S01]  /*ac10*/  FFMA.FTZ R127, R22, UR6, -R147.reuse ;  /* 0x00000006167f7c23 */ /* 0x100fe20008010893 */
[----:B------:R-:W-:Y:S01]  /*ac20*/  FFMA.FTZ R126, R20, UR6, -R147 ;  /* 0x00000006147e7c23 */ /* 0x000fe20008010893 */
[----:B------:R-:W-:Y:S01]  /*ac30*/  FMUL.FTZ R149, R2, UR6 ;  /* 0x0000000602957c20 */ /* 0x000fe20008410000 */
[----:B------:R-:W1:Y:S01]  /*ac40*/  MUFU.EX2 R153, R153 ;  /* 0x0000009900997308 */ /* 0x000e620000000800 */
[----:B------:R-:W-:Y:S01]  /*ac50*/  IADD3 R2, PT, PT, R119, 0x9020, RZ ;  /* 0x0000902077027810 */ /* 0x000fe20007ffe0ff */
[--C-:B------:R-:W-:Y:S01]  /*ac60*/  FFMA.FTZ R194, R16, UR6, -R125.reuse ;  /* 0x0000000610c27c23 */ /* 0x100fe2000801087d */
[----:B------:R-:W-:Y:S01]  /*ac70*/  @P6 IADD3 R2, PT, PT, R189, -0x20, RZ ;  /* 0xffffffe0bd026810 */ /* 0x000fe20007ffe0ff */
[--C-:B------:R-:W-:Y:S01]  /*ac80*/  FFMA.FTZ R124, R18, UR6, -R125.reuse ;  /* 0x00000006127c7c23 */ /* 0x100fe2000801087d */
[--C-:B------:R-:W-:Y:S01]  /*ac90*/  FFMA.FTZ R128, R14, UR6, -R125.reuse ;  /* 0x000000060e807c23 */ /* 0x100fe2000801087d */
[--C-:B------:R-:W-:Y:S01]  /*aca0*/  FFMA.FTZ R3, R12, UR6, -R125.reuse ;  /* 0x000000060c037c23 */ /* 0x100fe2000801087d */
[----:B------:R-:W-:Y:S01]  /*acb0*/  LDSM.16.MT88.4 R24, [R119+0xb000] ;  /* 0x00b000007718783b */ /* 0x000fe20000004200 */
[----:B------:R-:W2:Y:S01]  /*acc0*/  MUFU.EX2 R149, R149 ;  /* 0x0000009500957308 */ /* 0x000ea20000000800 */
[--C-:B------:R-:W-:Y:S01]  /*acd0*/  FFMA.FTZ R117, R46, UR6, -R125.reuse ;  /* 0x000000062e757c23 */ /* 0x100fe2000801087d */
[----:B------:R-:W-:Y:S01]  /*ace0*/  FFMA.FTZ R64, R44, UR6, -R125 ;  /* 0x000000062c407c23 */ /* 0x000fe2000801087d */
[----:B------:R-:W3:Y:S01]  /*acf0*/  LDSM.16.MT88.4 R16, [R2] ;  /* 0x000000000210783b */ /* 0x000ee20000004200 */
[--C-:B------:R-:W-:Y:S01]  /*ad00*/  FFMA.FTZ R116, R248, UR6, -R147.reuse ;  /* 0x00000006f8747c23 */ /* 0x100fe20008010893 */
[--C-:B------:R-:W-:Y:S01]  /*ad10*/  FFMA.FTZ R65, R244, UR6, -R147.reuse ;  /* 0x00000006f4417c23 */ /* 0x100fe20008010893 */
[--C-:B------:R-:W-:Y:S01]  /*ad20*/  FFMA.FTZ R66, R242, UR6, -R147.reuse ;  /* 0x00000006f2427c23 */ /* 0x100fe20008010893 */
[----:B------:R-:W4:Y:S01]  /*ad30*/  LDSM.16.MT88.4 R32, [R2+0x2000] ;  /* 0x002000000220783b */ /* 0x000f220000004200 */
[----:B------:R-:W-:Y:S01]  /*ad40*/  MUFU.EX2 R151, R151 ;  /* 0x0000009700977308 */ /* 0x000fe20000000800 */
[-C--:B-1----:R-:W-:Y:S01]  /*ad50*/  FMUL.FTZ R44, R72, R153.reuse ;  /* 0x00000099482c7220 */ /* 0x082fe20000410000 */
[-C--:B------:R-:W-:Y:S01]  /*ad60*/  FMUL.FTZ R45, R73, R153.reuse ;  /* 0x00000099492d7220 */ /* 0x080fe20000410000 */
[----:B------:R-:W1:Y:S01]  /*ad70*/  LDSM.16.MT88.4 R52, [R2+0x4000] ;  /* 0x004000000234783b */ /* 0x000e620000004200 */
[----:B------:R-:W-:Y:S01]  /*ad80*/  FFMA.FTZ R59, R246, UR6, -R147 ;  /* 0x00000006f63b7c23 */ /* 0x000fe20008010893 */
[--C-:B------:R-:W-:Y:S01]  /*ad90*/  FFMA.FTZ R67, R240, UR6, -R125.reuse ;  /* 0x00000006f0437c23 */ /* 0x100fe2000801087d */
[----:B------:R-:W-:Y:S01]  /*ada0*/  FFMA.FTZ R58, R238, UR6, -R125 ;  /* 0x00000006ee3a7c23 */ /* 0x000fe2000801087d */
[----:B------:R-:W-:Y:S01]  /*adb0*/  FMUL.FTZ R4, R112, R153 ;  /* 0x0000009970047220 */ /* 0x000fe20000410000 */
[----:B------:R-:W5:Y:S01]  /*adc0*/  MUFU.EX2 R141, R141 ;  /* 0x0000008d008d7308 */ /* 0x000f620000000800 */
[-C--:B--2---:R-:W-:Y:S01]  /*add0*/  FMUL.FTZ R46, R74, R149.reuse ;  /* 0x000000954a2e7220 */ /* 0x084fe20000410000 */
[----:B------:R-:W-:Y:S01]  /*ade0*/  FMUL.FTZ R47, R75, R149 ;  /* 0x000000954b2f7220 */ /* 0x000fe20000410000 */
[----:B------:R-:W-:Y:S01]  /*adf0*/  FMUL.FTZ R5, R113, R153 ;  /* 0x0000009971057220 */ /* 0x000fe20000410000 */
        /* <DEDUP_REMOVED lines=13> */
[----:B-----5:R-:W-:Y:S01]  /*aed0*/  F2FP.BF16.F32.PACK_AB R48, R141, R151 ;  /* 0x000000978d30723e */ /* 0x020fe200000010ff */
        /* <DEDUP_REMOVED lines=14> */
[----:B------:R-:W5:Y:S01]  /*afc0*/  MUFU.EX2 R124, R124 ;  /* 0x0000007c007c7308 */ /* 0x000f620000000800 */
        /* <DEDUP_REMOVED lines=24> */
[----:B------:R-:W5:Y:S01]  /*b150*/  LDSM.16.MT88.4 R60, [R2+0x400] ;  /* 0x00040000023c783b */ /* 0x000f620000004200 */
[--C-:B------:R-:W-:Y:S01]  /*b160*/  FFMA.FTZ R138, R138, UR6, -R147.reuse ;  /* 0x000000068a8a7c23 */ /* 0x100fe20008010893 */
[--C-:B------:R-:W-:Y:S01]  /*b170*/  FFMA.FTZ R131, R236, UR6, -R147.reuse ;  /* 0x00000006ec837c23 */ /* 0x100fe20008010893 */
[--C-:B------:R-:W-:Y:S01]  /*b180*/  FFMA.FTZ R129, R234, UR6, -R147.reuse ;  /* 0x00000006ea817c23 */ /* 0x100fe20008010893 */
[----:B------:R-:W-:Y:S01]  /*b190*/  FFMA.FTZ R134, R134, UR6, -R147 ;  /* 0x0000000686867c23 */ /* 0x000fe20008010893 */
[--C-:B------:R-:W-:Y:S01]  /*b1a0*/  FFMA.FTZ R146, R146, UR6, -R125.reuse ;  /* 0x0000000692927c23 */ /* 0x100fe2000801087d */
[--C-:B------:R-:W-:Y:S01]  /*b1b0*/  FFMA.FTZ R135, R232, UR6, -R125.reuse ;  /* 0x00000006e8877c23 */ /* 0x100fe2000801087d */
[----:B------:R-:W2:Y:S01]  /*b1c0*/  MUFU.EX2 R65, R65 ;  /* 0x0000004100417308 */ /* 0x000ea20000000800 */
        /* <DEDUP_REMOVED lines=25> */
[----:B------:R-:W-:Y:S01]  /*b360*/  FFMA.FTZ R182, R182, UR6, -R147 ;  /* 0x00000006b6b67c23 */ /* 0x000fe20008010893 */
[----:B------:R-:W-:Y:S01]  /*b370*/  FFMA.FTZ R162, R162, UR6, -R125 ;  /* 0x00000006a2a27c23 */ /* 0x000fe2000801087d */
[--C-:B------:R-:W-:Y:S01]  /*b380*/  FFMA.FTZ R139, R139, UR6, -R147.reuse ;  /* 0x000000068b8b7c23 */ /* 0x100fe20008010893 */
[--C-:B------:R-:W-:Y:S01]  /*b390*/  FFMA.FTZ R148, R148, UR6, -R147.reuse ;  /* 0x0000000694947c23 */ /* 0x100fe20008010893 */
[--C-:B------:R-:W-:Y:S01]  /*b3a0*/  FFMA.FTZ R143, R143, UR6, -R147.reuse ;  /* 0x000000068f8f7c23 */ /* 0x100fe20008010893 */
[--C-:B------:R-:W-:Y:S01]  /*b3b0*/  FFMA.FTZ R154, R154, UR6, -R147.reuse ;  /* 0x000000069a9a7c23 */ /* 0x100fe20008010893 */
[----:B------:R-:W3:Y:S01]  /*b3c0*/  MUFU.EX2 R64, R64 ;  /* 0x0000004000407308 */ /* 0x000ee20000000800 */
[C---:B------:R-:W-:Y:S01]  /*b3d0*/  HMMA.16816.F32.BF16 R20, R48.reuse, R24, R20 ;  /* 0x000000183014723c */ /* 0x040fe20000041814 */
[----:B------:R-:W-:Y:S01]  /*b3e0*/  LDSM.16.MT88.4 R108, [R119+0xa800] ;  /* 0x00a80000776c783b */ /* 0x000fe20000004200 */
[--C-:B------:R-:W-:Y:S01]  /*b3f0*/  FFMA.FTZ R145, R145, UR6, -R147.reuse ;  /* 0x0000000691917c23 */ /* 0x100fe20008010893 */
[--C-:B------:R-:W-:Y:S01]  /*b400*/  FFMA.FTZ R158, R158, UR6, -R147.reuse ;  /* 0x000000069e9e7c23 */ /* 0x100fe20008010893 */
[----:B------:R-:W-:Y:S01]  /*b410*/  FFMA.FTZ R137, R137, UR6, -R147 ;  /* 0x0000000689897c23 */ /* 0x000fe20008010893 */
[--C-:B------:R-:W-:Y:S01]  /*b420*/  FFMA.FTZ R123, R123, UR6, -R125.reuse ;  /* 0x000000067b7b7c23 */ /* 0x100fe2000801087d */
[--C-:B------:R-:W-:Y:S01]  /*b430*/  FFMA.FTZ R121, R121, UR6, -R125.reuse ;  /* 0x0000000679797c23 */ /* 0x100fe2000801087d */
[----:B------:R-:W-:Y:S01]  /*b440*/  MUFU.EX2 R67, R67 ;  /* 0x0000004300437308 */ /* 0x000fe20000000800 */
[----:B----4-:R-:W-:Y:S01]  /*b450*/  HMMA.16816.F32.BF16 R28, R48, R32, R28 ;  /* 0x00000020301c723c */ /* 0x010fe2000004181c */
[--C-:B------:R-:W-:Y:S01]  /*b460*/  FFMA.FTZ R122, R122, UR6, -R125.reuse ;  /* 0x000000067a7a7c23 */ /* 0x100fe2000801087d */
[----:B------:R-:W-:-:S05]  /*b470*/  FFMA.FTZ R120, R120, UR6, -R125 ;  /* 0x0000000678787c23 */ /* 0x000fca000801087d */
[----:B------:R-:W4:Y:S01]  /*b480*/  MUFU.EX2 R58, R58 ;  /* 0x0000003a003a7308 */ /* 0x000f220000000800 */
[C---:B------:R-:W-:Y:S07]  /*b490*/  HMMA.16816.F32.BF16 R36, R48.reuse, R40, R36 ;  /* 0x000000283024723c */ /* 0x040fee0000041824 */
[----:B------:R-:W-:Y:S01]  /*b4a0*/  MUFU.EX2 R138, R138 ;  /* 0x0000008a008a7308 */ /* 0x000fe20000000800 */
[C---:B------:R-:W-:Y:S01]  /*b4b0*/  HMMA.16816.F32.BF16 R16, R48.reuse, R18, R100 ;  /* 0x000000123010723c */ /* 0x040fe20000041864 */
[----:B------:R-:W-:Y:S06]  /*b4c0*/  LDSM.16.MT88.4 R100, [R2+0x1800] ;  /* 0x001800000264783b */ /* 0x000fec0000004200 */
[----:B------:R-:W5:Y:S01]  /*b4d0*/  MUFU.EX2 R131, R131 ;  /* 0x0000008300837308 */ /* 0x000f620000000800 */
[C---:B------:R-:W-:Y:S01]  /*b4e0*/  HMMA.16816.F32.BF16 R24, R48.reuse, R26, R92 ;  /* 0x0000001a3018723c */ /* 0x040fe2000004185c */
[----:B------:R-:W-:Y:S01]  /*b4f0*/  FFMA.FTZ R93, R191, R149, R194 ;  /* 0x00000095bf5d7223 */ /* 0x000fe200000100c2 */
[----:B------:R-:W-:Y:S01]  /*b500*/  FFMA.FTZ R92, R190, R153, R151 ;  /* 0x00000099be5c7223 */ /* 0x000fe20000010097 */
[----:B------:R-:W-:Y:S01]  /*b510*/  FFMA.FTZ R149, R188, UR6, -R147 ;  /* 0x00000006bc957c23 */ /* 0x000fe20008010893 */
[----:B------:R-:W-:Y:S01]  /*b520*/  FFMA.FTZ R191, R150, UR6, -R125 ;  /* 0x0000000696bf7c23 */ /* 0x000fe2000801087d */
[--C-:B------:R-:W-:Y:S01]  /*b530*/  FFMA.FTZ R188, R192, UR6, -R147.reuse ;  /* 0x00000006c0bc7c23 */ /* 0x100fe20008010893 */
[----:B------:R-:W-:Y:S01]  /*b540*/  FFMA.FTZ R151, R186, UR6, -R147 ;  /* 0x00000006ba977c23 */ /* 0x000fe20008010893 */
[----:B------:R-:W-:Y:S01]  /*b550*/  MUFU.EX2 R129, R129 ;  /* 0x0000008100817308 */ /* 0x000fe20000000800 */
[C---:B------:R-:W-:Y:S01]  /*b560*/  HMMA.16816.F32.BF16 R32, R48.reuse, R34, R84 ;  /* 0x000000223020723c */ /* 0x040fe20000041854 */
[--C-:B------:R-:W-:Y:S01]  /*b570*/  FFMA.FTZ R153, R156, UR6, -R125.reuse ;  /* 0x000000069c997c23 */ /* 0x100fe2000801087d */
[----:B------:R-:W-:Y:S01]  /*b580*/  FFMA.FTZ R150, R152, UR6, -R125 ;  /* 0x0000000698967c23 */ /* 0x000fe2000801087d */
[----:B------:R-:W-:Y:S01]  /*b590*/  LDSM.16.MT88.4 R84, [R2+0x3400] ;  /* 0x003400000254783b */ /* 0x000fe20000004200 */
[----:B------:R-:W-:Y:S01]  /*b5a0*/  FADD.FTZ R92, R141, R92 ;  /* 0x0000005c8d5c7221 */ /* 0x000fe20000010000 */
[----:B------:R-:W-:Y:S01]  /*b5b0*/  FADD.FTZ R93, R124, R93 ;  /* 0x0000005d7c5d7221 */ /* 0x000fe20000010000 */
[----:B------:R-:W-:Y:S01]  /*b5c0*/  FFMA.FTZ R147, R160, UR6, -R147 ;  /* 0x00000006a0937c23 */ /* 0x000fe20008010893 */
[----:B------:R-:W-:Y:S01]  /*b5d0*/  MUFU.EX2 R134, R134 ;  /* 0x0000008600867308 */ /* 0x000fe20000000800 */
[----:B------:R-:W-:Y:S01]  /*b5e0*/  HMMA.16816.F32.BF16 R40, R48, R42, R76 ;  /* 0x0000002a3028723c */ /* 0x000fe2000004184c */
[----:B------:R-:W-:Y:S01]  /*b5f0*/  LDSM.16.MT88.4 R76, [R119+0xe400] ;  /* 0x00e40000774c783b */ /* 0x000fe20000004200 */
[----:B------:R-:W-:-:S04]  /*b600*/  FADD.FTZ R128, R128, R93 ;  /* 0x0000005d80807221 */ /* 0x000fc80000010000 */
[----:B------:R-:W-:Y:S01]  /*b610*/  FADD.FTZ R128, R3, R128 ;  /* 0x0000008003807221 */ /* 0x000fe20000010000 */
[----:B------:R-:W-:Y:S01]  /*b620*/  MUFU.EX2 R146, R146 ;  /* 0x0000009200927308 */ /* 0x000fe20000000800 */
[C---:B-1----:R-:W-:Y:S01]  /*b630*/  HMMA.16816.F32.BF16 R44, R48.reuse, R52, R44 ;  /* 0x00000034302c723c */ /* 0x042fe2000004182c */
[----:B--2---:R-:W-:Y:S02]  /*b640*/  F2FP.BF16.F32.PACK_AB R52, R65, R116 ;  /* 0x000000744134723e */ /* 0x004fe400000010ff */
[----:B---3--:R-:W-:Y:S01]  /*b650*/  F2FP.BF16.F32.PACK_AB R53, R64, R117 ;  /* 0x000000754035723e */ /* 0x008fe200000010ff */
[----:B------:R-:W-:Y:S01]  /*b660*/  FADD.FTZ R117, R117, R128 ;  /* 0x0000008075757221 */ /* 0x000fe20000010000 */
[----:B------:R-:W-:Y:S02]  /*b670*/  MOV R3, R57 ;  /* 0x0000003900037202 */ /* 0x000fe40000000f00 */
[----:B------:R-:W1:Y:S01]  /*b680*/  MUFU.EX2 R135, R135 ;  /* 0x0000008700877308 */ /* 0x000e620000000800 */
[----:B------:R-:W-:Y:S01]  /*b690*/  HMMA.16816.F32.BF16 R48, R48, R54, R68 ;  /* 0x000000363030723c */ /* 0x000fe20000041844 */
[----:B------:R-:W-:Y:S01]  /*b6a0*/  F2FP.BF16.F32.PACK_AB R54, R59, R66 ;  /* 0x000000423b36723e */ /* 0x000fe200000010ff */
[----:B------:R-:W2:Y:S01]  /*b6b0*/  LDSM.16.MT88.4 R68, [R2+0x2400] ;  /* 0x002400000244783b */ /* 0x000ea20000004200 */
[----:B----4-:R-:W-:Y:S01]  /*b6c0*/  F2FP.BF16.F32.PACK_AB R55, R58, R67 ;  /* 0x000000433a37723e */ /* 0x010fe200000010ff */
[----:B------:R-:W-:-:S03]  /*b6d0*/  FADD.FTZ R64, R64, R117 ;  /* 0x0000007540407221 */ /* 0x000fc60000010000 */
[----:B------:R-:W-:Y:S01]  /*b6e0*/  MUFU.EX2 R142, R142 ;  /* 0x0000008e008e7308 */ /* 0x000fe20000000800 */
[----:B------:R-:W-:Y:S02]  /*b6f0*/  FADD.FTZ R67, R67, R64 ;  /* 0x0000004043437221 */ /* 0x000fe40000010000 */
[----:B------:R-:W-:Y:S02]  /*b700*/  HMMA.16816.F32.BF16 R4, R52, R72, R4 ;  /* 0x000000483404723c */ /* 0x000fe40000041804 */
[----:B------:R-:W-:-:S03]  /*b710*/  FADD.FTZ R67, R58, R67 ;  /* 0x000000433a437221 */ /* 0x000fc60000010000 */
[----:B------:R-:W3:Y:S03]  /*b720*/  MUFU.EX2 R133, R133 ;  /* 0x0000008500857308 */ /* 0x000ee60000000800 */
[C---:B------:R-:W-:Y:S01]  /*b730*/  HMMA.16816.F32.BF16 R8, R52.reuse, R74, R8 ;  /* 0x0000004a3408723c */ /* 0x040fe20000041808 */
[----:B------:R-:W4:Y:S04]  /*b740*/  LDSM.16.MT88.4 R72, [R119+0xb400] ;  /* 0x00b400007748783b */ /* 0x000f280000004200 */
[----:B------:R-:W-:Y:S03]  /*b750*/  MUFU.EX2 R214, R214 ;  /* 0x000000d600d67308 */ /* 0x000fe60000000800 */
[C---:B-----5:R-:W-:Y:S05]  /*b760*/  HMMA.16816.F32.BF16 R12, R52.reuse, R60, R12 ;  /* 0x0000003c340c723c */ /* 0x060fea000004180c */
[----:B------:R-:W5:Y:S03]  /*b770*/  MUFU.EX2 R157, R157 ;  /* 0x0000009d009d7308 */ /* 0x000f660000000800 */
[C---:B------:R-:W-:Y:S01]  /*b780*/  HMMA.16816.F32.BF16 R16, R52.reuse, R62, R16 ;  /* 0x0000003e3410723c */ /* 0x040fe20000041810 */
[----:B------:R-:W1:Y:S04]  /*b790*/  LDSM.16.MT88.4 R60, [R119+0xd400] ;  /* 0x00d40000773c783b */ /* 0x000e680000004200 */
[----:B------:R-:W-:Y:S03]  /*b7a0*/  MUFU.EX2 R212, R212 ;  /* 0x000000d400d47308 */ /* 0x000fe60000000800 */
[C---:B--2---:R-:W-:Y:S05]  /*b7b0*/  HMMA.16816.F32.BF16 R28, R52.reuse, R68, R28 ;  /* 0x00000044341c723c */ /* 0x044fea000004181c */
[----:B------:R-:W-:Y:S03]  /*b7c0*/  MUFU.EX2 R155, R155 ;  /* 0x0000009b009b7308 */ /* 0x000fe60000000800 */
[C---:B------:R-:W-:Y:S01]  /*b7d0*/  HMMA.16816.F32.BF16 R32, R52.reuse, R70, R32 ;  /* 0x000000463420723c */ /* 0x040fe20000041820 */
[----:B------:R-:W-:Y:S04]  /*b7e0*/  LDSM.16.MT88.4 R68, [R119+0x9800] ;  /* 0x009800007744783b */ /* 0x000fe80000004200 */
[----:B------:R-:W-:Y:S03]  /*b7f0*/  MUFU.EX2 R159, R159 ;  /* 0x0000009f009f7308 */ /* 0x000fe60000000800 */
[C---:B----4-:R-:W-:Y:S05]  /*b800*/  HMMA.16816.F32.BF16 R20, R52.reuse, R72, R20 ;  /* 0x000000483414723c */ /* 0x050fea0000041814 */
[----:B------:R-:W2:Y:S03]  /*b810*/  MUFU.EX2 R216, R216 ;  /* 0x000000d800d87308 */ /* 0x000ea60000000800 */
[C---:B------:R-:W-:Y:S01]  /*b820*/  HMMA.16816.F32.BF16 R24, R52.reuse, R74, R24 ;  /* 0x0000004a3418723c */ /* 0x040fe20000041818 */
[----:B------:R-:W4:Y:S04]  /*b830*/  LDSM.16.MT88.4 R72, [R2+0x4400] ;  /* 0x004400000248783b */ /* 0x000f280000004200 */
[----:B------:R-:W-:Y:S03]  /*b840*/  MUFU.EX2 R218, R218 ;  /* 0x000000da00da7308 */ /* 0x000fe60000000800 */
[C---:B-1----:R-:W-:Y:S05]  /*b850*/  HMMA.16816.F32.BF16 R36, R52.reuse, R60, R36 ;  /* 0x0000003c3424723c */ /* 0x042fea0000041824 */
[----:B------:R-:W1:Y:S03]  /*b860*/  MUFU.EX2 R161, R161 ;  /* 0x000000a100a17308 */ /* 0x000e660000000800 */
[C---:B------:R-:W-:Y:S01]  /*b870*/  HMMA.16816.F32.BF16 R40, R52.reuse, R62, R40 ;  /* 0x0000003e3428723c */ /* 0x040fe20000041828 */
[----:B------:R-:W5:Y:S04]  /*b880*/  LDSM.16.MT88.4 R60, [R2+0x800] ;  /* 0x00080000023c783b */ /* 0x000f680000004200 */
[----:B------:R-:W-:Y:S08]  /*b890*/  MUFU.EX2 R206, R206 ;  /* 0x000000ce00ce7308 */ /* 0x000ff00000000800 */
[----:B------:R-:W1:Y:S08]  /*b8a0*/  MUFU.EX2 R163, R163 ;  /* 0x000000a300a37308 */ /* 0x000e700000000800 */
[----:B------:R-:W-:Y:S01]  /*b8b0*/  MUFU.EX2 R171, R171 ;  /* 0x000000ab00ab7308 */ /* 0x000fe20000000800 */
[C---:B----4-:R-:W-:Y:S07]  /*b8c0*/  HMMA.16816.F32.BF16 R44, R52.reuse, R72, R44 ;  /* 0x00000048342c723c */ /* 0x050fee000004182c */
[----:B------:R-:W-:Y:S01]  /*b8d0*/  MUFU.EX2 R204, R204 ;  /* 0x000000cc00cc7308 */ /* 0x000fe20000000800 */
[----:B------:R-:W-:Y:S01]  /*b8e0*/  HMMA.16816.F32.BF16 R48, R52, R74, R48 ;  /* 0x0000004a3430723c */ /* 0x000fe20000041830 */
[----:B------:R-:W-:Y:S01]  /*b8f0*/  F2FP.BF16.F32.PACK_AB R52, R131, R138 ;  /* 0x0000008a8334723e */ /* 0x000fe200000010ff */
[----:B------:R-:W4:Y:S01]  /*b900*/  LDSM.16.MT88.4 R72, [R119+0xb800] ;  /* 0x00b800007748783b */ /* 0x000f220000004200 */
[----:B------:R-:W-:-:S04]  /*b910*/  F2FP.BF16.F32.PACK_AB R53, R135, R146 ;  /* 0x000000928735723e */ /* 0x000fc800000010ff */
[----:B------:R-:W-:Y:S01]  /*b920*/  MUFU.EX2 R183, R183 ;  /* 0x000000b700b77308 */ /* 0x000fe20000000800 */
[----:B------:R-:W-:Y:S01]  /*b930*/  F2FP.BF16.F32.PACK_AB R54, R134, R129 ;  /* 0x000000818636723e */ /* 0x000fe200000010ff */
[----:B------:R-:W-:Y:S01]  /*b940*/  FADD.FTZ R146, R146, R67 ;  /* 0x0000004392927221 */ /* 0x000fe20000010000 */
[----:B---3--:R-:W-:-:S03]  /*b950*/  F2FP.BF16.F32.PACK_AB R55, R133, R142 ;  /* 0x0000008e8537723e */ /* 0x008fc600000010ff */
[----:B------:R-:W-:Y:S02]  /*b960*/  FADD.FTZ R135, R135, R146 ;  /* 0x0000009287877221 */ /* 0x000fe40000010000 */
[----:B------:R-:W3:Y:S02]  /*b970*/  MUFU.EX2 R196, R196 ;  /* 0x000000c400c47308 */ /* 0x000ee40000000800 */
[----:B------:R-:W-:Y:S01]  /*b980*/  HMMA.16816.F32.BF16 R4, R52, R68, R4 ;  /* 0x000000443404723c */ /* 0x000fe20000041804 */
[----:B------:R-:W-:-:S04]  /*b990*/  FADD.FTZ R142, R142, R135 ;  /* 0x000000878e8e7221 */ /* 0x000fc80000010000 */
[----:B------:R-:W-:Y:S01]  /*b9a0*/  FADD.FTZ R142, R133, R142 ;  /* 0x0000008e858e7221 */ /* 0x000fe20000010000 */
[----:B------:R-:W-:Y:S02]  /*b9b0*/  MUFU.EX2 R198, R198 ;  /* 0x000000c600c67308 */ /* 0x000fe40000000800 */
[C---:B------:R-:W-:Y:S01]  /*b9c0*/  HMMA.16816.F32.BF16 R8, R52.reuse, R70, R8 ;  /* 0x000000463408723c */ /* 0x040fe20000041808 */
[----:B------:R-:W2:Y:S05]  /*b9d0*/  LDSM.16.MT88.4 R68, [R2+0x2800] ;  /* 0x002800000244783b */ /* 0x000eaa0000004200 */
[----:B------:R-:W3:Y:S02]  /*b9e0*/  MUFU.EX2 R187, R187 ;  /* 0x000000bb00bb7308 */ /* 0x000ee40000000800 */
[C---:B-----5:R-:W-:Y:S06]  /*b9f0*/  HMMA.16816.F32.BF16 R12, R52.reuse, R60, R12 ;  /* 0x0000003c340c723c */ /* 0x060fec000004180c */
[----:B------:R-:W-:Y:S02]  /*ba00*/  MUFU.EX2 R149, R149 ;  /* 0x0000009500957308 */ /* 0x000fe40000000800 */
[C---:B------:R-:W-:Y:S01]  /*ba10*/  HMMA.16816.F32.BF16 R16, R52.reuse, R62, R16 ;  /* 0x0000003e3410723c */ /* 0x040fe20000041810 */
[----:B------:R-:W5:Y:S05]  /*ba20*/  LDSM.16.MT88.4 R60, [R119+0xd800] ;  /* 0x00d80000773c783b */ /* 0x000f6a0000004200 */
[----:B------:R-:W3:Y:S02]  /*ba30*/  MUFU.EX2 R188, R188 ;  /* 0x000000bc00bc7308 */ /* 0x000ee40000000800 */
[C---:B----4-:R-:W-:Y:S06]  /*ba40*/  HMMA.16816.F32.BF16 R20, R52.reuse, R72, R20 ;  /* 0x000000483414723c */ /* 0x050fec0000041814 */
        /* <DEDUP_REMOVED lines=8> */
[----:B------:R-:W4:Y:S02]  /*bad0*/  MUFU.EX2 R153, R153 ;  /* 0x0000009900997308 */ /* 0x000f240000000800 */
[C---:B-----5:R-:W-:Y:S06]  /*bae0*/  HMMA.16816.F32.BF16 R36, R52.reuse, R60, R36 ;  /* 0x0000003c3424723c */ /* 0x060fec0000041824 */
[----:B------:R-:W-:Y:S02]  /*baf0*/  MUFU.EX2 R191, R191 ;  /* 0x000000bf00bf7308 */ /* 0x000fe40000000800 */
[C---:B------:R-:W-:Y:S01]  /*bb00*/  HMMA.16816.F32.BF16 R40, R52.reuse, R62, R40 ;  /* 0x0000003e3428723c */ /* 0x040fe20000041828 */
[----:B------:R-:W5:Y:S05]  /*bb10*/  LDSM.16.MT88.4 R60, [R119+0xbc00] ;  /* 0x00bc0000773c783b */ /* 0x000f6a0000004200 */
[----:B------:R-:W4:Y:S08]  /*bb20*/  MUFU.EX2 R150, R150 ;  /* 0x0000009600967308 */ /* 0x000f300000000800 */
[----:B------:R-:W-:Y:S08]  /*bb30*/  MUFU.EX2 R145, R145 ;  /* 0x0000009100917308 */ /* 0x000ff00000000800 */
[----:B------:R-:W-:Y:S01]  /*bb40*/  MUFU.EX2 R158, R158 ;  /* 0x0000009e009e7308 */ /* 0x000fe20000000800 */
[C---:B--2---:R-:W-:Y:S07]  /*bb50*/  HMMA.16816.F32.BF16 R44, R52.reuse, R68, R44 ;  /* 0x00000044342c723c */ /* 0x044fee000004182c */
[----:B------:R-:W-:Y:S01]  /*bb60*/  MUFU.EX2 R137, R137 ;  /* 0x0000008900897308 */ /* 0x000fe20000000800 */
[----:B------:R-:W-:Y:S01]  /*bb70*/  HMMA.16816.F32.BF16 R48, R52, R70, R48 ;  /* 0x000000463430723c */ /* 0x000fe20000041830 */
[----:B------:R-:W2:Y:S01]  /*bb80*/  LDSM.16.MT88.4 R68, [R2+0xc00] ;  /* 0x000c00000244783b */ /* 0x000ea20000004200 */
[----:B------:R-:W-:-:S02]  /*bb90*/  F2FP.BF16.F32.PACK_AB R52, R157, R214 ;  /* 0x000000d69d34723e */ /* 0x000fc400000010ff */
[----:B------:R-:W-:-:S03]  /*bba0*/  F2FP.BF16.F32.PACK_AB R53, R216, R159 ;  /* 0x0000009fd835723e */ /* 0x000fc600000010ff */
[----:B------:R-:W-:Y:S01]  /*bbb0*/  MUFU.EX2 R190, R147 ;  /* 0x0000009300be7308 */ /* 0x000fe20000000800 */
[----:B------:R-:W-:Y:S01]  /*bbc0*/  F2FP.BF16.F32.PACK_AB R54, R155, R212 ;  /* 0x000000d49b36723e */ /* 0x000fe200000010ff */
[----:B------:R-:W-:Y:S01]  /*bbd0*/  FADD.FTZ R159, R159, R142 ;  /* 0x0000008e9f9f7221 */ /* 0x000fe20000010000 */
[----:B-1----:R-:W-:-:S03]  /*bbe0*/  F2FP.BF16.F32.PACK_AB R55, R161, R218 ;  /* 0x000000daa137723e */ /* 0x002fc600000010ff */
[----:B------:R-:W-:Y:S02]  /*bbf0*/  FADD.FTZ R159, R216, R159 ;  /* 0x0000009fd89f7221 */ /* 0x000fe40000010000 */
[----:B------:R-:W-:Y:S02]  /*bc00*/  MUFU.EX2 R123, R123 ;  /* 0x0000007b007b7308 */ /* 0x000fe40000000800 */
[----:B-----5:R-:W-:Y:S01]  /*bc10*/  HMMA.16816.F32.BF16 R20, R52, R60, R20 ;  /* 0x0000003c3414723c */ /* 0x020fe20000041814 */
[----:B------:R-:W-:-:S04]  /*bc20*/  FADD.FTZ R218, R218, R159 ;  /* 0x0000009fdada7221 */ /* 0x000fc80000010000 */
[----:B------:R-:W-:-:S03]  /*bc30*/  FADD.FTZ R218, R161, R218 ;  /* 0x000000daa1da7221 */ /* 0x000fc60000010000 */
[C---:B------:R-:W-:Y:S01]  /*bc40*/  HMMA.16816.F32.BF16 R24, R52.reuse, R62, R24 ;  /* 0x0000003e3418723c */ /* 0x040fe20000041818 */
[----:B------:R-:W1:Y:S07]  /*bc50*/  LDSM.16.MT88.4 R60, [R2+0x4c00] ;  /* 0x004c0000023c783b */ /* 0x000e6e0000004200 */
[C---:B------:R-:W-:Y:S08]  /*bc60*/  HMMA.16816.F32.BF16 R4, R52.reuse, R72, R4 ;  /* 0x000000483404723c */ /* 0x040ff00000041804 */
        /* <DEDUP_REMOVED lines=12> */
[----:B------:R-:W-:Y:S01]  /*bd30*/  HMMA.16816.F32.BF16 R40, R52, R70, R40 ;  /* 0x000000463428723c */ /* 0x000fe20000041828 */
[----:B------:R-:W2:Y:S01]  /*bd40*/  LDSM.16.MT88.4 R68, [R119+0xa000] ;  /* 0x00a000007744783b */ /* 0x000ea20000004200 */
[----:B------:R-:W-:-:S02]  /*bd50*/  F2FP.BF16.F32.PACK_AB R52, R163, R206 ;  /* 0x000000cea334723e */ /* 0x000fc400000010ff */
[----:B---3--:R-:W-:Y:S01]  /*bd60*/  F2FP.BF16.F32.PACK_AB R53, R196, R183 ;  /* 0x000000b7c435723e */ /* 0x008fe200000010ff */
[----:B------:R-:W-:Y:S01]  /*bd70*/  FADD.FTZ R183, R183, R218 ;  /* 0x000000dab7b77221 */ /* 0x000fe20000010000 */
[----:B------:R-:W-:Y:S02]  /*bd80*/  F2FP.BF16.F32.PACK_AB R54, R204, R171 ;  /* 0x000000abcc36723e */ /* 0x000fe400000010ff */
[----:B------:R-:W-:Y:S01]  /*bd90*/  F2FP.BF16.F32.PACK_AB R55, R187, R198 ;  /* 0x000000c6bb37723e */ /* 0x000fe200000010ff */
[----:B------:R-:W-:-:S04]  /*bda0*/  FADD.FTZ R183, R196, R183 ;  /* 0x000000b7c4b77221 */ /* 0x000fc80000010000 */
[----:B------:R-:W-:Y:S02]  /*bdb0*/  FADD.FTZ R198, R198, R183 ;  /* 0x000000b7c6c67221 */ /* 0x000fe40000010000 */
[----:B-1----:R-:W-:Y:S02]  /*bdc0*/  HMMA.16816.F32.BF16 R12, R52, R60, R12 ;  /* 0x0000003c340c723c */ /* 0x002fe4000004180c */
[----:B------:R-:W-:-:S06]  /*bdd0*/  FADD.FTZ R187, R187, R198 ;  /* 0x000000c6bbbb7221 */ /* 0x000fcc0000010000 */
[C---:B------:R-:W-:Y:S01]  /*bde0*/  HMMA.16816.F32.BF16 R16, R52.reuse, R62, R16 ;  /* 0x0000003e3410723c */ /* 0x040fe20000041810 */
[----:B------:R-:W1:Y:S07]  /*bdf0*/  LDSM.16.MT88.4 R60, [R119+0xe000] ;  /* 0x00e00000773c783b */ /* 0x000e6e0000004200 */
[C---:B-----5:R-:W-:Y:S08]  /*be00*/  HMMA.16816.F32.BF16 R20, R52.reuse, R72, R20 ;  /* 0x000000483414723c */ /* 0x060ff00000041814 */
[C---:B------:R-:W-:Y:S08]  /*be10*/  HMMA.16816.F32.BF16 R24, R52.reuse, R74, R24 ;  /* 0x0000004a3418723c */ /* 0x040ff00000041818 */
[C---:B--2---:R-:W-:Y:S08]  /*be20*/  HMMA.16816.F32.BF16 R4, R52.reuse, R68, R4 ;  /* 0x000000443404723c */ /* 0x044ff00000041804 */
[C---:B------:R-:W-:Y:S01]  /*be30*/  HMMA.16816.F32.BF16 R8, R52.reuse, R70, R8 ;  /* 0x000000463408723c */ /* 0x040fe20000041808 */
[----:B------:R-:W2:Y:S07]  /*be40*/  LDSM.16.MT88.4 R68, [R2+0x3000] ;  /* 0x003000000244783b */ /* 0x000eae0000004200 */
[C---:B-1----:R-:W-:Y:S08]  /*be50*/  HMMA.16816.F32.BF16 R36, R52.reuse, R60, R36 ;  /* 0x0000003c3424723c */ /* 0x042ff00000041824 */
[C---:B------:R-:W-:Y:S01]  /*be60*/  HMMA.16816.F32.BF16 R40, R52.reuse, R62, R40 ;  /* 0x0000003e3428723c */ /* 0x040fe20000041828 */
[----:B------:R-:W-:Y:S07]  /*be70*/  LDSM.16.MT88.4 R60, [R119+0xa400] ;  /* 0x00a40000773c783b */ /* 0x000fee0000004200 */
[C---:B--2---:R-:W-:Y:S08]  /*be80*/  HMMA.16816.F32.BF16 R28, R52.reuse, R68, R28 ;  /* 0x00000044341c723c */ /* 0x044ff0000004181c */
[C---:B------:R-:W-:Y:S01]  /*be90*/  HMMA.16816.F32.BF16 R32, R52.reuse, R70, R32 ;  /* 0x000000463420723c */ /* 0x040fe20000041820 */
[----:B------:R-:W1:Y:S07]  /*bea0*/  LDSM.16.MT88.4 R68, [R2+0x5000] ;  /* 0x005000000244783b */ /* 0x000e6e0000004200 */
[----:B-1----:R-:W-:Y:S01]  /*beb0*/  HMMA.16816.F32.BF16 R44, R52, R68, R44 ;  /* 0x00000044342c723c */ /* 0x002fe2000004182c */
[----:B------:R-:W-:-:S02]  /*bec0*/  F2FP.BF16.F32.PACK_AB R68, R188, R149 ;  /* 0x00000095bc44723e */ /* 0x000fc400000010ff */
[----:B----4-:R-:W-:Y:S01]  /*bed0*/  F2FP.BF16.F32.PACK_AB R69, R153, R162 ;  /* 0x000000a29945723e */ /* 0x010fe200000010ff */
[----:B------:R-:W-:Y:S01]  /*bee0*/  FADD.FTZ R162, R162, R187 ;  /* 0x000000bba2a27221 */ /* 0x000fe20000010000 */
[----:B------:R-:W-:-:S03]  /*bef0*/  IADD3 R187, PT, PT, R140, -0x3, RZ ;  /* 0xfffffffd8cbb7810 */ /* 0x000fc60007ffe0ff */
[----:B------:R-:W-:Y:S01]  /*bf00*/  HMMA.16816.F32.BF16 R48, R52, R70, R48 ;  /* 0x000000463430723c */ /* 0x000fe20000041830 */
[----:B------:R-:W-:Y:S01]  /*bf10*/  F2FP.BF16.F32.PACK_AB R70, R182, R151 ;  /* 0x00000097b646723e */ /* 0x000fe200000010ff */
[----:B------:R-:W1:Y:S01]  /*bf20*/  LDSM.16.MT88.4 R52, [R2+0x1400] ;  /* 0x001400000234783b */ /* 0x000e620000004200 */
[----:B------:R-:W-:Y:S01]  /*bf30*/  F2FP.BF16.F32.PACK_AB R71, R150, R191 ;  /* 0x000000bf9647723e */ /* 0x000fe200000010ff */
[----:B------:R-:W-:-:S04]  /*bf40*/  FADD.FTZ R162, R153, R162 ;  /* 0x000000a299a27221 */ /* 0x000fc80000010000 */
[----:B------:R-:W-:Y:S02]  /*bf50*/  FADD.FTZ R191, R191, R162 ;  /* 0x000000a2bfbf7221 */ /* 0x000fe40000010000 */
[----:B------:R-:W-:Y:S01]  /*bf60*/  HMMA.16816.F32.BF16 R112, R68, R60, R4 ;  /* 0x0000003c4470723c */ /* 0x000fe20000041804 */
[----:B------:R-:W2:Y:S01]  /*bf70*/  LDSM.16.MT88.4 R4, [R119+0xc400] ;  /* 0x00c400007704783b */ /* 0x000ea20000004200 */
[----:B------:R-:W-:Y:S01]  /*bf80*/  FFMA.FTZ R60, R144, UR6, -R125 ;  /* 0x00000006903c7c23 */ /* 0x000fe2000801087d */
[----:B------:R-:W-:-:S05]  /*bf90*/  FADD.FTZ R191, R150, R191 ;  /* 0x000000bf96bf7221 */ /* 0x000fca0000010000 */
[C---:B------:R-:W-:Y:S01]  /*bfa0*/  HMMA.16816.F32.BF16 R80, R68.reuse, R76, R36 ;  /* 0x0000004c4450723c */ /* 0x040fe20000041824 */
[--C-:B------:R-:W-:Y:S01]  /*bfb0*/  FFMA.FTZ R37, R136, UR6, -R125.reuse ;  /* 0x0000000688257c23 */ /* 0x100fe2000801087d */
[--C-:B------:R-:W-:Y:S01]  /*bfc0*/  FFMA.FTZ R39, R130, UR6, -R125.reuse ;  /* 0x0000000682277c23 */ /* 0x100fe2000801087d */
[----:B------:R-:W-:Y:S01]  /*bfd0*/  FFMA.FTZ R36, R132, UR6, -R125 ;  /* 0x0000000684247c23 */ /* 0x000fe2000801087d */
[----:B------:R-:W-:Y:S04]  /*bfe0*/  MUFU.EX2 R60, R60 ;  /* 0x0000003c003c7308 */ /* 0x000fe80000000800 */
[C---:B------:R-:W-:Y:S01]  /*bff0*/  HMMA.16816.F32.BF16 R88, R68.reuse, R84, R28 ;  /* 0x000000544458723c */ /* 0x040fe2000004181c */
[----:B------:R-:W-:Y:S03]  /*c000*/  LDSM.16.MT88.4 R28, [R119+0xe800] ;  /* 0x00e80000771c783b */ /* 0x000fe60000004200 */
[----:B------:R-:W-:Y:S04]  /*c010*/  MUFU.EX2 R37, R37 ;  /* 0x0000002500257308 */ /* 0x000fe80000000800 */
[C---:B------:R-:W-:Y:S04]  /*c020*/  HMMA.16816.F32.BF16 R8, R68.reuse, R62, R8 ;  /* 0x0000003e4408723c */ /* 0x040fe80000041808 */
[----:B------:R-:W-:Y:S04]  /*c030*/  MUFU.EX2 R39, R39 ;  /* 0x0000002700277308 */ /* 0x000fe80000000800 */
[C---:B-1----:R-:W-:Y:S04]  /*c040*/  HMMA.16816.F32.BF16 R12, R68.reuse, R52, R12 ;  /* 0x00000034440c723c */ /* 0x042fe8000004180c */
[----:B------:R-:W-:Y:S04]  /*c050*/  MUFU.EX2 R53, R139 ;  /* 0x0000008b00357308 */ /* 0x000fe80000000800 */
[C---:B------:R-:W-:Y:S04]  /*c060*/  HMMA.16816.F32.BF16 R16, R68.reuse, R54, R16 ;  /* 0x000000364410723c */ /* 0x040fe80000041810 */
[----:B------:R-:W1:Y:S04]  /*c070*/  MUFU.EX2 R52, R148 ;  /* 0x0000009400347308 */ /* 0x000e680000000800 */
[C---:B--2---:R-:W-:Y:S04]  /*c080*/  HMMA.16816.F32.BF16 R20, R68.reuse, R4, R20 ;  /* 0x000000044414723c */ /* 0x044fe80000041814 */
[----:B------:R-:W-:Y:S04]  /*c090*/  MUFU.EX2 R54, R143 ;  /* 0x0000008f00367308 */ /* 0x000fe80000000800 */
[C---:B------:R-:W-:Y:S01]  /*c0a0*/  HMMA.16816.F32.BF16 R24, R68.reuse, R6, R24 ;  /* 0x000000064418723c */ /* 0x040fe20000041818 */
[----:B------:R-:W2:Y:S03]  /*c0b0*/  LDSM.16.MT88.4 R4, [R2+0x5400] ;  /* 0x005400000204783b */ /* 0x000ea60000004200 */
[----:B------:R-:W3:Y:S04]  /*c0c0*/  MUFU.EX2 R55, R154 ;  /* 0x0000009a00377308 */ /* 0x000ee80000000800 */
[C---:B------:R-:W-:Y:S01]  /*c0d0*/  HMMA.16816.F32.BF16 R84, R68.reuse, R86, R32 ;  /* 0x000000564454723c */ /* 0x040fe20000041820 */
[----:B------:R-:W-:Y:S03]  /*c0e0*/  LDSM.16.MT88.4 R32, [R2+0x3800] ;  /* 0x003800000220783b */ /* 0x000fe60000004200 */
[----:B------:R-:W4:Y:S04]  /*c0f0*/  MUFU.EX2 R36, R36 ;  /* 0x0000002400247308 */ /* 0x000f280000000800 */
[----:B------:R-:W-:Y:S01]  /*c100*/  HMMA.16816.F32.BF16 R76, R68, R78, R40 ;  /* 0x0000004e444c723c */ /* 0x000fe20000041828 */
[----:B------:R-:W-:-:S02]  /*c110*/  FADD.FTZ R41, R127, R92 ;  /* 0x0000005c7f297221 */ /* 0x000fc40000010000 */
[----:B------:R-:W5:Y:S02]  /*c120*/  LDSM.16.MT88.4 R92, [R119+0xc800] ;  /* 0x00c80000775c783b */ /* 0x000f640000004200 */
[----:B------:R-:W-:-:S04]  /*c130*/  FADD.FTZ R41, R126, R41 ;  /* 0x000000297e297221 */ /* 0x000fc80000010000 */
[----:B------:R-:W-:-:S04]  /*c140*/  FADD.FTZ R116, R116, R41 ;  /* 0x0000002974747221 */ /* 0x000fc80000010000 */
[----:B------:R-:W-:-:S04]  /*c150*/  FADD.FTZ R65, R65, R116 ;  /* 0x0000007441417221 */ /* 0x000fc80000010000 */
[----:B------:R-:W-:-:S04]  /*c160*/  FADD.FTZ R66, R66, R65 ;  /* 0x0000004142427221 */ /* 0x000fc80000010000 */
[----:B------:R-:W-:Y:S01]  /*c170*/  FADD.FTZ R59, R59, R66 ;  /* 0x000000423b3b7221 */ /* 0x000fe20000010000 */
[C---:B--2---:R-:W-:Y:S01]  /*c180*/  HMMA.16816.F32.BF16 R72, R68.reuse, R4, R44 ;  /* 0x000000044448723c */ /* 0x044fe2000004182c */
[----:B-1----:R-:W-:Y:S02]  /*c190*/  F2FP.BF16.F32.PACK_AB R4, R52, R53 ;  /* 0x000000353404723e */ /* 0x002fe400000010ff */
[----:B------:R-:W-:Y:S01]  /*c1a0*/  FADD.FTZ R138, R138, R59 ;  /* 0x0000003b8a8a7221 */ /* 0x000fe20000010000 */
[----:B------:R-:W-:Y:S01]  /*c1b0*/  F2FP.BF16.F32.PACK_AB R5, R37, R60 ;  /* 0x0000003c2505723e */ /* 0x000fe200000010ff */
[----:B------:R-:W-:Y:S02]  /*c1c0*/  FADD.FTZ R60, R60, R191 ;  /* 0x000000bf3c3c7221 */ /* 0x000fe40000010000 */
[----:B------:R-:W-:Y:S01]  /*c1d0*/  FADD.FTZ R138, R131, R138 ;  /* 0x0000008a838a7221 */ /* 0x000fe20000010000 */
[----:B------:R-:W-:Y:S01]  /*c1e0*/  HMMA.16816.F32.BF16 R68, R68, R6, R48 ;  /* 0x000000064444723c */ /* 0x000fe20000041830 */
[----:B---3--:R-:W-:-:S02]  /*c1f0*/  F2FP.BF16.F32.PACK_AB R6, R55, R54 ;  /* 0x000000363706723e */ /* 0x008fc400000010ff */
[----:B------:R-:W-:Y:S01]  /*c200*/  FADD.FTZ R129, R129, R138 ;  /* 0x0000008a81817221 */ /* 0x000fe20000010000 */
[----:B----4-:R-:W-:Y:S01]  /*c210*/  F2FP.BF16.F32.PACK_AB R7, R36, R39 ;  /* 0x000000272407723e */ /* 0x010fe200000010ff */
[----:B------:R-:W-:Y:S02]  /*c220*/  FADD.FTZ R60, R37, R60 ;  /* 0x0000003c253c7221 */ /* 0x000fe40000010000 */
[----:B------:R-:W-:Y:S02]  /*c230*/  FADD.FTZ R129, R134, R129 ;  /* 0x0000008186817221 */ /* 0x000fe40000010000 */
[----:B------:R-:W-:Y:S02]  /*c240*/  FADD.FTZ R39, R39, R60 ;  /* 0x0000003c27277221 */ /* 0x000fe40000010000 */
[----:B------:R-:W-:Y:S01]  /*c250*/  HMMA.16816.F32.BF16 R104, R4, R100, R12 ;  /* 0x000000640468723c */ /* 0x000fe2000004180c */
[----:B------:R-:W1:Y:S01]  /*c260*/  LDSM.16.MT88.4 R12, [R2+0x5800] ;  /* 0x00580000020c783b */ /* 0x000e620000004200 */
[----:B------:R-:W-:Y:S01]  /*c270*/  FADD.FTZ R214, R214, R129 ;  /* 0x00000081d6d67221 */ /* 0x000fe20000010000 */
[----:B------:R-:W-:-:S03]  /*c280*/  FADD.FTZ R36, R36, R39 ;  /* 0x0000002724247221 */ /* 0x000fc60000010000 */
[----:B------:R-:W-:Y:S02]  /*c290*/  FADD.FTZ R157, R157, R214 ;  /* 0x000000d69d9d7221 */ /* 0x000fe40000010000 */
[----:B------:R-:W-:Y:S02]  /*c2a0*/  HMMA.16816.F32.BF16 R112, R4, R108, R112 ;  /* 0x0000006c0470723c */ /* 0x000fe40000041870 */
[----:B------:R-:W-:-:S04]  /*c2b0*/  FADD.FTZ R212, R212, R157 ;  /* 0x0000009dd4d47221 */ /* 0x000fc80000010000 */
[----:B------:R-:W-:Y:S02]  /*c2c0*/  FADD.FTZ R155, R155, R212 ;  /* 0x000000d49b9b7221 */ /* 0x000fe40000010000 */
[----:B------:R-:W-:Y:S01]  /*c2d0*/  HMMA.16816.F32.BF16 R108, R4, R110, R8 ;  /* 0x0000006e046c723c */ /* 0x000fe20000041808 */
[----:B------:R-:W2:Y:S01]  /*c2e0*/  LDSM.16.MT88.4 R8, [R119+0xac00] ;  /* 0x00ac00007708783b */ /* 0x000ea20000004200 */
[----:B------:R-:W-:-:S04]  /*c2f0*/  FADD.FTZ R206, R206, R155 ;  /* 0x0000009bcece7221 */ /* 0x000fc80000010000 */
[----:B------:R-:W-:Y:S02]  /*c300*/  FADD.FTZ R206, R163, R206 ;  /* 0x000000cea3ce7221 */ /* 0x000fe40000010000 */
[----:B------:R-:W-:Y:S01]  /*c310*/  HMMA.16816.F32.BF16 R100, R4, R102, R16 ;  /* 0x000000660464723c */ /* 0x000fe20000041810 */
[----:B------:R-:W3:Y:S01]  /*c320*/  LDSM.16.MT88.4 R16, [R2+0x1c00] ;  /* 0x001c00000210783b */ /* 0x000ee20000004200 */
[----:B------:R-:W-:-:S04]  /*c330*/  FADD.FTZ R171, R171, R206 ;  /* 0x000000ceabab7221 */ /* 0x000fc80000010000 */
[----:B------:R-:W-:Y:S02]  /*c340*/  FADD.FTZ R204, R204, R171 ;  /* 0x000000abcccc7221 */ /* 0x000fe40000010000 */
[----:B-----5:R-:W-:Y:S01]  /*c350*/  HMMA.16816.F32.BF16 R96, R4, R92, R20 ;  /* 0x0000005c0460723c */ /* 0x020fe20000041814 */
[----:B------:R-:W-:Y:S01]  /*c360*/  MUFU.EX2 R21, R121 ;  /* 0x0000007900157308 */ /* 0x000fe20000000800 */
[----:B------:R-:W-:-:S04]  /*c370*/  FADD.FTZ R149, R149, R204 ;  /* 0x000000cc95957221 */ /* 0x000fc80000010000 */
[----:B------:R-:W-:Y:S02]  /*c380*/  FADD.FTZ R188, R188, R149 ;  /* 0x00000095bcbc7221 */ /* 0x000fe40000010000 */
[----:B------:R-:W-:Y:S01]  /*c390*/  HMMA.16816.F32.BF16 R92, R4, R94, R24 ;  /* 0x0000005e045c723c */ /* 0x000fe20000041818 */
[----:B------:R-:W4:Y:S01]  /*c3a0*/  MUFU.EX2 R20, R122 ;  /* 0x0000007a00147308 */ /* 0x000f220000000800 */
[----:B------:R-:W-:-:S04]  /*c3b0*/  FADD.FTZ R151, R151, R188 ;  /* 0x000000bc97977221 */ /* 0x000fc80000010000 */
[----:B------:R-:W-:Y:S02]  /*c3c0*/  FADD.FTZ R182, R182, R151 ;  /* 0x00000097b6b67221 */ /* 0x000fe40000010000 */
[----:B-1----:R-:W-:Y:S01]  /*c3d0*/  HMMA.16816.F32.BF16 R72, R4, R12, R72 ;  /* 0x0000000c0448723c */ /* 0x002fe20000041848 */
[----:B------:R-:W1:Y:S01]  /*c3e0*/  MUFU.EX2 R22, R120 ;  /* 0x0000007800167308 */ /* 0x000e620000000800 */
[----:B------:R-:W-:-:S04]  /*c3f0*/  FADD.FTZ R53, R53, R182 ;  /* 0x000000b635357221 */ /* 0x000fc80000010000 */
[----:B------:R-:W-:Y:S02]  /*c400*/  FADD.FTZ R53, R52, R53 ;  /* 0x0000003534357221 */ /* 0x000fe40000010000 */
[----:B------:R-:W-:Y:S01]  /*c410*/  HMMA.16816.F32.BF16 R68, R4, R14, R68 ;  /* 0x0000000e0444723c */ /* 0x000fe20000041844 */
[----:B------:R-:W5:Y:S01]  /*c420*/  LDSM.16.MT88.4 R12, [R119+0xcc00] ;  /* 0x00cc0000770c783b */ /* 0x000f620000004200 */
[----:B------:R-:W-:-:S04]  /*c430*/  FADD.FTZ R54, R54, R53 ;  /* 0x0000003536367221 */ /* 0x000fc80000010000 */
[----:B------:R-:W-:Y:S02]  /*c440*/  FADD.FTZ R54, R55, R54 ;  /* 0x0000003637367221 */ /* 0x000fe40000010000 */
        /* <DEDUP_REMOVED lines=33> */
.L_x_1683:
        /* <DEDUP_REMOVED lines=17> */
[----:B------:R-:W3:Y:S01]  /*c770*/  LDCU UR4, c[0x0][0x45c] ;  /* 0x00008b80ff0477ac */ /* 0x000ee20008000800 */
[----:B------:R-:W4:Y:S01]  /*c780*/  LDCU.64 UR6, c[0x0][0x3a0] ;  /* 0x00007400ff0677ac */ /* 0x000f220008000a00 */
[----:B------:R-:W1:Y:S08]  /*c790*/  LDCU.64 UR8, c[0x0][0x3a8] ;  /* 0x00007500ff0877ac */ /* 0x000e700008000a00 */
.L_x_1693:
        /* <DEDUP_REMOVED lines=76> */
.L_x_1690:
        /* <DEDUP_REMOVED lines=13> */
[----:B------:R-:W-:Y:S02]  /*cd30*/  MOV R148, 0x20 ;  /* 0x0000002000947802 */ /* 0x000fe40000000f00 */
        /* <DEDUP_REMOVED lines=16> */
[----:B------:R-:W-:Y:S05]  /*ce40*/  LOP3.LUT P0, RZ, R118, 0x4, RZ, 0xc0, !PT ;  /* 0x0000000476ff7812 */ /* 0x000fea000780c0ff */
[----:B------:R-:W-:Y:S01]  /*ce50*/  @P5 STS.128 [R177+0x9800], RZ ;  /* 0x009800ffb1005388 */ /* 0x000fe20000000c00 */
[----:B------:R-:W-:Y:S05]  /*ce60*/  SEL R148, R148, 0xffffffe0, !P0 ;  /* 0xffffffe094947807 */ /* 0x000fea0004000000 */
[----:B------:R-:W-:Y:S01]  /*ce70*/  @!PT LDS RZ, [RZ] ;  /* 0x00000000fffff984 */ /* 0x000fe20000000800 */
[----:B------:R-:W-:Y:S01]  /*ce80*/  @!PT LDS RZ, [RZ] ;  /* 0x00000000fffff984 */ /* 0x000fe20000000800 */
[----:B------:R-:W-:Y:S01]  /*ce90*/  @!PT LDS RZ, [RZ] ;  /* 0x00000000fffff984 */ /* 0x000fe20000000800 */
[----:B------:R-:W-:Y:S01]  /*cea0*/  @!P4 LDGSTS.E.BYPASS.LTC128B.128 [R177+0xb800], desc[UR16][R194.64+0x40] ;  /* 0x0b800040c2b1cfae */ /* 0x000fe2000b981a10 */
[-C--:B------:R-:W-:Y:S02]  /*ceb0*/  IADD3 R3, PT, PT, R165, R148.reuse, RZ ;  /* 0x00000094a5037210 */ /* 0x080fe40007ffe0ff */
[----:B------:R-:W-:Y:S03]  /*cec0*/  IADD3 R2, PT, PT, R164, R148, RZ ;  /* 0x00000094a4027210 */ /* 0x000fe60007ffe0ff */
        /* <DEDUP_REMOVED lines=37> */
[----:B------:R-:W2:Y:S06]  /*d120*/  LDSM.16.M88.4 R124, [R164+0x3000] ;  /* 0x00300000a47c783b */ /* 0x000eac0000000200 */
[----:B------:R-:W4:Y:S06]  /*d130*/  LDSM.16.M88.4 R128, [R164+0x3400] ;  /* 0x00340000a480783b */ /* 0x000f2c0000000200 */
[----:B------:R-:W1:Y:S06]  /*d140*/  LDSM.16.M88.4 R132, [R164+0x3800] ;  /* 0x00380000a484783b */ /* 0x000e6c0000000200 */
[----:B------:R-:W0:Y:S06]  /*d150*/  LDGDEPBAR ;  /* 0x00000000000079af */ /* 0x000e2c0000000000 */
[----:B------:R-:W5:Y:S06]  /*d160*/  LDSM.16.M88.4 R136, [R164+0x3c00] ;  /* 0x003c0000a488783b */ /* 0x000f6c0000000200 */
[----:B------:R-:W3:Y:S06]  /*d170*/  LDSM.16.M88.4 R140, [R164+0x4000] ;  /* 0x00400000a48c783b */ /* 0x000eec0000000200 */
[----:B------:R-:W3:Y:S01]  /*d180*/  LDSM.16.M88.4 R144, [R164+0x4400] ;  /* 0x00440000a490783b */ /* 0x000ee20000000200 */
[C---:B--2---:R-:W-:Y:S05]  /*d190*/  HMMA.16816.F32.BF16 R4, R120.reuse, R124, RZ ;  /* 0x0000007c7804723c */ /* 0x044fea00000418ff */
[----:B------:R-:W2:Y:S06]  /*d1a0*/  LDSM.16.M88.4 R148, [R164+0x4800] ;  /* 0x00480000a494783b */ /* 0x000eac0000000200 */
[----:B------:R-:W2:Y:S01]  /*d1b0*/  LDSM.16.M88.4 R152, [R164+0x4c00] ;  /* 0x004c0000a498783b */ /* 0x000ea20000000200 */
[C---:B------:R-:W-:Y:S05]  /*d1c0*/  HMMA.16816.F32.BF16 R8, R120.reuse, R126, RZ ;  /* 0x0000007e7808723c */ /* 0x040fea00000418ff */
[----:B------:R-:W-:Y:S03]  /*d1d0*/  LDSM.16.M88.4 R156, [R3] ;  /* 0x00000000039c783b */ /* 0x000fe60000000200 */
[C---:B----4-:R-:W-:Y:S03]  /*d1e0*/  HMMA.16816.F32.BF16 R12, R120.reuse, R128, RZ ;  /* 0x00000080780c723c */ /* 0x050fe600000418ff */
[----:B------:R-:W4:Y:S05]  /*d1f0*/  LDSM.16.M88.4 R160, [R2+0x3000] ;  /* 0x0030000002a0783b */ /* 0x000f2a0000000200 */
[C---:B------:R-:W-:Y:S01]  /*d200*/  HMMA.16816.F32.BF16 R16, R120.reuse, R130, RZ ;  /* 0x000000827810723c */ /* 0x040fe200000418ff */
[----:B------:R-:W-:Y:S06]  /*d210*/  LDSM.16.M88.4 R124, [R2+0x3800] ;  /* 0x00380000027c783b */ /* 0x000fec0000000200 */
[----:B------:R-:W-:Y:S01]  /*d220*/  LDSM.16.M88.4 R128, [R2+0x3c00] ;  /* 0x003c00000280783b */ /* 0x000fe20000000200 */
[C---:B-1----:R-:W-:Y:S08]  /*d230*/  HMMA.16816.F32.BF16 R20, R120.reuse, R132, RZ ;  /* 0x000000847814723c */ /* 0x042ff000000418ff */
[C---:B------:R-:W-:Y:S01]  /*d240*/  HMMA.16816.F32.BF16 R24, R120.reuse, R134, RZ ;  /* 0x000000867818723c */ /* 0x040fe200000418ff */
[----:B------:R-:W-:Y:S07]  /*d250*/  LDSM.16.M88.4 R132, [R164+0x5800] ;  /* 0x00580000a484783b */ /* 0x000fee0000000200 */
[C---:B-----5:R-:W-:Y:S08]  /*d260*/  HMMA.16816.F32.BF16 R28, R120.reuse, R136, RZ ;  /* 0x00000088781c723c */ /* 0x060ff000000418ff */
[C---:B------:R-:W-:Y:S08]  /*d270*/  HMMA.16816.F32.BF16 R32, R120.reuse, R138, RZ ;  /* 0x0000008a7820723c */ /* 0x040ff000000418ff */
[C---:B---3--:R-:W-:Y:S08]  /*d280*/  HMMA.16816.F32.BF16 R36, R120.reuse, R140, RZ ;  /* 0x0000008c7824723c */ /* 0x048ff000000418ff */
[C---:B------:R-:W-:Y:S08]  /*d290*/  HMMA.16816.F32.BF16 R40, R120.reuse, R142, RZ ;  /* 0x0000008e7828723c */ /* 0x040ff000000418ff */
[C---:B------:R-:W-:Y:S08]  /*d2a0*/  HMMA.16816.F32.BF16 R44, R120.reuse, R144, RZ ;  /* 0x00000090782c723c */ /* 0x040ff000000418ff */
[C---:B------:R-:W-:Y:S08]  /*d2b0*/  HMMA.16816.F32.BF16 R48, R120.reuse, R146, RZ ;  /* 0x000000927830723c */ /* 0x040ff000000418ff */
[C---:B--2---:R-:W-:Y:S08]  /*d2c0*/  HMMA.16816.F32.BF16 R52, R120.reuse, R148, RZ ;  /* 0x000000947834723c */ /* 0x044ff000000418ff */
[C---:B------:R-:W-:Y:S08]  /*d2d0*/  HMMA.16816.F32.BF16 R56, R120.reuse, R150, RZ ;  /* 0x000000967838723c */ /* 0x040ff000000418ff */
[C---:B------:R-:W-:Y:S08]  /*d2e0*/  HMMA.16816.F32.BF16 R60, R120.reuse, R152, RZ ;  /* 0x00000098783c723c */ /* 0x040ff000000418ff */
[----:B------:R-:W-:Y:S01]  /*d2f0*/  HMMA.16816.F32.BF16 R64, R120, R154, RZ ;  /* 0x0000009a7840723c */ /* 0x000fe200000418ff */
[----:B------:R-:W1:Y:S07]  /*d300*/  LDSM.16.M88.4 R120, [R2+0x3400] ;  /* 0x003400000278783b */ /* 0x000e6e0000000200 */
[C---:B----4-:R-:W-:Y:S08]  /*d310*/  HMMA.16816.F32.BF16 R4, R156.reuse, R160, R4 ;  /* 0x000000a09c04723c */ /* 0x050ff00000041804 */
        /* <DEDUP_REMOVED lines=45> */
[----:B------:R-:W1:Y:S06]  /*d5f0*/  LDSM.16.M88.4 R120, [R2+0x5400] ;  /* 0x005400000278783b */ /* 0x000e6c0000000200 */
[----:B------:R-:W3:Y:S01]  /*d600*/  LDSM.16.M88.4 R124, [R2+0x5800] ;  /* 0x00580000027c783b */ /* 0x000ee20000000200 */
        /* <DEDUP_REMOVED lines=51> */
[C---:B------:R-:W-:Y:S08]  /*d940*/  HMMA.16816.F32.BF16 R8, R132.reuse, R130, R8 ;  /* 0x000000828408723c */ /* 0x040ff00000041808 */
[C---:B-1----:R-:W-:Y:S03]  /*d950*/  HMMA.16816.F32.BF16 R12, R132.reuse, R120, R12 ;  /* 0x00000078840c723c */ /* 0x042fe6000004180c */
[----:B------:R-:W-:Y:S01]  /*d960*/  FMUL.FTZ R193, R4, UR5 ;  /* 0x0000000504c17c20 */ /* 0x000fe20008410000 */
[----:B------:R-:W-:Y:S01]  /*d970*/  FMUL.FTZ R195, R5, UR5 ;  /* 0x0000000505c37c20 */ /* 0x000fe20008410000 */
[----:B------:R-:W-:Y:S01]  /*d980*/  FMUL.FTZ R197, R6, UR5 ;  /* 0x0000000506c57c20 */ /* 0x000fe20008410000 */
[----:B------:R-:W-:Y:S02]  /*d990*/  FMUL.FTZ R199, R7, UR5 ;  /* 0x0000000507c77c20 */ /* 0x000fe40008410000 */
[C---:B------:R-:W-:Y:S01]  /*d9a0*/  HMMA.16816.F32.BF16 R16, R132.reuse, R122, R16 ;  /* 0x0000007a8410723c */ /* 0x040fe20000041810 */
[----:B------:R-:W1:Y:S01]  /*d9b0*/  MUFU.TANH R193, R193 ;  /* 0x000000c100c17308 */ /* 0x000e620000002400 */
[----:B------:R-:W2:Y:S01]  /*d9c0*/  LDSM.16.M88.4 R120, [R2+0x7c00] ;  /* 0x007c00000278783b */ /* 0x000ea20000000200 */
[----:B------:R-:W-:Y:S01]  /*d9d0*/  FMUL.FTZ R201, R8, UR5 ;  /* 0x0000000508c97c20 */ /* 0x000fe20008410000 */
[----:B------:R-:W-:Y:S01]  /*d9e0*/  FMUL.FTZ R203, R9, UR5 ;  /* 0x0000000509cb7c20 */ /* 0x000fe20008410000 */
[----:B------:R-:W-:Y:S01]  /*d9f0*/  FMUL.FTZ R205, R10, UR5 ;  /* 0x000000050acd7c20 */ /* 0x000fe20008410000 */
[----:B------:R-:W-:Y:S02]  /*da00*/  FMUL.FTZ R207, R11, UR5 ;  /* 0x000000050bcf7c20 */ /* 0x000fe40008410000 */
[C---:B---3--:R-:W-:Y:S03]  /*da10*/  HMMA.16816.F32.BF16 R20, R132.reuse, R124, R20 ;  /* 0x0000007c8414723c */ /* 0x048fe60000041814 */
[----:B------:R-:W3:Y:S01]  /*da20*/  MUFU.TANH R195, R195 ;  /* 0x000000c300c37308 */ /* 0x000ee20000002400 */
[----:B------:R-:W-:Y:S01]  /*da30*/  FMUL.FTZ R211, R12, UR5 ;  /* 0x000000050cd37c20 */ /* 0x000fe20008410000 */
[----:B------:R-:W-:Y:S01]  /*da40*/  FMUL.FTZ R209, R13, UR5 ;  /* 0x000000050dd17c20 */ /* 0x000fe20008410000 */
[----:B------:R-:W-:Y:S01]  /*da50*/  FMUL.FTZ R228, R14, UR5 ;  /* 0x000000050ee47c20 */ /* 0x000fe20008410000 */
[----:B------:R-:W-:Y:S01]  /*da60*/  FMUL.FTZ R226, R15, UR5 ;  /* 0x000000050fe27c20 */ /* 0x000fe20008410000 */
[C---:B------:R-:W-:Y:S05]  /*da70*/  HMMA.16816.F32.BF16 R24, R132.reuse, R126, R24 ;  /* 0x0000007e8418723c */ /* 0x040fea0000041818 */
[----:B------:R-:W4:Y:S01]  /*da80*/  MUFU.TANH R197, R197 ;  /* 0x000000c500c57308 */ /* 0x000f220000002400 */
[----:B------:R-:W5:Y:S01]  /*da90*/  LDSM.16.M88.4 R124, [R2+0x8000] ;  /* 0x00800000027c783b */ /* 0x000f620000000200 */
        /* <DEDUP_REMOVED lines=15> */
[C---:B--2---:R-:W-:Y:S09]  /*db90*/  HMMA.16816.F32.BF16 R28, R132.reuse, R120, R28 ;  /* 0x00000078841c723c */ /* 0x044ff2000004181c */
[----:B------:R-:W2:Y:S01]  /*dba0*/  MUFU.TANH R205, R205 ;  /* 0x000000cd00cd7308 */ /* 0x000ea20000002400 */
[C---:B------:R-:W-:Y:S01]  /*dbb0*/  HMMA.16816.F32.BF16 R32, R132.reuse, R122, R32 ;  /* 0x0000007a8420723c */ /* 0x040fe20000041820 */
[----:B------:R-:W3:Y:S08]  /*dbc0*/  LDSM.16.M88.4 R120, [R2+0x8400] ;  /* 0x008400000278783b */ /* 0x000ef00000000200 */
[----:B------:R-:W1:Y:S01]  /*dbd0*/  MUFU.TANH R207, R207 ;  /* 0x000000cf00cf7308 */ /* 0x000e620000002400 */
[C---:B-----5:R-:W-:Y:S03]  /*dbe0*/  HMMA.16816.F32.BF16 R36, R132.reuse, R124, R36 ;  /* 0x0000007c8424723c */ /* 0x060fe60000041824 */
[----:B------:R-:W-:Y:S01]  /*dbf0*/  FMUL.FTZ R171, R28, UR5 ;  /* 0x000000051cab7c20 */ /* 0x000fe20008410000 */
[----:B------:R-:W-:Y:S01]  /*dc00*/  FMUL.FTZ R192, R31, UR5 ;  /* 0x000000051fc07c20 */ /* 0x000fe20008410000 */
[----:B------:R-:W-:Y:S01]  /*dc10*/  FMUL.FTZ R204, R29, UR5 ;  /* 0x000000051dcc7c20 */ /* 0x000fe20008410000 */
[----:B------:R-:W-:Y:S03]  /*dc20*/  FMUL.FTZ R202, R30, UR5 ;  /* 0x000000051eca7c20 */ /* 0x000fe60008410000 */
[----:B------:R5:W1:Y:S01]  /*dc30*/  MUFU.TANH R136, R171 ;  /* 0x000000ab00887308 */ /* 0x000a620000002400 */
[C---:B------:R-:W-:Y:S01]  /*dc40*/  HMMA.16816.F32.BF16 R40, R132.reuse, R126, R40 ;  /* 0x0000007e8428723c */ /* 0x040fe20000041828 */
[----:B------:R-:W4:Y:S02]  /*dc50*/  LDSM.16.M88.4 R124, [R2+0x8800] ;  /* 0x00880000027c783b */ /* 0x000f240000000200 */
[----:B------:R-:W-:Y:S01]  /*dc60*/  FMUL.FTZ R198, R33, UR5 ;  /* 0x0000000521c67c20 */ /* 0x000fe20008410000 */
[----:B------:R-:W-:Y:S01]  /*dc70*/  FMUL.FTZ R200, R32, UR5 ;  /* 0x0000000520c87c20 */ /* 0x000fe20008410000 */
[----:B------:R-:W-:Y:S04]  /*dc80*/  FMUL.FTZ R196, R35, UR5 ;  /* 0x0000000523c47c20 */ /* 0x000fe80008410000 */
[----:B------:R2:W1:Y:S01]  /*dc90*/  MUFU.TANH R160, R198 ;  /* 0x000000c600a07308 */ /* 0x0004620000002400 */
[----:B------:R-:W-:Y:S01]  /*dca0*/  FMUL.FTZ R217, R38, UR5 ;  /* 0x0000000526d97c20 */ /* 0x000fe20008410000 */
[----:B------:R-:W-:Y:S01]  /*dcb0*/  FMUL.FTZ R221, R39, UR5 ;  /* 0x0000000527dd7c20 */ /* 0x000fe20008410000 */
[----:B------:R-:W-:Y:S07]  /*dcc0*/  FMUL.FTZ R194, R36, UR5 ;  /* 0x0000000524c27c20 */ /* 0x000fee0008410000 */
[----:B------:R1:W1:Y:S01]  /*dcd0*/  MUFU.TANH R152, R192 ;  /* 0x000000c000987308 */ /* 0x0002620000002400 */
[----:B-----5:R-:W-:Y:S01]  /*dce0*/  FMUL.FTZ R171, R34, UR5 ;  /* 0x0000000522ab7c20 */ /* 0x020fe20008410000 */
[----:B------:R-:W-:Y:S08]  /*dcf0*/  FMUL.FTZ R219, R41, UR5 ;  /* 0x0000000529db7c20 */ /* 0x000ff00008410000 */
[----:B------:R5:W4:Y:S01]  /*dd00*/  MUFU.TANH R158, R171 ;  /* 0x000000ab009e7308 */ /* 0x000b220000002400 */
[----:B--2---:R-:W-:Y:S01]  /*dd10*/  FMUL.FTZ R198, R42, UR5 ;  /* 0x000000052ac67c20 */ /* 0x004fe20008410000 */
[C---:B---3--:R-:W-:Y:S08]  /*dd20*/  HMMA.16816.F32.BF16 R44, R132.reuse, R120, R44 ;  /* 0x00000078842c723c */ /* 0x048ff0000004182c */
[----:B------:R2:W3:Y:S01]  /*dd30*/  MUFU.TANH R150, R198 ;  /* 0x000000c600967308 */ /* 0x0004e20000002400 */
[----:B-1----:R-:W-:Y:S01]  /*dd40*/  FMUL.FTZ R192, R37, UR5 ;  /* 0x0000000525c07c20 */ /* 0x002fe20008410000 */
[C---:B------:R-:W-:Y:S01]  /*dd50*/  HMMA.16816.F32.BF16 R48, R132.reuse, R122, R48 ;  /* 0x0000007a8430723c */ /* 0x040fe20000041830 */
[----:B------:R-:W1:Y:S01]  /*dd60*/  LDSM.16.M88.4 R120, [R2+0x8c00] ;  /* 0x008c00000278783b */ /* 0x000e620000000200 */
[----:B------:R-:W-:Y:S06]  /*dd70*/  DEPBAR.LE SB0, 0x0 ;  /* 0x000080000000791a */ /* 0x000fec0000000000 */
[----:B------:R3:W1:Y:S01]  /*dd80*/  MUFU.TANH R162, R217 ;  /* 0x000000d900a27308 */ /* 0x0006620000002400 */
[----:B------:R-:W-:Y:S01]  /*dd90*/  BAR.SYNC.DEFER_BLOCKING 0x0 ;  /* 0x0000000000007b1d */ /* 0x000fe20000010000 */
[C---:B----4-:R-:W-:Y:S05]  /*dda0*/  HMMA.16816.F32.BF16 R52, R132.reuse, R124, R52 ;  /* 0x0000007c8434723c */ /* 0x050fea0000041834 */
[----:B-----5:R-:W-:Y:S03]  /*ddb0*/  FMUL.FTZ R171, R40, UR5 ;  /* 0x0000000528ab7c20 */ /* 0x020fe60008410000 */
[----:B------:R4:W1:Y:S01]  /*ddc0*/  MUFU.TANH R156, R221 ;  /* 0x000000dd009c7308 */ /* 0x0008620000002400 */
[----:B------:R-:W-:Y:S01]  /*ddd0*/  FMUL.FTZ R223, R44, UR5 ;  /* 0x000000052cdf7c20 */ /* 0x000fe20008410000 */
[C---:B------:R-:W-:Y:S03]  /*dde0*/  HMMA.16816.F32.BF16 R56, R132.reuse, R126, R56 ;  /* 0x0000007e8438723c */ /* 0x040fe60000041838 */
[----:B--2---:R-:W-:Y:S01]  /*ddf0*/  FMUL.FTZ R198, R48, UR5 ;  /* 0x0000000530c67c20 */ /* 0x004fe20008410000 */
[----:B------:R-:W-:Y:S01]  /*de00*/  FMUL.FTZ R227, R49, UR5 ;  /* 0x0000000531e37c20 */ /* 0x000fe20008410000 */
[----:B------:R-:W-:Y:S03]  /*de10*/  FMUL.FTZ R225, R51, UR5 ;  /* 0x0000000533e17c20 */ /* 0x000fe60008410000 */
[----:B------:R2:W1:Y:S01]  /*de20*/  MUFU.TANH R154, R171 ;  /* 0x000000ab009a7308 */ /* 0x0004620000002400 */
[----:B---3--:R-:W-:Y:S01]  /*de30*/  FMUL.FTZ R217, R43, UR5 ;  /* 0x000000052bd97c20 */ /* 0x008fe20008410000 */
[----:B------:R-:W-:Y:S01]  /*de40*/  FMUL.FTZ R231, R53, UR5 ;  /* 0x0000000535e77c20 */ /* 0x000fe20008410000 */
[----:B------:R-:W-:Y:S01]  /*de50*/  FMUL.FTZ R230, R54, UR5 ;  /* 0x0000000536e67c20 */ /* 0x000fe20008410000 */
[----:B------:R-:W-:Y:S06]  /*de60*/  FMUL.FTZ R229, R55, UR5 ;  /* 0x0000000537e57c20 */ /* 0x000fec0008410000 */
[----:B------:R3:W3:Y:S01]  /*de70*/  MUFU.TANH R148, R223 ;  /* 0x000000df00947308 */ /* 0x0006e20000002400 */
[----:B----4-:R-:W-:Y:S09]  /*de80*/  FMUL.FTZ R221, R46, UR5 ;  /* 0x000000052edd7c20 */ /* 0x010ff20008410000 */
[----:B------:R4:W4:Y:S01]  /*de90*/  MUFU.TANH R146, R198 ;  /* 0x000000c600927308 */ /* 0x0009220000002400 */
[----:B--2---:R-:W-:Y:S01]  /*dea0*/  FMUL.FTZ R171, R45, UR5 ;  /* 0x000000052dab7c20 */ /* 0x004fe20008410000 */
[C---:B-1----:R-:W-:Y:S08]  /*deb0*/  HMMA.16816.F32.BF16 R60, R132.reuse, R120, R60 ;  /* 0x00000078843c723c */ /* 0x042ff0000004183c */
[----:B------:R1:W2:Y:S01]  /*dec0*/  MUFU.TANH R141, R171 ;  /* 0x000000ab008d7308 */ /* 0x0002a20000002400 */
[----:B---3--:R-:W-:Y:S01]  /*ded0*/  FMUL.FTZ R223, R50, UR5 ;  /* 0x0000000532df7c20 */ /* 0x008fe20008410000 */
[----:B------:R-:W-:Y:S08]  /*dee0*/  HMMA.16816.F32.BF16 R64, R132, R122, R64 ;  /* 0x0000007a8440723c */ /* 0x000ff00000041840 */
[----:B------:R3:W2:Y:S01]  /*def0*/  MUFU.TANH R143, R219 ;  /* 0x000000db008f7308 */ /* 0x0006a20000002400 */
[----:B----4-:R-:W-:Y:S01]  /*df00*/  FMUL.FTZ R198, R56, UR5 ;  /* 0x0000000538c67c20 */ /* 0x010fe20008410000 */
[----:B------:R-:W-:Y:S01]  /*df10*/  FMUL.FTZ R234, R61, UR5 ;  /* 0x000000053dea7c20 */ /* 0x000fe20008410000 */
[----:B------:R-:W-:Y:S07]  /*df20*/  FMUL.FTZ R233, R62, UR5 ;  /* 0x000000053ee97c20 */ /* 0x000fee0008410000 */
[----:B------:R4:W2:Y:S01]  /*df30*/  MUFU.TANH R139, R227 ;  /* 0x000000e3008b7308 */ /* 0x0008a20000002400 */
[----:B-1----:R-:W-:Y:S01]  /*df40*/  FMUL.FTZ R171, R52, UR5 ;  /* 0x0000000534ab7c20 */ /* 0x002fe20008410000 */
[----:B------:R-:W-:Y:S08]  /*df50*/  FMUL.FTZ R232, R63, UR5 ;  /* 0x000000053fe87c20 */ /* 0x000ff00008410000 */
[----:B------:R1:W1:Y:S01]  /*df60*/  MUFU.TANH R144, R171 ;  /* 0x000000ab00907308 */ /* 0x0002620000002400 */
[----:B---3--:R-:W-:Y:S09]  /*df70*/  FMUL.FTZ R219, R47, UR5 ;  /* 0x000000052fdb7c20 */ /* 0x008ff20008410000 */
[----:B------:R3:W2:Y:S01]  /*df80*/  MUFU.TANH R128, R225 ;  /* 0x000000e100807308 */ /* 0x0006a20000002400 */
[----:B----4-:R-:W-:Y:S09]  /*df90*/  FMUL.FTZ R227, R58, UR5 ;  /* 0x000000053ae37c20 */ /* 0x010ff20008410000 */
[----:B------:R-:W4:Y:S01]  /*dfa0*/  MUFU.TANH R130, R223 ;  /* 0x000000df00827308 */ /* 0x000f220000002400 */
[----:B-1----:R-:W-:Y:S09]  /*dfb0*/  FMUL.FTZ R171, R60, UR5 ;  /* 0x000000053cab7c20 */ /* 0x002ff20008410000 */
[----:B------:R1:W1:Y:S01]  /*dfc0*/  MUFU.TANH R137, R231 ;  /* 0x000000e700897308 */ /* 0x0002620000002400 */
[----:B---3--:R-:W-:Y:S09]  /*dfd0*/  FMUL.FTZ R225, R57, UR5 ;  /* 0x0000000539e17c20 */ /* 0x008ff20008410000 */
[----:B------:R3:W2:Y:S10]  /*dfe0*/  MUFU.TANH R124, R230 ;  /* 0x000000e6007c7308 */ /* 0x0006b40000002400 */
[----:B------:R5:W2:Y:S01]  /*dff0*/  MUFU.TANH R223, R229 ;  /* 0x000000e500df7308 */ /* 0x000aa20000002400 */
[----:B-1----:R-:W-:Y:S09]  /*e000*/  FMUL.FTZ R231, R59, UR5 ;  /* 0x000000053be77c20 */ /* 0x002ff20008410000 */
[----:B------:R1:W1:Y:S01]  /*e010*/  MUFU.TANH R142, R198 ;  /* 0x000000c6008e7308 */ /* 0x0002620000002400 */
[----:B---3--:R-:W-:Y:S09]  /*e020*/  FMUL.FTZ R230, R64, UR5 ;  /* 0x0000000540e67c20 */ /* 0x008ff20008410000 */
[----:B------:R3:W2:Y:S01]  /*e030*/  MUFU.TANH R140, R171 ;  /* 0x000000ab008c7308 */ /* 0x0006a20000002400 */
[----:B-----5:R-:W-:Y:S09]  /*e040*/  FMUL.FTZ R229, R65, UR5 ;  /* 0x0000000541e57c20 */ /* 0x020ff20008410000 */
[----:B------:R-:W2:Y:S01]  /*e050*/  MUFU.TANH R211, R211 ;  /* 0x000000d300d37308 */ /* 0x000ea20000002400 */
[----:B-1----:R-:W-:Y:S09]  /*e060*/  FMUL.FTZ R198, R66, UR5 ;  /* 0x0000000542c67c20 */ /* 0x002ff20008410000 */
[----:B------:R-:W1:Y:S01]  /*e070*/  MUFU.TANH R209, R209 ;  /* 0x000000d100d17308 */ /* 0x000e620000002400 */
[----:B---3--:R-:W-:Y:S09]  /*e080*/  FMUL.FTZ R171, R67, UR5 ;  /* 0x0000000543ab7c20 */ /* 0x008ff20008410000 */
[----:B------:R-:W3:Y:S10]  /*e090*/  MUFU.TANH R228, R228 ;  /* 0x000000e400e47308 */ /* 0x000ef40000002400 */
        /* <DEDUP_REMOVED lines=31> */
[----:B------:R1:W1:Y:S01]  /*e290*/  MUFU.TANH R52, R171 ;  /* 0x000000ab00347308 */ /* 0x0002620000002400 */
        /* <DEDUP_REMOVED lines=16> */
[----:B------:R-:W2:Y:S04]  /*e3a0*/  LDC R4, c[0x0][0x4f0] ;  /* 0x00013c00ff047b82 */ /* 0x000ea80000000800 */
[----:B------:R-:W-:Y:S02]  /*e3b0*/  IABS R6, R11 ;  /* 0x0000000b00067213 */ /* 0x000fe40000000000 */
[-C--:B--2---:R-:W-:Y:S02]  /*e3c0*/  IABS R2, R4.reuse ;  /* 0x0000000400027213 */ /* 0x084fe40000000000 */
[-C--:B------:R-:W-:Y:S02]  /*e3d0*/  LOP3.LUT R11, R11, R4.reuse, RZ, 0x3c, !PT ;  /* 0x000000040b0b7212 */ /* 0x080fe400078e3cff */
[----:B------:R-:W2:Y:S10]  /*e3e0*/  I2F.RP R9, R2 ;  /* 0x0000000200097306 */ /* 0x000eb40000209400 */
[----:B--2---:R-:W2:Y:S02]  /*e3f0*/  MUFU.RCP R3, R9 ;  /* 0x0000000900037308 */ /* 0x004ea40000001000 */
[----:B--2---:R-:W-:Y:S01]  /*e400*/  VIADD R12, R3, 0xffffffe ;  /* 0x0ffffffe030c7836 */ /* 0x004fe20000000000 */
[----:B------:R-:W-:Y:S07]  /*e410*/  IADD3 R3, PT, PT, R188, -0x80, RZ ;  /* 0xffffff80bc037810 */ /* 0x000fee0007ffe0ff */
[----:B------:R-:W2:Y:S01]  /*e420*/  F2I.FTZ.U32.TRUNC.NTZ R13, R12 ;  /* 0x0000000c000d7305 */ /* 0x000ea2000021f000 */
[----:B------:R-:W-:Y:S02]  /*e430*/  IABS R8, R3 ;  /* 0x0000000300087213 */ /* 0x000fe40000000000 */
[----:B------:R-:W-:Y:S01]  /*e440*/  LOP3.LUT R3, R3, R4, RZ, 0x3c, !PT ;  /* 0x0000000403037212 */ /* 0x000fe200078e3cff */
        /* <DEDUP_REMOVED lines=34> */
[----:B------:R-:W3:Y:S03]  /*e670*/  LDG.E R9, desc[UR16][R8.64] ;  /* 0x0000001008097981 */ /* 0x000ee6000c1e1900 */
        /* <DEDUP_REMOVED lines=15> */
.L_x_1692:
[----:B-1----:R-:W-:Y:S01]  /*e770*/  @!P5 IMAD.MOV.U32 R171, RZ, RZ, R169 ;  /* 0x000000ffffabd224 */ /* 0x002fe200078e00a9 */
        /* <DEDUP_REMOVED lines=71> */
.L_x_1691:
[----:B--2---:R-:W-:Y:S01]  /*ebf0*/  I2FP.F32.U32 R3, R186 ;  /* 0x000000ba00037245 */ /* 0x004fe20000201000 */
[----:B------:R-:W-:Y:S01]  /*ec00*/  LDSM.16.MT88.4 R12, [R119+0x9000] ;  /* 0x00900000770c783b */ /* 0x000fe20000004200 */
[C---:B------:R-:W-:Y:S02]  /*ec10*/  IADD3 R5, PT, PT, R186.reuse, -0x20, RZ ;  /* 0xffffffe0ba057810 */ /* 0x040fe40007ffe0ff */
[----:B------:R-:W-:Y:S01]  /*ec20*/  IADD3 R7, PT, PT, R186, -0x1f, RZ ;  /* 0xffffffe1ba077810 */ /* 0x000fe20007ffe0ff */
[CC--:B-1----:R-:W-:Y:S01]  /*ec30*/  FFMA.FTZ R194, R0.reuse, R3.reuse, R194 ;  /* 0x0000000300c27223 */ /* 0x0c2fe200000100c2 */
[----:B------:R-:W-:Y:S01]  /*ec40*/  FFMA.FTZ R162, R0, R3, R162 ;  /* 0x0000000300a27223 */ /* 0x000fe200000100a2 */
[C---:B------:R-:W-:Y:S02]  /*ec50*/  IADD3 R3, PT, PT, R186.reuse, -0x28, RZ ;  /* 0xffffffd8ba037810 */ /* 0x040fe40007ffe0ff */
[----:B------:R-:W-:Y:S01]  /*ec60*/  I2FP.F32.U32 R5, R5 ;  /* 0x0000000500057245 */ /* 0x000fe20000201000 */
[----:B------:R-:W-:Y:S01]  /*ec70*/  LDSM.16.MT88.4 R28, [R119+0xb000] ;  /* 0x00b00000771c783b */ /* 0x000fe20000004200 */
[----:B------:R-:W-:Y:S02]  /*ec80*/  I2FP.F32.U32 R3, R3 ;  /* 0x0000000300037245 */ /* 0x000fe40000201000 */
[----:B------:R-:W-:Y:S01]  /*ec90*/  IADD3 R2, PT, PT, R186, -0x3f, RZ ;  /* 0xffffffc1ba027810 */ /* 0x000fe20007ffe0ff */
[CC--:B------:R-:W-:Y:S01]  /*eca0*/  FFMA.FTZ R220, R0.reuse, R5.reuse, R220 ;  /* 0x0000000500dc7223 */ /* 0x0c0fe200000100dc */
[C---:B------:R-:W-:Y:S01]  /*ecb0*/  FFMA.FTZ R216, R0.reuse, R5, R216 ;  /* 0x0000000500d87223 */ /* 0x040fe200000100d8 */
[CC--:B------:R-:W-:Y:S01]  /*ecc0*/  FFMA.FTZ R50, R0.reuse, R3.reuse, R215 ;  /* 0x0000000300327223 */ /* 0x0c0fe200000100d7 */
[----:B------:R-:W-:Y:S01]  /*ecd0*/  FFMA.FTZ R224, R0, R3, R224 ;  /* 0x0000000300e07223 */ /* 0x000fe200000100e0 */
[C---:B------:R-:W-:Y:S01]  /*ece0*/  IADD3 R3, PT, PT, R186.reuse, -0x18, RZ ;  /* 0xffffffe8ba037810 */ /* 0x040fe20007ffe0ff */
[----:B------:R-:W-:Y:S01]  /*ecf0*/  LDSM.16.MT88.4 R44, [R119+0xd000] ;  /* 0x00d00000772c783b */ /* 0x000fe20000004200 */
        /* <DEDUP_REMOVED lines=10> */
[C---:B------:R-:W-:Y:S01]  /*eda0*/  FFMA.FTZ R214, R0.reuse, R7, R214 ;  /* 0x0000000700d67223 */ /* 0x040fe200000100d6 */
[----:B------:R-:W-:Y:S01]  /*edb0*/  I2FP.F32.U32 R3, R3 ;  /* 0x0000000300037245 */ /* 0x000fe20000201000 */
[----:B------:R-:W-:Y:S01]  /*edc0*/  FFMA.FTZ R218, R0, R7, R218 ;  /* 0x0000000700da7223 */ /* 0x000fe200000100da */
[----:B------:R-:W-:Y:S02]  /*edd0*/  I2FP.F32.U32 R5, R5 ;  /* 0x0000000500057245 */ /* 0x000fe40000201000 */
[----:B------:R-:W-:Y:S01]  /*ede0*/  IADD3 R6, PT, PT, R186, -0x40, RZ ;  /* 0xffffffc0ba067810 */ /* 0x000fe20007ffe0ff */
[CC--:B------:R-:W-:Y:S01]  /*edf0*/  FFMA.FTZ R204, R0.reuse, R3.reuse, R204 ;  /* 0x0000000300cc7223 */ /* 0x0c0fe200000100cc */
[----:B------:R-:W-:Y:S01]  /*ee00*/  FFMA.FTZ R152, R0, R3, R152 ;  /* 0x0000000300987223 */ /* 0x000fe20000010098 */
[----:B------:R-:W-:Y:S01]  /*ee10*/  IADD3 R3, PT, PT, R186, 0x1, RZ ;  /* 0x00000001ba037810 */ /* 0x000fe20007ffe0ff */
[-C--:B------:R-:W-:Y:S01]  /*ee20*/  FFMA.FTZ R200, R0, R5.reuse, R200 ;  /* 0x0000000500c87223 */ /* 0x080fe200000100c8 */
[----:B------:R-:W-:Y:S01]  /*ee30*/  IADD3 R4, PT, PT, R186, -0x38, RZ ;  /* 0xffffffc8ba047810 */ /* 0x000fe20007ffe0ff */
[C---:B------:R-:W-:Y:S01]  /*ee40*/  FFMA.FTZ R158, R0.reuse, R5, R158 ;  /* 0x00000005009e7223 */ /* 0x040fe2000001009e */
[----:B------:R-:W-:Y:S02]  /*ee50*/  I2FP.F32.U32 R2, R2 ;  /* 0x0000000200027245 */ /* 0x000fe40000201000 */
[----:B------:R-:W-:Y:S02]  /*ee60*/  I2FP.F32.U32 R3, R3 ;  /* 0x0000000300037245 */ /* 0x000fe40000201000 */
[----:B------:R-:W-:Y:S01]  /*ee70*/  I2FP.F32.U32 R6, R6 ;  /* 0x0000000600067245 */ /* 0x000fe20000201000 */
[C---:B------:R-:W-:Y:S01]  /*ee80*/  FFMA.FTZ R195, R0.reuse, R2, R195 ;  /* 0x0000000200c37223 */ /* 0x040fe200000100c3 */
[----:B------:R-:W-:Y:S01]  /*ee90*/  I2FP.F32.U32 R4, R4 ;  /* 0x0000000400047245 */ /* 0x000fe20000201000 */
[----:B------:R-:W-:Y:S01]  /*eea0*/  FFMA.FTZ R199, R0, R2, R199 ;  /* 0x0000000200c77223 */ /* 0x000fe200000100c7 */
[----:B------:R-:W-:Y:S01]  /*eeb0*/  IADD3 R5, PT, PT, R186, 0x8, RZ ;  /* 0x00000008ba057810 */ /* 0x000fe20007ffe0ff */
[-C--:B------:R-:W-:Y:S01]  /*eec0*/  FFMA.FTZ R192, R0, R3.reuse, R192 ;  /* 0x0000000300c07223 */ /* 0x080fe200000100c0 */
[----:B------:R-:W-:Y:S01]  /*eed0*/  IADD3 R7, PT, PT, R186, -0x10, RZ ;  /* 0xfffffff0ba077810 */ /* 0x000fe20007ffe0ff */
[----:B------:R-:W-:Y:S01]  /*eee0*/  FFMA.FTZ R156, R0, R3, R156 ;  /* 0x00000003009c7223 */ /* 0x000fe2000001009c */
[----:B------:R-:W-:Y:S01]  /*eef0*/  IADD3 R2, PT, PT, R186, -0x30, RZ ;  /* 0xffffffd0ba027810 */ /* 0x000fe20007ffe0ff */
[C---:B------:R-:W-:Y:S01]  /*ef00*/  FFMA.FTZ R193, R0.reuse, R6, R193 ;  /* 0x0000000600c17223 */ /* 0x040fe200000100c1 */
[----:B------:R-:W-:Y:S01]  /*ef10*/  I2FP.F32.U32 R5, R5 ;  /* 0x0000000500057245 */ /* 0x000fe20000201000 */
[C---:B------:R-:W-:Y:S01]  /*ef20*/  FFMA.FTZ R201, R0.reuse, R4, R201 ;  /* 0x0000000400c97223 */ /* 0x040fe200000100c9 */
[C---:B------:R-:W-:Y:S01]  /*ef30*/  FFMA.FTZ R197, R0.reuse, R6, R197 ;  /* 0x0000000600c57223 */ /* 0x040fe200000100c5 */
[----:B------:R-:W-:Y:S01]  /*ef40*/  FFMA.FTZ R205, R0, R4, R205 ;  /* 0x0000000400cd7223 */ /* 0x000fe200000100cd */
[----:B------:R-:W-:Y:S01]  /*ef50*/  IADD3 R3, PT, PT, R186, 0x10, RZ ;  /* 0x00000010ba037810 */ /* 0x000fe20007ffe0ff */
[-C--:B------:R-:W-:Y:S01]  /*ef60*/  FFMA.FTZ R150, R0, R5.reuse, R150 ;  /* 0x0000000500967223 */ /* 0x080fe20000010096 */
[----:B------:R-:W-:Y:S01]  /*ef70*/  IADD3 R4, PT, PT, R186, -0x2f, RZ ;  /* 0xffffffd1ba047810 */ /* 0x000fe20007ffe0ff */
[----:B------:R-:W-:Y:S01]  /*ef80*/  FFMA.FTZ R154, R0, R5, R154 ;  /* 0x00000005009a7223 */ /* 0x000fe2000001009a */
[----:B------:R-:W-:Y:S02]  /*ef90*/  IADD3 R6, PT, PT, R186, -0x37, RZ ;  /* 0xffffffc9ba067810 */ /* 0x000fe40007ffe0ff */
[----:B------:R-:W-:Y:S02]  /*efa0*/  I2FP.F32.U32 R7, R7 ;  /* 0x0000000700077245 */ /* 0x000fe40000201000 */
[----:B------:R-:W-:Y:S02]  /*efb0*/  I2FP.F32.U32 R2, R2 ;  /* 0x0000000200027245 */ /* 0x000fe40000201000 */
[----:B------:R-:W-:Y:S01]  /*efc0*/  I2FP.F32.U32 R3, R3 ;  /* 0x0000000300037245 */ /* 0x000fe20000201000 */
[CC--:B------:R-:W-:Y:S01]  /*efd0*/  FFMA.FTZ R136, R0.reuse, R7.reuse, R136 ;  /* 0x0000000700887223 */ /* 0x0c0fe20000010088 */
[----:B------:R-:W-:Y:S01]  /*efe0*/  I2FP.F32.U32 R4, R4 ;  /* 0x0000000400047245 */ /* 0x000fe20000201000 */
[C---:B------:R-:W-:Y:S01]  /*eff0*/  FFMA.FTZ R202, R0.reuse, R7, R202 ;  /* 0x0000000700ca7223 */ /* 0x040fe200000100ca */
[----:B------:R-:W-:Y:S01]  /*f000*/  I2FP.F32.U32 R6, R6 ;  /* 0x0000000600067245 */ /* 0x000fe20000201000 */
[-C--:B------:R-:W-:Y:S01]  /*f010*/  FFMA.FTZ R42, R0, R2.reuse, R211 ;  /* 0x00000002002a7223 */ /* 0x080fe200000100d3 */
[----:B------:R-:W-:Y:S01]  /*f020*/  IADD3 R5, PT, PT, R186, 0x19, RZ ;  /* 0x00000019ba057810 */ /* 0x000fe20007ffe0ff */
[----:B------:R-:W-:Y:S01]  /*f030*/  FFMA.FTZ R228, R0, R2, R228 ;  /* 0x0000000200e47223 */ /* 0x000fe200000100e4 */
[----:B------:R-:W-:Y:S01]  /*f040*/  IADD3 R7, PT, PT, R186, -0x7, RZ ;  /* 0xfffffff9ba077810 */ /* 0x000fe20007ffe0ff */
[-C--:B------:R-:W-:Y:S01]  /*f050*/  FFMA.FTZ R134, R0, R3.reuse, R221 ;  /* 0x0000000300867223 */ /* 0x080fe200000100dd */
[----:B------:R-:W-:Y:S01]  /*f060*/  IADD3 R2, PT, PT, R186, -0x27, RZ ;  /* 0xffffffd9ba027810 */ /* 0x000fe20007ffe0ff */
[C---:B------:R-:W-:Y:S01]  /*f070*/  FFMA.FTZ R148, R0.reuse, R3, R148 ;  /* 0x0000000300947223 */ /* 0x040fe20000010094 */
[----:B------:R-:W-:Y:S01]  /*f080*/  I2FP.F32.U32 R5, R5 ;  /* 0x0000000500057245 */ /* 0x000fe20000201000 */
[C---:B------:R-:W-:Y:S01]  /*f090*/  FFMA.FTZ R40, R0.reuse, R4, R209 ;  /* 0x0000000400287223 */ /* 0x040fe200000100d1 */
[C---:B------:R-:W-:Y:S01]  /*f0a0*/  FFMA.FTZ R203, R0.reuse, R6, R203 ;  /* 0x0000000600cb7223 */ /* 0x040fe200000100cb */
[----:B------:R-:W-:Y:S01]  /*f0b0*/  FFMA.FTZ R226, R0, R4, R226 ;  /* 0x0000000400e27223 */ /* 0x000fe200000100e2 */
[----:B------:R-:W-:Y:S01]  /*f0c0*/  IADD3 R3, PT, PT, R186, 0x20, RZ ;  /* 0x00000020ba037810 */ /* 0x000fe20007ffe0ff */
[----:B------:R-:W-:Y:S01]  /*f0d0*/  FFMA.FTZ R128, R0, R5, R128 ;  /* 0x0000000500807223 */ /* 0x000fe20000010080 */
[----:B------:R-:W-:Y:S01]  /*f0e0*/  FMNMX3.FTZ R4, R116, R193, R195, !PT ;  /* 0x000000c174047276 */ /* 0x000fe200078100c3 */
[C---:B------:R-:W-:Y:S01]  /*f0f0*/  FFMA.FTZ R139, R0.reuse, R5, R139 ;  /* 0x00000005008b7223 */ /* 0x040fe2000001008b */
[----:B------:R-:W-:Y:S01]  /*f100*/  I2FP.F32.U32 R7, R7 ;  /* 0x0000000700077245 */ /* 0x000fe20000201000 */
[C---:B------:R-:W-:Y:S01]  /*f110*/  FFMA.FTZ R207, R0.reuse, R6, R207 ;  /* 0x0000000600cf7223 */ /* 0x040fe200000100cf */
[----:B------:R-:W-:Y:S02]  /*f120*/  I2FP.F32.U32 R2, R2 ;  /* 0x0000000200027245 */ /* 0x000fe40000201000 */
[----:B------:R-:W-:Y:S01]  /*f130*/  I2FP.F32.U32 R3, R3 ;  /* 0x0000000300037245 */ /* 0x000fe20000201000 */
[----:B------:R-:W-:Y:S01]  /*f140*/  FFMA.FTZ R160, R0, R7, R160 ;  /* 0x0000000700a07223 */ /* 0x000fe200000100a0 */
[----:B------:R-:W-:Y:S01]  /*f150*/  FMNMX3.FTZ R5, R4, R201, R203, !PT ;  /* 0x000000c904057276 */ /* 0x000fe200078100cb */
[C---:B------:R-:W-:Y:S01]  /*f160*/  FFMA.FTZ R196, R0.reuse, R7, R196 ;  /* 0x0000000700c47223 */ /* 0x040fe200000100c4 */
[----:B------:R-:W-:Y:S01]  /*f170*/  FMNMX3.FTZ R4, R117, R197, R199, !PT ;  /* 0x000000c575047276 */ /* 0x000fe200078100c7 */
[----:B------:R-:W-:Y:S01]  /*f180*/  FFMA.FTZ R48, R0, R2, R213 ;  /* 0x0000000200307223 */ /* 0x000fe200000100d5 */
[----:B------:R-:W-:Y:S01]  /*f190*/  IADD3 R7, PT, PT, R186, 0x18, RZ ;  /* 0x00000018ba077810 */ /* 0x000fe20007ffe0ff */
[CC--:B------:R-:W-:Y:S01]  /*f1a0*/  FFMA.FTZ R144, R0.reuse, R3.reuse, R144 ;  /* 0x0000000300907223 */ /* 0x0c0fe20000010090 */
[----:B------:R-:W-:Y:S01]  /*f1b0*/  FMNMX3.FTZ R5, R5, R42, R40, !PT ;  /* 0x0000002a05057276 */ /* 0x000fe20007810028 */
[----:B------:R-:W-:Y:S01]  /*f1c0*/  FFMA.FTZ R124, R0, R3, R124 ;  /* 0x00000003007c7223 */ /* 0x000fe2000001007c */
[----:B------:R-:W-:Y:S01]  /*f1d0*/  FMNMX3.FTZ R3, R4, R205, R207, !PT ;  /* 0x000000cd04037276 */ /* 0x000fe200078100cf */
[C---:B------:R-:W-:Y:S01]  /*f1e0*/  FFMA.FTZ R222, R0.reuse, R2, R222 ;  /* 0x0000000200de7223 */ /* 0x040fe200000100de */
[----:B------:R-:W-:Y:S02]  /*f1f0*/  I2FP.F32.U32 R7, R7 ;  /* 0x0000000700077245 */ /* 0x000fe40000201000 */
[----:B------:R-:W-:Y:S02]  /*f200*/  FMNMX3.FTZ R5, R5, R50, R48, !PT ;  /* 0x0000003205057276 */ /* 0x000fe40007810030 */
[----:B------:R-:W-:Y:S01]  /*f210*/  FMNMX3.FTZ R3, R3, R228, R226, !PT ;  /* 0x000000e403037276 */ /* 0x000fe200078100e2 */
[CC--:B------:R-:W-:Y:S01]  /*f220*/  FFMA.FTZ R130, R0.reuse, R7.reuse, R130 ;  /* 0x0000000700827223 */ /* 0x0c0fe20000010082 */
[----:B------:R-:W-:Y:S01]  /*f230*/  FFMA.FTZ R146, R0, R7, R146 ;  /* 0x0000000700927223 */ /* 0x000fe20000010092 */
[----:B------:R-:W-:Y:S02]  /*f240*/  IADD3 R2, PT, PT, R186, 0x21, RZ ;  /* 0x00000021ba027810 */ /* 0x000fe40007ffe0ff */
[----:B------:R-:W-:Y:S02]  /*f250*/  FMNMX3.FTZ R7, R5, R220, R218, !PT ;  /* 0x000000dc05077276 */ /* 0x000fe400078100da */
[----:B------:R-:W-:Y:S02]  /*f260*/  FMNMX3.FTZ R5, R3, R224, R222, !PT ;  /* 0x000000e003057276 */ /* 0x000fe400078100de */
[----:B------:R-:W-:Y:S02]  /*f270*/  I2FP.F32.U32 R2, R2 ;  /* 0x0000000200027245 */ /* 0x000fe40000201000 */
[----:B------:R-:W-:Y:S02]  /*f280*/  FMNMX3.FTZ R7, R7, R212, R210, !PT ;  /* 0x000000d407077276 */ /* 0x000fe400078100d2 */
[----:B------:R-:W-:Y:S01]  /*f290*/  FMNMX3.FTZ R5, R5, R216, R214, !PT ;  /* 0x000000d805057276 */ /* 0x000fe200078100d6 */
[-C--:B------:R-:W-:Y:S01]  /*f2a0*/  FFMA.FTZ R137, R0, R2.reuse, R137 ;  /* 0x0000000200897223 */ /* 0x080fe20000010089 */
[----:B------:R-:W-:Y:S01]  /*f2b0*/  IADD3 R58, PT, PT, R186, 0x9, RZ ;  /* 0x00000009ba3a7810 */ /* 0x000fe20007ffe0ff */
[----:B------:R-:W-:Y:S01]  /*f2c0*/  FFMA.FTZ R123, R0, R2, R223 ;  /* 0x00000002007b7223 */ /* 0x000fe200000100df */
[----:B------:R-:W-:Y:S02]  /*f2d0*/  FMNMX3.FTZ R7, R7, R136, R204, !PT ;  /* 0x0000008807077276 */ /* 0x000fe400078100cc */
[----:B------:R-:W-:Y:S02]  /*f2e0*/  FMNMX3.FTZ R5, R5, R208, R206, !PT ;  /* 0x000000d005057276 */ /* 0x000fe400078100ce */
[----:B------:R-:W-:Y:S02]  /*f2f0*/  I2FP.F32.U32 R58, R58 ;  /* 0x0000003a003a7245 */ /* 0x000fe40000201000 */
[C---:B------:R-:W-:Y:S02]  /*f300*/  IADD3 R2, PT, PT, R186.reuse, 0x29, RZ ;  /* 0x00000029ba027810 */ /* 0x040fe40007ffe0ff */
[----:B------:R-:W-:Y:S01]  /*f310*/  IADD3 R132, PT, PT, R186, 0x11, RZ ;  /* 0x00000011ba847810 */ /* 0x000fe20007ffe0ff */
[-C--:B------:R-:W-:Y:S01]  /*f320*/  FFMA.FTZ R143, R0, R58.reuse, R143 ;  /* 0x0000003a008f7223 */ /* 0x080fe2000001008f */
[----:B------:R-:W-:Y:S01]  /*f330*/  IADD3 R9, PT, PT, R186, 0x28, RZ ;  /* 0x00000028ba097810 */ /* 0x000fe20007ffe0ff */
[C---:B------:R-:W-:Y:S01]  /*f340*/  FFMA.FTZ R58, R0.reuse, R58, R217 ;  /* 0x0000003a003a7223 */ /* 0x040fe200000100d9 */
[----:B------:R-:W-:Y:S02]  /*f350*/  FMNMX3.FTZ R7, R7, R200, R160, !PT ;  /* 0x000000c807077276 */ /* 0x000fe400078100a0 */
[----:B------:R-:W-:Y:S02]  /*f360*/  FMNMX3.FTZ R5, R5, R202, R152, !PT ;  /* 0x000000ca05057276 */ /* 0x000fe40007810098 */
[----:B------:R-:W-:Y:S02]  /*f370*/  I2FP.F32.U32 R2, R2 ;  /* 0x0000000200027245 */ /* 0x000fe40000201000 */
[----:B------:R-:W-:Y:S02]  /*f380*/  I2FP.F32.U32 R132, R132 ;  /* 0x0000008400847245 */ /* 0x000fe40000201000 */
[----:B------:R-:W-:Y:S01]  /*f390*/  I2FP.F32.U32 R9, R9 ;  /* 0x0000000900097245 */ /* 0x000fe20000201000 */
[C---:B------:R-:W-:Y:S01]  /*f3a0*/  FFMA.FTZ R135, R0.reuse, R2, R225 ;  /* 0x0000000200877223 */ /* 0x040fe200000100e1 */
[----:B------:R-:W-:Y:S01]  /*f3b0*/  FMNMX3.FTZ R7, R7, R194, R192, !PT ;  /* 0x000000c207077276 */ /* 0x000fe200078100c0 */
[C---:B------:R-:W-:Y:S01]  /*f3c0*/  FFMA.FTZ R121, R0.reuse, R2, R121 ;  /* 0x0000000200797223 */ /* 0x040fe20000010079 */
[----:B------:R-:W-:Y:S01]  /*f3d0*/  FMNMX3.FTZ R5, R5, R158, R196, !PT ;  /* 0x0000009e05057276 */ /* 0x000fe200078100c4 */
[C---:B------:R-:W-:Y:S01]  /*f3e0*/  FFMA.FTZ R141, R0.reuse, R132, R141 ;  /* 0x00000084008d7223 */ /* 0x040fe2000001008d */
[CC--:B------:R-:W-:Y:S01]  /*f3f0*/  FFMA.FTZ R122, R0.reuse, R9.reuse, R227 ;  /* 0x00000009007a7223 */ /* 0x0c0fe200000100e3 */
[----:B------:R-:W-:Y:S01]  /*f400*/  FMNMX3.FTZ R2, R7, R154, R143, !PT ;  /* 0x0000009a07027276 */ /* 0x000fe2000781008f */
[----:B------:R-:W-:Y:S01]  /*f410*/  FFMA.FTZ R142, R0, R9, R142 ;  /* 0x00000009008e7223 */ /* 0x000fe2000001008e */
[----:B------:R-:W-:Y:S01]  /*f420*/  IADD3 R3, PT, PT, R186, 0x30, RZ ;  /* 0x00000030ba037810 */ /* 0x000fe20007ffe0ff */
[----:B------:R-:W-:Y:S01]  /*f430*/  FFMA.FTZ R132, R0, R132, R219 ;  /* 0x0000008400847223 */ /* 0x000fe200000100db */
        /* <DEDUP_REMOVED lines=12> */
[CC--:B------:R-:W-:Y:S01]  /*f500*/  FFMA.FTZ R133, R0.reuse, R7.reuse, R133 ;  /* 0x0000000700857223 */ /* 0x0c0fe20000010085 */
[----:B------:R-:W-:Y:S01]  /*f510*/  FMNMX3.FTZ R5, R5, R144, R137, !PT ;  /* 0x0000009005057276 */ /* 0x000fe20007810089 */
[C---:B------:R-:W-:Y:S01]  /*f520*/  FFMA.FTZ R54, R0.reuse, R7, R54 ;  /* 0x0000000700367223 */ /* 0x040fe20000010036 */
[----:B------:R-:W-:Y:S02]  /*f530*/  FMNMX3.FTZ R2, R9, R130, R128, !PT ;  /* 0x0000008209027276 */ /* 0x000fe40007810080 */
[----:B------:R-:W-:Y:S02]  /*f540*/  I2FP.F32.U32 R4, R4 ;  /* 0x0000000400047245 */ /* 0x000fe40000201000 */
[----:B------:R-:W-:Y:S02]  /*f550*/  I2FP.F32.U32 R3, R3 ;  /* 0x0000000300037245 */ /* 0x000fe40000201000 */
[----:B------:R-:W-:Y:S01]  /*f560*/  FMNMX3.FTZ R5, R5, R142, R135, !PT ;  /* 0x0000008e05057276 */ /* 0x000fe20007810087 */
[----:B------:R-:W-:Y:S01]  /*f570*/  FFMA.FTZ R138, R0, R4, R138 ;  /* 0x00000004008a7223 */ /* 0x000fe2000001008a */
[----:B------:R-:W-:Y:S01]  /*f580*/  FMNMX3.FTZ R2, R2, R124, R123, !PT ;  /* 0x0000007c02027276 */ /* 0x000fe2000781007b */
[CC--:B------:R-:W-:Y:S01]  /*f590*/  FFMA.FTZ R131, R0.reuse, R3.reuse, R131 ;  /* 0x0000000300837223 */ /* 0x0c0fe20000010083 */
        /* <DEDUP_REMOVED lines=22> */
[----:B------:R-:W-:Y:S02]  /*f700*/  MOV R116, R182 ;  /* 0x000000b600747202 */ /* 0x000fe40000000f00 */
[----:B------:R-:W-:Y:S01]  /*f710*/  @P0 IADD3 R116, PT, PT, R189, -0x20, RZ ;  /* 0xffffffe0bd740810 */ /* 0x000fe20007ffe0ff */
[----:B------:R-:W-:Y:S01]  /*f720*/  FMUL.FTZ R57, R4, UR4 ;  /* 0x0000000404397c20 */ /* 0x000fe20008410000 */
[----:B------:R-:W-:Y:S01]  /*f730*/  FSEL R149, R149, RZ, P1 ;  /* 0x000000ff95957208 */ /* 0x000fe20000800000 */
[C---:B------:R-:W-:Y:S01]  /*f740*/  FADD.FTZ R4, -R2.reuse, R117 ;  /* 0x0000007502047221 */ /* 0x040fe20000010100 */
[----:B------:R-:W-:Y:S01]  /*f750*/  FSETP.NEU.FTZ.AND P1, PT, R2, -INF , PT ;  /* 0xff8000000200780b */ /* 0x000fe20003f3d000 */
[----:B------:R-:W1:Y:S01]  /*f760*/  LDSM.16.MT88.4 R20, [R116] ;  /* 0x000000007414783b */ /* 0x000e620000004200 */
[----:B------:R-:W-:Y:S01]  /*f770*/  ISETP.NE.AND P0, PT, R187, RZ, PT ;  /* 0x000000ffbb00720c */ /* 0x000fe20003f05270 */
[----:B------:R-:W-:Y:S01]  /*f780*/  FMUL.FTZ R56, R4, UR4 ;  /* 0x0000000404387c20 */ /* 0x000fe20008410000 */
        /* <DEDUP_REMOVED lines=10> */
[----:B------:R-:W3:Y:S01]  /*f830*/  LDSM.16.MT88.4 R36, [R116+0x2000] ;  /* 0x002000007424783b */ /* 0x000ee20000004200 */
[----:B------:R-:W-:Y:S01]  /*f840*/  FFMA.FTZ R136, R136, UR4, -R149 ;  /* 0x0000000488887c23 */ /* 0x000fe20008010895 */
[----:B------:R-:W-:Y:S01]  /*f850*/  FFMA.FTZ R152, R152, UR4, -R125 ;  /* 0x0000000498987c23 */ /* 0x000fe2000801087d */
[--C-:B------:R-:W-:Y:S01]  /*f860*/  FFMA.FTZ R145, R200, UR4, -R149.reuse ;  /* 0x00000004c8917c23 */ /* 0x100fe20008010895 */
[----:B------:R-:W-:Y:S01]  /*f870*/  FFMA.FTZ R160, R160, UR4, -R149 ;  /* 0x00000004a0a07c23 */ /* 0x000fe20008010895 */
[--C-:B------:R-:W-:Y:S01]  /*f880*/  FFMA.FTZ R158, R158, UR4, -R125.reuse ;  /* 0x000000049e9e7c23 */ /* 0x100fe2000801087d */
[----:B------:R-:W-:Y:S03]  /*f890*/  FFMA.FTZ R151, R196, UR4, -R125 ;  /* 0x00000004c4977c23 */ /* 0x000fe6000801087d */
[----:B------:R-:W4:Y:S01]  /*f8a0*/  MUFU.EX2 R56, R56 ;  /* 0x0000003800387308 */ /* 0x000f220000000800 */
[----:B------:R-:W5:Y:S01]  /*f8b0*/  LDSM.16.MT88.4 R64, [R116+0x4000] ;  /* 0x004000007440783b */ /* 0x000f620000004200 */
[----:B------:R-:W-:Y:S01]  /*f8c0*/  FFMA.FTZ R153, R194, UR4, -R149 ;  /* 0x00000004c2997c23 */ /* 0x000fe20008010895 */
[--C-:B------:R-:W-:Y:S01]  /*f8d0*/  FFMA.FTZ R155, R162, UR4, -R125.reuse ;  /* 0x00000004a29b7c23 */ /* 0x100fe2000801087d */
[----:B------:R-:W-:Y:S01]  /*f8e0*/  FFMA.FTZ R156, R156, UR4, -R125 ;  /* 0x000000049c9c7c23 */ /* 0x000fe2000801087d */
[----:B------:R-:W-:Y:S01]  /*f8f0*/  FFMA.FTZ R154, R154, UR4, -R149 ;  /* 0x000000049a9a7c23 */ /* 0x000fe20008010895 */
[----:B------:R-:W-:Y:S01]  /*f900*/  FFMA.FTZ R150, R150, UR4, -R125 ;  /* 0x0000000496967c23 */ /* 0x000fe2000801087d */
        /* <DEDUP_REMOVED lines=10> */
[C---:B----4-:R-:W-:Y:S01]  /*f9b0*/  FMUL.FTZ R6, R56.reuse, R114 ;  /* 0x0000007238067220 */ /* 0x050fe20000410000 */
        /* <DEDUP_REMOVED lines=8> */
[C---:B------:R-:W-:Y:S01]  /*fa40*/  FMUL.FTZ R25, R57.reuse, R93 ;  /* 0x0000005d39197220 */ /* 0x040fe20000410000 */
[C---:B------:R-:W-:Y:S01]  /*fa50*/  FMUL.FTZ R34, R56.reuse, R86 ;  /* 0x0000005638227220 */ /* 0x040fe20000410000 */
[----:B------:R-:W-:Y:S01]  /*fa60*/  FMUL.FTZ R35, R56, R87 ;  /* 0x0000005738237220 */ /* 0x000fe20000410000 */
[C---:B------:R-:W-:Y:S01]  /*fa70*/  FMUL.FTZ R32, R57.reuse, R84 ;  /* 0x0000005439207220 */ /* 0x040fe20000410000 */
[C---:B------:R-:W-:Y:S01]  /*fa80*/  FMUL.FTZ R33, R57.reuse, R85 ;  /* 0x0000005539217220 */ /* 0x040fe20000410000 */
[----:B------:R-:W-:Y:S03]  /*fa90*/  FFMA.FTZ R85, R40, UR4, -R149 ;  /* 0x0000000428557c23 */ /* 0x000fe60008010895 */
[----:B------:R-:W4:Y:S01]  /*faa0*/  MUFU.EX2 R198, R198 ;  /* 0x000000c600c67308 */ /* 0x000f220000000800 */
[C---:B------:R-:W-:Y:S01]  /*fab0*/  FMUL.FTZ R40, R57.reuse, R76 ;  /* 0x0000004c39287220 */ /* 0x040fe20000410000 */
[C---:B------:R-:W-:Y:S01]  /*fac0*/  FMUL.FTZ R41, R57.reuse, R77 ;  /* 0x0000004d39297220 */ /* 0x040fe20000410000 */
[C---:B------:R-:W-:Y:S01]  /*fad0*/  FMUL.FTZ R43, R56.reuse, R79 ;  /* 0x0000004f382b7220 */ /* 0x040fe20000410000 */
[----:B------:R-:W-:Y:S01]  /*fae0*/  FMUL.FTZ R49, R57, R69 ;  /* 0x0000004539317220 */ /* 0x000fe20000410000 */
[----:B------:R-:W-:Y:S01]  /*faf0*/  FMUL.FTZ R51, R56, R71 ;  /* 0x0000004738337220 */ /* 0x000fe20000410000 */
[--C-:B------:R-:W-:Y:S01]  /*fb00*/  FFMA.FTZ R87, R228, UR4, -R125.reuse ;  /* 0x00000004e4577c23 */ /* 0x100fe2000801087d */
[----:B------:R-:W-:Y:S03]  /*fb10*/  FFMA.FTZ R84, R222, UR4, -R125 ;  /* 0x00000004de547c23 */ /* 0x000fe6000801087d */
[----:B------:R-:W-:Y:S01]  /*fb20*/  MUFU.EX2 R147, R147 ;  /* 0x0000009300937308 */ /* 0x000fe20000000800 */
[----:B--2---:R-:W-:Y:S01]  /*fb30*/  F2FP.BF16.F32.PACK_AB R62, R120, R127 ;  /* 0x0000007f783e723e */ /* 0x004fe200000010ff */
[----:B------:R-:W-:Y:S01]  /*fb40*/  LDSM.16.MT88.4 R108, [R119+0xac00] ;  /* 0x00ac0000776c783b */ /* 0x000fe20000004200 */
[--C-:B------:R-:W-:Y:S01]  /*fb50*/  FFMA.FTZ R92, R138, UR4, -R149.reuse ;  /* 0x000000048a5c7c23 */ /* 0x100fe20008010895 */
[--C-:B------:R-:W-:Y:S01]  /*fb60*/  FFMA.FTZ R103, R144, UR4, -R149.reuse ;  /* 0x0000000490677c23 */ /* 0x100fe20008010895 */
[--C-:B------:R-:W-:Y:S01]  /*fb70*/  FFMA.FTZ R102, R137, UR4, -R149.reuse ;  /* 0x0000000489667c23 */ /* 0x100fe20008010895 */
[--C-:B------:R-:W-:Y:S01]  /*fb80*/  FFMA.FTZ R101, R135, UR4, -R149.reuse ;  /* 0x0000000487657c23 */ /* 0x100fe20008010895 */
[--C-:B------:R-:W-:Y:S03]  /*fb90*/  FFMA.FTZ R100, R140, UR4, -R149.reuse ;  /* 0x000000048c647c23 */ /* 0x100fe60008010895 */
[----:B------:R-:W2:Y:S01]  /*fba0*/  MUFU.EX2 R129, R129 ;  /* 0x0000008100817308 */ /* 0x000ea20000000800 */
[----:B----4-:R-:W-:Y:S01]  /*fbb0*/  F2FP.BF16.F32.PACK_AB R60, R59, R198 ;  /* 0x000000c63b3c723e */ /* 0x010fe200000010ff */
[--C-:B------:R-:W-:Y:S01]  /*fbc0*/  FFMA.FTZ R94, R133, UR4, -R149.reuse ;  /* 0x00000004855e7c23 */ /* 0x100fe20008010895 */
[----:B------:R-:W-:Y:S01]  /*fbd0*/  FFMA.FTZ R95, R220, UR4, -R149 ;  /* 0x00000004dc5f7c23 */ /* 0x000fe20008010895 */
[--C-:B------:R-:W-:Y:S01]  /*fbe0*/  FFMA.FTZ R93, R216, UR4, -R125.reuse ;  /* 0x00000004d85d7c23 */ /* 0x100fe2000801087d */
[--C-:B------:R-:W-:Y:S01]  /*fbf0*/  FFMA.FTZ R86, R214, UR4, -R125.reuse ;  /* 0x00000004d6567c23 */ /* 0x100fe2000801087d */
[----:B------:R-:W-:Y:S01]  /*fc00*/  FFMA.FTZ R138, R58, UR4, -R125 ;  /* 0x000000043a8a7c23 */ /* 0x000fe2000801087d */
[----:B------:R-:W-:Y:S03]  /*fc10*/  FFMA.FTZ R198, R57, R190, R198 ;  /* 0x000000be39c67223 */ /* 0x000fe600000100c6 */
[----:B------:R-:W-:Y:S01]  /*fc20*/  MUFU.EX2 R126, R126 ;  /* 0x0000007e007e7308 */ /* 0x000fe20000000800 */
[--C-:B------:R-:W-:Y:S01]  /*fc30*/  FFMA.FTZ R190, R192, UR4, -R149.reuse ;  /* 0x00000004c0be7c23 */ /* 0x100fe20008010895 */
[--C-:B------:R-:W-:Y:S01]  /*fc40*/  FFMA.FTZ R148, R148, UR4, -R149.reuse ;  /* 0x0000000494947c23 */ /* 0x100fe20008010895 */
[----:B------:R-:W-:Y:S01]  /*fc50*/  FADD.FTZ R198, R59, R198 ;  /* 0x000000c63bc67221 */ /* 0x000fe20000010000 */
[--C-:B------:R-:W-:Y:S01]  /*fc60*/  FFMA.FTZ R141, R141, UR4, -R149.reuse ;  /* 0x000000048d8d7c23 */ /* 0x100fe20008010895 */
[--C-:B------:R-:W-:Y:S01]  /*fc70*/  FFMA.FTZ R146, R146, UR4, -R149.reuse ;  /* 0x0000000492927c23 */ /* 0x100fe20008010895 */
[----:B------:R-:W-:Y:S01]  /*fc80*/  FFMA.FTZ R142, R142, UR4, -R149 ;  /* 0x000000048e8e7c23 */ /* 0x000fe20008010895 */
[----:B------:R-:W-:Y:S03]  /*fc90*/  FFMA.FTZ R134, R134, UR4, -R125 ;  /* 0x0000000486867c23 */ /* 0x000fe6000801087d */
[----:B------:R-:W4:Y:S01]  /*fca0*/  MUFU.EX2 R117, R117 ;  /* 0x0000007500757308 */ /* 0x000f220000000800 */
[C---:B--2---:R-:W-:Y:S01]  /*fcb0*/  F2FP.BF16.F32.PACK_AB R61, R129.reuse, R147 ;  /* 0x00000093813d723e */ /* 0x044fe200000010ff */
[----:B------:R-:W-:Y:S01]  /*fcc0*/  FFMA.FTZ R147, R56, R191, R147 ;  /* 0x000000bf38937223 */ /* 0x000fe20000010093 */
[--C-:B------:R-:W-:Y:S01]  /*fcd0*/  FFMA.FTZ R135, R132, UR4, -R125.reuse ;  /* 0x0000000484877c23 */ /* 0x100fe2000801087d */
[--C-:B------:R-:W-:Y:S01]  /*fce0*/  FFMA.FTZ R130, R130, UR4, -R125.reuse ;  /* 0x0000000482827c23 */ /* 0x100fe2000801087d */
[----:B------:R-:W-:Y:S01]  /*fcf0*/  FFMA.FTZ R128, R128, UR4, -R125 ;  /* 0x0000000480807c23 */ /* 0x000fe2000801087d */
[----:B------:R-:W-:Y:S04]  /*fd00*/  FADD.FTZ R147, R129, R147 ;  /* 0x0000009381937221 */ /* 0x000fe80000010000 */
[----:B------:R-:W-:Y:S10]  /*fd10*/  MUFU.EX2 R85, R85 ;  /* 0x0000005500557308 */ /* 0x000ff40000000800 */
[----:B------:R-:W-:Y:S01]  /*fd20*/  MUFU.EX2 R87, R87 ;  /* 0x0000005700577308 */ /* 0x000fe20000000800 */
[C---:B----4-:R-:W-:Y:S01]  /*fd30*/  F2FP.BF16.F32.PACK_AB R63, R117.reuse, R126 ;  /* 0x0000007e753f723e */ /* 0x050fe200000010ff */
[----:B------:R-:W-:Y:S04]  /*fd40*/  FADD.FTZ R126, R126, R147 ;  /* 0x000000937e7e7221 */ /* 0x000fe80000010000 */
[----:B------:R-:W-:Y:S01]  /*fd50*/  FADD.FTZ R126, R117, R126 ;  /* 0x0000007e757e7221 */ /* 0x000fe20000010000 */
[----:B------:R-:W-:Y:S01]  /*fd60*/  MOV R117, R2 ;  /* 0x0000000200757202 */ /* 0x000fe20000000f00 */
        /* <DEDUP_REMOVED lines=10> */
[--C-:B------:R-:W-:Y:S01]  /*fe10*/  FFMA.FTZ R106, R55, UR4, -R125.reuse ;  /* 0x00000004376a7c23 */ /* 0x100fe2000801087d */
[----:B------:R-:W-:Y:S05]  /*fe20*/  FFMA.FTZ R104, R53, UR4, -R125 ;  /* 0x0000000435687c23 */ /* 0x000fea000801087d */
[----:B------:R-:W-:Y:S01]  /*fe30*/  MUFU.EX2 R93, R93 ;  /* 0x0000005d005d7308 */ /* 0x000fe20000000800 */
[C---:B-1----:R-:W-:Y:S03]  /*fe40*/  HMMA.16816.F32.BF16 R12, R60.reuse, R20, R12 ;  /* 0x000000143c0c723c */ /* 0x042fe6000004180c */
        /* <DEDUP_REMOVED lines=10> */
[----:B------:R-:W-:Y:S02]  /*fef0*/  FFMA.FTZ R98, R206, UR4, -R125 ;  /* 0x00000004ce627c23 */ /* 0x000fe4000801087d */
[C---:B------:R-:W-:Y:S07]  /*ff00*/  HMMA.16816.F32.BF16 R20, R60.reuse, R28, R20 ;  /* 0x0000001c3c14723c */ /* 0x040fee0000041814 */
[----:B------:R-:W-:Y:S01]  /*ff10*/  MUFU.EX2 R96, R96 ;  /* 0x0000006000607308 */ /* 0x000fe20000000800 */
[C---:B------:R-:W-:Y:S01]  /*ff20*/  FMUL.FTZ R28, R57.reuse, R88 ;  /* 0x00000058391c7220 */ /* 0x040fe20000410000 */
[C---:B------:R-:W-:Y:S01]  /*ff30*/  FMUL.FTZ R29, R57.reuse, R89 ;  /* 0x00000059391d7220 */ /* 0x040fe20000410000 */
[--C-:B------:R-:W-:Y:S01]  /*ff40*/  FFMA.FTZ R88, R212, UR4, -R149.reuse ;  /* 0x00000004d4587c23 */ /* 0x100fe20008010895 */
[--C-:B------:R-:W-:Y:S01]  /*ff50*/  FFMA.FTZ R89, R210, UR4, -R149.reuse ;  /* 0x00000004d2597c23 */ /* 0x100fe20008010895 */
[C---:B------:R-:W-:Y:S03]  /*ff60*/  HMMA.16816.F32.BF16 R24, R60.reuse, R30, R24 ;  /* 0x0000001e3c18723c */ /* 0x040fe60000041818 */
[C---:B------:R-:W-:Y:S01]  /*ff70*/  FMUL.FTZ R30, R56.reuse, R90 ;  /* 0x0000005a381e7220 */ /* 0x040fe20000410000 */
[----:B------:R-:W-:Y:S01]  /*ff80*/  FMUL.FTZ R31, R56, R91 ;  /* 0x0000005b381f7220 */ /* 0x000fe20000410000 */
[----:B------:R-:W-:Y:S01]  /*ff90*/  FFMA.FTZ R90, R42, UR4, -R149 ;  /* 0x000000042a5a7c23 */ /* 0x000fe20008010895 */
[----:B------:R-:W-:Y:S01]  /*ffa0*/  FMUL.FTZ R42, R56, R78 ;  /* 0x0000004e382a7220 */ /* 0x000fe20000410000 */
[----:B------:R-:W-:Y:S01]  /*ffb0*/  MUFU.EX2 R136, R136 ;  /* 0x0000008800887308 */ /* 0x000fe20000000800 */
[----:B------:R-:W-:Y:S01]  /*ffc0*/  LDSM.16.MT88.4 R76, [R119+0xc000] ;  /* 0x00c00000774c783b */ /* 0x000fe20000004200 */
[----:B------:R-:W-:Y:S02]  /*ffd0*/  FFMA.FTZ R91, R208, UR4, -R125 ;  /* 0x00000004d05b7c23 */ /* 0x000fe4000801087d */
[C---:B---3--:R-:W-:Y:S03]  /*ffe0*/  HMMA.16816.F32.BF16 R28, R60.reuse, R36, R28 ;  /* 0x000000243c1c723c */ /* 0x048fe6000004181c */
[C---:B------:R-:W-:Y:S03]  /*fff0*/  FMUL.FTZ R36, R57.reuse, R80 ;  /* 0x0000005039247220 */ /* 0x040fe60000410000 */
[----:B------:R-:W1:Y:S01]  /*10000*/  MUFU.EX2 R90, R90 ;  /* 0x0000005a005a7308 */ /* 0x000e620000000800 */
[C---:B------:R-:W-:Y:S01]  /*10010*/  FMUL.FTZ R37, R57.reuse, R81 ;  /* 0x0000005139257220 */ /* 0x040fe20000410000 */
[--C-:B------:R-:W-:Y:S01]  /*10020*/  FFMA.FTZ R81, R50, UR4, -R149.reuse ;  /* 0x0000000432517c23 */ /* 0x100fe20008010895 */
[C---:B------:R-:W-:Y:S01]  /*10030*/  FMUL.FTZ R50, R56.reuse, R70 ;  /* 0x0000004638327220 */ /* 0x040fe20000410000 */
[C---:B------:R-:W-:Y:S03]  /*10040*/  HMMA.16816.F32.BF16 R32, R60.reuse, R38, R32 ;  /* 0x000000263c20723c */ /* 0x040fe60000041820 */
[C---:B------:R-:W-:Y:S01]  /*10050*/  FMUL.FTZ R38, R56.reuse, R82 ;  /* 0x0000005238267220 */ /* 0x040fe20000410000 */
[----:B------:R-:W-:Y:S01]  /*10060*/  FMUL.FTZ R39, R56, R83 ;  /* 0x0000005338277220 */ /* 0x000fe20000410000 */
[----:B------:R-:W-:Y:S01]  /*10070*/  FFMA.FTZ R82, R48, UR4, -R149 ;  /* 0x0000000430527c23 */ /* 0x000fe20008010895 */
[C---:B------:R-:W-:Y:S01]  /*10080*/  FMUL.FTZ R48, R57.reuse, R68 ;  /* 0x0000004439307220 */ /* 0x040fe20000410000 */
[----:B------:R-:W-:Y:S01]  /*10090*/  MUFU.EX2 R97, R97 ;  /* 0x0000006100617308 */ /* 0x000fe20000000800 */
[----:B------:R-:W-:Y:S01]  /*100a0*/  LDSM.16.MT88.4 R68, [R119+0xb400] ;  /* 0x00b400007744783b */ /* 0x000fe20000004200 */
[--C-:B------:R-:W-:Y:S01]  /*100b0*/  FFMA.FTZ R80, R226, UR4, -R125.reuse ;  /* 0x00000004e2507c23 */ /* 0x100fe2000801087d */
[----:B------:R-:W-:Y:S01]  /*100c0*/  FFMA.FTZ R83, R224, UR4, -R125 ;  /* 0x00000004e0537c23 */ /* 0x000fe2000801087d */
[C---:B------:R-:W-:Y:S03]  /*100d0*/  HMMA.16816.F32.BF16 R36, R60.reuse, R44, R36 ;  /* 0x0000002c3c24723c */ /* 0x040fe60000041824 */
[C---:B------:R-:W-:Y:S01]  /*100e0*/  FMUL.FTZ R44, R57.reuse, R72 ;  /* 0x00000048392c7220 */ /* 0x040fe20000410000 */
[----:B------:R-:W-:Y:S02]  /*100f0*/  FMUL.FTZ R45, R57, R73 ;  /* 0x00000049392d7220 */ /* 0x000fe40000410000 */
[----:B------:R-:W2:Y:S01]  /*10100*/  MUFU.EX2 R80, R80 ;  /* 0x0000005000507308 */ /* 0x000ea20000000800 */
[--C-:B------:R-:W-:Y:S01]  /*10110*/  FFMA.FTZ R57, R143, UR4, -R149.reuse ;  /* 0x000000048f397c23 */ /* 0x100fe20008010895 */
[----:B------:R-:W-:Y:S01]  /*10120*/  FFMA.FTZ R149, R131, UR4, -R149 ;  /* 0x0000000483957c23 */ /* 0x000fe20008010895 */
[C---:B------:R-:W-:Y:S03]  /*10130*/  HMMA.16816.F32.BF16 R40, R60.reuse, R46, R40 ;  /* 0x0000002e3c28723c */ /* 0x040fe60000041828 */
[C---:B------:R-:W-:Y:S01]  /*10140*/  FMUL.FTZ R46, R56.reuse, R74 ;  /* 0x0000004a382e7220 */ /* 0x040fe20000410000 */
[----:B------:R-:W-:Y:S03]  /*10150*/  FMUL.FTZ R47, R56, R75 ;  /* 0x0000004b382f7220 */ /* 0x000fe60000410000 */
[----:B------:R-:W-:Y:S01]  /*10160*/  MUFU.EX2 R99, R99 ;  /* 0x0000006300637308 */ /* 0x000fe20000000800 */
[----:B------:R-:W3:Y:S03]  /*10170*/  LDSM.16.MT88.4 R72, [R119+0x9400] ;  /* 0x009400007748783b */ /* 0x000ee60000004200 */
[C---:B-----5:R-:W-:Y:S06]  /*10180*/  HMMA.16816.F32.BF16 R44, R60.reuse, R64, R44 ;  /* 0x000000403c2c723c */ /* 0x060fec000004182c */
[----:B------:R-:W-:Y:S02]  /*10190*/  MUFU.EX2 R152, R152 ;  /* 0x0000009800987308 */ /* 0x000fe40000000800 */
[----:B------:R-:W-:Y:S01]  /*101a0*/  HMMA.16816.F32.BF16 R48, R60, R66, R48 ;  /* 0x000000423c30723c */ /* 0x000fe20000041830 */
[----:B------:R-:W4:Y:S07]  /*101b0*/  LDSM.16.MT88.4 R64, [R116+0x400] ;  /* 0x000400007440783b */ /* 0x000f2e0000004200 */
[----:B------:R-:W-:Y:S01]  /*101c0*/  MUFU.EX2 R81, R81 ;  /* 0x0000005100517308 */ /* 0x000fe20000000800 */
[----:B-1----:R-:W-:Y:S02]  /*101d0*/  F2FP.BF16.F32.PACK_AB R60, R85, R90 ;  /* 0x0000005a553c723e */ /* 0x002fe400000010ff */
[C---:B--2---:R-:W-:Y:S01]  /*101e0*/  F2FP.BF16.F32.PACK_AB R61, R80.reuse, R87 ;  /* 0x00000057503d723e */ /* 0x044fe200000010ff */
[----:B------:R-:W-:Y:S06]  /*101f0*/  FADD.FTZ R87, R87, R126 ;  /* 0x0000007e57577221 */ /* 0x000fec0000010000 */
[----:B------:R-:W1:Y:S01]  /*10200*/  MUFU.EX2 R82, R82 ;  /* 0x0000005200527308 */ /* 0x000e620000000800 */
[----:B------:R-:W-:Y:S09]  /*10210*/  FADD.FTZ R80, R80, R87 ;  /* 0x0000005750507221 */ /* 0x000ff20000010000 */
[----:B------:R-:W2:Y:S10]  /*10220*/  MUFU.EX2 R83, R83 ;  /* 0x0000005300537308 */ /* 0x000eb40000000800 */
[----:B------:R-:W-:Y:S01]  /*10230*/  MUFU.EX2 R88, R88 ;  /* 0x0000005800587308 */ /* 0x000fe20000000800 */
[----:B-1----:R-:W-:Y:S09]  /*10240*/  F2FP.BF16.F32.PACK_AB R62, R82, R81 ;  /* 0x00000051523e723e */ /* 0x002ff200000010ff */
[----:B------:R-:W-:Y:S01]  /*10250*/  MUFU.EX2 R89, R89 ;  /* 0x0000005900597308 */ /* 0x000fe20000000800 */
[C---:B--2---:R-:W-:Y:S01]  /*10260*/  F2FP.BF16.F32.PACK_AB R63, R84.reuse, R83 ;  /* 0x00000053543f723e */ /* 0x044fe200000010ff */
[----:B------:R-:W-:Y:S04]  /*10270*/  FADD.FTZ R83, R83, R80 ;  /* 0x0000005053537221 */ /* 0x000fe80000010000 */
[----:B------:R-:W-:Y:S02]  /*10280*/  FADD.FTZ R84, R84, R83 ;  /* 0x0000005354547221 */ /* 0x000fe40000010000 */
[C---:B---3--:R-:W-:Y:S02]  /*10290*/  HMMA.16816.F32.BF16 R4, R60.reuse, R72, R4 ;  /* 0x000000483c04723c */ /* 0x048fe40000041804 */
[----:B------:R-:W-:Y:S06]  /*102a0*/  MUFU.EX2 R145, R145 ;  /* 0x0000009100917308 */ /* 0x000fec0000000800 */
[C---:B------:R-:W-:Y:S01]  /*102b0*/  HMMA.16816.F32.BF16 R8, R60.reuse, R74, R8 ;  /* 0x0000004a3c08723c */ /* 0x040fe20000041808 */
[----:B------:R-:W-:Y:S03]  /*102c0*/  LDSM.16.MT88.4 R72, [R119+0xbc00] ;  /* 0x00bc00007748783b */ /* 0x000fe60000004200 */
[----:B------:R-:W-:Y:S04]  /*102d0*/  MUFU.EX2 R160, R160 ;  /* 0x000000a000a07308 */ /* 0x000fe80000000800 */
[C---:B----4-:R-:W-:Y:S06]  /*102e0*/  HMMA.16816.F32.BF16 R12, R60.reuse, R64, R12 ;  /* 0x000000403c0c723c */ /* 0x050fec000004180c */
[----:B------:R-:W-:Y:S02]  /*102f0*/  MUFU.EX2 R158, R158 ;  /* 0x0000009e009e7308 */ /* 0x000fe40000000800 */
[C---:B------:R-:W-:Y:S01]  /*10300*/  HMMA.16816.F32.BF16 R16, R60.reuse, R66, R16 ;  /* 0x000000423c10723c */ /* 0x040fe20000041810 */
[----:B------:R-:W1:Y:S07]  /*10310*/  LDSM.16.MT88.4 R64, [R116+0x2400] ;  /* 0x002400007440783b */ /* 0x000e6e0000004200 */
[----:B------:R-:W-:Y:S01]  /*10320*/  MUFU.EX2 R151, R151 ;  /* 0x0000009700977308 */ /* 0x000fe20000000800 */
[C---:B------:R-:W-:Y:S09]  /*10330*/  HMMA.16816.F32.BF16 R20, R60.reuse, R68, R20 ;  /* 0x000000443c14723c */ /* 0x040ff20000041814 */
[----:B------:R-:W-:Y:S01]  /*10340*/  MUFU.EX2 R153, R153 ;  /* 0x0000009900997308 */ /* 0x000fe20000000800 */
[C---:B------:R-:W-:Y:S01]  /*10350*/  HMMA.16816.F32.BF16 R24, R60.reuse, R70, R24 ;  /* 0x000000463c18723c */ /* 0x040fe20000041818 */
[----:B------:R-:W2:Y:S08]  /*10360*/  LDSM.16.MT88.4 R68, [R119+0xd400] ;  /* 0x00d400007744783b */ /* 0x000eb00000004200 */
[----:B------:R-:W3:Y:S10]  /*10370*/  MUFU.EX2 R190, R190 ;  /* 0x000000be00be7308 */ /* 0x000ef40000000800 */
[----:B------:R-:W-:Y:S10]  /*10380*/  MUFU.EX2 R155, R155 ;  /* 0x0000009b009b7308 */ /* 0x000ff40000000800 */
[----:B------:R-:W4:Y:S01]  /*10390*/  MUFU.EX2 R156, R156 ;  /* 0x0000009c009c7308 */ /* 0x000f220000000800 */
[----:B---3--:R-:W-:Y:S01]  /*103a0*/  F2FP.BF16.F32.PACK_AB R56, R190, R153 ;  /* 0x00000099be38723e */ /* 0x008fe200000010ff */
[C---:B-1----:R-:W-:Y:S08]  /*103b0*/  HMMA.16816.F32.BF16 R28, R60.reuse, R64, R28 ;  /* 0x000000403c1c723c */ /* 0x042ff0000004181c */
[----:B------:R-:W-:Y:S01]  /*103c0*/  MUFU.EX2 R143, R154 ;  /* 0x0000009a008f7308 */ /* 0x000fe20000000800 */
[C---:B------:R-:W-:Y:S01]  /*103d0*/  HMMA.16816.F32.BF16 R32, R60.reuse, R66, R32 ;  /* 0x000000423c20723c */ /* 0x040fe20000041820 */
[----:B------:R-:W1:Y:S08]  /*103e0*/  LDSM.16.MT88.4 R64, [R116+0x4400] ;  /* 0x004400007440783b */ /* 0x000e700000004200 */
[----:B------:R4:W3:Y:S01]  /*103f0*/  MUFU.EX2 R144, R57 ;  /* 0x0000003900907308 */ /* 0x0008e20000000800 */
[C---:B--2---:R-:W-:Y:S09]  /*10400*/  HMMA.16816.F32.BF16 R36, R60.reuse, R68, R36 ;  /* 0x000000443c24723c */ /* 0x044ff20000041824 */
[----:B------:R-:W-:Y:S01]  /*10410*/  MUFU.EX2 R131, R150 ;  /* 0x0000009600837308 */ /* 0x000fe20000000800 */
[C---:B------:R-:W-:Y:S01]  /*10420*/  HMMA.16816.F32.BF16 R40, R60.reuse, R70, R40 ;  /* 0x000000463c28723c */ /* 0x040fe20000041828 */
[----:B------:R-:W2:Y:S08]  /*10430*/  LDSM.16.MT88.4 R68, [R119+0x9800] ;  /* 0x009800007744783b */ /* 0x000eb00000004200 */
[----:B------:R-:W5:Y:S01]  /*10440*/  MUFU.EX2 R138, R138 ;  /* 0x0000008a008a7308 */ /* 0x000f620000000800 */
[----:B----4-:R-:W-:Y:S02]  /*10450*/  F2FP.BF16.F32.PACK_AB R57, R156, R155 ;  /* 0x0000009b9c39723e */ /* 0x010fe400000010ff */
[----:B---3--:R-:W-:Y:S07]  /*10460*/  F2FP.BF16.F32.PACK_AB R58, R144, R143 ;  /* 0x0000008f903a723e */ /* 0x008fee00000010ff */
[----:B------:R-:W-:Y:S10]  /*10470*/  MUFU.EX2 R91, R91 ;  /* 0x0000005b005b7308 */ /* 0x000ff40000000800 */
[----:B------:R-:W3:Y:S01]  /*10480*/  MUFU.EX2 R98, R98 ;  /* 0x0000006200627308 */ /* 0x000ee20000000800 */
[----:B-----5:R-:W-:Y:S01]  /*10490*/  F2FP.BF16.F32.PACK_AB R59, R138, R131 ;  /* 0x000000838a3b723e */ /* 0x020fe200000010ff */
[C---:B-1----:R-:W-:Y:S08]  /*104a0*/  HMMA.16816.F32.BF16 R44, R60.reuse, R64, R44 ;  /* 0x000000403c2c723c */ /* 0x042ff0000004182c */
[----:B------:R1:W-:Y:S01]  /*104b0*/  MUFU.EX2 R137, R139 ;  /* 0x0000008b00897308 */ /* 0x0003e20000000800 */
[----:B------:R-:W-:Y:S01]  /*104c0*/  HMMA.16816.F32.BF16 R48, R60, R66, R48 ;  /* 0x000000423c30723c */ /* 0x000fe20000041830 */
[----:B------:R-:W4:Y:S08]  /*104d0*/  LDSM.16.MT88.4 R64, [R116+0x800] ;  /* 0x000800007440783b */ /* 0x000f300000004200 */
[----:B------:R-:W-:Y:S01]  /*104e0*/  MUFU.EX2 R140, R148 ;  /* 0x00000094008c7308 */ /* 0x000fe20000000800 */
[----:B------:R-:W-:Y:S02]  /*104f0*/  F2FP.BF16.F32.PACK_AB R60, R96, R95 ;  /* 0x0000005f603c723e */ /* 0x000fe400000010ff */
[----:B------:R-:W-:Y:S02]  /*10500*/  F2FP.BF16.F32.PACK_AB R61, R86, R93 ;  /* 0x0000005d563d723e */ /* 0x000fe400000010ff */
[----:B------:R-:W-:Y:S02]  /*10510*/  F2FP.BF16.F32.PACK_AB R62, R89, R88 ;  /* 0x00000058593e723e */ /* 0x000fe400000010ff */
[----:B---3--:R-:W-:Y:S01]  /*10520*/  F2FP.BF16.F32.PACK_AB R63, R98, R91 ;  /* 0x0000005b623f723e */ /* 0x008fe200000010ff */
[--C-:B-1----:R-:W-:Y:S02]  /*10530*/  FFMA.FTZ R139, R121, UR4, -R125.reuse ;  /* 0x00000004798b7c23 */ /* 0x102fe4000801087d */
[----:B------:R-:W-:Y:S04]  /*10540*/  MUFU.EX2 R133, R141 ;  /* 0x0000008d00857308 */ /* 0x000fe80000000800 */
[C---:B--2---:R-:W-:Y:S06]  /*10550*/  HMMA.16816.F32.BF16 R4, R60.reuse, R68, R4 ;  /* 0x000000443c04723c */ /* 0x044fec0000041804 */
[----:B------:R-:W-:Y:S02]  /*10560*/  MUFU.EX2 R121, R103 ;  /* 0x0000006700797308 */ /* 0x000fe40000000800 */
[C---:B------:R-:W-:Y:S01]  /*10570*/  HMMA.16816.F32.BF16 R8, R60.reuse, R70, R8 ;  /* 0x000000463c08723c */ /* 0x040fe20000041808 */
[----:B------:R-:W1:Y:S07]  /*10580*/  LDSM.16.MT88.4 R68, [R119+0xb800] ;  /* 0x00b800007744783b */ /* 0x000e6e0000004200 */
[----:B------:R-:W-:Y:S10]  /*10590*/  MUFU.EX2 R134, R134 ;  /* 0x0000008600867308 */ /* 0x000ff40000000800 */
[----:B------:R-:W2:Y:S01]  /*105a0*/  MUFU.EX2 R135, R135 ;  /* 0x0000008700877308 */ /* 0x000ea20000000800 */
[C---:B----4-:R-:W-:Y:S09]  /*105b0*/  HMMA.16816.F32.BF16 R12, R60.reuse, R64, R12 ;  /* 0x000000403c0c723c */ /* 0x050ff2000004180c */
[----:B------:R-:W3:Y:S01]  /*105c0*/  MUFU.EX2 R132, R146 ;  /* 0x0000009200847308 */ /* 0x000ee20000000800 */
[C---:B------:R-:W-:Y:S01]  /*105d0*/  HMMA.16816.F32.BF16 R16, R60.reuse, R66, R16 ;  /* 0x000000423c10723c */ /* 0x040fe20000041810 */
[----:B------:R-:W4:Y:S08]  /*105e0*/  LDSM.16.MT88.4 R64, [R116+0x2800] ;  /* 0x002800007440783b */ /* 0x000f300000004200 */
[----:B------:R-:W-:Y:S01]  /*105f0*/  MUFU.EX2 R130, R130 ;  /* 0x0000008200827308 */ /* 0x000fe20000000800 */
[----:B--2---:R-:W-:Y:S09]  /*10600*/  F2FP.BF16.F32.PACK_AB R53, R135, R134 ;  /* 0x000000868735723e */ /* 0x004ff200000010ff */
[----:B------:R-:W2:Y:S01]  /*10610*/  MUFU.EX2 R129, R128 ;  /* 0x0000008000817308 */ /* 0x000ea20000000800 */
[----:B---3--:R-:W-:Y:S01]  /*10620*/  F2FP.BF16.F32.PACK_AB R54, R137, R132 ;  /* 0x000000848936723e */ /* 0x008fe200000010ff */
[C---:B-1----:R-:W-:Y:S08]  /*10630*/  HMMA.16816.F32.BF16 R20, R60.reuse, R68, R20 ;  /* 0x000000443c14723c */ /* 0x042ff00000041814 */
[----:B------:R-:W-:Y:S01]  /*10640*/  MUFU.EX2 R142, R142 ;  /* 0x0000008e008e7308 */ /* 0x000fe20000000800 */
[C---:B------:R-:W-:Y:S01]  /*10650*/  HMMA.16816.F32.BF16 R24, R60.reuse, R70, R24 ;  /* 0x000000463c18723c */ /* 0x040fe20000041818 */
[----:B------:R-:W1:Y:S08]  /*10660*/  LDSM.16.MT88.4 R68, [R119+0xd800] ;  /* 0x00d800007744783b */ /* 0x000e700000004200 */
[----:B------:R-:W-:Y:S01]  /*10670*/  MUFU.EX2 R139, R139 ;  /* 0x0000008b008b7308 */ /* 0x000fe20000000800 */
[----:B--2---:R-:W-:Y:S09]  /*10680*/  F2FP.BF16.F32.PACK_AB R55, R129, R130 ;  /* 0x000000828137723e */ /* 0x004ff200000010ff */
[----:B------:R-:W-:Y:S01]  /*10690*/  MUFU.EX2 R149, R149 ;  /* 0x0000009500957308 */ /* 0x000fe20000000800 */
[C---:B----4-:R-:W-:Y:S08]  /*106a0*/  HMMA.16816.F32.BF16 R28, R60.reuse, R64, R28 ;  /* 0x000000403c1c723c */ /* 0x050ff0000004181c */
[C---:B------:R-:W-:Y:S01]  /*106b0*/  HMMA.16816.F32.BF16 R32, R60.reuse, R66, R32 ;  /* 0x000000423c20723c */ /* 0x040fe20000041820 */
[----:B------:R-:W2:Y:S07]  /*106c0*/  LDSM.16.MT88.4 R64, [R116+0x4800] ;  /* 0x004800007440783b */ /* 0x000eae0000004200 */
[C---:B-1----:R-:W-:Y:S08]  /*106d0*/  HMMA.16816.F32.BF16 R36, R60.reuse, R68, R36 ;  /* 0x000000443c24723c */ /* 0x042ff00000041824 */
[C---:B------:R-:W-:Y:S01]  /*106e0*/  HMMA.16816.F32.BF16 R40, R60.reuse, R70, R40 ;  /* 0x000000463c28723c */ /* 0x040fe20000041828 */
[----:B------:R-:W-:Y:S07]  /*106f0*/  LDSM.16.MT88.4 R68, [R116+0xc00] ;  /* 0x000c00007444783b */ /* 0x000fee0000004200 */
[C---:B--2---:R-:W-:Y:S08]  /*10700*/  HMMA.16816.F32.BF16 R44, R60.reuse, R64, R44 ;  /* 0x000000403c2c723c */ /* 0x044ff0000004182c */
[----:B------:R-:W-:Y:S01]  /*10710*/  HMMA.16816.F32.BF16 R48, R60, R66, R48 ;  /* 0x000000423c30723c */ /* 0x000fe20000041830 */
[----:B------:R-:W1:Y:S02]  /*10720*/  LDSM.16.MT88.4 R64, [R119+0x9c00] ;  /* 0x009c00007740783b */ /* 0x000e640000004200 */
        /* <DEDUP_REMOVED lines=29> */
[C---:B------:R-:W-:Y:S03]  /*10900*/  HMMA.16816.F32.BF16 R20, R56.reuse, R76, R20 ;  /* 0x0000004c3814723c */ /* 0x040fe60000041814 */
[--C-:B------:R-:W-:Y:S01]  /*10910*/  FFMA.FTZ R76, R124, UR4, -R125.reuse ;  /* 0x000000047c4c7c23 */ /* 0x100fe2000801087d */
[--C-:B------:R-:W-:Y:S01]  /*10920*/  FFMA.FTZ R124, R123, UR4, -R125.reuse ;  /* 0x000000047b7c7c23 */ /* 0x100fe2000801087d */
[----:B------:R-:W-:Y:S01]  /*10930*/  FADD.FTZ R77, R127, R198 ;  /* 0x000000c67f4d7221 */ /* 0x000fe20000010000 */
[----:B------:R-:W-:Y:S01]  /*10940*/  FFMA.FTZ R125, R52, UR4, -R125 ;  /* 0x00000004347d7c23 */ /* 0x000fe2000801087d */
[----:B------:R4:W-:Y:S01]  /*10950*/  MUFU.EX2 R123, R76 ;  /* 0x0000004c007b7308 */ /* 0x0009e20000000800 */
[C---:B------:R-:W-:Y:S03]  /*10960*/  HMMA.16816.F32.BF16 R24, R56.reuse, R78, R24 ;  /* 0x0000004e3818723c */ /* 0x040fe60000041818 */
[----:B------:R-:W-:Y:S01]  /*10970*/  FADD.FTZ R77, R120, R77 ;  /* 0x0000004d784d7221 */ /* 0x000fe20000010000 */
[----:B------:R-:W-:Y:S05]  /*10980*/  F2FP.BF16.F32.PACK_AB R52, R133, R140 ;  /* 0x0000008c8534723e */ /* 0x000fea00000010ff */
[----:B------:R-:W-:Y:S01]  /*10990*/  MUFU.EX2 R127, R101 ;  /* 0x00000065007f7308 */ /* 0x000fe20000000800 */
[C---:B---3--:R-:W-:Y:S03]  /*109a0*/  HMMA.16816.F32.BF16 R28, R56.reuse, R60, R28 ;  /* 0x0000003c381c723c */ /* 0x048fe6000004181c */
[----:B------:R-:W-:Y:S04]  /*109b0*/  FADD.FTZ R90, R90, R77 ;  /* 0x0000004d5a5a7221 */ /* 0x000fe80000010000 */
[----:B------:R-:W-:Y:S01]  /*109c0*/  FADD.FTZ R90, R85, R90 ;  /* 0x0000005a555a7221 */ /* 0x000fe20000010000 */
[C---:B------:R-:W-:Y:S01]  /*109d0*/  HMMA.16816.F32.BF16 R32, R56.reuse, R62, R32 ;  /* 0x0000003e3820723c */ /* 0x040fe20000041820 */
[----:B------:R-:W3:Y:S01]  /*109e0*/  LDSM.16.MT88.4 R60, [R119+0xa400] ;  /* 0x00a40000773c783b */ /* 0x000ee20000004200 */
[----:B------:R-:W5:Y:S01]  /*109f0*/  MUFU.EX2 R124, R124 ;  /* 0x0000007c007c7308 */ /* 0x000f620000000800 */
[----:B------:R-:W-:Y:S04]  /*10a00*/  FADD.FTZ R81, R81, R90 ;  /* 0x0000005a51517221 */ /* 0x000fe80000010000 */
[----:B------:R-:W-:Y:S01]  /*10a10*/  FADD.FTZ R82, R82, R81 ;  /* 0x0000005152527221 */ /* 0x000fe20000010000 */
[C---:B-1----:R-:W-:Y:S01]  /*10a20*/  HMMA.16816.F32.BF16 R36, R56.reuse, R64, R36 ;  /* 0x000000403824723c */ /* 0x042fe20000041824 */
[----:B----4-:R-:W-:Y:S03]  /*10a30*/  LDSM.16.MT88.4 R76, [R119+0xe800] ;  /* 0x00e80000774c783b */ /* 0x010fe60000004200 */
[----:B------:R-:W1:Y:S04]  /*10a40*/  MUFU.EX2 R120, R107 ;  /* 0x0000006b00787308 */ /* 0x000e680000000800 */
[C---:B------:R-:W-:Y:S01]  /*10a50*/  HMMA.16816.F32.BF16 R40, R56.reuse, R66, R40 ;  /* 0x000000423828723c */ /* 0x040fe20000041828 */
[----:B------:R-:W4:Y:S07]  /*10a60*/  LDSM.16.MT88.4 R64, [R119+0xc400] ;  /* 0x00c400007740783b */ /* 0x000f2e0000004200 */
[C---:B--2---:R-:W-:Y:S08]  /*10a70*/  HMMA.16816.F32.BF16 R44, R56.reuse, R68, R44 ;  /* 0x00000044382c723c */ /* 0x044ff0000004182c */
[----:B------:R-:W-:Y:S01]  /*10a80*/  HMMA.16816.F32.BF16 R48, R56, R70, R48 ;  /* 0x000000463830723c */ /* 0x000fe20000041830 */
[----:B------:R-:W2:Y:S07]  /*10a90*/  LDSM.16.MT88.4 R56, [R116+0x3400] ;  /* 0x003400007438783b */ /* 0x000eae0000004200 */
[C---:B---3--:R-:W-:Y:S01]  /*10aa0*/  HMMA.16816.F32.BF16 R4, R52.reuse, R60, R4 ;  /* 0x0000003c3404723c */ /* 0x048fe20000041804 */
[----:B------:R-:W3:Y:S07]  /*10ab0*/  LDSM.16.MT88.4 R68, [R119+0xe400] ;  /* 0x00e400007744783b */ /* 0x000eee0000004200 */
[C---:B------:R-:W-:Y:S01]  /*10ac0*/  HMMA.16816.F32.BF16 R8, R52.reuse, R62, R8 ;  /* 0x0000003e3408723c */ /* 0x040fe20000041808 */
[----:B------:R-:W5:Y:S07]  /*10ad0*/  LDSM.16.MT88.4 R60, [R116+0x5400] ;  /* 0x00540000743c783b */ /* 0x000f6e0000004200 */
[C---:B------:R-:W-:Y:S08]  /*10ae0*/  HMMA.16816.F32.BF16 R12, R52.reuse, R72, R12 ;  /* 0x00000048340c723c */ /* 0x040ff0000004180c */
[C---:B------:R-:W-:Y:S01]  /*10af0*/  HMMA.16816.F32.BF16 R16, R52.reuse, R74, R16 ;  /* 0x0000004a3410723c */ /* 0x040fe20000041810 */
[----:B------:R-:W-:Y:S07]  /*10b00*/  LDSM.16.MT88.4 R72, [R119+0xc800] ;  /* 0x00c800007748783b */ /* 0x000fee0000004200 */
        /* <DEDUP_REMOVED lines=13> */
[----:B------:R-:W-:Y:S02]  /*10be0*/  F2FP.BF16.F32.PACK_AB R53, R124, R123 ;  /* 0x0000007b7c35723e */ /* 0x000fe400000010ff */
[----:B------:R-:W-:Y:S02]  /*10bf0*/  F2FP.BF16.F32.PACK_AB R54, R127, R142 ;  /* 0x0000008e7f36723e */ /* 0x000fe400000010ff */
[----:B-1----:R-:W-:Y:S07]  /*10c00*/  F2FP.BF16.F32.PACK_AB R55, R139, R120 ;  /* 0x000000788b37723e */ /* 0x002fee00000010ff */
[C---:B--2---:R-:W-:Y:S01]  /*10c10*/  HMMA.16816.F32.BF16 R4, R52.reuse, R56, R4 ;  /* 0x000000383404723c */ /* 0x044fe20000041804 */
[----:B------:R1:W-:Y:S07]  /*10c20*/  MUFU.EX2 R56, R100 ;  /* 0x0000006400387308 */ /* 0x0003ee0000000800 */
[C---:B------:R-:W-:Y:S03]  /*10c30*/  HMMA.16816.F32.BF16 R8, R52.reuse, R58, R8 ;  /* 0x0000003a3408723c */ /* 0x040fe60000041808 */
[----:B------:R-:W2:Y:S05]  /*10c40*/  MUFU.EX2 R57, R94 ;  /* 0x0000005e00397308 */ /* 0x000eaa0000000800 */
[C---:B------:R-:W-:Y:S05]  /*10c50*/  HMMA.16816.F32.BF16 R12, R52.reuse, R64, R12 ;  /* 0x00000040340c723c */ /* 0x040fea000004180c */
[----:B------:R-:W-:Y:S01]  /*10c60*/  MUFU.EX2 R64, R92 ;  /* 0x0000005c00407308 */ /* 0x000fe20000000800 */
[----:B-1----:R-:W1:Y:S02]  /*10c70*/  LDSM.16.MT88.4 R100, [R116+0x1c00] ;  /* 0x001c00007464783b */ /* 0x002e640000004200 */
[C---:B------:R-:W-:Y:S07]  /*10c80*/  HMMA.16816.F32.BF16 R16, R52.reuse, R66, R16 ;  /* 0x000000423410723c */ /* 0x040fee0000041810 */
[----:B------:R-:W-:Y:S01]  /*10c90*/  MUFU.EX2 R58, R106 ;  /* 0x0000006a003a7308 */ /* 0x000fe20000000800 */
[----:B------:R-:W-:Y:S01]  /*10ca0*/  FADD.FTZ R67, R93, R84 ;  /* 0x000000545d437221 */ /* 0x000fe20000010000 */
[C---:B------:R-:W-:Y:S08]  /*10cb0*/  HMMA.16816.F32.BF16 R20, R52.reuse, R72, R20 ;  /* 0x000000483414723c */ /* 0x040ff00000041814 */
[----:B------:R-:W5:Y:S01]  /*10cc0*/  MUFU.EX2 R59, R105 ;  /* 0x00000069003b7308 */ /* 0x000f620000000800 */
[C---:B------:R-:W-:Y:S09]  /*10cd0*/  HMMA.16816.F32.BF16 R24, R52.reuse, R74, R24 ;  /* 0x0000004a3418723c */ /* 0x040ff20000041818 */
[----:B------:R-:W-:Y:S01]  /*10ce0*/  MUFU.EX2 R65, R104 ;  /* 0x0000006800417308 */ /* 0x000fe20000000800 */
[C---:B---3--:R-:W-:Y:S09]  /*10cf0*/  HMMA.16816.F32.BF16 R28, R52.reuse, R68, R28 ;  /* 0x00000044341c723c */ /* 0x048ff2000004181c */
[----:B------:R-:W3:Y:S01]  /*10d00*/  MUFU.EX2 R66, R125 ;  /* 0x0000007d00427308 */ /* 0x000ee20000000800 */
[----:B--2---:R-:W-:Y:S02]  /*10d10*/  F2FP.BF16.F32.PACK_AB R68, R57, R56 ;  /* 0x000000383944723e */ /* 0x004fe400000010ff */
[----:B-----5:R-:W-:Y:S01]  /*10d20*/  F2FP.BF16.F32.PACK_AB R69, R59, R58 ;  /* 0x0000003a3b45723e */ /* 0x020fe200000010ff */
[C---:B------:R-:W-:Y:S03]  /*10d30*/  HMMA.16816.F32.BF16 R32, R52.reuse, R70, R32 ;  /* 0x000000463420723c */ /* 0x040fe60000041820 */
[----:B------:R-:W-:Y:S05]  /*10d40*/  F2FP.BF16.F32.PACK_AB R70, R149, R64 ;  /* 0x000000409546723e */ /* 0x000fea00000010ff */
[C---:B------:R-:W-:Y:S03]  /*10d50*/  HMMA.16816.F32.BF16 R36, R52.reuse, R76, R36 ;  /* 0x0000004c3424723c */ /* 0x040fe60000041824 */
[----:B---3--:R-:W-:Y:S05]  /*10d60*/  F2FP.BF16.F32.PACK_AB R71, R66, R65 ;  /* 0x000000414247723e */ /* 0x008fea00000010ff */
[C---:B------:R-:W-:Y:S01]  /*10d70*/  HMMA.16816.F32.BF16 R40, R52.reuse, R78, R40 ;  /* 0x0000004e3428723c */ /* 0x040fe20000041828 */
[----:B------:R-:W-:Y:S07]  /*10d80*/  LDSM.16.MT88.4 R76, [R119+0xec00] ;  /* 0x00ec0000774c783b */ /* 0x000fee0000004200 */
[C---:B----4-:R-:W-:Y:S03]  /*10d90*/  HMMA.16816.F32.BF16 R44, R52.reuse, R60, R44 ;  /* 0x0000003c342c723c */ /* 0x050fe6000004182c */
[----:B------:R-:W-:Y:S02]  /*10da0*/  FADD.FTZ R61, R95, R82 ;  /* 0x000000525f3d7221 */ /* 0x000fe40000010000 */
[----:B------:R-:W2:Y:S02]  /*10db0*/  LDSM.16.MT88.4 R92, [R119+0xcc00] ;  /* 0x00cc0000775c783b */ /* 0x000ea40000004200 */
[----:B------:R-:W-:Y:S01]  /*10dc0*/  FADD.FTZ R61, R96, R61 ;  /* 0x0000003d603d7221 */ /* 0x000fe20000010000 */
[----:B------:R-:W-:Y:S03]  /*10dd0*/  HMMA.16816.F32.BF16 R48, R52, R62, R48 ;  /* 0x0000003e3430723c */ /* 0x000fe60000041830 */
[----:B------:R-:W-:Y:S04]  /*10de0*/  FADD.FTZ R88, R88, R61 ;  /* 0x0000003d58587221 */ /* 0x000fe80000010000 */
[----:B------:R-:W-:Y:S01]  /*10df0*/  FADD.FTZ R89, R89, R88 ;  /* 0x0000005859597221 */ /* 0x000fe20000010000 */
[C---:B------:R-:W-:Y:S05]  /*10e00*/  HMMA.16816.F32.BF16 R112, R68.reuse, R108, R4 ;  /* 0x0000006c4470723c */ /* 0x040fea0000041804 */
[----:B------:R-:W-:Y:S02]  /*10e10*/  FADD.FTZ R4, R86, R67 ;  /* 0x0000004356047221 */ /* 0x000fe40000010000 */
[----:B------:R-:W3:Y:S01]  /*10e20*/  LDSM.16.MT88.4 R84, [R116+0x3c00] ;  /* 0x003c00007454783b */ /* 0x000ee20000004200 */
        /* <DEDUP_REMOVED lines=16> */
[C---:B------:R-:W-:Y:S01]  /*10f30*/  HMMA.16816.F32.BF16 R92, R68.reuse, R94, R24 ;  /* 0x0000005e445c723c */ /* 0x040fe20000041818 */
[----:B------:R1:W2:Y:S02]  /*10f40*/  LDSM.16.MT88.4 R4, [R116+0x5c00] ;  /* 0x005c00007404783b */ /* 0x0002a40000004200 */
        /* <DEDUP_REMOVED lines=14> */
[----:B-1----:R-:W-:Y:S02]  /*11030*/  MOV R116, R3 ;  /* 0x0000000300747202 */ /* 0x002fe40000000f00 */
[----:B------:R-:W-:Y:S01]  /*11040*/  FADD.FTZ R10, R130, R135 ;  /* 0x00000087820a7221 */ /* 0x000fe20000010000 */
[C---:B------:R-:W-:Y:S03]  /*11050*/  HMMA.16816.F32.BF16 R76, R68.reuse, R78, R40 ;  /* 0x0000004e444c723c */ /* 0x040fe60000041828 */
[----:B------:R-:W-:Y:S01]  /*11060*/  FADD.FTZ R8, R137, R8 ;  /* 0x0000000889087221 */ /* 0x000fe20000010000 */
[----:B------:R-:W-:Y:S03]  /*11070*/  FADD.FTZ R10, R129, R10 ;  /* 0x0000000a810a7221 */ /* 0x000fe60000010000 */
[----:B------:R-:W-:Y:S01]  /*11080*/  FADD.FTZ R9, R121, R8 ;  /* 0x0000000879097221 */ /* 0x000fe20000010000 */
        /* <DEDUP_REMOVED lines=18> */
.L_x_1689:
        /* <DEDUP_REMOVED lines=178> */
.L_x_1695:
[----:B------:R-:W-:Y:S05]  /*11cd0*/  BSYNC.RECONVERGENT B0 ;  /* 0x0000000000007941 */ /* 0x000fea0003800200 */
.L_x_1694:
        /* <DEDUP_REMOVED lines=30> */
.L_x_1697:
[----:B------:R-:W-:Y:S05]  /*11ec0*/  BSYNC.RECONVERGENT B0 ;  /* 0x0000000000007941 */ /* 0x000fea0003800200 */
.L_x_1696:
        /* <DEDUP_REMOVED lines=23> */
.L_x_1698:
        /* <DEDUP_REMOVED lines=12> */
.L_x_5491:


//--------------------- .text._ZN5flash24flash_fwd_splitkv_kernelI23Flash_fwd_kernel_traitsILi96ELi64ELi128ELi4ELb0ELb0EN7cutlass10bfloat16_tE19Flash_kernel_traitsILi96ELi64ELi128ELi4ES3_EELb1ELb0ELb0ELb0ELb1ELb0ELb0ELb1EEEvNS_16Flash_fwd_paramsE --------------------------
	.section	.text._ZN5flash24flash_fwd_splitkv_kernelI23Flash_fwd_kernel_traitsILi96ELi64ELi128ELi4ELb0ELb0EN7cutlass10bfloat16_tE19Flash_kernel_traitsILi96ELi64ELi128ELi4ES3_EELb1ELb0ELb0ELb0ELb1ELb0ELb0ELb1EEEvNS_16Flash_fwd_paramsE,"ax",@progbits
	.align	128
        .global         _ZN5flash24flash_fwd_splitkv_kernelI23Flash_fwd_kernel_traitsILi96ELi64ELi128ELi4ELb0ELb0EN7cutlass10bfloat16_tE19Flash_kernel_traitsILi96ELi64ELi128ELi4ES3_EELb1ELb0ELb0ELb0ELb1ELb0ELb0ELb1EEEvNS_16Flash_fwd_paramsE
        .type           _ZN5flash24flash_fwd_splitkv_kernelI23Flash_fwd_kernel_traitsILi96ELi64ELi128ELi4ELb0ELb0EN7cutlass10bfloat16_tE19Flash_kernel_traitsILi96ELi64ELi128ELi4ES3_EELb1ELb0ELb0ELb0ELb1ELb0ELb0ELb1EEEvNS_16Flash_fwd_paramsE,@function
        .size           _ZN5flash24flash_fwd_splitkv_kernelI23Flash_fwd_kernel_traitsILi96ELi64ELi128ELi4ELb0ELb0EN7cutlass10bfloat16_tE19Flash_kernel_traitsILi96ELi64ELi128ELi4ES3_EELb1ELb0ELb0ELb0ELb1ELb0ELb0ELb1EEEvNS_16Flash_fwd_paramsE,(.L_x_5492 - _ZN5flash24flash_fwd_splitkv_kernelI23Flash_fwd_kernel_traitsILi96ELi64ELi128ELi4ELb0ELb0EN7cutlass10bfloat16_tE19Flash_kernel_traitsILi96ELi64ELi128ELi4ES3_EELb1ELb0ELb0ELb0ELb1ELb0ELb0ELb1EEEvNS_16Flash_fwd_paramsE)
        .other          _ZN5flash24flash_fwd_splitkv_kernelI23Flash_fwd_kernel_traitsILi96ELi64ELi128ELi4ELb0ELb0EN7cutlass10bfloat16_tE19Flash_kernel_traitsILi96ELi64ELi128ELi4ES3_EELb1ELb0ELb0ELb0ELb1ELb0ELb0ELb1EEEvNS_16Flash_fwd_paramsE,@"STO_CUDA_ENTRY STV_DEFAULT"
_ZN5flash24flash_fwd_splitkv_kernelI23Flash_fwd_kernel_traitsILi96ELi64ELi128ELi4ELb0ELb0EN7cutlass10bfloat16_tE19Flash_kernel_traitsILi96ELi64ELi128ELi4ES3_EELb1ELb0ELb0ELb0ELb1ELb0ELb0ELb1EEEvNS_16Flash_fwd_paramsE:
.text._ZN5flash24flash_fwd_splitkv_kernelI23Flash_fwd_kernel_traitsILi96ELi64ELi128ELi4ELb0ELb0EN7cutlass10bfloat16_tE19Flash_kernel_traitsILi96ELi64ELi128ELi4ES3_EELb1ELb0ELb0ELb0ELb1ELb0ELb0ELb1EEEvNS_16Flash_fwd_paramsE:
[----:B------:R-:W-:Y:S08]  /*0000*/  LDC R1, c[0x0][0x37c] ;  /* 0x0000df00ff017b82 */ /* 0x000ff00000000800 */
[----:B------:R-:W1:Y:S01]  /*0010*/  LDC.64 R4, c[0x0][0x460] ;  /* 0x00011800ff047b82 */ /* 0x000e620000000a00 */
[----:B------:R-:W2:Y:S01]  /*0020*/  S2R R152, SR_CTAID.Y ;  /* 0x0000000000987919 */ /* 0x000ea20000002600 */
[----:B------:R-:W3:Y:S01]  /*0030*/  LDCU.64 UR6, c[0x0][0x358] ;  /* 0x00006b00ff0677ac */ /* 0x000ee20008000a00 */
[----:B------:R-:W-:Y:S01]  /*0040*/  IMAD.MOV.U32 R150, RZ, RZ, -0x1 ;  /* 0xffffffffff967424 */ /* 0x000fe200078e00ff */
[----:B------:R-:W4:Y:S04]  /*0050*/  LDCU.64 UR4, c[0x0][0x470] ;  /* 0x00008e00ff0477ac */ /* 0x000f280008000a00 */
[----:B------:R-:W2:Y:S08]  /*0060*/  LDC.64 R6, c[0x0][0x460] ;  /* 0x00011800ff067b82 */ /* 0x000eb00000000a00 */
[----:B------:R-:W3:Y:S01]  /*0070*/  LDC.64 R2, c[0x0][0x478] ;  /* 0x00011e00ff027b82 */ /* 0x000ee20000000a00 */
[----:B-1----:R-:W-:-:S02]  /*0080*/  ISETP.NE.U32.AND P0, PT, R4, RZ, PT ;  /* 0x000000ff0400720c */ /* 0x002fc40003f05070 */
[----:B------:R-:W-:Y:S02]  /*0090*/  ISETP.NE.U32.AND P3, PT, R4, RZ, PT ;  /* 0x000000ff0400720c */ /* 0x000fe40003f65070 */
[C---:B------:R-:W-:Y:S02]  /*00a0*/  ISETP.NE.AND.EX P0, PT, R5.reuse, RZ, PT, P0 ;  /* 0x000000ff0500720c */ /* 0x040fe40003f05300 */
[----:B------:R-:W-:Y:S01]  /*00b0*/  ISETP.NE.AND.EX P3, PT, R5, RZ, PT, P3 ;  /* 0x000000ff0500720c */ /* 0x000fe20003f65330 */
[----:B--2---:R-:W-:-:S04]  /*00c0*/  IMAD.WIDE.U32 R4, R152, 0x4, R6 ;  /* 0x0000000498047825 */ /* 0x004fc800078e0006 */
[----:B------:R-:W-:Y:S01]  /*00d0*/  IMAD.SHL.U32 R7, R152, 0x4, RZ ;  /* 0x0000000498077824 */ /* 0x000fe200078e00ff */
[----:B----4-:R-:W-:Y:S02]  /*00e0*/  ISETP.NE.U32.AND P2, PT, RZ, UR4, PT ;  /* 0x00000004ff007c0c */ /* 0x010fe4000bf45070 */
[----:B---3--:R-:W-:-:S03]  /*00f0*/  ISETP.NE.U32.AND P1, PT, R2, RZ, PT ;  /* 0x000000ff0200720c */ /* 0x008fc60003f25070 */
[----:B------:R-:W2:Y:S04]  /*0100*/  @P0 LDG.E R150, desc[UR6][R4.64] ;  /* 0x0000000604960981 */ /* 0x000ea8000c1e1900 */
[----:B------:R1:W2:Y:S01]  /*0110*/  @P3 LDG.E R17, desc[UR6][R4.64+0x4] ;  /* 0x0000040604113981 */ /* 0x0002a2000c1e1900 */
[----:B------:R-:W-:Y:S01]  /*0120*/  IADD3 R130, P4, PT, R7, UR4, RZ ;  /* 0x0000000407827c10 */ /* 0x000fe2000ff9e0ff */
[----:B------:R-:W3:Y:S01]  /*0130*/  LDCU.U8 UR4, c[0x0][0x532] ;  /* 0x0000a640ff0477ac */ /* 0x000ee20008000000 */
[----:B------:R-:W-:Y:S02]  /*0140*/  ISETP.NE.AND.EX P1, PT, R3, RZ, PT, P1 ;  /* 0x000000ff0300720c */ /* 0x000fe40003f25310 */
[----:B------:R-:W-:Y:S01]  /*0150*/  SHF.R.U32.HI R6, RZ, 0x1e, R152 ;  /* 0x0000001eff067819 */ /* 0x000fe20000011698 */
[----:B-1----:R-:W1:Y:S03]  /*0160*/  LDC.64 R4, c[0x0][0x468] ;  /* 0x00011a00ff047b82 */ /* 0x002e660000000a00 */
[----:B------:R-:W-:-:S02]  /*0170*/  IADD3.X R131, PT, PT, R6, UR5, RZ, P4, !PT ;  /* 0x0000000506837c10 */ /* 0x000fc4000a7fe4ff */
[----:B---3--:R-:W-:-:S05]  /*0180*/  ISETP.NE.AND P4, PT, RZ, UR4, PT ;  /* 0x00000004ff007c0c */ /* 0x008fca000bf85270 */
[----:B------:R-:W-:Y:S02]  /*0190*/  @P1 IADD3 R2, P0, PT, R7, R2, RZ ;  /* 0x0000000207021210 */ /* 0x000fe40007f1e0ff */
[----:B------:R-:W-:Y:S01]  /*01a0*/  ISETP.NE.AND.EX P2, PT, RZ, UR5, PT, P2 ;  /* 0x00000005ff007c0c */ /* 0x000fe2000bf45320 */
[----:B------:R-:W-:Y:S02]  /*01b0*/  IMAD.MOV.U32 R0, RZ, RZ, RZ ;  /* 0x000000ffff007224 */ /* 0x000fe400078e00ff */
[----:B------:R-:W-:Y:S01]  /*01c0*/  IMAD.MOV.U32 R9, RZ, RZ, -0x1 ;  /* 0xffffffffff097424 */ /* 0x000fe200078e00ff */
[----:B------:R-:W3:Y:S01]  /*01d0*/  S2R R11, SR_CTAID.X ;  /* 0x00000000000b7919 */ /* 0x000ee20000002500 */
[----:B------:R-:W-:Y:S01]  /*01e0*/  @P1 IMAD.X R3, R6, 0x1, R3, P0 ;  /* 0x0000000106031824 */ /* 0x000fe200000e0603 */
[----:B------:R-:W4:Y:S01]  /*01f0*/  @!P3 LDC R155, c[0x0][0x434] ;  /* 0x00010d00ff9bbb82 */ /* 0x000f220000000800 */
[----:B------:R-:W1:Y:S03]  /*0200*/  S2R R153, SR_CTAID.Z ;  /* 0x0000000000997919 */ /* 0x000e660000002700 */
[----:B------:R1:W5:Y:S04]  /*0210*/  @P1 LDG.E R13, desc[UR6][R2.64] ;  /* 0x00000006020d1981 */ /* 0x000368000c1e1900 */
[----:B------:R-:W2:Y:S01]  /*0220*/  @!P1 LDC R8, c[0x0][0x43c] ;  /* 0x00010f00ff089b82 */ /* 0x000ea20000000800 */
[----:B------:R1:W5:Y:S02]  /*0230*/  @P2 LDG.E R0, desc[UR6][R130.64] ;  /* 0x0000000682002981 */ /* 0x000364000c1e1900 */
[----:B-1----:R-:W-:-:S04]  /*0240*/  ISETP.EQ.U32.AND P5, PT, R4, RZ, PT ;  /* 0x000000ff0400720c */ /* 0x002fc80003fa2070 */
[----:B------:R-:W-:Y:S02]  /*0250*/  ISETP.EQ.OR.EX P5, PT, R5, RZ, !P4, P5 ;  /* 0x000000ff0500720c */ /* 0x000fe400067a2750 */
[----:B------:R-:W-:-:S05]  /*0260*/  IADD3 R14, P0, PT, R7, R4, RZ ;  /* 0x00000004070e7210 */ /* 0x000fca0007f1e0ff */
[----:B------:R-:W-:-:S06]  /*0270*/  IMAD.X R15, R6, 0x1, R5, P0 ;  /* 0x00000001060f7824 */ /* 0x000fcc00000e0605 */
[----:B------:R1:W5:Y:S01]  /*0280*/  @!P5 LDG.E R9, desc[UR6][R14.64] ;  /* 0x000000060e09d981 */ /* 0x000362000c1e1900 */
[----:B------:R-:W-:Y:S01]  /*0290*/  ISETP.NE.U32.AND P0, PT, R4, RZ, PT ;  /* 0x000000ff0400720c */ /* 0x000fe20003f05070 */
[----:B------:R-:W1:Y:S03]  /*02a0*/  @!P1 LDC.64 R2, c[0x0][0x488] ;  /* 0x00012200ff029b82 */ /* 0x000e660000000a00 */
[----:B------:R-:W-:-:S13]  /*02b0*/  ISETP.NE.AND.EX P0, PT, R5, RZ, PT, P0 ;  /* 0x000000ff0500720c */ /* 0x000fda0003f05300 */
[----:B------:R-:W1:Y:S01]  /*02c0*/  @!P0 LDC R85, c[0x0][0x438] ;  /* 0x00010e00ff558b82 */ /* 0x000e620000000800 */
[----:B---3--:R-:W-:Y:S02]  /*02d0*/  IMAD.SHL.U32 R154, R11, 0x40, RZ ;  /* 0x000000400b9a7824 */ /* 0x008fe400078e00ff */
[----:B--2---:R-:W-:-:S05]  /*02e0*/  @P3 IMAD.IADD R155, R17, 0x1, -R150 ;  /* 0x00000001119b3824 */ /* 0x004fca00078e0a96 */
[----:B----4-:R-:W-:Y:S01]  /*02f0*/  ISETP.GT.AND P3, PT, R155, R154, PT ;  /* 0x0000009a9b00720c */ /* 0x010fe20003f64270 */
[----:B-1----:R-:W-:-:S12]  /*0300*/  @!P0 BRA `(.L_x_1699) ;  /* 0x00000000000c8947 */ /* 0x002fd80003800000 */
[----:B------:R-:W2:Y:S02]  /*0310*/  @P4 LDG.E R4, desc[UR6][R14.64+0x4] ;  /* 0x000004060e044981 */ /* 0x000ea4000c1e1900 */
[----:B--2--5:R-:W-:-:S06]  /*0320*/  @P4 IADD3 R85, PT, PT, R4, -R9, RZ ;  /* 0x8000000904554210 */ /* 0x024fcc0007ffe0ff */
[----:B------:R1:W5:Y:S02]  /*0330*/  @!P4 LDG.E R85, desc[UR6][R14.64] ;  /* 0x000000060e55c981 */ /* 0x000364000c1e1900 */
.L_x_1699:
        /* <DEDUP_REMOVED lines=8> */
[----:B------:R-:W-:Y:S02]  /*03c0*/  @P1 IMAD.IADD R80, R13, 0x1, -R0 ;  /* 0x000000010d501824 */ /* 0x000fe400078e0a00 */
[----:B------:R-:W-:Y:S02]  /*03d0*/  VIADD R2, R11, 0x1 ;  /* 0x000000010b027836 */ /* 0x000fe40000000000 */
[----:B------:R-:W-:-:S02]  /*03e0*/  @!P1 IMAD.IADD R80, R85, 0x1, R8 ;  /* 0x0000000155509824 */ /* 0x000fc400078e0208 */
[----:B------:R-:W-:Y:S02]  /*03f0*/  IMAD R2, R2, 0x40, -R155 ;  /* 0x0000004002027824 */ /* 0x000fe400078e0a9b */
        /* <DEDUP_REMOVED lines=17> */
[----:B------:R-:W-:Y:S01]  /*0510*/  SHF.L.U32 R10, R151, 0x3, RZ ;  /* 0x00000003970a7819 */ /* 0x000fe200000006ff */
[----:B------:R-:W3:Y:S01]  /*0520*/  LDCU.64 UR4, c[0x0][0x410] ;  /* 0x00008200ff0477ac */ /* 0x000ee20008000a00 */
[----:B------:R-:W-:Y:S01]  /*0530*/  MOV R11, RZ ;  /* 0x000000ff000b7202 */ /* 0x000fe20000000f00 */
[----:B------:R-:W-:Y:S01]  /*0540*/  IMAD.IADD R155, R155, 0x1, -R154 ;  /* 0x000000019b9b7824 */ /* 0x000fe200078e0a9a */
[----:B------:R-:W-:Y:S01]  /*0550*/  LOP3.LUT R10, R10, 0x18, RZ, 0xc0, !PT ;  /* 0x000000180a0a7812 */ /* 0x000fe200078ec0ff */
[----:B------:R-:W-:Y:S02]  /*0560*/  BSSY.RECONVERGENT B0, `(.L_x_1701) ;  /* 0x000001d000007945 */ /* 0x000fe40003800200 */
[----:B------:R-:W4:Y:S08]  /*0570*/  LDC R0, c[0x0][0x3e0] ;  /* 0x0000f800ff007b82 */ /* 0x000f300000000800 */
[----:B------:R-:W5:Y:S01]  /*0580*/  @!P0 LDC.64 R4, c[0x0][0x400] ;  /* 0x00010000ff048b82 */ /* 0x000f620000000a00 */
[----:B--2---:R-:W-:-:S04]  /*0590*/  @P0 IMAD.WIDE.U32 R12, R150, R2, RZ ;  /* 0x00000002960c0225 */ /* 0x004fc800078e00ff */
[----:B------:R-:W-:-:S04]  /*05a0*/  IMAD.WIDE.U32 R10, R154, R2, R10 ;  /* 0x000000029a0a7225 */ /* 0x000fc800078e000a */
[----:B------:R-:W-:Y:S02]  /*05b0*/  IMAD R7, R154, R3, R11 ;  /* 0x000000039a077224 */ /* 0x000fe400078e020b */
[C---:B-----5:R-:W-:Y:S01]  /*05c0*/  @!P0 IMAD.WIDE.U32 R8, R152.reuse, R4, RZ ;  /* 0x0000000498088225 */ /* 0x060fe200078e00ff */
        /* <DEDUP_REMOVED lines=10> */
[----:B---3--:R-:W-:-:S04]  /*0670*/  IMAD.WIDE.U32 R8, R153, UR4, R8 ;  /* 0x0000000499087c25 */ /* 0x008fc8000f8e0008 */
[----:B------:R-:W-:-:S06]  /*0680*/  IMAD R11, R153, UR5, R9 ;  /* 0x00000005990b7c24 */ /* 0x000fcc000f8e0209 */
[----:B----4-:R-:W-:Y:S05]  /*0690*/  @P0 BRA `(.L_x_1702) ;  /* 0x0000000000240947 */ /* 0x010fea0003800000 */
        /* <DEDUP_REMOVED lines=9> */
.L_x_1702:
[----:B------:R-:W-:Y:S05]  /*0730*/  BSYNC.RECONVERGENT B0 ;  /* 0x0000000000007941 */ /* 0x000fea0003800200 */
.L_x_1701:
[----:B------:R-:W-:Y:S04]  /*0740*/  BSSY.RECONVERGENT B0, `(.L_x_1703) ;  /* 0x000000f000007945 */ /* 0x000fe80003800200 */
[----:B------:R-:W-:Y:S05]  /*0750*/  @P1 BRA `(.L_x_1704) ;  /* 0x0000000000341947 */ /* 0x000fea0003800000 */
[----:B------:R-:W-:Y:S01]  /*0760*/  IADD3 R7, P0, PT, R4, 0x20, RZ ;  /* 0x0000002004077810 */ /* 0x000fe20007f1e0ff */
[----:B------:R-:W4:Y:S03]  /*0770*/  LDCU.64 UR4, c[0x0][0x3f0] ;  /* 0x00007e00ff0477ac */ /* 0x000f260008000a00 */
[----:B------:R-:W-:-:S05]  /*0780*/  IADD3.X R9, PT, PT, RZ, RZ, RZ, P0, !PT ;  /* 0x000000ffff097210 */ /* 0x000fca00007fe4ff */
[----:B------:R-:W-:Y:S01]  /*0790*/  IMAD R6, R9, R2, RZ ;  /* 0x0000000209067224 */ /* 0x000fe200078e02ff */
[----:B------:R-:W-:-:S03]  /*07a0*/  MOV R9, R11 ;  /* 0x0000000b00097202 */ /* 0x000fc60000000f00 */
[C---:B------:R-:W-:Y:S02]  /*07b0*/  IMAD R3, R7.reuse, R3, R6 ;  /* 0x0000000307037224 */ /* 0x040fe400078e0206 */
[----:B------:R-:W-:-:S03]  /*07c0*/  IMAD.WIDE.U32 R8, R7, R2, R8 ;  /* 0x0000000207087225 */ /* 0x000fc600078e0008 */
[----:B----4-:R-:W-:Y:S02]  /*07d0*/  LEA R2, P0, R8, UR4, 0x1 ;  /* 0x0000000408027c11 */ /* 0x010fe4000f8008ff */
[----:B------:R-:W-:-:S04]  /*07e0*/  IADD3 R3, PT, PT, R9, R3, RZ ;  /* 0x0000000309037210 */ /* 0x000fc80007ffe0ff */
[----:B------:R-:W-:-:S05]  /*07f0*/  LEA.HI.X R3, R8, UR5, R3, 0x1, P0 ;  /* 0x0000000508037c11 */ /* 0x000fca00080f0c03 */
[----:B------:R4:W-:Y:S04]  /*0800*/  STG.E.128 desc[UR6][R2.64], RZ ;  /* 0x000000ff02007986 */ /* 0x0009e8000c101d06 */
[----:B------:R4:W-:Y:S04]  /*0810*/  STG.E.128 desc[UR6][R2.64+0x40], RZ ;  /* 0x000040ff02007986 */ /* 0x0009e8000c101d06 */
[----:B------:R4:W-:Y:S02]  /*0820*/  STG.E.128 desc[UR6][R2.64+0x80], RZ ;  /* 0x000080ff02007986 */ /* 0x0009e4000c101d06 */
.L_x_1704:
[----:B------:R-:W-:Y:S05]  /*0830*/  BSYNC.RECONVERGENT B0 ;  /* 0x0000000000007941 */ /* 0x000fea0003800200 */
.L_x_1703:
[----:B------:R-:W4:Y:S01]  /*0840*/  LDCU.64 UR4, c[0x0][0x420] ;  /* 0x00008400ff0477ac */ /* 0x000f220008000a00 */
[----:B------:R-:W-:Y:S01]  /*0850*/  IMAD R0, R152, R0, R153 ;  /* 0x0000000098007224 */ /* 0x000fe200078e0299 */
[----:B------:R-:W-:-:S03]  /*0860*/  LOP3.LUT P2, R151, R151, 0x3, RZ, 0xc0, !PT ;  /* 0x0000000397977812 */ /* 0x000fc6000784c0ff */
[----:B--2---:R-:W-:Y:S01]  /*0870*/  IMAD R5, R0, R5, R154 ;  /* 0x0000000500057224 */ /* 0x004fe200078e029a */
[----:B------:R-:W-:Y:S02]  /*0880*/  ISETP.GE.OR P2, PT, R4, R155, P2 ;  /* 0x0000009b0400720c */ /* 0x000fe40001746670 */
[----:B------:R-:W-:Y:S02]  /*0890*/  ISETP.NE.OR P1, PT, R151, RZ, P1 ;  /* 0x000000ff9700720c */ /* 0x000fe40000f25670 */
[----:B------:R-:W-:-:S04]  /*08a0*/  IADD3 R4, P0, PT, R5, R4, RZ ;  /* 0x0000000405047210 */ /* 0x000fc80007f1e0ff */
[----:B------:R-:W-:Y:S02]  /*08b0*/  LEA.HI.X.SX32 R5, R5, RZ, 0x1, P0 ;  /* 0x000000ff05057211 */ /* 0x000fe400000f0eff */
[----:B----4-:R-:W-:-:S04]  /*08c0*/  LEA R2, P0, R4, UR4, 0x2 ;  /* 0x0000000404027c11 */ /* 0x010fc8000f8010ff */
[----:B------:R-:W-:Y:S01]  /*08d0*/  LEA.HI.X R3, R4, UR5, R5, 0x2, P0 ;  /* 0x0000000504037c11 */ /* 0x000fe200080f1405 */
[----:B------:R-:W-:-:S05]  /*08e0*/  @!P2 IMAD.MOV.U32 R5, RZ, RZ, 0x7f800000 ;  /* 0x7f800000ff05a424 */ /* 0x000fca00078e00ff */
[----:B------:R2:W-:Y:S01]  /*08f0*/  @!P2 STG.E desc[UR6][R2.64], R5 ;  /* 0x000000050200a986 */ /* 0x0005e2000c101906 */
[----:B------:R-:W-:Y:S05]  /*0900*/  @P1 EXIT ;  /* 0x000000000000194d */ /* 0x000fea0003800000 */
[----:B--2---:R-:W-:-:S05]  /*0910*/  MOV R5, 0x7f800000 ;  /* 0x7f80000000057802 */ /* 0x004fca0000000f00 */
[----:B------:R-:W-:Y:S01]  /*0920*/  STG.E desc[UR6][R2.64+0x80], R5 ;  /* 0x0000800502007986 */ /* 0x000fe2000c101906 */
[----:B------:R-:W-:Y:S05]  /*0930*/  EXIT ;  /* 0x000000000000794d */ /* 0x000fea0003800000 */
.L_x_1700:
        /* <DEDUP_REMOVED lines=11> */
.L_x_1705:
[----:B------:R-:W-:Y:S05]  /*09f0*/  BRA.U !UP0, `(.L_x_1706) ;  /* 0x00000005089c7547 */ /* 0x000fea000b800000 */
[----:B--2---:R-:W2:Y:S01]  /*0a00*/  LDC R5, c[0x0][0x4f0] ;  /* 0x00013c00ff057b82 */ /* 0x004ea20000000800 */
[----:B------:R-:W-:Y:S01]  /*0a10*/  MOV R6, RZ ;  /* 0x000000ff00067202 */ /* 0x000fe20000000f00 */
[----:B------:R-:W3:Y:S01]  /*0a20*/  LDCU.64 UR4, c[0x0][0x4e8] ;  /* 0x00009d00ff0477ac */ /* 0x000ee20008000a00 */
[----:B------:R-:W-:Y:S01]  /*0a30*/  LEA R0, R67, 0xffffff80, 0x7 ;  /* 0xffffff8043007811 */ /* 0x000fe200078e38ff */
[----:B------:R-:W4:Y:S03]  /*0a40*/  LDCU.64 UR8, c[0x0][0x3a0] ;  /* 0x00007400ff0877ac */ /* 0x000f260008000a00 */
[----:B------:R-:W-:Y:S01]  /*0a50*/  IABS R2, R0 ;  /* 0x0000000000027213 */ /* 0x000fe20000000000 */
[----:B------:R-:W4:Y:S01]  /*0a60*/  LDC R10, c[0x0][0x3e8] ;  /* 0x0000fa00ff0a7b82 */ /* 0x000f220000000800 */
[----:B------:R-:W4:Y:S01]  /*0a70*/  LDCU.64 UR14, c[0x0][0x3b8] ;  /* 0x00007700ff0e77ac */ /* 0x000f220008000a00 */
[----:B--2--5:R-:W-:-:S04]  /*0a80*/  IABS R4, R5 ;  /* 0x0000000500047213 */ /* 0x024fc80000000000 */
[----:B------:R-:W2:Y:S08]  /*0a90*/  I2F.RP R8, R4 ;  /* 0x0000000400087306 */ /* 0x000eb00000209400 */
[----:B--2---:R-:W2:Y:S02]  /*0aa0*/  MUFU.RCP R7, R8 ;  /* 0x0000000800077308 */ /* 0x004ea40000001000 */
[----:B--2---:R-:W-:Y:S01]  /*0ab0*/  IADD3 R7, PT, PT, R7, 0xffffffe, RZ ;  /* 0x0ffffffe07077810 */ /* 0x004fe20007ffe0ff */
[----:B---3--:R-:W-:-:S04]  /*0ac0*/  IMAD.WIDE.U32 R8, R152, UR4, RZ ;  /* 0x0000000498087c25 */ /* 0x008fc8000f8e00ff */
[----:B------:R-:W-:Y:S01]  /*0ad0*/  IMAD R157, R152, UR5, R9 ;  /* 0x00000005989d7c24 */ /* 0x000fe2000f8e0209 */
[----:B------:R-:W2:Y:S01]  /*0ae0*/  F2I.FTZ.U32.TRUNC.NTZ R7, R7 ;  /* 0x0000000700077305 */ /* 0x000ea2000021f000 */
[----:B------:R-:W3:Y:S01]  /*0af0*/  LDCU.64 UR4, c[0x0][0x3a8] ;  /* 0x00007500ff0477ac */ /* 0x000ee20008000a00 */
        /* <DEDUP_REMOVED lines=19> */
[----:B-1----:R-:W-:-:S05]  /*0c30*/  IMAD.WIDE R14, R3, 0x4, R156 ;  /* 0x00000004030e7825 */ /* 0x002fca00078e029c */
[----:B------:R-:W2:Y:S01]  /*0c40*/  LDG.E R6, desc[UR6][R14.64] ;  /* 0x000000060e067981 */ /* 0x000ea2000c1e1900 */
[----:B----4-:R-:W-:Y:S01]  /*0c50*/  IABS R2, R10 ;  /* 0x0000000a00027213 */ /* 0x010fe20000000000 */
[----:B------:R-:W-:Y:S02]  /*0c60*/  IMAD.MOV.U32 R8, RZ, RZ, RZ ;  /* 0x000000ffff087224 */ /* 0x000fe400078e00ff */
[----:B------:R-:W-:Y:S01]  /*0c70*/  IMAD.MOV R3, RZ, RZ, -R3 ;  /* 0x000000ffff037224 */ /* 0x000fe200078e0a03 */
[----:B------:R-:W1:Y:S03]  /*0c80*/  I2F.RP R13, R2 ;  /* 0x00000002000d7306 */ /* 0x000e660000209400 */
[----:B------:R-:W-:-:S05]  /*0c90*/  IMAD R0, R5, R3, R0 ;  /* 0x0000000305007224 */ /* 0x000fca00078e0200 */
[----:B------:R-:W-:Y:S01]  /*0ca0*/  SHF.R.S32.HI R5, RZ, 0x1f, R0 ;  /* 0x0000001fff057819 */ /* 0x000fe20000011400 */
[----:B-1----:R-:W1:Y:S02]  /*0cb0*/  MUFU.RCP R12, R13 ;  /* 0x0000000d000c7308 */ /* 0x002e640000001000 */
[----:B-1----:R-:W-:-:S06]  /*0cc0*/  VIADD R12, R12, 0xffffffe ;  /* 0x0ffffffe0c0c7836 */ /* 0x002fcc0000000000 */
[----:B------:R-:W1:Y:S02]  /*0cd0*/  F2I.FTZ.U32.TRUNC.NTZ R9, R12 ;  /* 0x0000000c00097305 */ /* 0x000e64000021f000 */
[----:B-1----:R-:W-:-:S05]  /*0ce0*/  IADD3 R4, PT, PT, RZ, -R9, RZ ;  /* 0x80000009ff047210 */ /* 0x002fca0007ffe0ff */
[----:B------:R-:W-:Y:S01]  /*0cf0*/  IMAD R7, R4, R2, RZ ;  /* 0x0000000204077224 */ /* 0x000fe200078e02ff */
[----:B------:R-:W-:-:S03]  /*0d00*/  IABS R4, R153 ;  /* 0x0000009900047213 */ /* 0x000fc60000000000 */
[----:B------:R-:W-:Y:S01]  /*0d10*/  IMAD.HI.U32 R7, R9, R7, R8 ;  /* 0x0000000709077227 */ /* 0x000fe200078e0008 */
[----:B------:R-:W-:-:S05]  /*0d20*/  MOV R8, R4 ;  /* 0x0000000400087202 */ /* 0x000fca0000000f00 */
[----:B------:R-:W-:-:S04]  /*0d30*/  IMAD.HI.U32 R4, R7, R8, RZ ;  /* 0x0000000807047227 */ /* 0x000fc800078e00ff */
[----:B------:R-:W-:-:S04]  /*0d40*/  IMAD.MOV R7, RZ, RZ, -R4 ;  /* 0x000000ffff077224 */ /* 0x000fc800078e0a04 */
[----:B------:R-:W-:-:S05]  /*0d50*/  IMAD R9, R2, R7, R8 ;  /* 0x0000000702097224 */ /* 0x000fca00078e0208 */
[----:B------:R-:W-:-:S13]  /*0d60*/  ISETP.GT.U32.AND P0, PT, R2, R9, PT ;  /* 0x000000090200720c */ /* 0x000fda0003f04070 */
[-C--:B------:R-:W-:Y:S02]  /*0d70*/  @!P0 IADD3 R9, PT, PT, R9, -R2.reuse, RZ ;  /* 0x8000000209098210 */ /* 0x080fe40007ffe0ff */
[----:B------:R-:W-:Y:S02]  /*0d80*/  @!P0 IADD3 R4, PT, PT, R4, 0x1, RZ ;  /* 0x0000000104048810 */ /* 0x000fe40007ffe0ff */
        /* <DEDUP_REMOVED lines=9> */
[----:B---3--:R-:W-:Y:S02]  /*0e20*/  IMAD R7, R7, UR4, RZ ;  /* 0x0000000407077c24 */ /* 0x008fe4000f8e02ff */
        /* <DEDUP_REMOVED lines=8> */
[----:B------:R-:W-:Y:S01]  /*0eb0*/  MOV R12, R6 ;  /* 0x00000006000c7202 */ /* 0x000fe20000000f00 */
[----:B------:R-:W-:Y:S01]  /*0ec0*/  IMAD.U32 R6, RZ, RZ, UR14 ;  /* 0x0000000eff067e24 */ /* 0x000fe2000f8e00ff */
[----:B------:R-:W-:Y:S02]  /*0ed0*/  @!P0 IADD3 R9, PT, PT, -R9, RZ, RZ ;  /* 0x000000ff09098210 */ /* 0x000fe40007ffe1ff */
[----:B------:R-:W-:Y:S01]  /*0ee0*/  MOV R14, R8 ;  /* 0x00000008000e7202 */ /* 0x000fe20000000f00 */
[----:B------:R-:W-:Y:S01]  /*0ef0*/  IMAD R8, R5, R6, RZ ;  /* 0x0000000605087224 */ /* 0x000fe200078e02ff */
[----:B------:R-:W-:-:S02]  /*0f00*/  MOV R7, UR15 ;  /* 0x0000000f00077c02 */ /* 0x000fc40008000f00 */
[----:B------:R-:W-:Y:S01]  /*0f10*/  SEL R9, R10, R9, !P1 ;  /* 0x000000090a097207 */ /* 0x000fe20004800000 */
[----:B------:R-:W-:Y:S01]  /*0f20*/  IMAD.WIDE.U32 R14, R0, R6, R14 ;  /* 0x00000006000e7225 */ /* 0x000fe200078e000e */
[----:B--2---:R-:W-:-:S03]  /*0f30*/  MOV R3, UR5 ;  /* 0x0000000500037c02 */ /* 0x004fc60008000f00 */
[----:B------:R-:W-:Y:S02]  /*0f40*/  IMAD.U32 R2, RZ, RZ, UR4 ;  /* 0x00000004ff027e24 */ /* 0x000fe4000f8e00ff */
[C---:B------:R-:W-:Y:S02]  /*0f50*/  IMAD R8, R0.reuse, R7, R8 ;  /* 0x0000000700087224 */ /* 0x040fe400078e0208 */
        /* <DEDUP_REMOVED lines=10> */
[----:B------:R-:W-:Y:S01]  /*1000*/  IMAD R5, R9, UR11, R0 ;  /* 0x0000000b09057c24 */ /* 0x000fe2000f8e0200 */
[----:B------:R-:W-:Y:S01]  /*1010*/  IADD3 R0, PT, PT, R15, R8, RZ ;  /* 0x000000080f007210 */ /* 0x000fe20007ffe0ff */
[----:B------:R-:W-:-:S04]  /*1020*/  IMAD.WIDE.U32 R16, R9, UR10, R12 ;  /* 0x0000000a09107c25 */ /* 0x000fc8000f8e000c */
[----:B------:R-:W-:Y:S01]  /*1030*/  IMAD.MOV.U32 R12, RZ, RZ, R14 ;  /* 0x000000ffff0c7224 */ /* 0x000fe200078e000e */
[----:B------:R-:W-:Y:S02]  /*1040*/  IADD3 R13, PT, PT, R17, R5, RZ ;  /* 0x00000005110d7210 */ /* 0x000fe40007ffe0ff */
[----:B------:R-:W-:Y:S01]  /*1050*/  MOV R14, R16 ;  /* 0x00000010000e7202 */ /* 0x000fe20000000f00 */
[----:B------:R-:W-:Y:S06]  /*1060*/  BRA `(.L_x_1707) ;  /* 0x0000000400687947 */ /* 0x000fec0003800000 */
.L_x_1706:
[----:B------:R-:W-:-:S13]  /*1070*/  ISETP.NE.AND P0, PT, R9, -0x1, PT ;  /* 0xffffffff0900780c */ /* 0x000fda0003f05270 */
[----:B------:R-:W-:Y:S05]  /*1080*/  @P0 BRA `(.L_x_1708) ;  /* 0x0000000000340947 */ /* 0x000fea0003800000 */
[----:B------:R-:W3:Y:S01]  /*1090*/  LDC.64 R6, c[0x0][0x3b8] ;  /* 0x0000ee00ff067b82 */ /* 0x000ee20000000a00 */
[----:B------:R-:W4:Y:S01]  /*10a0*/  LDCU.64 UR4, c[0x0][0x3a0] ;  /* 0x00007400ff0477ac */ /* 0x000f220008000a00 */
[----:B------:R-:W-:-:S05]  /*10b0*/  SHF.R.S32.HI R3, RZ, 0x1f, R0 ;  /* 0x0000001fff037819 */ /* 0x000fca0000011400 */
[-C--:B---3--:R-:W-:Y:S01]  /*10c0*/  IMAD R2, R3, R6.reuse, RZ ;  /* 0x0000000603027224 */ /* 0x088fe200078e02ff */
[----:B-----5:R-:W-:Y:S01]  /*10d0*/  SHF.R.S32.HI R3, RZ, 0x1f, R4 ;  /* 0x0000001fff037819 */ /* 0x020fe20000011404 */
[----:B------:R-:W-:-:S04]  /*10e0*/  IMAD.WIDE.U32 R12, R0, R6, RZ ;  /* 0x00000006000c7225 */ /* 0x000fc800078e00ff */
[----:B------:R-:W-:Y:S02]  /*10f0*/  IMAD R2, R0, R7, R2 ;  /* 0x0000000700027224 */ /* 0x000fe400078e0202 */
[----:B----4-:R-:W-:-:S03]  /*1100*/  IMAD R3, R3, UR4, RZ ;  /* 0x0000000403037c24 */ /* 0x010fc6000f8e02ff */
[----:B------:R-:W-:Y:S01]  /*1110*/  IADD3 R13, PT, PT, R13, R2, RZ ;  /* 0x000000020d0d7210 */ /* 0x000fe20007ffe0ff */
[C---:B------:R-:W-:Y:S02]  /*1120*/  IMAD R3, R4.reuse, UR5, R3 ;  /* 0x0000000504037c24 */ /* 0x040fe4000f8e0203 */
[----:B-1----:R-:W-:-:S05]  /*1130*/  IMAD.WIDE.U32 R14, R4, UR4, R12 ;  /* 0x00000004040e7c25 */ /* 0x002fca000f8e000c */
[----:B--2---:R-:W-:Y:S01]  /*1140*/  IADD3 R5, PT, PT, R15, R3, RZ ;  /* 0x000000030f057210 */ /* 0x004fe20007ffe0ff */
[----:B------:R-:W-:Y:S05]  /*1150*/  BRA `(.L_x_1709) ;  /* 0x0000000000147947 */ /* 0x000fea0003800000 */
.L_x_1708:
[----:B------:R-:W2:Y:S01]  /*1160*/  LDC.64 R6, c[0x0][0x3b8] ;  /* 0x0000ee00ff067b82 */ /* 0x000ea20000000a00 */
[----:B-1----:R-:W-:-:S05]  /*1170*/  IADD3 R14, PT, PT, R0, R9, RZ ;  /* 0x00000009000e7210 */ /* 0x002fca0007ffe0ff */
[C---:B--2---:R-:W-:Y:S02]  /*1180*/  IMAD R5, R14.reuse, R7, RZ ;  /* 0x000000070e057224 */ /* 0x044fe400078e02ff */
[----:B------:R-:W-:-:S05]  /*1190*/  IMAD.WIDE.U32 R14, R14, R6, RZ ;  /* 0x000000060e0e7225 */ /* 0x000fca00078e00ff */
[----:B------:R-:W-:Y:S02]  /*11a0*/  IADD3 R5, PT, PT, R15, R5, RZ ;  /* 0x000000050f057210 */ /* 0x000fe40007ffe0ff */
.L_x_1709:
[----:B------:R-:W-:Y:S05]  /*11b0*/  @P0 BRA `(.L_x_1710) ;  /* 0x0000000000340947 */ /* 0x000fea0003800000 */
[----:B------:R-:W1:Y:S01]  /*11c0*/  LDC.64 R2, c[0x0][0x3c0] ;  /* 0x0000f000ff027b82 */ /* 0x000e620000000a00 */
[----:B------:R-:W2:Y:S01]  /*11d0*/  LDCU.64 UR4, c[0x0][0x3a8] ;  /* 0x00007500ff0477ac */ /* 0x000ea20008000a00 */
[----:B------:R-:W-:Y:S02]  /*11e0*/  SHF.R.S32.HI R9, RZ, 0x1f, R0 ;  /* 0x0000001fff097819 */ /* 0x000fe40000011400 */
[----:B-----5:R-:W-:-:S05]  /*11f0*/  SHF.R.S32.HI R8, RZ, 0x1f, R4 ;  /* 0x0000001fff087819 */ /* 0x020fca0000011404 */
[----:B--2---:R-:W-:-:S04]  /*1200*/  IMAD R13, R8, UR4, RZ ;  /* 0x00000004080d7c24 */ /* 0x004fc8000f8e02ff */
[----:B------:R-:W-:Y:S02]  /*1210*/  IMAD R13, R4, UR5, R13 ;  /* 0x00000005040d7c24 */ /* 0x000fe4000f8e020d */
[-C--:B-1----:R-:W-:Y:S02]  /*1220*/  IMAD R9, R9, R2.reuse, RZ ;  /* 0x0000000209097224 */ /* 0x082fe400078e02ff */
[----:B------:R-:W-:-:S04]  /*1230*/  IMAD.WIDE.U32 R16, R0, R2, RZ ;  /* 0x0000000200107225 */ /* 0x000fc800078e00ff */
[----:B------:R-:W-:-:S05]  /*1240*/  IMAD R9, R0, R3, R9 ;  /* 0x0000000300097224 */ /* 0x000fca00078e0209 */
[----:B------:R-:W-:-:S03]  /*1250*/  IADD3 R17, PT, PT, R17, R9, RZ ;  /* 0x0000000911117210 */ /* 0x000fc60007ffe0ff */
[----:B------:R-:W-:-:S05]  /*1260*/  IMAD.WIDE.U32 R16, R4, UR4, R16 ;  /* 0x0000000404107c25 */ /* 0x000fca000f8e0010 */
[----:B------:R-:W-:Y:S01]  /*1270*/  IADD3 R15, PT, PT, R17, R13, RZ ;  /* 0x0000000d110f7210 */ /* 0x000fe20007ffe0ff */
[----:B------:R-:W-:Y:S06]  /*1280*/  BRA `(.L_x_1711) ;  /* 0x0000000000147947 */ /* 0x000fec0003800000 */
.L_x_1710:
[----:B------:R-:W1:Y:S01]  /*1290*/  LDC.64 R2, c[0x0][0x3c0] ;  /* 0x0000f000ff027b82 */ /* 0x000e620000000a00 */
[----:B------:R-:W-:-:S05]  /*12a0*/  IADD3 R0, PT, PT, R0, R9, RZ ;  /* 0x0000000900007210 */ /* 0x000fca0007ffe0ff */
[C---:B-1----:R-:W-:Y:S02]  /*12b0*/  IMAD R15, R0.reuse, R3, RZ ;  /* 0x00000003000f7224 */ /* 0x042fe400078e02ff */
[----:B------:R-:W-:-:S05]  /*12c0*/  IMAD.WIDE.U32 R16, R0, R2, RZ ;  /* 0x0000000200107225 */ /* 0x000fca00078e00ff */
[----:B------:R-:W-:-:S07]  /*12d0*/  IADD3 R15, PT, PT, R17, R15, RZ ;  /* 0x0000000f110f7210 */ /* 0x000fce0007ffe0ff */
.L_x_1711:
[----:B------:R-:W1:Y:S01]  /*12e0*/  LDC R10, c[0x0][0x3e8] ;  /* 0x0000fa00ff0a7b82 */ /* 0x000e620000000800 */
[----:B------:R-:W-:Y:S01]  /*12f0*/  MOV R20, R16 ;  /* 0x0000001000147202 */ /* 0x000fe20000000f00 */
[----:B------:R-:W-:Y:S01]  /*1300*/  IMAD.MOV.U32 R21, RZ, RZ, R15 ;  /* 0x000000ffff157224 */ /* 0x000fe200078e000f */
[----:B------:R-:W-:Y:S01]  /*1310*/  MOV R18, R14 ;  /* 0x0000000e00127202 */ /* 0x000fe20000000f00 */
[----:B------:R-:W-:Y:S01]  /*1320*/  IMAD.MOV.U32 R19, RZ, RZ, R5 ;  /* 0x000000ffff137224 */ /* 0x000fe200078e0005 */
        /* <DEDUP_REMOVED lines=23> */
[----:B------:R-:W-:-:S05]  /*14a0*/  LEA R0, R67, 0xffffff80, 0x7 ;  /* 0xffffff8043007811 */ /* 0x000fca00078e38ff */
[----:B------:R-:W-:Y:S01]  /*14b0*/  @P1 VIADD R4, R4, 0x1 ;  /* 0x0000000104041836 */ /* 0x000fe20000000000 */
[----:B------:R-:W-:Y:S01]  /*14c0*/  ISETP.NE.AND P1, PT, R10, RZ, PT ;  /* 0x000000ff0a00720c */ /* 0x000fe20003f25270 */
[C---:B------:R-:W-:Y:S01]  /*14d0*/  IMAD.WIDE.U32 R20, R0.reuse, R2, R20 ;  /* 0x0000000200147225 */ /* 0x040fe200078e0014 */
[----:B------:R-:W-:Y:S02]  /*14e0*/  LOP3.LUT R10, RZ, R10, RZ, 0x33, !PT ;  /* 0x0000000aff0a7212 */ /* 0x000fe400078e33ff */
[----:B------:R-:W-:Y:S01]  /*14f0*/  MOV R17, R4 ;  /* 0x0000000400117202 */ /* 0x000fe20000000f00 */
[----:B------:R-:W-:Y:S01]  /*1500*/  IMAD.WIDE.U32 R18, R0, R6, R18 ;  /* 0x0000000600127225 */ /* 0x000fe200078e0012 */
[----:B------:R-:W-:-:S03]  /*1510*/  MOV R16, R20 ;  /* 0x0000001400107202 */ /* 0x000fc60000000f00 */
[----:B------:R-:W-:Y:S02]  /*1520*/  @!P0 IMAD.MOV R17, RZ, RZ, -R17 ;  /* 0x000000ffff118224 */ /* 0x000fe400078e0a11 */
[----:B------:R-:W-:-:S03]  /*1530*/  IMAD R19, R0, R7, R19 ;  /* 0x0000000700137224 */ /* 0x000fc600078e0213 */
[----:B------:R-:W-:Y:S01]  /*1540*/  SEL R14, R10, R17, !P1 ;  /* 0x000000110a0e7207 */ /* 0x000fe20004800000 */
[----:B------:R-:W-:-:S03]  /*1550*/  IMAD R17, R0, R3, R21 ;  /* 0x0000000300117224 */ /* 0x000fc600078e0215 */
[----:B------:R-:W-:Y:S01]  /*1560*/  SHF.R.S32.HI R5, RZ, 0x1f, R14 ;  /* 0x0000001fff057819 */ /* 0x000fe2000001140e */
[----:B-1----:R-:W-:-:S04]  /*1570*/  IMAD.WIDE.U32 R16, R14, R12, R16 ;  /* 0x0000000c0e107225 */ /* 0x002fc800078e0010 */
[C---:B------:R-:W-:Y:S02]  /*1580*/  IMAD R0, R5.reuse, R12, RZ ;  /* 0x0000000c05007224 */ /* 0x040fe400078e02ff */
[-C--:B--2---:R-:W-:Y:S02]  /*1590*/  IMAD R5, R5, R8.reuse, RZ ;  /* 0x0000000805057224 */ /* 0x084fe400078e02ff */
[----:B------:R-:W-:-:S04]  /*15a0*/  IMAD.WIDE.U32 R18, R14, R8, R18 ;  /* 0x000000080e127225 */ /* 0x000fc800078e0012 */
[C---:B------:R-:W-:Y:S01]  /*15b0*/  IMAD R5, R14.reuse, R9, R5 ;  /* 0x000000090e057224 */ /* 0x040fe200078e0205 */
[----:B------:R-:W-:Y:S01]  /*15c0*/  MOV R12, R18 ;  /* 0x00000012000c7202 */ /* 0x000fe20000000f00 */
[----:B------:R-:W-:Y:S01]  /*15d0*/  IMAD R13, R14, R13, R0 ;  /* 0x0000000d0e0d7224 */ /* 0x000fe200078e0200 */
[----:B------:R-:W-:Y:S02]  /*15e0*/  MOV R14, R16 ;  /* 0x00000010000e7202 */ /* 0x000fe40000000f00 */
[----:B------:R-:W-:Y:S01]  /*15f0*/  IADD3 R0, PT, PT, R19, R5, RZ ;  /* 0x0000000513007210 */ /* 0x000fe20007ffe0ff */
[----:B------:R-:W-:-:S07]  /*1600*/  IMAD.IADD R13, R17, 0x1, R13 ;  /* 0x00000001110d7824 */ /* 0x000fce00078e020d */
.L_x_1707:
[----:B------:R-:W-:Y:S01]  /*1610*/  IMAD.MOV.U32 R5, RZ, RZ, RZ ;  /* 0x000000ffff057224 */ /* 0x000fe200078e00ff */
[----:B------:R-:W1:Y:S01]  /*1620*/  LDC.64 R128, c[0x0][0x3b0] ;  /* 0x0000ec00ff807b82 */ /* 0x000e620000000a00 */
[C---:B------:R-:W-:Y:S01]  /*1630*/  IMAD.SHL.U32 R92, R151.reuse, 0x8, RZ ;  /* 0x00000008975c7824 */ /* 0x040fe200078e00ff */
        /* <DEDUP_REMOVED lines=8> */
[----:B------:R-:W-:Y:S01]  /*16c0*/  IADD3 R20, P4, PT, R28, R12, RZ ;  /* 0x0000000c1c147210 */ /* 0x000fe20007f9e0ff */
[----:B------:R-:W-:Y:S01]  /*16d0*/  IMAD.SHL.U32 R81, R2, 0x20, RZ ;  /* 0x0000002002517824 */ /* 0x000fe200078e00ff */
[----:B------:R-:W-:-:S02]  /*16e0*/  MOV R127, RZ ;  /* 0x000000ff007f7202 */ /* 0x000fc40000000f00 */
[----:B------:R-:W-:Y:S01]  /*16f0*/  SHF.L.U64.HI R82, R2, 0x5, R3 ;  /* 0x0000000502527819 */ /* 0x000fe20000010203 */
[----:B------:R-:W-:Y:S01]  /*1700*/  IMAD.X R21, RZ, RZ, R0, P4 ;  /* 0x000000ffff157224 */ /* 0x000fe200020e0600 */
[----:B------:R-:W-:Y:S01]  /*1710*/  SHF.L.U32 R66, R67, 0x7, RZ ;  /* 0x0000000743427819 */ /* 0x000fe200000006ff */
[----:B------:R-:W2:Y:S01]  /*1720*/  @!P2 LDC.64 R8, c[0x0][0x398] ;  /* 0x0000e600ff08ab82 */ /* 0x000ea20000000a00 */
[----:B------:R-:W-:Y:S01]  /*1730*/  SHF.L.U64.HI R78, R6, 0x5, R7 ;  /* 0x00000005064e7819 */ /* 0x000fe20000010207 */
[----:B------:R-:W-:Y:S01]  /*1740*/  IMAD.WIDE.U32 R20, R126, R6, R20 ;  /* 0x000000067e147225 */ /* 0x000fe200078e0014 */
[----:B------:R-:W-:Y:S02]  /*1750*/  SHF.R.U32.HI R79, RZ, 0x1, R151 ;  /* 0x00000001ff4f7819 */ /* 0x000fe40000011697 */
[----:B------:R-:W-:Y:S01]  /*1760*/  LOP3.LUT R115, R92, 0x20, RZ, 0xc0, !PT ;  /* 0x000000205c737812 */ /* 0x000fe200078ec0ff */
[----:B-1----:R-:W-:-:S04]  /*1770*/  @P2 IMAD.WIDE.U32 R18, R150, R128, RZ ;  /* 0x0000008096122225 */ /* 0x002fc800078e00ff */
[----:B------:R-:W-:Y:S02]  /*1780*/  IMAD R97, R126, R7, R21 ;  /* 0x000000077e617224 */ /* 0x000fe400078e0215 */
[----:B------:R-:W-:Y:S02]  /*1790*/  IMAD.SHL.U32 R96, R20, 0x2, RZ ;  /* 0x0000000214607824 */ /* 0x000fe400078e00ff */
[----:B------:R-:W-:Y:S01]  /*17a0*/  VIADD R76, R66, 0xffffff80 ;  /* 0xffffff80424c7836 */ /* 0x000fe20000000000 */
[----:B------:R-:W-:Y:S01]  /*17b0*/  SHF.L.U64.HI R97, R20, 0x1, R97 ;  /* 0x0000000114617819 */ /* 0x000fe20000010261 */
[----:B--2---:R-:W-:-:S04]  /*17c0*/  @!P2 IMAD.WIDE.U32 R16, R152, R8, RZ ;  /* 0x000000089810a225 */ /* 0x004fc800078e00ff */
[----:B------:R-:W-:Y:S01]  /*17d0*/  @!P2 IMAD.MOV.U32 R8, RZ, RZ, R16 ;  /* 0x000000ffff08a224 */ /* 0x000fe200078e0010 */
[----:B------:R-:W-:Y:S01]  /*17e0*/  IADD3 R16, P3, PT, R28, R14, RZ ;  /* 0x0000000e1c107210 */ /* 0x000fe20007f7e0ff */
[----:B------:R-:W-:Y:S02]  /*17f0*/  @P2 IMAD.MOV.U32 R8, RZ, RZ, R18 ;  /* 0x000000ffff082224 */ /* 0x000fe400078e0012 */
[----:B------:R-:W-:Y:S02]  /*1800*/  @!P2 IMAD R9, R152, R9, R17 ;  /* 0x000000099809a224 */ /* 0x000fe400078e0211 */
[----:B------:R-:W-:Y:S01]  /*1810*/  @P2 IMAD R9, R150, R129, R19 ;  /* 0x0000008196092224 */ /* 0x000fe200078e0213 */
[----:B------:R-:W-:Y:S01]  /*1820*/  IADD3 R12, P2, PT, R28, R8, RZ ;  /* 0x000000081c0c7210 */ /* 0x000fe20007f5e0ff */
[----:B------:R-:W-:Y:S01]  /*1830*/  IMAD.X R17, RZ, RZ, R13, P3 ;  /* 0x000000ffff117224 */ /* 0x000fe200018e060d */
[----:B------:R-:W1:Y:S01]  /*1840*/  LDC R8, c[0x0][0x450] ;  /* 0x00011400ff087b82 */ /* 0x000e620000000800 */
[----:B------:R-:W-:Y:S01]  /*1850*/  IMAD.WIDE.U32 R14, R11, 0x40, R126 ;  /* 0x000000400b0e7825 */ /* 0x000fe200078e007e */
[----:B------:R-:W-:-:S02]  /*1860*/  IADD3.X R13, PT, PT, RZ, R9, RZ, P2, !PT ;  /* 0x00000009ff0d7210 */ /* 0x000fc400017fe4ff */
[----:B----4-:R-:W-:Y:S01]  /*1870*/  IADD3 R96, P2, PT, R96, UR8, RZ ;  /* 0x0000000860607c10 */ /* 0x010fe2000ff5e0ff */
[----:B------:R-:W-:Y:S02]  /*1880*/  IMAD R0, R15, R128, RZ ;  /* 0x000000800f007224 */ /* 0x000fe400078e02ff */
[----:B------:R-:W-:Y:S01]  /*1890*/  IMAD.WIDE.U32 R12, R153, UR4, R12 ;  /* 0x00000004990c7c25 */ /* 0x000fe2000f8e000c */
[----:B------:R-:W-:Y:S02]  /*18a0*/  IADD3.X R97, PT, PT, R97, UR9, RZ, P2, !PT ;  /* 0x0000000961617c10 */ /* 0x000fe400097fe4ff */
[----:B------:R-:W-:Y:S01]  /*18b0*/  MOV R146, R96 ;  /* 0x0000006000927202 */ /* 0x000fe20000000f00 */
[----:B------:R-:W-:Y:S01]  /*18c0*/  IMAD R13, R153, UR5, R13 ;  /* 0x00000005990d7c24 */ /* 0x000fe2000f8e020d */
[----:B------:R-:W2:Y:S01]  /*18d0*/  LDCU.64 UR4, c[0x0][0x390] ;  /* 0x00007200ff0477ac */ /* 0x000ea20008000a00 */
[----:B------:R-:W-:-:S04]  /*18e0*/  IMAD.WIDE.U32 R16, R126, R2, R16 ;  /* 0x000000027e107225 */ /* 0x000fc800078e0010 */
[----:B------:R-:W-:Y:S01]  /*18f0*/  IMAD R83, R14, R129, R0 ;  /* 0x000000810e537224 */ /* 0x000fe200078e0200 */
[----:B------:R-:W-:Y:S01]  /*1900*/  SHF.L.U32 R0, R151, 0x5, RZ ;  /* 0x0000000597007819 */ /* 0x000fe200000006ff */
[----:B------:R-:W-:Y:S02]  /*1910*/  IMAD R95, R126, R3, R17 ;  /* 0x000000037e5f7224 */ /* 0x000fe400078e0211 */
[----:B------:R-:W-:Y:S01]  /*1920*/  IMAD.SHL.U32 R94, R16, 0x2, RZ ;  /* 0x00000002105e7824 */ /* 0x000fe200078e00ff */
[----:B------:R-:W-:Y:S01]  /*1930*/  LOP3.LUT R3, R0, 0xc0, RZ, 0xc0, !PT ;  /* 0x000000c000037812 */ /* 0x000fe200078ec0ff */
[----:B------:R-:W-:Y:S01]  /*1940*/  IMAD.WIDE.U32 R128, R14, R128, R12 ;  /* 0x000000800e807225 */ /* 0x000fe200078e000c */
[----:B------:R-:W-:Y:S02]  /*1950*/  SHF.R.S32.HI R0, RZ, 0x1f, R85 ;  /* 0x0000001fff007819 */ /* 0x000fe40000011455 */
[----:B------:R-:W-:Y:S01]  /*1960*/  SHF.L.U64.HI R95, R16, 0x1, R95 ;  /* 0x00000001105f7819 */ /* 0x000fe2000001025f */
[----:B------:R-:W-:Y:S01]  /*1970*/  IMAD.MOV.U32 R147, RZ, RZ, R97 ;  /* 0x000000ffff937224 */ /* 0x000fe200078e0061 */
[----:B------:R-:W-:Y:S01]  /*1980*/  LEA.HI R0, R0, R85, RZ, 0x7 ;  /* 0x0000005500007211 */ /* 0x000fe200078f38ff */
[----:B------:R-:W-:Y:S01]  /*1990*/  IMAD.IADD R83, R129, 0x1, R83 ;  /* 0x0000000181537824 */ /* 0x000fe200078e0253 */
[----:B--2---:R-:W-:-:S02]  /*19a0*/  IADD3 R94, P2, PT, R94, UR4, RZ ;  /* 0x000000045e5e7c10 */ /* 0x004fc4000ff5e0ff */
[----:B------:R-:W-:Y:S02]  /*19b0*/  SHF.R.S32.HI R0, RZ, 0x7, R0 ;  /* 0x00000007ff007819 */ /* 0x000fe40000011400 */
[----:B-1----:R-:W-:Y:S01]  /*19c0*/  LEA.HI R91, R8, R8, RZ, 0x1 ;  /* 0x00000008085b7211 */ /* 0x002fe200078f08ff */
[----:B------:R-:W-:Y:S01]  /*19d0*/  IMAD.MOV.U32 R148, RZ, RZ, R94 ;  /* 0x000000ffff947224 */ /* 0x000fe200078e005e */
[----:B------:R-:W-:Y:S02]  /*19e0*/  IADD3.X R95, PT, PT, R95, UR5, RZ, P2, !PT ;  /* 0x000000055f5f7c10 */ /* 0x000fe400097fe4ff */
[----:B------:R-:W-:Y:S02]  /*19f0*/  LOP3.LUT R84, R3, 0x18, R88, 0xf8, !PT ;  /* 0x0000001803547812 */ /* 0x000fe400078ef858 */
[----:B------:R-:W-:Y:S02]  /*1a00*/  ISETP.GE.AND P2, PT, R0, R67, PT ;  /* 0x000000430000720c */ /* 0x000fe40003f46270 */
[----:B------:R-:W-:-:S02]  /*1a10*/  LOP3.LUT R88, R88, 0xc, RZ, 0xc0, !PT ;  /* 0x0000000c58587812 */ /* 0x000fc400078ec0ff */
[----:B------:R-:W-:Y:S02]  /*1a20*/  SHF.R.S32.HI R91, RZ, 0x1, R91 ;  /* 0x00000001ff5b7819 */ /* 0x000fe4000001145b */
[----:B------:R-:W-:-:S03]  /*1a30*/  MOV R149, R95 ;  /* 0x0000005f00957202 */ /* 0x000fc60000000f00 */
[----:B------:R-:W-:-:S04]  /*1a40*/  IMAD R89, R126, R91, R88 ;  /* 0x0000005b7e597224 */ /* 0x000fc800078e0258 */
[--C-:B------:R-:W-:Y:S01]  /*1a50*/  IMAD.IADD R88, R88, 0x1, R89.reuse ;  /* 0x0000000158587824 */ /* 0x100fe200078e0259 */
[----:B------:R-:W-:-:S04]  /*1a60*/  SHF.R.S32.HI R87, RZ, 0x1f, R89 ;  /* 0x0000001fff577819 */ /* 0x000fc80000011459 */
[----:B------:R-:W-:Y:S01]  /*1a70*/  SHF.R.S32.HI R86, RZ, 0x1f, R88 ;  /* 0x0000001fff567819 */ /* 0x000fe20000011458 */
[----:B---3--:R-:W-:Y:S06]  /*1a80*/  @P2 BRA `(.L_x_1712) ;  /* 0x0000007800642947 */ /* 0x008fec0003800000 */
[----:B------:R-:W1:Y:S01]  /*1a90*/  LDC.64 R2, c[0x0][0x4a0] ;  /* 0x00012800ff027b82 */ /* 0x000e620000000a00 */
[----:B------:R-:W2:Y:S01]  /*1aa0*/  LDCU.128 UR16, c[0x0][0x4b0] ;  /* 0x00009600ff1077ac */ /* 0x000ea20008000c00 */
[----:B------:R-:W-:Y:S01]  /*1ab0*/  IMAD.MOV.U32 R29, RZ, RZ, RZ ;  /* 0x000000ffff1d7224 */ /* 0x000fe200078e00ff */
[----:B------:R-:W-:Y:S01]  /*1ac0*/  SHF.R.S32.HI R31, RZ, 0x1f, R85 ;  /* 0x0000001fff1f7819 */ /* 0x000fe20000011455 */
[----:B------:R-:W-:Y:S01]  /*1ad0*/  @!P0 IMAD.MOV R4, RZ, RZ, -R4 ;  /* 0x000000ffff048224 */ /* 0x000fe200078e0a04 */
[----:B------:R-:W3:Y:S01]  /*1ae0*/  LDCU.128 UR12, c[0x0][0x4c0] ;  /* 0x00009800ff0c77ac */ /* 0x000ee20008000c00 */
[----:B-----5:R-:W-:Y:S01]  /*1af0*/  IMAD.IADD R64, R76, 0x1, R5 ;  /* 0x000000014c407824 */ /* 0x020fe200078e0205 */
[----:B------:R-:W-:Y:S01]  /*1b00*/  VIMNMX R93, PT, PT, RZ, R0, !PT ;  /* 0x00000000ff5d7248 */ /* 0x000fe20007fe0100 */
[----:B------:R-:W4:Y:S01]  /*1b10*/  LDC.64 R110, c[0x0][0x4a8] ;  /* 0x00012a00ff6e7b82 */ /* 0x000f220000000a00 */
[----:B------:R-:W-:Y:S01]  /*1b20*/  SEL R10, R10, R4, !P1 ;  /* 0x000000040a0a7207 */ /* 0x000fe20004800000 */
[----:B------:R-:W3:Y:S01]  /*1b30*/  LDCU.128 UR8, c[0x0][0x490] ;  /* 0x00009200ff0877ac */ /* 0x000ee20008000c00 */
[----:B------:R-:W-:Y:S01]  /*1b40*/  IADD3 R4, P0, PT, -R85, R126, RZ ;  /* 0x0000007e55047210 */ /* 0x000fe20007f1e1ff */
[----:B------:R-:W-:Y:S01]  /*1b50*/  IMAD R64, R64, R91, RZ ;  /* 0x0000005b40407224 */ /* 0x000fe200078e02ff */
[----:B------:R-:W-:Y:S01]  /*1b60*/  IADD3 R90, PT, PT, R126, 0x20, RZ ;  /* 0x000000207e5a7810 */ /* 0x000fe20007ffe0ff */
[----:B------:R-:W4:Y:S01]  /*1b70*/  LDCU.64 UR4, c[0x0][0x488] ;  /* 0x00009100ff0477ac */ /* 0x000f220008000a00 */
[----:B------:R-:W-:Y:S01]  /*1b80*/  IADD3.X R31, PT, PT, RZ, ~R31, RZ, P0, !PT ;  /* 0x8000001fff1f7210 */ /* 0x000fe200007fe4ff */
[C---:B------:R-:W-:Y:S01]  /*1b90*/  IMAD.SHL.U32 R121, R91.reuse, 0x20, RZ ;  /* 0x000000205b797824 */ /* 0x040fe200078e00ff */
[----:B------:R-:W-:Y:S01]  /*1ba0*/  IADD3 R100, P0, PT, R64, R88, RZ ;  /* 0x0000005840647210 */ /* 0x000fe20007f1e0ff */
[----:B------:R-:W-:Y:S01]  /*1bb0*/  IMAD R118, R91, 0x60, RZ ;  /* 0x000000605b767824 */ /* 0x000fe200078e02ff */
[----:B------:R-:W-:Y:S01]  /*1bc0*/  IADD3 R120, PT, PT, R126, 0x60, RZ ;  /* 0x000000607e787810 */ /* 0x000fe20007ffe0ff */
[----:B--2---:R-:W-:Y:S01]  /*1bd0*/  IMAD R99, R31, UR16, RZ ;  /* 0x000000101f637c24 */ /* 0x004fe2000f8e02ff */
[C---:B------:R-:W-:Y:S01]  /*1be0*/  LOP3.LUT R26, R28.reuse, 0x20, RZ, 0xfc, !PT ;  /* 0x000000201c1a7812 */ /* 0x040fe200078efcff */
[----:B------:R-:W-:Y:S01]  /*1bf0*/  IMAD.SHL.U32 R116, R91, 0x40, RZ ;  /* 0x000000405b747824 */ /* 0x000fe200078e00ff */
[----:B------:R-:W-:Y:S01]  /*1c00*/  LOP3.LUT R25, R28, 0x40, RZ, 0xfc, !PT ;  /* 0x000000401c197812 */ /* 0x000fe200078efcff */
[----:B-1----:R-:W-:Y:S01]  /*1c10*/  IMAD.WIDE.U32 R6, R152, R2, R28 ;  /* 0x0000000298067225 */ /* 0x002fe200078e001c */
[----:B------:R-:W-:-:S02]  /*1c20*/  MOV R114, R76 ;  /* 0x0000004c00727202 */ /* 0x000fc40000000f00 */
[----:B------:R-:W-:Y:S01]  /*1c30*/  SHF.R.S32.HI R108, RZ, 0x1f, R116 ;  /* 0x0000001fff6c7819 */ /* 0x000fe20000011474 */
[C---:B------:R-:W-:Y:S01]  /*1c40*/  IMAD R7, R152.reuse, R3, R7 ;  /* 0x0000000398077224 */ /* 0x040fe200078e0207 */
[----:B------:R-:W-:Y:S01]  /*1c50*/  SHF.R.S32.HI R3, RZ, 0x1f, R10 ;  /* 0x0000001fff037819 */ /* 0x000fe2000001140a */
[----:B---3--:R-:W-:Y:S01]  /*1c60*/  IMAD.WIDE.U32 R12, R152, UR10, R28 ;  /* 0x0000000a980c7c25 */ /* 0x008fe2000f8e001c */
[----:B------:R-:W-:Y:S02]  /*1c70*/  SHF.R.S32.HI R106, RZ, 0x1f, R118 ;  /* 0x0000001fff6a7819 */ /* 0x000fe40000011476 */
[----:B----4-:R-:W-:Y:S01]  /*1c80*/  SHF.L.U32 R113, R110, 0x5, RZ ;  /* 0x000000056e717819 */ /* 0x010fe200000006ff */
[----:B------:R-:W-:-:S04]  /*1c90*/  IMAD.WIDE.U32 R8, R76, UR16, R6 ;  /* 0x000000104c087c25 */ /* 0x000fc8000f8e0006 */
[----:B------:R-:W-:Y:S02]  /*1ca0*/  IMAD R9, R76, UR17, R9 ;  /* 0x000000114c097c24 */ /* 0x000fe4000f8e0209 */
[----:B------:R-:W-:Y:S02]  /*1cb0*/  IMAD R7, R3, UR12, RZ ;  /* 0x0000000c03077c24 */ /* 0x000fe4000f8e02ff */
[----:B------:R-:W-:-:S04]  /*1cc0*/  IMAD.WIDE.U32 R8, R10, UR12, R8 ;  /* 0x0000000c0a087c25 */ /* 0x000fc8000f8e0008 */
[----:B------:R-:W-:Y:S01]  /*1cd0*/  IMAD R6, R10, UR13, R7 ;  /* 0x0000000d0a067c24 */ /* 0x000fe2000f8e0207 */
[----:B------:R-:W1:Y:S01]  /*1ce0*/  LDCU.64 UR12, c[0x0][0x4e0] ;  /* 0x00009c00ff0c77ac */ /* 0x000e620008000a00 */
[----:B------:R-:W-:Y:S02]  /*1cf0*/  IMAD R3, R3, UR18, RZ ;  /* 0x0000001203037c24 */ /* 0x000fe4000f8e02ff */
[----:B------:R-:W-:Y:S01]  /*1d00*/  IMAD R13, R152, UR11, R13 ;  /* 0x0000000b980d7c24 */ /* 0x000fe2000f8e020d */
[----:B------:R-:W-:Y:S01]  /*1d10*/  IADD3 R7, PT, PT, R9, R6, RZ ;  /* 0x0000000609077210 */ /* 0x000fe20007ffe0ff */
[----:B------:R-:W-:Y:S01]  /*1d20*/  IMAD.MOV.U32 R6, RZ, RZ, R8 ;  /* 0x000000ffff067224 */ /* 0x000fe200078e0008 */
[----:B------:R-:W2:Y:S01]  /*1d30*/  LDCU.64 UR10, c[0x0][0x4d0] ;  /* 0x00009a00ff0a77ac */ /* 0x000ea20008000a00 */
[----:B------:R-:W-:Y:S01]  /*1d40*/  IMAD R8, R10, UR19, R3 ;  /* 0x000000130a087c24 */ /* 0x000fe2000f8e0203 */
[----:B------:R-:W-:Y:S01]  /*1d50*/  SHF.R.S32.HI R3, RZ, 0x1f, R64 ;  /* 0x0000001fff037819 */ /* 0x000fe20000011440 */
[----:B------:R-:W-:Y:S01]  /*1d60*/  IMAD.WIDE.U32 R12, R76, R110, R12 ;  /* 0x0000006e4c0c7225 */ /* 0x000fe200078e000c */
[----:B------:R-:W-:Y:S01]  /*1d70*/  IADD3 R64, P1, PT, R64, R89, RZ ;  /* 0x0000005940407210 */ /* 0x000fe20007f3e0ff */
[----:B------:R-:W-:-:S02]  /*1d80*/  UMOV UR19, URZ ;  /* 0x000000ff00137c82 */ /* 0x000fc40008000000 */
[C---:B------:R-:W-:Y:S02]  /*1d90*/  IMAD.X R101, R3.reuse, 0x1, R86, P0 ;  /* 0x0000000103657824 */ /* 0x040fe400000e0656 */
[----:B------:R-:W-:Y:S02]  /*1da0*/  IMAD.X R3, R3, 0x1, R87, P1 ;  /* 0x0000000103037824 */ /* 0x000fe400008e0657 */
[----:B------:R-:W-:Y:S01]  /*1db0*/  IMAD R13, R76, R111, R13 ;  /* 0x0000006f4c0d7224 */ /* 0x000fe200078e020d */
[----:B------:R-:W-:Y:S01]  /*1dc0*/  SHF.L.U64.HI R101, R100, 0x1, R101 ;  /* 0x0000000164657819 */ /* 0x000fe20000010265 */
[----:B------:R-:W-:Y:S01]  /*1dd0*/  IMAD.WIDE.U32 R6, R4, UR16, R6 ;  /* 0x0000001004067c25 */ /* 0x000fe2000f8e0006 */
[----:B------:R-:W-:-:S03]  /*1de0*/  SHF.L.U64.HI R2, R64, 0x1, R3 ;  /* 0x0000000140027819 */ /* 0x000fc60000010203 */
[----:B------:R-:W-:Y:S01]  /*1df0*/  IMAD.SHL.U32 R64, R64, 0x2, RZ ;  /* 0x0000000240407824 */ /* 0x000fe200078e00ff */
[----:B------:R-:W-:Y:S01]  /*1e00*/  LEA R98, P3, R6, UR8, 0x1 ;  /* 0x0000000806627c11 */ /* 0x000fe2000f8608ff */
[----:B------:R-:W-:Y:S01]  /*1e10*/  IMAD.WIDE.U32 R10, R10, UR18, R12 ;  /* 0x000000120a0a7c25 */ /* 0x000fe2000f8e000c */
[----:B------:R-:W-:Y:S02]  /*1e20*/  USHF.L.U32 UR18, UR16, 0x7, URZ ;  /* 0x0000000710127899 */ /* 0x000fe400080006ff */
[----:B------:R-:W-:Y:S01]  /*1e30*/  IADD3 R32, P0, PT, R64, UR14, RZ ;  /* 0x0000000e40207c10 */ /* 0x000fe2000ff1e0ff */
[----:B------:R-:W3:Y:S01]  /*1e40*/  LDCU UR16, c[0x0][0x450] ;  /* 0x00008a00ff1077ac */ /* 0x000ee20008000800 */
[----:B------:R-:W-:Y:S01]  /*1e50*/  IMAD R99, R4, UR17, R99 ;  /* 0x0000001104637c24 */ /* 0x000fe2000f8e0263 */
[----:B------:R-:W-:Y:S01]  /*1e60*/  IADD3 R9, PT, PT, R11, R8, RZ ;  /* 0x000000080b097210 */ /* 0x000fe20007ffe0ff */
[----:B------:R-:W-:Y:S01]  /*1e70*/  IMAD.SHL.U32 R100, R100, 0x2, RZ ;  /* 0x0000000264647824 */ /* 0x000fe200078e00ff */
[----:B------:R-:W-:Y:S01]  /*1e80*/  IADD3.X R33, PT, PT, R2, UR15, RZ, P0, !PT ;  /* 0x0000000f02217c10 */ /* 0x000fe200087fe4ff */
[----:B------:R-:W4:Y:S01]  /*1e90*/  LDCU.U8 UR17, c[0x0][0x533] ;  /* 0x0000a660ff1177ac */ /* 0x000f220008000000 */
[----:B--2---:R-:W-:Y:S01]  /*1ea0*/  IADD3 R64, P0, PT, R64, UR10, RZ ;  /* 0x0000000a40407c10 */ /* 0x004fe2000ff1e0ff */
[----:B------:R-:W-:Y:S01]  /*1eb0*/  IMAD R31, R31, R110, RZ ;  /* 0x0000006e1f1f7224 */ /* 0x000fe200078e02ff */
[----:B------:R-:W-:Y:S01]  /*1ec0*/  MOV R8, R10 ;  /* 0x0000000a00087202 */ /* 0x000fe20000000f00 */
[----:B------:R-:W-:Y:S01]  /*1ed0*/  IMAD.SHL.U32 R107, R110, 0x80, RZ ;  /* 0x000000806e6b7824 */ /* 0x000fe200078e00ff */
[----:B------:R-:W-:Y:S01]  /*1ee0*/  IADD3.X R65, PT, PT, R2, UR11, RZ, P0, !PT ;  /* 0x0000000b02417c10 */ /* 0x000fe200087fe4ff */
[C---:B------:R-:W-:Y:S01]  /*1ef0*/  IMAD R31, R4.reuse, R111, R31 ;  /* 0x0000006f041f7224 */ /* 0x040fe200078e021f */
[----:B------:R-:W-:Y:S01]  /*1f00*/  IADD3 R0, P0, PT, RZ, -UR19, RZ ;  /* 0x80000013ff007c10 */ /* 0x000fe2000ff1e0ff */
[----:B------:R-:W-:Y:S01]  /*1f10*/  IMAD.WIDE.U32 R4, R4, R110, R8 ;  /* 0x0000006e04047225 */ /* 0x000fe200078e0008 */
[----:B------:R-:W-:-:S02]  /*1f20*/  IADD3 R102, P1, PT, R100, UR14, RZ ;  /* 0x0000000e64667c10 */ /* 0x000fc4000ff3e0ff */
[----:B------:R-:W-:Y:S01]  /*1f30*/  IADD3.X R3, PT, PT, RZ, ~UR18, RZ, P0, !PT ;  /* 0x80000012ff037c10 */ /* 0x000fe200087fe4ff */
[----:B------:R-:W-:Y:S01]  /*1f40*/  IMAD.X R107, RZ, RZ, ~R107, P0 ;  /* 0x000000ffff6b7224 */ /* 0x000fe200000e0e6b */
[----:B------:R-:W-:Y:S01]  /*1f50*/  IADD3.X R103, PT, PT, R101, UR15, RZ, P1, !PT ;  /* 0x0000000f65677c10 */ /* 0x000fe20008ffe4ff */
[----:B------:R-:W-:Y:S01]  /*1f60*/  IMAD.IADD R99, R7, 0x1, R99 ;  /* 0x0000000107637824 */ /* 0x000fe200078e0263 */
[----:B------:R-:W-:Y:S01]  /*1f70*/  LEA R30, P2, R4, UR4, 0x1 ;  /* 0x00000004041e7c11 */ /* 0x000fe2000f8408ff */
[----:B------:R-:W-:Y:S01]  /*1f80*/  IMAD.IADD R31, R5, 0x1, R31 ;  /* 0x00000001051f7824 */ /* 0x000fe200078e021f */
[----:B------:R-:W-:Y:S01]  /*1f90*/  IADD3 R100, P1, PT, R100, UR10, RZ ;  /* 0x0000000a64647c10 */ /* 0x000fe2000ff3e0ff */
[----:B------:R-:W-:Y:S01]  /*1fa0*/  VIADD R122, R126, 0x40 ;  /* 0x000000407e7a7836 */ /* 0x000fe20000000000 */
[----:B------:R-:W-:Y:S01]  /*1fb0*/  SHF.L.U64.HI R111, R110, 0x5, R111 ;  /* 0x000000056e6f7819 */ /* 0x000fe2000001026f */
[C---:B------:R-:W-:Y:S01]  /*1fc0*/  IMAD R119, R67.reuse, -0x80, R85 ;  /* 0xffffff8043777824 */ /* 0x040fe200078e0255 */
[C---:B------:R-:W-:Y:S01]  /*1fd0*/  SHF.R.S64 R109, R0.reuse, 0x1f, R107 ;  /* 0x0000001f006d7819 */ /* 0x040fe2000000106b */
[----:B------:R-:W-:Y:S01]  /*1fe0*/  IMAD R117, R67, -0x80, R80 ;  /* 0xffffff8043757824 */ /* 0x000fe200078e0250 */
[----:B------:R-:W-:Y:S01]  /*1ff0*/  SHF.R.S32.HI R110, RZ, 0x1f, R121 ;  /* 0x0000001fff6e7819 */ /* 0x000fe20000011479 */
[----:B------:R-:W-:Y:S01]  /*2000*/  IMAD.MOV.U32 R112, RZ, RZ, R67 ;  /* 0x000000ffff707224 */ /* 0x000fe200078e0043 */
[----:B---3--:R-:W-:Y:S01]  /*2010*/  MOV R27, UR16 ;  /* 0x00000010001b7c02 */ /* 0x008fe20008000f00 */
[----:B------:R-:W2:Y:S01]  /*2020*/  LDCU.64 UR14, c[0x0][0x3c0] ;  /* 0x00007800ff0e77ac */ /* 0x000ea20008000a00 */
[----:B------:R-:W-:-:S02]  /*2030*/  SHF.R.S64 R105, R0, 0x1f, R3 ;  /* 0x0000001f00697819 */ /* 0x000fc40000001003 */
[----:B------:R-:W-:Y:S01]  /*2040*/  SHF.R.S32.HI R104, RZ, 0x1f, R3 ;  /* 0x0000001fff687819 */ /* 0x000fe20000011403 */
[----:B----4-:R-:W-:Y:S01]  /*2050*/  UISETP.NE.AND UP0, UPT, UR17, URZ, UPT ;  /* 0x000000ff1100728c */ /* 0x010fe2000bf05270 */
[----:B------:R-:W-:Y:S02]  /*2060*/  SHF.R.S32.HI R107, RZ, 0x1f, R107 ;  /* 0x0000001fff6b7819 */ /* 0x000fe4000001146b */
[----:B------:R-:W-:Y:S02]  /*2070*/  LEA.HI.X R99, R6, UR9, R99, 0x1, P3 ;  /* 0x0000000906637c11 */ /* 0x000fe400098f0c63 */
[----:B------:R-:W-:Y:S01]  /*2080*/  LEA.HI.X R31, R4, UR5, R31, 0x1, P2 ;  /* 0x00000005041f7c11 */ /* 0x000fe200090f0c1f */
[----:B------:R-:W3:Y:S01]  /*2090*/  LDCU.64 UR4, c[0x0][0x3b8] ;  /* 0x00007700ff0477ac */ /* 0x000ee20008000a00 */
[----:B------:R-:W-:Y:S01]  /*20a0*/  IADD3.X R101, PT, PT, R101, UR11, RZ, P1, !PT ;  /* 0x0000000b65657c10 */ /* 0x000fe20008ffe4ff */
[----:B-1----:R-:W4:Y:S06]  /*20b0*/  LDCU.128 UR8, c[0x0][0x3a0] ;  /* 0x00007400ff0877ac */ /* 0x002f2c0008000c00 */
.L_x_1734:
[----:B------:R-:W-:Y:S01]  /*20c0*/  VIADD R117, R117, 0x80 ;  /* 0x0000008075757836 */ /* 0x000fe20000000000 */
[----:B------:R-:W-:Y:S01]  /*20d0*/  BSSY.RECONVERGENT B1, `(.L_x_1713) ;  /* 0x00006d5000017945 */ /* 0x000fe20003800200 */
[----:B------:R-:W-:Y:S02]  /*20e0*/  VIADD R119, R119, 0x80 ;  /* 0x0000008077777836 */ /* 0x000fe40000000000 */
[----:B------:R-:W-:Y:S01]  /*20f0*/  VIADD R112, R112, 0xffffffff ;  /* 0xffffffff70707836 */ /* 0x000fe20000000000 */
[-C--:B------:R-:W-:Y:S01]  /*2100*/  ISETP.GE.AND P0, PT, R126, R117.reuse, PT ;  /* 0x000000757e00720c */ /* 0x080fe20003f06270 */
[----:B------:R-:W-:Y:S01]  /*2110*/  IMAD.MOV.U32 R124, RZ, RZ, R114 ;  /* 0x000000ffff7c7224 */ /* 0x000fe200078e0072 */
[----:B------:R-:W-:Y:S01]  /*2120*/  ISETP.GE.AND P6, PT, R90, R117, PT ;  /* 0x000000755a00720c */ /* 0x000fe20003fc6270 */
[----:B------:R-:W-:Y:S01]  /*2130*/  VIADD R114, R114, 0xffffff80 ;  /* 0xffffff8072727836 */ /* 0x000fe20000000000 */
[-C--:B------:R-:W-:Y:S02]  /*2140*/  ISETP.GE.AND P0, PT, R126, R119.reuse, !P0 ;  /* 0x000000777e00720c */ /* 0x080fe40004706270 */
[----:B------:R-:W-:Y:S02]  /*2150*/  ISETP.GE.AND P6, PT, R90, R119, !P6 ;  /* 0x000000775a00720c */ /* 0x000fe400077c6270 */
[-C--:B------:R-:W-:Y:S02]  /*2160*/  ISETP.GE.AND P5, PT, R122, R117.reuse, PT ;  /* 0x000000757a00720c */ /* 0x080fe40003fa6270 */
[----:B------:R-:W-:Y:S02]  /*2170*/  ISETP.GE.AND P4, PT, R120, R117, PT ;  /* 0x000000757800720c */ /* 0x000fe40003f86270 */
[-C--:B------:R-:W-:Y:S02]  /*2180*/  ISETP.GE.AND P5, PT, R122, R119.reuse, !P5 ;  /* 0x000000777a00720c */ /* 0x080fe40006fa6270 */
[----:B------:R-:W-:Y:S02]  /*2190*/  ISETP.GE.AND P4, PT, R120, R119, !P4 ;  /* 0x000000777800720c */ /* 0x000fe40006786270 */
[----:B------:R-:W-:Y:S01]  /*21a0*/  ISETP.GT.AND P3, PT, R112, R93, PT ;  /* 0x0000005d7000720c */ /* 0x000fe20003f64270 */
[----:B------:R-:W5:Y:S02]  /*21b0*/  @P0 LDG.E.128 R12, desc[UR6][R98.64] ;  /* 0x00000006620c0981 */ /* 0x000f64000c1e1d00 */
[----:B------:R-:W1:Y:S02]  /*21c0*/  @P6 LDC.64 R2, c[0x0][0x4b0] ;  /* 0x00012c00ff026b82 */ /* 0x000e640000000a00 */
[----:B-----5:R-:W-:Y:S01]  /*21d0*/  @P0 STG.E.128 desc[UR6][R94.64], R12 ;  /* 0x0000000c5e000986 */ /* 0x020fe2000c101d06 */
[C---:B-1----:R-:W-:Y:S03]  /*21e0*/  @P6 LEA R36, P1, R2.reuse, R98, 0x6 ;  /* 0x0000006202246211 */ /* 0x042fe600078230ff */
[----:B------:R-:W5:Y:S01]  /*21f0*/  @P0 LDG.E.128 R8, desc[UR6][R98.64+0x40] ;  /* 0x0000400662080981 */ /* 0x000f62000c1e1d00 */
[----:B------:R-:W-:Y:S02]  /*2200*/  @P6 LEA.HI.X R37, R2, R99, R3, 0x6, P1 ;  /* 0x0000006302256211 */ /* 0x000fe400008f3403 */
[----:B------:R-:W1:Y:S01]  /*2210*/  @P5 LDC.64 R2, c[0x0][0x4b0] ;  /* 0x00012c00ff025b82 */ /* 0x000e620000000a00 */
[C---:B------:R-:W-:Y:S04]  /*2220*/  @P6 LEA R34, P1, R81.reuse, R94, 0x1 ;  /* 0x0000005e51226211 */ /* 0x040fe800078208ff */
[----:B------:R-:W-:Y:S02]  /*2230*/  @P6 LEA.HI.X R35, R81, R95, R82, 0x1, P1 ;  /* 0x0000005f51236211 */ /* 0x000fe400008f0c52 */
[C---:B-1----:R-:W-:Y:S04]  /*2240*/  @P5 LEA R22, P1, R2.reuse, R98, 0x7 ;  /* 0x0000006202165211 */ /* 0x042fe800078238ff */
[----:B------:R-:W-:Y:S02]  /*2250*/  @P5 LEA.HI.X R23, R2, R99, R3, 0x7, P1 ;  /* 0x0000006302175211 */ /* 0x000fe400008f3c03 */
[----:B------:R-:W1:Y:S02]  /*2260*/  @P5 LDC.64 R2, c[0x0][0x3c0] ;  /* 0x0000f000ff025b82 */ /* 0x000e640000000a00 */
[C---:B-1----:R-:W-:Y:S04]  /*2270*/  @P5 LEA R20, P1, R2.reuse, R94, 0x7 ;  /* 0x0000005e02145211 */ /* 0x042fe800078238ff */
[----:B------:R-:W-:Y:S02]  /*2280*/  @P5 LEA.HI.X R21, R2, R95, R3, 0x7, P1 ;  /* 0x0000005f02155211 */ /* 0x000fe400008f3c03 */
[----:B------:R-:W1:Y:S01]  /*2290*/  @P4 LDC.64 R2, c[0x0][0x4b0] ;  /* 0x00012c00ff024b82 */ /* 0x000e620000000a00 */
[----:B------:R-:W-:Y:S01]  /*22a0*/  ISETP.NE.AND P1, PT, R27, RZ, PT ;  /* 0x000000ff1b00720c */ /* 0x000fe20003f25270 */
[----:B-1----:R-:W-:Y:S01]  /*22b0*/  @P4 IMAD R3, R3, 0xc0, RZ ;  /* 0x000000c003034824 */ /* 0x002fe200078e02ff */
[----:B-----5:R1:W-:Y:S04]  /*22c0*/  @P0 STG.E.128 desc[UR6][R94.64+0x40], R8 ;  /* 0x000040085e000986 */ /* 0x0203e8000c101d06 */
[----:B------:R-:W5:Y:S04]  /*22d0*/  @P0 LDG.E.128 R4, desc[UR6][R98.64+0x80] ;  /* 0x0000800662040981 */ /* 0x000f68000c1e1d00 */
[----:B-----5:R5:W-:Y:S04]  /*22e0*/  @P0 STG.E.128 desc[UR6][R94.64+0x80], R4 ;  /* 0x000080045e000986 */ /* 0x020be8000c101d06 */
[----:B------:R-:W2:Y:S04]  /*22f0*/  @P6 LDG.E.128 R16, desc[UR6][R36.64] ;  /* 0x0000000624106981 */ /* 0x000ea8000c1e1d00 */
[----:B--2---:R-:W-:Y:S04]  /*2300*/  @P6 STG.E.128 desc[UR6][R34.64], R16 ;  /* 0x0000001022006986 */ /* 0x004fe8000c101d06 */
[----:B-1----:R-:W2:Y:S04]  /*2310*/  @P6 LDG.E.128 R8, desc[UR6][R36.64+0x40] ;  /* 0x0000400624086981 */ /* 0x002ea8000c1e1d00 */
[----:B--2---:R-:W-:Y:S04]  /*2320*/  @P6 STG.E.128 desc[UR6][R34.64+0x40], R8 ;  /* 0x0000400822006986 */ /* 0x004fe8000c101d06 */
[----:B------:R-:W2:Y:S04]  /*2330*/  @P6 LDG.E.128 R12, desc[UR6][R36.64+0x80] ;  /* 0x00008006240c6981 */ /* 0x000ea8000c1e1d00 */
[----:B--2---:R1:W-:Y:S04]  /*2340*/  @P6 STG.E.128 desc[UR6][R34.64+0x80], R12 ;  /* 0x0000800c22006986 */ /* 0x0043e8000c101d06 */
[----:B-----5:R-:W2:Y:S01]  /*2350*/  @P5 LDG.E.128 R4, desc[UR6][R22.64] ;  /* 0x0000000616045981 */ /* 0x020ea2000c1e1d00 */
[----:B-1----:R-:W-:Y:S04]  /*2360*/  @P4 IMAD.WIDE.U32 R34, R2, 0xc0, R98 ;  /* 0x000000c002224825 */ /* 0x002fe800078e0062 */
[----:B------:R-:W-:Y:S02]  /*2370*/  @P4 IMAD.IADD R35, R35, 0x1, R3 ;  /* 0x0000000123234824 */ /* 0x000fe400078e0203 */
[----:B------:R-:W1:Y:S02]  /*2380*/  @P4 LDC.64 R2, c[0x0][0x3c0] ;  /* 0x0000f000ff024b82 */ /* 0x000e640000000a00 */
[----:B-1----:R-:W-:Y:S01]  /*2390*/  @P4 IMAD R3, R3, 0xc0, RZ ;  /* 0x000000c003034824 */ /* 0x002fe200078e02ff */
[----:B--2---:R-:W-:Y:S04]  /*23a0*/  @P5 STG.E.128 desc[UR6][R20.64], R4 ;  /* 0x0000000414005986 */ /* 0x004fe8000c101d06 */
[----:B------:R-:W2:Y:S04]  /*23b0*/  @P5 LDG.E.128 R16, desc[UR6][R22.64+0x40] ;  /* 0x0000400616105981 */ /* 0x000ea8000c1e1d00 */
[----:B--2---:R1:W-:Y:S04]  /*23c0*/  @P5 STG.E.128 desc[UR6][R20.64+0x40], R16 ;  /* 0x0000401014005986 */ /* 0x0043e8000c101d06 */
[----:B------:R-:W2:Y:S01]  /*23d0*/  @P5 LDG.E.128 R8, desc[UR6][R22.64+0x80] ;  /* 0x0000800616085981 */ /* 0x000ea2000c1e1d00 */
[----:B-1----:R-:W-:Y:S04]  /*23e0*/  @P4 IMAD.WIDE.U32 R16, R2, 0xc0, R94 ;  /* 0x000000c002104825 */ /* 0x002fe800078e005e */
[----:B------:R-:W-:Y:S01]  /*23f0*/  @P4 IMAD.IADD R17, R17, 0x1, R3 ;  /* 0x0000000111114824 */ /* 0x000fe200078e0203 */
[----:B--2---:R1:W-:Y:S04]  /*2400*/  @P5 STG.E.128 desc[UR6][R20.64+0x80], R8 ;  /* 0x0000800814005986 */ /* 0x0043e8000c101d06 */
[----:B------:R-:W2:Y:S04]  /*2410*/  @P4 LDG.E.128 R4, desc[UR6][R34.64] ;  /* 0x0000000622044981 */ /* 0x000ea8000c1e1d00 */
[----:B--2---:R2:W-:Y:S04]  /*2420*/  @P4 STG.E.128 desc[UR6][R16.64], R4 ;  /* 0x0000000410004986 */ /* 0x0045e8000c101d06 */
[----:B------:R-:W5:Y:S04]  /*2430*/  @P4 LDG.E.128 R12, desc[UR6][R34.64+0x40] ;  /* 0x00004006220c4981 */ /* 0x000f68000c1e1d00 */
[----:B-----5:R2:W-:Y:S04]  /*2440*/  @P4 STG.E.128 desc[UR6][R16.64+0x40], R12 ;  /* 0x0000400c10004986 */ /* 0x0205e8000c101d06 */
[----:B-1----:R-:W5:Y:S04]  /*2450*/  @P4 LDG.E.128 R8, desc[UR6][R34.64+0x80] ;  /* 0x0000800622084981 */ /* 0x002f68000c1e1d00 */
[----:B-----5:R2:W-:Y:S01]  /*2460*/  @P4 STG.E.128 desc[UR6][R16.64+0x80], R8 ;  /* 0x0000800810004986 */ /* 0x0205e2000c101d06 */
[----:B------:R-:W-:Y:S05]  /*2470*/  @P1 BRA `(.L_x_1714) ;  /* 0x0000000000b41947 */ /* 0x000fea0003800000 */
[----:B--2---:R-:W2:Y:S01]  /*2480*/  @P0 LDG.E.128 R12, desc[UR6][R30.64] ;  /* 0x000000061e0c0981 */ /* 0x004ea2000c1e1d00 */
[----:B------:R-:W1:Y:S01]  /*2490*/  @P5 LDC.64 R2, c[0x0][0x4a8] ;  /* 0x00012a00ff025b82 */ /* 0x000e620000000a00 */
[C---:B------:R-:W-:Y:S01]  /*24a0*/  @P6 LEA R36, P1, R113.reuse, R30, 0x1 ;  /* 0x0000001e71246211 */ /* 0x040fe200078208ff */
[----:B------:R-:W-:Y:S03]  /*24b0*/  IMAD.MOV.U32 R27, RZ, RZ, RZ ;  /* 0x000000ffff1b7224 */ /* 0x000fe600078e00ff */
[----:B------:R-:W-:Y:S01]  /*24c0*/  @P6 LEA.HI.X R37, R113, R31, R111, 0x1, P1 ;  /* 0x0000001f71256211 */ /* 0x000fe200008f0c6f */
[----:B--2---:R2:W-:Y:S04]  /*24d0*/  @P0 STG.E.128 desc[UR6][R96.64], R12 ;  /* 0x0000000c60000986 */ /* 0x0045e8000c101d06 */
[----:B------:R-:W5:Y:S04]  /*24e0*/  @P0 LDG.E.128 R8, desc[UR6][R30.64+0x40] ;  /* 0x000040061e080981 */ /* 0x000f68000c1e1d00 */
[----:B-----5:R5:W-:Y:S04]  /*24f0*/  @P0 STG.E.128 desc[UR6][R96.64+0x40], R8 ;  /* 0x0000400860000986 */ /* 0x020be8000c101d06 */
[----:B------:R-:W3:Y:S04]  /*2500*/  @P0 LDG.E.128 R4, desc[UR6][R30.64+0x80] ;  /* 0x000080061e040981 */ /* 0x000ee8000c1e1d00 */
[----:B---3--:R3:W-:Y:S01]  /*2510*/  @P0 STG.E.128 desc[UR6][R96.64+0x80], R4 ;  /* 0x0000800460000986 */ /* 0x0087e2000c101d06 */
[C---:B------:R-:W-:Y:S03]  /*2520*/  @P6 LEA R34, P0, R77.reuse, R96, 0x1 ;  /* 0x000000604d226211 */ /* 0x040fe600078008ff */
[----:B------:R-:W4:Y:S01]  /*2530*/  @P6 LDG.E.128 R16, desc[UR6][R36.64] ;  /* 0x0000000624106981 */ /* 0x000f22000c1e1d00 */
[----:B------:R-:W-:Y:S02]  /*2540*/  @P6 LEA.HI.X R35, R77, R97, R78, 0x1, P0 ;  /* 0x000000614d236211 */ /* 0x000fe400000f0c4e */
[C---:B-1----:R-:W-:Y:S04]  /*2550*/  @P5 LEA R20, P0, R2.reuse, R30, 0x7 ;  /* 0x0000001e02145211 */ /* 0x042fe800078038ff */
[----:B------:R-:W-:Y:S02]  /*2560*/  @P5 LEA.HI.X R21, R2, R31, R3, 0x7, P0 ;  /* 0x0000001f02155211 */ /* 0x000fe400000f3c03 */
[----:B------:R-:W1:Y:S02]  /*2570*/  @P5 LDC.64 R2, c[0x0][0x3b8] ;  /* 0x0000ee00ff025b82 */ /* 0x000e640000000a00 */
[C---:B-1----:R-:W-:Y:S04]  /*2580*/  @P5 LEA R22, P0, R2.reuse, R96, 0x7 ;  /* 0x0000006002165211 */ /* 0x042fe800078038ff */
[----:B------:R-:W-:Y:S01]  /*2590*/  @P5 LEA.HI.X R23, R2, R97, R3, 0x7, P0 ;  /* 0x0000006102175211 */ /* 0x000fe200000f3c03 */
[----:B----4-:R1:W-:Y:S04]  /*25a0*/  @P6 STG.E.128 desc[UR6][R34.64], R16 ;  /* 0x0000001022006986 */ /* 0x0103e8000c101d06 */
[----:B--2---:R-:W2:Y:S04]  /*25b0*/  @P6 LDG.E.128 R12, desc[UR6][R36.64+0x40] ;  /* 0x00004006240c6981 */ /* 0x004ea8000c1e1d00 */
[----:B--2---:R2:W-:Y:S04]  /*25c0*/  @P6 STG.E.128 desc[UR6][R34.64+0x40], R12 ;  /* 0x0000400c22006986 */ /* 0x0045e8000c101d06 */
[----:B-----5:R-:W4:Y:S04]  /*25d0*/  @P6 LDG.E.128 R8, desc[UR6][R36.64+0x80] ;  /* 0x0000800624086981 */ /* 0x020f28000c1e1d00 */
[----:B----4-:R4:W-:Y:S04]  /*25e0*/  @P6 STG.E.128 desc[UR6][R34.64+0x80], R8 ;  /* 0x0000800822006986 */ /* 0x0109e8000c101d06 */
[----:B---3--:R-:W3:Y:S04]  /*25f0*/  @P5 LDG.E.128 R4, desc[UR6][R20.64] ;  /* 0x0000000614045981 */ /* 0x008ee8000c1e1d00 */
[----:B---3--:R4:W-:Y:S04]  /*2600*/  @P5 STG.E.128 desc[UR6][R22.64], R4 ;  /* 0x0000000416005986 */ /* 0x0089e8000c101d06 */
[----:B-1----:R-:W3:Y:S04]  /*2610*/  @P5 LDG.E.128 R16, desc[UR6][R20.64+0x40] ;  /* 0x0000400614105981 */ /* 0x002ee8000c1e1d00 */
[----:B---3--:R4:W-:Y:S04]  /*2620*/  @P5 STG.E.128 desc[UR6][R22.64+0x40], R16 ;  /* 0x0000401016005986 */ /* 0x0089e8000c101d06 */
[----:B--2---:R-:W2:Y:S04]  /*2630*/  @P5 LDG.E.128 R12, desc[UR6][R20.64+0x80] ;  /* 0x00008006140c5981 */ /* 0x004ea8000c1e1d00 */
[----:B--2---:R4:W-:Y:S01]  /*2640*/  @P5 STG.E.128 desc[UR6][R22.64+0x80], R12 ;  /* 0x0000800c16005986 */ /* 0x0049e2000c101d06 */
[----:B------:R-:W-:Y:S05]  /*2650*/  @!P4 BRA `(.L_x_1715) ;  /* 0x0000006400f0c947 */ /* 0x000fea0003800000 */
[----:B------:R-:W1:Y:S02]  /*2660*/  LDC.64 R2, c[0x0][0x4a8] ;  /* 0x00012a00ff027b82 */ /* 0x000e640000000a00 */
[----:B-1----:R-:W-:Y:S02]  /*2670*/  IMAD R3, R3, 0xc0, RZ ;  /* 0x000000c003037824 */ /* 0x002fe400078e02ff */
[----:B----4-:R-:W-:Y:S05]  /*2680*/  IMAD.WIDE.U32 R16, R2, 0xc0, R30 ;  /* 0x000000c002107825 */ /* 0x010fea00078e001e */
[----:B------:R-:W-:Y:S02]  /*2690*/  IADD3 R17, PT, PT, R17, R3, RZ ;  /* 0x0000000311117210 */ /* 0x000fe40007ffe0ff */
[----:B------:R-:W1:Y:S03]  /*26a0*/  LDC.64 R2, c[0x0][0x3b8] ;  /* 0x0000ee00ff027b82 */ /* 0x000e660000000a00 */
[----:B------:R-:W2:Y:S01]  /*26b0*/  LDG.E.128 R4, desc[UR6][R16.64] ;  /* 0x0000000610047981 */ /* 0x000ea2000c1e1d00 */
[----:B-1----:R-:W-:Y:S04]  /*26c0*/  IMAD.WIDE.U32 R18, R2, 0xc0, R96 ;  /* 0x000000c002127825 */ /* 0x002fe800078e0060 */
[----:B------:R-:W-:Y:S05]  /*26d0*/  IMAD R3, R3, 0xc0, RZ ;  /* 0x000000c003037824 */ /* 0x000fea00078e02ff */
[----:B------:R-:W-:Y:S05]  /*26e0*/  IADD3 R19, PT, PT, R19, R3, RZ ;  /* 0x0000000313137210 */ /* 0x000fea0007ffe0ff */
[----:B--2---:R1:W-:Y:S04]  /*26f0*/  STG.E.128 desc[UR6][R18.64], R4 ;  /* 0x0000000412007986 */ /* 0x0043e8000c101d06 */
[----:B------:R-:W2:Y:S04]  /*2700*/  LDG.E.128 R12, desc[UR6][R16.64+0x40] ;  /* 0x00004006100c7981 */ /* 0x000ea8000c1e1d00 */
[----:B--2---:R1:W-:Y:S04]  /*2710*/  STG.E.128 desc[UR6][R18.64+0x40], R12 ;  /* 0x0000400c12007986 */ /* 0x0043e8000c101d06 */
[----:B------:R-:W2:Y:S04]  /*2720*/  LDG.E.128 R8, desc[UR6][R16.64+0x80] ;  /* 0x0000800610087981 */ /* 0x000ea8000c1e1d00 */
[----:B--2---:R1:W-:Y:S01]  /*2730*/  STG.E.128 desc[UR6][R18.64+0x80], R8 ;  /* 0x0000800812007986 */ /* 0x0043e2000c101d06 */
[----:B------:R-:W-:Y:S05]  /*2740*/  BRA `(.L_x_1715) ;  /* 0x0000006400b47947 */ /* 0x000fea0003800000 */
.L_x_1714:
[----:B------:R-:W-:Y:S05]  /*2750*/  BRA.U !UP0, `(.L_x_1716) ;  /* 0x0000002508447547 */ /* 0x000fea000b800000 */
[C---:B------:R-:W-:Y:S01]  /*2760*/  SHF.L.U64.HI R3, R121.reuse, 0x1, R110 ;  /* 0x0000000179037819 */ /* 0x040fe2000001026e */
[----:B--2---:R-:W-:Y:S01]  /*2770*/  IMAD.SHL.U32 R5, R121, 0x2, RZ ;  /* 0x0000000279057824 */ /* 0x004fe200078e00ff */
[----:B------:R-:W1:Y:S01]  /*2780*/  LDC R52, c[0x0][0x450] ;  /* 0x00011400ff347b82 */ /* 0x000e620000000800 */
[----:B------:R-:W-:Y:S03]  /*2790*/  BSSY.RECONVERGENT B0, `(.L_x_1717) ;  /* 0x000008d000007945 */ /* 0x000fe60003800200 */
[-C--:B------:R-:W-:Y:S02]  /*27a0*/  IADD3 R14, P2, PT, R32, R5.reuse, RZ ;  /* 0x00000005200e7210 */ /* 0x080fe40007f5e0ff */
[----:B------:R-:W-:Y:S03]  /*27b0*/  IADD3 R48, P1, PT, R64, R5, RZ ;  /* 0x0000000540307210 */ /* 0x000fe60007f3e0ff */
[--C-:B------:R-:W-:Y:S02]  /*27c0*/  IMAD.X R15, R33, 0x1, R3.reuse, P2 ;  /* 0x00000001210f7824 */ /* 0x100fe400010e0603 */
[----:B------:R-:W-:Y:S01]  /*27d0*/  IMAD.X R49, R65, 0x1, R3, P1 ;  /* 0x0000000141317824 */ /* 0x000fe200008e0603 */
[----:B------:R-:W-:Y:S07]  /*27e0*/  @!P0 BRA `(.L_x_1718) ;  /* 0x00000008001c8947 */ /* 0x000fee0003800000 */
[-C--:B------:R-:W-:Y:S01]  /*27f0*/  ISETP.GE.AND P0, PT, R28, R27.reuse, PT ;  /* 0x0000001b1c00720c */ /* 0x080fe20003f06270 */
[----:B------:R-:W2:Y:S01]  /*2800*/  LDG.E.128 R20, desc[UR6][R30.64] ;  /* 0x000000061e147981 */ /* 0x000ea2000c1e1d00 */
[----:B------:R-:W-:Y:S11]  /*2810*/  ISETP.GE.AND P1, PT, R26, R27, PT ;  /* 0x0000001b1a00720c */ /* 0x000ff60003f26270 */
[----:B------:R-:W5:Y:S06]  /*2820*/  @!P0 LDG.E.64 R46, desc[UR6][R64.64] ;  /* 0x00000006402e8981 */ /* 0x000f6c000c1e1b00 */
[----:B------:R-:W3:Y:S01]  /*2830*/  @!P0 LDG.E.64 R16, desc[UR6][R32.64] ;  /* 0x0000000620108981 */ /* 0x000ee2000c1e1b00 */
[C---:B--2---:R-:W-:Y:S01]  /*2840*/  @!P0 LOP3.LUT R19, R20.reuse, 0xffff0000, RZ, 0xc0, !PT ;  /* 0xffff000014138812 */ /* 0x044fe200078ec0ff */
[----:B------:R-:W-:Y:S01]  /*2850*/  @!P0 IMAD.U32 R43, R20, 0x10000, RZ ;  /* 0x00010000142b8824 */ /* 0x000fe200078e00ff */
[----:B------:R-:W-:Y:S01]  /*2860*/  @!P0 LOP3.LUT R35, R21, 0xffff0000, RZ, 0xc0, !PT ;  /* 0xffff000015238812 */ /* 0x000fe200078ec0ff */
[----:B------:R-:W-:Y:S01]  /*2870*/  @!P0 IMAD.U32 R42, R23, 0x10000, RZ ;  /* 0x00010000172a8824 */ /* 0x000fe200078e00ff */
[C---:B------:R-:W-:Y:S02]  /*2880*/  @!P0 LOP3.LUT R24, R22.reuse, 0xffff0000, RZ, 0xc0, !PT ;  /* 0xffff000016188812 */ /* 0x040fe400078ec0ff */
[----:B------:R-:W-:Y:S02]  /*2890*/  @!P0 SHF.L.U32 R40, R22, 0x10, RZ ;  /* 0x0000001016288819 */ /* 0x000fe400000006ff */
[C---:B-----5:R-:W-:Y:S02]  /*28a0*/  @!P0 SHF.L.U32 R41, R46.reuse, 0x10, RZ ;  /* 0x000000102e298819 */ /* 0x060fe400000006ff */
[----:B------:R-:W-:Y:S02]  /*28b0*/  @!P0 LOP3.LUT R45, R46, 0xffff0000, RZ, 0xc0, !PT ;  /* 0xffff00002e2d8812 */ /* 0x000fe400078ec0ff */
[----:B------:R-:W-:Y:S01]  /*28c0*/  @!P0 SHF.L.U32 R34, R47, 0x10, RZ ;  /* 0x000000102f228819 */ /* 0x000fe200000006ff */
[----:B------:R-:W-:Y:S01]  /*28d0*/  @!P0 FMUL.FTZ R51, R19, R41 ;  /* 0x0000002913338220 */ /* 0x000fe20000410000 */
[C---:B---3--:R-:W-:Y:S01]  /*28e0*/  @!P0 SHF.L.U32 R18, R16.reuse, 0x10, RZ ;  /* 0x0000001010128819 */ /* 0x048fe200000006ff */
[----:B------:R-:W-:Y:S01]  /*28f0*/  @!P0 FMUL.FTZ R53, R35, R45 ;  /* 0x0000002d23358220 */ /* 0x000fe20000410000 */
[----:B------:R-:W-:Y:S01]  /*2900*/  @!P0 LOP3.LUT R16, R16, 0xffff0000, RZ, 0xc0, !PT ;  /* 0xffff000010108812 */ /* 0x000fe200078ec0ff */
[C---:B------:R-:W-:Y:S01]  /*2910*/  @!P0 IMAD.U32 R13, R17.reuse, 0x10000, RZ ;  /* 0x00010000110d8824 */ /* 0x040fe200078e00ff */
[----:B------:R-:W-:Y:S01]  /*2920*/  @!P0 LOP3.LUT R17, R17, 0xffff0000, RZ, 0xc0, !PT ;  /* 0xffff000011118812 */ /* 0x000fe200078ec0ff */
[-C--:B------:R-:W-:Y:S01]  /*2930*/  @!P0 FMUL.FTZ R0, R19, R18.reuse ;  /* 0x0000001213008220 */ /* 0x080fe20000410000 */
[----:B------:R-:W-:Y:S01]  /*2940*/  @!P0 LOP3.LUT R47, R47, 0xffff0000, RZ, 0xc0, !PT ;  /* 0xffff00002f2f8812 */ /* 0x000fe200078ec0ff */
[----:B------:R-:W-:Y:S01]  /*2950*/  @!P0 FFMA.FTZ R51, R43, R18, -R51 ;  /* 0x000000122b338223 */ /* 0x000fe20000010833 */
[----:B------:R-:W-:Y:S01]  /*2960*/  @!P0 LOP3.LUT R18, R23, 0xffff0000, RZ, 0xc0, !PT ;  /* 0xffff000017128812 */ /* 0x000fe200078ec0ff */
[----:B------:R-:W-:Y:S01]  /*2970*/  @!P0 FFMA.FTZ R0, R41, R43, R0 ;  /* 0x0000002b29008223 */ /* 0x000fe20000010000 */
[----:B------:R-:W-:Y:S01]  /*2980*/  @!P0 FMUL.FTZ R2, R35, R16 ;  /* 0x0000001023028220 */ /* 0x000fe20000410000 */
[----:B------:R-:W-:Y:S02]  /*2990*/  @!P0 IMAD.U32 R41, R21, 0x10000, RZ ;  /* 0x0001000015298824 */ /* 0x000fe400078e00ff */
[----:B------:R-:W-:Y:S01]  /*29a0*/  @!P0 FMUL.FTZ R3, R24, R13 ;  /* 0x0000000d18038220 */ /* 0x000fe20000410000 */
[----:B------:R-:W-:Y:S01]  /*29b0*/  @!P0 FMUL.FTZ R4, R18, R17 ;  /* 0x0000001112048220 */ /* 0x000fe20000410000 */
[----:B------:R-:W-:Y:S01]  /*29c0*/  @!P0 F2FP.BF16.F32.PACK_AB R51, R0, R51 ;  /* 0x000000330033823e */ /* 0x000fe200000010ff */
[----:B------:R-:W-:Y:S01]  /*29d0*/  @!P0 FMUL.FTZ R50, R24, R34 ;  /* 0x0000002218328220 */ /* 0x000fe20000410000 */
[----:B------:R-:W-:Y:S01]  /*29e0*/  @!P0 FMUL.FTZ R55, R18, R47 ;  /* 0x0000002f12378220 */ /* 0x000fe20000410000 */
[----:B------:R-:W-:Y:S01]  /*29f0*/  @!P0 FFMA.FTZ R2, R45, R41, R2 ;  /* 0x000000292d028223 */ /* 0x000fe20000010002 */
[----:B------:R-:W-:Y:S01]  /*2a00*/  @!P0 MOV R20, R51 ;  /* 0x0000003300148202 */ /* 0x000fe20000000f00 */
[----:B------:R-:W-:Y:S01]  /*2a10*/  @!P0 FFMA.FTZ R53, R41, R16, -R53 ;  /* 0x0000001029358223 */ /* 0x000fe20000010835 */
[----:B------:R-:W-:Y:S01]  /*2a20*/  @!P0 FFMA.FTZ R3, R34, R40, R3 ;  /* 0x0000002822038223 */ /* 0x000fe20000010003 */
[----:B------:R-:W-:Y:S01]  /*2a30*/  @!P0 FFMA.FTZ R55, R42, R17, -R55 ;  /* 0x000000112a378223 */ /* 0x000fe20000010837 */
[----:B------:R-:W-:Y:S01]  /*2a40*/  @!P0 FFMA.FTZ R50, R40, R13, -R50 ;  /* 0x0000000d28328223 */ /* 0x000fe20000010832 */
[----:B------:R-:W-:Y:S01]  /*2a50*/  @!P0 FFMA.FTZ R4, R47, R42, R4 ;  /* 0x0000002a2f048223 */ /* 0x000fe20000010004 */
[----:B------:R-:W-:Y:S03]  /*2a60*/  @!P0 F2FP.BF16.F32.PACK_AB R54, R2, R53 ;  /* 0x000000350236823e */ /* 0x000fe600000010ff */
[----:B------:R-:W-:Y:S02]  /*2a70*/  @!P0 F2FP.BF16.F32.PACK_AB R50, R3, R50 ;  /* 0x000000320332823e */ /* 0x000fe400000010ff */
[----:B------:R-:W-:Y:S01]  /*2a80*/  @!P0 F2FP.BF16.F32.PACK_AB R55, R4, R55 ;  /* 0x000000370437823e */ /* 0x000fe200000010ff */
[----:B------:R-:W-:Y:S01]  /*2a90*/  @!P0 IMAD.MOV.U32 R21, RZ, RZ, R54 ;  /* 0x000000ffff158224 */ /* 0x000fe200078e0036 */
[----:B------:R-:W-:Y:S02]  /*2aa0*/  @!P0 MOV R22, R50 ;  /* 0x0000003200168202 */ /* 0x000fe40000000f00 */
[----:B------:R-:W-:Y:S02]  /*2ab0*/  @!P0 MOV R23, R55 ;  /* 0x0000003700178202 */ /* 0x000fe40000000f00 */
[----:B------:R-:W-:Y:S03]  /*2ac0*/  ISETP.GE.AND P0, PT, R25, R27, PT ;  /* 0x0000001b1900720c */ /* 0x000fe60003f06270 */
[----:B------:R2:W-:Y:S08]  /*2ad0*/  STG.E.128 desc[UR6][R96.64], R20 ;  /* 0x0000001460007986 */ /* 0x0005f0000c101d06 */
[----:B------:R-:W3:Y:S06]  /*2ae0*/  @!P1 LDG.E.64 R44, desc[UR6][R64.64+0x20] ;  /* 0x00002006402c9981 */ /* 0x000eec000c1e1b00 */
[----:B------:R-:W5:Y:S08]  /*2af0*/  LDG.E.128 R36, desc[UR6][R30.64+0x40] ;  /* 0x000040061e247981 */ /* 0x000f70000c1e1d00 */
[----:B------:R-:W4:Y:S01]  /*2b00*/  @!P1 LDG.E.64 R16, desc[UR6][R32.64+0x20] ;  /* 0x0000200620109981 */ /* 0x000f22000c1e1b00 */
[C---:B---3--:R-:W-:Y:S01]  /*2b10*/  @!P1 SHF.L.U32 R34, R44.reuse, 0x10, RZ ;  /* 0x000000102c229819 */ /* 0x048fe200000006ff */
[C---:B------:R-:W-:Y:S01]  /*2b20*/  @!P1 IMAD.U32 R40, R45.reuse, 0x10000, RZ ;  /* 0x000100002d289824 */ /* 0x040fe200078e00ff */
[----:B------:R-:W-:Y:S02]  /*2b30*/  @!P1 LOP3.LUT R43, R44, 0xffff0000, RZ, 0xc0, !PT ;  /* 0xffff00002c2b9812 */ /* 0x000fe400078ec0ff */
[----:B------:R-:W-:Y:S02]  /*2b40*/  @!P1 LOP3.LUT R45, R45, 0xffff0000, RZ, 0xc0, !PT ;  /* 0xffff00002d2d9812 */ /* 0x000fe400078ec0ff */
[C---:B-----5:R-:W-:Y:S02]  /*2b50*/  @!P1 LOP3.LUT R19, R36.reuse, 0xffff0000, RZ, 0xc0, !PT ;  /* 0xffff000024139812 */ /* 0x060fe400078ec0ff */
[----:B------:R-:W-:Y:S02]  /*2b60*/  @!P1 SHF.L.U32 R41, R36, 0x10, RZ ;  /* 0x0000001024299819 */ /* 0x000fe400000006ff */
[----:B--2---:R-:W-:Y:S01]  /*2b70*/  @!P1 LOP3.LUT R20, R38, 0xffff0000, RZ, 0xc0, !PT ;  /* 0xffff000026149812 */ /* 0x004fe200078ec0ff */
[----:B------:R-:W-:Y:S01]  /*2b80*/  @!P1 FMUL.FTZ R50, R19, R34 ;  /* 0x0000002213329220 */ /* 0x000fe20000410000 */
[----:B------:R-:W-:Y:S02]  /*2b90*/  @!P1 SHF.L.U32 R42, R39, 0x10, RZ ;  /* 0x00000010272a9819 */ /* 0x000fe400000006ff */
[C---:B----4-:R-:W-:Y:S01]  /*2ba0*/  @!P1 SHF.L.U32 R13, R17.reuse, 0x10, RZ ;  /* 0x00000010110d9819 */ /* 0x050fe200000006ff */
[C---:B------:R-:W-:Y:S01]  /*2bb0*/  @!P1 IMAD.U32 R18, R16.reuse, 0x10000, RZ ;  /* 0x0001000010129824 */ /* 0x040fe200078e00ff */
[----:B------:R-:W-:Y:S01]  /*2bc0*/  @!P1 LOP3.LUT R16, R16, 0xffff0000, RZ, 0xc0, !PT ;  /* 0xffff000010109812 */ /* 0x000fe200078ec0ff */
[----:B------:R-:W-:Y:S01]  /*2bd0*/  @!P1 FMUL.FTZ R54, R20, R40 ;  /* 0x0000002814369220 */ /* 0x000fe20000410000 */
[----:B------:R-:W-:Y:S01]  /*2be0*/  @!P1 LOP3.LUT R17, R17, 0xffff0000, RZ, 0xc0, !PT ;  /* 0xffff000011119812 */ /* 0x000fe200078ec0ff */
[-C--:B------:R-:W-:Y:S01]  /*2bf0*/  @!P1 FMUL.FTZ R5, R19, R18.reuse ;  /* 0x0000001213059220 */ /* 0x080fe20000410000 */
[----:B------:R-:W-:Y:S01]  /*2c00*/  @!P1 LOP3.LUT R19, R37, 0xffff0000, RZ, 0xc0, !PT ;  /* 0xffff000025139812 */ /* 0x000fe200078ec0ff */
[----:B------:R-:W-:Y:S01]  /*2c10*/  @!P1 FFMA.FTZ R50, R41, R18, -R50 ;  /* 0x0000001229329223 */ /* 0x000fe20000010832 */
[----:B------:R-:W-:Y:S01]  /*2c20*/  @!P1 LOP3.LUT R18, R39, 0xffff0000, RZ, 0xc0, !PT ;  /* 0xffff000027129812 */ /* 0x000fe200078ec0ff */
[----:B------:R-:W-:Y:S01]  /*2c30*/  @!P1 FFMA.FTZ R5, R34, R41, R5 ;  /* 0x0000002922059223 */ /* 0x000fe20000010005 */
[----:B------:R-:W-:Y:S01]  /*2c40*/  @!P1 SHF.L.U32 R41, R37, 0x10, RZ ;  /* 0x0000001025299819 */ /* 0x000fe200000006ff */
[C---:B------:R-:W-:Y:S01]  /*2c50*/  @!P1 FMUL.FTZ R6, R19.reuse, R16 ;  /* 0x0000001013069220 */ /* 0x040fe20000410000 */
[----:B------:R-:W-:Y:S01]  /*2c60*/  @!P1 FMUL.FTZ R7, R20, R13 ;  /* 0x0000000d14079220 */ /* 0x000fe20000410000 */
[----:B------:R-:W-:Y:S01]  /*2c70*/  @!P1 FMUL.FTZ R51, R19, R43 ;  /* 0x0000002b13339220 */ /* 0x000fe20000410000 */
[----:B------:R-:W-:Y:S01]  /*2c80*/  @!P1 F2FP.BF16.F32.PACK_AB R50, R5, R50 ;  /* 0x000000320532923e */ /* 0x000fe200000010ff */
[----:B------:R-:W-:Y:S02]  /*2c90*/  @!P1 IMAD.U32 R34, R38, 0x10000, RZ ;  /* 0x0001000026229824 */ /* 0x000fe400078e00ff */
[C---:B------:R-:W-:Y:S01]  /*2ca0*/  @!P1 FMUL.FTZ R53, R18.reuse, R45 ;  /* 0x0000002d12359220 */ /* 0x040fe20000410000 */
[----:B------:R-:W-:Y:S01]  /*2cb0*/  @!P1 FMUL.FTZ R8, R18, R17 ;  /* 0x0000001112089220 */ /* 0x000fe20000410000 */
[----:B------:R-:W-:Y:S01]  /*2cc0*/  @!P1 MOV R36, R50 ;  /* 0x0000003200249202 */ /* 0x000fe20000000f00 */
[----:B------:R-:W-:Y:S01]  /*2cd0*/  @!P1 FFMA.FTZ R6, R43, R41, R6 ;  /* 0x000000292b069223 */ /* 0x000fe20000010006 */
[----:B------:R-:W-:Y:S01]  /*2ce0*/  @!P1 FFMA.FTZ R51, R41, R16, -R51 ;  /* 0x0000001029339223 */ /* 0x000fe20000010833 */
[----:B------:R-:W-:Y:S01]  /*2cf0*/  @!P1 FFMA.FTZ R7, R40, R34, R7 ;  /* 0x0000002228079223 */ /* 0x000fe20000010007 */
[----:B------:R-:W-:Y:S01]  /*2d00*/  @!P1 FFMA.FTZ R53, R42, R17, -R53 ;  /* 0x000000112a359223 */ /* 0x000fe20000010835 */
[----:B------:R-:W-:Y:S01]  /*2d10*/  @!P1 FFMA.FTZ R8, R45, R42, R8 ;  /* 0x0000002a2d089223 */ /* 0x000fe20000010008 */
[----:B------:R-:W-:Y:S01]  /*2d20*/  @!P1 FFMA.FTZ R54, R34, R13, -R54 ;  /* 0x0000000d22369223 */ /* 0x000fe20000010836 */
[----:B------:R-:W-:Y:S03]  /*2d30*/  @!P1 F2FP.BF16.F32.PACK_AB R51, R6, R51 ;  /* 0x000000330633923e */ /* 0x000fe600000010ff */
[----:B------:R-:W-:Y:S02]  /*2d40*/  @!P1 F2FP.BF16.F32.PACK_AB R53, R8, R53 ;  /* 0x000000350835923e */ /* 0x000fe400000010ff */
[----:B------:R-:W-:Y:S01]  /*2d50*/  @!P1 F2FP.BF16.F32.PACK_AB R54, R7, R54 ;  /* 0x000000360736923e */ /* 0x000fe200000010ff */
[----:B------:R-:W-:Y:S01]  /*2d60*/  @!P1 IMAD.MOV.U32 R37, RZ, RZ, R51 ;  /* 0x000000ffff259224 */ /* 0x000fe200078e0033 */
[----:B------:R-:W-:Y:S02]  /*2d70*/  @!P1 MOV R39, R53 ;  /* 0x0000003500279202 */ /* 0x000fe40000000f00 */
[----:B------:R-:W-:Y:S05]  /*2d80*/  @!P1 MOV R38, R54 ;  /* 0x0000003600269202 */ /* 0x000fea0000000f00 */
[----:B------:R2:W-:Y:S08]  /*2d90*/  STG.E.128 desc[UR6][R96.64+0x40], R36 ;  /* 0x0000402460007986 */ /* 0x0005f0000c101d06 */
[----:B------:R-:W3:Y:S06]  /*2da0*/  @!P0 LDG.E.64 R44, desc[UR6][R64.64+0x40] ;  /* 0x00004006402c8981 */ /* 0x000eec000c1e1b00 */
[----:B------:R-:W4:Y:S08]  /*2db0*/  LDG.E.128 R20, desc[UR6][R30.64+0x80] ;  /* 0x000080061e147981 */ /* 0x000f30000c1e1d00 */
[----:B------:R-:W5:Y:S01]  /*2dc0*/  @!P0 LDG.E.64 R16, desc[UR6][R32.64+0x40] ;  /* 0x0000400620108981 */ /* 0x000f62000c1e1b00 */
[C---:B---3--:R-:W-:Y:S01]  /*2dd0*/  @!P0 SHF.L.U32 R34, R44.reuse, 0x10, RZ ;  /* 0x000000102c228819 */ /* 0x048fe200000006ff */
[C---:B------:R-:W-:Y:S01]  /*2de0*/  @!P0 IMAD.U32 R40, R45.reuse, 0x10000, RZ ;  /* 0x000100002d288824 */ /* 0x040fe200078e00ff */
[----:B------:R-:W-:Y:S02]  /*2df0*/  @!P0 LOP3.LUT R43, R44, 0xffff0000, RZ, 0xc0, !PT ;  /* 0xffff00002c2b8812 */ /* 0x000fe400078ec0ff */
[----:B------:R-:W-:Y:S02]  /*2e00*/  @!P0 LOP3.LUT R45, R45, 0xffff0000, RZ, 0xc0, !PT ;  /* 0xffff00002d2d8812 */ /* 0x000fe400078ec0ff */
[C---:B----4-:R-:W-:Y:S02]  /*2e10*/  @!P0 LOP3.LUT R19, R20.reuse, 0xffff0000, RZ, 0xc0, !PT ;  /* 0xffff000014138812 */ /* 0x050fe400078ec0ff */
[----:B------:R-:W-:Y:S02]  /*2e20*/  @!P0 SHF.L.U32 R41, R20, 0x10, RZ ;  /* 0x0000001014298819 */ /* 0x000fe400000006ff */
[----:B------:R-:W-:Y:S01]  /*2e30*/  @!P0 LOP3.LUT R24, R22, 0xffff0000, RZ, 0xc0, !PT ;  /* 0xffff000016188812 */ /* 0x000fe200078ec0ff */
[----:B------:R-:W-:Y:S01]  /*2e40*/  @!P0 FMUL.FTZ R50, R19, R34 ;  /* 0x0000002213328220 */ /* 0x000fe20000410000 */
[----:B------:R-:W-:Y:S02]  /*2e50*/  @!P0 SHF.L.U32 R42, R23, 0x10, RZ ;  /* 0x00000010172a8819 */ /* 0x000fe400000006ff */
[C---:B-----5:R-:W-:Y:S01]  /*2e60*/  @!P0 SHF.L.U32 R13, R17.reuse, 0x10, RZ ;  /* 0x00000010110d8819 */ /* 0x060fe200000006ff */
        /* <DEDUP_REMOVED lines=11> */
[----:B------:R-:W-:Y:S02]  /*2f20*/  @!P0 IMAD.U32 R34, R22, 0x10000, RZ ;  /* 0x0001000016228824 */ /* 0x000fe400078e00ff */
[----:B------:R-:W-:Y:S01]  /*2f30*/  @!P0 FMUL.FTZ R51, R19, R43 ;  /* 0x0000002b13338220 */ /* 0x000fe20000410000 */
[----:B------:R-:W-:Y:S01]  /*2f40*/  @!P0 F2FP.BF16.F32.PACK_AB R50, R9, R50 ;  /* 0x000000320932823e */ /* 0x000fe200000010ff */
[----:B------:R-:W-:Y:S01]  /*2f50*/  @!P0 FMUL.FTZ R11, R24, R13 ;  /* 0x0000000d180b8220 */ /* 0x000fe20000410000 */
[C---:B------:R-:W-:Y:S01]  /*2f60*/  @!P0 FMUL.FTZ R53, R18.reuse, R45 ;  /* 0x0000002d12358220 */ /* 0x040fe20000410000 */
[----:B------:R-:W-:Y:S01]  /*2f70*/  @!P0 FMUL.FTZ R12, R18, R17 ;  /* 0x00000011120c8220 */ /* 0x000fe20000410000 */
[----:B------:R-:W-:Y:S01]  /*2f80*/  @!P0 MOV R20, R50 ;  /* 0x0000003200148202 */ /* 0x000fe20000000f00 */
[----:B------:R-:W-:Y:S01]  /*2f90*/  @!P0 FFMA.FTZ R10, R43, R41, R10 ;  /* 0x000000292b0a8223 */ /* 0x000fe2000001000a */
[----:B------:R-:W-:Y:S01]  /*2fa0*/  @!P0 FFMA.FTZ R51, R41, R16, -R51 ;  /* 0x0000001029338223 */ /* 0x000fe20000010833 */
[----:B------:R-:W-:Y:S01]  /*2fb0*/  @!P0 FFMA.FTZ R11, R40, R34, R11 ;  /* 0x00000022280b8223 */ /* 0x000fe2000001000b */
[----:B------:R-:W-:Y:S01]  /*2fc0*/  @!P0 FFMA.FTZ R54, R34, R13, -R54 ;  /* 0x0000000d22368223 */ /* 0x000fe20000010836 */
[----:B------:R-:W-:Y:S01]  /*2fd0*/  @!P0 FFMA.FTZ R53, R42, R17, -R53 ;  /* 0x000000112a358223 */ /* 0x000fe20000010835 */
[----:B------:R-:W-:Y:S01]  /*2fe0*/  @!P0 FFMA.FTZ R12, R45, R42, R12 ;  /* 0x0000002a2d0c8223 */ /* 0x000fe2000001000c */
[----:B------:R-:W-:Y:S02]  /*2ff0*/  @!P0 F2FP.BF16.F32.PACK_AB R51, R10, R51 ;  /* 0x000000330a33823e */ /* 0x000fe400000010ff */
[----:B------:R-:W-:Y:S02]  /*3000*/  @!P0 F2FP.BF16.F32.PACK_AB R54, R11, R54 ;  /* 0x000000360b36823e */ /* 0x000fe400000010ff */
[----:B------:R-:W-:Y:S01]  /*3010*/  @!P0 F2FP.BF16.F32.PACK_AB R53, R12, R53 ;  /* 0x000000350c35823e */ /* 0x000fe200000010ff */
[----:B------:R-:W-:Y:S01]  /*3020*/  @!P0 IMAD.MOV.U32 R21, RZ, RZ, R51 ;  /* 0x000000ffff158224 */ /* 0x000fe200078e0033 */
[----:B------:R-:W-:Y:S02]  /*3030*/  @!P0 MOV R22, R54 ;  /* 0x0000003600168202 */ /* 0x000fe40000000f00 */
[----:B------:R-:W-:Y:S05]  /*3040*/  @!P0 MOV R23, R53 ;  /* 0x0000003500178202 */ /* 0x000fea0000000f00 */
[----:B------:R2:W-:Y:S02]  /*3050*/  STG.E.128 desc[UR6][R96.64+0x80], R20 ;  /* 0x0000801460007986 */ /* 0x0005e4000c101d06 */
.L_x_1718:
[----:B---34-:R-:W-:Y:S05]  /*3060*/  BSYNC.RECONVERGENT B0 ;  /* 0x0000000000007941 */ /* 0x018fea0003800200 */
.L_x_1717:
[----:B------:R-:W-:Y:S04]  /*3070*/  BSSY.RECONVERGENT B0, `(.L_x_1719) ;  /* 0x000008d000007945 */ /* 0x000fe80003800200 */
[----:B------:R-:W-:Y:S05]  /*3080*/  @!P6 BRA `(.L_x_1720) ;  /* 0x00000008002ce947 */ /* 0x000fea0003800000 */
[----:B------:R-:W-:Y:S02]  /*3090*/  ISETP.GE.AND P0, PT, R28, R27, PT ;  /* 0x0000001b1c00720c */ /* 0x000fe40003f06270 */
[----:B------:R-:W-:Y:S02]  /*30a0*/  LEA R50, P1, R113, R30, 0x1 ;  /* 0x0000001e71327211 */ /* 0x000fe400078208ff */
[----:B------:R-:W-:Y:S02]  /*30b0*/  LEA R46, P2, R77, R96, 0x1 ;  /* 0x000000604d2e7211 */ /* 0x000fe400078408ff */
[----:B------:R-:W-:Y:S02]  /*30c0*/  LEA.HI.X R51, R113, R31, R111, 0x1, P1 ;  /* 0x0000001f71337211 */ /* 0x000fe400008f0c6f */
[----:B------:R-:W-:Y:S03]  /*30d0*/  ISETP.GE.AND P1, PT, R26, R27, PT ;  /* 0x0000001b1a00720c */ /* 0x000fe60003f26270 */
[----:B--2---:R-:W2:Y:S08]  /*30e0*/  LDG.E.128 R20, desc[UR6][R50.64] ;  /* 0x0000000632147981 */ /* 0x004eb0000c1e1d00 */
[----:B------:R-:W3:Y:S06]  /*30f0*/  @!P0 LDG.E.64 R44, desc[UR6][R48.64] ;  /* 0x00000006302c8981 */ /* 0x000eec000c1e1b00 */
[----:B------:R-:W4:Y:S01]  /*3100*/  @!P0 LDG.E.64 R16, desc[UR6][R14.64] ;  /* 0x000000060e108981 */ /* 0x000f22000c1e1b00 */
[C---:B--2---:R-:W-:Y:S01]  /*3110*/  @!P0 LOP3.LUT R19, R20.reuse, 0xffff0000, RZ, 0xc0, !PT ;  /* 0xffff000014138812 */ /* 0x044fe200078ec0ff */
[----:B------:R-:W-:Y:S01]  /*3120*/  @!P0 IMAD.U32 R42, R23, 0x10000, RZ ;  /* 0x00010000172a8824 */ /* 0x000fe200078e00ff */
[----:B------:R-:W-:Y:S02]  /*3130*/  @!P0 SHF.L.U32 R41, R20, 0x10, RZ ;  /* 0x0000001014298819 */ /* 0x000fe400000006ff */
[C---:B------:R-:W-:Y:S02]  /*3140*/  @!P0 LOP3.LUT R24, R22.reuse, 0xffff0000, RZ, 0xc0, !PT ;  /* 0xffff000016188812 */ /* 0x040fe400078ec0ff */
[----:B------:R-:W-:Y:S02]  /*3150*/  @!P0 SHF.L.U32 R40, R22, 0x10, RZ ;  /* 0x0000001016288819 */ /* 0x000fe400000006ff */
[C---:B---3--:R-:W-:Y:S01]  /*3160*/  @!P0 SHF.L.U32 R35, R44.reuse, 0x10, RZ ;  /* 0x000000102c238819 */ /* 0x048fe200000006ff */
[C---:B------:R-:W-:Y:S01]  /*3170*/  @!P0 IMAD.U32 R34, R45.reuse, 0x10000, RZ ;  /* 0x000100002d228824 */ /* 0x040fe200078e00ff */
[----:B------:R-:W-:Y:S02]  /*3180*/  @!P0 LOP3.LUT R43, R44, 0xffff0000, RZ, 0xc0, !PT ;  /* 0xffff00002c2b8812 */ /* 0x000fe400078ec0ff */
[----:B------:R-:W-:Y:S01]  /*3190*/  @!P0 LOP3.LUT R45, R45, 0xffff0000, RZ, 0xc0, !PT ;  /* 0xffff00002d2d8812 */ /* 0x000fe200078ec0ff */
[----:B------:R-:W-:Y:S01]  /*31a0*/  @!P0 FMUL.FTZ R47, R19, R35 ;  /* 0x00000023132f8220 */ /* 0x000fe20000410000 */
[C---:B----4-:R-:W-:Y:S01]  /*31b0*/  @!P0 SHF.L.U32 R18, R16.reuse, 0x10, RZ ;  /* 0x0000001010128819 */ /* 0x050fe200000006ff */
[C---:B------:R-:W-:Y:S01]  /*31c0*/  @!P0 IMAD.U32 R13, R17.reuse, 0x10000, RZ ;  /* 0x00010000110d8824 */ /* 0x040fe200078e00ff */
[----:B------:R-:W-:Y:S01]  /*31d0*/  @!P0 LOP3.LUT R16, R16, 0xffff0000, RZ, 0xc0, !PT ;  /* 0xffff000010108812 */ /* 0x000fe200078ec0ff */
[C---:B------:R-:W-:Y:S01]  /*31e0*/  @!P0 FMUL.FTZ R54, R24.reuse, R34 ;  /* 0x0000002218368220 */ /* 0x040fe20000410000 */
[----:B------:R-:W-:Y:S01]  /*31f0*/  @!P0 LOP3.LUT R17, R17, 0xffff0000, RZ, 0xc0, !PT ;  /* 0xffff000011118812 */ /* 0x000fe200078ec0ff */
[-C--:B------:R-:W-:Y:S01]  /*3200*/  @!P0 FMUL.FTZ R0, R19, R18.reuse ;  /* 0x0000001213008220 */ /* 0x080fe20000410000 */
[----:B------:R-:W-:Y:S01]  /*3210*/  @!P0 LOP3.LUT R19, R21, 0xffff0000, RZ, 0xc0, !PT ;  /* 0xffff000015138812 */ /* 0x000fe200078ec0ff */
[----:B------:R-:W-:Y:S01]  /*3220*/  @!P0 FFMA.FTZ R47, R41, R18, -R47 ;  /* 0x00000012292f8223 */ /* 0x000fe2000001082f */
[----:B------:R-:W-:Y:S01]  /*3230*/  @!P0 LOP3.LUT R18, R23, 0xffff0000, RZ, 0xc0, !PT ;  /* 0xffff000017128812 */ /* 0x000fe200078ec0ff */
[----:B------:R-:W-:Y:S01]  /*3240*/  @!P0 FFMA.FTZ R0, R35, R41, R0 ;  /* 0x0000002923008223 */ /* 0x000fe20000010000 */
[----:B------:R-:W-:Y:S02]  /*3250*/  @!P0 IMAD.U32 R35, R21, 0x10000, RZ ;  /* 0x0001000015238824 */ /* 0x000fe400078e00ff */
[C---:B------:R-:W-:Y:S01]  /*3260*/  @!P0 FMUL.FTZ R2, R19.reuse, R16 ;  /* 0x0000001013028220 */ /* 0x040fe20000410000 */
[----:B------:R-:W-:Y:S01]  /*3270*/  @!P0 FMUL.FTZ R3, R24, R13 ;  /* 0x0000000d18038220 */ /* 0x000fe20000410000 */
[----:B------:R-:W-:Y:S01]  /*3280*/  @!P0 FMUL.FTZ R53, R19, R43 ;  /* 0x0000002b13358220 */ /* 0x000fe20000410000 */
[----:B------:R-:W-:Y:S01]  /*3290*/  @!P0 F2FP.BF16.F32.PACK_AB R56, R0, R47 ;  /* 0x0000002f0038823e */ /* 0x000fe200000010ff */
[C---:B------:R-:W-:Y:S01]  /*32a0*/  @!P0 FMUL.FTZ R4, R18.reuse, R17 ;  /* 0x0000001112048220 */ /* 0x040fe20000410000 */
[----:B------:R-:W-:Y:S01]  /*32b0*/  LEA.HI.X R47, R77, R97, R78, 0x1, P2 ;  /* 0x000000614d2f7211 */ /* 0x000fe200010f0c4e */
[----:B------:R-:W-:Y:S01]  /*32c0*/  @!P0 FMUL.FTZ R55, R18, R45 ;  /* 0x0000002d12378220 */ /* 0x000fe20000410000 */
[----:B------:R-:W-:Y:S01]  /*32d0*/  @!P0 MOV R20, R56 ;  /* 0x0000003800148202 */ /* 0x000fe20000000f00 */
[----:B------:R-:W-:Y:S01]  /*32e0*/  @!P0 FFMA.FTZ R2, R43, R35, R2 ;  /* 0x000000232b028223 */ /* 0x000fe20000010002 */
[----:B------:R-:W-:Y:S01]  /*32f0*/  @!P0 FFMA.FTZ R3, R34, R40, R3 ;  /* 0x0000002822038223 */ /* 0x000fe20000010003 */
[----:B------:R-:W-:Y:S01]  /*3300*/  @!P0 FFMA.FTZ R53, R35, R16, -R53 ;  /* 0x0000001023358223 */ /* 0x000fe20000010835 */
[----:B------:R-:W-:Y:S01]  /*3310*/  @!P0 FFMA.FTZ R55, R42, R17, -R55 ;  /* 0x000000112a378223 */ /* 0x000fe20000010837 */
[----:B------:R-:W-:Y:S01]  /*3320*/  @!P0 FFMA.FTZ R4, R45, R42, R4 ;  /* 0x0000002a2d048223 */ /* 0x000fe20000010004 */
[----:B------:R-:W-:Y:S02]  /*3330*/  @!P0 FFMA.FTZ R54, R40, R13, -R54 ;  /* 0x0000000d28368223 */ /* 0x000fe40000010836 */
[----:B------:R-:W-:Y:S02]  /*3340*/  @!P0 F2FP.BF16.F32.PACK_AB R53, R2, R53 ;  /* 0x000000350235823e */ /* 0x000fe400000010ff */
[----:B------:R-:W-:Y:S02]  /*3350*/  @!P0 F2FP.BF16.F32.PACK_AB R55, R4, R55 ;  /* 0x000000370437823e */ /* 0x000fe400000010ff */
[----:B------:R-:W-:Y:S01]  /*3360*/  @!P0 F2FP.BF16.F32.PACK_AB R54, R3, R54 ;  /* 0x000000360336823e */ /* 0x000fe200000010ff */
[----:B------:R-:W-:Y:S02]  /*3370*/  @!P0 IMAD.MOV.U32 R21, RZ, RZ, R53 ;  /* 0x000000ffff158224 */ /* 0x000fe400078e0035 */
[----:B------:R-:W-:Y:S01]  /*3380*/  @!P0 IMAD.MOV.U32 R23, RZ, RZ, R55 ;  /* 0x000000ffff178224 */ /* 0x000fe200078e0037 */
[----:B------:R-:W-:Y:S02]  /*3390*/  @!P0 MOV R22, R54 ;  /* 0x0000003600168202 */ /* 0x000fe40000000f00 */
[----:B------:R-:W-:Y:S03]  /*33a0*/  ISETP.GE.AND P0, PT, R25, R27, PT ;  /* 0x0000001b1900720c */ /* 0x000fe60003f06270 */
        /* <DEDUP_REMOVED lines=8> */
[C---:B----4-:R-:W-:Y:S01]  /*3430*/  @!P1 LOP3.LUT R19, R36.reuse, 0xffff0000, RZ, 0xc0, !PT ;  /* 0xffff000024139812 */ /* 0x050fe200078ec0ff */
[----:B------:R-:W-:Y:S01]  /*3440*/  @!P1 IMAD.U32 R42, R39, 0x10000, RZ ;  /* 0x00010000272a9824 */ /* 0x000fe200078e00ff */
[----:B------:R-:W-:Y:S02]  /*3450*/  @!P1 SHF.L.U32 R35, R36, 0x10, RZ ;  /* 0x0000001024239819 */ /* 0x000fe400000006ff */
[----:B--2---:R-:W-:Y:S01]  /*3460*/  @!P1 LOP3.LUT R20, R38, 0xffff0000, RZ, 0xc0, !PT ;  /* 0xffff000026149812 */ /* 0x004fe200078ec0ff */
[----:B------:R-:W-:Y:S01]  /*3470*/  @!P1 FMUL.FTZ R54, R19, R34 ;  /* 0x0000002213369220 */ /* 0x000fe20000410000 */
[----:B-----5:R-:W-:Y:S03]  /*3480*/  @!P1 SHF.L.U32 R18, R16, 0x10, RZ ;  /* 0x0000001010129819 */ /* 0x020fe600000006ff */
        /* <DEDUP_REMOVED lines=9> */
[----:B------:R-:W-:Y:S01]  /*3520*/  @!P1 SHF.L.U32 R34, R38, 0x10, RZ ;  /* 0x0000001026229819 */ /* 0x000fe200000006ff */
[----:B------:R-:W-:Y:S01]  /*3530*/  @!P1 FMUL.FTZ R6, R19, R16 ;  /* 0x0000001013069220 */ /* 0x000fe20000410000 */
        /* <DEDUP_REMOVED lines=20> */
[----:B------:R-:W2:Y:S06]  /*3680*/  @!P0 LDG.E.64 R42, desc[UR6][R48.64+0x40] ;  /* 0x00004006302a8981 */ /* 0x000eac000c1e1b00 */
[----:B------:R-:W4:Y:S08]  /*3690*/  LDG.E.128 R20, desc[UR6][R50.64+0x80] ;  /* 0x0000800632147981 */ /* 0x000f30000c1e1d00 */
[----:B------:R-:W5:Y:S01]  /*36a0*/  @!P0 LDG.E.64 R16, desc[UR6][R14.64+0x40] ;  /* 0x000040060e108981 */ /* 0x000f62000c1e1b00 */
[C---:B--2---:R-:W-:Y:S01]  /*36b0*/  @!P0 SHF.L.U32 R34, R42.reuse, 0x10, RZ ;  /* 0x000000102a228819 */ /* 0x044fe200000006ff */
        /* <DEDUP_REMOVED lines=40> */
.L_x_1720:
[----:B------:R-:W-:Y:S05]  /*3940*/  BSYNC.RECONVERGENT B0 ;  /* 0x0000000000007941 */ /* 0x000fea0003800200 */
.L_x_1719:
[----:B------:R-:W-:Y:S04]  /*3950*/  BSSY.RECONVERGENT B0, `(.L_x_1721) ;  /* 0x0000093000007945 */ /* 0x000fe80003800200 */
[----:B------:R-:W-:Y:S05]  /*3960*/  @!P5 BRA `(.L_x_1722) ;  /* 0x000000080044d947 */ /* 0x000fea0003800000 */
[C---:B------:R-:W-:Y:S01]  /*3970*/  LEA R18, P2, R91.reuse, R14, 0x6 ;  /* 0x0000000e5b127211 */ /* 0x040fe200078430ff */
[----:B------:R-:W4:Y:S01]  /*3980*/  LDC.64 R54, c[0x0][0x4a8] ;  /* 0x00012a00ff367b82 */ /* 0x000f220000000a00 */
[----:B------:R-:W-:Y:S02]  /*3990*/  ISETP.GE.AND P0, PT, R28, R27, PT ;  /* 0x0000001b1c00720c */ /* 0x000fe40003f06270 */
[C---:B------:R-:W-:Y:S02]  /*39a0*/  LEA.HI.X.SX32 R19, R91.reuse, R15, 0x6, P2 ;  /* 0x0000000f5b137211 */ /* 0x040fe400010f36ff */
[C---:B------:R-:W-:Y:S04]  /*39b0*/  LEA R50, P1, R91.reuse, R48, 0x6 ;  /* 0x000000305b327211 */ /* 0x040fe800078230ff */
[----:B------:R-:W-:Y:S02]  /*39c0*/  LEA.HI.X.SX32 R51, R91, R49, 0x6, P1 ;  /* 0x000000315b337211 */ /* 0x000fe400008f36ff */
[----:B------:R-:W-:Y:S03]  /*39d0*/  ISETP.GE.AND P1, PT, R26, R27, PT ;  /* 0x0000001b1a00720c */ /* 0x000fe60003f26270 */
[----:B---3--:R-:W3:Y:S06]  /*39e0*/  @!P0 LDG.E.64 R46, desc[UR6][R50.64] ;  /* 0x00000006322e8981 */ /* 0x008eec000c1e1b00 */
[----:B------:R-:W5:Y:S01]  /*39f0*/  @!P0 LDG.E.64 R16, desc[UR6][R18.64] ;  /* 0x0000000612108981 */ /* 0x000f62000c1e1b00 */
[C---:B----4-:R-:W-:Y:S04]  /*3a00*/  LEA R56, P2, R54.reuse, R30, 0x7 ;  /* 0x0000001e36387211 */ /* 0x050fe800078438ff */
[----:B------:R-:W-:Y:S02]  /*3a10*/  LEA.HI.X R57, R54, R31, R55, 0x7, P2 ;  /* 0x0000001f36397211 */ /* 0x000fe400010f3c37 */
[----:B------:R-:W4:Y:S03]  /*3a20*/  LDC.64 R54, c[0x0][0x3b8] ;  /* 0x0000ee00ff367b82 */ /* 0x000f260000000a00 */
[----:B--2---:R-:W2:Y:S01]  /*3a30*/  LDG.E.128 R20, desc[UR6][R56.64] ;  /* 0x0000000638147981 */ /* 0x004ea2000c1e1d00 */
[----:B----4-:R-:W-:Y:S02]  /*3a40*/  LEA R58, P2, R54, R96, 0x7 ;  /* 0x00000060363a7211 */ /* 0x010fe400078438ff */
[C---:B---3--:R-:W-:Y:S01]  /*3a50*/  @!P0 SHF.L.U32 R41, R46.reuse, 0x10, RZ ;  /* 0x000000102e298819 */ /* 0x048fe200000006ff */
[C---:B------:R-:W-:Y:S01]  /*3a60*/  @!P0 IMAD.U32 R40, R47.reuse, 0x10000, RZ ;  /* 0x000100002f288824 */ /* 0x040fe200078e00ff */
[----:B------:R-:W-:Y:S02]  /*3a70*/  @!P0 LOP3.LUT R45, R46, 0xffff0000, RZ, 0xc0, !PT ;  /* 0xffff00002e2d8812 */ /* 0x000fe400078ec0ff */
[----:B------:R-:W-:Y:S02]  /*3a80*/  @!P0 LOP3.LUT R47, R47, 0xffff0000, RZ, 0xc0, !PT ;  /* 0xffff00002f2f8812 */ /* 0x000fe400078ec0ff */
[C---:B-----5:R-:W-:Y:S01]  /*3a90*/  @!P0 SHF.L.U32 R24, R16.reuse, 0x10, RZ ;  /* 0x0000001010188819 */ /* 0x060fe200000006ff */
[C---:B------:R-:W-:Y:S01]  /*3aa0*/  @!P0 IMAD.U32 R13, R17.reuse, 0x10000, RZ ;  /* 0x00010000110d8824 */ /* 0x040fe200078e00ff */
[----:B------:R-:W-:Y:S02]  /*3ab0*/  @!P0 LOP3.LUT R16, R16, 0xffff0000, RZ, 0xc0, !PT ;  /* 0xffff000010108812 */ /* 0x000fe400078ec0ff */
[----:B------:R-:W-:Y:S02]  /*3ac0*/  @!P0 LOP3.LUT R17, R17, 0xffff0000, RZ, 0xc0, !PT ;  /* 0xffff000011118812 */ /* 0x000fe400078ec0ff */
[C---:B--2---:R-:W-:Y:S01]  /*3ad0*/  @!P0 LOP3.LUT R35, R20.reuse, 0xffff0000, RZ, 0xc0, !PT ;  /* 0xffff000014238812 */ /* 0x044fe200078ec0ff */
[----:B------:R-:W-:Y:S01]  /*3ae0*/  @!P0 IMAD.U32 R44, R23, 0x10000, RZ ;  /* 0x00010000172c8824 */ /* 0x000fe200078e00ff */
[----:B------:R-:W-:Y:S02]  /*3af0*/  @!P0 SHF.L.U32 R43, R20, 0x10, RZ ;  /* 0x00000010142b8819 */ /* 0x000fe400000006ff */
[C---:B------:R-:W-:Y:S01]  /*3b00*/  @!P0 LOP3.LUT R34, R22.reuse, 0xffff0000, RZ, 0xc0, !PT ;  /* 0xffff000016228812 */ /* 0x040fe200078ec0ff */
[C---:B------:R-:W-:Y:S01]  /*3b10*/  @!P0 FMUL.FTZ R53, R35.reuse, R41 ;  /* 0x0000002923358220 */ /* 0x040fe20000410000 */
[----:B------:R-:W-:Y:S01]  /*3b20*/  @!P0 SHF.L.U32 R42, R22, 0x10, RZ ;  /* 0x00000010162a8819 */ /* 0x000fe200000006ff */
        /* <DEDUP_REMOVED lines=11> */
[----:B------:R-:W-:Y:S01]  /*3be0*/  @!P0 FMUL.FTZ R61, R24, R47 ;  /* 0x0000002f183d8220 */ /* 0x000fe20000410000 */
        /* <DEDUP_REMOVED lines=11> */
[----:B------:R-:W-:Y:S01]  /*3ca0*/  @!P0 IMAD.MOV.U32 R21, RZ, RZ, R62 ;  /* 0x000000ffff158224 */ /* 0x000fe200078e003e */
[----:B------:R-:W-:Y:S01]  /*3cb0*/  LEA.HI.X R59, R54, R97, R55, 0x7, P2 ;  /* 0x00000061363b7211 */ /* 0x000fe200010f3c37 */
[----:B------:R-:W-:Y:S01]  /*3cc0*/  @!P0 IMAD.MOV.U32 R23, RZ, RZ, R61 ;  /* 0x000000ffff178224 */ /* 0x000fe200078e003d */
[----:B------:R-:W-:Y:S02]  /*3cd0*/  @!P0 MOV R22, R60 ;  /* 0x0000003c00168202 */ /* 0x000fe40000000f00 */
[----:B------:R-:W-:Y:S03]  /*3ce0*/  ISETP.GE.AND P0, PT, R25, R27, PT ;  /* 0x0000001b1900720c */ /* 0x000fe60003f06270 */
[----:B------:R2:W-:Y:S08]  /*3cf0*/  STG.E.128 desc[UR6][R58.64], R20 ;  /* 0x000000143a007986 */ /* 0x0005f0000c101d06 */
[----:B------:R-:W3:Y:S06]  /*3d00*/  @!P1 LDG.E.64 R16, desc[UR6][R18.64+0x20] ;  /* 0x0000200612109981 */ /* 0x000eec000c1e1b00 */
[----:B------:R-:W4:Y:S06]  /*3d10*/  @!P1 LDG.E.64 R44, desc[UR6][R50.64+0x20] ;  /* 0x00002006322c9981 */ /* 0x000f2c000c1e1b00 */
[----:B------:R-:W5:Y:S01]  /*3d20*/  LDG.E.128 R36, desc[UR6][R56.64+0x40] ;  /* 0x0000400638247981 */ /* 0x000f62000c1e1d00 */
[C---:B---3--:R-:W-:Y:S01]  /*3d30*/  @!P1 SHF.L.U32 R24, R16.reuse, 0x10, RZ ;  /* 0x0000001010189819 */ /* 0x048fe200000006ff */
[C---:B------:R-:W-:Y:S01]  /*3d40*/  @!P1 IMAD.U32 R13, R17.reuse, 0x10000, RZ ;  /* 0x00010000110d9824 */ /* 0x040fe200078e00ff */
[----:B------:R-:W-:Y:S02]  /*3d50*/  @!P1 LOP3.LUT R16, R16, 0xffff0000, RZ, 0xc0, !PT ;  /* 0xffff000010109812 */ /* 0x000fe400078ec0ff */
[----:B------:R-:W-:Y:S02]  /*3d60*/  @!P1 LOP3.LUT R17, R17, 0xffff0000, RZ, 0xc0, !PT ;  /* 0xffff000011119812 */ /* 0x000fe400078ec0ff */
[C---:B----4-:R-:W-:Y:S01]  /*3d70*/  @!P1 SHF.L.U32 R40, R44.reuse, 0x10, RZ ;  /* 0x000000102c289819 */ /* 0x050fe200000006ff */
[C---:B------:R-:W-:Y:S01]  /*3d80*/  @!P1 IMAD.U32 R42, R45.reuse, 0x10000, RZ ;  /* 0x000100002d2a9824 */ /* 0x040fe200078e00ff */
[----:B------:R-:W-:Y:S02]  /*3d90*/  @!P1 LOP3.LUT R43, R44, 0xffff0000, RZ, 0xc0, !PT ;  /* 0xffff00002c2b9812 */ /* 0x000fe400078ec0ff */
[----:B------:R-:W-:Y:S02]  /*3da0*/  @!P1 LOP3.LUT R45, R45, 0xffff0000, RZ, 0xc0, !PT ;  /* 0xffff00002d2d9812 */ /* 0x000fe400078ec0ff */
[C---:B-----5:R-:W-:Y:S01]  /*3db0*/  @!P1 LOP3.LUT R35, R36.reuse, 0xffff0000, RZ, 0xc0, !PT ;  /* 0xffff000024239812 */ /* 0x060fe200078ec0ff */
[----:B------:R-:W-:Y:S01]  /*3dc0*/  @!P1 IMAD.U32 R44, R39, 0x10000, RZ ;  /* 0x00010000272c9824 */ /* 0x000fe200078e00ff */
[----:B------:R-:W-:Y:S02]  /*3dd0*/  @!P1 SHF.L.U32 R41, R36, 0x10, RZ ;  /* 0x0000001024299819 */ /* 0x000fe400000006ff */
[----:B--2---:R-:W-:Y:S01]  /*3de0*/  @!P1 LOP3.LUT R21, R37, 0xffff0000, RZ, 0xc0, !PT ;  /* 0xffff000025159812 */ /* 0x004fe200078ec0ff */
[C---:B------:R-:W-:Y:S01]  /*3df0*/  @!P1 FMUL.FTZ R54, R35.reuse, R40 ;  /* 0x0000002823369220 */ /* 0x040fe20000410000 */
[----:B------:R-:W-:Y:S01]  /*3e00*/  @!P1 LOP3.LUT R22, R38, 0xffff0000, RZ, 0xc0, !PT ;  /* 0xffff000026169812 */ /* 0x000fe200078ec0ff */
[-C--:B------:R-:W-:Y:S01]  /*3e10*/  @!P1 FMUL.FTZ R5, R35, R24.reuse ;  /* 0x0000001823059220 */ /* 0x080fe20000410000 */
[----:B------:R-:W-:Y:S01]  /*3e20*/  @!P1 LOP3.LUT R20, R39, 0xffff0000, RZ, 0xc0, !PT ;  /* 0xffff000027149812 */ /* 0x000fe200078ec0ff */
[----:B------:R-:W-:Y:S01]  /*3e30*/  @!P1 FFMA.FTZ R54, R41, R24, -R54 ;  /* 0x0000001829369223 */ /* 0x000fe20000010836 */
[----:B------:R-:W-:Y:S01]  /*3e40*/  @!P1 FMUL.FTZ R6, R21, R16 ;  /* 0x0000001015069220 */ /* 0x000fe20000410000 */
[----:B------:R-:W-:Y:S01]  /*3e50*/  @!P1 FFMA.FTZ R5, R40, R41, R5 ;  /* 0x0000002928059223 */ /* 0x000fe20000010005 */
[----:B------:R-:W-:Y:S01]  /*3e60*/  @!P1 SHF.L.U32 R40, R38, 0x10, RZ ;  /* 0x0000001026289819 */ /* 0x000fe200000006ff */
[----:B------:R-:W-:Y:S02]  /*3e70*/  @!P1 IMAD.U32 R41, R37, 0x10000, RZ ;  /* 0x0001000025299824 */ /* 0x000fe400078e00ff */
        /* <DEDUP_REMOVED lines=18> */
[----:B------:R-:W-:Y:S05]  /*3fa0*/  @!P1 MOV R38, R60 ;  /* 0x0000003c00269202 */ /* 0x000fea0000000f00 */
[----:B------:R4:W-:Y:S08]  /*3fb0*/  STG.E.128 desc[UR6][R58.64+0x40], R36 ;  /* 0x000040243a007986 */ /* 0x0009f0000c101d06 */
[----:B------:R-:W2:Y:S06]  /*3fc0*/  @!P0 LDG.E.64 R50, desc[UR6][R50.64+0x40] ;  /* 0x0000400632328981 */ /* 0x000eac000c1e1b00 */
[----:B------:R-:W3:Y:S08]  /*3fd0*/  LDG.E.128 R20, desc[UR6][R56.64+0x80] ;  /* 0x0000800638147981 */ /* 0x000ef0000c1e1d00 */
[----:B------:R5:W4:Y:S01]  /*3fe0*/  @!P0 LDG.E.64 R16, desc[UR6][R18.64+0x40] ;  /* 0x0000400612108981 */ /* 0x000b22000c1e1b00 */
[C---:B--2---:R-:W-:Y:S01]  /*3ff0*/  @!P0 SHF.L.U32 R40, R50.reuse, 0x10, RZ ;  /* 0x0000001032288819 */ /* 0x044fe200000006ff */
[C---:B------:R-:W-:Y:S01]  /*4000*/  @!P0 IMAD.U32 R42, R51.reuse, 0x10000, RZ ;  /* 0x00010000332a8824 */ /* 0x040fe200078e00ff */
[----:B------:R-:W-:Y:S02]  /*4010*/  @!P0 LOP3.LUT R43, R50, 0xffff0000, RZ, 0xc0, !PT ;  /* 0xffff0000322b8812 */ /* 0x000fe400078ec0ff */
[----:B------:R-:W-:Y:S02]  /*4020*/  @!P0 LOP3.LUT R45, R51, 0xffff0000, RZ, 0xc0, !PT ;  /* 0xffff0000332d8812 */ /* 0x000fe400078ec0ff */
[C---:B---3--:R-:W-:Y:S01]  /*4030*/  @!P0 LOP3.LUT R35, R20.reuse, 0xffff0000, RZ, 0xc0, !PT ;  /* 0xffff000014238812 */ /* 0x048fe200078ec0ff */
[----:B------:R-:W-:Y:S01]  /*4040*/  @!P0 IMAD.U32 R44, R23, 0x10000, RZ ;  /* 0x00010000172c8824 */ /* 0x000fe200078e00ff */
[----:B------:R-:W-:Y:S02]  /*4050*/  @!P0 SHF.L.U32 R41, R20, 0x10, RZ ;  /* 0x0000001014298819 */ /* 0x000fe400000006ff */
[----:B-----5:R-:W-:Y:S01]  /*4060*/  @!P0 LOP3.LUT R19, R21, 0xffff0000, RZ, 0xc0, !PT ;  /* 0xffff000015138812 */ /* 0x020fe200078ec0ff */
[----:B------:R-:W-:Y:S01]  /*4070*/  @!P0 FMUL.FTZ R54, R35, R40 ;  /* 0x0000002823368220 */ /* 0x000fe20000410000 */
[----:B------:R-:W-:Y:S02]  /*4080*/  @!P0 LOP3.LUT R18, R23, 0xffff0000, RZ, 0xc0, !PT ;  /* 0xffff000017128812 */ /* 0x000fe400078ec0ff */
[C---:B----4-:R-:W-:Y:S01]  /*4090*/  @!P0 SHF.L.U32 R24, R16.reuse, 0x10, RZ ;  /* 0x0000001010188819 */ /* 0x050fe200000006ff */
[----:B------:R-:W-:Y:S01]  /*40a0*/  @!P0 IMAD.U32 R13, R17, 0x10000, RZ ;  /* 0x00010000110d8824 */ /* 0x000fe200078e00ff */
[----:B------:R-:W-:Y:S01]  /*40b0*/  @!P0 LOP3.LUT R16, R16, 0xffff0000, RZ, 0xc0, !PT ;  /* 0xffff000010108812 */ /* 0x000fe200078ec0ff */
[----:B------:R-:W-:Y:S01]  /*40c0*/  @!P0 FMUL.FTZ R53, R19, R43 ;  /* 0x0000002b13358220 */ /* 0x000fe20000410000 */
[----:B------:R-:W-:Y:S01]  /*40d0*/  @!P0 LOP3.LUT R17, R17, 0xffff0000, RZ, 0xc0, !PT ;  /* 0xffff000011118812 */ /* 0x000fe200078ec0ff */
[-C--:B------:R-:W-:Y:S01]  /*40e0*/  @!P0 FMUL.FTZ R9, R35, R24.reuse ;  /* 0x0000001823098220 */ /* 0x080fe20000410000 */
[----:B------:R-:W-:Y:S01]  /*40f0*/  @!P0 FFMA.FTZ R54, R41, R24, -R54 ;  /* 0x0000001829368223 */ /* 0x000fe20000010836 */
[----:B------:R-:W-:Y:S01]  /*4100*/  @!P0 LOP3.LUT R24, R22, 0xffff0000, RZ, 0xc0, !PT ;  /* 0xffff000016188812 */ /* 0x000fe200078ec0ff */
[----:B------:R-:W-:Y:S01]  /*4110*/  @!P0 FMUL.FTZ R10, R19, R16 ;  /* 0x00000010130a8220 */ /* 0x000fe20000410000 */
[----:B------:R-:W-:Y:S01]  /*4120*/  @!P0 FFMA.FTZ R9, R40, R41, R9 ;  /* 0x0000002928098223 */ /* 0x000fe20000010009 */
[----:B------:R-:W-:Y:S01]  /*4130*/  @!P0 SHF.L.U32 R40, R22, 0x10, RZ ;  /* 0x0000001016288819 */ /* 0x000fe200000006ff */
[----:B------:R-:W-:Y:S02]  /*4140*/  @!P0 IMAD.U32 R41, R21, 0x10000, RZ ;  /* 0x0001000015298824 */ /* 0x000fe400078e00ff */
[C---:B------:R-:W-:Y:S01]  /*4150*/  @!P0 FMUL.FTZ R11, R24.reuse, R13 ;  /* 0x0000000d180b8220 */ /* 0x040fe20000410000 */
[----:B------:R-:W-:Y:S01]  /*4160*/  @!P0 FMUL.FTZ R56, R24, R42 ;  /* 0x0000002a18388220 */ /* 0x000fe20000410000 */
[----:B------:R-:W-:Y:S01]  /*4170*/  @!P0 F2FP.BF16.F32.PACK_AB R54, R9, R54 ;  /* 0x000000360936823e */ /* 0x000fe200000010ff */
[C---:B------:R-:W-:Y:S01]  /*4180*/  @!P0 FMUL.FTZ R55, R18.reuse, R45 ;  /* 0x0000002d12378220 */ /* 0x040fe20000410000 */
        /* <DEDUP_REMOVED lines=15> */
.L_x_1722:
[----:B------:R-:W-:Y:S05]  /*4280*/  BSYNC.RECONVERGENT B0 ;  /* 0x0000000000007941 */ /* 0x000fea0003800200 */
.L_x_1721:
[----:B------:R-:W-:Y:S04]  /*4290*/  BSSY.RECONVERGENT B0, `(.L_x_1723) ;  /* 0x0000096000007945 */ /* 0x000fe80003800200 */
[----:B------:R-:W-:Y:S05]  /*42a0*/  @!P4 BRA `(.L_x_1724) ;  /* 0x000000080050c947 */ /* 0x000fea0003800000 */
[----:B------:R-:W-:Y:S01]  /*42b0*/  ISETP.GE.AND P0, PT, R28, R27, PT ;  /* 0x0000001b1c00720c */ /* 0x000fe20003f06270 */
[----:B---3--:R-:W3:Y:S01]  /*42c0*/  LDC.64 R46, c[0x0][0x4a8] ;  /* 0x00012a00ff2e7b82 */ /* 0x008ee20000000a00 */
[C---:B------:R-:W-:Y:S02]  /*42d0*/  LEA R44, P1, R91.reuse, R48, 0x7 ;  /* 0x000000305b2c7211 */ /* 0x040fe400078238ff */
[C---:B------:R-:W-:Y:S02]  /*42e0*/  LEA R34, P2, R91.reuse, R14, 0x7 ;  /* 0x0000000e5b227211 */ /* 0x040fe400078438ff */
[C---:B------:R-:W-:Y:S02]  /*42f0*/  LEA.HI.X.SX32 R45, R91.reuse, R49, 0x7, P1 ;  /* 0x000000315b2d7211 */ /* 0x040fe400008f3eff */
[----:B------:R-:W-:Y:S02]  /*4300*/  LEA.HI.X.SX32 R35, R91, R15, 0x7, P2 ;  /* 0x0000000f5b237211 */ /* 0x000fe400010f3eff */
[----:B------:R-:W-:Y:S03]  /*4310*/  ISETP.GE.AND P1, PT, R26, R27, PT ;  /* 0x0000001b1a00720c */ /* 0x000fe60003f26270 */
[----:B------:R-:W2:Y:S06]  /*4320*/  @!P0 LDG.E.64 R42, desc[UR6][R44.64] ;  /* 0x000000062c2a8981 */ /* 0x000eac000c1e1b00 */
[----:B------:R-:W5:Y:S01]  /*4330*/  @!P0 LDG.E.64 R14, desc[UR6][R34.64] ;  /* 0x00000006220e8981 */ /* 0x000f62000c1e1b00 */
[----:B--2---:R-:W-:Y:S01]  /*4340*/  @!P0 SHF.L.U32 R36, R43, 0x10, RZ ;  /* 0x000000102b248819 */ /* 0x004fe200000006ff */
[----:B---3--:R-:W-:Y:S01]  /*4350*/  IMAD R47, R47, 0xc0, RZ ;  /* 0x000000c02f2f7824 */ /* 0x008fe200078e02ff */
[----:B------:R-:W-:Y:S01]  /*4360*/  @!P0 LOP3.LUT R41, R42, 0xffff0000, RZ, 0xc0, !PT ;  /* 0xffff00002a298812 */ /* 0x000fe200078ec0ff */
[----:B------:R-:W-:Y:S01]  /*4370*/  IMAD.WIDE.U32 R50, R46, 0xc0, R30 ;  /* 0x000000c02e327825 */ /* 0x000fe200078e001e */
[----:B------:R-:W-:Y:S02]  /*4380*/  @!P0 LOP3.LUT R43, R43, 0xffff0000, RZ, 0xc0, !PT ;  /* 0xffff00002b2b8812 */ /* 0x000fe400078ec0ff */
[----:B-----5:R-:W-:Y:S01]  /*4390*/  @!P0 SHF.L.U32 R13, R15, 0x10, RZ ;  /* 0x000000100f0d8819 */ /* 0x020fe200000006ff */
[----:B------:R-:W-:Y:S01]  /*43a0*/  @!P0 IMAD.U32 R37, R42, 0x10000, RZ ;  /* 0x000100002a258824 */ /* 0x000fe200078e00ff */
[----:B------:R-:W-:Y:S01]  /*43b0*/  IADD3 R51, PT, PT, R51, R47, RZ ;  /* 0x0000002f33337210 */ /* 0x000fe20007ffe0ff */
[C---:B------:R-:W-:Y:S01]  /*43c0*/  @!P0 IMAD.U32 R16, R14.reuse, 0x10000, RZ ;  /* 0x000100000e108824 */ /* 0x040fe200078e00ff */
[----:B------:R-:W-:Y:S01]  /*43d0*/  @!P0 LOP3.LUT R14, R14, 0xffff0000, RZ, 0xc0, !PT ;  /* 0xffff00000e0e8812 */ /* 0x000fe200078ec0ff */
[----:B------:R-:W2:Y:S01]  /*43e0*/  LDC.64 R46, c[0x0][0x3b8] ;  /* 0x0000ee00ff2e7b82 */ /* 0x000ea20000000a00 */
[----:B------:R-:W-:Y:S01]  /*43f0*/  @!P0 LOP3.LUT R15, R15, 0xffff0000, RZ, 0xc0, !PT ;  /* 0xffff00000f0f8812 */ /* 0x000fe200078ec0ff */
[----:B----4-:R-:W3:Y:S01]  /*4400*/  LDG.E.128 R20, desc[UR6][R50.64] ;  /* 0x0000000632147981 */ /* 0x010ee2000c1e1d00 */
[----:B--2---:R-:W-:Y:S04]  /*4410*/  IMAD.WIDE.U32 R60, R46, 0xc0, R96 ;  /* 0x000000c02e3c7825 */ /* 0x004fe800078e0060 */
[----:B------:R-:W-:Y:S01]  /*4420*/  IMAD R56, R47, 0xc0, RZ ;  /* 0x000000c02f387824 */ /* 0x000fe200078e02ff */
[----:B------:R-:W-:Y:S03]  /*4430*/  MOV R46, R60 ;  /* 0x0000003c002e7202 */ /* 0x000fe60000000f00 */
[----:B------:R-:W-:Y:S01]  /*4440*/  IMAD.IADD R47, R61, 0x1, R56 ;  /* 0x000000013d2f7824 */ /* 0x000fe200078e0238 */
[C---:B---3--:R-:W-:Y:S01]  /*4450*/  @!P0 LOP3.LUT R17, R20.reuse, 0xffff0000, RZ, 0xc0, !PT ;  /* 0xffff000014118812 */ /* 0x048fe200078ec0ff */
[----:B------:R-:W-:Y:S01]  /*4460*/  @!P0 IMAD.U32 R39, R20, 0x10000, RZ ;  /* 0x0001000014278824 */ /* 0x000fe200078e00ff */
[C---:B------:R-:W-:Y:S01]  /*4470*/  @!P0 LOP3.LUT R18, R22.reuse, 0xffff0000, RZ, 0xc0, !PT ;  /* 0xffff000016128812 */ /* 0x040fe200078ec0ff */
[----:B------:R-:W-:Y:S01]  /*4480*/  @!P0 IMAD.U32 R38, R22, 0x10000, RZ ;  /* 0x0001000016268824 */ /* 0x000fe200078e00ff */
[----:B------:R-:W-:Y:S01]  /*4490*/  @!P0 SHF.L.U32 R40, R23, 0x10, RZ ;  /* 0x0000001017288819 */ /* 0x000fe200000006ff */
[C---:B------:R-:W-:Y:S01]  /*44a0*/  @!P0 FMUL.FTZ R53, R17.reuse, R37 ;  /* 0x0000002511358220 */ /* 0x040fe20000410000 */
[-C--:B------:R-:W-:Y:S01]  /*44b0*/  @!P0 FMUL.FTZ R0, R17, R16.reuse ;  /* 0x0000001011008220 */ /* 0x080fe20000410000 */
[----:B------:R-:W-:Y:S01]  /*44c0*/  @!P0 LOP3.LUT R17, R21, 0xffff0000, RZ, 0xc0, !PT ;  /* 0xffff000015118812 */ /* 0x000fe200078ec0ff */
[----:B------:R-:W-:Y:S01]  /*44d0*/  @!P0 FMUL.FTZ R3, R18, R13 ;  /* 0x0000000d12038220 */ /* 0x000fe20000410000 */
        /* <DEDUP_REMOVED lines=8> */
[----:B------:R-:W-:Y:S01]  /*4560*/  @!P0 FMUL.FTZ R4, R16, R15 ;  /* 0x0000000f10048220 */ /* 0x000fe20000410000 */
[----:B------:R-:W-:Y:S01]  /*4570*/  @!P0 FMUL.FTZ R54, R18, R36 ;  /* 0x0000002412368220 */ /* 0x000fe20000410000 */
[----:B------:R-:W-:Y:S01]  /*4580*/  @!P0 FFMA.FTZ R2, R41, R37, R2 ;  /* 0x0000002529028223 */ /* 0x000fe20000010002 */
[----:B------:R-:W-:Y:S01]  /*4590*/  @!P0 MOV R20, R53 ;  /* 0x0000003500148202 */ /* 0x000fe20000000f00 */
        /* <DEDUP_REMOVED lines=22> */
[----:B--2---:R-:W-:Y:S01]  /*4700*/  @!P1 LOP3.LUT R21, R17, 0xffff0000, RZ, 0xc0, !PT ;  /* 0xffff000011159812 */ /* 0x004fe200078ec0ff */
[----:B------:R-:W-:Y:S01]  /*4710*/  @!P1 FMUL.FTZ R54, R27, R36 ;  /* 0x000000241b369220 */ /* 0x000fe20000410000 */
[----:B------:R-:W-:Y:S02]  /*4720*/  @!P1 LOP3.LUT R22, R18, 0xffff0000, RZ, 0xc0, !PT ;  /* 0xffff000012169812 */ /* 0x000fe400078ec0ff */
[----:B-----5:R-:W-:Y:S01]  /*4730*/  @!P1 SHF.L.U32 R13, R15, 0x10, RZ ;  /* 0x000000100f0d9819 */ /* 0x020fe200000006ff */
[C---:B------:R-:W-:Y:S01]  /*4740*/  @!P1 IMAD.U32 R24, R14.reuse, 0x10000, RZ ;  /* 0x000100000e189824 */ /* 0x040fe200078e00ff */
[----:B------:R-:W-:Y:S01]  /*4750*/  @!P1 LOP3.LUT R14, R14, 0xffff0000, RZ, 0xc0, !PT ;  /* 0xffff00000e0e9812 */ /* 0x000fe200078ec0ff */
[----:B------:R-:W-:Y:S01]  /*4760*/  @!P1 FMUL.FTZ R53, R21, R39 ;  /* 0x0000002715359220 */ /* 0x000fe20000410000 */
[----:B------:R-:W-:Y:S01]  /*4770*/  @!P1 LOP3.LUT R15, R15, 0xffff0000, RZ, 0xc0, !PT ;  /* 0xffff00000f0f9812 */ /* 0x000fe200078ec0ff */
[-C--:B------:R-:W-:Y:S01]  /*4780*/  @!P1 FMUL.FTZ R5, R27, R24.reuse ;  /* 0x000000181b059220 */ /* 0x080fe20000410000 */
[----:B------:R-:W-:Y:S01]  /*4790*/  @!P1 LOP3.LUT R20, R19, 0xffff0000, RZ, 0xc0, !PT ;  /* 0xffff000013149812 */ /* 0x000fe200078ec0ff */
[----:B------:R-:W-:Y:S01]  /*47a0*/  @!P1 FFMA.FTZ R54, R37, R24, -R54 ;  /* 0x0000001825369223 */ /* 0x000fe20000010836 */
[----:B------:R-:W-:Y:S01]  /*47b0*/  @!P1 SHF.L.U32 R40, R19, 0x10, RZ ;  /* 0x0000001013289819 */ /* 0x000fe200000006ff */
[----:B------:R-:W-:Y:S01]  /*47c0*/  @!P1 FFMA.FTZ R5, R36, R37, R5 ;  /* 0x0000002524059223 */ /* 0x000fe20000010005 */
[----:B------:R-:W-:Y:S01]  /*47d0*/  @!P1 SHF.L.U32 R37, R17, 0x10, RZ ;  /* 0x0000001011259819 */ /* 0x000fe200000006ff */
[----:B------:R-:W-:Y:S01]  /*47e0*/  @!P1 FMUL.FTZ R6, R21, R14 ;  /* 0x0000000e15069220 */ /* 0x000fe20000410000 */
[----:B------:R-:W-:Y:S01]  /*47f0*/  @!P1 FMUL.FTZ R7, R22, R13 ;  /* 0x0000000d16079220 */ /* 0x000fe20000410000 */
[----:B------:R-:W-:Y:S01]  /*4800*/  @!P1 IMAD.U32 R36, R18, 0x10000, RZ ;  /* 0x0001000012249824 */ /* 0x000fe200078e00ff */
        /* <DEDUP_REMOVED lines=42> */
[----:B------:R-:W-:Y:S02]  /*4ab0*/  @!P0 IMAD.U32 R36, R22, 0x10000, RZ ;  /* 0x0001000016248824 */ /* 0x000fe400078e00ff */
[C---:B------:R-:W-:Y:S01]  /*4ac0*/  @!P0 FMUL.FTZ R11, R18.reuse, R13 ;  /* 0x0000000d120b8220 */ /* 0x040fe20000410000 */
        /* <DEDUP_REMOVED lines=18> */
.L_x_1724:
[----:B------:R-:W-:Y:S05]  /*4bf0*/  BSYNC.RECONVERGENT B0 ;  /* 0x0000000000007941 */ /* 0x000fea0003800200 */
.L_x_1723:
[----:B------:R-:W2:Y:S01]  /*4c00*/  LDC R27, c[0x0][0x450] ;  /* 0x00011400ff1b7b82 */ /* 0x000ea20000000800 */
[----:B-1----:R-:W-:Y:S05]  /*4c10*/  IMAD.U32 R3, R52, -0x40, RZ ;  /* 0xffffffc034037824 */ /* 0x002fea00078e00ff */
[C---:B------:R-:W-:Y:S02]  /*4c20*/  LEA R32, P1, R3.reuse, R32, 0x1 ;  /* 0x0000002003207211 */ /* 0x040fe400078208ff */
[C---:B------:R-:W-:Y:S02]  /*4c30*/  LEA R64, P0, R3.reuse, R64, 0x1 ;  /* 0x0000004003407211 */ /* 0x040fe400078008ff */
[C---:B------:R-:W-:Y:S02]  /*4c40*/  LEA.HI.X.SX32 R33, R3.reuse, R33, 0x1, P1 ;  /* 0x0000002103217211 */ /* 0x040fe400008f0eff */
[----:B------:R-:W-:Y:S01]  /*4c50*/  LEA.HI.X.SX32 R65, R3, R65, 0x1, P0 ;  /* 0x0000004103417211 */ /* 0x000fe200000f0eff */
[----:B------:R-:W-:Y:S05]  /*4c60*/  BRA `(.L_x_1715) ;  /* 0x00000040006c7947 */ /* 0x000fea0003800000 */
.L_x_1716:
[----:B------:R-:W-:Y:S01]  /*4c70*/  LEA.HI R34, R27, R27, RZ, 0x1 ;  /* 0x0000001b1b227211 */ /* 0x000fe200078f08ff */
[----:B------:R-:W1:Y:S01]  /*4c80*/  LDC R123, c[0x0][0x450] ;  /* 0x00011400ff7b7b82 */ /* 0x000e620000000800 */
[----:B------:R-:W-:Y:S01]  /*4c90*/  SHF.R.U32.HI R35, RZ, 0x1, R27 ;  /* 0x00000001ff237819 */ /* 0x000fe2000001161b */
[----:B------:R-:W-:Y:S01]  /*4ca0*/  BSSY.RECONVERGENT B0, `(.L_x_1725) ;  /* 0x0000100000007945 */ /* 0x000fe20003800200 */
[----:B------:R-:W-:Y:S05]  /*4cb0*/  SHF.R.S32.HI R34, RZ, 0x1, R34 ;  /* 0x00000001ff227819 */ /* 0x000fea0000011422 */
[----:B------:R-:W-:Y:S05]  /*4cc0*/  IMAD.MOV R34, RZ, RZ, -R34 ;  /* 0x000000ffff227224 */ /* 0x000fea00078e0a22 */
[----:B------:R-:W-:Y:S01]  /*4cd0*/  SHF.R.S32.HI R125, RZ, 0x1f, R34 ;  /* 0x0000001fff7d7819 */ /* 0x000fe20000011422 */
[----:B------:R-:W-:Y:S06]  /*4ce0*/  @!P0 BRA `(.L_x_1726) ;  /* 0x0000000c00ec8947 */ /* 0x000fec0003800000 */
[C---:B------:R-:W-:Y:S01]  /*4cf0*/  ISETP.GE.AND P0, PT, R28.reuse, R27, PT ;  /* 0x0000001b1c00720c */ /* 0x040fe20003f06270 */
[----:B------:R-:W5:Y:S11]  /*4d00*/  LDG.E.128 R68, desc[UR6][R30.64] ;  /* 0x000000061e447981 */ /* 0x000f76000c1e1d00 */
[----:B------:R-:W-:Y:S01]  /*4d10*/  @!UPT UIADD3 URZ, UPT, UPT, URZ, URZ, URZ ;  /* 0x000000fffffff290 */ /* 0x000fe2000fffe0ff */
[----:B------:R-:W-:Y:S04]  /*4d20*/  @!P0 ISETP.GE.U32.AND P1, PT, R28, R35, PT ;  /* 0x000000231c00820c */ /* 0x000fe80003f26070 */
[----:B------:R-:W-:Y:S02]  /*4d30*/  @!P0 SEL R133, R34, RZ, P1 ;  /* 0x000000ff22858207 */ /* 0x000fe40000800000 */
[----:B------:R-:W-:Y:S02]  /*4d40*/  @!P0 SEL R136, R125, RZ, P1 ;  /* 0x000000ff7d888207 */ /* 0x000fe40000800000 */
[----:B------:R-:W-:Y:S01]  /*4d50*/  @!P0 SEL R37, R35, R34, !P1 ;  /* 0x0000002223258207 */ /* 0x000fe20004800000 */
        /* <DEDUP_REMOVED lines=10> */
[----:B------:R5:W2:Y:S02]  /*4e00*/  @!P0 LDG.E.128 R60, desc[UR6][R52.64] ;  /* 0x00000006343c8981 */ /* 0x000aa4000c1e1d00 */
[C---:B-----5:R-:W-:Y:S02]  /*4e10*/  @!P0 SHF.L.U32 R53, R68.reuse, 0x10, RZ ;  /* 0x0000001044358819 */ /* 0x060fe400000006ff */
[----:B------:R-:W-:Y:S02]  /*4e20*/  @!P0 LOP3.LUT R55, R68, 0xffff0000, RZ, 0xc0, !PT ;  /* 0xffff000044378812 */ /* 0x000fe400078ec0ff */
[C---:B------:R-:W-:Y:S02]  /*4e30*/  @!P0 SHF.L.U32 R56, R69.reuse, 0x10, RZ ;  /* 0x0000001045388819 */ /* 0x040fe400000006ff */
[----:B------:R-:W-:Y:S02]  /*4e40*/  @!P0 LOP3.LUT R59, R69, 0xffff0000, RZ, 0xc0, !PT ;  /* 0xffff0000453b8812 */ /* 0x000fe400078ec0ff */
[C---:B---3--:R-:W-:Y:S01]  /*4e50*/  @!P0 LOP3.LUT R46, R40.reuse, 0xffff0000, RZ, 0xc0, !PT ;  /* 0xffff0000282e8812 */ /* 0x048fe200078ec0ff */
[----:B------:R-:W-:Y:S01]  /*4e60*/  @!P0 IMAD.U32 R47, R40, 0x10000, RZ ;  /* 0x00010000282f8824 */ /* 0x000fe200078e00ff */
[C---:B------:R-:W-:Y:S01]  /*4e70*/  @!P0 LOP3.LUT R45, R41.reuse, 0xffff0000, RZ, 0xc0, !PT ;  /* 0xffff0000292d8812 */ /* 0x040fe200078ec0ff */
[----:B------:R-:W-:Y:S01]  /*4e80*/  @!P0 IMAD.U32 R44, R41, 0x10000, RZ ;  /* 0x00010000292c8824 */ /* 0x000fe200078e00ff */
[C---:B------:R-:W-:Y:S01]  /*4e90*/  @!P0 LOP3.LUT R37, R43.reuse, 0xffff0000, RZ, 0xc0, !PT ;  /* 0xffff00002b258812 */ /* 0x040fe200078ec0ff */
[----:B------:R-:W-:Y:S01]  /*4ea0*/  @!P0 IMAD.U32 R39, R43, 0x10000, RZ ;  /* 0x000100002b278824 */ /* 0x000fe200078e00ff */
[C---:B------:R-:W-:Y:S02]  /*4eb0*/  @!P0 SHF.L.U32 R41, R42.reuse, 0x10, RZ ;  /* 0x000000102a298819 */ /* 0x040fe400000006ff */
[----:B------:R-:W-:Y:S01]  /*4ec0*/  @!P0 LOP3.LUT R40, R42, 0xffff0000, RZ, 0xc0, !PT ;  /* 0xffff00002a288812 */ /* 0x000fe200078ec0ff */
[C---:B----4-:R-:W-:Y:S01]  /*4ed0*/  @!P0 IMAD.U32 R50, R132.reuse, 0x10000, RZ ;  /* 0x0001000084328824 */ /* 0x050fe200078e00ff */
[----:B------:R-:W-:Y:S01]  /*4ee0*/  @!P0 LOP3.LUT R51, R132, 0xffff0000, RZ, 0xc0, !PT ;  /* 0xffff000084338812 */ /* 0x000fe200078ec0ff */
[----:B------:R-:W-:Y:S01]  /*4ef0*/  @!P0 IMAD.U32 R42, R134, 0x10000, RZ ;  /* 0x00010000862a8824 */ /* 0x000fe200078e00ff */
[----:B------:R-:W-:Y:S01]  /*4f00*/  @!P0 SHF.L.U32 R49, R133, 0x10, RZ ;  /* 0x0000001085318819 */ /* 0x000fe200000006ff */
[----:B------:R-:W-:Y:S01]  /*4f10*/  @!P0 IMAD.U32 R38, R135, 0x10000, RZ ;  /* 0x0001000087268824 */ /* 0x000fe200078e00ff */
[----:B------:R-:W-:Y:S01]  /*4f20*/  @!P0 LOP3.LUT R48, R133, 0xffff0000, RZ, 0xc0, !PT ;  /* 0xffff000085308812 */ /* 0x000fe200078ec0ff */
[----:B------:R-:W-:Y:S01]  /*4f30*/  @!P1 FADD.FTZ R42, -R42, -RZ ;  /* 0x800000ff2a2a9221 */ /* 0x000fe20000010100 */
[----:B------:R-:W-:Y:S01]  /*4f40*/  @!P0 LOP3.LUT R43, R134, 0xffff0000, RZ, 0xc0, !PT ;  /* 0xffff0000862b8812 */ /* 0x000fe200078ec0ff */
[----:B--2---:R-:W-:Y:S01]  /*4f50*/  @!P0 IMAD.U32 R52, R60, 0x10000, RZ ;  /* 0x000100003c348824 */ /* 0x004fe200078e00ff */
[----:B------:R-:W-:Y:S01]  /*4f60*/  @!P0 LOP3.LUT R36, R135, 0xffff0000, RZ, 0xc0, !PT ;  /* 0xffff000087248812 */ /* 0x000fe200078ec0ff */
[----:B------:R-:W-:Y:S01]  /*4f70*/  @!P1 FADD.FTZ R50, -R50, -RZ ;  /* 0x800000ff32329221 */ /* 0x000fe20000010100 */
[----:B------:R-:W-:Y:S01]  /*4f80*/  @!P0 LOP3.LUT R54, R60, 0xffff0000, RZ, 0xc0, !PT ;  /* 0xffff00003c368812 */ /* 0x000fe200078ec0ff */
[----:B------:R-:W-:Y:S01]  /*4f90*/  @!P1 FADD.FTZ R43, -R43, -RZ ;  /* 0x800000ff2b2b9221 */ /* 0x000fe20000010100 */
[----:B------:R-:W-:Y:S01]  /*4fa0*/  @!P0 LOP3.LUT R58, R61, 0xffff0000, RZ, 0xc0, !PT ;  /* 0xffff00003d3a8812 */ /* 0x000fe200078ec0ff */
[----:B------:R-:W-:Y:S01]  /*4fb0*/  @!P1 FADD.FTZ R51, -R51, -RZ ;  /* 0x800000ff33339221 */ /* 0x000fe20000010100 */
[----:B------:R-:W-:Y:S01]  /*4fc0*/  @!P1 FADD.FTZ R49, -R49, -RZ ;  /* 0x800000ff31319221 */ /* 0x000fe20000010100 */
[----:B------:R-:W-:Y:S01]  /*4fd0*/  @!P1 FADD.FTZ R48, -R48, -RZ ;  /* 0x800000ff30309221 */ /* 0x000fe20000010100 */
[----:B------:R-:W-:Y:S01]  /*4fe0*/  @!P1 FADD.FTZ R38, -R38, -RZ ;  /* 0x800000ff26269221 */ /* 0x000fe20000010100 */
[----:B------:R-:W-:Y:S01]  /*4ff0*/  @!P1 FADD.FTZ R36, -R36, -RZ ;  /* 0x800000ff24249221 */ /* 0x000fe20000010100 */
[----:B------:R-:W-:Y:S01]  /*5000*/  ISETP.GE.AND P1, PT, R26, R27, PT ;  /* 0x0000001b1a00720c */ /* 0x000fe20003f26270 */
[----:B------:R-:W-:Y:S01]  /*5010*/  @!P0 FMUL.FTZ R0, R47, R50 ;  /* 0x000000322f008220 */ /* 0x000fe20000410000 */
[----:B------:R-:W-:Y:S01]  /*5020*/  @!P0 FMUL.FTZ R2, R46, R51 ;  /* 0x000000332e028220 */ /* 0x000fe20000410000 */
[----:B------:R-:W-:Y:S02]  /*5030*/  @!P0 IMAD.U32 R57, R61, 0x10000, RZ ;  /* 0x000100003d398824 */ /* 0x000fe400078e00ff */
[----:B------:R-:W-:Y:S01]  /*5040*/  @!P0 FMUL.FTZ R3, R44, R49 ;  /* 0x000000312c038220 */ /* 0x000fe20000410000 */
[----:B------:R-:W-:Y:S01]  /*5050*/  @!P0 FMUL.FTZ R4, R45, R48 ;  /* 0x000000302d048220 */ /* 0x000fe20000410000 */
[----:B------:R-:W-:Y:S01]  /*5060*/  @!P0 FFMA.FTZ R0, R53, R52, R0 ;  /* 0x0000003435008223 */ /* 0x000fe20000010000 */
[----:B------:R-:W-:Y:S01]  /*5070*/  @!P0 FMUL.FTZ R5, R41, R42 ;  /* 0x0000002a29058220 */ /* 0x000fe20000410000 */
[C---:B------:R-:W-:Y:S02]  /*5080*/  @!P0 IMAD.U32 R53, R62.reuse, 0x10000, RZ ;  /* 0x000100003e358824 */ /* 0x040fe400078e00ff */
[----:B------:R-:W-:Y:S01]  /*5090*/  @!P0 FFMA.FTZ R2, R55, R54, R2 ;  /* 0x0000003637028223 */ /* 0x000fe20000010002 */
[----:B------:R-:W-:Y:S01]  /*50a0*/  @!P0 LOP3.LUT R54, R62, 0xffff0000, RZ, 0xc0, !PT ;  /* 0xffff00003e368812 */ /* 0x000fe200078ec0ff */
[----:B------:R-:W-:Y:S01]  /*50b0*/  @!P0 IMAD.U32 R52, R70, 0x10000, RZ ;  /* 0x0001000046348824 */ /* 0x000fe200078e00ff */
[----:B------:R-:W-:Y:S01]  /*50c0*/  @!P0 SHF.L.U32 R55, R63, 0x10, RZ ;  /* 0x000000103f378819 */ /* 0x000fe200000006ff */
[----:B------:R-:W-:Y:S01]  /*50d0*/  @!P0 FFMA.FTZ R3, R56, R57, R3 ;  /* 0x0000003938038223 */ /* 0x000fe20000010003 */
[----:B------:R-:W-:Y:S01]  /*50e0*/  @!P1 IADD3 R134, P2, PT, R34, 0x20, RZ ;  /* 0x0000002022869810 */ /* 0x000fe20007f5e0ff */
[----:B------:R-:W-:Y:S01]  /*50f0*/  @!P0 FFMA.FTZ R4, R59, R58, R4 ;  /* 0x0000003a3b048223 */ /* 0x000fe20000010004 */
[----:B------:R-:W-:Y:S01]  /*5100*/  @!P0 LOP3.LUT R56, R63, 0xffff0000, RZ, 0xc0, !PT ;  /* 0xffff00003f388812 */ /* 0x000fe200078ec0ff */
[----:B------:R-:W-:Y:S01]  /*5110*/  @!P0 FFMA.FTZ R5, R52, R53, R5 ;  /* 0x0000003534058223 */ /* 0x000fe20000010005 */
[----:B------:R-:W-:Y:S01]  /*5120*/  @!P0 LOP3.LUT R53, R70, 0xffff0000, RZ, 0xc0, !PT ;  /* 0xffff000046358812 */ /* 0x000fe200078ec0ff */
[----:B------:R-:W-:Y:S01]  /*5130*/  @!P0 FMUL.FTZ R6, R40, R43 ;  /* 0x0000002b28068220 */ /* 0x000fe20000410000 */
[----:B------:R-:W-:Y:S01]  /*5140*/  @!P0 LOP3.LUT R57, R71, 0xffff0000, RZ, 0xc0, !PT ;  /* 0xffff000047398812 */ /* 0x000fe200078ec0ff */
[----:B------:R-:W-:Y:S01]  /*5150*/  @!P0 FMUL.FTZ R7, R39, R38 ;  /* 0x0000002627078220 */ /* 0x000fe20000410000 */
[----:B------:R-:W-:Y:S01]  /*5160*/  @!P0 F2FP.BF16.F32.PACK_AB R133, R4, R3 ;  /* 0x000000030485823e */ /* 0x000fe200000010ff */
[----:B------:R-:W-:Y:S01]  /*5170*/  @!P0 IMAD.U32 R52, R71, 0x10000, RZ ;  /* 0x0001000047348824 */ /* 0x000fe200078e00ff */
[----:B------:R-:W-:Y:S01]  /*5180*/  @!P0 F2FP.BF16.F32.PACK_AB R132, R2, R0 ;  /* 0x000000000284823e */ /* 0x000fe200000010ff */
[----:B------:R-:W-:Y:S01]  /*5190*/  @!P0 FMUL.FTZ R8, R37, R36 ;  /* 0x0000002425088220 */ /* 0x000fe20000410000 */
[----:B------:R-:W-:Y:S01]  /*51a0*/  @!P0 FFMA.FTZ R6, R53, R54, R6 ;  /* 0x0000003635068223 */ /* 0x000fe20000010006 */
[----:B------:R-:W-:Y:S01]  /*51b0*/  @!P1 IMAD.X R135, RZ, RZ, R125, P2 ;  /* 0x000000ffff879224 */ /* 0x000fe200010e067d */
[----:B------:R-:W-:Y:S01]  /*51c0*/  @!P1 ISETP.GE.U32.AND P2, PT, R26, R35, PT ;  /* 0x000000231a00920c */ /* 0x000fe20003f46070 */
[----:B------:R-:W-:Y:S01]  /*51d0*/  @!P0 FFMA.FTZ R7, R52, R55, R7 ;  /* 0x0000003734078223 */ /* 0x000fe20000010007 */
[----:B------:R-:W-:Y:S01]  /*51e0*/  @!P0 MOV R68, R132 ;  /* 0x0000008400448202 */ /* 0x000fe20000000f00 */
[----:B------:R-:W-:Y:S01]  /*51f0*/  @!P0 FFMA.FTZ R8, R57, R56, R8 ;  /* 0x0000003839088223 */ /* 0x000fe20000010008 */
[----:B------:R-:W-:Y:S01]  /*5200*/  @!P1 SEL R134, R134, 0x20, P2 ;  /* 0x0000002086869807 */ /* 0x000fe20001000000 */
[----:B------:R-:W-:Y:S01]  /*5210*/  @!P0 IMAD.MOV.U32 R69, RZ, RZ, R133 ;  /* 0x000000ffff458224 */ /* 0x000fe200078e0085 */
[----:B------:R-:W-:Y:S02]  /*5220*/  @!P1 SEL R137, R135, RZ, P2 ;  /* 0x000000ff87899207 */ /* 0x000fe40001000000 */
[----:B------:R-:W-:Y:S02]  /*5230*/  @!P0 F2FP.BF16.F32.PACK_AB R135, R8, R7 ;  /* 0x000000070887823e */ /* 0x000fe400000010ff */
[----:B------:R-:W-:Y:S02]  /*5240*/  @!P0 F2FP.BF16.F32.PACK_AB R138, R6, R5 ;  /* 0x00000005068a823e */ /* 0x000fe400000010ff */
[C---:B------:R-:W-:Y:S01]  /*5250*/  @!P1 SHF.L.U64.HI R136, R134.reuse, 0x1, R137 ;  /* 0x0000000186889819 */ /* 0x040fe20000010289 */
[----:B------:R-:W-:Y:S01]  /*5260*/  @!P1 IMAD.SHL.U32 R137, R134, 0x2, RZ ;  /* 0x0000000286899824 */ /* 0x000fe200078e00ff */
[----:B------:R-:W-:Y:S01]  /*5270*/  @!P0 MOV R70, R138 ;  /* 0x0000008a00468202 */ /* 0x000fe20000000f00 */
[----:B------:R-:W-:Y:S01]  /*5280*/  @!P0 IMAD.MOV.U32 R71, RZ, RZ, R135 ;  /* 0x000000ffff478224 */ /* 0x000fe200078e0087 */
[----:B------:R-:W-:Y:S02]  /*5290*/  @!P1 SEL R37, R35, R34, !P2 ;  /* 0x0000002223259207 */ /* 0x000fe40005000000 */
[----:B------:R-:W-:Y:S02]  /*52a0*/  @!P1 IADD3 R132, P0, PT, R137, R100, RZ ;  /* 0x0000006489849210 */ /* 0x000fe40007f1e0ff */
[----:B------:R2:W-:Y:S01]  /*52b0*/  STG.E.128 desc[UR6][R96.64], R68 ;  /* 0x0000004460007986 */ /* 0x0005e2000c101d06 */
[----:B------:R-:W-:Y:S04]  /*52c0*/  @!P1 IMAD.WIDE R38, R37, 0x2, R30 ;  /* 0x0000000225269825 */ /* 0x000fe800078e021e */
[C---:B------:R-:W-:Y:S01]  /*52d0*/  @!P1 IMAD.X R133, R136.reuse, 0x1, R101, P0 ;  /* 0x0000000188859824 */ /* 0x040fe200000e0665 */
[----:B------:R-:W-:Y:S02]  /*52e0*/  @!P1 IADD3 R52, P0, PT, R137, R102, RZ ;  /* 0x0000006689349210 */ /* 0x000fe40007f1e0ff */
[----:B------:R-:W3:Y:S02]  /*52f0*/  @!P1 LDG.E.128 R40, desc[UR6][R38.64+0x40] ;  /* 0x0000400626289981 */ /* 0x000ee4000c1e1d00 */
[----:B------:R-:W-:Y:S02]  /*5300*/  @!P1 IADD3.X R53, PT, PT, R136, R103, RZ, P0, !PT ;  /* 0x0000006788359210 */ /* 0x000fe400007fe4ff */
[----:B------:R-:W-:Y:S04]  /*5310*/  ISETP.GE.U32.OR P0, PT, R26, R35, P1 ;  /* 0x000000231a00720c */ /* 0x000fe80000f06470 */
[----:B------:R-:W4:Y:S08]  /*5320*/  @!P1 LDG.E.128 R132, desc[UR6][R132.64] ;  /* 0x0000000684849981 */ /* 0x000f30000c1e1d00 */
[----:B------:R-:W5:Y:S08]  /*5330*/  @!P1 LDG.E.128 R72, desc[UR6][R52.64] ;  /* 0x0000000634489981 */ /* 0x000f70000c1e1d00 */
[----:B------:R-:W2:Y:S01]  /*5340*/  LDG.E.128 R60, desc[UR6][R30.64+0x40] ;  /* 0x000040061e3c7981 */ /* 0x000ea2000c1e1d00 */
        /* <DEDUP_REMOVED lines=11> */
[C---:B------:R-:W-:Y:S01]  /*5400*/  @!P1 SHF.L.U32 R49, R133.reuse, 0x10, RZ ;  /* 0x0000001085319819 */ /* 0x040fe200000006ff */
[----:B------:R-:W-:Y:S01]  /*5410*/  @!P0 FADD.FTZ R50, -R50, -RZ ;  /* 0x800000ff32328221 */ /* 0x000fe20000010100 */
[----:B------:R-:W-:Y:S01]  /*5420*/  @!P1 LOP3.LUT R48, R133, 0xffff0000, RZ, 0xc0, !PT ;  /* 0xffff000085309812 */ /* 0x000fe200078ec0ff */
        /* <DEDUP_REMOVED lines=8> */
[----:B------:R-:W-:Y:S01]  /*54b0*/  @!P0 FADD.FTZ R51, -R51, -RZ ;  /* 0x800000ff33338221 */ /* 0x000fe20000010100 */
[----:B--2---:R-:W-:Y:S01]  /*54c0*/  @!P1 LOP3.LUT R55, R60, 0xffff0000, RZ, 0xc0, !PT ;  /* 0xffff00003c379812 */ /* 0x004fe200078ec0ff */
[----:B------:R-:W-:Y:S01]  /*54d0*/  @!P0 FADD.FTZ R49, -R49, -RZ ;  /* 0x800000ff31318221 */ /* 0x000fe20000010100 */
[----:B------:R-:W-:Y:S01]  /*54e0*/  @!P1 SHF.L.U32 R57, R73, 0x10, RZ ;  /* 0x0000001049399819 */ /* 0x000fe200000006ff */
[----:B------:R-:W-:Y:S01]  /*54f0*/  @!P0 FADD.FTZ R48, -R48, -RZ ;  /* 0x800000ff30308221 */ /* 0x000fe20000010100 */
[----:B------:R-:W-:Y:S01]  /*5500*/  @!P1 SHF.L.U32 R56, R61, 0x10, RZ ;  /* 0x000000103d389819 */ /* 0x000fe200000006ff */
[----:B------:R-:W-:Y:S01]  /*5510*/  @!P0 FADD.FTZ R38, -R38, -RZ ;  /* 0x800000ff26268221 */ /* 0x000fe20000010100 */
[----:B------:R-:W-:Y:S01]  /*5520*/  @!P1 LOP3.LUT R58, R73, 0xffff0000, RZ, 0xc0, !PT ;  /* 0xffff0000493a9812 */ /* 0x000fe200078ec0ff */
[----:B------:R-:W-:Y:S01]  /*5530*/  @!P0 FADD.FTZ R36, -R36, -RZ ;  /* 0x800000ff24248221 */ /* 0x000fe20000010100 */
[----:B------:R-:W-:Y:S01]  /*5540*/  ISETP.GE.AND P0, PT, R25, R27, PT ;  /* 0x0000001b1900720c */ /* 0x000fe20003f06270 */
[----:B------:R-:W-:Y:S01]  /*5550*/  @!P1 FMUL.FTZ R9, R47, R50 ;  /* 0x000000322f099220 */ /* 0x000fe20000410000 */
[----:B------:R-:W-:Y:S01]  /*5560*/  @!P1 LOP3.LUT R59, R61, 0xffff0000, RZ, 0xc0, !PT ;  /* 0xffff00003d3b9812 */ /* 0x000fe200078ec0ff */
[----:B------:R-:W-:Y:S02]  /*5570*/  @!P1 IMAD.U32 R52, R60, 0x10000, RZ ;  /* 0x000100003c349824 */ /* 0x000fe400078e00ff */
[----:B------:R-:W-:Y:S01]  /*5580*/  @!P1 FMUL.FTZ R10, R46, R51 ;  /* 0x000000332e0a9220 */ /* 0x000fe20000410000 */
[----:B------:R-:W-:Y:S01]  /*5590*/  @!P1 FMUL.FTZ R11, R44, R49 ;  /* 0x000000312c0b9220 */ /* 0x000fe20000410000 */
[----:B------:R-:W-:Y:S01]  /*55a0*/  @!P1 FMUL.FTZ R12, R45, R48 ;  /* 0x000000302d0c9220 */ /* 0x000fe20000410000 */
[----:B------:R-:W-:Y:S01]  /*55b0*/  @!P1 FFMA.FTZ R9, R52, R53, R9 ;  /* 0x0000003534099223 */ /* 0x000fe20000010009 */
[----:B------:R-:W-:Y:S01]  /*55c0*/  @!P1 SHF.L.U32 R53, R74, 0x10, RZ ;  /* 0x000000104a359819 */ /* 0x000fe200000006ff */
[----:B------:R-:W-:Y:S02]  /*55d0*/  @!P1 IMAD.U32 R52, R62, 0x10000, RZ ;  /* 0x000100003e349824 */ /* 0x000fe400078e00ff */
[----:B------:R-:W-:Y:S01]  /*55e0*/  @!P1 FFMA.FTZ R10, R55, R54, R10 ;  /* 0x00000036370a9223 */ /* 0x000fe2000001000a */
[----:B------:R-:W-:Y:S01]  /*55f0*/  @!P1 LOP3.LUT R54, R74, 0xffff0000, RZ, 0xc0, !PT ;  /* 0xffff00004a369812 */ /* 0x000fe200078ec0ff */
[----:B------:R-:W-:Y:S01]  /*5600*/  @!P1 FFMA.FTZ R11, R56, R57, R11 ;  /* 0x00000039380b9223 */ /* 0x000fe2000001000b */
[----:B------:R-:W-:Y:S01]  /*5610*/  @!P0 IADD3 R135, P2, PT, R34, 0x40, RZ ;  /* 0x0000004022878810 */ /* 0x000fe20007f5e0ff */
[----:B------:R-:W-:Y:S01]  /*5620*/  @!P1 FFMA.FTZ R12, R59, R58, R12 ;  /* 0x0000003a3b0c9223 */ /* 0x000fe2000001000c */
[----:B------:R-:W-:Y:S01]  /*5630*/  @!P1 LOP3.LUT R56, R75, 0xffff0000, RZ, 0xc0, !PT ;  /* 0xffff00004b389812 */ /* 0x000fe200078ec0ff */
[----:B------:R-:W-:Y:S01]  /*5640*/  @!P1 FFMA.FTZ R13, R52, R53, R13 ;  /* 0x00000035340d9223 */ /* 0x000fe2000001000d */
[----:B------:R-:W-:Y:S01]  /*5650*/  @!P1 LOP3.LUT R53, R62, 0xffff0000, RZ, 0xc0, !PT ;  /* 0xffff00003e359812 */ /* 0x000fe200078ec0ff */
[----:B------:R-:W-:Y:S01]  /*5660*/  @!P1 FMUL.FTZ R14, R40, R43 ;  /* 0x0000002b280e9220 */ /* 0x000fe20000410000 */
[----:B------:R-:W-:Y:S01]  /*5670*/  @!P1 SHF.L.U32 R52, R63, 0x10, RZ ;  /* 0x000000103f349819 */ /* 0x000fe200000006ff */
[----:B------:R-:W-:Y:S01]  /*5680*/  @!P1 IMAD.U32 R55, R75, 0x10000, RZ ;  /* 0x000100004b379824 */ /* 0x000fe200078e00ff */
[----:B------:R-:W-:Y:S01]  /*5690*/  @!P1 LOP3.LUT R57, R63, 0xffff0000, RZ, 0xc0, !PT ;  /* 0xffff00003f399812 */ /* 0x000fe200078ec0ff */
[----:B------:R-:W-:Y:S01]  /*56a0*/  @!P1 FMUL.FTZ R15, R39, R38 ;  /* 0x00000026270f9220 */ /* 0x000fe20000410000 */
[----:B------:R-:W-:Y:S01]  /*56b0*/  @!P1 F2FP.BF16.F32.PACK_AB R132, R10, R9 ;  /* 0x000000090a84923e */ /* 0x000fe200000010ff */
[----:B------:R-:W-:Y:S01]  /*56c0*/  @!P1 FMUL.FTZ R16, R37, R36 ;  /* 0x0000002425109220 */ /* 0x000fe20000410000 */
[----:B------:R-:W-:Y:S01]  /*56d0*/  @!P1 F2FP.BF16.F32.PACK_AB R133, R12, R11 ;  /* 0x0000000b0c85923e */ /* 0x000fe200000010ff */
[----:B------:R-:W-:Y:S01]  /*56e0*/  @!P0 IMAD.X R134, RZ, RZ, R125, P2 ;  /* 0x000000ffff868224 */ /* 0x000fe200010e067d */
[----:B------:R-:W-:Y:S01]  /*56f0*/  @!P0 ISETP.GE.U32.AND P2, PT, R25, R35, PT ;  /* 0x000000231900820c */ /* 0x000fe20003f46070 */
[----:B------:R-:W-:Y:S01]  /*5700*/  @!P1 FFMA.FTZ R14, R53, R54, R14 ;  /* 0x00000036350e9223 */ /* 0x000fe2000001000e */
[----:B------:R-:W-:Y:S01]  /*5710*/  @!P1 MOV R61, R133 ;  /* 0x00000085003d9202 */ /* 0x000fe20000000f00 */
[----:B------:R-:W-:Y:S01]  /*5720*/  @!P1 FFMA.FTZ R15, R52, R55, R15 ;  /* 0x00000037340f9223 */ /* 0x000fe2000001000f */
[----:B------:R-:W-:Y:S01]  /*5730*/  @!P0 SEL R135, R135, 0x40, P2 ;  /* 0x0000004087878807 */ /* 0x000fe20001000000 */
[----:B------:R-:W-:Y:S01]  /*5740*/  @!P1 FFMA.FTZ R16, R57, R56, R16 ;  /* 0x0000003839109223 */ /* 0x000fe20000010010 */
[----:B------:R-:W-:Y:S01]  /*5750*/  @!P0 SEL R136, R134, RZ, P2 ;  /* 0x000000ff86888207 */ /* 0x000fe20001000000 */
[----:B------:R-:W-:Y:S01]  /*5760*/  @!P1 IMAD.MOV.U32 R60, RZ, RZ, R132 ;  /* 0x000000ffff3c9224 */ /* 0x000fe200078e0084 */
[----:B------:R-:W-:Y:S02]  /*5770*/  @!P1 F2FP.BF16.F32.PACK_AB R134, R14, R13 ;  /* 0x0000000d0e86923e */ /* 0x000fe400000010ff */
[----:B------:R-:W-:Y:S02]  /*5780*/  @!P1 F2FP.BF16.F32.PACK_AB R139, R16, R15 ;  /* 0x0000000f108b923e */ /* 0x000fe400000010ff */
[C---:B------:R-:W-:Y:S01]  /*5790*/  @!P0 SHF.L.U32 R137, R135.reuse, 0x1, RZ ;  /* 0x0000000187898819 */ /* 0x040fe200000006ff */
[----:B------:R-:W-:Y:S01]  /*57a0*/  @!P1 IMAD.MOV.U32 R62, RZ, RZ, R134 ;  /* 0x000000ffff3e9224 */ /* 0x000fe200078e0086 */
[----:B------:R-:W-:Y:S02]  /*57b0*/  @!P1 MOV R63, R139 ;  /* 0x0000008b003f9202 */ /* 0x000fe40000000f00 */
[----:B------:R-:W-:Y:S02]  /*57c0*/  @!P0 SHF.L.U64.HI R136, R135, 0x1, R136 ;  /* 0x0000000187888819 */ /* 0x000fe40000010288 */
[----:B------:R-:W-:Y:S01]  /*57d0*/  @!P0 IADD3 R132, P1, PT, R137, R100, RZ ;  /* 0x0000006489848210 */ /* 0x000fe20007f3e0ff */
[----:B------:R2:W-:Y:S01]  /*57e0*/  STG.E.128 desc[UR6][R96.64+0x40], R60 ;  /* 0x0000403c60007986 */ /* 0x0005e2000c101d06 */
[----:B------:R-:W-:Y:S03]  /*57f0*/  @!P0 SEL R37, R35, R34, !P2 ;  /* 0x0000002223258207 */ /* 0x000fe60005000000 */
[C---:B------:R-:W-:Y:S01]  /*5800*/  @!P0 IMAD.X R133, R136.reuse, 0x1, R101, P1 ;  /* 0x0000000188858824 */ /* 0x040fe200008e0665 */
[----:B------:R-:W-:Y:S01]  /*5810*/  @!P0 IADD3 R52, P1, PT, R137, R102, RZ ;  /* 0x0000006689348210 */ /* 0x000fe20007f3e0ff */
[----:B------:R-:W-:Y:S02]  /*5820*/  @!P0 IMAD.WIDE R38, R37, 0x2, R30 ;  /* 0x0000000225268825 */ /* 0x000fe400078e021e */
[----:B------:R-:W3:Y:S01]  /*5830*/  LDG.E.128 R68, desc[UR6][R30.64+0x80] ;  /* 0x000080061e447981 */ /* 0x000ee2000c1e1d00 */
[----:B------:R-:W-:Y:S02]  /*5840*/  @!P0 IADD3.X R53, PT, PT, R136, R103, RZ, P1, !PT ;  /* 0x0000006788358210 */ /* 0x000fe40000ffe4ff */
[----:B------:R-:W-:Y:S05]  /*5850*/  ISETP.GE.U32.OR P1, PT, R25, R35, P0 ;  /* 0x000000231900720c */ /* 0x000fea0000726470 */
[----:B------:R-:W4:Y:S08]  /*5860*/  @!P0 LDG.E.128 R132, desc[UR6][R132.64] ;  /* 0x0000000684848981 */ /* 0x000f30000c1e1d00 */
[----:B------:R-:W5:Y:S08]  /*5870*/  @!P0 LDG.E.128 R40, desc[UR6][R38.64+0x80] ;  /* 0x0000800626288981 */ /* 0x000f70000c1e1d00 */
[----:B------:R1:W2:Y:S01]  /*5880*/  @!P0 LDG.E.128 R72, desc[UR6][R52.64] ;  /* 0x0000000634488981 */ /* 0x0002a2000c1e1d00 */
[C---:B---3--:R-:W-:Y:S01]  /*5890*/  @!P0 LOP3.LUT R55, R68.reuse, 0xffff0000, RZ, 0xc0, !PT ;  /* 0xffff000044378812 */ /* 0x048fe200078ec0ff */
[----:B-1----:R-:W-:Y:S01]  /*58a0*/  @!P0 IMAD.U32 R52, R68, 0x10000, RZ ;  /* 0x0001000044348824 */ /* 0x002fe200078e00ff */
[----:B------:R-:W-:Y:S02]  /*58b0*/  @!P0 SHF.L.U32 R56, R69, 0x10, RZ ;  /* 0x0000001045388819 */ /* 0x000fe400000006ff */
[C---:B----4-:R-:W-:Y:S01]  /*58c0*/  @!P0 LOP3.LUT R51, R132.reuse, 0xffff0000, RZ, 0xc0, !PT ;  /* 0xffff000084338812 */ /* 0x050fe200078ec0ff */
[----:B------:R-:W-:Y:S01]  /*58d0*/  @!P0 IMAD.U32 R50, R132, 0x10000, RZ ;  /* 0x0001000084328824 */ /* 0x000fe200078e00ff */
[C---:B------:R-:W-:Y:S02]  /*58e0*/  @!P0 SHF.L.U32 R49, R133.reuse, 0x10, RZ ;  /* 0x0000001085318819 */ /* 0x040fe400000006ff */
[----:B------:R-:W-:Y:S01]  /*58f0*/  @!P0 LOP3.LUT R48, R133, 0xffff0000, RZ, 0xc0, !PT ;  /* 0xffff000085308812 */ /* 0x000fe200078ec0ff */
[----:B------:R-:W-:Y:S01]  /*5900*/  @!P1 FADD.FTZ R50, -R50, -RZ ;  /* 0x800000ff32329221 */ /* 0x000fe20000010100 */
[----:B------:R-:W-:Y:S01]  /*5910*/  @!P0 SHF.L.U32 R38, R135, 0x10, RZ ;  /* 0x0000001087268819 */ /* 0x000fe200000006ff */
[----:B------:R-:W-:Y:S01]  /*5920*/  @!P1 FADD.FTZ R51, -R51, -RZ ;  /* 0x800000ff33339221 */ /* 0x000fe20000010100 */
[C---:B-----5:R-:W-:Y:S01]  /*5930*/  @!P0 LOP3.LUT R46, R40.reuse, 0xffff0000, RZ, 0xc0, !PT ;  /* 0xffff0000282e8812 */ /* 0x060fe200078ec0ff */
[----:B------:R-:W-:Y:S01]  /*5940*/  @!P0 IMAD.U32 R47, R40, 0x10000, RZ ;  /* 0x00010000282f8824 */ /* 0x000fe200078e00ff */
[----:B------:R-:W-:Y:S01]  /*5950*/  @!P0 SHF.L.U32 R44, R41, 0x10, RZ ;  /* 0x00000010292c8819 */ /* 0x000fe200000006ff */
[----:B------:R-:W-:Y:S01]  /*5960*/  @!P1 FADD.FTZ R49, -R49, -RZ ;  /* 0x800000ff31319221 */ /* 0x000fe20000010100 */
[----:B------:R-:W-:Y:S01]  /*5970*/  @!P0 LOP3.LUT R45, R41, 0xffff0000, RZ, 0xc0, !PT ;  /* 0xffff0000292d8812 */ /* 0x000fe200078ec0ff */
[C---:B------:R-:W-:Y:S01]  /*5980*/  @!P0 IMAD.U32 R41, R42.reuse, 0x10000, RZ ;  /* 0x000100002a298824 */ /* 0x040fe200078e00ff */
[----:B------:R-:W-:Y:S01]  /*5990*/  @!P0 LOP3.LUT R40, R42, 0xffff0000, RZ, 0xc0, !PT ;  /* 0xffff00002a288812 */ /* 0x000fe200078ec0ff */
[----:B------:R-:W-:Y:S01]  /*59a0*/  @!P0 IMAD.U32 R42, R134, 0x10000, RZ ;  /* 0x00010000862a8824 */ /* 0x000fe200078e00ff */
[C---:B------:R-:W-:Y:S01]  /*59b0*/  @!P0 SHF.L.U32 R39, R43.reuse, 0x10, RZ ;  /* 0x000000102b278819 */ /* 0x040fe200000006ff */
[----:B--2---:R-:W-:Y:S01]  /*59c0*/  @!P0 IMAD.U32 R53, R72, 0x10000, RZ ;  /* 0x0001000048358824 */ /* 0x004fe200078e00ff */
[----:B------:R-:W-:Y:S01]  /*59d0*/  @!P0 LOP3.LUT R37, R43, 0xffff0000, RZ, 0xc0, !PT ;  /* 0xffff00002b258812 */ /* 0x000fe200078ec0ff */
[----:B------:R-:W-:Y:S01]  /*59e0*/  @!P0 FMUL.FTZ R17, R47, R50 ;  /* 0x000000322f118220 */ /* 0x000fe20000410000 */
[----:B------:R-:W-:Y:S01]  /*59f0*/  @!P0 LOP3.LUT R43, R134, 0xffff0000, RZ, 0xc0, !PT ;  /* 0xffff0000862b8812 */ /* 0x000fe200078ec0ff */
[----:B------:R-:W-:Y:S01]  /*5a00*/  @!P0 FMUL.FTZ R18, R46, R51 ;  /* 0x000000332e128220 */ /* 0x000fe20000410000 */
[----:B------:R-:W-:Y:S01]  /*5a10*/  @!P0 LOP3.LUT R36, R135, 0xffff0000, RZ, 0xc0, !PT ;  /* 0xffff000087248812 */ /* 0x000fe200078ec0ff */
[----:B------:R-:W-:Y:S01]  /*5a20*/  @!P0 FFMA.FTZ R17, R52, R53, R17 ;  /* 0x0000003534118223 */ /* 0x000fe20000010011 */
[----:B------:R-:W-:Y:S01]  /*5a30*/  @!P0 LOP3.LUT R54, R72, 0xffff0000, RZ, 0xc0, !PT ;  /* 0xffff000048368812 */ /* 0x000fe200078ec0ff */
[----:B------:R-:W-:Y:S01]  /*5a40*/  @!P1 FADD.FTZ R48, -R48, -RZ ;  /* 0x800000ff30309221 */ /* 0x000fe20000010100 */
[C---:B------:R-:W-:Y:S01]  /*5a50*/  @!P0 SHF.L.U32 R57, R73.reuse, 0x10, RZ ;  /* 0x0000001049398819 */ /* 0x040fe200000006ff */
[----:B------:R-:W-:Y:S01]  /*5a60*/  @!P1 FADD.FTZ R42, -R42, -RZ ;  /* 0x800000ff2a2a9221 */ /* 0x000fe20000010100 */
[----:B------:R-:W-:Y:S01]  /*5a70*/  @!P0 LOP3.LUT R58, R73, 0xffff0000, RZ, 0xc0, !PT ;  /* 0xffff0000493a8812 */ /* 0x000fe200078ec0ff */
        /* <DEDUP_REMOVED lines=9> */
[----:B------:R-:W-:Y:S01]  /*5b10*/  @!P0 SHF.L.U32 R54, R71, 0x10, RZ ;  /* 0x0000001047368819 */ /* 0x000fe200000006ff */
[----:B------:R-:W-:Y:S01]  /*5b20*/  @!P1 FADD.FTZ R36, -R36, -RZ ;  /* 0x800000ff24249221 */ /* 0x000fe20000010100 */
[----:B------:R-:W-:Y:S01]  /*5b30*/  @!P0 LOP3.LUT R62, R75, 0xffff0000, RZ, 0xc0, !PT ;  /* 0xffff00004b3e8812 */ /* 0x000fe200078ec0ff */
[----:B------:R-:W-:Y:S01]  /*5b40*/  @!P0 IMAD.U32 R52, R70, 0x10000, RZ ;  /* 0x0001000046348824 */ /* 0x000fe200078e00ff */
[----:B------:R-:W-:Y:S01]  /*5b50*/  @!P0 F2FP.BF16.F32.PACK_AB R132, R18, R17 ;  /* 0x000000111284823e */ /* 0x000fe200000010ff */
        /* <DEDUP_REMOVED lines=20> */
.L_x_1726:
[----:B---34-:R-:W-:Y:S05]  /*5ca0*/  BSYNC.RECONVERGENT B0 ;  /* 0x0000000000007941 */ /* 0x018fea0003800200 */
.L_x_1725:
[----:B------:R-:W-:Y:S04]  /*5cb0*/  BSSY.RECONVERGENT B0, `(.L_x_1727) ;  /* 0x0000102000007945 */ /* 0x000fe80003800200 */
[----:B------:R-:W-:Y:S05]  /*5cc0*/  @!P6 BRA `(.L_x_1728) ;  /* 0x000000100000e947 */ /* 0x000fea0003800000 */
[C---:B------:R-:W-:Y:S02]  /*5cd0*/  ISETP.GE.AND P0, PT, R28.reuse, R27, PT ;  /* 0x0000001b1c00720c */ /* 0x040fe40003f06270 */
[C---:B--2---:R-:W-:Y:S04]  /*5ce0*/  LEA R14, P2, R113.reuse, R30, 0x1 ;  /* 0x0000001e710e7211 */ /* 0x044fe800078408ff */
[----:B------:R-:W-:Y:S05]  /*5cf0*/  LEA.HI.X R15, R113, R31, R111, 0x1, P2 ;  /* 0x0000001f710f7211 */ /* 0x000fea00010f0c6f */
[----:B------:R-:W2:Y:S02]  /*5d00*/  LDG.E.128 R48, desc[UR6][R14.64] ;  /* 0x000000060e307981 */ /* 0x000ea4000c1e1d00 */
[-C--:B------:R-:W-:Y:S04]  /*5d10*/  @!P0 ISETP.GE.U32.AND P1, PT, R28, R35.reuse, PT ;  /* 0x000000231c00820c */ /* 0x080fe80003f26070 */
[----:B------:R-:W-:Y:S02]  /*5d20*/  @!P0 SEL R0, R34, RZ, P1 ;  /* 0x000000ff22008207 */ /* 0x000fe40000800000 */
[----:B------:R-:W-:Y:S02]  /*5d30*/  @!P0 SEL R3, R125, RZ, P1 ;  /* 0x000000ff7d038207 */ /* 0x000fe40000800000 */
[----:B------:R-:W-:Y:S02]  /*5d40*/  @!P0 IADD3 R5, P2, PT, R121, R0, RZ ;  /* 0x0000000079058210 */ /* 0x000fe40007f5e0ff */
[----:B------:R-:W-:Y:S03]  /*5d50*/  @!P0 SEL R9, R35, R34, !P1 ;  /* 0x0000002223098207 */ /* 0x000fe60004800000 */
[----:B------:R-:W-:Y:S01]  /*5d60*/  @!P0 IMAD.X R0, R110, 0x1, R3, P2 ;  /* 0x000000016e008824 */ /* 0x000fe200010e0603 */
[----:B------:R-:W-:Y:S01]  /*5d70*/  ISETP.GE.U32.OR P2, PT, R28, R35, P0 ;  /* 0x000000231c00720c */ /* 0x000fe20000746470 */
[----:B------:R-:W-:Y:S02]  /*5d80*/  @!P0 IMAD.SHL.U32 R3, R5, 0x2, RZ ;  /* 0x0000000205038824 */ /* 0x000fe400078e00ff */
[----:B------:R-:W-:Y:S01]  /*5d90*/  @!P0 IMAD.WIDE R18, R9, 0x2, R14 ;  /* 0x0000000209128825 */ /* 0x000fe200078e020e */
[----:B------:R-:W-:Y:S02]  /*5da0*/  @!P0 SHF.L.U64.HI R0, R5, 0x1, R0 ;  /* 0x0000000105008819 */ /* 0x000fe40000010200 */
[C---:B------:R-:W-:Y:S03]  /*5db0*/  @!P0 IADD3 R6, P1, PT, R3.reuse, R100, RZ ;  /* 0x0000006403068210 */ /* 0x040fe60007f3e0ff */
[----:B------:R-:W3:Y:S01]  /*5dc0*/  @!P0 LDG.E.128 R16, desc[UR6][R18.64] ;  /* 0x0000000612108981 */ /* 0x000ee2000c1e1d00 */
[C---:B------:R-:W-:Y:S02]  /*5dd0*/  @!P0 IADD3.X R7, PT, PT, R0.reuse, R101, RZ, P1, !PT ;  /* 0x0000006500078210 */ /* 0x040fe40000ffe4ff */
[----:B------:R-:W-:Y:S05]  /*5de0*/  @!P0 IADD3 R38, P1, PT, R3, R102, RZ ;  /* 0x0000006603268210 */ /* 0x000fea0007f3e0ff */
[----:B------:R-:W4:Y:S01]  /*5df0*/  @!P0 LDG.E.128 R4, desc[UR6][R6.64] ;  /* 0x0000000606048981 */ /* 0x000f22000c1e1d00 */
[----:B------:R-:W-:Y:S01]  /*5e00*/  @!P0 IMAD.X R39, R0, 0x1, R103, P1 ;  /* 0x0000000100278824 */ /* 0x000fe200008e0667 */
[----:B------:R-:W-:Y:S06]  /*5e10*/  ISETP.GE.AND P1, PT, R26, R27, PT ;  /* 0x0000001b1a00720c */ /* 0x000fec0003f26270 */
[----:B------:R2:W5:Y:S02]  /*5e20*/  @!P0 LDG.E.128 R44, desc[UR6][R38.64] ;  /* 0x00000006262c8981 */ /* 0x000564000c1e1d00 */
[C---:B--2---:R-:W-:Y:S01]  /*5e30*/  @!P0 SHF.L.U32 R39, R48.reuse, 0x10, RZ ;  /* 0x0000001030278819 */ /* 0x044fe200000006ff */
[C---:B------:R-:W-:Y:S01]  /*5e40*/  @!P0 IMAD.U32 R40, R49.reuse, 0x10000, RZ ;  /* 0x0001000031288824 */ /* 0x040fe200078e00ff */
[----:B------:R-:W-:Y:S02]  /*5e50*/  @!P0 LOP3.LUT R41, R48, 0xffff0000, RZ, 0xc0, !PT ;  /* 0xffff000030298812 */ /* 0x000fe400078ec0ff */
[----:B------:R-:W-:Y:S02]  /*5e60*/  @!P0 LOP3.LUT R43, R49, 0xffff0000, RZ, 0xc0, !PT ;  /* 0xffff0000312b8812 */ /* 0x000fe400078ec0ff */
[C---:B---3--:R-:W-:Y:S01]  /*5e70*/  @!P0 LOP3.LUT R9, R19.reuse, 0xffff0000, RZ, 0xc0, !PT ;  /* 0xffff000013098812 */ /* 0x048fe200078ec0ff */
[----:B------:R-:W-:Y:S01]  /*5e80*/  @!P0 IMAD.U32 R11, R19, 0x10000, RZ ;  /* 0x00010000130b8824 */ /* 0x000fe200078e00ff */
[C---:B------:R-:W-:Y:S01]  /*5e90*/  @!P0 LOP3.LUT R21, R16.reuse, 0xffff0000, RZ, 0xc0, !PT ;  /* 0xffff000010158812 */ /* 0x040fe200078ec0ff */
[----:B------:R-:W-:Y:S01]  /*5ea0*/  @!P0 IMAD.U32 R22, R16, 0x10000, RZ ;  /* 0x0001000010168824 */ /* 0x000fe200078e00ff */
[C---:B------:R-:W-:Y:S01]  /*5eb0*/  @!P0 SHF.L.U32 R16, R17.reuse, 0x10, RZ ;  /* 0x0000001011108819 */ /* 0x040fe200000006ff */
[----:B------:R-:W-:Y:S01]  /*5ec0*/  @!P0 IMAD.U32 R13, R18, 0x10000, RZ ;  /* 0x00010000120d8824 */ /* 0x000fe200078e00ff */
[----:B------:R-:W-:Y:S02]  /*5ed0*/  @!P0 LOP3.LUT R20, R17, 0xffff0000, RZ, 0xc0, !PT ;  /* 0xffff000011148812 */ /* 0x000fe400078ec0ff */
[C---:B----4-:R-:W-:Y:S01]  /*5ee0*/  @!P0 SHF.L.U32 R37, R4.reuse, 0x10, RZ ;  /* 0x0000001004258819 */ /* 0x050fe200000006ff */
[C---:B------:R-:W-:Y:S01]  /*5ef0*/  @!P0 IMAD.U32 R23, R5.reuse, 0x10000, RZ ;  /* 0x0001000005178824 */ /* 0x040fe200078e00ff */
[----:B------:R-:W-:Y:S02]  /*5f00*/  @!P0 LOP3.LUT R24, R4, 0xffff0000, RZ, 0xc0, !PT ;  /* 0xffff000004188812 */ /* 0x000fe400078ec0ff */
[----:B------:R-:W-:Y:S01]  /*5f10*/  @!P0 LOP3.LUT R19, R5, 0xffff0000, RZ, 0xc0, !PT ;  /* 0xffff000005138812 */ /* 0x000fe200078ec0ff */
[----:B------:R-:W-:Y:S01]  /*5f20*/  @!P2 FADD.FTZ R37, -R37, -RZ ;  /* 0x800000ff2525a221 */ /* 0x000fe20000010100 */
[----:B------:R-:W-:Y:S01]  /*5f30*/  @!P0 LOP3.LUT R12, R18, 0xffff0000, RZ, 0xc0, !PT ;  /* 0xffff0000120c8812 */ /* 0x000fe200078ec0ff */
[----:B------:R-:W-:Y:S01]  /*5f40*/  @!P2 FADD.FTZ R24, -R24, -RZ ;  /* 0x800000ff1818a221 */ /* 0x000fe20000010100 */
[----:B-----5:R-:W-:Y:S01]  /*5f50*/  @!P0 LOP3.LUT R38, R44, 0xffff0000, RZ, 0xc0, !PT ;  /* 0xffff00002c268812 */ /* 0x020fe200078ec0ff */
[----:B------:R-:W-:Y:S01]  /*5f60*/  @!P2 FADD.FTZ R23, -R23, -RZ ;  /* 0x800000ff1717a221 */ /* 0x000fe20000010100 */
[----:B------:R-:W-:Y:S01]  /*5f70*/  @!P0 LOP3.LUT R17, R6, 0xffff0000, RZ, 0xc0, !PT ;  /* 0xffff000006118812 */ /* 0x000fe200078ec0ff */
[----:B------:R-:W-:Y:S01]  /*5f80*/  @!P2 FADD.FTZ R19, -R19, -RZ ;  /* 0x800000ff1313a221 */ /* 0x000fe20000010100 */
[C---:B------:R-:W-:Y:S01]  /*5f90*/  @!P0 SHF.L.U32 R10, R7.reuse, 0x10, RZ ;  /* 0x00000010070a8819 */ /* 0x040fe200000006ff */
[----:B------:R-:W-:Y:S01]  /*5fa0*/  @!P0 FMUL.FTZ R0, R22, R37 ;  /* 0x0000002516008220 */ /* 0x000fe20000410000 */
[----:B------:R-:W-:Y:S01]  /*5fb0*/  @!P0 LOP3.LUT R8, R7, 0xffff0000, RZ, 0xc0, !PT ;  /* 0xffff000007088812 */ /* 0x000fe200078ec0ff */
[----:B------:R-:W-:Y:S01]  /*5fc0*/  @!P0 IMAD.U32 R36, R44, 0x10000, RZ ;  /* 0x000100002c248824 */ /* 0x000fe200078e00ff */
[----:B------:R-:W-:Y:S01]  /*5fd0*/  @!P0 LOP3.LUT R44, R45, 0xffff0000, RZ, 0xc0, !PT ;  /* 0xffff00002d2c8812 */ /* 0x000fe200078ec0ff */
[----:B------:R-:W-:Y:S01]  /*5fe0*/  @!P0 FMUL.FTZ R2, R21, R24 ;  /* 0x0000001815028220 */ /* 0x000fe20000410000 */
[----:B------:R-:W-:Y:S01]  /*5ff0*/  @!P0 FMUL.FTZ R3, R16, R23 ;  /* 0x0000001710038220 */ /* 0x000fe20000410000 */
[----:B------:R-:W-:Y:S02]  /*6000*/  @!P0 IMAD.U32 R42, R45, 0x10000, RZ ;  /* 0x000100002d2a8824 */ /* 0x000fe400078e00ff */
[----:B------:R-:W-:Y:S01]  /*6010*/  @!P0 FMUL.FTZ R4, R20, R19 ;  /* 0x0000001314048220 */ /* 0x000fe20000410000 */
[----:B------:R-:W-:Y:S01]  /*6020*/  @!P0 FFMA.FTZ R0, R39, R36, R0 ;  /* 0x0000002427008223 */ /* 0x000fe20000010000 */
[----:B------:R-:W-:Y:S01]  /*6030*/  @!P0 LOP3.LUT R39, R46, 0xffff0000, RZ, 0xc0, !PT ;  /* 0xffff00002e278812 */ /* 0x000fe200078ec0ff */
[----:B------:R-:W-:Y:S02]  /*6040*/  @!P0 IMAD.U32 R18, R6, 0x10000, RZ ;  /* 0x0001000006128824 */ /* 0x000fe400078e00ff */
[----:B------:R-:W-:Y:S01]  /*6050*/  @!P0 FFMA.FTZ R2, R41, R38, R2 ;  /* 0x0000002629028223 */ /* 0x000fe20000010002 */
[----:B------:R-:W-:Y:S01]  /*6060*/  @!P0 SHF.L.U32 R38, R46, 0x10, RZ ;  /* 0x000000102e268819 */ /* 0x000fe200000006ff */
[----:B------:R-:W-:Y:S01]  /*6070*/  @!P0 FFMA.FTZ R3, R40, R42, R3 ;  /* 0x0000002a28038223 */ /* 0x000fe20000010003 */
[----:B------:R-:W-:Y:S01]  /*6080*/  @!P0 LOP3.LUT R42, R47, 0xffff0000, RZ, 0xc0, !PT ;  /* 0xffff00002f2a8812 */ /* 0x000fe200078ec0ff */
[----:B------:R-:W-:Y:S01]  /*6090*/  @!P0 FFMA.FTZ R4, R43, R44, R4 ;  /* 0x0000002c2b048223 */ /* 0x000fe20000010004 */
[----:B------:R-:W-:Y:S01]  /*60a0*/  @!P0 F2FP.BF16.F32.PACK_AB R2, R2, R0 ;  /* 0x000000000202823e */ /* 0x000fe200000010ff */
[----:B------:R-:W-:Y:S01]  /*60b0*/  @!P2 FADD.FTZ R18, -R18, -RZ ;  /* 0x800000ff1212a221 */ /* 0x000fe20000010100 */
[----:B------:R-:W-:Y:S01]  /*60c0*/  @!P0 LOP3.LUT R41, R51, 0xffff0000, RZ, 0xc0, !PT ;  /* 0xffff000033298812 */ /* 0x000fe200078ec0ff */
[----:B------:R-:W-:Y:S01]  /*60d0*/  @!P2 FADD.FTZ R17, -R17, -RZ ;  /* 0x800000ff1111a221 */ /* 0x000fe20000010100 */
[----:B------:R-:W-:Y:S01]  /*60e0*/  @!P0 F2FP.BF16.F32.PACK_AB R53, R4, R3 ;  /* 0x000000030435823e */ /* 0x000fe200000010ff */
[----:B------:R-:W-:Y:S01]  /*60f0*/  @!P2 FADD.FTZ R10, -R10, -RZ ;  /* 0x800000ff0a0aa221 */ /* 0x000fe20000010100 */
[----:B------:R-:W-:Y:S01]  /*6100*/  @!P0 LOP3.LUT R3, R50, 0xffff0000, RZ, 0xc0, !PT ;  /* 0xffff000032038812 */ /* 0x000fe200078ec0ff */
[----:B------:R-:W-:Y:S01]  /*6110*/  @!P2 FADD.FTZ R8, -R8, -RZ ;  /* 0x800000ff0808a221 */ /* 0x000fe20000010100 */
[----:B------:R-:W-:Y:S01]  /*6120*/  @!P1 ISETP.GE.U32.AND P2, PT, R26, R35, PT ;  /* 0x000000231a00920c */ /* 0x000fe20003f46070 */
[----:B------:R-:W-:Y:S01]  /*6130*/  @!P0 FMUL.FTZ R5, R13, R18 ;  /* 0x000000120d058220 */ /* 0x000fe20000410000 */
[----:B------:R-:W-:Y:S02]  /*6140*/  @!P0 IMAD.U32 R36, R50, 0x10000, RZ ;  /* 0x0001000032248824 */ /* 0x000fe400078e00ff */
[----:B------:R-:W-:Y:S01]  /*6150*/  @!P0 FMUL.FTZ R6, R12, R17 ;  /* 0x000000110c068220 */ /* 0x000fe20000410000 */
[----:B------:R-:W-:Y:S01]  /*6160*/  @!P1 SEL R4, R34, RZ, P2 ;  /* 0x000000ff22049207 */ /* 0x000fe20001000000 */
[----:B------:R-:W-:Y:S01]  /*6170*/  @!P0 FMUL.FTZ R7, R11, R10 ;  /* 0x0000000a0b078220 */ /* 0x000fe20000410000 */
[----:B------:R-:W-:Y:S01]  /*6180*/  @!P1 SEL R43, R125, RZ, P2 ;  /* 0x000000ff7d2b9207 */ /* 0x000fe20001000000 */
[----:B------:R-:W-:Y:S01]  /*6190*/  @!P0 IMAD.U32 R40, R47, 0x10000, RZ ;  /* 0x000100002f288824 */ /* 0x000fe200078e00ff */
[----:B------:R-:W-:Y:S01]  /*61a0*/  @!P1 IADD3 R4, P6, PT, R121, R4, RZ ;  /* 0x0000000479049210 */ /* 0x000fe20007fde0ff */
[----:B------:R-:W-:Y:S02]  /*61b0*/  @!P0 IMAD.U32 R0, R51, 0x10000, RZ ;  /* 0x0001000033008824 */ /* 0x000fe400078e00ff */
[----:B------:R-:W-:Y:S01]  /*61c0*/  @!P0 FMUL.FTZ R8, R9, R8 ;  /* 0x0000000809088220 */ /* 0x000fe20000410000 */
[----:B------:R-:W-:Y:S01]  /*61d0*/  @!P0 FFMA.FTZ R5, R36, R38, R5 ;  /* 0x0000002624058223 */ /* 0x000fe20000010005 */
[----:B------:R-:W-:Y:S01]  /*61e0*/  @!P1 IADD3.X R43, PT, PT, R110, R43, RZ, P6, !PT ;  /* 0x0000002b6e2b9210 */ /* 0x000fe200037fe4ff */
[----:B------:R-:W-:Y:S01]  /*61f0*/  @!P0 FFMA.FTZ R6, R3, R39, R6 ;  /* 0x0000002703068223 */ /* 0x000fe20000010006 */
[----:B------:R-:W-:Y:S01]  /*6200*/  LEA R60, P6, R77, R96, 0x1 ;  /* 0x000000604d3c7211 */ /* 0x000fe200078c08ff */
[----:B------:R-:W-:Y:S01]  /*6210*/  @!P0 FFMA.FTZ R7, R0, R40, R7 ;  /* 0x0000002800078223 */ /* 0x000fe20000010007 */
[----:B------:R-:W-:Y:S01]  /*6220*/  @!P1 SEL R3, R35, R34, !P2 ;  /* 0x0000002223039207 */ /* 0x000fe20005000000 */
[----:B------:R-:W-:Y:S01]  /*6230*/  @!P0 FFMA.FTZ R8, R41, R42, R8 ;  /* 0x0000002a29088223 */ /* 0x000fe20000010008 */
[----:B------:R-:W-:Y:S01]  /*6240*/  @!P0 F2FP.BF16.F32.PACK_AB R6, R6, R5 ;  /* 0x000000050606823e */ /* 0x000fe200000010ff */
[----:B------:R-:W-:Y:S01]  /*6250*/  @!P0 IMAD.MOV.U32 R49, RZ, RZ, R53 ;  /* 0x000000ffff318224 */ /* 0x000fe200078e0035 */
[----:B------:R-:W-:Y:S01]  /*6260*/  LEA.HI.X R61, R77, R97, R78, 0x1, P6 ;  /* 0x000000614d3d7211 */ /* 0x000fe200030f0c4e */
[----:B------:R-:W-:Y:S01]  /*6270*/  @!P0 IMAD.MOV.U32 R48, RZ, RZ, R2 ;  /* 0x000000ffff308224 */ /* 0x000fe200078e0002 */
[----:B------:R-:W-:Y:S01]  /*6280*/  @!P0 F2FP.BF16.F32.PACK_AB R7, R8, R7 ;  /* 0x000000070807823e */ /* 0x000fe200000010ff */
[----:B------:R-:W-:Y:S01]  /*6290*/  @!P0 IMAD.MOV.U32 R50, RZ, RZ, R6 ;  /* 0x000000ffff328224 */ /* 0x000fe200078e0006 */
[C---:B------:R-:W-:Y:S02]  /*62a0*/  @!P1 SHF.L.U32 R53, R4.reuse, 0x1, RZ ;  /* 0x0000000104359819 */ /* 0x040fe400000006ff */
[----:B------:R-:W-:Y:S01]  /*62b0*/  @!P1 SHF.L.U64.HI R0, R4, 0x1, R43 ;  /* 0x0000000104009819 */ /* 0x000fe2000001022b */
[----:B------:R-:W-:Y:S01]  /*62c0*/  @!P0 IMAD.MOV.U32 R51, RZ, RZ, R7 ;  /* 0x000000ffff338224 */ /* 0x000fe200078e0007 */
[----:B------:R-:W-:Y:S01]  /*62d0*/  @!P1 IADD3 R40, P0, PT, R53, R100, RZ ;  /* 0x0000006435289210 */ /* 0x000fe20007f1e0ff */
[----:B------:R-:W-:Y:S03]  /*62e0*/  @!P1 IMAD.WIDE R4, R3, 0x2, R14 ;  /* 0x0000000203049825 */ /* 0x000fe600078e020e */
[C---:B------:R-:W-:Y:S01]  /*62f0*/  @!P1 IADD3.X R41, PT, PT, R0.reuse, R101, RZ, P0, !PT ;  /* 0x0000006500299210 */ /* 0x040fe200007fe4ff */
[----:B------:R2:W-:Y:S01]  /*6300*/  STG.E.128 desc[UR6][R60.64], R48 ;  /* 0x000000303c007986 */ /* 0x0005e2000c101d06 */
[----:B------:R-:W-:Y:S05]  /*6310*/  @!P1 IADD3 R38, P0, PT, R53, R102, RZ ;  /* 0x0000006635269210 */ /* 0x000fea0007f1e0ff */
[----:B------:R-:W-:Y:S01]  /*6320*/  @!P1 IMAD.X R39, R0, 0x1, R103, P0 ;  /* 0x0000000100279824 */ /* 0x000fe200000e0667 */
[----:B------:R-:W-:Y:S01]  /*6330*/  ISETP.GE.U32.OR P0, PT, R26, R35, P1 ;  /* 0x000000231a00720c */ /* 0x000fe20000f06470 */
[----:B------:R-:W3:Y:S08]  /*6340*/  @!P1 LDG.E.128 R4, desc[UR6][R4.64+0x40] ;  /* 0x0000400604049981 */ /* 0x000ef0000c1e1d00 */
[----:B------:R-:W4:Y:S08]  /*6350*/  @!P1 LDG.E.128 R40, desc[UR6][R40.64+0x40] ;  /* 0x0000400628289981 */ /* 0x000f30000c1e1d00 */
[----:B------:R-:W5:Y:S08]  /*6360*/  @!P1 LDG.E.128 R56, desc[UR6][R38.64+0x40] ;  /* 0x0000400626389981 */ /* 0x000f70000c1e1d00 */
[----:B------:R-:W2:Y:S01]  /*6370*/  LDG.E.128 R52, desc[UR6][R14.64+0x40] ;  /* 0x000040060e347981 */ /* 0x000ea2000c1e1d00 */
[C---:B---3--:R-:W-:Y:S01]  /*6380*/  @!P1 LOP3.LUT R9, R7.reuse, 0xffff0000, RZ, 0xc0, !PT ;  /* 0xffff000007099812 */ /* 0x048fe200078ec0ff */
[----:B------:R-:W-:Y:S01]  /*6390*/  @!P1 IMAD.U32 R10, R7, 0x10000, RZ ;  /* 0x00010000070a9824 */ /* 0x000fe200078e00ff */
[C---:B------:R-:W-:Y:S01]  /*63a0*/  @!P1 LOP3.LUT R2, R4.reuse, 0xffff0000, RZ, 0xc0, !PT ;  /* 0xffff000004029812 */ /* 0x040fe200078ec0ff */
[----:B------:R-:W-:Y:S01]  /*63b0*/  @!P1 IMAD.U32 R0, R4, 0x10000, RZ ;  /* 0x0001000004009824 */ /* 0x000fe200078e00ff */
[C---:B------:R-:W-:Y:S02]  /*63c0*/  @!P1 SHF.L.U32 R3, R5.reuse, 0x10, RZ ;  /* 0x0000001005039819 */ /* 0x040fe400000006ff */
[----:B------:R-:W-:Y:S01]  /*63d0*/  @!P1 LOP3.LUT R4, R5, 0xffff0000, RZ, 0xc0, !PT ;  /* 0xffff000005049812 */ /* 0x000fe200078ec0ff */
[----:B------:R-:W-:Y:S01]  /*63e0*/  @!P1 IMAD.U32 R5, R6, 0x10000, RZ ;  /* 0x0001000006059824 */ /* 0x000fe200078e00ff */
[C---:B----4-:R-:W-:Y:S01]  /*63f0*/  @!P1 SHF.L.U32 R19, R40.reuse, 0x10, RZ ;  /* 0x0000001028139819 */ /* 0x050fe200000006ff */
[C---:B------:R-:W-:Y:S01]  /*6400*/  @!P1 IMAD.U32 R16, R41.reuse, 0x10000, RZ ;  /* 0x0001000029109824 */ /* 0x040fe200078e00ff */
[----:B------:R-:W-:Y:S01]  /*6410*/  @!P1 LOP3.LUT R17, R40, 0xffff0000, RZ, 0xc0, !PT ;  /* 0xffff000028119812 */ /* 0x000fe200078ec0ff */
        /* <DEDUP_REMOVED lines=8> */
[----:B------:R-:W-:Y:S01]  /*64a0*/  @!P0 FADD.FTZ R16, -R16, -RZ ;  /* 0x800000ff10108221 */ /* 0x000fe20000010100 */
        /* <DEDUP_REMOVED lines=8> */
[----:B------:R-:W-:Y:S01]  /*6530*/  @!P1 LOP3.LUT R43, R53, 0xffff0000, RZ, 0xc0, !PT ;  /* 0xffff0000352b9812 */ /* 0x000fe200078ec0ff */
[----:B------:R-:W-:Y:S01]  /*6540*/  @!P0 FADD.FTZ R8, -R8, -RZ ;  /* 0x800000ff08088221 */ /* 0x000fe20000010100 */
[----:B------:R-:W-:Y:S01]  /*6550*/  ISETP.GE.AND P0, PT, R25, R27, PT ;  /* 0x0000001b1900720c */ /* 0x000fe20003f06270 */
[----:B------:R-:W-:Y:S01]  /*6560*/  @!P1 FMUL.FTZ R0, R0, R19 ;  /* 0x0000001300009220 */ /* 0x000fe20000410000 */
[----:B------:R-:W-:Y:S01]  /*6570*/  @!P1 SHF.L.U32 R45, R58, 0x10, RZ ;  /* 0x000000103a2d9819 */ /* 0x000fe200000006ff */
[----:B------:R-:W-:Y:S01]  /*6580*/  @!P1 IMAD.U32 R39, R52, 0x10000, RZ ;  /* 0x0001000034279824 */ /* 0x000fe200078e00ff */
[----:B------:R-:W-:Y:S01]  /*6590*/  @!P1 LOP3.LUT R6, R6, 0xffff0000, RZ, 0xc0, !PT ;  /* 0xffff000006069812 */ /* 0x000fe200078ec0ff */
[----:B------:R-:W-:Y:S01]  /*65a0*/  @!P1 FMUL.FTZ R2, R2, R17 ;  /* 0x0000001102029220 */ /* 0x000fe20000410000 */
[----:B------:R-:W-:Y:S01]  /*65b0*/  @!P1 LOP3.LUT R46, R58, 0xffff0000, RZ, 0xc0, !PT ;  /* 0xffff00003a2e9812 */ /* 0x000fe200078ec0ff */
[----:B------:R-:W-:Y:S01]  /*65c0*/  @!P1 IMAD.U32 R42, R57, 0x10000, RZ ;  /* 0x00010000392a9824 */ /* 0x000fe200078e00ff */
[----:B------:R-:W-:Y:S01]  /*65d0*/  @!P1 LOP3.LUT R48, R59, 0xffff0000, RZ, 0xc0, !PT ;  /* 0xffff00003b309812 */ /* 0x000fe200078ec0ff */
[----:B------:R-:W-:Y:S01]  /*65e0*/  @!P1 FMUL.FTZ R3, R3, R16 ;  /* 0x0000001003039220 */ /* 0x000fe20000410000 */
[----:B------:R-:W-:Y:S02]  /*65f0*/  @!P1 IMAD.U32 R47, R59, 0x10000, RZ ;  /* 0x000100003b2f9824 */ /* 0x000fe400078e00ff */
[----:B------:R-:W-:Y:S01]  /*6600*/  @!P1 FFMA.FTZ R0, R39, R36, R0 ;  /* 0x0000002427009223 */ /* 0x000fe20000010000 */
[----:B------:R-:W-:Y:S01]  /*6610*/  @!P1 LOP3.LUT R39, R54, 0xffff0000, RZ, 0xc0, !PT ;  /* 0xffff000036279812 */ /* 0x000fe200078ec0ff */
[----:B------:R-:W-:Y:S01]  /*6620*/  @!P1 FFMA.FTZ R2, R41, R38, R2 ;  /* 0x0000002629029223 */ /* 0x000fe20000010002 */
[----:B------:R-:W-:Y:S01]  /*6630*/  @!P0 ISETP.GE.U32.AND P2, PT, R25, R35, PT ;  /* 0x000000231900820c */ /* 0x000fe20003f46070 */
[----:B------:R-:W-:Y:S01]  /*6640*/  @!P1 FFMA.FTZ R3, R40, R42, R3 ;  /* 0x0000002a28039223 */ /* 0x000fe20000010003 */
[----:B------:R-:W-:Y:S01]  /*6650*/  @!P1 FMUL.FTZ R4, R4, R13 ;  /* 0x0000000d04049220 */ /* 0x000fe20000410000 */
[----:B------:R-:W-:Y:S01]  /*6660*/  @!P1 FMUL.FTZ R5, R5, R12 ;  /* 0x0000000c05059220 */ /* 0x000fe20000410000 */
[----:B------:R-:W-:Y:S01]  /*6670*/  @!P0 SEL R40, R34, RZ, P2 ;  /* 0x000000ff22288207 */ /* 0x000fe20001000000 */
[----:B------:R-:W-:Y:S01]  /*6680*/  @!P1 IMAD.U32 R36, R54, 0x10000, RZ ;  /* 0x0001000036249824 */ /* 0x000fe200078e00ff */
[----:B------:R-:W-:Y:S01]  /*6690*/  @!P0 SEL R41, R125, RZ, P2 ;  /* 0x000000ff7d298207 */ /* 0x000fe20001000000 */
[----:B------:R-:W-:Y:S01]  /*66a0*/  @!P1 FFMA.FTZ R4, R43, R44, R4 ;  /* 0x0000002c2b049223 */ /* 0x000fe20000010004 */
[----:B------:R-:W-:Y:S01]  /*66b0*/  @!P0 IADD3 R57, P6, PT, R121, R40, RZ ;  /* 0x0000002879398210 */ /* 0x000fe20007fde0ff */
[----:B------:R-:W-:Y:S01]  /*66c0*/  @!P1 FFMA.FTZ R5, R36, R45, R5 ;  /* 0x0000002d24059223 */ /* 0x000fe20000010005 */
[----:B------:R-:W-:Y:S01]  /*66d0*/  @!P1 F2FP.BF16.F32.PACK_AB R0, R2, R0 ;  /* 0x000000000200923e */ /* 0x000fe200000010ff */
[----:B------:R-:W-:Y:S01]  /*66e0*/  @!P1 FMUL.FTZ R6, R6, R11 ;  /* 0x0000000b06069220 */ /* 0x000fe20000410000 */
[----:B------:R-:W-:Y:S01]  /*66f0*/  @!P0 IADD3.X R36, PT, PT, R110, R41, RZ, P6, !PT ;  /* 0x000000296e248210 */ /* 0x000fe200037fe4ff */
[----:B------:R-:W-:Y:S01]  /*6700*/  @!P1 FMUL.FTZ R7, R10, R7 ;  /* 0x000000070a079220 */ /* 0x000fe20000410000 */
[C---:B------:R-:W-:Y:S01]  /*6710*/  @!P1 LOP3.LUT R41, R55.reuse, 0xffff0000, RZ, 0xc0, !PT ;  /* 0xffff000037299812 */ /* 0x040fe200078ec0ff */
[----:B------:R-:W-:Y:S01]  /*6720*/  @!P1 IMAD.U32 R38, R55, 0x10000, RZ ;  /* 0x0001000037269824 */ /* 0x000fe200078e00ff */
[----:B------:R-:W-:Y:S01]  /*6730*/  @!P1 F2FP.BF16.F32.PACK_AB R3, R4, R3 ;  /* 0x000000030403923e */ /* 0x000fe200000010ff */
[----:B------:R-:W-:Y:S01]  /*6740*/  @!P1 FMUL.FTZ R8, R9, R8 ;  /* 0x0000000809089220 */ /* 0x000fe20000410000 */
[----:B------:R-:W-:Y:S01]  /*6750*/  @!P0 SHF.L.U64.HI R36, R57, 0x1, R36 ;  /* 0x0000000139248819 */ /* 0x000fe20000010224 */
[----:B------:R-:W-:Y:S01]  /*6760*/  @!P1 FFMA.FTZ R6, R39, R46, R6 ;  /* 0x0000002e27069223 */ /* 0x000fe20000010006 */
[----:B------:R-:W-:Y:S01]  /*6770*/  @!P1 MOV R52, R0 ;  /* 0x0000000000349202 */ /* 0x000fe20000000f00 */
[----:B------:R-:W-:Y:S01]  /*6780*/  @!P1 FFMA.FTZ R7, R38, R47, R7 ;  /* 0x0000002f26079223 */ /* 0x000fe20000010007 */
[----:B------:R-:W-:Y:S01]  /*6790*/  @!P1 FFMA.FTZ R8, R41, R48, R8 ;  /* 0x0000003029089223 */ /* 0x000fe20000010008 */
[----:B------:R-:W-:Y:S01]  /*67a0*/  @!P0 IMAD.SHL.U32 R57, R57, 0x2, RZ ;  /* 0x0000000239398824 */ /* 0x000fe200078e00ff */
[----:B------:R-:W-:Y:S01]  /*67b0*/  @!P1 F2FP.BF16.F32.PACK_AB R6, R6, R5 ;  /* 0x000000050606923e */ /* 0x000fe200000010ff */
[----:B------:R-:W-:Y:S01]  /*67c0*/  @!P1 IMAD.MOV.U32 R53, RZ, RZ, R3 ;  /* 0x000000ffff359224 */ /* 0x000fe200078e0003 */
[----:B------:R-:W-:Y:S02]  /*67d0*/  @!P0 SEL R3, R35, R34, !P2 ;  /* 0x0000002223038207 */ /* 0x000fe40005000000 */
[----:B------:R-:W-:Y:S02]  /*67e0*/  @!P1 F2FP.BF16.F32.PACK_AB R7, R8, R7 ;  /* 0x000000070807923e */ /* 0x000fe400000010ff */
[----:B------:R-:W-:Y:S01]  /*67f0*/  @!P1 MOV R54, R6 ;  /* 0x0000000600369202 */ /* 0x000fe20000000f00 */
[----:B------:R-:W-:Y:S01]  /*6800*/  @!P0 IMAD.WIDE R4, R3, 0x2, R14 ;  /* 0x0000000203048825 */ /* 0x000fe200078e020e */
[C---:B------:R-:W-:Y:S03]  /*6810*/  @!P0 IADD3 R40, P6, PT, R57.reuse, R100, RZ ;  /* 0x0000006439288210 */ /* 0x040fe60007fde0ff */
[----:B------:R-:W-:Y:S01]  /*6820*/  @!P1 IMAD.MOV.U32 R55, RZ, RZ, R7 ;  /* 0x000000ffff379224 */ /* 0x000fe200078e0007 */
[----:B------:R-:W-:Y:S01]  /*6830*/  @!P0 IADD3 R38, P1, PT, R57, R102, RZ ;  /* 0x0000006639268210 */ /* 0x000fe20007f3e0ff */
[C---:B------:R-:W-:Y:S03]  /*6840*/  @!P0 IMAD.X R41, R36.reuse, 0x1, R101, P6 ;  /* 0x0000000124298824 */ /* 0x040fe600030e0665 */
[----:B------:R-:W-:Y:S01]  /*6850*/  @!P0 IADD3.X R39, PT, PT, R36, R103, RZ, P1, !PT ;  /* 0x0000006724278210 */ /* 0x000fe20000ffe4ff */
[----:B------:R3:W-:Y:S01]  /*6860*/  STG.E.128 desc[UR6][R60.64+0x40], R52 ;  /* 0x000040343c007986 */ /* 0x0007e2000c101d06 */
[----:B------:R-:W-:Y:S07]  /*6870*/  ISETP.GE.U32.OR P1, PT, R25, R35, P0 ;  /* 0x000000231900720c */ /* 0x000fee0000726470 */
[----:B------:R-:W2:Y:S08]  /*6880*/  @!P0 LDG.E.128 R40, desc[UR6][R40.64+0x80] ;  /* 0x0000800628288981 */ /* 0x000eb0000c1e1d00 */
[----:B------:R-:W4:Y:S08]  /*6890*/  @!P0 LDG.E.128 R4, desc[UR6][R4.64+0x80] ;  /* 0x0000800604048981 */ /* 0x000f30000c1e1d00 */
[----:B------:R-:W5:Y:S08]  /*68a0*/  @!P0 LDG.E.128 R44, desc[UR6][R38.64+0x80] ;  /* 0x00008006262c8981 */ /* 0x000f70000c1e1d00 */
[----:B------:R-:W3:Y:S01]  /*68b0*/  LDG.E.128 R56, desc[UR6][R14.64+0x80] ;  /* 0x000080060e387981 */ /* 0x000ee2000c1e1d00 */
[C---:B--2---:R-:W-:Y:S01]  /*68c0*/  @!P0 LOP3.LUT R2, R40.reuse, 0xffff0000, RZ, 0xc0, !PT ;  /* 0xffff000028028812 */ /* 0x044fe200078ec0ff */
[----:B------:R-:W-:Y:S01]  /*68d0*/  @!P0 IMAD.U32 R0, R40, 0x10000, RZ ;  /* 0x0001000028008824 */ /* 0x000fe200078e00ff */
[C---:B------:R-:W-:Y:S01]  /*68e0*/  @!P0 SHF.L.U32 R3, R41.reuse, 0x10, RZ ;  /* 0x0000001029038819 */ /* 0x040fe200000006ff */
[----:B------:R-:W-:Y:S01]  /*68f0*/  @!P0 IMAD.U32 R11, R42, 0x10000, RZ ;  /* 0x000100002a0b8824 */ /* 0x000fe200078e00ff */
[----:B------:R-:W-:Y:S01]  /*6900*/  @!P0 LOP3.LUT R13, R41, 0xffff0000, RZ, 0xc0, !PT ;  /* 0xffff0000290d8812 */ /* 0x000fe200078ec0ff */
[----:B------:R-:W-:Y:S01]  /*6910*/  @!P1 FADD.FTZ R0, -R0, -RZ ;  /* 0x800000ff00009221 */ /* 0x000fe20000010100 */
[----:B------:R-:W-:Y:S01]  /*6920*/  @!P0 LOP3.LUT R10, R42, 0xffff0000, RZ, 0xc0, !PT ;  /* 0xffff00002a0a8812 */ /* 0x000fe200078ec0ff */
[----:B------:R-:W-:Y:S01]  /*6930*/  @!P1 FADD.FTZ R2, -R2, -RZ ;  /* 0x800000ff02029221 */ /* 0x000fe20000010100 */
[C---:B----4-:R-:W-:Y:S01]  /*6940*/  @!P0 LOP3.LUT R19, R4.reuse, 0xffff0000, RZ, 0xc0, !PT ;  /* 0xffff000004138812 */ /* 0x050fe200078ec0ff */
[----:B------:R-:W-:Y:S01]  /*6950*/  @!P0 IMAD.U32 R21, R4, 0x10000, RZ ;  /* 0x0001000004158824 */ /* 0x000fe200078e00ff */
[----:B------:R-:W-:Y:S01]  /*6960*/  @!P0 SHF.L.U32 R9, R43, 0x10, RZ ;  /* 0x000000102b098819 */ /* 0x000fe200000006ff */
[----:B------:R-:W-:Y:S01]  /*6970*/  @!P1 FADD.FTZ R3, -R3, -RZ ;  /* 0x800000ff03039221 */ /* 0x000fe20000010100 */
[----:B------:R-:W-:Y:S01]  /*6980*/  @!P0 SHF.L.U32 R4, R5, 0x10, RZ ;  /* 0x0000001005048819 */ /* 0x000fe200000006ff */
[----:B------:R-:W-:Y:S01]  /*6990*/  @!P0 FMUL.FTZ R0, R21, R0 ;  /* 0x0000000015008220 */ /* 0x000fe20000410000 */
[----:B------:R-:W-:Y:S01]  /*69a0*/  @!P0 LOP3.LUT R8, R43, 0xffff0000, RZ, 0xc0, !PT ;  /* 0xffff00002b088812 */ /* 0x000fe200078ec0ff */
[----:B------:R-:W-:Y:S01]  /*69b0*/  @!P0 FMUL.FTZ R2, R19, R2 ;  /* 0x0000000213028220 */ /* 0x000fe20000410000 */
[----:B------:R-:W-:Y:S01]  /*69c0*/  @!P0 LOP3.LUT R16, R5, 0xffff0000, RZ, 0xc0, !PT ;  /* 0xffff000005108812 */ /* 0x000fe200078ec0ff */
[C---:B-----5:R-:W-:Y:S01]  /*69d0*/  @!P0 IMAD.U32 R36, R44.reuse, 0x10000, RZ ;  /* 0x000100002c248824 */ /* 0x060fe200078e00ff */
[----:B------:R-:W-:Y:S01]  /*69e0*/  @!P0 LOP3.LUT R38, R44, 0xffff0000, RZ, 0xc0, !PT ;  /* 0xffff00002c268812 */ /* 0x000fe200078ec0ff */
[----:B------:R-:W-:Y:S01]  /*69f0*/  @!P0 FMUL.FTZ R3, R4, R3 ;  /* 0x0000000304038220 */ /* 0x000fe20000410000 */
[----:B------:R-:W-:Y:S01]  /*6a00*/  @!P0 LOP3.LUT R17, R6, 0xffff0000, RZ, 0xc0, !PT ;  /* 0xffff000006118812 */ /* 0x000fe200078ec0ff */
[----:B------:R-:W-:Y:S01]  /*6a10*/  @!P0 IMAD.U32 R44, R46, 0x10000, RZ ;  /* 0x000100002e2c8824 */ /* 0x000fe200078e00ff */
[----:B------:R-:W-:Y:S01]  /*6a20*/  @!P0 SHF.L.U32 R12, R7, 0x10, RZ ;  /* 0x00000010070c8819 */ /* 0x000fe200000006ff */
[----:B------:R-:W-:Y:S01]  /*6a30*/  @!P1 FADD.FTZ R13, -R13, -RZ ;  /* 0x800000ff0d0d9221 */ /* 0x000fe20000010100 */
[C---:B---3--:R-:W-:Y:S01]  /*6a40*/  @!P0 LOP3.LUT R41, R56.reuse, 0xffff0000, RZ, 0xc0, !PT ;  /* 0xffff000038298812 */ /* 0x048fe200078ec0ff */
[----:B------:R-:W-:Y:S01]  /*6a50*/  @!P0 IMAD.U32 R39, R56, 0x10000, RZ ;  /* 0x0001000038278824 */ /* 0x000fe200078e00ff */
[----:B------:R-:W-:Y:S01]  /*6a60*/  @!P0 SHF.L.U32 R42, R45, 0x10, RZ ;  /* 0x000000102d2a8819 */ /* 0x000fe200000006ff */
[----:B------:R-:W-:Y:S01]  /*6a70*/  @!P0 IMAD.U32 R14, R6, 0x10000, RZ ;  /* 0x00010000060e8824 */ /* 0x000fe200078e00ff */
[----:B------:R-:W-:Y:S01]  /*6a80*/  @!P0 SHF.L.U32 R40, R57, 0x10, RZ ;  /* 0x0000001039288819 */ /* 0x000fe200000006ff */
[----:B------:R-:W-:Y:S01]  /*6a90*/  @!P1 FADD.FTZ R11, -R11, -RZ ;  /* 0x800000ff0b0b9221 */ /* 0x000fe20000010100 */
[----:B------:R-:W-:Y:S01]  /*6aa0*/  @!P0 LOP3.LUT R15, R7, 0xffff0000, RZ, 0xc0, !PT ;  /* 0xffff0000070f8812 */ /* 0x000fe200078ec0ff */
[----:B------:R-:W-:Y:S01]  /*6ab0*/  @!P0 FFMA.FTZ R0, R39, R36, R0 ;  /* 0x0000002427008223 */ /* 0x000fe20000010000 */
[----:B------:R-:W-:Y:S01]  /*6ac0*/  @!P0 LOP3.LUT R43, R45, 0xffff0000, RZ, 0xc0, !PT ;  /* 0xffff00002d2b8812 */ /* 0x000fe200078ec0ff */
[----:B------:R-:W-:Y:S01]  /*6ad0*/  @!P1 FADD.FTZ R10, -R10, -RZ ;  /* 0x800000ff0a0a9221 */ /* 0x000fe20000010100 */
        /* <DEDUP_REMOVED lines=9> */
[----:B------:R-:W-:Y:S01]  /*6b70*/  @!P0 IMAD.U32 R36, R58, 0x10000, RZ ;  /* 0x000100003a248824 */ /* 0x000fe200078e00ff */
[C---:B------:R-:W-:Y:S01]  /*6b80*/  @!P0 SHF.L.U32 R38, R59.reuse, 0x10, RZ ;  /* 0x000000103b268819 */ /* 0x040fe200000006ff */
[----:B------:R-:W-:Y:S01]  /*6b90*/  @!P0 FMUL.FTZ R5, R14, R11 ;  /* 0x0000000b0e058220 */ /* 0x000fe20000410000 */
[----:B------:R-:W-:Y:S01]  /*6ba0*/  @!P0 LOP3.LUT R47, R59, 0xffff0000, RZ, 0xc0, !PT ;  /* 0xffff00003b2f8812 */ /* 0x000fe200078ec0ff */
[----:B------:R-:W-:Y:S01]  /*6bb0*/  @!P0 FMUL.FTZ R6, R17, R10 ;  /* 0x0000000a11068220 */ /* 0x000fe20000410000 */
[----:B------:R-:W-:Y:S01]  /*6bc0*/  @!P0 F2FP.BF16.F32.PACK_AB R0, R2, R0 ;  /* 0x000000000200823e */ /* 0x000fe200000010ff */
[----:B------:R-:W-:Y:S01]  /*6bd0*/  @!P0 FFMA.FTZ R3, R40, R42, R3 ;  /* 0x0000002a28038223 */ /* 0x000fe20000010003 */
        /* <DEDUP_REMOVED lines=15> */
.L_x_1728:
[----:B------:R-:W-:Y:S05]  /*6cd0*/  BSYNC.RECONVERGENT B0 ;  /* 0x0000000000007941 */ /* 0x000fea0003800200 */
.L_x_1727:
[----:B------:R-:W-:Y:S04]  /*6ce0*/  BSSY.RECONVERGENT B0, `(.L_x_1729) ;  /* 0x0000105000007945 */ /* 0x000fe80003800200 */
[----:B------:R-:W-:Y:S05]  /*6cf0*/  @!P5 BRA `(.L_x_1730) ;  /* 0x00000010000cd947 */ /* 0x000fea0003800000 */
[C---:B------:R-:W-:Y:S01]  /*6d00*/  ISETP.GE.AND P0, PT, R28.reuse, R27, PT ;  /* 0x0000001b1c00720c */ /* 0x040fe20003f06270 */
[----:B------:R-:W4:Y:S11]  /*6d10*/  LDC.64 R2, c[0x0][0x4a8] ;  /* 0x00012a00ff027b82 */ /* 0x000f360000000a00 */
[----:B------:R-:W-:Y:S01]  /*6d20*/  @!UPT UIADD3 URZ, UPT, UPT, URZ, URZ, URZ ;  /* 0x000000fffffff290 */ /* 0x000fe2000fffe0ff */
[----:B------:R-:W-:Y:S04]  /*6d30*/  @!P0 ISETP.GE.U32.AND P1, PT, R28, R35, PT ;  /* 0x000000231c00820c */ /* 0x000fe80003f26070 */
[----:B--2---:R-:W-:Y:S02]  /*6d40*/  @!P0 SEL R7, R34, RZ, P1 ;  /* 0x000000ff22078207 */ /* 0x004fe40000800000 */
[----:B------:R-:W-:Y:S02]  /*6d50*/  @!P0 SEL R9, R125, RZ, P1 ;  /* 0x000000ff7d098207 */ /* 0x000fe40000800000 */
[C---:B----4-:R-:W-:Y:S04]  /*6d60*/  LEA R14, P2, R2.reuse, R30, 0x7 ;  /* 0x0000001e020e7211 */ /* 0x050fe800078438ff */
[----:B------:R-:W-:Y:S02]  /*6d70*/  LEA.HI.X R15, R2, R31, R3, 0x7, P2 ;  /* 0x0000001f020f7211 */ /* 0x000fe400010f3c03 */
[----:B------:R-:W-:Y:S02]  /*6d80*/  @!P0 IADD3 R7, P2, PT, R116, R7, RZ ;  /* 0x0000000774078210 */ /* 0x000fe40007f5e0ff */
[----:B------:R-:W-:Y:S01]  /*6d90*/  @!P0 SEL R3, R35, R34, !P1 ;  /* 0x0000002223038207 */ /* 0x000fe20004800000 */
[----:B------:R-:W2:Y:S02]  /*6da0*/  LDG.E.128 R20, desc[UR6][R14.64] ;  /* 0x000000060e147981 */ /* 0x000ea4000c1e1d00 */
[----:B------:R-:W-:Y:S02]  /*6db0*/  @!P0 IMAD.X R0, R108, 0x1, R9, P2 ;  /* 0x000000016c008824 */ /* 0x000fe400010e0609 */
[----:B------:R-:W-:Y:S02]  /*6dc0*/  @!P0 IMAD.SHL.U32 R9, R7, 0x2, RZ ;  /* 0x0000000207098824 */ /* 0x000fe400078e00ff */
[----:B------:R-:W-:Y:S01]  /*6dd0*/  @!P0 IMAD.WIDE R4, R3, 0x2, R14 ;  /* 0x0000000203048825 */ /* 0x000fe200078e020e */
[----:B------:R-:W-:Y:S02]  /*6de0*/  @!P0 SHF.L.U64.HI R0, R7, 0x1, R0 ;  /* 0x0000000107008819 */ /* 0x000fe40000010200 */
[C---:B------:R-:W-:Y:S03]  /*6df0*/  @!P0 IADD3 R40, P1, PT, R9.reuse, R100, RZ ;  /* 0x0000006409288210 */ /* 0x040fe60007f3e0ff */
[----:B------:R-:W4:Y:S01]  /*6e00*/  @!P0 LDG.E.128 R4, desc[UR6][R4.64] ;  /* 0x0000000604048981 */ /* 0x000f22000c1e1d00 */
[C---:B------:R-:W-:Y:S02]  /*6e10*/  @!P0 IADD3.X R41, PT, PT, R0.reuse, R101, RZ, P1, !PT ;  /* 0x0000006500298210 */ /* 0x040fe40000ffe4ff */
[----:B------:R-:W-:Y:S05]  /*6e20*/  @!P0 IADD3 R12, P1, PT, R9, R102, RZ ;  /* 0x00000066090c8210 */ /* 0x000fea0007f3e0ff */
[----:B------:R-:W5:Y:S01]  /*6e30*/  @!P0 LDG.E.128 R40, desc[UR6][R40.64] ;  /* 0x0000000628288981 */ /* 0x000f62000c1e1d00 */
[----:B------:R-:W-:Y:S01]  /*6e40*/  @!P0 IMAD.X R13, R0, 0x1, R103, P1 ;  /* 0x00000001000d8824 */ /* 0x000fe200008e0667 */
[----:B------:R-:W-:Y:S06]  /*6e50*/  ISETP.GE.U32.OR P1, PT, R28, R35, P0 ;  /* 0x000000231c00720c */ /* 0x000fec0000726470 */
[----:B------:R1:W3:Y:S01]  /*6e60*/  @!P0 LDG.E.128 R36, desc[UR6][R12.64] ;  /* 0x000000060c248981 */ /* 0x0002e2000c1e1d00 */
[C---:B----4-:R-:W-:Y:S01]  /*6e70*/  @!P0 LOP3.LUT R9, R7.reuse, 0xffff0000, RZ, 0xc0, !PT ;  /* 0xffff000007098812 */ /* 0x050fe200078ec0ff */
[----:B------:R-:W-:Y:S01]  /*6e80*/  @!P0 IMAD.U32 R10, R7, 0x10000, RZ ;  /* 0x00010000070a8824 */ /* 0x000fe200078e00ff */
[C---:B------:R-:W-:Y:S01]  /*6e90*/  @!P0 LOP3.LUT R2, R4.reuse, 0xffff0000, RZ, 0xc0, !PT ;  /* 0xffff000004028812 */ /* 0x040fe200078ec0ff */
[----:B------:R-:W-:Y:S01]  /*6ea0*/  @!P0 IMAD.U32 R0, R4, 0x10000, RZ ;  /* 0x0001000004008824 */ /* 0x000fe200078e00ff */
[C---:B------:R-:W-:Y:S02]  /*6eb0*/  @!P0 SHF.L.U32 R3, R5.reuse, 0x10, RZ ;  /* 0x0000001005038819 */ /* 0x040fe400000006ff */
[----:B------:R-:W-:Y:S01]  /*6ec0*/  @!P0 LOP3.LUT R4, R5, 0xffff0000, RZ, 0xc0, !PT ;  /* 0xffff000005048812 */ /* 0x000fe200078ec0ff */
[----:B------:R-:W-:Y:S01]  /*6ed0*/  @!P0 IMAD.U32 R5, R6, 0x10000, RZ ;  /* 0x0001000006058824 */ /* 0x000fe200078e00ff */
[C---:B-----5:R-:W-:Y:S01]  /*6ee0*/  @!P0 LOP3.LUT R11, R42.reuse, 0xffff0000, RZ, 0xc0, !PT ;  /* 0xffff00002a0b8812 */ /* 0x060fe200078ec0ff */
[----:B------:R-:W-:Y:S01]  /*6ef0*/  @!P0 IMAD.U32 R16, R41, 0x10000, RZ ;  /* 0x0001000029108824 */ /* 0x000fe200078e00ff */
[----:B------:R-:W-:Y:S01]  /*6f00*/  @!P0 SHF.L.U32 R7, R43, 0x10, RZ ;  /* 0x000000102b078819 */ /* 0x000fe200000006ff */
[----:B-1----:R-:W-:Y:S01]  /*6f10*/  @!P0 IMAD.U32 R12, R42, 0x10000, RZ ;  /* 0x000100002a0c8824 */ /* 0x002fe200078e00ff */
[----:B------:R-:W-:Y:S01]  /*6f20*/  @!P0 SHF.L.U32 R19, R40, 0x10, RZ ;  /* 0x0000001028138819 */ /* 0x000fe200000006ff */
[----:B------:R-:W-:Y:S01]  /*6f30*/  @!P1 FADD.FTZ R11, -R11, -RZ ;  /* 0x800000ff0b0b9221 */ /* 0x000fe20000010100 */
[----:B------:R-:W-:Y:S01]  /*6f40*/  @!P0 LOP3.LUT R8, R43, 0xffff0000, RZ, 0xc0, !PT ;  /* 0xffff00002b088812 */ /* 0x000fe200078ec0ff */
[----:B------:R-:W-:Y:S01]  /*6f50*/  @!P1 FADD.FTZ R7, -R7, -RZ ;  /* 0x800000ff07079221 */ /* 0x000fe20000010100 */
[----:B------:R-:W-:Y:S01]  /*6f60*/  @!P0 LOP3.LUT R13, R41, 0xffff0000, RZ, 0xc0, !PT ;  /* 0xffff0000290d8812 */ /* 0x000fe200078ec0ff */
[----:B------:R-:W-:Y:S01]  /*6f70*/  @!P1 FADD.FTZ R19, -R19, -RZ ;  /* 0x800000ff13139221 */ /* 0x000fe20000010100 */
[----:B------:R-:W-:Y:S01]  /*6f80*/  @!P0 LOP3.LUT R6, R6, 0xffff0000, RZ, 0xc0, !PT ;  /* 0xffff000006068812 */ /* 0x000fe200078ec0ff */
[----:B------:R-:W-:Y:S01]  /*6f90*/  @!P1 FADD.FTZ R16, -R16, -RZ ;  /* 0x800000ff10109221 */ /* 0x000fe20000010100 */
[----:B------:R-:W-:Y:S01]  /*6fa0*/  @!P0 LOP3.LUT R17, R40, 0xffff0000, RZ, 0xc0, !PT ;  /* 0xffff000028118812 */ /* 0x000fe200078ec0ff */
[----:B------:R-:W-:Y:S01]  /*6fb0*/  @!P1 FADD.FTZ R12, -R12, -RZ ;  /* 0x800000ff0c0c9221 */ /* 0x000fe20000010100 */
[----:B---3--:R-:W-:Y:S01]  /*6fc0*/  @!P0 SHF.L.U32 R18, R39, 0x10, RZ ;  /* 0x0000001027128819 */ /* 0x008fe200000006ff */
        /* <DEDUP_REMOVED lines=8> */
[----:B------:R-:W-:Y:S01]  /*7050*/  @!P0 LOP3.LUT R19, R39, 0xffff0000, RZ, 0xc0, !PT ;  /* 0xffff000027138812 */ /* 0x000fe200078ec0ff */
[----:B--2---:R-:W-:Y:S02]  /*7060*/  @!P0 IMAD.U32 R11, R20, 0x10000, RZ ;  /* 0x00010000140b8824 */ /* 0x004fe400078e00ff */
[----:B------:R-:W-:Y:S01]  /*7070*/  @!P0 FMUL.FTZ R3, R3, R16 ;  /* 0x0000001003038220 */ /* 0x000fe20000410000 */
[----:B------:R-:W-:Y:S01]  /*7080*/  @!P0 LOP3.LUT R16, R37, 0xffff0000, RZ, 0xc0, !PT ;  /* 0xffff000025108812 */ /* 0x000fe200078ec0ff */
[----:B------:R-:W-:Y:S01]  /*7090*/  @!P0 FMUL.FTZ R5, R5, R12 ;  /* 0x0000000c05058220 */ /* 0x000fe20000410000 */
[----:B------:R-:W-:Y:S01]  /*70a0*/  @!P0 LOP3.LUT R12, R36, 0xffff0000, RZ, 0xc0, !PT ;  /* 0xffff0000240c8812 */ /* 0x000fe200078ec0ff */
[----:B------:R-:W-:Y:S01]  /*70b0*/  @!P0 FMUL.FTZ R8, R9, R8 ;  /* 0x0000000809088220 */ /* 0x000fe20000410000 */
[----:B------:R-:W-:Y:S01]  /*70c0*/  @!P0 SHF.L.U32 R9, R37, 0x10, RZ ;  /* 0x0000001025098819 */ /* 0x000fe200000006ff */
[----:B------:R-:W-:Y:S01]  /*70d0*/  @!P0 FMUL.FTZ R4, R4, R13 ;  /* 0x0000000d04048220 */ /* 0x000fe20000410000 */
[----:B------:R-:W-:Y:S01]  /*70e0*/  @!P0 LOP3.LUT R13, R20, 0xffff0000, RZ, 0xc0, !PT ;  /* 0xffff0000140d8812 */ /* 0x000fe200078ec0ff */
[----:B------:R-:W1:Y:S01]  /*70f0*/  LDC.64 R36, c[0x0][0x3b8] ;  /* 0x0000ee00ff247b82 */ /* 0x000e620000000a00 */
[----:B------:R-:W-:Y:S01]  /*7100*/  @!P1 ISETP.GE.U32.AND P2, PT, R26, R35, PT ;  /* 0x000000231a00920c */ /* 0x000fe20003f46070 */
[----:B------:R-:W-:Y:S01]  /*7110*/  @!P0 FMUL.FTZ R2, R2, R17 ;  /* 0x0000001102028220 */ /* 0x000fe20000410000 */
[C---:B------:R-:W-:Y:S01]  /*7120*/  @!P0 LOP3.LUT R17, R38.reuse, 0xffff0000, RZ, 0xc0, !PT ;  /* 0xffff000026118812 */ /* 0x040fe200078ec0ff */
[----:B------:R-:W-:Y:S01]  /*7130*/  @!P0 FFMA.FTZ R0, R11, R10, R0 ;  /* 0x0000000a0b008223 */ /* 0x000fe20000010000 */
[C---:B------:R-:W-:Y:S01]  /*7140*/  @!P0 LOP3.LUT R11, R21.reuse, 0xffff0000, RZ, 0xc0, !PT ;  /* 0xffff0000150b8812 */ /* 0x040fe200078ec0ff */
[----:B------:R-:W-:Y:S02]  /*7150*/  @!P0 IMAD.U32 R10, R21, 0x10000, RZ ;  /* 0x00010000150a8824 */ /* 0x000fe400078e00ff */
[----:B------:R-:W-:Y:S01]  /*7160*/  @!P0 FFMA.FTZ R2, R13, R12, R2 ;  /* 0x0000000c0d028223 */ /* 0x000fe20000010002 */
[----:B------:R-:W-:Y:S02]  /*7170*/  @!P0 IMAD.U32 R13, R38, 0x10000, RZ ;  /* 0x00010000260d8824 */ /* 0x000fe400078e00ff */
[----:B------:R-:W-:Y:S01]  /*7180*/  @!P0 FFMA.FTZ R3, R10, R9, R3 ;  /* 0x000000090a038223 */ /* 0x000fe20000010003 */
[----:B------:R-:W-:Y:S01]  /*7190*/  @!P0 LOP3.LUT R9, R22, 0xffff0000, RZ, 0xc0, !PT ;  /* 0xffff000016098812 */ /* 0x000fe200078ec0ff */
[----:B------:R-:W-:Y:S01]  /*71a0*/  @!P0 FFMA.FTZ R4, R11, R16, R4 ;  /* 0x000000100b048223 */ /* 0x000fe20000010004 */
[----:B------:R-:W-:Y:S01]  /*71b0*/  @!P0 F2FP.BF16.F32.PACK_AB R2, R2, R0 ;  /* 0x000000000202823e */ /* 0x000fe200000010ff */
[----:B------:R-:W-:Y:S02]  /*71c0*/  @!P0 IMAD.U32 R12, R22, 0x10000, RZ ;  /* 0x00010000160c8824 */ /* 0x000fe400078e00ff */
[C---:B------:R-:W-:Y:S01]  /*71d0*/  @!P0 IMAD.U32 R0, R23.reuse, 0x10000, RZ ;  /* 0x0001000017008824 */ /* 0x040fe200078e00ff */
[----:B------:R-:W-:Y:S01]  /*71e0*/  @!P0 F2FP.BF16.F32.PACK_AB R11, R4, R3 ;  /* 0x00000003040b823e */ /* 0x000fe200000010ff */
[----:B------:R-:W-:Y:S01]  /*71f0*/  @!P0 FFMA.FTZ R5, R12, R13, R5 ;  /* 0x0000000d0c058223 */ /* 0x000fe20000010005 */
[----:B------:R-:W-:Y:S01]  /*7200*/  @!P0 LOP3.LUT R3, R23, 0xffff0000, RZ, 0xc0, !PT ;  /* 0xffff000017038812 */ /* 0x000fe200078ec0ff */
[----:B------:R-:W-:Y:S01]  /*7210*/  @!P0 FFMA.FTZ R6, R9, R17, R6 ;  /* 0x0000001109068223 */ /* 0x000fe20000010006 */
[----:B------:R-:W-:Y:S01]  /*7220*/  @!P1 SEL R9, R34, RZ, P2 ;  /* 0x000000ff22099207 */ /* 0x000fe20001000000 */
[----:B------:R-:W-:Y:S01]  /*7230*/  @!P0 IMAD.MOV.U32 R21, RZ, RZ, R11 ;  /* 0x000000ffff158224 */ /* 0x000fe200078e000b */
[----:B------:R-:W-:Y:S01]  /*7240*/  @!P1 SEL R11, R125, RZ, P2 ;  /* 0x000000ff7d0b9207 */ /* 0x000fe20001000000 */
[----:B------:R-:W-:Y:S01]  /*7250*/  @!P0 FFMA.FTZ R7, R0, R18, R7 ;  /* 0x0000001200078223 */ /* 0x000fe20000010007 */
[----:B------:R-:W-:Y:S01]  /*7260*/  @!P1 IADD3 R9, P6, PT, R116, R9, RZ ;  /* 0x0000000974099210 */ /* 0x000fe20007fde0ff */
[----:B------:R-:W-:Y:S01]  /*7270*/  @!P0 FFMA.FTZ R8, R3, R19, R8 ;  /* 0x0000001303088223 */ /* 0x000fe20000010008 */
[----:B------:R-:W-:Y:S02]  /*7280*/  @!P0 F2FP.BF16.F32.PACK_AB R6, R6, R5 ;  /* 0x000000050606823e */ /* 0x000fe400000010ff */
[----:B-1----:R-:W-:Y:S01]  /*7290*/  LEA R48, P5, R36, R96, 0x7 ;  /* 0x0000006024307211 */ /* 0x002fe200078a38ff */
[----:B------:R-:W-:Y:S01]  /*72a0*/  @!P1 IMAD.X R0, R108, 0x1, R11, P6 ;  /* 0x000000016c009824 */ /* 0x000fe200030e060b */
[----:B------:R-:W-:Y:S01]  /*72b0*/  @!P0 F2FP.BF16.F32.PACK_AB R7, R8, R7 ;  /* 0x000000070807823e */ /* 0x000fe200000010ff */
[----:B------:R-:W-:Y:S01]  /*72c0*/  @!P0 IMAD.MOV.U32 R22, RZ, RZ, R6 ;  /* 0x000000ffff168224 */ /* 0x000fe200078e0006 */
[----:B------:R-:W-:Y:S02]  /*72d0*/  @!P0 MOV R20, R2 ;  /* 0x0000000200148202 */ /* 0x000fe40000000f00 */
[C---:B------:R-:W-:Y:S01]  /*72e0*/  @!P1 SHF.L.U64.HI R0, R9.reuse, 0x1, R0 ;  /* 0x0000000109009819 */ /* 0x040fe20000010200 */
[----:B------:R-:W-:Y:S01]  /*72f0*/  @!P0 IMAD.MOV.U32 R23, RZ, RZ, R7 ;  /* 0x000000ffff178224 */ /* 0x000fe200078e0007 */
[----:B------:R-:W-:Y:S02]  /*7300*/  LEA.HI.X R49, R36, R97, R37, 0x7, P5 ;  /* 0x0000006124317211 */ /* 0x000fe400028f3c25 */
[----:B------:R-:W-:Y:S02]  /*7310*/  @!P1 SHF.L.U32 R9, R9, 0x1, RZ ;  /* 0x0000000109099819 */ /* 0x000fe400000006ff */
[----:B------:R-:W-:Y:S01]  /*7320*/  @!P1 SEL R3, R35, R34, !P2 ;  /* 0x0000002223039207 */ /* 0x000fe20005000000 */
[----:B------:R1:W-:Y:S01]  /*7330*/  STG.E.128 desc[UR6][R48.64], R20 ;  /* 0x0000001430007986 */ /* 0x0003e2000c101d06 */
[----:B------:R-:W-:Y:S03]  /*7340*/  @!P1 IADD3 R44, P0, PT, R9, R100, RZ ;  /* 0x00000064092c9210 */ /* 0x000fe60007f1e0ff */
[----:B------:R-:W-:Y:S01]  /*7350*/  @!P1 IMAD.WIDE R4, R3, 0x2, R14 ;  /* 0x0000000203049825 */ /* 0x000fe200078e020e */
[C---:B------:R-:W-:Y:S02]  /*7360*/  @!P1 IADD3.X R45, PT, PT, R0.reuse, R101, RZ, P0, !PT ;  /* 0x00000065002d9210 */ /* 0x040fe400007fe4ff */
[----:B------:R-:W-:Y:S01]  /*7370*/  @!P1 IADD3 R12, P0, PT, R9, R102, RZ ;  /* 0x00000066090c9210 */ /* 0x000fe20007f1e0ff */
[----:B------:R-:W2:Y:S04]  /*7380*/  LDG.E.128 R36, desc[UR6][R14.64+0x40] ;  /* 0x000040060e247981 */ /* 0x000ea8000c1e1d00 */
[----:B------:R-:W-:Y:S01]  /*7390*/  @!P1 IMAD.X R13, R0, 0x1, R103, P0 ;  /* 0x00000001000d9824 */ /* 0x000fe200000e0667 */
[----:B------:R-:W-:Y:S03]  /*73a0*/  ISETP.GE.U32.OR P0, PT, R26, R35, P1 ;  /* 0x000000231a00720c */ /* 0x000fe60000f06470 */
[----:B------:R-:W3:Y:S08]  /*73b0*/  @!P1 LDG.E.128 R4, desc[UR6][R4.64+0x40] ;  /* 0x0000400604049981 */ /* 0x000ef0000c1e1d00 */
[----:B------:R-:W4:Y:S08]  /*73c0*/  @!P1 LDG.E.128 R44, desc[UR6][R44.64+0x40] ;  /* 0x000040062c2c9981 */ /* 0x000f30000c1e1d00 */
[----:B------:R5:W1:Y:S01]  /*73d0*/  @!P1 LDG.E.128 R40, desc[UR6][R12.64+0x40] ;  /* 0x000040060c289981 */ /* 0x000a62000c1e1d00 */
        /* <DEDUP_REMOVED lines=10> */
[C---:B-----5:R-:W-:Y:S01]  /*7480*/  @!P1 IMAD.U32 R12, R46.reuse, 0x10000, RZ ;  /* 0x000100002e0c9824 */ /* 0x060fe200078e00ff */
[----:B------:R-:W-:Y:S01]  /*7490*/  @!P1 LOP3.LUT R13, R45, 0xffff0000, RZ, 0xc0, !PT ;  /* 0xffff00002d0d9812 */ /* 0x000fe200078ec0ff */
[----:B------:R-:W-:Y:S01]  /*74a0*/  @!P0 FADD.FTZ R19, -R19, -RZ ;  /* 0x800000ff13138221 */ /* 0x000fe20000010100 */
[----:B------:R-:W-:Y:S01]  /*74b0*/  @!P1 LOP3.LUT R11, R46, 0xffff0000, RZ, 0xc0, !PT ;  /* 0xffff00002e0b9812 */ /* 0x000fe200078ec0ff */
[----:B------:R-:W-:Y:S01]  /*74c0*/  @!P0 FADD.FTZ R17, -R17, -RZ ;  /* 0x800000ff11118221 */ /* 0x000fe20000010100 */
[----:B------:R-:W-:Y:S01]  /*74d0*/  @!P1 SHF.L.U32 R7, R47, 0x10, RZ ;  /* 0x000000102f079819 */ /* 0x000fe200000006ff */
[----:B-1----:R-:W-:Y:S01]  /*74e0*/  @!P1 IMAD.U32 R21, R43, 0x10000, RZ ;  /* 0x000100002b159824 */ /* 0x002fe200078e00ff */
        /* <DEDUP_REMOVED lines=10> */
[----:B------:R-:W-:Y:S01]  /*7590*/  @!P0 FADD.FTZ R8, -R8, -RZ ;  /* 0x800000ff08088221 */ /* 0x000fe20000010100 */
[----:B------:R-:W-:Y:S01]  /*75a0*/  ISETP.GE.AND P0, PT, R25, R27, PT ;  /* 0x0000001b1900720c */ /* 0x000fe20003f06270 */
[----:B------:R-:W-:Y:S01]  /*75b0*/  @!P1 FMUL.FTZ R0, R0, R19 ;  /* 0x0000001300009220 */ /* 0x000fe20000410000 */
[----:B------:R-:W-:Y:S01]  /*75c0*/  @!P1 SHF.L.U32 R19, R42, 0x10, RZ ;  /* 0x000000102a139819 */ /* 0x000fe200000006ff */
[----:B------:R-:W-:Y:S01]  /*75d0*/  @!P1 FMUL.FTZ R7, R10, R7 ;  /* 0x000000070a079220 */ /* 0x000fe20000410000 */
[----:B------:R-:W-:Y:S01]  /*75e0*/  @!P1 FMUL.FTZ R8, R9, R8 ;  /* 0x0000000809089220 */ /* 0x000fe20000410000 */
[C---:B------:R-:W-:Y:S02]  /*75f0*/  @!P1 IMAD.U32 R10, R40.reuse, 0x10000, RZ ;  /* 0x00010000280a9824 */ /* 0x040fe400078e00ff */
[----:B------:R-:W-:Y:S01]  /*7600*/  @!P1 FMUL.FTZ R5, R5, R12 ;  /* 0x0000000c05059220 */ /* 0x000fe20000410000 */
[----:B------:R-:W-:Y:S01]  /*7610*/  @!P1 LOP3.LUT R12, R40, 0xffff0000, RZ, 0xc0, !PT ;  /* 0xffff0000280c9812 */ /* 0x000fe200078ec0ff */
[----:B------:R-:W-:Y:S01]  /*7620*/  @!P1 FMUL.FTZ R6, R6, R11 ;  /* 0x0000000b06069220 */ /* 0x000fe20000410000 */
[C---:B--2---:R-:W-:Y:S01]  /*7630*/  @!P1 LOP3.LUT R11, R36.reuse, 0xffff0000, RZ, 0xc0, !PT ;  /* 0xffff0000240b9812 */ /* 0x044fe200078ec0ff */
[----:B------:R-:W-:Y:S02]  /*7640*/  @!P1 IMAD.U32 R9, R36, 0x10000, RZ ;  /* 0x0001000024099824 */ /* 0x000fe400078e00ff */
[----:B------:R-:W-:Y:S01]  /*7650*/  @!P1 FMUL.FTZ R3, R3, R16 ;  /* 0x0000001003039220 */ /* 0x000fe20000410000 */
[----:B------:R-:W-:Y:S01]  /*7660*/  @!P1 SHF.L.U32 R16, R37, 0x10, RZ ;  /* 0x0000001025109819 */ /* 0x000fe200000006ff */
[----:B------:R-:W-:Y:S01]  /*7670*/  @!P1 FMUL.FTZ R2, R2, R17 ;  /* 0x0000001102029220 */ /* 0x000fe20000410000 */
[----:B------:R-:W-:Y:S01]  /*7680*/  @!P0 ISETP.GE.U32.AND P2, PT, R25, R35, PT ;  /* 0x000000231900820c */ /* 0x000fe20003f46070 */
[----:B------:R-:W-:Y:S01]  /*7690*/  @!P1 FMUL.FTZ R4, R4, R13 ;  /* 0x0000000d04049220 */ /* 0x000fe20000410000 */
[----:B------:R-:W-:Y:S01]  /*76a0*/  @!P1 LOP3.LUT R17, R37, 0xffff0000, RZ, 0xc0, !PT ;  /* 0xffff000025119812 */ /* 0x000fe200078ec0ff */
[----:B------:R-:W-:Y:S02]  /*76b0*/  @!P1 IMAD.U32 R13, R41, 0x10000, RZ ;  /* 0x00010000290d9824 */ /* 0x000fe400078e00ff */
[----:B------:R-:W-:Y:S01]  /*76c0*/  @!P1 FFMA.FTZ R0, R9, R10, R0 ;  /* 0x0000000a09009223 */ /* 0x000fe20000010000 */
[----:B------:R-:W-:Y:S01]  /*76d0*/  @!P0 SEL R9, R34, RZ, P2 ;  /* 0x000000ff22098207 */ /* 0x000fe20001000000 */
[----:B------:R-:W-:Y:S01]  /*76e0*/  @!P1 FFMA.FTZ R2, R11, R12, R2 ;  /* 0x0000000c0b029223 */ /* 0x000fe20000010002 */
[----:B------:R-:W-:Y:S01]  /*76f0*/  @!P0 SEL R11, R125, RZ, P2 ;  /* 0x000000ff7d0b8207 */ /* 0x000fe20001000000 */
[----:B------:R-:W-:Y:S01]  /*7700*/  @!P1 FFMA.FTZ R3, R16, R13, R3 ;  /* 0x0000000d10039223 */ /* 0x000fe20000010003 */
[----:B------:R-:W-:Y:S01]  /*7710*/  @!P1 FFMA.FTZ R4, R17, R18, R4 ;  /* 0x0000001211049223 */ /* 0x000fe20000010004 */
[----:B------:R-:W-:Y:S01]  /*7720*/  @!P0 IADD3 R17, P5, PT, R116, R9, RZ ;  /* 0x0000000974118210 */ /* 0x000fe20007fbe0ff */
[C---:B------:R-:W-:Y:S01]  /*7730*/  @!P1 IMAD.U32 R10, R38.reuse, 0x10000, RZ ;  /* 0x00010000260a9824 */ /* 0x040fe200078e00ff */
[----:B------:R-:W-:Y:S01]  /*7740*/  @!P1 LOP3.LUT R9, R38, 0xffff0000, RZ, 0xc0, !PT ;  /* 0xffff000026099812 */ /* 0x000fe200078ec0ff */
[----:B------:R-:W-:Y:S01]  /*7750*/  @!P1 IMAD.U32 R12, R39, 0x10000, RZ ;  /* 0x00010000270c9824 */ /* 0x000fe200078e00ff */
[----:B------:R-:W-:Y:S01]  /*7760*/  @!P1 F2FP.BF16.F32.PACK_AB R3, R4, R3 ;  /* 0x000000030403923e */ /* 0x000fe200000010ff */
[----:B------:R-:W-:Y:S01]  /*7770*/  @!P1 FFMA.FTZ R5, R10, R19, R5 ;  /* 0x000000130a059223 */ /* 0x000fe20000010005 */
[----:B------:R-:W-:Y:S01]  /*7780*/  @!P0 IADD3.X R10, PT, PT, R108, R11, RZ, P5, !PT ;  /* 0x0000000b6c0a8210 */ /* 0x000fe20002ffe4ff */
[----:B------:R-:W-:Y:S01]  /*7790*/  @!P1 FFMA.FTZ R6, R9, R20, R6 ;  /* 0x0000001409069223 */ /* 0x000fe20000010006 */
[----:B------:R-:W-:Y:S01]  /*77a0*/  @!P1 LOP3.LUT R11, R39, 0xffff0000, RZ, 0xc0, !PT ;  /* 0xffff0000270b9812 */ /* 0x000fe200078ec0ff */
[----:B------:R-:W-:Y:S01]  /*77b0*/  @!P1 FFMA.FTZ R7, R12, R21, R7 ;  /* 0x000000150c079223 */ /* 0x000fe20000010007 */
[----:B------:R-:W-:Y:S01]  /*77c0*/  @!P0 SHF.L.U64.HI R10, R17, 0x1, R10 ;  /* 0x00000001110a8819 */ /* 0x000fe2000001020a */
[----:B------:R-:W-:Y:S01]  /*77d0*/  @!P1 IMAD.MOV.U32 R37, RZ, RZ, R3 ;  /* 0x000000ffff259224 */ /* 0x000fe200078e0003 */
[----:B------:R-:W-:Y:S01]  /*77e0*/  @!P1 F2FP.BF16.F32.PACK_AB R0, R2, R0 ;  /* 0x000000000200923e */ /* 0x000fe200000010ff */
[----:B------:R-:W-:Y:S01]  /*77f0*/  @!P1 FFMA.FTZ R8, R11, R22, R8 ;  /* 0x000000160b089223 */ /* 0x000fe20000010008 */
[----:B------:R-:W-:Y:S01]  /*7800*/  @!P1 F2FP.BF16.F32.PACK_AB R6, R6, R5 ;  /* 0x000000050606923e */ /* 0x000fe200000010ff */
[----:B------:R-:W-:Y:S01]  /*7810*/  @!P0 IMAD.SHL.U32 R17, R17, 0x2, RZ ;  /* 0x0000000211118824 */ /* 0x000fe200078e00ff */
[----:B------:R-:W-:Y:S02]  /*7820*/  @!P1 MOV R36, R0 ;  /* 0x0000000000249202 */ /* 0x000fe40000000f00 */
[----:B------:R-:W-:Y:S02]  /*7830*/  @!P1 F2FP.BF16.F32.PACK_AB R7, R8, R7 ;  /* 0x000000070807923e */ /* 0x000fe400000010ff */
[----:B------:R-:W-:Y:S02]  /*7840*/  @!P1 MOV R38, R6 ;  /* 0x0000000600269202 */ /* 0x000fe40000000f00 */
[----:B------:R-:W-:Y:S01]  /*7850*/  @!P0 IADD3 R20, P5, PT, R17, R100, RZ ;  /* 0x0000006411148210 */ /* 0x000fe20007fbe0ff */
[----:B------:R-:W-:Y:S01]  /*7860*/  @!P1 IMAD.MOV.U32 R39, RZ, RZ, R7 ;  /* 0x000000ffff279224 */ /* 0x000fe200078e0007 */
[----:B------:R-:W-:Y:S02]  /*7870*/  @!P0 SEL R3, R35, R34, !P2 ;  /* 0x0000002223038207 */ /* 0x000fe40005000000 */
[----:B------:R-:W-:Y:S01]  /*7880*/  @!P0 IADD3 R16, P1, PT, R17, R102, RZ ;  /* 0x0000006611108210 */ /* 0x000fe20007f3e0ff */
[C---:B------:R-:W-:Y:S01]  /*7890*/  @!P0 IMAD.X R21, R10.reuse, 0x1, R101, P5 ;  /* 0x000000010a158824 */ /* 0x040fe200028e0665 */
[----:B------:R4:W-:Y:S01]  /*78a0*/  STG.E.128 desc[UR6][R48.64+0x40], R36 ;  /* 0x0000402430007986 */ /* 0x0009e2000c101d06 */
[----:B------:R-:W-:Y:S01]  /*78b0*/  @!P0 IMAD.WIDE R4, R3, 0x2, R14 ;  /* 0x0000000203048825 */ /* 0x000fe200078e020e */
[----:B------:R-:W-:Y:S02]  /*78c0*/  @!P0 IADD3.X R17, PT, PT, R10, R103, RZ, P1, !PT ;  /* 0x000000670a118210 */ /* 0x000fe40000ffe4ff */
[----:B------:R-:W-:Y:S04]  /*78d0*/  ISETP.GE.U32.OR P1, PT, R25, R35, P0 ;  /* 0x000000231900720c */ /* 0x000fe80000726470 */
[----:B------:R-:W2:Y:S08]  /*78e0*/  @!P0 LDG.E.128 R20, desc[UR6][R20.64+0x80] ;  /* 0x0000800614148981 */ /* 0x000eb0000c1e1d00 */
[----:B------:R-:W3:Y:S08]  /*78f0*/  @!P0 LDG.E.128 R4, desc[UR6][R4.64+0x80] ;  /* 0x0000800604048981 */ /* 0x000ef0000c1e1d00 */
[----:B------:R-:W5:Y:S08]  /*7900*/  @!P0 LDG.E.128 R44, desc[UR6][R16.64+0x80] ;  /* 0x00008006102c8981 */ /* 0x000f70000c1e1d00 */
[----:B------:R3:W4:Y:S01]  /*7910*/  LDG.E.128 R40, desc[UR6][R14.64+0x80] ;  /* 0x000080060e287981 */ /* 0x000722000c1e1d00 */
[C---:B--2---:R-:W-:Y:S01]  /*7920*/  @!P0 LOP3.LUT R10, R22.reuse, 0xffff0000, RZ, 0xc0, !PT ;  /* 0xffff0000160a8812 */ /* 0x044fe200078ec0ff */
[----:B------:R-:W-:Y:S01]  /*7930*/  @!P0 IMAD.U32 R11, R22, 0x10000, RZ ;  /* 0x00010000160b8824 */ /* 0x000fe200078e00ff */
[----:B------:R-:W-:Y:S01]  /*7940*/  @!P0 SHF.L.U32 R9, R23, 0x10, RZ ;  /* 0x0000001017098819 */ /* 0x000fe200000006ff */
[C---:B------:R-:W-:Y:S01]  /*7950*/  @!P0 IMAD.U32 R0, R20.reuse, 0x10000, RZ ;  /* 0x0001000014008824 */ /* 0x040fe200078e00ff */
[----:B------:R-:W-:Y:S01]  /*7960*/  @!P0 SHF.L.U32 R3, R21, 0x10, RZ ;  /* 0x0000001015038819 */ /* 0x000fe200000006ff */
[----:B------:R-:W-:Y:S01]  /*7970*/  @!P1 FADD.FTZ R11, -R11, -RZ ;  /* 0x800000ff0b0b9221 */ /* 0x000fe20000010100 */
[----:B------:R-:W-:Y:S01]  /*7980*/  @!P0 LOP3.LUT R2, R20, 0xffff0000, RZ, 0xc0, !PT ;  /* 0xffff000014028812 */ /* 0x000fe200078ec0ff */
[----:B------:R-:W-:Y:S01]  /*7990*/  @!P1 FADD.FTZ R9, -R9, -RZ ;  /* 0x800000ff09099221 */ /* 0x000fe20000010100 */
[----:B------:R-:W-:Y:S01]  /*79a0*/  @!P0 LOP3.LUT R13, R21, 0xffff0000, RZ, 0xc0, !PT ;  /* 0xffff0000150d8812 */ /* 0x000fe200078ec0ff */
[C---:B---3--:R-:W-:Y:S01]  /*79b0*/  @!P0 IMAD.U32 R14, R6.reuse, 0x10000, RZ ;  /* 0x00010000060e8824 */ /* 0x048fe200078e00ff */
[----:B------:R-:W-:Y:S01]  /*79c0*/  @!P0 LOP3.LUT R17, R6, 0xffff0000, RZ, 0xc0, !PT ;  /* 0xffff000006118812 */ /* 0x000fe200078ec0ff */
[----:B------:R-:W-:Y:S01]  /*79d0*/  @!P1 FADD.FTZ R10, -R10, -RZ ;  /* 0x800000ff0a0a9221 */ /* 0x000fe20000010100 */
[----:B------:R-:W-:Y:S01]  /*79e0*/  @!P0 SHF.L.U32 R12, R7, 0x10, RZ ;  /* 0x00000010070c8819 */ /* 0x000fe200000006ff */
[----:B------:R-:W-:Y:S01]  /*79f0*/  @!P1 FADD.FTZ R13, -R13, -RZ ;  /* 0x800000ff0d0d9221 */ /* 0x000fe20000010100 */
[----:B------:R-:W-:Y:S01]  /*7a00*/  @!P0 LOP3.LUT R8, R23, 0xffff0000, RZ, 0xc0, !PT ;  /* 0xffff000017088812 */ /* 0x000fe200078ec0ff */
[----:B------:R-:W-:Y:S01]  /*7a10*/  @!P0 FMUL.FTZ R6, R17, R10 ;  /* 0x0000000a11068220 */ /* 0x000fe20000410000 */
[C---:B------:R-:W-:Y:S01]  /*7a20*/  @!P0 LOP3.LUT R19, R4.reuse, 0xffff0000, RZ, 0xc0, !PT ;  /* 0xffff000004138812 */ /* 0x040fe200078ec0ff */
[----:B------:R-:W-:Y:S01]  /*7a30*/  @!P0 IMAD.U32 R21, R4, 0x10000, RZ ;  /* 0x0001000004158824 */ /* 0x000fe200078e00ff */
[C---:B------:R-:W-:Y:S01]  /*7a40*/  @!P0 SHF.L.U32 R4, R5.reuse, 0x10, RZ ;  /* 0x0000001005048819 */ /* 0x040fe200000006ff */
[----:B------:R-:W-:Y:S01]  /*7a50*/  @!P1 FADD.FTZ R0, -R0, -RZ ;  /* 0x800000ff00009221 */ /* 0x000fe20000010100 */
[----:B------:R-:W-:Y:S01]  /*7a60*/  @!P0 LOP3.LUT R16, R5, 0xffff0000, RZ, 0xc0, !PT ;  /* 0xffff000005108812 */ /* 0x000fe200078ec0ff */
[----:B------:R-:W-:Y:S01]  /*7a70*/  @!P1 FADD.FTZ R3, -R3, -RZ ;  /* 0x800000ff03039221 */ /* 0x000fe20000010100 */
[----:B------:R-:W-:Y:S01]  /*7a80*/  @!P0 LOP3.LUT R15, R7, 0xffff0000, RZ, 0xc0, !PT ;  /* 0xffff0000070f8812 */ /* 0x000fe200078ec0ff */
[----:B------:R-:W-:Y:S01]  /*7a90*/  @!P1 FADD.FTZ R2, -R2, -RZ ;  /* 0x800000ff02029221 */ /* 0x000fe20000010100 */
[----:B-----5:R-:W-:Y:S01]  /*7aa0*/  @!P0 LOP3.LUT R17, R46, 0xffff0000, RZ, 0xc0, !PT ;  /* 0xffff00002e118812 */ /* 0x020fe200078ec0ff */
[----:B------:R-:W-:Y:S01]  /*7ab0*/  @!P0 FMUL.FTZ R7, R12, R9 ;  /* 0x000000090c078220 */ /* 0x000fe20000410000 */
[----:B------:R-:W-:Y:S01]  /*7ac0*/  @!P0 LOP3.LUT R12, R44, 0xffff0000, RZ, 0xc0, !PT ;  /* 0xffff00002c0c8812 */ /* 0x000fe200078ec0ff */
[----:B----4-:R-:W-:Y:S01]  /*7ad0*/  @!P0 IMAD.U32 R9, R40, 0x10000, RZ ;  /* 0x0001000028098824 */ /* 0x010fe200078e00ff */
[----:B------:R-:W-:Y:S01]  /*7ae0*/  @!P0 SHF.L.U32 R18, R47, 0x10, RZ ;  /* 0x000000102f128819 */ /* 0x000fe200000006ff */
[----:B------:R-:W-:Y:S01]  /*7af0*/  @!P0 FMUL.FTZ R5, R14, R11 ;  /* 0x0000000b0e058220 */ /* 0x000fe20000410000 */
[----:B------:R-:W-:Y:S01]  /*7b00*/  @!P0 LOP3.LUT R11, R40, 0xffff0000, RZ, 0xc0, !PT ;  /* 0xffff0000280b8812 */ /* 0x000fe200078ec0ff */
[----:B------:R-:W-:Y:S01]  /*7b10*/  @!P0 IMAD.U32 R10, R44, 0x10000, RZ ;  /* 0x000100002c0a8824 */ /* 0x000fe200078e00ff */
[----:B------:R-:W-:Y:S01]  /*7b20*/  @!P0 SHF.L.U32 R14, R41, 0x10, RZ ;  /* 0x00000010290e8819 */ /* 0x000fe200000006ff */
[----:B------:R-:W-:Y:S01]  /*7b30*/  @!P0 FMUL.FTZ R0, R21, R0 ;  /* 0x0000000015008220 */ /* 0x000fe20000410000 */
[----:B------:R-:W-:Y:S01]  /*7b40*/  @!P1 FADD.FTZ R8, -R8, -RZ ;  /* 0x800000ff08089221 */ /* 0x000fe20000010100 */
[----:B------:R-:W-:Y:S01]  /*7b50*/  @!P0 FMUL.FTZ R3, R4, R3 ;  /* 0x0000000304038220 */ /* 0x000fe20000410000 */
[----:B------:R-:W-:Y:S01]  /*7b60*/  @!P0 FMUL.FTZ R2, R19, R2 ;  /* 0x0000000213028220 */ /* 0x000fe20000410000 */
[----:B------:R-:W-:Y:S01]  /*7b70*/  @!P0 LOP3.LUT R19, R47, 0xffff0000, RZ, 0xc0, !PT ;  /* 0xffff00002f138812 */ /* 0x000fe200078ec0ff */
[----:B------:R-:W-:Y:S01]  /*7b80*/  @!P0 FMUL.FTZ R4, R16, R13 ;  /* 0x0000000d10048220 */ /* 0x000fe20000410000 */
[----:B------:R-:W-:Y:S01]  /*7b90*/  @!P0 SHF.L.U32 R13, R45, 0x10, RZ ;  /* 0x000000102d0d8819 */ /* 0x000fe200000006ff */
[----:B------:R-:W-:Y:S01]  /*7ba0*/  @!P0 FFMA.FTZ R0, R9, R10, R0 ;  /* 0x0000000a09008223 */ /* 0x000fe20000010000 */
[----:B------:R-:W-:Y:S01]  /*7bb0*/  @!P0 LOP3.LUT R9, R41, 0xffff0000, RZ, 0xc0, !PT ;  /* 0xffff000029098812 */ /* 0x000fe200078ec0ff */
[----:B------:R-:W-:Y:S01]  /*7bc0*/  @!P0 FMUL.FTZ R8, R15, R8 ;  /* 0x000000080f088220 */ /* 0x000fe20000410000 */
[----:B------:R-:W-:Y:S01]  /*7bd0*/  @!P0 LOP3.LUT R15, R45, 0xffff0000, RZ, 0xc0, !PT ;  /* 0xffff00002d0f8812 */ /* 0x000fe200078ec0ff */
[----:B------:R-:W-:Y:S01]  /*7be0*/  @!P0 FFMA.FTZ R2, R11, R12, R2 ;  /* 0x0000000c0b028223 */ /* 0x000fe20000010002 */
[C---:B------:R-:W-:Y:S01]  /*7bf0*/  @!P0 LOP3.LUT R11, R42.reuse, 0xffff0000, RZ, 0xc0, !PT ;  /* 0xffff00002a0b8812 */ /* 0x040fe200078ec0ff */
[----:B------:R-:W-:Y:S01]  /*7c00*/  @!P0 IMAD.U32 R10, R42, 0x10000, RZ ;  /* 0x000100002a0a8824 */ /* 0x000fe200078e00ff */
[C---:B------:R-:W-:Y:S01]  /*7c10*/  @!P0 SHF.L.U32 R12, R43.reuse, 0x10, RZ ;  /* 0x000000102b0c8819 */ /* 0x040fe200000006ff */
[----:B------:R-:W-:Y:S01]  /*7c20*/  @!P0 IMAD.U32 R16, R46, 0x10000, RZ ;  /* 0x000100002e108824 */ /* 0x000fe200078e00ff */
[----:B------:R-:W-:Y:S01]  /*7c30*/  @!P0 F2FP.BF16.F32.PACK_AB R0, R2, R0 ;  /* 0x000000000200823e */ /* 0x000fe200000010ff */
[----:B------:R-:W-:Y:S01]  /*7c40*/  @!P0 FFMA.FTZ R3, R14, R13, R3 ;  /* 0x0000000d0e038223 */ /* 0x000fe20000010003 */
[----:B------:R-:W-:Y:S01]  /*7c50*/  @!P0 LOP3.LUT R13, R43, 0xffff0000, RZ, 0xc0, !PT ;  /* 0xffff00002b0d8812 */ /* 0x000fe200078ec0ff */
[----:B------:R-:W-:Y:S01]  /*7c60*/  @!P0 FFMA.FTZ R4, R9, R15, R4 ;  /* 0x0000000f09048223 */ /* 0x000fe20000010004 */
[----:B------:R-:W-:Y:S01]  /*7c70*/  @!P0 FFMA.FTZ R5, R10, R16, R5 ;  /* 0x000000100a058223 */ /* 0x000fe20000010005 */
[----:B------:R-:W-:Y:S01]  /*7c80*/  @!P0 FFMA.FTZ R6, R11, R17, R6 ;  /* 0x000000110b068223 */ /* 0x000fe20000010006 */
[----:B------:R-:W-:Y:S01]  /*7c90*/  @!P0 FFMA.FTZ R7, R12, R18, R7 ;  /* 0x000000120c078223 */ /* 0x000fe20000010007 */
[----:B------:R-:W-:Y:S01]  /*7ca0*/  @!P0 FFMA.FTZ R8, R13, R19, R8 ;  /* 0x000000130d088223 */ /* 0x000fe20000010008 */
[----:B------:R-:W-:Y:S01]  /*7cb0*/  @!P0 F2FP.BF16.F32.PACK_AB R3, R4, R3 ;  /* 0x000000030403823e */ /* 0x000fe200000010ff */
[----:B------:R-:W-:Y:S01]  /*7cc0*/  @!P0 IMAD.MOV.U32 R40, RZ, RZ, R0 ;  /* 0x000000ffff288224 */ /* 0x000fe200078e0000 */
[----:B------:R-:W-:Y:S02]  /*7cd0*/  @!P0 F2FP.BF16.F32.PACK_AB R5, R6, R5 ;  /* 0x000000050605823e */ /* 0x000fe400000010ff */
[----:B------:R-:W-:Y:S02]  /*7ce0*/  @!P0 F2FP.BF16.F32.PACK_AB R8, R8, R7 ;  /* 0x000000070808823e */ /* 0x000fe400000010ff */
[----:B------:R-:W-:Y:S01]  /*7cf0*/  @!P0 MOV R41, R3 ;  /* 0x0000000300298202 */ /* 0x000fe20000000f00 */
[----:B------:R-:W-:Y:S01]  /*7d00*/  @!P0 IMAD.MOV.U32 R42, RZ, RZ, R5 ;  /* 0x000000ffff2a8224 */ /* 0x000fe200078e0005 */
[----:B------:R-:W-:Y:S05]  /*7d10*/  @!P0 MOV R43, R8 ;  /* 0x00000008002b8202 */ /* 0x000fea0000000f00 */
[----:B------:R4:W-:Y:S02]  /*7d20*/  STG.E.128 desc[UR6][R48.64+0x80], R40 ;  /* 0x0000802830007986 */ /* 0x0009e4000c101d06 */
.L_x_1730:
[----:B------:R-:W-:Y:S05]  /*7d30*/  BSYNC.RECONVERGENT B0 ;  /* 0x0000000000007941 */ /* 0x000fea0003800200 */
.L_x_1729:
[----:B------:R-:W-:Y:S04]  /*7d40*/  BSSY.RECONVERGENT B0, `(.L_x_1731) ;  /* 0x0000107000007945 */ /* 0x000fe80003800200 */
[----:B------:R-:W-:Y:S05]  /*7d50*/  @!P4 BRA `(.L_x_1732) ;  /* 0x000000100014c947 */ /* 0x000fea0003800000 */
[C---:B------:R-:W-:Y:S01]  /*7d60*/  ISETP.GE.AND P0, PT, R28.reuse, R27, PT ;  /* 0x0000001b1c00720c */ /* 0x040fe20003f06270 */
[----:B--2---:R-:W2:Y:S11]  /*7d70*/  LDC.64 R10, c[0x0][0x4a8] ;  /* 0x00012a00ff0a7b82 */ /* 0x004eb60000000a00 */
[----:B------:R-:W-:Y:S01]  /*7d80*/  @!UPT UIADD3 URZ, UPT, UPT, URZ, URZ, URZ ;  /* 0x000000fffffff290 */ /* 0x000fe2000fffe0ff */
[----:B------:R-:W-:Y:S04]  /*7d90*/  @!P0 ISETP.GE.U32.AND P1, PT, R28, R35, PT ;  /* 0x000000231c00820c */ /* 0x000fe80003f26070 */
[----:B------:R-:W-:Y:S02]  /*7da0*/  @!P0 SEL R5, R34, RZ, P1 ;  /* 0x000000ff22058207 */ /* 0x000fe40000800000 */
[----:B------:R-:W-:Y:S02]  /*7db0*/  @!P0 SEL R9, R125, RZ, P1 ;  /* 0x000000ff7d098207 */ /* 0x000fe40000800000 */
[----:B------:R-:W-:Y:S01]  /*7dc0*/  @!P0 IADD3 R5, P2, PT, R118, R5, RZ ;  /* 0x0000000576058210 */ /* 0x000fe20007f5e0ff */
[----:B--2---:R-:W-:Y:S02]  /*7dd0*/  IMAD R3, R11, 0xc0, RZ ;  /* 0x000000c00b037824 */ /* 0x004fe400078e02ff */
[----:B------:R-:W-:Y:S04]  /*7de0*/  IMAD.WIDE.U32 R10, R10, 0xc0, R30 ;  /* 0x000000c00a0a7825 */ /* 0x000fe800078e001e */
[----:B------:R-:W-:Y:S01]  /*7df0*/  @!P0 IMAD.X R0, R106, 0x1, R9, P2 ;  /* 0x000000016a008824 */ /* 0x000fe200010e0609 */
[----:B------:R-:W-:Y:S01]  /*7e00*/  @!P0 SHF.L.U32 R9, R5, 0x1, RZ ;  /* 0x0000000105098819 */ /* 0x000fe200000006ff */
[----:B------:R-:W-:Y:S01]  /*7e10*/  IMAD.IADD R11, R11, 0x1, R3 ;  /* 0x000000010b0b7824 */ /* 0x000fe200078e0203 */
[----:B------:R-:W-:Y:S02]  /*7e20*/  @!P0 SEL R3, R35, R34, !P1 ;  /* 0x0000002223038207 */ /* 0x000fe40004800000 */
[----:B------:R-:W-:Y:S02]  /*7e30*/  @!P0 SHF.L.U64.HI R0, R5, 0x1, R0 ;  /* 0x0000000105008819 */ /* 0x000fe40000010200 */
[----:B----4-:R-:W-:Y:S01]  /*7e40*/  @!P0 IADD3 R40, P1, PT, R9, R100, RZ ;  /* 0x0000006409288210 */ /* 0x010fe20007f3e0ff */
[----:B------:R-:W-:Y:S01]  /*7e50*/  @!P0 IMAD.WIDE R6, R3, 0x2, R10 ;  /* 0x0000000203068825 */ /* 0x000fe200078e020a */
[----:B------:R-:W2:Y:S03]  /*7e60*/  LDG.E.128 R20, desc[UR6][R10.64] ;  /* 0x000000060a147981 */ /* 0x000ea6000c1e1d00 */
[C---:B------:R-:W-:Y:S01]  /*7e70*/  @!P0 IMAD.X R41, R0.reuse, 0x1, R101, P1 ;  /* 0x0000000100298824 */ /* 0x040fe200008e0665 */
[----:B------:R-:W-:Y:S04]  /*7e80*/  @!P0 IADD3 R14, P1, PT, R9, R102, RZ ;  /* 0x00000066090e8210 */ /* 0x000fe80007f3e0ff */
[----:B------:R-:W4:Y:S01]  /*7e90*/  @!P0 LDG.E.128 R4, desc[UR6][R6.64] ;  /* 0x0000000606048981 */ /* 0x000f22000c1e1d00 */
[----:B------:R-:W-:Y:S01]  /*7ea0*/  @!P0 IMAD.X R15, R0, 0x1, R103, P1 ;  /* 0x00000001000f8824 */ /* 0x000fe200008e0667 */
[----:B------:R-:W-:Y:S06]  /*7eb0*/  ISETP.GE.U32.OR P1, PT, R28, R35, P0 ;  /* 0x000000231c00720c */ /* 0x000fec0000726470 */
[----:B------:R-:W5:Y:S08]  /*7ec0*/  @!P0 LDG.E.128 R40, desc[UR6][R40.64] ;  /* 0x0000000628288981 */ /* 0x000f70000c1e1d00 */
[----:B------:R1:W3:Y:S01]  /*7ed0*/  @!P0 LDG.E.128 R36, desc[UR6][R14.64] ;  /* 0x000000060e248981 */ /* 0x0002e2000c1e1d00 */
[----:B----4-:R-:W-:Y:S01]  /*7ee0*/  @!P0 SHF.L.U32 R12, R7, 0x10, RZ ;  /* 0x00000010070c8819 */ /* 0x010fe200000006ff */
[----:B------:R-:W-:Y:S01]  /*7ef0*/  @!P0 IMAD.U32 R3, R5, 0x10000, RZ ;  /* 0x0001000005038824 */ /* 0x000fe200078e00ff */
[----:B------:R-:W-:Y:S02]  /*7f00*/  @!P0 LOP3.LUT R9, R7, 0xffff0000, RZ, 0xc0, !PT ;  /* 0xffff000007098812 */ /* 0x000fe400078ec0ff */
[C---:B------:R-:W-:Y:S02]  /*7f10*/  @!P0 SHF.L.U32 R0, R4.reuse, 0x10, RZ ;  /* 0x0000001004008819 */ /* 0x040fe400000006ff */
[----:B------:R-:W-:Y:S02]  /*7f20*/  @!P0 LOP3.LUT R2, R4, 0xffff0000, RZ, 0xc0, !PT ;  /* 0xffff000004028812 */ /* 0x000fe400078ec0ff */
[C---:B-----5:R-:W-:Y:S01]  /*7f30*/  @!P0 LOP3.LUT R8, R43.reuse, 0xffff0000, RZ, 0xc0, !PT ;  /* 0xffff00002b088812 */ /* 0x060fe200078ec0ff */
[----:B------:R-:W-:Y:S01]  /*7f40*/  @!P0 IMAD.U32 R7, R43, 0x10000, RZ ;  /* 0x000100002b078824 */ /* 0x000fe200078e00ff */
[----:B-1----:R-:W-:Y:S01]  /*7f50*/  @!P0 SHF.L.U32 R14, R42, 0x10, RZ ;  /* 0x000000102a0e8819 */ /* 0x002fe200000006ff */
[----:B------:R-:W-:Y:S01]  /*7f60*/  @!P0 IMAD.U32 R19, R40, 0x10000, RZ ;  /* 0x0001000028138824 */ /* 0x000fe200078e00ff */
[----:B------:R-:W-:Y:S01]  /*7f70*/  @!P0 LOP3.LUT R13, R42, 0xffff0000, RZ, 0xc0, !PT ;  /* 0xffff00002a0d8812 */ /* 0x000fe200078ec0ff */
[----:B------:R-:W-:Y:S01]  /*7f80*/  @!P1 FADD.FTZ R7, -R7, -RZ ;  /* 0x800000ff07079221 */ /* 0x000fe20000010100 */
[----:B------:R-:W-:Y:S01]  /*7f90*/  @!P0 LOP3.LUT R4, R5, 0xffff0000, RZ, 0xc0, !PT ;  /* 0xffff000005048812 */ /* 0x000fe200078ec0ff */
[----:B------:R-:W-:Y:S01]  /*7fa0*/  @!P0 IMAD.U32 R16, R41, 0x10000, RZ ;  /* 0x0001000029108824 */ /* 0x000fe200078e00ff */
[----:B------:R-:W-:Y:S01]  /*7fb0*/  @!P0 LOP3.LUT R17, R40, 0xffff0000, RZ, 0xc0, !PT ;  /* 0xffff000028118812 */ /* 0x000fe200078ec0ff */
[----:B------:R-:W-:Y:S01]  /*7fc0*/  @!P1 FADD.FTZ R19, -R19, -RZ ;  /* 0x800000ff13139221 */ /* 0x000fe20000010100 */
[----:B------:R-:W-:Y:S01]  /*7fd0*/  @!P0 LOP3.LUT R15, R41, 0xffff0000, RZ, 0xc0, !PT ;  /* 0xffff0000290f8812 */ /* 0x000fe200078ec0ff */
[----:B------:R-:W-:Y:S01]  /*7fe0*/  @!P1 FADD.FTZ R8, -R8, -RZ ;  /* 0x800000ff08089221 */ /* 0x000fe20000010100 */
[C---:B------:R-:W-:Y:S01]  /*7ff0*/  @!P0 IMAD.U32 R5, R6.reuse, 0x10000, RZ ;  /* 0x0001000006058824 */ /* 0x040fe200078e00ff */
[----:B------:R-:W-:Y:S01]  /*8000*/  @!P0 LOP3.LUT R6, R6, 0xffff0000, RZ, 0xc0, !PT ;  /* 0xffff000006068812 */ /* 0x000fe200078ec0ff */
[----:B------:R-:W-:Y:S01]  /*8010*/  @!P1 FADD.FTZ R14, -R14, -RZ ;  /* 0x800000ff0e0e9221 */ /* 0x000fe20000010100 */
[----:B------:R-:W-:Y:S01]  /*8020*/  @!P1 FADD.FTZ R13, -R13, -RZ ;  /* 0x800000ff0d0d9221 */ /* 0x000fe20000010100 */
[----:B------:R-:W-:Y:S01]  /*8030*/  @!P0 FMUL.FTZ R7, R12, R7 ;  /* 0x000000070c078220 */ /* 0x000fe20000410000 */
[----:B---3--:R-:W-:Y:S01]  /*8040*/  @!P0 SHF.L.U32 R12, R36, 0x10, RZ ;  /* 0x00000010240c8819 */ /* 0x008fe200000006ff */
[----:B------:R-:W-:Y:S01]  /*8050*/  @!P0 FMUL.FTZ R8, R9, R8 ;  /* 0x0000000809088220 */ /* 0x000fe20000410000 */
[----:B------:R-:W-:Y:S01]  /*8060*/  @!P0 FMUL.FTZ R0, R0, R19 ;  /* 0x0000001300008220 */ /* 0x000fe20000410000 */
[----:B------:R-:W-:Y:S01]  /*8070*/  @!P1 FADD.FTZ R17, -R17, -RZ ;  /* 0x800000ff11119221 */ /* 0x000fe20000010100 */
[----:B------:R-:W-:Y:S01]  /*8080*/  @!P1 FADD.FTZ R16, -R16, -RZ ;  /* 0x800000ff10109221 */ /* 0x000fe20000010100 */
[----:B------:R-:W-:Y:S01]  /*8090*/  @!P1 FADD.FTZ R15, -R15, -RZ ;  /* 0x800000ff0f0f9221 */ /* 0x000fe20000010100 */
[----:B------:R-:W-:Y:S01]  /*80a0*/  ISETP.GE.AND P1, PT, R26, R27, PT ;  /* 0x0000001b1a00720c */ /* 0x000fe20003f26270 */
[----:B--2---:R-:W-:Y:S02]  /*80b0*/  @!P0 IMAD.U32 R9, R20, 0x10000, RZ ;  /* 0x0001000014098824 */ /* 0x004fe400078e00ff */
[----:B------:R-:W-:Y:S01]  /*80c0*/  @!P0 FMUL.FTZ R5, R5, R14 ;  /* 0x0000000e05058220 */ /* 0x000fe20000410000 */
[----:B------:R-:W-:Y:S01]  /*80d0*/  @!P0 LOP3.LUT R14, R36, 0xffff0000, RZ, 0xc0, !PT ;  /* 0xffff0000240e8812 */ /* 0x000fe200078ec0ff */
[----:B------:R-:W-:Y:S01]  /*80e0*/  @!P0 FMUL.FTZ R6, R6, R13 ;  /* 0x0000000d06068220 */ /* 0x000fe20000410000 */
[----:B------:R-:W-:Y:S01]  /*80f0*/  @!P0 LOP3.LUT R13, R20, 0xffff0000, RZ, 0xc0, !PT ;  /* 0xffff0000140d8812 */ /* 0x000fe200078ec0ff */
[----:B------:R-:W-:Y:S01]  /*8100*/  @!P0 FMUL.FTZ R2, R2, R17 ;  /* 0x0000001102028220 */ /* 0x000fe20000410000 */
[----:B------:R-:W-:Y:S01]  /*8110*/  @!P0 FMUL.FTZ R3, R3, R16 ;  /* 0x0000001003038220 */ /* 0x000fe20000410000 */
[----:B------:R-:W-:Y:S01]  /*8120*/  @!P0 LOP3.LUT R16, R37, 0xffff0000, RZ, 0xc0, !PT ;  /* 0xffff000025108812 */ /* 0x000fe200078ec0ff */
[----:B------:R-:W-:Y:S01]  /*8130*/  @!P0 FMUL.FTZ R4, R4, R15 ;  /* 0x0000000f04048220 */ /* 0x000fe20000410000 */
[----:B------:R-:W-:Y:S01]  /*8140*/  @!P0 FFMA.FTZ R0, R9, R12, R0 ;  /* 0x0000000c09008223 */ /* 0x000fe20000010000 */
[----:B------:R-:W-:Y:S01]  /*8150*/  @!P0 LOP3.LUT R9, R21, 0xffff0000, RZ, 0xc0, !PT ;  /* 0xffff000015098812 */ /* 0x000fe200078ec0ff */
[----:B------:R-:W-:Y:S01]  /*8160*/  @!P0 IMAD.U32 R15, R37, 0x10000, RZ ;  /* 0x00010000250f8824 */ /* 0x000fe200078e00ff */
[----:B------:R-:W-:Y:S01]  /*8170*/  @!P1 ISETP.GE.U32.AND P2, PT, R26, R35, PT ;  /* 0x000000231a00920c */ /* 0x000fe20003f46070 */
[----:B------:R-:W-:Y:S01]  /*8180*/  @!P0 IMAD.U32 R12, R21, 0x10000, RZ ;  /* 0x00010000150c8824 */ /* 0x000fe200078e00ff */
[----:B------:R-:W1:Y:S01]  /*8190*/  LDC.64 R18, c[0x0][0x3b8] ;  /* 0x0000ee00ff127b82 */ /* 0x000e620000000a00 */
[----:B------:R-:W-:Y:S01]  /*81a0*/  @!P0 FFMA.FTZ R2, R13, R14, R2 ;  /* 0x0000000e0d028223 */ /* 0x000fe20000010002 */
[----:B------:R-:W-:Y:S01]  /*81b0*/  @!P0 LOP3.LUT R13, R38, 0xffff0000, RZ, 0xc0, !PT ;  /* 0xffff0000260d8812 */ /* 0x000fe200078ec0ff */
[----:B------:R-:W-:Y:S01]  /*81c0*/  @!P0 FFMA.FTZ R3, R12, R15, R3 ;  /* 0x0000000f0c038223 */ /* 0x000fe20000010003 */
[----:B------:R-:W-:Y:S01]  /*81d0*/  @!P0 SHF.L.U32 R12, R22, 0x10, RZ ;  /* 0x00000010160c8819 */ /* 0x000fe200000006ff */
[----:B------:R-:W-:Y:S01]  /*81e0*/  @!P0 FFMA.FTZ R4, R9, R16, R4 ;  /* 0x0000001009048223 */ /* 0x000fe20000010004 */
[----:B------:R-:W-:Y:S01]  /*81f0*/  @!P0 F2FP.BF16.F32.PACK_AB R2, R2, R0 ;  /* 0x000000000202823e */ /* 0x000fe200000010ff */
[----:B------:R-:W-:Y:S01]  /*8200*/  @!P0 IMAD.U32 R9, R38, 0x10000, RZ ;  /* 0x0001000026098824 */ /* 0x000fe200078e00ff */
[----:B------:R-:W-:Y:S01]  /*8210*/  @!P0 SHF.L.U32 R0, R23, 0x10, RZ ;  /* 0x0000001017008819 */ /* 0x000fe200000006ff */
[C---:B------:R-:W-:Y:S01]  /*8220*/  @!P0 IMAD.U32 R14, R39.reuse, 0x10000, RZ ;  /* 0x00010000270e8824 */ /* 0x040fe200078e00ff */
[----:B------:R-:W-:Y:S01]  /*8230*/  @!P0 F2FP.BF16.F32.PACK_AB R17, R4, R3 ;  /* 0x000000030411823e */ /* 0x000fe200000010ff */
[----:B------:R-:W-:Y:S01]  /*8240*/  @!P0 FFMA.FTZ R5, R12, R9, R5 ;  /* 0x000000090c058223 */ /* 0x000fe20000010005 */
[----:B------:R-:W-:Y:S01]  /*8250*/  @!P0 LOP3.LUT R9, R22, 0xffff0000, RZ, 0xc0, !PT ;  /* 0xffff000016098812 */ /* 0x000fe200078ec0ff */
[----:B------:R-:W-:Y:S01]  /*8260*/  @!P0 IMAD.MOV.U32 R20, RZ, RZ, R2 ;  /* 0x000000ffff148224 */ /* 0x000fe200078e0002 */
[----:B------:R-:W-:Y:S01]  /*8270*/  @!P0 LOP3.LUT R15, R39, 0xffff0000, RZ, 0xc0, !PT ;  /* 0xffff0000270f8812 */ /* 0x000fe200078ec0ff */
[----:B------:R-:W-:Y:S01]  /*8280*/  @!P0 IMAD.MOV.U32 R21, RZ, RZ, R17 ;  /* 0x000000ffff158224 */ /* 0x000fe200078e0011 */
[----:B------:R-:W-:Y:S01]  /*8290*/  @!P0 LOP3.LUT R3, R23, 0xffff0000, RZ, 0xc0, !PT ;  /* 0xffff000017038812 */ /* 0x000fe200078ec0ff */
[----:B------:R-:W-:Y:S01]  /*82a0*/  @!P0 FFMA.FTZ R6, R9, R13, R6 ;  /* 0x0000000d09068223 */ /* 0x000fe20000010006 */
[----:B------:R-:W-:Y:S01]  /*82b0*/  @!P1 SEL R13, R34, RZ, P2 ;  /* 0x000000ff220d9207 */ /* 0x000fe20001000000 */
[----:B------:R-:W-:Y:S02]  /*82c0*/  @!P0 FFMA.FTZ R7, R0, R14, R7 ;  /* 0x0000000e00078223 */ /* 0x000fe40000010007 */
[----:B------:R-:W-:Y:S01]  /*82d0*/  @!P0 FFMA.FTZ R8, R3, R15, R8 ;  /* 0x0000000f03088223 */ /* 0x000fe20000010008 */
[----:B------:R-:W-:Y:S02]  /*82e0*/  @!P1 SEL R3, R125, RZ, P2 ;  /* 0x000000ff7d039207 */ /* 0x000fe40001000000 */
[----:B------:R-:W-:Y:S01]  /*82f0*/  @!P1 IADD3 R13, P4, PT, R118, R13, RZ ;  /* 0x0000000d760d9210 */ /* 0x000fe20007f9e0ff */
[----:B-1----:R-:W-:Y:S01]  /*8300*/  IMAD.WIDE.U32 R48, R18, 0xc0, R96 ;  /* 0x000000c012307825 */ /* 0x002fe200078e0060 */
[----:B------:R-:W-:Y:S02]  /*8310*/  @!P0 F2FP.BF16.F32.PACK_AB R6, R6, R5 ;  /* 0x000000050606823e */ /* 0x000fe400000010ff */
[----:B------:R-:W-:Y:S01]  /*8320*/  @!P1 IADD3.X R0, PT, PT, R106, R3, RZ, P4, !PT ;  /* 0x000000036a009210 */ /* 0x000fe200027fe4ff */
[----:B------:R-:W-:Y:S01]  /*8330*/  IMAD R19, R19, 0xc0, RZ ;  /* 0x000000c013137824 */ /* 0x000fe200078e02ff */
[----:B------:R-:W-:Y:S01]  /*8340*/  @!P0 F2FP.BF16.F32.PACK_AB R7, R8, R7 ;  /* 0x000000070807823e */ /* 0x000fe200000010ff */
[----:B------:R-:W-:Y:S01]  /*8350*/  @!P0 IMAD.MOV.U32 R22, RZ, RZ, R6 ;  /* 0x000000ffff168224 */ /* 0x000fe200078e0006 */
[----:B------:R-:W-:Y:S01]  /*8360*/  @!P1 SHF.L.U64.HI R0, R13, 0x1, R0 ;  /* 0x000000010d009819 */ /* 0x000fe20000010200 */
[----:B------:R-:W-:Y:S01]  /*8370*/  IMAD.IADD R49, R49, 0x1, R19 ;  /* 0x0000000131317824 */ /* 0x000fe200078e0213 */
[----:B------:R-:W-:Y:S02]  /*8380*/  @!P1 SHF.L.U32 R13, R13, 0x1, RZ ;  /* 0x000000010d0d9819 */ /* 0x000fe400000006ff */
[----:B------:R-:W-:Y:S02]  /*8390*/  @!P0 MOV R23, R7 ;  /* 0x0000000700178202 */ /* 0x000fe40000000f00 */
[----:B------:R-:W-:Y:S02]  /*83a0*/  @!P1 SEL R3, R35, R34, !P2 ;  /* 0x0000002223039207 */ /* 0x000fe40005000000 */
[----:B------:R-:W-:Y:S01]  /*83b0*/  @!P1 IADD3 R44, P0, PT, R13, R100, RZ ;  /* 0x000000640d2c9210 */ /* 0x000fe20007f1e0ff */
[----:B------:R1:W-:Y:S01]  /*83c0*/  STG.E.128 desc[UR6][R48.64], R20 ;  /* 0x0000001430007986 */ /* 0x0003e2000c101d06 */
[----:B------:R-:W-:Y:S01]  /*83d0*/  ISETP.GE.U32.OR P2, PT, R26, R35, P1 ;  /* 0x000000231a00720c */ /* 0x000fe20000f46470 */
[----:B------:R-:W-:Y:S04]  /*83e0*/  @!P1 IMAD.WIDE R4, R3, 0x2, R10 ;  /* 0x0000000203049825 */ /* 0x000fe800078e020a */
[C---:B------:R-:W-:Y:S01]  /*83f0*/  @!P1 IMAD.X R45, R0.reuse, 0x1, R101, P0 ;  /* 0x00000001002d9824 */ /* 0x040fe200000e0665 */
[----:B------:R-:W-:Y:S01]  /*8400*/  @!P1 IADD3 R12, P0, PT, R13, R102, RZ ;  /* 0x000000660d0c9210 */ /* 0x000fe20007f1e0ff */
[----:B------:R-:W2:Y:S03]  /*8410*/  @!P1 LDG.E.128 R4, desc[UR6][R4.64+0x40] ;  /* 0x0000400604049981 */ /* 0x000ea6000c1e1d00 */
[----:B------:R-:W-:Y:S02]  /*8420*/  @!P1 IADD3.X R13, PT, PT, R0, R103, RZ, P0, !PT ;  /* 0x00000067000d9210 */ /* 0x000fe400007fe4ff */
[----:B------:R-:W-:Y:S03]  /*8430*/  ISETP.GE.AND P0, PT, R25, R27, PT ;  /* 0x0000001b1900720c */ /* 0x000fe60003f06270 */
[----:B------:R-:W3:Y:S08]  /*8440*/  @!P1 LDG.E.128 R44, desc[UR6][R44.64+0x40] ;  /* 0x000040062c2c9981 */ /* 0x000ef0000c1e1d00 */
[----:B------:R4:W5:Y:S08]  /*8450*/  @!P1 LDG.E.128 R40, desc[UR6][R12.64+0x40] ;  /* 0x000040060c289981 */ /* 0x000970000c1e1d00 */
[----:B------:R-:W5:Y:S01]  /*8460*/  LDG.E.128 R36, desc[UR6][R10.64+0x40] ;  /* 0x000040060a247981 */ /* 0x000f62000c1e1d00 */
[C---:B--2---:R-:W-:Y:S01]  /*8470*/  @!P1 SHF.L.U32 R8, R7.reuse, 0x10, RZ ;  /* 0x0000001007089819 */ /* 0x044fe200000006ff */
[C---:B------:R-:W-:Y:S01]  /*8480*/  @!P1 IMAD.U32 R0, R4.reuse, 0x10000, RZ ;  /* 0x0001000004009824 */ /* 0x040fe200078e00ff */
[----:B----4-:R-:W-:Y:S02]  /*8490*/  @!P1 LOP3.LUT R12, R7, 0xffff0000, RZ, 0xc0, !PT ;  /* 0xffff0000070c9812 */ /* 0x010fe400078ec0ff */
[----:B------:R-:W-:Y:S02]  /*84a0*/  @!P1 LOP3.LUT R2, R4, 0xffff0000, RZ, 0xc0, !PT ;  /* 0xffff000004029812 */ /* 0x000fe400078ec0ff */
[----:B------:R-:W-:Y:S02]  /*84b0*/  @!P1 SHF.L.U32 R3, R5, 0x10, RZ ;  /* 0x0000001005039819 */ /* 0x000fe400000006ff */
[C---:B---3--:R-:W-:Y:S01]  /*84c0*/  @!P1 SHF.L.U32 R7, R47.reuse, 0x10, RZ ;  /* 0x000000102f079819 */ /* 0x048fe200000006ff */
[----:B------:R-:W-:Y:S01]  /*84d0*/  @!P1 IMAD.U32 R14, R46, 0x10000, RZ ;  /* 0x000100002e0e9824 */ /* 0x000fe200078e00ff */
[----:B------:R-:W-:Y:S01]  /*84e0*/  @!P1 LOP3.LUT R9, R47, 0xffff0000, RZ, 0xc0, !PT ;  /* 0xffff00002f099812 */ /* 0x000fe200078ec0ff */
[----:B------:R-:W-:Y:S01]  /*84f0*/  @!P1 IMAD.U32 R19, R44, 0x10000, RZ ;  /* 0x000100002c139824 */ /* 0x000fe200078e00ff */
[----:B------:R-:W-:Y:S01]  /*8500*/  @!P1 LOP3.LUT R13, R46, 0xffff0000, RZ, 0xc0, !PT ;  /* 0xffff00002e0d9812 */ /* 0x000fe200078ec0ff */
[----:B------:R-:W-:Y:S01]  /*8510*/  @!P2 FADD.FTZ R14, -R14, -RZ ;  /* 0x800000ff0e0ea221 */ /* 0x000fe20000010100 */
[----:B------:R-:W-:Y:S01]  /*8520*/  @!P1 SHF.L.U32 R16, R45, 0x10, RZ ;  /* 0x000000102d109819 */ /* 0x000fe200000006ff */
[----:B------:R-:W-:Y:S01]  /*8530*/  @!P2 FADD.FTZ R19, -R19, -RZ ;  /* 0x800000ff1313a221 */ /* 0x000fe20000010100 */
        /* <DEDUP_REMOVED lines=8> */
[----:B-----5:R-:W-:Y:S01]  /*85c0*/  @!P1 LOP3.LUT R18, R41, 0xffff0000, RZ, 0xc0, !PT ;  /* 0xffff000029129812 */ /* 0x020fe200078ec0ff */
[----:B------:R-:W-:Y:S01]  /*85d0*/  @!P2 FADD.FTZ R13, -R13, -RZ ;  /* 0x800000ff0d0da221 */ /* 0x000fe20000010100 */
[----:B-1----:R-:W-:Y:S01]  /*85e0*/  @!P1 LOP3.LUT R20, R42, 0xffff0000, RZ, 0xc0, !PT ;  /* 0xffff00002a149812 */ /* 0x002fe200078ec0ff */
[----:B------:R-:W-:Y:S01]  /*85f0*/  @!P2 FADD.FTZ R16, -R16, -RZ ;  /* 0x800000ff1010a221 */ /* 0x000fe20000010100 */
[C---:B------:R-:W-:Y:S01]  /*8600*/  @!P1 SHF.L.U32 R21, R43.reuse, 0x10, RZ ;  /* 0x000000102b159819 */ /* 0x040fe200000006ff */
[----:B------:R-:W-:Y:S01]  /*8610*/  @!P1 FMUL.FTZ R7, R8, R7 ;  /* 0x0000000708079220 */ /* 0x000fe20000410000 */
        /* <DEDUP_REMOVED lines=8> */
[----:B------:R-:W-:Y:S01]  /*86a0*/  @!P1 LOP3.LUT R14, R40, 0xffff0000, RZ, 0xc0, !PT ;  /* 0xffff0000280e9812 */ /* 0x000fe200078ec0ff */
[----:B------:R-:W-:Y:S01]  /*86b0*/  @!P1 FMUL.FTZ R6, R6, R13 ;  /* 0x0000000d06069220 */ /* 0x000fe20000410000 */
[C---:B------:R-:W-:Y:S01]  /*86c0*/  @!P1 LOP3.LUT R13, R36.reuse, 0xffff0000, RZ, 0xc0, !PT ;  /* 0xffff0000240d9812 */ /* 0x040fe200078ec0ff */
[----:B------:R-:W-:Y:S02]  /*86d0*/  @!P1 IMAD.U32 R9, R36, 0x10000, RZ ;  /* 0x0001000024099824 */ /* 0x000fe400078e00ff */
[----:B------:R-:W-:Y:S01]  /*86e0*/  @!P1 FMUL.FTZ R3, R3, R16 ;  /* 0x0000001003039220 */ /* 0x000fe20000410000 */
[----:B------:R-:W-:Y:S01]  /*86f0*/  @!P1 SHF.L.U32 R16, R37, 0x10, RZ ;  /* 0x0000001025109819 */ /* 0x000fe200000006ff */
[----:B------:R-:W-:Y:S01]  /*8700*/  @!P1 FMUL.FTZ R4, R4, R15 ;  /* 0x0000000f04049220 */ /* 0x000fe20000410000 */
[----:B------:R-:W-:Y:S01]  /*8710*/  @!P1 SHF.L.U32 R15, R41, 0x10, RZ ;  /* 0x00000010290f9819 */ /* 0x000fe200000006ff */
[----:B------:R-:W-:Y:S01]  /*8720*/  @!P1 FMUL.FTZ R2, R2, R17 ;  /* 0x0000001102029220 */ /* 0x000fe20000410000 */
[----:B------:R-:W-:Y:S01]  /*8730*/  @!P1 LOP3.LUT R17, R37, 0xffff0000, RZ, 0xc0, !PT ;  /* 0xffff000025119812 */ /* 0x000fe200078ec0ff */
[----:B------:R-:W-:Y:S01]  /*8740*/  @!P1 FFMA.FTZ R0, R9, R12, R0 ;  /* 0x0000000c09009223 */ /* 0x000fe20000010000 */
[----:B------:R-:W-:Y:S01]  /*8750*/  @!P0 SEL R9, R34, RZ, P2 ;  /* 0x000000ff22098207 */ /* 0x000fe20001000000 */
[----:B------:R-:W-:Y:S01]  /*8760*/  @!P1 FFMA.FTZ R2, R13, R14, R2 ;  /* 0x0000000e0d029223 */ /* 0x000fe20000010002 */
[C---:B------:R-:W-:Y:S01]  /*8770*/  @!P1 SHF.L.U32 R14, R39.reuse, 0x10, RZ ;  /* 0x00000010270e9819 */ /* 0x040fe200000006ff */
[----:B------:R-:W-:Y:S01]  /*8780*/  @!P1 FFMA.FTZ R3, R16, R15, R3 ;  /* 0x0000000f10039223 */ /* 0x000fe20000010003 */
[----:B------:R-:W-:Y:S01]  /*8790*/  @!P1 LOP3.LUT R13, R39, 0xffff0000, RZ, 0xc0, !PT ;  /* 0xffff0000270d9812 */ /* 0x000fe200078ec0ff */
[----:B------:R-:W-:Y:S01]  /*87a0*/  @!P1 FFMA.FTZ R4, R17, R18, R4 ;  /* 0x0000001211049223 */ /* 0x000fe20000010004 */
[----:B------:R-:W-:Y:S01]  /*87b0*/  @!P0 IADD3 R17, P4, PT, R118, R9, RZ ;  /* 0x0000000976118210 */ /* 0x000fe20007f9e0ff */
[----:B------:R-:W-:Y:S01]  /*87c0*/  @!P1 IMAD.U32 R19, R42, 0x10000, RZ ;  /* 0x000100002a139824 */ /* 0x000fe200078e00ff */
[C---:B------:R-:W-:Y:S01]  /*87d0*/  @!P1 LOP3.LUT R9, R38.reuse, 0xffff0000, RZ, 0xc0, !PT ;  /* 0xffff000026099812 */ /* 0x040fe200078ec0ff */
[----:B------:R-:W-:Y:S01]  /*87e0*/  @!P1 IMAD.U32 R12, R38, 0x10000, RZ ;  /* 0x00010000260c9824 */ /* 0x000fe200078e00ff */
[----:B------:R-:W-:Y:S02]  /*87f0*/  @!P1 F2FP.BF16.F32.PACK_AB R3, R4, R3 ;  /* 0x000000030403923e */ /* 0x000fe400000010ff */
[----:B------:R-:W-:Y:S01]  /*8800*/  @!P1 F2FP.BF16.F32.PACK_AB R0, R2, R0 ;  /* 0x000000000200923e */ /* 0x000fe200000010ff */
[----:B------:R-:W-:Y:S01]  /*8810*/  @!P1 FFMA.FTZ R5, R12, R19, R5 ;  /* 0x000000130c059223 */ /* 0x000fe20000010005 */
[----:B------:R-:W-:Y:S01]  /*8820*/  @!P1 FFMA.FTZ R6, R9, R20, R6 ;  /* 0x0000001409069223 */ /* 0x000fe20000010006 */
[----:B------:R-:W-:Y:S01]  /*8830*/  @!P1 FFMA.FTZ R7, R14, R21, R7 ;  /* 0x000000150e079223 */ /* 0x000fe20000010007 */
[----:B------:R-:W-:Y:S01]  /*8840*/  @!P1 MOV R36, R0 ;  /* 0x0000000000249202 */ /* 0x000fe20000000f00 */
[----:B------:R-:W-:Y:S01]  /*8850*/  @!P1 FFMA.FTZ R8, R13, R22, R8 ;  /* 0x000000160d089223 */ /* 0x000fe20000010008 */
[----:B------:R-:W-:Y:S01]  /*8860*/  @!P0 IMAD.X R12, R106, 0x1, R125, P4 ;  /* 0x000000016a0c8824 */ /* 0x000fe200020e067d */
[----:B------:R-:W-:Y:S01]  /*8870*/  @!P1 F2FP.BF16.F32.PACK_AB R6, R6, R5 ;  /* 0x000000050606923e */ /* 0x000fe200000010ff */
[----:B------:R-:W-:Y:S01]  /*8880*/  @!P1 IMAD.MOV.U32 R37, RZ, RZ, R3 ;  /* 0x000000ffff259224 */ /* 0x000fe200078e0003 */
[----:B------:R-:W-:Y:S02]  /*8890*/  @!P0 SEL R3, R35, R34, !P2 ;  /* 0x0000002223038207 */ /* 0x000fe40005000000 */
[----:B------:R-:W-:Y:S02]  /*88a0*/  @!P1 F2FP.BF16.F32.PACK_AB R7, R8, R7 ;  /* 0x000000070807923e */ /* 0x000fe400000010ff */
[----:B------:R-:W-:Y:S01]  /*88b0*/  @!P0 SHF.L.U64.HI R12, R17, 0x1, R12 ;  /* 0x00000001110c8819 */ /* 0x000fe2000001020c */
[----:B------:R-:W-:Y:S01]  /*88c0*/  @!P0 IMAD.WIDE R4, R3, 0x2, R10 ;  /* 0x0000000203048825 */ /* 0x000fe200078e020a */
[----:B------:R-:W-:Y:S02]  /*88d0*/  @!P0 SHF.L.U32 R17, R17, 0x1, RZ ;  /* 0x0000000111118819 */ /* 0x000fe400000006ff */
[----:B------:R-:W-:Y:S01]  /*88e0*/  @!P1 MOV R38, R6 ;  /* 0x0000000600269202 */ /* 0x000fe20000000f00 */
[----:B------:R-:W-:Y:S01]  /*88f0*/  @!P1 IMAD.MOV.U32 R39, RZ, RZ, R7 ;  /* 0x000000ffff279224 */ /* 0x000fe200078e0007 */
[C---:B------:R-:W-:Y:S02]  /*8900*/  @!P0 IADD3 R44, P4, PT, R17.reuse, R100, RZ ;  /* 0x00000064112c8210 */ /* 0x040fe40007f9e0ff */
[----:B------:R-:W-:Y:S02]  /*8910*/  @!P0 IADD3 R16, P1, PT, R17, R102, RZ ;  /* 0x0000006611108210 */ /* 0x000fe40007f3e0ff */
[----:B------:R1:W-:Y:S01]  /*8920*/  STG.E.128 desc[UR6][R48.64+0x40], R36 ;  /* 0x0000402430007986 */ /* 0x0003e2000c101d06 */
[C---:B------:R-:W-:Y:S01]  /*8930*/  @!P0 IMAD.X R45, R12.reuse, 0x1, R101, P4 ;  /* 0x000000010c2d8824 */ /* 0x040fe200020e0665 */
[----:B------:R-:W-:Y:S02]  /*8940*/  @!P0 IADD3.X R17, PT, PT, R12, R103, RZ, P1, !PT ;  /* 0x000000670c118210 */ /* 0x000fe40000ffe4ff */
[----:B------:R-:W-:Y:S04]  /*8950*/  ISETP.GE.U32.OR P1, PT, R25, R35, P0 ;  /* 0x000000231900720c */ /* 0x000fe80000726470 */
[----:B------:R-:W2:Y:S08]  /*8960*/  @!P0 LDG.E.128 R44, desc[UR6][R44.64+0x80] ;  /* 0x000080062c2c8981 */ /* 0x000eb0000c1e1d00 */
[----:B------:R-:W3:Y:S08]  /*8970*/  @!P0 LDG.E.128 R4, desc[UR6][R4.64+0x80] ;  /* 0x0000800604048981 */ /* 0x000ef0000c1e1d00 */
[----:B------:R3:W4:Y:S08]  /*8980*/  @!P0 LDG.E.128 R40, desc[UR6][R16.64+0x80] ;  /* 0x0000800610288981 */ /* 0x000730000c1e1d00 */
[----:B------:R5:W4:Y:S01]  /*8990*/  LDG.E.128 R20, desc[UR6][R10.64+0x80] ;  /* 0x000080060a147981 */ /* 0x000b22000c1e1d00 */
[----:B--2---:R-:W-:Y:S01]  /*89a0*/  @!P0 SHF.L.U32 R9, R47, 0x10, RZ ;  /* 0x000000102f098819 */ /* 0x004fe200000006ff */
[----:B------:R-:W-:Y:S01]  /*89b0*/  @!P0 IMAD.U32 R13, R46, 0x10000, RZ ;  /* 0x000100002e0d8824 */ /* 0x000fe200078e00ff */
[----:B------:R-:W-:Y:S01]  /*89c0*/  @!P0 SHF.L.U32 R3, R45, 0x10, RZ ;  /* 0x000000102d038819 */ /* 0x000fe200000006ff */
[----:B------:R-:W-:Y:S01]  /*89d0*/  @!P0 IMAD.U32 R0, R44, 0x10000, RZ ;  /* 0x000100002c008824 */ /* 0x000fe200078e00ff */
        /* <DEDUP_REMOVED lines=8> */
[----:B---3--:R-:W-:Y:S01]  /*8a60*/  @!P0 LOP3.LUT R17, R4, 0xffff0000, RZ, 0xc0, !PT ;  /* 0xffff000004118812 */ /* 0x008fe200078ec0ff */
[----:B------:R-:W-:Y:S01]  /*8a70*/  @!P1 FADD.FTZ R14, -R14, -RZ ;  /* 0x800000ff0e0e9221 */ /* 0x000fe20000010100 */
[----:B-----5:R-:W-:Y:S01]  /*8a80*/  @!P0 SHF.L.U32 R10, R7, 0x10, RZ ;  /* 0x00000010070a8819 */ /* 0x020fe200000006ff */
[----:B------:R-:W-:Y:S01]  /*8a90*/  @!P0 IMAD.U32 R19, R4, 0x10000, RZ ;  /* 0x0001000004138824 */ /* 0x000fe200078e00ff */
[----:B------:R-:W-:Y:S01]  /*8aa0*/  @!P0 SHF.L.U32 R4, R5, 0x10, RZ ;  /* 0x0000001005048819 */ /* 0x000fe200000006ff */
[----:B------:R-:W-:Y:S01]  /*8ab0*/  @!P1 FADD.FTZ R0, -R0, -RZ ;  /* 0x800000ff00009221 */ /* 0x000fe20000010100 */
[----:B------:R-:W-:Y:S01]  /*8ac0*/  @!P0 LOP3.LUT R15, R6, 0xffff0000, RZ, 0xc0, !PT ;  /* 0xffff0000060f8812 */ /* 0x000fe200078ec0ff */
[----:B------:R-:W-:Y:S01]  /*8ad0*/  @!P1 FADD.FTZ R3, -R3, -RZ ;  /* 0x800000ff03039221 */ /* 0x000fe20000010100 */
[----:B------:R-:W-:Y:S01]  /*8ae0*/  @!P0 LOP3.LUT R11, R7, 0xffff0000, RZ, 0xc0, !PT ;  /* 0xffff0000070b8812 */ /* 0x000fe200078ec0ff */
[----:B------:R-:W-:Y:S01]  /*8af0*/  @!P0 FMUL.FTZ R7, R10, R9 ;  /* 0x000000090a078220 */ /* 0x000fe20000410000 */
[----:B------:R-:W-:Y:S01]  /*8b00*/  @!P0 LOP3.LUT R5, R5, 0xffff0000, RZ, 0xc0, !PT ;  /* 0xffff000005058812 */ /* 0x000fe200078ec0ff */
[----:B------:R-:W-:Y:S01]  /*8b10*/  @!P0 IMAD.U32 R16, R6, 0x10000, RZ ;  /* 0x0001000006108824 */ /* 0x000fe200078e00ff */
[----:B----4-:R-:W-:Y:S01]  /*8b20*/  @!P0 SHF.L.U32 R18, R43, 0x10, RZ ;  /* 0x000000102b128819 */ /* 0x010fe200000006ff */
[----:B------:R-:W-:Y:S01]  /*8b30*/  @!P1 FADD.FTZ R2, -R2, -RZ ;  /* 0x800000ff02029221 */ /* 0x000fe20000010100 */
[C---:B------:R-:W-:Y:S02]  /*8b40*/  @!P0 IMAD.U32 R9, R20.reuse, 0x10000, RZ ;  /* 0x0001000014098824 */ /* 0x040fe400078e00ff */
[----:B------:R-:W-:Y:S01]  /*8b50*/  @!P0 FMUL.FTZ R8, R11, R8 ;  /* 0x000000080b088220 */ /* 0x000fe20000410000 */
[----:B------:R-:W-:Y:S01]  /*8b60*/  @!P0 LOP3.LUT R11, R20, 0xffff0000, RZ, 0xc0, !PT ;  /* 0xffff0000140b8812 */ /* 0x000fe200078ec0ff */
[----:B------:R-:W-:Y:S02]  /*8b70*/  @!P0 IMAD.U32 R10, R40, 0x10000, RZ ;  /* 0x00010000280a8824 */ /* 0x000fe400078e00ff */
[----:B------:R-:W-:Y:S01]  /*8b80*/  @!P0 FMUL.FTZ R0, R19, R0 ;  /* 0x0000000013008220 */ /* 0x000fe20000410000 */
[----:B------:R-:W-:Y:S01]  /*8b90*/  @!P0 LOP3.LUT R19, R43, 0xffff0000, RZ, 0xc0, !PT ;  /* 0xffff00002b138812 */ /* 0x000fe200078ec0ff */
[----:B------:R-:W-:Y:S01]  /*8ba0*/  @!P0 FMUL.FTZ R3, R4, R3 ;  /* 0x0000000304038220 */ /* 0x000fe20000410000 */
[----:B------:R-:W-:Y:S01]  /*8bb0*/  @!P0 FMUL.FTZ R6, R15, R12 ;  /* 0x0000000c0f068220 */ /* 0x000fe20000410000 */
[----:B------:R-:W-:Y:S01]  /*8bc0*/  @!P0 LOP3.LUT R12, R40, 0xffff0000, RZ, 0xc0, !PT ;  /* 0xffff0000280c8812 */ /* 0x000fe200078ec0ff */
[----:B------:R-:W-:Y:S01]  /*8bd0*/  @!P0 FMUL.FTZ R4, R5, R14 ;  /* 0x0000000e05048220 */ /* 0x000fe20000410000 */
[----:B------:R-:W-:Y:S01]  /*8be0*/  @!P0 SHF.L.U32 R14, R21, 0x10, RZ ;  /* 0x00000010150e8819 */ /* 0x000fe200000006ff */
[----:B------:R-:W-:Y:S01]  /*8bf0*/  @!P0 FMUL.FTZ R2, R17, R2 ;  /* 0x0000000211028220 */ /* 0x000fe20000410000 */
[C---:B------:R-:W-:Y:S01]  /*8c00*/  @!P0 LOP3.LUT R15, R41.reuse, 0xffff0000, RZ, 0xc0, !PT ;  /* 0xffff0000290f8812 */ /* 0x040fe200078ec0ff */
[----:B------:R-:W-:Y:S01]  /*8c10*/  @!P0 FMUL.FTZ R5, R16, R13 ;  /* 0x0000000d10058220 */ /* 0x000fe20000410000 */
[----:B------:R-:W-:Y:S01]  /*8c20*/  @!P0 SHF.L.U32 R13, R41, 0x10, RZ ;  /* 0x00000010290d8819 */ /* 0x000fe200000006ff */
[----:B------:R-:W-:Y:S01]  /*8c30*/  @!P0 FFMA.FTZ R0, R9, R10, R0 ;  /* 0x0000000a09008223 */ /* 0x000fe20000010000 */
[----:B------:R-:W-:Y:S01]  /*8c40*/  @!P0 LOP3.LUT R9, R21, 0xffff0000, RZ, 0xc0, !PT ;  /* 0xffff000015098812 */ /* 0x000fe200078ec0ff */
[----:B------:R-:W-:Y:S01]  /*8c50*/  @!P0 FFMA.FTZ R2, R11, R12, R2 ;  /* 0x0000000c0b028223 */ /* 0x000fe20000010002 */
[----:B------:R-:W-:Y:S01]  /*8c60*/  @!P0 LOP3.LUT R17, R42, 0xffff0000, RZ, 0xc0, !PT ;  /* 0xffff00002a118812 */ /* 0x000fe200078ec0ff */
[C---:B------:R-:W-:Y:S01]  /*8c70*/  @!P0 IMAD.U32 R10, R22.reuse, 0x10000, RZ ;  /* 0x00010000160a8824 */ /* 0x040fe200078e00ff */
[----:B------:R-:W-:Y:S01]  /*8c80*/  @!P0 LOP3.LUT R11, R22, 0xffff0000, RZ, 0xc0, !PT ;  /* 0xffff0000160b8812 */ /* 0x000fe200078ec0ff */
[----:B------:R-:W-:Y:S01]  /*8c90*/  @!P0 IMAD.U32 R16, R42, 0x10000, RZ ;  /* 0x000100002a108824 */ /* 0x000fe200078e00ff */
[C---:B------:R-:W-:Y:S01]  /*8ca0*/  @!P0 SHF.L.U32 R12, R23.reuse, 0x10, RZ ;  /* 0x00000010170c8819 */ /* 0x040fe200000006ff */
[----:B------:R-:W-:Y:S01]  /*8cb0*/  @!P0 FFMA.FTZ R3, R14, R13, R3 ;  /* 0x0000000d0e038223 */ /* 0x000fe20000010003 */
[----:B------:R-:W-:Y:S01]  /*8cc0*/  @!P0 LOP3.LUT R13, R23, 0xffff0000, RZ, 0xc0, !PT ;  /* 0xffff0000170d8812 */ /* 0x000fe200078ec0ff */
[----:B------:R-:W-:Y:S01]  /*8cd0*/  @!P0 FFMA.FTZ R4, R9, R15, R4 ;  /* 0x0000000f09048223 */ /* 0x000fe20000010004 */
[----:B------:R-:W-:Y:S01]  /*8ce0*/  @!P0 F2FP.BF16.F32.PACK_AB R0, R2, R0 ;  /* 0x000000000200823e */ /* 0x000fe200000010ff */
        /* <DEDUP_REMOVED lines=12> */
.L_x_1732:
[----:B------:R-:W-:Y:S05]  /*8db0*/  BSYNC.RECONVERGENT B0 ;  /* 0x0000000000007941 */ /* 0x000fea0003800200 */
.L_x_1731:
[----:B------:R-:W2:Y:S01]  /*8dc0*/  LDC R27, c[0x0][0x450] ;  /* 0x00011400ff1b7b82 */ /* 0x000ea20000000800 */
[----:B-1----:R-:W-:Y:S05]  /*8dd0*/  IMAD.U32 R123, R123, -0x40, RZ ;  /* 0xffffffc07b7b7824 */ /* 0x002fea00078e00ff */
[C---:B------:R-:W-:Y:S02]  /*8de0*/  LEA R102, P1, R123.reuse, R102, 0x1 ;  /* 0x000000667b667211 */ /* 0x040fe400078208ff */
[C---:B------:R-:W-:Y:S02]  /*8df0*/  LEA R100, P0, R123.reuse, R100, 0x1 ;  /* 0x000000647b647211 */ /* 0x040fe400078008ff */
[C---:B------:R-:W-:Y:S02]  /*8e00*/  LEA.HI.X.SX32 R103, R123.reuse, R103, 0x1, P1 ;  /* 0x000000677b677211 */ /* 0x040fe400008f0eff */
[----:B------:R-:W-:Y:S09]  /*8e10*/  LEA.HI.X.SX32 R101, R123, R101, 0x1, P0 ;  /* 0x000000657b657211 */ /* 0x000ff200000f0eff */
.L_x_1715:
[----:B------:R-:W-:Y:S05]  /*8e20*/  BSYNC.RECONVERGENT B1 ;  /* 0x0000000000017941 */ /* 0x000fea0003800200 */
.L_x_1713:
[----:B------:R-:W-:Y:S04]  /*8e30*/  ISETP.NE.U32.AND P2, PT, RZ, UR12, PT ;  /* 0x0000000cff007c0c */ /* 0x000fe8000bf45070 */
[----:B------:R-:W-:Y:S11]  /*8e40*/  ISETP.NE.AND.EX P2, PT, RZ, UR13, PT, P2 ;  /* 0x0000000dff007c0c */ /* 0x000ff6000bf45320 */
[----:B------:R-:W-:Y:S02]  /*8e50*/  @!UPT UIADD3 URZ, UPT, UPT, URZ, URZ, URZ ;  /* 0x000000fffffff290 */ /* 0x000fe4000fffe0ff */
[----:B------:R-:W5:Y:S01]  /*8e60*/  @!P2 LDC R2, c[0x0][0x3c0] ;  /* 0x0000f000ff02ab82 */ /* 0x000f620000000800 */
[----:B------:R-:W-:Y:S07]  /*8e70*/  @!P2 IMAD.MOV.U32 R3, RZ, RZ, RZ ;  /* 0x000000ffff03a224 */ /* 0x000fee00078e00ff */
[----:B------:R-:W3:Y:S01]  /*8e80*/  @!P2 LDC R0, c[0x0][0x3b8] ;  /* 0x0000ee00ff00ab82 */ /* 0x000ee20000000800 */
[----:B------:R-:W-:Y:S01]  /*8e90*/  @!P2 IADD3 R3, P0, PT, RZ, -R3, RZ ;  /* 0x80000003ff03a210 */ /* 0x000fe20007f1e0ff */
[----:B---3--:R-:W-:Y:S02]  /*8ea0*/  @!P2 IMAD.SHL.U32 R0, R0, 0x80, RZ ;  /* 0x000000800000a824 */ /* 0x008fe400078e00ff */
        /* <DEDUP_REMOVED lines=14> */
[----:B------:R-:W-:Y:S02]  /*8f90*/  MOV R8, RZ ;  /* 0x000000ff00087202 */ /* 0x000fe40000000f00 */
[----:B------:R-:W-:Y:S02]  /*8fa0*/  IABS R4, R124 ;  /* 0x0000007c00047213 */ /* 0x000fe40000000000 */
[----:B-1----:R-:W-:Y:S04]  /*8fb0*/  IABS R0, R3 ;  /* 0x0000000300007213 */ /* 0x002fe80000000000 */
[----:B------:R-:W1:Y:S10]  /*8fc0*/  I2F.RP R7, R0 ;  /* 0x0000000000077306 */ /* 0x000e740000209400 */
[----:B-1----:R-:W1:Y:S02]  /*8fd0*/  MUFU.RCP R2, R7 ;  /* 0x0000000700027308 */ /* 0x002e640000001000 */
[----:B-1----:R-:W-:Y:S08]  /*8fe0*/  VIADD R6, R2, 0xffffffe ;  /* 0x0ffffffe02067836 */ /* 0x002ff00000000000 */
[----:B------:R-:W1:Y:S02]  /*8ff0*/  F2I.FTZ.U32.TRUNC.NTZ R9, R6 ;  /* 0x0000000600097305 */ /* 0x000e64000021f000 */
[--C-:B-1----:R-:W-:Y:S04]  /*9000*/  IMAD.MOV R2, RZ, RZ, -R9.reuse ;  /* 0x000000ffff027224 */ /* 0x102fe800078e0a09 */
        /* <DEDUP_REMOVED lines=11> */
[----:B------:R-:W-:Y:S01]  /*90c0*/  @!P4 IADD3 R5, PT, PT, R5, 0x1, RZ ;  /* 0x000000010505c810 */ /* 0x000fe20007ffe0ff */
[----:B------:R-:W-:Y:S01]  /*90d0*/  @!P4 IMAD.IADD R4, R4, 0x1, -R0 ;  /* 0x000000010404c824 */ /* 0x000fe200078e0a00 */
[-C--:B------:R-:W-:Y:S01]  /*90e0*/  @!P0 IADD3 R2, PT, PT, R2, -R0.reuse, RZ ;  /* 0x8000000002028210 */ /* 0x080fe20007ffe0ff */
[----:B------:R-:W-:Y:S01]  /*90f0*/  @!P0 VIADD R7, R7, 0x1 ;  /* 0x0000000107078836 */ /* 0x000fe20000000000 */
[----:B------:R-:W-:Y:S02]  /*9100*/  ISETP.NE.AND P0, PT, R3, RZ, PT ;  /* 0x000000ff0300720c */ /* 0x000fe40003f05270 */
[-C--:B------:R-:W-:Y:S02]  /*9110*/  ISETP.GE.U32.AND P5, PT, R2, R0.reuse, PT ;  /* 0x000000000200720c */ /* 0x080fe40003fa6070 */
[----:B------:R-:W-:Y:S02]  /*9120*/  ISETP.GE.U32.AND P6, PT, R4, R0, PT ;  /* 0x000000000400720c */ /* 0x000fe40003fc6070 */
[-C--:B------:R-:W-:Y:S02]  /*9130*/  LOP3.LUT R0, R114, R3.reuse, RZ, 0x3c, !PT ;  /* 0x0000000372007212 */ /* 0x080fe400078e3cff */
[-C--:B------:R-:W-:Y:S02]  /*9140*/  LOP3.LUT R2, R124, R3.reuse, RZ, 0x3c, !PT ;  /* 0x000000037c027212 */ /* 0x080fe400078e3cff */
[----:B------:R-:W-:Y:S02]  /*9150*/  ISETP.GE.AND P1, PT, R0, RZ, PT ;  /* 0x000000ff0000720c */ /* 0x000fe40003f26270 */
[----:B------:R-:W-:Y:S02]  /*9160*/  ISETP.GE.AND P2, PT, R2, RZ, PT ;  /* 0x000000ff0200720c */ /* 0x000fe40003f46270 */
[----:B------:R-:W-:Y:S01]  /*9170*/  LOP3.LUT R0, RZ, R3, RZ, 0x33, !PT ;  /* 0x00000003ff007212 */ /* 0x000fe200078e33ff */
[----:B------:R-:W-:Y:S02]  /*9180*/  @P5 VIADD R7, R7, 0x1 ;  /* 0x0000000107075836 */ /* 0x000fe40000000000 */
[----:B------:R-:W-:Y:S06]  /*9190*/  @P6 IADD3 R5, PT, PT, R5, 0x1, RZ ;  /* 0x0000000105056810 */ /* 0x000fec0007ffe0ff */
[----:B------:R-:W-:Y:S02]  /*91a0*/  @!P1 IMAD.MOV R7, RZ, RZ, -R7 ;  /* 0x000000ffff079224 */ /* 0x000fe400078e0a07 */
[----:B------:R-:W-:Y:S03]  /*91b0*/  @!P2 IADD3 R5, PT, PT, -R5, RZ, RZ ;  /* 0x000000ff0505a210 */ /* 0x000fe60007ffe1ff */
[C---:B------:R-:W-:Y:S02]  /*91c0*/  SEL R2, R0.reuse, R7, !P0 ;  /* 0x0000000700027207 */ /* 0x040fe40004000000 */
[----:B------:R-:W-:Y:S02]  /*91d0*/  SEL R5, R0, R5, !P0 ;  /* 0x0000000500057207 */ /* 0x000fe40004000000 */
[CC--:B------:R-:W-:Y:S02]  /*91e0*/  LEA R8, P1, R2.reuse, R156.reuse, 0x2 ;  /* 0x0000009c02087211 */ /* 0x0c0fe400078210ff */
[C---:B------:R-:W-:Y:S01]  /*91f0*/  LEA R12, P0, R5.reuse, R156, 0x2 ;  /* 0x0000009c050c7211 */ /* 0x040fe200078010ff */
[C---:B------:R-:W-:Y:S01]  /*9200*/  IMAD.IADD R0, R5.reuse, 0x1, -R2 ;  /* 0x0000000105007824 */ /* 0x040fe200078e0a02 */
[-C--:B------:R-:W-:Y:S02]  /*9210*/  LEA.HI.X.SX32 R9, R2, R157.reuse, 0x2, P1 ;  /* 0x0000009d02097211 */ /* 0x080fe400008f16ff */
[----:B------:R-:W-:Y:S01]  /*9220*/  LEA.HI.X.SX32 R13, R5, R157, 0x2, P0 ;  /* 0x0000009d050d7211 */ /* 0x000fe200000f16ff */
[----:B------:R-:W-:Y:S02]  /*9230*/  IMAD R0, R0, R3, -0x80 ;  /* 0xffffff8000007424 */ /* 0x000fe400078e0203 */
[----:B------:R-:W2:Y:S02]  /*9240*/  LDG.E R7, desc[UR6][R8.64] ;  /* 0x0000000608077981 */ /* 0x000ea4000c1e1900 */
[----:B------:R-:W-:Y:S01]  /*9250*/  IMAD.WIDE.U32 R10, R0, UR14, RZ ;  /* 0x0000000e000a7c25 */ /* 0x000fe2000f8e00ff */
[----:B------:R-:W-:Y:S01]  /*9260*/  SHF.R.S32.HI R5, RZ, 0x1f, R0 ;  /* 0x0000001fff057819 */ /* 0x000fe20000011400 */
[----:B------:R-:W2:Y:S02]  /*9270*/  LDG.E R4, desc[UR6][R12.64] ;  /* 0x000000060c047981 */ /* 0x000ea4000c1e1900 */
[----:B--2---:R-:W-:Y:S02]  /*9280*/  IADD3 R7, PT, PT, R7, -R4, RZ ;  /* 0x8000000407077210 */ /* 0x004fe40007ffe0ff */
[C---:B------:R-:W-:Y:S02]  /*9290*/  IMAD R4, R5.reuse, UR14, RZ ;  /* 0x0000000e05047c24 */ /* 0x040fe4000f8e02ff */
[----:B------:R-:W-:Y:S01]  /*92a0*/  IMAD R5, R5, UR4, RZ ;  /* 0x0000000405057c24 */ /* 0x000fe2000f8e02ff */
[----:B------:R-:W-:Y:S01]  /*92b0*/  SHF.R.S32.HI R6, RZ, 0x1f, R7 ;  /* 0x0000001fff067819 */ /* 0x000fe20000011407 */
[C---:B------:R-:W-:Y:S04]  /*92c0*/  IMAD.WIDE.U32 R8, R7.reuse, UR8, RZ ;  /* 0x0000000807087c25 */ /* 0x040fe8000f8e00ff */
[----:B------:R-:W-:Y:S02]  /*92d0*/  IMAD R2, R6, UR8, RZ ;  /* 0x0000000806027c24 */ /* 0x000fe4000f8e02ff */
[----:B------:R-:W-:Y:S02]  /*92e0*/  IMAD R4, R0, UR15, R4 ;  /* 0x0000000f00047c24 */ /* 0x000fe4000f8e0204 */
[----:B------:R-:W-:Y:S02]  /*92f0*/  IMAD R2, R7, UR9, R2 ;  /* 0x0000000907027c24 */ /* 0x000fe4000f8e0202 */
[----:B------:R-:W-:Y:S02]  /*9300*/  IMAD.IADD R11, R11, 0x1, R4 ;  /* 0x000000010b0b7824 */ /* 0x000fe400078e0204 */
[----:B------:R-:W-:Y:S01]  /*9310*/  IMAD R6, R6, UR10, RZ ;  /* 0x0000000a06067c24 */ /* 0x000fe2000f8e02ff */
[----:B------:R-:W-:Y:S01]  /*9320*/  IADD3 R9, PT, PT, R9, R2, RZ ;  /* 0x0000000209097210 */ /* 0x000fe20007ffe0ff */
[C---:B------:R-:W-:Y:S04]  /*9330*/  IMAD.WIDE.U32 R10, R7.reuse, UR10, R10 ;  /* 0x0000000a070a7c25 */ /* 0x040fe8000f8e000a */
[----:B------:R-:W-:Y:S01]  /*9340*/  IMAD.WIDE.U32 R8, R0, UR4, R8 ;  /* 0x0000000400087c25 */ /* 0x000fe2000f8e0008 */
[----:B------:R-:W-:Y:S03]  /*9350*/  LEA R94, P1, R10, R94, 0x1 ;  /* 0x0000005e0a5e7211 */ /* 0x000fe600078208ff */
[----:B------:R-:W-:Y:S01]  /*9360*/  IMAD R6, R7, UR11, R6 ;  /* 0x0000000b07067c24 */ /* 0x000fe2000f8e0206 */
[----:B------:R-:W-:Y:S01]  /*9370*/  LEA R96, P0, R8, R96, 0x1 ;  /* 0x0000006008607211 */ /* 0x000fe200078008ff */
[----:B------:R-:W-:Y:S02]  /*9380*/  IMAD R5, R0, UR5, R5 ;  /* 0x0000000500057c24 */ /* 0x000fe4000f8e0205 */
[----:B------:R-:W-:Y:S03]  /*9390*/  IMAD.IADD R6, R11, 0x1, R6 ;  /* 0x000000010b067824 */ /* 0x000fe600078e0206 */
[----:B------:R-:W-:Y:S02]  /*93a0*/  IADD3 R5, PT, PT, R9, R5, RZ ;  /* 0x0000000509057210 */ /* 0x000fe40007ffe0ff */
[----:B------:R-:W-:Y:S02]  /*93b0*/  LEA.HI.X R95, R10, R95, R6, 0x1, P1 ;  /* 0x0000005f0a5f7211 */ /* 0x000fe400008f0c06 */
[----:B------:R-:W-:Y:S07]  /*93c0*/  LEA.HI.X R97, R8, R97, R5, 0x1, P0 ;  /* 0x0000006108617211 */ /* 0x000fee00000f0c05 */
.L_x_1733:
[----:B------:R-:W-:Y:S02]  /*93d0*/  IADD3 R98, P1, PT, R98, R105, RZ ;  /* 0x0000006962627210 */ /* 0x000fe40007f3e0ff */
[----:B------:R-:W-:Y:S03]  /*93e0*/  IADD3 R30, P0, PT, R30, R109, RZ ;  /* 0x0000006d1e1e7210 */ /* 0x000fe60007f1e0ff */
[----:B------:R-:W-:Y:S02]  /*93f0*/  IMAD.X R99, R99, 0x1, R104, P1 ;  /* 0x0000000163637824 */ /* 0x000fe400008e0668 */
[----:B------:R-:W-:Y:S01]  /*9400*/  IMAD.X R31, R31, 0x1, R107, P0 ;  /* 0x000000011f1f7824 */ /* 0x000fe200000e066b */
[----:B------:R-:W-:Y:S07]  /*9410*/  @P3 BRA `(.L_x_1734) ;  /* 0xffffff8c00283947 */ /* 0x000fee000383ffff */
.L_x_1712:
        /* <DEDUP_REMOVED lines=18> */
[----:B------:R-:W-:Y:S01]  /*9540*/  BSSY.RECONVERGENT B0, `(.L_x_1737) ;  /* 0x000000d000007945 */ /* 0x000fe20003800200 */
[----:B------:R-:W-:-:S03]  /*9550*/  VIADD R158, R126, 0x20 ;  /* 0x000000207e9e7836 */ /* 0x000fc60000000000 */
[-C--:B------:R-:W-:Y:S02]  /*9560*/  ISETP.GE.AND P2, PT, R126, R3.reuse, PT ;  /* 0x000000037e00720c */ /* 0x080fe40003f46270 */
[----:B------:R-:W-:Y:S02]  /*9570*/  ISETP.GE.AND P1, PT, R158, R3, PT ;  /* 0x000000039e00720c */ /* 0x000fe40003f26270 */
[----:B-1----:R-:W-:-:S04]  /*9580*/  LEA R2, P0, R128, UR8, 0x1 ;  /* 0x0000000880027c11 */ /* 0x002fc8000f8008ff */
[----:B------:R-:W-:-:S05]  /*9590*/  LEA.HI.X R3, R128, UR9, R83, 0x1, P0 ;  /* 0x0000000980037c11 */ /* 0x000fca00080f0c53 */
[----:B------:R-:W-:Y:S05]  /*95a0*/  @P2 BRA `(.L_x_1738) ;  /* 0x0000000000182947 */ /* 0x000fea0003800000 */
[----:B------:R-:W-:Y:S01]  /*95b0*/  @!PT LDS RZ, [RZ] ;  /* 0x00000000fffff984 */ /* 0x000fe20000000800 */
[----:B------:R-:W-:Y:S01]  /*95c0*/  @!PT LDS RZ, [RZ] ;  /* 0x00000000fffff984 */ /* 0x000fe20000000800 */
[----:B------:R-:W-:Y:S01]  /*95d0*/  @!PT LDS RZ, [RZ] ;  /* 0x00000000fffff984 */ /* 0x000fe20000000800 */
[----:B------:R1:W-:Y:S04]  /*95e0*/  LDGSTS.E.BYPASS.LTC128B.128 [R159], desc[UR6][R2.64] ;  /* 0x00000000029f7fae */ /* 0x0003e8000b981a06 */
[----:B------:R1:W-:Y:S04]  /*95f0*/  LDGSTS.E.BYPASS.LTC128B.128 [R159+0x1000], desc[UR6][R2.64+0x40] ;  /* 0x01000040029f7fae */ /* 0x0003e8000b981a06 */
[----:B------:R1:W-:Y:S02]  /*9600*/  LDGSTS.E.BYPASS.LTC128B.128 [R159+0x2000], desc[UR6][R2.64+0x80] ;  /* 0x02000080029f7fae */ /* 0x0003e4000b981a06 */
.L_x_1738:
[----:B------:R-:W-:Y:S05]  /*9610*/  BSYNC.RECONVERGENT B0 ;  /* 0x0000000000007941 */ /* 0x000fea0003800200 */
.L_x_1737:
[----:B------:R-:W-:Y:S05]  /*9620*/  @P1 BRA `(.L_x_1739) ;  /* 0x0000003400c41947 */ /* 0x000fea0003800000 */
[----:B-1----:R-:W-:-:S04]  /*9630*/  LEA R2, P0, R35, R2, 0x1 ;  /* 0x0000000223027211 */ /* 0x002fc800078008ff */
[----:B------:R-:W-:-:S05]  /*9640*/  LEA.HI.X R3, R35, R3, R34, 0x1, P0 ;  /* 0x0000000323037211 */ /* 0x000fca00000f0c22 */
[----:B------:R-:W-:Y:S01]  /*9650*/  @!PT LDS RZ, [RZ] ;  /* 0x00000000fffff984 */ /* 0x000fe20000000800 */
[----:B------:R-:W-:Y:S01]  /*9660*/  @!PT LDS RZ, [RZ] ;  /* 0x00000000fffff984 */ /* 0x000fe20000000800 */
[----:B------:R-:W-:Y:S01]  /*9670*/  @!PT LDS RZ, [RZ] ;  /* 0x00000000fffff984 */ /* 0x000fe20000000800 */
[----:B------:R1:W-:Y:S04]  /*9680*/  LDGSTS.E.BYPASS.LTC128B.128 [R159+0x800], desc[UR6][R2.64] ;  /* 0x00800000029f7fae */ /* 0x0003e8000b981a06 */
[----:B------:R1:W-:Y:S04]  /*9690*/  LDGSTS.E.BYPASS.LTC128B.128 [R159+0x1800], desc[UR6][R2.64+0x40] ;  /* 0x01800040029f7fae */ /* 0x0003e8000b981a06 */
[----:B------:R1:W-:Y:S01]  /*96a0*/  LDGSTS.E.BYPASS.LTC128B.128 [R159+0x2800], desc[UR6][R2.64+0x80] ;  /* 0x02800080029f7fae */ /* 0x0003e2000b981a06 */
[----:B------:R-:W-:Y:S05]  /*96b0*/  BRA `(.L_x_1739) ;  /* 0x0000003400a07947 */ /* 0x000fea0003800000 */
.L_x_1736:
        /* <DEDUP_REMOVED lines=23> */
[----:B------:R1:W5:Y:S01]  /*9830*/  LDG.E.128 R12, desc[UR6][R38.64+0x40] ;  /* 0x00004006260c7981 */ /* 0x000362000c1e1d00 */
[----:B------:R-:W2:Y:S03]  /*9840*/  LDCU.64 UR10, c[0x0][0x4c8] ;  /* 0x00009900ff0a77ac */ /* 0x000ea60008000a00 */
[----:B------:R1:W5:Y:S01]  /*9850*/  LDG.E.128 R8, desc[UR6][R38.64+0x80] ;  /* 0x0000800626087981 */ /* 0x000362000c1e1d00 */
[----:B------:R-:W3:Y:S03]  /*9860*/  LDCU.64 UR8, c[0x0][0x4d0] ;  /* 0x00009a00ff0877ac */ /* 0x000ee60008000a00 */
[----:B------:R1:W5:Y:S01]  /*9870*/  LDG.E.128 R20, desc[UR6][R38.64] ;  /* 0x0000000626147981 */ /* 0x000362000c1e1d00 */
[----:B------:R-:W-:Y:S01]  /*9880*/  ISETP.GE.AND P2, PT, R28, R31, PT ;  /* 0x0000001f1c00720c */ /* 0x000fe20003f46270 */
[C---:B------:R-:W-:Y:S01]  /*9890*/  IMAD.SHL.U32 R40, R16.reuse, 0x2, RZ ;  /* 0x0000000210287824 */ /* 0x040fe200078e00ff */
[----:B------:R-:W-:Y:S01]  /*98a0*/  SHF.L.U64.HI R0, R16, 0x1, R18 ;  /* 0x0000000110007819 */ /* 0x000fe20000010212 */
[----:B------:R-:W-:Y:S03]  /*98b0*/  BSSY.RECONVERGENT B0, `(.L_x_1743) ;  /* 0x000002d000007945 */ /* 0x000fe60003800200 */
[----:B--2---:R-:W-:-:S02]  /*98c0*/  IADD3 R36, P1, PT, R40, UR10, RZ ;  /* 0x0000000a28247c10 */ /* 0x004fc4000ff3e0ff */
[----:B---3--:R-:W-:Y:S02]  /*98d0*/  IADD3 R40, P0, PT, R40, UR8, RZ ;  /* 0x0000000828287c10 */ /* 0x008fe4000ff1e0ff */
[C---:B------:R-:W-:Y:S02]  /*98e0*/  IADD3.X R37, PT, PT, R0.reuse, UR11, RZ, P1, !PT ;  /* 0x0000000b00257c10 */ /* 0x040fe40008ffe4ff */
[----:B------:R-:W-:Y:S01]  /*98f0*/  IADD3.X R41, PT, PT, R0, UR9, RZ, P0, !PT ;  /* 0x0000000900297c10 */ /* 0x000fe200087fe4ff */
[----:B------:R-:W-:Y:S08]  /*9900*/  @P2 BRA `(.L_x_1744) ;  /* 0x00000000009c2947 */ /* 0x000ff00003800000 */
[----:B-----5:R-:W2:Y:S04]  /*9910*/  LDG.E.64 R4, desc[UR6][R40.64] ;  /* 0x0000000628047981 */ /* 0x020ea8000c1e1b00 */
[----:B------:R-:W3:Y:S01]  /*9920*/  LDG.E.64 R6, desc[UR6][R36.64] ;  /* 0x0000000624067981 */ /* 0x000ee2000c1e1b00 */
[C---:B------:R-:W-:Y:S01]  /*9930*/  SHF.L.U32 R33, R23.reuse, 0x10, RZ ;  /* 0x0000001017217819 */ /* 0x040fe200000006ff */
[----:B------:R-:W-:Y:S01]  /*9940*/  IMAD.U32 R26, R22, 0x10000, RZ ;  /* 0x00010000161a7824 */ /* 0x000fe200078e00ff */
[----:B------:R-:W-:Y:S02]  /*9950*/  LOP3.LUT R27, R23, 0xffff0000, RZ, 0xc0, !PT ;  /* 0xffff0000171b7812 */ /* 0x000fe400078ec0ff */
[C---:B------:R-:W-:Y:S02]  /*9960*/  LOP3.LUT R0, R21.reuse, 0xffff0000, RZ, 0xc0, !PT ;  /* 0xffff000015007812 */ /* 0x040fe400078ec0ff */
[----:B------:R-:W-:-:S02]  /*9970*/  SHF.L.U32 R2, R21, 0x10, RZ ;  /* 0x0000001015027819 */ /* 0x000fc400000006ff */
[C---:B------:R-:W-:Y:S02]  /*9980*/  SHF.L.U32 R19, R20.reuse, 0x10, RZ ;  /* 0x0000001014137819 */ /* 0x040fe400000006ff */
[----:B------:R-:W-:Y:S02]  /*9990*/  LOP3.LUT R30, R20, 0xffff0000, RZ, 0xc0, !PT ;  /* 0xffff0000141e7812 */ /* 0x000fe400078ec0ff */
[----:B------:R-:W-:Y:S02]  /*99a0*/  LOP3.LUT R32, R22, 0xffff0000, RZ, 0xc0, !PT ;  /* 0xffff000016207812 */ /* 0x000fe400078ec0ff */
[----:B--2---:R-:W-:Y:S02]  /*99b0*/  LOP3.LUT R23, R4, 0xffff0000, RZ, 0xc0, !PT ;  /* 0xffff000004177812 */ /* 0x004fe400078ec0ff */
[C---:B------:R-:W-:Y:S01]  /*99c0*/  LOP3.LUT R20, R5.reuse, 0xffff0000, RZ, 0xc0, !PT ;  /* 0xffff000005147812 */ /* 0x040fe200078ec0ff */
[----:B------:R-:W-:Y:S01]  /*99d0*/  IMAD.U32 R5, R5, 0x10000, RZ ;  /* 0x0001000005057824 */ /* 0x000fe200078e00ff */
        /* <DEDUP_REMOVED lines=11> */
[----:B------:R-:W-:Y:S01]  /*9a90*/  SHF.L.U32 R6, R6, 0x10, RZ ;  /* 0x0000001006067819 */ /* 0x000fe200000006ff */
[C---:B------:R-:W-:Y:S01]  /*9aa0*/  FMUL.FTZ R23, R32.reuse, R5 ;  /* 0x0000000520177220 */ /* 0x040fe20000410000 */
[-C--:B------:R-:W-:Y:S01]  /*9ab0*/  FMUL.FTZ R32, R32, R7.reuse ;  /* 0x0000000720207220 */ /* 0x080fe20000410000 */
[----:B------:R-:W-:Y:S01]  /*9ac0*/  FFMA.FTZ R33, R33, R20, R2 ;  /* 0x0000001421217223 */ /* 0x000fe20000010002 */
[C---:B------:R-:W-:Y:S01]  /*9ad0*/  FMUL.FTZ R2, R30.reuse, R4 ;  /* 0x000000041e027220 */ /* 0x040fe20000410000 */
[-C--:B------:R-:W-:Y:S01]  /*9ae0*/  FMUL.FTZ R25, R30, R6.reuse ;  /* 0x000000061e197220 */ /* 0x080fe20000410000 */
[C---:B------:R-:W-:Y:S01]  /*9af0*/  FFMA.FTZ R23, R26.reuse, R7, -R23 ;  /* 0x000000071a177223 */ /* 0x040fe20000010817 */
[----:B------:R-:W-:Y:S01]  /*9b00*/  FFMA.FTZ R32, R26, R5, R32 ;  /* 0x000000051a207223 */ /* 0x000fe20000010020 */
[C---:B------:R-:W-:Y:S01]  /*9b10*/  FFMA.FTZ R2, R19.reuse, R6, -R2 ;  /* 0x0000000613027223 */ /* 0x040fe20000010802 */
[----:B------:R-:W-:Y:S01]  /*9b20*/  FFMA.FTZ R25, R19, R4, R25 ;  /* 0x0000000413197223 */ /* 0x000fe20000010019 */
[----:B------:R-:W-:-:S02]  /*9b30*/  F2FP.BF16.F32.PACK_AB R33, R33, R22 ;  /* 0x000000162121723e */ /* 0x000fc400000010ff */
[----:B------:R-:W-:Y:S02]  /*9b40*/  F2FP.BF16.F32.PACK_AB R22, R32, R23 ;  /* 0x000000172016723e */ /* 0x000fe400000010ff */
[----:B------:R-:W-:Y:S02]  /*9b50*/  F2FP.BF16.F32.PACK_AB R21, R0, R21 ;  /* 0x000000150015723e */ /* 0x000fe400000010ff */
[----:B------:R-:W-:Y:S02]  /*9b60*/  F2FP.BF16.F32.PACK_AB R20, R25, R2 ;  /* 0x000000021914723e */ /* 0x000fe400000010ff */
[----:B------:R-:W-:Y:S02]  /*9b70*/  MOV R23, R33 ;  /* 0x0000002100177202 */ /* 0x000fe40000000f00 */
.L_x_1744:
[----:B------:R-:W-:Y:S05]  /*9b80*/  BSYNC.RECONVERGENT B0 ;  /* 0x0000000000007941 */ /* 0x000fea0003800200 */
.L_x_1743:
[----:B-----5:R2:W-:Y:S01]  /*9b90*/  STS.128 [R159], R20 ;  /* 0x000000149f007388 */ /* 0x0205e20000000c00 */
[----:B------:R-:W-:Y:S01]  /*9ba0*/  LOP3.LUT R0, R28, 0x20, RZ, 0xfc, !PT ;  /* 0x000000201c007812 */ /* 0x000fe200078efcff */
[----:B------:R-:W-:Y:S03]  /*9bb0*/  BSSY.RECONVERGENT B0, `(.L_x_1745) ;  /* 0x0000029000007945 */ /* 0x000fe60003800200 */
[----:B------:R-:W-:-:S13]  /*9bc0*/  ISETP.GE.AND P0, PT, R0, R31, PT ;  /* 0x0000001f0000720c */ /* 0x000fda0003f06270 */
[----:B------:R-:W-:Y:S05]  /*9bd0*/  @P0 BRA `(.L_x_1746) ;  /* 0x0000000000980947 */ /* 0x000fea0003800000 */
[----:B------:R-:W3:Y:S04]  /*9be0*/  LDG.E.64 R4, desc[UR6][R40.64+0x20] ;  /* 0x0000200628047981 */ /* 0x000ee8000c1e1b00 */
[----:B------:R-:W4:Y:S01]  /*9bf0*/  LDG.E.64 R6, desc[UR6][R36.64+0x20] ;  /* 0x0000200624067981 */ /* 0x000f22000c1e1b00 */
[C---:B------:R-:W-:Y:S01]  /*9c00*/  LOP3.LUT R0, R13.reuse, 0xffff0000, RZ, 0xc0, !PT ;  /* 0xffff00000d007812 */ /* 0x040fe200078ec0ff */
[----:B--2---:R-:W-:Y:S01]  /*9c10*/  IMAD.U32 R22, R14, 0x10000, RZ ;  /* 0x000100000e167824 */ /* 0x004fe200078e00ff */
[----:B------:R-:W-:Y:S02]  /*9c20*/  SHF.L.U32 R2, R13, 0x10, RZ ;  /* 0x000000100d027819 */ /* 0x000fe400000006ff */
[C---:B------:R-:W-:Y:S02]  /*9c30*/  SHF.L.U32 R13, R12.reuse, 0x10, RZ ;  /* 0x000000100c0d7819 */ /* 0x040fe400000006ff */
[----:B------:R-:W-:-:S02]  /*9c40*/  LOP3.LUT R24, R12, 0xffff0000, RZ, 0xc0, !PT ;  /* 0xffff00000c187812 */ /* 0x000fc400078ec0ff */
[C---:B------:R-:W-:Y:S02]  /*9c50*/  SHF.L.U32 R25, R15.reuse, 0x10, RZ ;  /* 0x000000100f197819 */ /* 0x040fe400000006ff */
[----:B------:R-:W-:Y:S02]  /*9c60*/  LOP3.LUT R23, R15, 0xffff0000, RZ, 0xc0, !PT ;  /* 0xffff00000f177812 */ /* 0x000fe400078ec0ff */
[----:B------:R-:W-:Y:S02]  /*9c70*/  LOP3.LUT R26, R14, 0xffff0000, RZ, 0xc0, !PT ;  /* 0xffff00000e1a7812 */ /* 0x000fe400078ec0ff */
[----:B---3--:R-:W-:Y:S02]  /*9c80*/  LOP3.LUT R19, R4, 0xffff0000, RZ, 0xc0, !PT ;  /* 0xffff000004137812 */ /* 0x008fe400078ec0ff */
        /* <DEDUP_REMOVED lines=27> */
.L_x_1746:
[----:B------:R-:W-:Y:S05]  /*9e40*/  BSYNC.RECONVERGENT B0 ;  /* 0x0000000000007941 */ /* 0x000fea0003800200 */
.L_x_1745:
[----:B------:R3:W-:Y:S01]  /*9e50*/  STS.128 [R159+0x1000], R12 ;  /* 0x0010000c9f007388 */ /* 0x0007e20000000c00 */
[----:B------:R-:W-:Y:S01]  /*9e60*/  LOP3.LUT R0, R28, 0x40, RZ, 0xfc, !PT ;  /* 0x000000401c007812 */ /* 0x000fe200078efcff */
[----:B------:R-:W-:Y:S03]  /*9e70*/  BSSY.RECONVERGENT B0, `(.L_x_1747) ;  /* 0x0000029000007945 */ /* 0x000fe60003800200 */
[----:B------:R-:W-:-:S13]  /*9e80*/  ISETP.GE.AND P0, PT, R0, R31, PT ;  /* 0x0000001f0000720c */ /* 0x000fda0003f06270 */
[----:B------:R-:W-:Y:S05]  /*9e90*/  @P0 BRA `(.L_x_1748) ;  /* 0x0000000000980947 */ /* 0x000fea0003800000 */
[----:B------:R-:W4:Y:S04]  /*9ea0*/  LDG.E.64 R4, desc[UR6][R40.64+0x40] ;  /* 0x0000400628047981 */ /* 0x000f28000c1e1b00 */
[----:B------:R-:W5:Y:S01]  /*9eb0*/  LDG.E.64 R6, desc[UR6][R36.64+0x40] ;  /* 0x0000400624067981 */ /* 0x000f62000c1e1b00 */
[C---:B------:R-:W-:Y:S01]  /*9ec0*/  LOP3.LUT R0, R9.reuse, 0xffff0000, RZ, 0xc0, !PT ;  /* 0xffff000009007812 */ /* 0x040fe200078ec0ff */
[----:B---3--:R-:W-:Y:S01]  /*9ed0*/  IMAD.U32 R14, R10, 0x10000, RZ ;  /* 0x000100000a0e7824 */ /* 0x008fe200078e00ff */
[----:B------:R-:W-:Y:S02]  /*9ee0*/  SHF.L.U32 R2, R9, 0x10, RZ ;  /* 0x0000001009027819 */ /* 0x000fe400000006ff */
[C---:B------:R-:W-:Y:S02]  /*9ef0*/  SHF.L.U32 R9, R8.reuse, 0x10, RZ ;  /* 0x0000001008097819 */ /* 0x040fe400000006ff */
[----:B--2---:R-:W-:-:S02]  /*9f00*/  LOP3.LUT R20, R8, 0xffff0000, RZ, 0xc0, !PT ;  /* 0xffff000008147812 */ /* 0x004fc400078ec0ff */
[C---:B------:R-:W-:Y:S02]  /*9f10*/  SHF.L.U32 R21, R11.reuse, 0x10, RZ ;  /* 0x000000100b157819 */ /* 0x040fe400000006ff */
[----:B------:R-:W-:Y:S02]  /*9f20*/  LOP3.LUT R19, R11, 0xffff0000, RZ, 0xc0, !PT ;  /* 0xffff00000b137812 */ /* 0x000fe400078ec0ff */
[----:B------:R-:W-:Y:S02]  /*9f30*/  LOP3.LUT R22, R10, 0xffff0000, RZ, 0xc0, !PT ;  /* 0xffff00000a167812 */ /* 0x000fe400078ec0ff */
[----:B----4-:R-:W-:Y:S02]  /*9f40*/  LOP3.LUT R13, R4, 0xffff0000, RZ, 0xc0, !PT ;  /* 0xffff0000040d7812 */ /* 0x010fe400078ec0ff */
[----:B------:R-:W-:Y:S02]  /*9f50*/  LOP3.LUT R8, R5, 0xffff0000, RZ, 0xc0, !PT ;  /* 0xffff000005087812 */ /* 0x000fe400078ec0ff */
[----:B-----5:R-:W-:Y:S01]  /*9f60*/  LOP3.LUT R15, R6, 0xffff0000, RZ, 0xc0, !PT ;  /* 0xffff0000060f7812 */ /* 0x020fe200078ec0ff */
        /* <DEDUP_REMOVED lines=25> */
.L_x_1748:
[----:B------:R-:W-:Y:S05]  /*a100*/  BSYNC.RECONVERGENT B0 ;  /* 0x0000000000007941 */ /* 0x000fea0003800200 */
.L_x_1747:
[----:B------:R4:W-:Y:S02]  /*a110*/  STS.128 [R159+0x2000], R8 ;  /* 0x002000089f007388 */ /* 0x0009e40000000c00 */
.L_x_1742:
[----:B------:R-:W-:Y:S05]  /*a120*/  BSYNC.RECONVERGENT B1 ;  /* 0x0000000000017941 */ /* 0x000fea0003800200 */
.L_x_1741:
[----:B------:R-:W-:-:S04]  /*a130*/  IADD3 R158, PT, PT, R126, 0x20, RZ ;  /* 0x000000207e9e7810 */ /* 0x000fc80007ffe0ff */
[----:B------:R-:W-:-:S13]  /*a140*/  ISETP.GE.AND P0, PT, R158, R17, PT ;  /* 0x000000119e00720c */ /* 0x000fda0003f06270 */
[----:B------:R-:W-:Y:S05]  /*a150*/  @P0 BRA `(.L_x_1739) ;  /* 0x0000002800f80947 */ /* 0x000fea0003800000 */
[----:B------:R-:W-:-:S04]  /*a160*/  LEA R4, P0, R35, R38, 0x1 ;  /* 0x0000002623047211 */ /* 0x000fc800078008ff */
[----:B-----5:R-:W-:-:S05]  /*a170*/  LEA.HI.X R5, R35, R39, R34, 0x1, P0 ;  /* 0x0000002723057211 */ /* 0x020fca00000f0c22 */
[----:B---3--:R3:W5:Y:S04]  /*a180*/  LDG.E.128 R12, desc[UR6][R4.64+0x40] ;  /* 0x00004006040c7981 */ /* 0x008768000c1e1d00 */
[----:B----4-:R3:W5:Y:S04]  /*a190*/  LDG.E.128 R8, desc[UR6][R4.64+0x80] ;  /* 0x0000800604087981 */ /* 0x010768000c1e1d00 */
[----:B--2---:R3:W5:Y:S01]  /*a1a0*/  LDG.E.128 R20, desc[UR6][R4.64] ;  /* 0x0000000604147981 */ /* 0x004762000c1e1d00 */
[----:B------:R-:W-:Y:S01]  /*a1b0*/  ISETP.GE.AND P0, PT, R28, R31, PT ;  /* 0x0000001f1c00720c */ /* 0x000fe20003f06270 */
[----:B------:R-:W-:-:S12]  /*a1c0*/  BSSY.RECONVERGENT B0, `(.L_x_1749) ;  /* 0x0000033000007945 */ /* 0x000fd80003800200 */
[----:B------:R-:W-:Y:S05]  /*a1d0*/  @P0 BRA `(.L_x_1750) ;  /* 0x0000000000c40947 */ /* 0x000fea0003800000 */
[----:B------:R-:W2:Y:S01]  /*a1e0*/  LDCU.64 UR8, c[0x0][0x4d0] ;  /* 0x00009a00ff0877ac */ /* 0x000ea20008000a00 */
[C---:B---3--:R-:W-:Y:S01]  /*a1f0*/  IADD3 R5, P0, PT, R3.reuse, R16, RZ ;  /* 0x0000001003057210 */ /* 0x048fe20007f1e0ff */
[----:B------:R-:W3:Y:S03]  /*a200*/  LDCU.64 UR10, c[0x0][0x4c8] ;  /* 0x00009900ff0a77ac */ /* 0x000ee60008000a00 */
[----:B------:R-:W-:Y:S01]  /*a210*/  LEA.HI.X.SX32 R0, R3, R18, 0x1, P0 ;  /* 0x0000001203007211 */ /* 0x000fe200000f0eff */
[----:B------:R-:W-:-:S03]  /*a220*/  IMAD.SHL.U32 R2, R5, 0x2, RZ ;  /* 0x0000000205027824 */ /* 0x000fc600078e00ff */
[----:B------:R-:W-:Y:S02]  /*a230*/  SHF.L.U64.HI R0, R5, 0x1, R0 ;  /* 0x0000000105007819 */ /* 0x000fe40000010200 */
[C---:B--2---:R-:W-:Y:S02]  /*a240*/  IADD3 R4, P0, PT, R2.reuse, UR8, RZ ;  /* 0x0000000802047c10 */ /* 0x044fe4000ff1e0ff */
[----:B---3--:R-:W-:Y:S02]  /*a250*/  IADD3 R6, P1, PT, R2, UR10, RZ ;  /* 0x0000000a02067c10 */ /* 0x008fe4000ff3e0ff */
[C---:B------:R-:W-:Y:S02]  /*a260*/  IADD3.X R5, PT, PT, R0.reuse, UR9, RZ, P0, !PT ;  /* 0x0000000900057c10 */ /* 0x040fe400087fe4ff */
[----:B------:R-:W-:-:S04]  /*a270*/  IADD3.X R7, PT, PT, R0, UR11, RZ, P1, !PT ;  /* 0x0000000b00077c10 */ /* 0x000fc80008ffe4ff */
[----:B------:R-:W2:Y:S04]  /*a280*/  LDG.E.64 R4, desc[UR6][R4.64] ;  /* 0x0000000604047981 */ /* 0x000ea8000c1e1b00 */
[----:B------:R-:W3:Y:S01]  /*a290*/  LDG.E.64 R6, desc[UR6][R6.64] ;  /* 0x0000000606067981 */ /* 0x000ee2000c1e1b00 */
[C---:B-----5:R-:W-:Y:S01]  /*a2a0*/  IMAD.U32 R2, R21.reuse, 0x10000, RZ ;  /* 0x0001000015027824 */ /* 0x060fe200078e00ff */
        /* <DEDUP_REMOVED lines=17> */
[----:B------:R-:W-:Y:S01]  /*a3c0*/  SHF.L.U32 R7, R7, 0x10, RZ ;  /* 0x0000001007077819 */ /* 0x000fe200000006ff */
[----:B------:R-:W-:Y:S01]  /*a3d0*/  FFMA.FTZ R19, R2, R25, -R19 ;  /* 0x0000001902137223 */ /* 0x000fe20000010813 */
[----:B------:R-:W-:Y:S01]  /*a3e0*/  FFMA.FTZ R33, R26, R23, -R33 ;  /* 0x000000171a217223 */ /* 0x000fe20000010821 */
[----:B------:R-:W-:Y:S01]  /*a3f0*/  FFMA.FTZ R0, R2, R21, R0 ;  /* 0x0000001502007223 */ /* 0x000fe20000010000 */
[----:B------:R-:W-:Y:S01]  /*a400*/  FMUL.FTZ R21, R24, R23 ;  /* 0x0000001718157220 */ /* 0x000fe20000410000 */
[----:B------:R-:W-:Y:S01]  /*a410*/  FMUL.FTZ R2, R30, R4 ;  /* 0x000000041e027220 */ /* 0x000fe20000410000 */
[C---:B------:R-:W-:Y:S01]  /*a420*/  FMUL.FTZ R24, R22.reuse, R5 ;  /* 0x0000000516187220 */ /* 0x040fe20000410000 */
[-C--:B------:R-:W-:Y:S01]  /*a430*/  FMUL.FTZ R22, R22, R7.reuse ;  /* 0x0000000716167220 */ /* 0x080fe20000410000 */
[----:B------:R-:W-:Y:S01]  /*a440*/  FFMA.FTZ R20, R26, R20, R21 ;  /* 0x000000141a147223 */ /* 0x000fe20000010015 */
[-C--:B------:R-:W-:Y:S01]  /*a450*/  FMUL.FTZ R21, R30, R6.reuse ;  /* 0x000000061e157220 */ /* 0x080fe20000410000 */
[----:B------:R-:W-:Y:S01]  /*a460*/  FFMA.FTZ R2, R17, R6, -R2 ;  /* 0x0000000611027223 */ /* 0x000fe20000010802 */
[C---:B------:R-:W-:Y:S01]  /*a470*/  FFMA.FTZ R24, R27.reuse, R7, -R24 ;  /* 0x000000071b187223 */ /* 0x040fe20000010818 */
[----:B------:R-:W-:Y:S01]  /*a480*/  FFMA.FTZ R5, R27, R5, R22 ;  /* 0x000000051b057223 */ /* 0x000fe20000010016 */
[----:B------:R-:W-:Y:S01]  /*a490*/  FFMA.FTZ R21, R17, R4, R21 ;  /* 0x0000000411157223 */ /* 0x000fe20000010015 */
[----:B------:R-:W-:-:S02]  /*a4a0*/  F2FP.BF16.F32.PACK_AB R0, R0, R19 ;  /* 0x000000130000723e */ /* 0x000fc400000010ff */
[----:B------:R-:W-:Y:S02]  /*a4b0*/  F2FP.BF16.F32.PACK_AB R23, R20, R33 ;  /* 0x000000211417723e */ /* 0x000fe400000010ff */
[----:B------:R-:W-:Y:S01]  /*a4c0*/  F2FP.BF16.F32.PACK_AB R20, R21, R2 ;  /* 0x000000021514723e */ /* 0x000fe200000010ff */
[----:B------:R-:W-:Y:S01]  /*a4d0*/  IMAD.MOV.U32 R21, RZ, RZ, R0 ;  /* 0x000000ffff157224 */ /* 0x000fe200078e0000 */
[----:B------:R-:W-:Y:S02]  /*a4e0*/  F2FP.BF16.F32.PACK_AB R22, R5, R24 ;  /* 0x000000180516723e */ /* 0x000fe400000010ff */
.L_x_1750:
[----:B------:R-:W-:Y:S05]  /*a4f0*/  BSYNC.RECONVERGENT B0 ;  /* 0x0000000000007941 */ /* 0x000fea0003800200 */
.L_x_1749:
[----:B-----5:R2:W-:Y:S01]  /*a500*/  STS.128 [R159+0x800], R20 ;  /* 0x000800149f007388 */ /* 0x0205e20000000c00 */
[----:B------:R-:W-:Y:S01]  /*a510*/  LOP3.LUT R0, R28, 0x20, RZ, 0xfc, !PT ;  /* 0x000000201c007812 */ /* 0x000fe200078efcff */
[----:B------:R-:W-:Y:S03]  /*a520*/  BSSY.RECONVERGENT B0, `(.L_x_1751) ;  /* 0x0000033000007945 */ /* 0x000fe60003800200 */
[----:B------:R-:W-:-:S13]  /*a530*/  ISETP.GE.AND P0, PT, R0, R31, PT ;  /* 0x0000001f0000720c */ /* 0x000fda0003f06270 */
[----:B------:R-:W-:Y:S05]  /*a540*/  @P0 BRA `(.L_x_1752) ;  /* 0x0000000000c00947 */ /* 0x000fea0003800000 */
[----:B------:R-:W4:Y:S01]  /*a550*/  LDCU.64 UR8, c[0x0][0x4d0] ;  /* 0x00009a00ff0877ac */ /* 0x000f220008000a00 */
[C---:B---3--:R-:W-:Y:S01]  /*a560*/  IADD3 R5, P0, PT, R3.reuse, R16, RZ ;  /* 0x0000001003057210 */ /* 0x048fe20007f1e0ff */
        /* <DEDUP_REMOVED lines=10> */
[----:B------:R-:W-:Y:S01]  /*a610*/  LOP3.LUT R0, R13, 0xffff0000, RZ, 0xc0, !PT ;  /* 0xffff00000d007812 */ /* 0x000fe200078ec0ff */
[C---:B--2---:R-:W-:Y:S01]  /*a620*/  IMAD.U32 R22, R15.reuse, 0x10000, RZ ;  /* 0x000100000f167824 */ /* 0x044fe200078e00ff */
[----:B------:R-:W-:Y:S01]  /*a630*/  LOP3.LUT R20, R15, 0xffff0000, RZ, 0xc0, !PT ;  /* 0xffff00000f147812 */ /* 0x000fe200078ec0ff */
[----:B------:R-:W-:Y:S01]  /*a640*/  IMAD.U32 R2, R13, 0x10000, RZ ;  /* 0x000100000d027824 */ /* 0x000fe200078e00ff */
[C---:B------:R-:W-:Y:S02]  /*a650*/  SHF.L.U32 R13, R12.reuse, 0x10, RZ ;  /* 0x000000100c0d7819 */ /* 0x040fe400000006ff */
[----:B------:R-:W-:-:S02]  /*a660*/  LOP3.LUT R24, R12, 0xffff0000, RZ, 0xc0, !PT ;  /* 0xffff00000c187812 */ /* 0x000fc400078ec0ff */
[C---:B------:R-:W-:Y:S02]  /*a670*/  SHF.L.U32 R23, R14.reuse, 0x10, RZ ;  /* 0x000000100e177819 */ /* 0x040fe400000006ff */
[----:B------:R-:W-:Y:S02]  /*a680*/  LOP3.LUT R14, R14, 0xffff0000, RZ, 0xc0, !PT ;  /* 0xffff00000e0e7812 */ /* 0x000fe400078ec0ff */
[C---:B---3--:R-:W-:Y:S01]  /*a690*/  LOP3.LUT R17, R4.reuse, 0xffff0000, RZ, 0xc0, !PT ;  /* 0xffff000004117812 */ /* 0x048fe200078ec0ff */
[----:B------:R-:W-:Y:S01]  /*a6a0*/  IMAD.U32 R4, R4, 0x10000, RZ ;  /* 0x0001000004047824 */ /* 0x000fe200078e00ff */
[C---:B------:R-:W-:Y:S01]  /*a6b0*/  LOP3.LUT R12, R5.reuse, 0xffff0000, RZ, 0xc0, !PT ;  /* 0xffff0000050c7812 */ /* 0x040fe200078ec0ff */
[----:B------:R-:W-:Y:S01]  /*a6c0*/  IMAD.U32 R5, R5, 0x10000, RZ ;  /* 0x0001000005057824 */ /* 0x000fe200078e00ff */
[----:B----4-:R-:W-:Y:S01]  /*a6d0*/  LOP3.LUT R21, R6, 0xffff0000, RZ, 0xc0, !PT ;  /* 0xffff000006157812 */ /* 0x010fe200078ec0ff */
        /* <DEDUP_REMOVED lines=11> */
[----:B------:R-:W-:Y:S01]  /*a790*/  FMUL.FTZ R2, R24, R4 ;  /* 0x0000000418027220 */ /* 0x000fe20000410000 */
        /* <DEDUP_REMOVED lines=9> */
[----:B------:R-:W-:Y:S02]  /*a830*/  F2FP.BF16.F32.PACK_AB R12, R17, R2 ;  /* 0x00000002110c723e */ /* 0x000fe400000010ff */
[----:B------:R-:W-:Y:S02]  /*a840*/  F2FP.BF16.F32.PACK_AB R14, R5, R20 ;  /* 0x00000014050e723e */ /* 0x000fe400000010ff */
.L_x_1752:
[----:B------:R-:W-:Y:S05]  /*a850*/  BSYNC.RECONVERGENT B0 ;  /* 0x0000000000007941 */ /* 0x000fea0003800200 */
.L_x_1751:
[----:B------:R4:W-:Y:S01]  /*a860*/  STS.128 [R159+0x1800], R12 ;  /* 0x0018000c9f007388 */ /* 0x0009e20000000c00 */
[----:B------:R-:W-:Y:S01]  /*a870*/  LOP3.LUT R28, R28, 0x40, RZ, 0xfc, !PT ;  /* 0x000000401c1c7812 */ /* 0x000fe200078efcff */
[----:B------:R-:W-:Y:S03]  /*a880*/  BSSY.RECONVERGENT B0, `(.L_x_1753) ;  /* 0x0000034000007945 */ /* 0x000fe60003800200 */
[----:B------:R-:W-:-:S13]  /*a890*/  ISETP.GE.AND P0, PT, R28, R31, PT ;  /* 0x0000001f1c00720c */ /* 0x000fda0003f06270 */
[----:B------:R-:W-:Y:S05]  /*a8a0*/  @P0 BRA `(.L_x_1754) ;  /* 0x0000000000c40947 */ /* 0x000fea0003800000 */
[----:B------:R-:W3:Y:S01]  /*a8b0*/  LDCU.64 UR10, c[0x0][0x4c8] ;  /* 0x00009900ff0a77ac */ /* 0x000ee20008000a00 */
[C---:B------:R-:W-:Y:S01]  /*a8c0*/  IADD3 R16, P0, PT, R3.reuse, R16, RZ ;  /* 0x0000001003107210 */ /* 0x040fe20007f1e0ff */
[----:B------:R-:W5:Y:S03]  /*a8d0*/  LDCU.64 UR8, c[0x0][0x4d0] ;  /* 0x00009a00ff0877ac */ /* 0x000f660008000a00 */
[----:B------:R-:W-:Y:S01]  /*a8e0*/  LEA.HI.X.SX32 R3, R3, R18, 0x1, P0 ;  /* 0x0000001203037211 */ /* 0x000fe200000f0eff */
[----:B------:R-:W-:-:S03]  /*a8f0*/  IMAD.SHL.U32 R0, R16, 0x2, RZ ;  /* 0x0000000210007824 */ /* 0x000fc600078e00ff */
[----:B------:R-:W-:Y:S02]  /*a900*/  SHF.L.U64.HI R3, R16, 0x1, R3 ;  /* 0x0000000110037819 */ /* 0x000fe40000010203 */
[C---:B---3--:R-:W-:Y:S02]  /*a910*/  IADD3 R4, P1, PT, R0.reuse, UR10, RZ ;  /* 0x0000000a00047c10 */ /* 0x048fe4000ff3e0ff */
[----:B-----5:R-:W-:Y:S02]  /*a920*/  IADD3 R2, P0, PT, R0, UR8, RZ ;  /* 0x0000000800027c10 */ /* 0x020fe4000ff1e0ff */
[C---:B------:R-:W-:Y:S02]  /*a930*/  IADD3.X R5, PT, PT, R3.reuse, UR11, RZ, P1, !PT ;  /* 0x0000000b03057c10 */ /* 0x040fe40008ffe4ff */
[----:B------:R-:W-:-:S04]  /*a940*/  IADD3.X R3, PT, PT, R3, UR9, RZ, P0, !PT ;  /* 0x0000000903037c10 */ /* 0x000fc800087fe4ff */
[----:B------:R-:W3:Y:S04]  /*a950*/  LDG.E.64 R4, desc[UR6][R4.64+0x40] ;  /* 0x0000400604047981 */ /* 0x000ee8000c1e1b00 */
[----:B------:R-:W5:Y:S01]  /*a960*/  LDG.E.64 R2, desc[UR6][R2.64+0x40] ;  /* 0x0000400602027981 */ /* 0x000f62000c1e1b00 */
[C---:B------:R-:W-:Y:S01]  /*a970*/  IMAD.U32 R17, R11.reuse, 0x10000, RZ ;  /* 0x000100000b117824 */ /* 0x040fe200078e00ff */
[----:B----4-:R-:W-:Y:S02]  /*a980*/  LOP3.LUT R15, R11, 0xffff0000, RZ, 0xc0, !PT ;  /* 0xffff00000b0f7812 */ /* 0x010fe400078ec0ff */
[C---:B------:R-:W-:Y:S01]  /*a990*/  LOP3.LUT R0, R9.reuse, 0xffff0000, RZ, 0xc0, !PT ;  /* 0xffff000009007812 */ /* 0x040fe200078ec0ff */
[----:B------:R-:W-:Y:S01]  /*a9a0*/  IMAD.U32 R6, R9, 0x10000, RZ ;  /* 0x0001000009067824 */ /* 0x000fe200078e00ff */
[----:B------:R-:W-:-:S02]  /*a9b0*/  SHF.L.U32 R7, R8, 0x10, RZ ;  /* 0x0000001008077819 */ /* 0x000fc400000006ff */
[----:B------:R-:W-:Y:S02]  /*a9c0*/  LOP3.LUT R16, R8, 0xffff0000, RZ, 0xc0, !PT ;  /* 0xffff000008107812 */ /* 0x000fe400078ec0ff */
[C---:B------:R-:W-:Y:S02]  /*a9d0*/  SHF.L.U32 R14, R10.reuse, 0x10, RZ ;  /* 0x000000100a0e7819 */ /* 0x040fe400000006ff */
[----:B------:R-:W-:Y:S02]  /*a9e0*/  LOP3.LUT R18, R10, 0xffff0000, RZ, 0xc0, !PT ;  /* 0xffff00000a127812 */ /* 0x000fe400078ec0ff */
[----:B---3--:R-:W-:Y:S02]  /*a9f0*/  LOP3.LUT R13, R4, 0xffff0000, RZ, 0xc0, !PT ;  /* 0xffff0000040d7812 */ /* 0x008fe400078ec0ff */
[----:B-----5:R-:W-:Y:S02]  /*aa00*/  LOP3.LUT R11, R2, 0xffff0000, RZ, 0xc0, !PT ;  /* 0xffff0000020b7812 */ /* 0x020fe400078ec0ff */
[----:B------:R-:W-:-:S02]  /*aa10*/  LOP3.LUT R8, R3, 0xffff0000, RZ, 0xc0, !PT ;  /* 0xffff000003087812 */ /* 0x000fc400078ec0ff */
[----:B------:R-:W-:Y:S01]  /*aa20*/  LOP3.LUT R12, R5, 0xffff0000, RZ, 0xc0, !PT ;  /* 0xffff0000050c7812 */ /* 0x000fe200078ec0ff */
[C---:B------:R-:W-:Y:S01]  /*aa30*/  FMUL.FTZ R9, R0.reuse, R11 ;  /* 0x0000000b00097220 */ /* 0x040fe20000410000 */
[-C--:B------:R-:W-:Y:S01]  /*aa40*/  FMUL.FTZ R0, R0, R13.reuse ;  /* 0x0000000d00007220 */ /* 0x080fe20000410000 */
[----:B------:R-:W-:Y:S01]  /*aa50*/  FMUL.FTZ R10, R15, R8 ;  /* 0x000000080f0a7220 */ /* 0x000fe20000410000 */
[----:B------:R-:W-:Y:S02]  /*aa60*/  IMAD.U32 R3, R3, 0x10000, RZ ;  /* 0x0001000003037824 */ /* 0x000fe400078e00ff */
[C---:B------:R-:W-:Y:S01]  /*aa70*/  FFMA.FTZ R9, R6.reuse, R13, -R9 ;  /* 0x0000000d06097223 */ /* 0x040fe20000010809 */
[----:B------:R-:W-:Y:S01]  /*aa80*/  FFMA.FTZ R0, R6, R11, R0 ;  /* 0x0000000b06007223 */ /* 0x000fe20000010000 */
[----:B------:R-:W-:Y:S01]  /*aa90*/  SHF.L.U32 R5, R5, 0x10, RZ ;  /* 0x0000001005057819 */ /* 0x000fe200000006ff */
[----:B------:R-:W-:Y:S01]  /*aaa0*/  FMUL.FTZ R6, R15, R12 ;  /* 0x0000000c0f067220 */ /* 0x000fe20000410000 */
[----:B------:R-:W-:Y:S01]  /*aab0*/  SHF.L.U32 R4, R4, 0x10, RZ ;  /* 0x0000001004047819 */ /* 0x000fe200000006ff */
[----:B------:R-:W-:-:S02]  /*aac0*/  IMAD.U32 R2, R2, 0x10000, RZ ;  /* 0x0001000002027824 */ /* 0x000fc400078e00ff */
[C---:B------:R-:W-:Y:S01]  /*aad0*/  FFMA.FTZ R10, R17.reuse, R12, -R10 ;  /* 0x0000000c110a7223 */ /* 0x040fe2000001080a */
[C---:B------:R-:W-:Y:S01]  /*aae0*/  FMUL.FTZ R11, R18.reuse, R3 ;  /* 0x00000003120b7220 */ /* 0x040fe20000410000 */
[----:B------:R-:W-:Y:S01]  /*aaf0*/  FFMA.FTZ R17, R17, R8, R6 ;  /* 0x0000000811117223 */ /* 0x000fe20000010006 */
[-C--:B------:R-:W-:Y:S01]  /*ab00*/  FMUL.FTZ R18, R18, R5.reuse ;  /* 0x0000000512127220 */ /* 0x080fe20000410000 */
        /* <DEDUP_REMOVED lines=8> */
[----:B------:R-:W-:Y:S01]  /*ab90*/  F2FP.BF16.F32.PACK_AB R9, R0, R9 ;  /* 0x000000090009723e */ /* 0x000fe200000010ff */
[----:B------:R-:W-:Y:S01]  /*aba0*/  IMAD.MOV.U32 R11, RZ, RZ, R17 ;  /* 0x000000ffff0b7224 */ /* 0x000fe200078e0011 */
[----:B------:R-:W-:Y:S02]  /*abb0*/  F2FP.BF16.F32.PACK_AB R8, R13, R6 ;  /* 0x000000060d08723e */ /* 0x000fe400000010ff */
.L_x_1754:
[----:B------:R-:W-:Y:S05]  /*abc0*/  BSYNC.RECONVERGENT B0 ;  /* 0x0000000000007941 */ /* 0x000fea0003800200 */
.L_x_1753:
[----:B------:R1:W-:Y:S01]  /*abd0*/  STS.128 [R159+0x2800], R8 ;  /* 0x002800089f007388 */ /* 0x0003e20000000c00 */
[----:B------:R-:W-:Y:S05]  /*abe0*/  BRA `(.L_x_1739) ;  /* 0x0000002000547947 */ /* 0x000fea0003800000 */
.L_x_1740:
        /* <DEDUP_REMOVED lines=9> */
[----:B------:R1:W5:Y:S04]  /*ac80*/  LDG.E.128 R8, desc[UR6][R38.64+0x40] ;  /* 0x0000400626087981 */ /* 0x000368000c1e1d00 */
[----:B-----5:R1:W5:Y:S04]  /*ac90*/  LDG.E.128 R4, desc[UR6][R38.64+0x80] ;  /* 0x0000800626047981 */ /* 0x020368000c1e1d00 */
        /* <DEDUP_REMOVED lines=82> */
.L_x_1758:
[----:B------:R-:W-:Y:S05]  /*b1c0*/  BSYNC.RECONVERGENT B0 ;  /* 0x0000000000007941 */ /* 0x000fea0003800200 */
.L_x_1757:
[----:B-----5:R2:W-:Y:S01]  /*b1d0*/  STS.128 [R159], R24 ;  /* 0x000000189f007388 */ /* 0x0205e20000000c00 */
[----:B------:R-:W-:Y:S01]  /*b1e0*/  LOP3.LUT R12, R28, 0x20, RZ, 0xfc, !PT ;  /* 0x000000201c0c7812 */ /* 0x000fe200078efcff */
[----:B------:R-:W-:Y:S03]  /*b1f0*/  BSSY.RECONVERGENT B0, `(.L_x_1759) ;  /* 0x0000052000007945 */ /* 0x000fe60003800200 */
[----:B------:R-:W-:-:S13]  /*b200*/  ISETP.GE.AND P0, PT, R12, R31, PT ;  /* 0x0000001f0c00720c */ /* 0x000fda0003f06270 */
[----:B------:R-:W-:Y:S05]  /*b210*/  @P0 BRA `(.L_x_1760) ;  /* 0x00000004003c0947 */ /* 0x000fea0003800000 */
[----:B------:R-:W3:Y:S01]  /*b220*/  LDCU.64 UR8, c[0x0][0x4d0] ;  /* 0x00009a00ff0877ac */ /* 0x000ee20008000a00 */
        /* <DEDUP_REMOVED lines=8> */
[----:B---3--:R-:W-:-:S04]  /*b2b0*/  IADD3 R12, P0, PT, R17, UR8, RZ ;  /* 0x00000008110c7c10 */ /* 0x008fc8000ff1e0ff */
[----:B------:R-:W-:Y:S01]  /*b2c0*/  IADD3.X R13, PT, PT, R16, UR9, RZ, P0, !PT ;  /* 0x00000009100d7c10 */ /* 0x000fe200087fe4ff */
[----:B------:R-:W3:Y:S01]  /*b2d0*/  LDCU.64 UR8, c[0x0][0x4c8] ;  /* 0x00009900ff0877ac */ /* 0x000ee20008000a00 */
[----:B------:R-:W-:-:S04]  /*b2e0*/  IMAD.WIDE R20, R19, 0x2, R38 ;  /* 0x0000000213147825 */ /* 0x000fc800078e0226 */
[----:B------:R-:W4:Y:S04]  /*b2f0*/  LDG.E.128 R12, desc[UR6][R12.64+0x40] ;  /* 0x000040060c0c7981 */ /* 0x000f28000c1e1d00 */
[----:B------:R-:W5:Y:S01]  /*b300*/  LDG.E.128 R20, desc[UR6][R20.64+0x40] ;  /* 0x0000400614147981 */ /* 0x000f62000c1e1d00 */
[----:B---3--:R-:W-:-:S04]  /*b310*/  IADD3 R18, P0, PT, R17, UR8, RZ ;  /* 0x0000000811127c10 */ /* 0x008fc8000ff1e0ff */
[----:B------:R-:W-:-:S06]  /*b320*/  IADD3.X R19, PT, PT, R16, UR9, RZ, P0, !PT ;  /* 0x0000000910137c10 */ /* 0x000fcc00087fe4ff */
[----:B------:R-:W3:Y:S01]  /*b330*/  LDG.E.128 R16, desc[UR6][R18.64+0x40] ;  /* 0x0000400612107981 */ /* 0x000ee2000c1e1d00 */
[C---:B--2---:R-:W-:Y:S01]  /*b340*/  SHF.L.U32 R25, R8.reuse, 0x10, RZ ;  /* 0x0000001008197819 */ /* 0x044fe200000006ff */
[C---:B------:R-:W-:Y:S01]  /*b350*/  IMAD.U32 R27, R9.reuse, 0x10000, RZ ;  /* 0x00010000091b7824 */ /* 0x040fe200078e00ff */
[----:B------:R-:W-:Y:S01]  /*b360*/  LOP3.LUT R24, R8, 0xffff0000, RZ, 0xc0, !PT ;  /* 0xffff000008187812 */ /* 0x000fe200078ec0ff */
[C---:B------:R-:W-:Y:S01]  /*b370*/  IMAD.U32 R26, R10.reuse, 0x10000, RZ ;  /* 0x000100000a1a7824 */ /* 0x040fe200078e00ff */
[----:B------:R-:W-:Y:S02]  /*b380*/  LOP3.LUT R8, R9, 0xffff0000, RZ, 0xc0, !PT ;  /* 0xffff000009087812 */ /* 0x000fe400078ec0ff */
[C---:B------:R-:W-:Y:S02]  /*b390*/  LOP3.LUT R9, R11.reuse, 0xffff0000, RZ, 0xc0, !PT ;  /* 0xffff00000b097812 */ /* 0x040fe400078ec0ff */
[----:B------:R-:W-:Y:S02]  /*b3a0*/  SHF.L.U32 R40, R11, 0x10, RZ ;  /* 0x000000100b287819 */ /* 0x000fe400000006ff */
[----:B------:R-:W-:Y:S01]  /*b3b0*/  LOP3.LUT R10, R10, 0xffff0000, RZ, 0xc0, !PT ;  /* 0xffff00000a0a7812 */ /* 0x000fe200078ec0ff */
[----:B----4-:R-:W-:Y:S01]  /*b3c0*/  IMAD.U32 R36, R12, 0x10000, RZ ;  /* 0x000100000c247824 */ /* 0x010fe200078e00ff */
[----:B------:R-:W-:Y:S01]  /*b3d0*/  SHF.L.U32 R41, R14, 0x10, RZ ;  /* 0x000000100e297819 */ /* 0x000fe200000006ff */
[----:B------:R-:W-:Y:S01]  /*b3e0*/  IMAD.U32 R11, R13, 0x10000, RZ ;  /* 0x000100000d0b7824 */ /* 0x000fe200078e00ff */
[----:B------:R-:W-:Y:S01]  /*b3f0*/  LOP3.LUT R12, R12, 0xffff0000, RZ, 0xc0, !PT ;  /* 0xffff00000c0c7812 */ /* 0x000fe200078ec0ff */
[----:B------:R-:W-:Y:S01]  /*b400*/  @!P1 FADD.FTZ R36, -R36, -RZ ;  /* 0x800000ff24249221 */ /* 0x000fe20000010100 */
[----:B------:R-:W-:Y:S01]  /*b410*/  LOP3.LUT R14, R14, 0xffff0000, RZ, 0xc0, !PT ;  /* 0xffff00000e0e7812 */ /* 0x000fe200078ec0ff */
[----:B------:R-:W-:Y:S01]  /*b420*/  @!P1 FADD.FTZ R11, -R11, -RZ ;  /* 0x800000ff0b0b9221 */ /* 0x000fe20000010100 */
[----:B------:R-:W-:Y:S01]  /*b430*/  LOP3.LUT R42, R13, 0xffff0000, RZ, 0xc0, !PT ;  /* 0xffff00000d2a7812 */ /* 0x000fe200078ec0ff */
[----:B------:R-:W-:Y:S01]  /*b440*/  IMAD.U32 R13, R15, 0x10000, RZ ;  /* 0x000100000f0d7824 */ /* 0x000fe200078e00ff */
[----:B-----5:R-:W-:Y:S01]  /*b450*/  SHF.L.U32 R45, R20, 0x10, RZ ;  /* 0x00000010142d7819 */ /* 0x020fe200000006ff */
[----:B------:R-:W-:Y:S01]  /*b460*/  @!P1 FADD.FTZ R12, -R12, -RZ ;  /* 0x800000ff0c0c9221 */ /* 0x000fe20000010100 */
[----:B------:R-:W-:Y:S01]  /*b470*/  LOP3.LUT R43, R20, 0xffff0000, RZ, 0xc0, !PT ;  /* 0xffff0000142b7812 */ /* 0x000fe200078ec0ff */
[C---:B------:R-:W-:Y:S01]  /*b480*/  IMAD.U32 R20, R21.reuse, 0x10000, RZ ;  /* 0x0001000015147824 */ /* 0x040fe200078e00ff */
[----:B------:R-:W-:Y:S01]  /*b490*/  LOP3.LUT R47, R21, 0xffff0000, RZ, 0xc0, !PT ;  /* 0xffff0000152f7812 */ /* 0x000fe200078ec0ff */
[----:B------:R-:W-:Y:S01]  /*b4a0*/  @!P1 FADD.FTZ R14, -R14, -RZ ;  /* 0x800000ff0e0e9221 */ /* 0x000fe20000010100 */
[C---:B------:R-:W-:Y:S01]  /*b4b0*/  LOP3.LUT R21, R22.reuse, 0xffff0000, RZ, 0xc0, !PT ;  /* 0xffff000016157812 */ /* 0x040fe200078ec0ff */
[----:B------:R-:W-:Y:S01]  /*b4c0*/  @!P1 FADD.FTZ R13, -R13, -RZ ;  /* 0x800000ff0d0d9221 */ /* 0x000fe20000010100 */
[----:B------:R-:W-:Y:S01]  /*b4d0*/  LOP3.LUT R15, R15, 0xffff0000, RZ, 0xc0, !PT ;  /* 0xffff00000f0f7812 */ /* 0x000fe200078ec0ff */
[----:B------:R-:W-:Y:S01]  /*b4e0*/  FMUL.FTZ R43, R43, R12 ;  /* 0x0000000c2b2b7220 */ /* 0x000fe20000410000 */
[----:B------:R-:W-:Y:S01]  /*b4f0*/  SHF.L.U32 R44, R22, 0x10, RZ ;  /* 0x00000010162c7819 */ /* 0x000fe200000006ff */
[C---:B------:R-:W-:Y:S01]  /*b500*/  IMAD.U32 R22, R23.reuse, 0x10000, RZ ;  /* 0x0001000017167824 */ /* 0x040fe200078e00ff */
[----:B------:R-:W-:Y:S01]  /*b510*/  LOP3.LUT R46, R23, 0xffff0000, RZ, 0xc0, !PT ;  /* 0xffff0000172e7812 */ /* 0x000fe200078ec0ff */
[----:B------:R-:W-:Y:S01]  /*b520*/  FMUL.FTZ R21, R21, R14 ;  /* 0x0000000e15157220 */ /* 0x000fe20000410000 */
[----:B------:R-:W-:Y:S01]  /*b530*/  @!P1 FADD.FTZ R42, -R42, -RZ ;  /* 0x800000ff2a2a9221 */ /* 0x000fe20000010100 */
[----:B------:R-:W-:Y:S01]  /*b540*/  @!P1 FADD.FTZ R15, -R15, -RZ ;  /* 0x800000ff0f0f9221 */ /* 0x000fe20000010100 */
[C---:B---3--:R-:W-:Y:S01]  /*b550*/  SHF.L.U32 R14, R16.reuse, 0x10, RZ ;  /* 0x00000010100e7819 */ /* 0x048fe200000006ff */
[----:B------:R-:W-:Y:S01]  /*b560*/  FMUL.FTZ R36, R45, R36 ;  /* 0x000000242d247220 */ /* 0x000fe20000410000 */
[----:B------:R-:W-:Y:S01]  /*b570*/  LOP3.LUT R12, R16, 0xffff0000, RZ, 0xc0, !PT ;  /* 0xffff0000100c7812 */ /* 0x000fe200078ec0ff */
[----:B------:R-:W-:Y:S01]  /*b580*/  FMUL.FTZ R20, R20, R11 ;  /* 0x0000000b14147220 */ /* 0x000fe20000410000 */
[----:B------:R-:W-:Y:S01]  /*b590*/  @!P1 FADD.FTZ R41, -R41, -RZ ;  /* 0x800000ff29299221 */ /* 0x000fe20000010100 */
[----:B------:R-:W-:Y:S01]  /*b5a0*/  FMUL.FTZ R13, R22, R13 ;  /* 0x0000000d160d7220 */ /* 0x000fe20000410000 */
[C---:B------:R-:W-:Y:S01]  /*b5b0*/  IMAD.U32 R11, R17.reuse, 0x10000, RZ ;  /* 0x00010000110b7824 */ /* 0x040fe200078e00ff */
[----:B------:R-:W-:Y:S01]  /*b5c0*/  LOP3.LUT R22, R17, 0xffff0000, RZ, 0xc0, !PT ;  /* 0xffff000011167812 */ /* 0x000fe200078ec0ff */
[----:B------:R-:W-:Y:S01]  /*b5d0*/  FMUL.FTZ R47, R47, R42 ;  /* 0x0000002a2f2f7220 */ /* 0x000fe20000410000 */
[----:B------:R-:W-:Y:S01]  /*b5e0*/  SHF.L.U32 R17, R18, 0x10, RZ ;  /* 0x0000001012117819 */ /* 0x000fe200000006ff */
[----:B------:R-:W-:Y:S01]  /*b5f0*/  FMUL.FTZ R46, R46, R15 ;  /* 0x0000000f2e2e7220 */ /* 0x000fe20000410000 */
[----:B------:R-:W-:Y:S01]  /*b600*/  LOP3.LUT R16, R18, 0xffff0000, RZ, 0xc0, !PT ;  /* 0xffff000012107812 */ /* 0x000fe200078ec0ff */
[----:B------:R-:W-:Y:S01]  /*b610*/  FMUL.FTZ R41, R44, R41 ;  /* 0x000000292c297220 */ /* 0x000fe20000410000 */
[C---:B------:R-:W-:Y:S01]  /*b620*/  LOP3.LUT R18, R19.reuse, 0xffff0000, RZ, 0xc0, !PT ;  /* 0xffff000013127812 */ /* 0x040fe200078ec0ff */
[----:B------:R-:W-:-:S02]  /*b630*/  IMAD.U32 R15, R19, 0x10000, RZ ;  /* 0x00010000130f7824 */ /* 0x000fc400078e00ff */
        /* <DEDUP_REMOVED lines=8> */
[----:B------:R-:W-:Y:S02]  /*b6c0*/  F2FP.BF16.F32.PACK_AB R14, R43, R14 ;  /* 0x0000000e2b0e723e */ /* 0x000fe400000010ff */
[----:B------:R-:W-:-:S02]  /*b6d0*/  F2FP.BF16.F32.PACK_AB R9, R8, R11 ;  /* 0x0000000b0809723e */ /* 0x000fc400000010ff */
[----:B------:R-:W-:Y:S02]  /*b6e0*/  F2FP.BF16.F32.PACK_AB R10, R10, R17 ;  /* 0x000000110a0a723e */ /* 0x000fe400000010ff */
[----:B------:R-:W-:Y:S02]  /*b6f0*/  F2FP.BF16.F32.PACK_AB R11, R18, R13 ;  /* 0x0000000d120b723e */ /* 0x000fe400000010ff */
[----:B------:R-:W-:Y:S02]  /*b700*/  MOV R8, R14 ;  /* 0x0000000e00087202 */ /* 0x000fe40000000f00 */
.L_x_1760:
[----:B------:R-:W-:Y:S05]  /*b710*/  BSYNC.RECONVERGENT B0 ;  /* 0x0000000000007941 */ /* 0x000fea0003800200 */
.L_x_1759:
[----:B------:R3:W-:Y:S01]  /*b720*/  STS.128 [R159+0x1000], R8 ;  /* 0x001000089f007388 */ /* 0x0007e20000000c00 */
[----:B------:R-:W-:Y:S01]  /*b730*/  LOP3.LUT R12, R28, 0x40, RZ, 0xfc, !PT ;  /* 0x000000401c0c7812 */ /* 0x000fe200078efcff */
[----:B------:R-:W-:Y:S03]  /*b740*/  BSSY.RECONVERGENT B0, `(.L_x_1761) ;  /* 0x0000053000007945 */ /* 0x000fe60003800200 */
[----:B------:R-:W-:-:S13]  /*b750*/  ISETP.GE.AND P0, PT, R12, R31, PT ;  /* 0x0000001f0c00720c */ /* 0x000fda0003f06270 */
[----:B------:R-:W-:Y:S05]  /*b760*/  @P0 BRA `(.L_x_1762) ;  /* 0x0000000400400947 */ /* 0x000fea0003800000 */
[----:B------:R-:W4:Y:S01]  /*b770*/  LDCU.64 UR8, c[0x0][0x4d0] ;  /* 0x00009a00ff0877ac */ /* 0x000f220008000a00 */
[----:B------:R-:W-:-:S04]  /*b780*/  ISETP.GE.U32.AND P1, PT, R12, R33, PT ;  /* 0x000000210c00720c */ /* 0x000fc80003f26070 */
[----:B---3--:R-:W-:Y:S02]  /*b790*/  SEL R9, R30, RZ, P1 ;  /* 0x000000ff1e097207 */ /* 0x008fe40000800000 */
        /* <DEDUP_REMOVED lines=15> */
[C---:B------:R-:W-:Y:S01]  /*b890*/  SHF.L.U32 R21, R4.reuse, 0x10, RZ ;  /* 0x0000001004157819 */ /* 0x040fe200000006ff */
[C---:B------:R-:W-:Y:S01]  /*b8a0*/  IMAD.U32 R23, R5.reuse, 0x10000, RZ ;  /* 0x0001000005177824 */ /* 0x040fe200078e00ff */
[----:B------:R-:W-:Y:S01]  /*b8b0*/  LOP3.LUT R20, R4, 0xffff0000, RZ, 0xc0, !PT ;  /* 0xffff000004147812 */ /* 0x000fe200078ec0ff */
[C---:B------:R-:W-:Y:S01]  /*b8c0*/  IMAD.U32 R22, R6.reuse, 0x10000, RZ ;  /* 0x0001000006167824 */ /* 0x040fe200078e00ff */
[----:B------:R-:W-:Y:S02]  /*b8d0*/  LOP3.LUT R4, R5, 0xffff0000, RZ, 0xc0, !PT ;  /* 0xffff000005047812 */ /* 0x000fe400078ec0ff */
[C---:B------:R-:W-:Y:S02]  /*b8e0*/  LOP3.LUT R5, R7.reuse, 0xffff0000, RZ, 0xc0, !PT ;  /* 0xffff000007057812 */ /* 0x040fe400078ec0ff */
[----:B--2---:R-:W-:Y:S02]  /*b8f0*/  SHF.L.U32 R25, R7, 0x10, RZ ;  /* 0x0000001007197819 */ /* 0x004fe400000006ff */
[----:B------:R-:W-:Y:S01]  /*b900*/  LOP3.LUT R6, R6, 0xffff0000, RZ, 0xc0, !PT ;  /* 0xffff000006067812 */ /* 0x000fe200078ec0ff */
[C---:B----4-:R-:W-:Y:S01]  /*b910*/  IMAD.U32 R24, R8.reuse, 0x10000, RZ ;  /* 0x0001000008187824 */ /* 0x050fe200078e00ff */
[----:B------:R-:W-:Y:S01]  /*b920*/  LOP3.LUT R8, R8, 0xffff0000, RZ, 0xc0, !PT ;  /* 0xffff000008087812 */ /* 0x000fe200078ec0ff */
[----:B------:R-:W-:Y:S01]  /*b930*/  IMAD.U32 R26, R10, 0x10000, RZ ;  /* 0x000100000a1a7824 */ /* 0x000fe200078e00ff */
[C---:B------:R-:W-:Y:S01]  /*b940*/  SHF.L.U32 R7, R9.reuse, 0x10, RZ ;  /* 0x0000001009077819 */ /* 0x040fe200000006ff */
[----:B-----5:R-:W-:Y:S01]  /*b950*/  IMAD.U32 R43, R16, 0x10000, RZ ;  /* 0x00010000102b7824 */ /* 0x020fe200078e00ff */
        /* <DEDUP_REMOVED lines=20> */
[----:B---3--:R-:W-:Y:S01]  /*baa0*/  LOP3.LUT R8, R12, 0xffff0000, RZ, 0xc0, !PT ;  /* 0xffff00000c087812 */ /* 0x008fe200078ec0ff */
        /* <DEDUP_REMOVED lines=28> */
.L_x_1762:
[----:B------:R-:W-:Y:S05]  /*bc70*/  BSYNC.RECONVERGENT B0 ;  /* 0x0000000000007941 */ /* 0x000fea0003800200 */
.L_x_1761:
[----:B------:R4:W-:Y:S02]  /*bc80*/  STS.128 [R159+0x2000], R4 ;  /* 0x002000049f007388 */ /* 0x0009e40000000c00 */
.L_x_1756:
[----:B------:R-:W-:Y:S05]  /*bc90*/  BSYNC.RECONVERGENT B1 ;  /* 0x0000000000017941 */ /* 0x000fea0003800200 */
.L_x_1755:
[----:B------:R-:W-:-:S04]  /*bca0*/  IADD3 R158, PT, PT, R126, 0x20, RZ ;  /* 0x000000207e9e7810 */ /* 0x000fc80007ffe0ff */
[----:B------:R-:W-:-:S13]  /*bcb0*/  ISETP.GE.AND P0, PT, R158, R37, PT ;  /* 0x000000259e00720c */ /* 0x000fda0003f06270 */
[----:B------:R-:W-:Y:S05]  /*bcc0*/  @P0 BRA `(.L_x_1739) ;  /* 0x00000010001c0947 */ /* 0x000fea0003800000 */
[----:B------:R-:W-:-:S04]  /*bcd0*/  LEA R42, P0, R35, R38, 0x1 ;  /* 0x00000026232a7211 */ /* 0x000fc800078008ff */
[----:B------:R-:W-:-:S05]  /*bce0*/  LEA.HI.X R43, R35, R39, R34, 0x1, P0 ;  /* 0x00000027232b7211 */ /* 0x000fca00000f0c22 */
[----:B---3--:R3:W5:Y:S04]  /*bcf0*/  LDG.E.128 R8, desc[UR6][R42.64+0x40] ;  /* 0x000040062a087981 */ /* 0x008768000c1e1d00 */
[----:B----45:R3:W5:Y:S04]  /*bd00*/  LDG.E.128 R4, desc[UR6][R42.64+0x80] ;  /* 0x000080062a047981 */ /* 0x030768000c1e1d00 */
[----:B--2---:R3:W5:Y:S01]  /*bd10*/  LDG.E.128 R24, desc[UR6][R42.64] ;  /* 0x000000062a187981 */ /* 0x004762000c1e1d00 */
[----:B------:R-:W-:Y:S01]  /*bd20*/  ISETP.GE.AND P0, PT, R28, R31, PT ;  /* 0x0000001f1c00720c */ /* 0x000fe20003f06270 */
[----:B------:R-:W-:-:S12]  /*bd30*/  BSSY.RECONVERGENT B0, `(.L_x_1763) ;  /* 0x0000052000007945 */ /* 0x000fd80003800200 */
[----:B------:R-:W-:Y:S05]  /*bd40*/  @P0 BRA `(.L_x_1764) ;  /* 0x0000000400400947 */ /* 0x000fea0003800000 */
[----:B------:R-:W2:Y:S01]  /*bd50*/  LDCU.64 UR8, c[0x0][0x4d0] ;  /* 0x00009a00ff0877ac */ /* 0x000ea20008000a00 */
        /* <DEDUP_REMOVED lines=9> */
[----:B--2---:R-:W-:-:S04]  /*bdf0*/  IADD3 R12, P1, PT, R17, UR8, RZ ;  /* 0x00000008110c7c10 */ /* 0x004fc8000ff3e0ff */
        /* <DEDUP_REMOVED lines=8> */
[C---:B-----5:R-:W-:Y:S01]  /*be80*/  IMAD.U32 R35, R24.reuse, 0x10000, RZ ;  /* 0x0001000018237824 */ /* 0x060fe200078e00ff */
[----:B------:R-:W-:Y:S01]  /*be90*/  LOP3.LUT R34, R24, 0xffff0000, RZ, 0xc0, !PT ;  /* 0xffff000018227812 */ /* 0x000fe200078ec0ff */
[----:B-1----:R-:W-:Y:S01]  /*bea0*/  IMAD.U32 R39, R27, 0x10000, RZ ;  /* 0x000100001b277824 */ /* 0x002fe200078e00ff */
[C---:B------:R-:W-:Y:S01]  /*beb0*/  LOP3.LUT R24, R25.reuse, 0xffff0000, RZ, 0xc0, !PT ;  /* 0xffff000019187812 */ /* 0x040fe200078ec0ff */
[C---:B------:R-:W-:Y:S01]  /*bec0*/  IMAD.U32 R36, R26.reuse, 0x10000, RZ ;  /* 0x000100001a247824 */ /* 0x040fe200078e00ff */
        /* <DEDUP_REMOVED lines=8> */
[----:B---3--:R-:W-:Y:S01]  /*bf50*/  IMAD.U32 R45, R21, 0x10000, RZ ;  /* 0x00010000152d7824 */ /* 0x008fe200078e00ff */
        /* <DEDUP_REMOVED lines=11> */
[C---:B------:R-:W-:Y:S01]  /*c010*/  IMAD.U32 R22, R23.reuse, 0x10000, RZ ;  /* 0x0001000017167824 */ /* 0x040fe200078e00ff */
[----:B------:R-:W-:Y:S01]  /*c020*/  LOP3.LUT R20, R20, 0xffff0000, RZ, 0xc0, !PT ;  /* 0xffff000014147812 */ /* 0x000fe200078ec0ff */
[----:B------:R-:W-:Y:S01]  /*c030*/  @!P0 FADD.FTZ R14, -R14, -RZ ;  /* 0x800000ff0e0e8221 */ /* 0x000fe20000010100 */
[----:B------:R-:W-:Y:S01]  /*c040*/  LOP3.LUT R46, R23, 0xffff0000, RZ, 0xc0, !PT ;  /* 0xffff0000172e7812 */ /* 0x000fe200078ec0ff */
[----:B------:R-:W-:Y:S01]  /*c050*/  @!P0 FADD.FTZ R15, -R15, -RZ ;  /* 0x800000ff0f0f8221 */ /* 0x000fe20000010100 */
        /* <DEDUP_REMOVED lines=31> */
.L_x_1764:
[----:B------:R-:W-:Y:S05]  /*c250*/  BSYNC.RECONVERGENT B0 ;  /* 0x0000000000007941 */ /* 0x000fea0003800200 */
.L_x_1763:
[----:B-----5:R2:W-:Y:S01]  /*c260*/  STS.128 [R159+0x800], R24 ;  /* 0x000800189f007388 */ /* 0x0205e20000000c00 */
[----:B------:R-:W-:Y:S01]  /*c270*/  LOP3.LUT R12, R28, 0x20, RZ, 0xfc, !PT ;  /* 0x000000201c0c7812 */ /* 0x000fe200078efcff */
[----:B------:R-:W-:Y:S03]  /*c280*/  BSSY.RECONVERGENT B0, `(.L_x_1765) ;  /* 0x0000054000007945 */ /* 0x000fe60003800200 */
[----:B------:R-:W-:-:S13]  /*c290*/  ISETP.GE.AND P0, PT, R12, R31, PT ;  /* 0x0000001f0c00720c */ /* 0x000fda0003f06270 */
        /* <DEDUP_REMOVED lines=15> */
[----:B------:R-:W5:Y:S04]  /*c390*/  LDG.E.128 R12, desc[UR6][R12.64+0x40] ;  /* 0x000040060c0c7981 */ /* 0x000f68000c1e1d00 */
[----:B------:R-:W3:Y:S01]  /*c3a0*/  LDG.E.128 R20, desc[UR6][R20.64+0x40] ;  /* 0x0000400614147981 */ /* 0x000ee2000c1e1d00 */
[----:B----4-:R-:W-:-:S04]  /*c3b0*/  IADD3 R18, P1, PT, R17, UR8, RZ ;  /* 0x0000000811127c10 */ /* 0x010fc8000ff3e0ff */
[----:B------:R-:W-:-:S06]  /*c3c0*/  IADD3.X R19, PT, PT, R16, UR9, RZ, P1, !PT ;  /* 0x0000000910137c10 */ /* 0x000fcc0008ffe4ff */
[----:B------:R-:W4:Y:S01]  /*c3d0*/  LDG.E.128 R16, desc[UR6][R18.64+0x40] ;  /* 0x0000400612107981 */ /* 0x000f22000c1e1d00 */
[C---:B--2---:R-:W-:Y:S01]  /*c3e0*/  IMAD.U32 R25, R8.reuse, 0x10000, RZ ;  /* 0x0001000008197824 */ /* 0x044fe200078e00ff */
[----:B------:R-:W-:Y:S01]  /*c3f0*/  LOP3.LUT R24, R8, 0xffff0000, RZ, 0xc0, !PT ;  /* 0xffff000008187812 */ /* 0x000fe200078ec0ff */
[----:B------:R-:W-:Y:S01]  /*c400*/  IMAD.U32 R35, R11, 0x10000, RZ ;  /* 0x000100000b237824 */ /* 0x000fe200078e00ff */
[C---:B------:R-:W-:Y:S01]  /*c410*/  LOP3.LUT R8, R9.reuse, 0xffff0000, RZ, 0xc0, !PT ;  /* 0xffff000009087812 */ /* 0x040fe200078ec0ff */
[C---:B------:R-:W-:Y:S01]  /*c420*/  IMAD.U32 R26, R10.reuse, 0x10000, RZ ;  /* 0x000100000a1a7824 */ /* 0x040fe200078e00ff */
[----:B------:R-:W-:Y:S02]  /*c430*/  SHF.L.U32 R27, R9, 0x10, RZ ;  /* 0x00000010091b7819 */ /* 0x000fe400000006ff */
[----:B------:R-:W-:Y:S02]  /*c440*/  LOP3.LUT R9, R11, 0xffff0000, RZ, 0xc0, !PT ;  /* 0xffff00000b097812 */ /* 0x000fe400078ec0ff */
[----:B------:R-:W-:-:S02]  /*c450*/  LOP3.LUT R10, R10, 0xffff0000, RZ, 0xc0, !PT ;  /* 0xffff00000a0a7812 */ /* 0x000fc400078ec0ff */
[C---:B-----5:R-:W-:Y:S01]  /*c460*/  SHF.L.U32 R34, R12.reuse, 0x10, RZ ;  /* 0x000000100c227819 */ /* 0x060fe200000006ff */
[C---:B------:R-:W-:Y:S01]  /*c470*/  IMAD.U32 R11, R13.reuse, 0x10000, RZ ;  /* 0x000100000d0b7824 */ /* 0x040fe200078e00ff */
[----:B------:R-:W-:Y:S01]  /*c480*/  LOP3.LUT R12, R12, 0xffff0000, RZ, 0xc0, !PT ;  /* 0xffff00000c0c7812 */ /* 0x000fe200078ec0ff */
[----:B------:R-:W-:Y:S01]  /*c490*/  IMAD.U32 R36, R14, 0x10000, RZ ;  /* 0x000100000e247824 */ /* 0x000fe200078e00ff */
[----:B------:R-:W-:Y:S01]  /*c4a0*/  LOP3.LUT R37, R13, 0xffff0000, RZ, 0xc0, !PT ;  /* 0xffff00000d257812 */ /* 0x000fe200078ec0ff */
[----:B---3--:R-:W-:Y:S01]  /*c4b0*/  IMAD.U32 R41, R20, 0x10000, RZ ;  /* 0x0001000014297824 */ /* 0x008fe200078e00ff */
[C---:B------:R-:W-:Y:S01]  /*c4c0*/  SHF.L.U32 R13, R15.reuse, 0x10, RZ ;  /* 0x000000100f0d7819 */ /* 0x040fe200000006ff */
[----:B------:R-:W-:Y:S01]  /*c4d0*/  @!P0 FADD.FTZ R12, -R12, -RZ ;  /* 0x800000ff0c0c8221 */ /* 0x000fe20000010100 */
[----:B------:R-:W-:Y:S01]  /*c4e0*/  LOP3.LUT R15, R15, 0xffff0000, RZ, 0xc0, !PT ;  /* 0xffff00000f0f7812 */ /* 0x000fe200078ec0ff */
[----:B------:R-:W-:Y:S01]  /*c4f0*/  @!P0 FADD.FTZ R11, -R11, -RZ ;  /* 0x800000ff0b0b8221 */ /* 0x000fe20000010100 */
[----:B-1----:R-:W-:Y:S01]  /*c500*/  LOP3.LUT R39, R20, 0xffff0000, RZ, 0xc0, !PT ;  /* 0xffff000014277812 */ /* 0x002fe200078ec0ff */
[----:B------:R-:W-:Y:S01]  /*c510*/  IMAD.U32 R20, R21, 0x10000, RZ ;  /* 0x0001000015147824 */ /* 0x000fe200078e00ff */
        /* <DEDUP_REMOVED lines=10> */
[----:B------:R-:W-:Y:S01]  /*c5c0*/  FMUL.FTZ R39, R39, R12 ;  /* 0x0000000c27277220 */ /* 0x000fe20000410000 */
[----:B------:R-:W-:Y:S01]  /*c5d0*/  FMUL.FTZ R20, R20, R11 ;  /* 0x0000000b14147220 */ /* 0x000fe20000410000 */
[----:B------:R-:W-:Y:S01]  /*c5e0*/  @!P0 FADD.FTZ R14, -R14, -RZ ;  /* 0x800000ff0e0e8221 */ /* 0x000fe20000010100 */
[----:B------:R-:W-:Y:S01]  /*c5f0*/  FMUL.FTZ R22, R22, R13 ;  /* 0x0000000d16167220 */ /* 0x000fe20000410000 */
[C---:B----4-:R-:W-:Y:S01]  /*c600*/  LOP3.LUT R12, R16.reuse, 0xffff0000, RZ, 0xc0, !PT ;  /* 0xffff0000100c7812 */ /* 0x050fe200078ec0ff */
[----:B------:R-:W-:Y:S01]  /*c610*/  FMUL.FTZ R34, R41, R34 ;  /* 0x0000002229227220 */ /* 0x000fe20000410000 */
[C---:B------:R-:W-:Y:S01]  /*c620*/  SHF.L.U32 R11, R17.reuse, 0x10, RZ ;  /* 0x00000010110b7819 */ /* 0x040fe200000006ff */
        /* <DEDUP_REMOVED lines=25> */
.L_x_1766:
[----:B------:R-:W-:Y:S05]  /*c7c0*/  BSYNC.RECONVERGENT B0 ;  /* 0x0000000000007941 */ /* 0x000fea0003800200 */
.L_x_1765:
[----:B------:R4:W-:Y:S01]  /*c7d0*/  STS.128 [R159+0x1800], R8 ;  /* 0x001800089f007388 */ /* 0x0009e20000000c00 */
[----:B------:R-:W-:Y:S01]  /*c7e0*/  LOP3.LUT R28, R28, 0x40, RZ, 0xfc, !PT ;  /* 0x000000401c1c7812 */ /* 0x000fe200078efcff */
[----:B------:R-:W-:Y:S03]  /*c7f0*/  BSSY.RECONVERGENT B0, `(.L_x_1767) ;  /* 0x0000053000007945 */ /* 0x000fe60003800200 */
[----:B------:R-:W-:-:S13]  /*c800*/  ISETP.GE.AND P0, PT, R28, R31, PT ;  /* 0x0000001f1c00720c */ /* 0x000fda0003f06270 */
[----:B------:R-:W-:Y:S05]  /*c810*/  @P0 BRA `(.L_x_1768) ;  /* 0x0000000400400947 */ /* 0x000fea0003800000 */
[----:B------:R-:W-:Y:S01]  /*c820*/  ISETP.GE.U32.AND P0, PT, R28, R33, PT ;  /* 0x000000211c00720c */ /* 0x000fe20003f06070 */
[----:B------:R-:W5:Y:S01]  /*c830*/  LDCU.64 UR8, c[0x0][0x4d0] ;  /* 0x00009a00ff0877ac */ /* 0x000f620008000a00 */
[--C-:B----4-:R-:W-:Y:S02]  /*c840*/  SHF.R.S32.HI R9, RZ, 0x1f, R3.reuse ;  /* 0x0000001fff097819 */ /* 0x110fe40000011403 */
[----:B------:R-:W-:Y:S02]  /*c850*/  SEL R8, R30, RZ, P0 ;  /* 0x000000ff1e087207 */ /* 0x000fe40000000000 */
[----:B------:R-:W-:Y:S02]  /*c860*/  SEL R32, R32, RZ, P0 ;  /* 0x000000ff20207207 */ /* 0x000fe40000000000 */
[----:B------:R-:W-:Y:S02]  /*c870*/  IADD3 R8, P2, P1, R8, R0, R3 ;  /* 0x0000000008087210 */ /* 0x000fe4000795e003 */
[----:B------:R-:W-:-:S02]  /*c880*/  SEL R33, R33, R30, !P0 ;  /* 0x0000001e21217207 */ /* 0x000fc40004000000 */
[----:B------:R-:W-:Y:S01]  /*c890*/  IADD3.X R9, PT, PT, R32, R2, R9, P2, P1 ;  /* 0x0000000220097210 */ /* 0x000fe200017e2409 */
[C---:B------:R-:W-:Y:S02]  /*c8a0*/  IMAD.SHL.U32 R0, R8.reuse, 0x2, RZ ;  /* 0x0000000208007824 */ /* 0x040fe400078e00ff */
[----:B------:R-:W-:Y:S01]  /*c8b0*/  IMAD.WIDE R16, R33, 0x2, R42 ;  /* 0x0000000221107825 */ /* 0x000fe200078e022a */
[----:B------:R-:W-:Y:S02]  /*c8c0*/  SHF.L.U64.HI R2, R8, 0x1, R9 ;  /* 0x0000000108027819 */ /* 0x000fe40000010209 */
[----:B-----5:R-:W-:-:S03]  /*c8d0*/  IADD3 R8, P1, PT, R0, UR8, RZ ;  /* 0x0000000800087c10 */ /* 0x020fc6000ff3e0ff */
[----:B------:R-:W4:Y:S01]  /*c8e0*/  LDG.E.128 R16, desc[UR6][R16.64+0x80] ;  /* 0x0000800610107981 */ /* 0x000f22000c1e1d00 */
[----:B------:R-:W-:Y:S01]  /*c8f0*/  IADD3.X R9, PT, PT, R2, UR9, RZ, P1, !PT ;  /* 0x0000000902097c10 */ /* 0x000fe20008ffe4ff */
[----:B------:R-:W5:Y:S05]  /*c900*/  LDCU.64 UR8, c[0x0][0x4c8] ;  /* 0x00009900ff0877ac */ /* 0x000f6a0008000a00 */
[----:B------:R-:W3:Y:S01]  /*c910*/  LDG.E.128 R8, desc[UR6][R8.64+0x80] ;  /* 0x0000800608087981 */ /* 0x000ee2000c1e1d00 */
[----:B-----5:R-:W-:-:S04]  /*c920*/  IADD3 R12, P1, PT, R0, UR8, RZ ;  /* 0x00000008000c7c10 */ /* 0x020fc8000ff3e0ff */
[----:B------:R-:W-:-:S06]  /*c930*/  IADD3.X R13, PT, PT, R2, UR9, RZ, P1, !PT ;  /* 0x00000009020d7c10 */ /* 0x000fcc0008ffe4ff */
[----:B------:R-:W5:Y:S01]  /*c940*/  LDG.E.128 R12, desc[UR6][R12.64+0x80] ;  /* 0x000080060c0c7981 */ /* 0x000f62000c1e1d00 */
[C---:B------:R-:W-:Y:S01]  /*c950*/  LOP3.LUT R0, R5.reuse, 0xffff0000, RZ, 0xc0, !PT ;  /* 0xffff000005007812 */ /* 0x040fe200078ec0ff */
[----:B------:R-:W-:Y:S01]  /*c960*/  IMAD.U32 R3, R4, 0x10000, RZ ;  /* 0x0001000004037824 */ /* 0x000fe200078e00ff */
[----:B------:R-:W-:Y:S01]  /*c970*/  SHF.L.U32 R21, R5, 0x10, RZ ;  /* 0x0000001005157819 */ /* 0x000fe200000006ff */
[----:B------:R-:W-:Y:S01]  /*c980*/  IMAD.U32 R20, R6, 0x10000, RZ ;  /* 0x0001000006147824 */ /* 0x000fe200078e00ff */
[----:B------:R-:W-:Y:S01]  /*c990*/  LOP3.LUT R2, R4, 0xffff0000, RZ, 0xc0, !PT ;  /* 0xffff000004027812 */ /* 0x000fe200078ec0ff */
[C---:B------:R-:W-:Y:S01]  /*c9a0*/  IMAD.U32 R23, R7.reuse, 0x10000, RZ ;  /* 0x0001000007177824 */ /* 0x040fe200078e00ff */
[----:B------:R-:W-:Y:S02]  /*c9b0*/  LOP3.LUT R5, R6, 0xffff0000, RZ, 0xc0, !PT ;  /* 0xffff000006057812 */ /* 0x000fe400078ec0ff */
[----:B------:R-:W-:Y:S01]  /*c9c0*/  LOP3.LUT R4, R7, 0xffff0000, RZ, 0xc0, !PT ;  /* 0xffff000007047812 */ /* 0x000fe200078ec0ff */
[C---:B----4-:R-:W-:Y:S01]  /*c9d0*/  IMAD.U32 R6, R17.reuse, 0x10000, RZ ;  /* 0x0001000011067824 */ /* 0x050fe200078e00ff */
[----:B--2---:R-:W-:Y:S01]  /*c9e0*/  LOP3.LUT R25, R17, 0xffff0000, RZ, 0xc0, !PT ;  /* 0xffff000011197812 */ /* 0x004fe200078ec0ff */
        /* <DEDUP_REMOVED lines=26> */
[C---:B-----5:R-:W-:Y:S01]  /*cb90*/  LOP3.LUT R19, R13.reuse, 0xffff0000, RZ, 0xc0, !PT ;  /* 0xffff00000d137812 */ /* 0x060fe200078ec0ff */
        /* <DEDUP_REMOVED lines=24> */
.L_x_1768:
[----:B------:R-:W-:Y:S05]  /*cd20*/  BSYNC.RECONVERGENT B0 ;  /* 0x0000000000007941 */ /* 0x000fea0003800200 */
.L_x_1767:
[----:B------:R1:W-:Y:S02]  /*cd30*/  STS.128 [R159+0x2800], R4 ;  /* 0x002800049f007388 */ /* 0x0003e40000000c00 */
.L_x_1739:
[----:B------:R-:W-:Y:S05]  /*cd40*/  BSYNC.RECONVERGENT B2 ;  /* 0x0000000000027941 */ /* 0x000fea0003800200 */
.L_x_1735:
[----:B-1--4-:R-:W-:Y:S01]  /*cd50*/  IMAD.IADD R7, R80, 0x1, -R76 ;  /* 0x0000000150077824 */ /* 0x012fe200078e0a4c */
[----:B------:R-:W-:Y:S01]  /*cd60*/  LOP3.LUT R124, R84, 0x8, R79, 0x78, !PT ;  /* 0x00000008547c7812 */ /* 0x000fe200078e784f */
[C---:B------:R-:W-:Y:S01]  /*cd70*/  VIADD R6, R126.reuse, 0x40 ;  /* 0x000000407e067836 */ /* 0x040fe20000000000 */
[----:B------:R-:W1:Y:S01]  /*cd80*/  LDCU UR5, c[0x0][0x508] ;  /* 0x0000a100ff0577ac */ /* 0x000e620008000800 */
[----:B------:R-:W-:Y:S01]  /*cd90*/  VIADD R0, R126, 0x60 ;  /* 0x000000607e007836 */ /* 0x000fe20000000000 */
[-C--:B------:R-:W-:Y:S01]  /*cda0*/  ISETP.GE.AND P5, PT, R158, R7.reuse, PT ;  /* 0x000000079e00720c */ /* 0x080fe20003fa6270 */
[C---:B------:R-:W-:Y:S01]  /*cdb0*/  IMAD.SHL.U32 R145, R151.reuse, 0x10, RZ ;  /* 0x0000001097917824 */ /* 0x040fe200078e00ff */
[-C--:B------:R-:W-:Y:S01]  /*cdc0*/  ISETP.GE.AND P4, PT, R6, R7.reuse, PT ;  /* 0x000000070600720c */ /* 0x080fe20003f86270 */
[----:B------:R-:W-:Y:S01]  /*cdd0*/  IMAD.SHL.U32 R83, R151, 0x20, RZ ;  /* 0x0000002097537824 */ /* 0x000fe200078e00ff */
[-C--:B------:R-:W-:Y:S02]  /*cde0*/  ISETP.GE.AND P3, PT, R0, R7.reuse, PT ;  /* 0x000000070000720c */ /* 0x080fe40003f66270 */
[----:B------:R-:W-:-:S02]  /*cdf0*/  ISETP.GE.AND P6, PT, R126, R7, PT ;  /* 0x000000077e00720c */ /* 0x000fc40003fc6270 */
[-C--:B------:R-:W-:Y:S02]  /*ce00*/  ISETP.GE.AND P2, PT, R6, R7.reuse, PT ;  /* 0x000000070600720c */ /* 0x080fe40003f46270 */
[----:B------:R-:W-:Y:S02]  /*ce10*/  ISETP.GE.AND P1, PT, R0, R7, PT ;  /* 0x000000070000720c */ /* 0x000fe40003f26270 */
[----:B------:R-:W-:Y:S02]  /*ce20*/  LOP3.LUT R144, R145, 0x100, RZ, 0xc0, !PT ;  /* 0x0000010091907812 */ /* 0x000fe400078ec0ff */
[C---:B---3--:R-:W-:Y:S01]  /*ce30*/  @!P5 LEA R8, P0, R77.reuse, R146, 0x1 ;  /* 0x000000924d08d211 */ /* 0x048fe200078008ff */
[----:B-----5:R-:W3:Y:S01]  /*ce40*/  @!P4 LDC.64 R4, c[0x0][0x3b8] ;  /* 0x0000ee00ff04cb82 */ /* 0x020ee20000000a00 */
[----:B------:R-:W-:Y:S02]  /*ce50*/  LOP3.LUT R144, R144, 0x20, R83, 0xf8, !PT ;  /* 0x0000002090907812 */ /* 0x000fe400078ef853 */
[----:B------:R-:W-:Y:S01]  /*ce60*/  @!P5 LEA.HI.X R9, R77, R147, R78, 0x1, P0 ;  /* 0x000000934d09d211 */ /* 0x000fe200000f0c4e */
[----:B------:R-:W-:Y:S01]  /*ce70*/  @!PT LDS RZ, [RZ] ;  /* 0x00000000fffff984 */ /* 0x000fe20000000800 */
[----:B------:R-:W-:Y:S01]  /*ce80*/  @!PT LDS RZ, [RZ] ;  /* 0x00000000fffff984 */ /* 0x000fe20000000800 */
[----:B------:R-:W-:Y:S01]  /*ce90*/  @!PT LDS RZ, [RZ] ;  /* 0x00000000fffff984 */ /* 0x000fe20000000800 */
[----:B------:R-:W-:Y:S01]  /*cea0*/  @!P6 LDGSTS.E.BYPASS.LTC128B.128 [R159+0x3000], desc[UR6][R146.64] ;  /* 0x03000000929fefae */ /* 0x000fe2000b981a06 */
[----:B------:R-:W-:-:S02]  /*ceb0*/  LOP3.LUT R145, R145, 0x3e00, RZ, 0xc0, !PT ;  /* 0x00003e0091917812 */ /* 0x000fc400078ec0ff */
[----:B------:R-:W-:Y:S01]  /*cec0*/  LOP3.LUT R0, R83, 0x120, RZ, 0xc0, !PT ;  /* 0x0000012053007812 */ /* 0x000fe200078ec0ff */
[----:B------:R-:W4:Y:S01]  /*ced0*/  @!P3 LDC.64 R2, c[0x0][0x3b8] ;  /* 0x0000ee00ff02bb82 */ /* 0x000f220000000a00 */
[----:B------:R-:W-:Y:S01]  /*cee0*/  @!P6 LDGSTS.E.BYPASS.LTC128B.128 [R159+0x5000], desc[UR6][R146.64+0x40] ;  /* 0x05000040929fefae */ /* 0x000fe2000b981a06 */
[----:B------:R-:W-:Y:S02]  /*cef0*/  LOP3.LUT R79, R79, 0x1f0, RZ, 0xc0, !PT ;  /* 0x000001f04f4f7812 */ /* 0x000fe400078ec0ff */
[----:B------:R-:W-:Y:S01]  /*cf00*/  IADD3 R145, PT, PT, R124, R0, R145 ;  /* 0x000000007c917210 */ /* 0x000fe20007ffe091 */
[----:B------:R-:W-:Y:S01]  /*cf10*/  @!P6 LDGSTS.E.BYPASS.LTC128B.128 [R159+0x7000], desc[UR6][R146.64+0x80] ;  /* 0x07000080929fefae */ /* 0x000fe2000b981a06 */
[----:B------:R-:W-:Y:S02]  /*cf20*/  LOP3.LUT R126, R126, 0x7, RZ, 0xc0, !PT ;  /* 0x000000077e7e7812 */ /* 0x000fe400078ec0ff */
[----:B------:R-:W-:Y:S01]  /*cf30*/  LEA R145, R145, UR4, 0x1 ;  /* 0x0000000491917c11 */ /* 0x000fe2000f8e08ff */
[----:B------:R-:W-:Y:S01]  /*cf40*/  @!P5 LDGSTS.E.BYPASS.LTC128B.128 [R159+0x3800], desc[UR6][R8.64] ;  /* 0x03800000089fdfae */ /* 0x000fe2000b981a06 */
[----:B------:R-:W-:-:S03]  /*cf50*/  IADD3 R79, PT, PT, R79, 0x1, R154 ;  /* 0x000000014f4f7810 */ /* 0x000fc60007ffe09a */
[----:B------:R-:W-:Y:S01]  /*cf60*/  @!P5 LDGSTS.E.BYPASS.LTC128B.128 [R159+0x5800], desc[UR6][R8.64+0x40] ;  /* 0x05800040089fdfae */ /* 0x000fe2000b981a06 */
[----:B------:R-:W-:Y:S02]  /*cf70*/  IADD3 R65, PT, PT, -R155, R79, R126 ;  /* 0x0000004f9b417210 */ /* 0x000fe40007ffe17e */
[C---:B---3--:R-:W-:Y:S01]  /*cf80*/  @!P4 LEA R10, P0, R4.reuse, R146, 0x7 ;  /* 0x00000092040ac211 */ /* 0x048fe200078038ff */
[----:B------:R3:W-:Y:S01]  /*cf90*/  @!P5 LDGSTS.E.BYPASS.LTC128B.128 [R159+0x7800], desc[UR6][R8.64+0x80] ;  /* 0x07800080089fdfae */ /* 0x0007e2000b981a06 */
[----:B-1----:R-:W-:Y:S02]  /*cfa0*/  IADD3 R65, PT, PT, R65, UR5, R80 ;  /* 0x0000000541417c10 */ /* 0x002fe4000fffe050 */
[----:B------:R-:W-:Y:S02]  /*cfb0*/  @!P4 LEA.HI.X R11, R4, R147, R5, 0x7, P0 ;  /* 0x00000093040bc211 */ /* 0x000fe400000f3c05 */
[----:B------:R-:W-:Y:S01]  /*cfc0*/  ISETP.GE.AND P0, PT, R158, R7, PT ;  /* 0x000000079e00720c */ /* 0x000fe20003f06270 */
[----:B----4-:R-:W-:-:S02]  /*cfd0*/  @!P3 IMAD.WIDE.U32 R4, R2, 0xc0, R146 ;  /* 0x000000c00204b825 */ /* 0x010fc400078e0092 */
[----:B------:R-:W-:Y:S01]  /*cfe0*/  @!P4 LDGSTS.E.BYPASS.LTC128B.128 [R159+0x4000], desc[UR6][R10.64] ;  /* 0x040000000a9fcfae */ /* 0x000fe2000b981a06 */
[----:B------:R-:W-:Y:S01]  /*cff0*/  LOP3.LUT R7, R84, 0x8, R151, 0x78, !PT ;  /* 0x0000000854077812 */ /* 0x000fe200078e7897 */
[----:B------:R-:W-:Y:S02]  /*d000*/  @!P3 IMAD R3, R3, 0xc0, RZ ;  /* 0x000000c00303b824 */ /* 0x000fe400078e02ff */
[----:B------:R-:W-:Y:S01]  /*d010*/  @!P4 LDGSTS.E.BYPASS.LTC128B.128 [R159+0x6000], desc[UR6][R10.64+0x40] ;  /* 0x060000400a9fcfae */ /* 0x000fe2000b981a06 */
[----:B------:R-:W-:Y:S01]  /*d020*/  @!P3 IMAD.MOV.U32 R12, RZ, RZ, R4 ;  /* 0x000000ffff0cb224 */ /* 0x000fe200078e0004 */
[----:B------:R-:W-:Y:S01]  /*d030*/  VIMNMX R64, PT, PT, R65, R80, PT ;  /* 0x0000005041407248 */ /* 0x000fe20003fe0100 */
[----:B------:R-:W-:Y:S01]  /*d040*/  @!P3 IMAD.IADD R13, R3, 0x1, R5 ;  /* 0x00000001030db824 */ /* 0x000fe200078e0205 */
[----:B------:R1:W-:Y:S01]  /*d050*/  @!P4 LDGSTS.E.BYPASS.LTC128B.128 [R159+0x8000], desc[UR6][R10.64+0x80] ;  /* 0x080000800a9fcfae */ /* 0x0003e2000b981a06 */
[----:B------:R-:W4:Y:S01]  /*d060*/  @!P2 LDC.64 R4, c[0x0][0x3c0] ;  /* 0x0000f000ff04ab82 */ /* 0x000f220000000a00 */
[----:B------:R-:W-:Y:S01]  /*d070*/  IMAD.IADD R144, R7, 0x1, R144 ;  /* 0x0000000107907824 */ /* 0x000fe200078e0290 */
[----:B------:R-:W-:Y:S01]  /*d080*/  VIADDMNMX R65, R65, 0x8, R80, PT ;  /* 0x0000000841417846 */ /* 0x000fe20003800150 */
[----:B------:R-:W-:Y:S03]  /*d090*/  @!P3 LDGSTS.E.BYPASS.LTC128B.128 [R159+0x4800], desc[UR6][R12.64] ;  /* 0x048000000c9fbfae */ /* 0x000fe6000b981a06 */
[----:B------:R-:W-:Y:S01]  /*d0a0*/  LEA R144, R144, UR4, 0x1 ;  /* 0x0000000490907c11 */ /* 0x000fe2000f8e08ff */
[----:B------:R-:W-:Y:S01]  /*d0b0*/  @!P3 LDGSTS.E.BYPASS.LTC128B.128 [R159+0x6800], desc[UR6][R12.64+0x40] ;  /* 0x068000400c9fbfae */ /* 0x000fe2000b981a06 */
[----:B------:R-:W2:Y:S03]  /*d0c0*/  @!P1 LDC.64 R2, c[0x0][0x3c0] ;  /* 0x0000f000ff029b82 */ /* 0x000ea60000000a00 */
[----:B------:R1:W-:Y:S01]  /*d0d0*/  @!P3 LDGSTS.E.BYPASS.LTC128B.128 [R159+0x8800], desc[UR6][R12.64+0x80] ;  /* 0x088000800c9fbfae */ /* 0x0003e2000b981a06 */
[----:B---3--:R-:W-:-:S03]  /*d0e0*/  @!P0 LEA R8, P3, R81, R148, 0x1 ;  /* 0x0000009451088211 */ /* 0x008fc600078608ff */
[----:B------:R-:W0:Y:S01]  /*d0f0*/  LDGDEPBAR ;  /* 0x00000000000079af */ /* 0x000e220000000000 */
[----:B------:R-:W-:Y:S02]  /*d100*/  @!P0 LEA.HI.X R9, R81, R149, R82, 0x1, P3 ;  /* 0x0000009551098211 */ /* 0x000fe400018f0c52 */
[----:B----4-:R-:W-:-:S04]  /*d110*/  @!P2 LEA R6, P3, R4, R148, 0x7 ;  /* 0x000000940406a211 */ /* 0x010fc800078638ff */
[----:B------:R-:W-:Y:S01]  /*d120*/  @!P2 LEA.HI.X R7, R4, R149, R5, 0x7, P3 ;  /* 0x000000950407a211 */ /* 0x000fe200018f3c05 */
[----:B--2---:R-:W-:-:S04]  /*d130*/  @!P1 IMAD.WIDE.U32 R4, R2, 0xc0, R148 ;  /* 0x000000c002049825 */ /* 0x004fc800078e0094 */
[----:B------:R-:W-:Y:S02]  /*d140*/  @!P1 IMAD R3, R3, 0xc0, RZ ;  /* 0x000000c003039824 */ /* 0x000fe400078e02ff */
[----:B-1----:R-:W-:Y:S01]  /*d150*/  @!P1 IMAD.MOV.U32 R10, RZ, RZ, R4 ;  /* 0x000000ffff0a9224 */ /* 0x002fe200078e0004 */
[----:B------:R-:W-:-:S04]  /*d160*/  DEPBAR.LE SB0, 0x0 ;  /* 0x000080000000791a */ /* 0x000fc80000000000 */
[----:B------:R-:W-:Y:S01]  /*d170*/  BAR.SYNC.DEFER_BLOCKING 0x0 ;  /* 0x0000000000007b1d */ /* 0x000fe20000010000 */
[----:B------:R-:W-:Y:S02]  /*d180*/  @!P1 IMAD.IADD R11, R3, 0x1, R5 ;  /* 0x00000001030b9824 */ /* 0x000fe400078e0205 */
[----:B------:R-:W-:-:S03]  /*d190*/  IMAD.MOV.U32 R3, RZ, RZ, 0x20 ;  /* 0x00000020ff037424 */ /* 0x000fc600078e00ff */
        /* <DEDUP_REMOVED lines=17> */
[----:B------:R-:W-:Y:S01]  /*d2b0*/  @!P0 LDGSTS.E.BYPASS.LTC128B.128 [R159+0xd800], desc[UR6][R8.64+0x80] ;  /* 0x0d800080089f8fae */ /* 0x000fe2000b981a06 */
[----:B------:R-:W-:-:S03]  /*d2c0*/  LOP3.LUT P0, RZ, R151, 0x4, RZ, 0xc0, !PT ;  /* 0x0000000497ff7812 */ /* 0x000fc6000780c0ff */
[----:B------:R-:W-:Y:S01]  /*d2d0*/  @P2 STS.128 [R159+0xa000], RZ ;  /* 0x00a000ff9f002388 */ /* 0x000fe20000000c00 */
[----:B------:R-:W-:Y:S02]  /*d2e0*/  SEL R3, R3, 0xffffffe0, !P0 ;  /* 0xffffffe003037807 */ /* 0x000fe40004000000 */
[----:B------:R-:W-:Y:S01]  /*d2f0*/  ISETP.NE.AND P0, PT, R67, 0x1, PT ;  /* 0x000000014300780c */ /* 0x000fe20003f05270 */
[----:B------:R-:W-:Y:S02]  /*d300*/  @P2 STS.128 [R159+0xc000], RZ ;  /* 0x00c000ff9f002388 */ /* 0x000fe40000000c00 */
[--C-:B------:R-:W-:Y:S02]  /*d310*/  IMAD.IADD R143, R145, 0x1, R3.reuse ;  /* 0x00000001918f7824 */ /* 0x100fe400078e0203 */
[----:B------:R-:W-:Y:S01]  /*d320*/  @P2 STS.128 [R159+0xe000], RZ ;  /* 0x00e000ff9f002388 */ /* 0x000fe20000000c00 */
[----:B------:R-:W-:-:S03]  /*d330*/  IMAD.IADD R141, R144, 0x1, R3 ;  /* 0x00000001908d7824 */ /* 0x000fc600078e0203 */
        /* <DEDUP_REMOVED lines=15> */
[----:B------:R-:W-:Y:S04]  /*d430*/  LDSM.16.M88.4 R84, [R145] ;  /* 0x000000009154783b */ /* 0x000fe80000000200 */
[----:B------:R-:W3:Y:S04]  /*d440*/  LDSM.16.M88.4 R28, [R144+0x3000] ;  /* 0x00300000901c783b */ /* 0x000ee80000000200 */
[----:B------:R-:W4:Y:S04]  /*d450*/  LDSM.16.M88.4 R20, [R144+0x3400] ;  /* 0x003400009014783b */ /* 0x000f280000000200 */
[----:B------:R-:W2:Y:S04]  /*d460*/  LDSM.16.M88.4 R12, [R144+0x3800] ;  /* 0x00380000900c783b */ /* 0x000ea80000000200 */
[----:B-1----:R-:W1:Y:S04]  /*d470*/  LDSM.16.M88.4 R4, [R144+0x3c00] ;  /* 0x003c00009004783b */ /* 0x002e680000000200 */
        /* <DEDUP_REMOVED lines=11> */
[----:B------:R-:W4:Y:S04]  /*d530*/  LDSM.16.M88.4 R48, [R141+0x4400] ;  /* 0x004400008d30783b */ /* 0x000f280000000200 */
[----:B------:R-:W4:Y:S01]  /*d540*/  LDSM.16.M88.4 R44, [R141+0x4800] ;  /* 0x004800008d2c783b */ /* 0x000f220000000200 */
[C---:B--2---:R-:W-:Y:S03]  /*d550*/  HMMA.16816.F32.BF16 R16, R84.reuse, R12, RZ ;  /* 0x0000000c5410723c */ /* 0x044fe600000418ff */
[----:B------:R-:W-:Y:S04]  /*d560*/  LDSM.16.M88.4 R128, [R145+0x1000] ;  /* 0x001000009180783b */ /* 0x000fe80000000200 */
[----:B------:R-:W2:Y:S01]  /*d570*/  LDSM.16.M88.4 R52, [R144+0x5400] ;  /* 0x005400009034783b */ /* 0x000ea20000000200 */
[C---:B-1----:R-:W-:Y:S03]  /*d580*/  HMMA.16816.F32.BF16 R8, R84.reuse, R4, RZ ;  /* 0x000000045408723c */ /* 0x042fe600000418ff */
[----:B------:R-:W1:Y:S04]  /*d590*/  LDSM.16.M88.4 R40, [R144+0x5800] ;  /* 0x005800009028783b */ /* 0x000e680000000200 */
[----:B------:R-:W-:Y:S01]  /*d5a0*/  LDSM.16.M88.4 R116, [R141+0x4000] ;  /* 0x004000008d74783b */ /* 0x000fe20000000200 */
[C---:B------:R-:W-:Y:S03]  /*d5b0*/  HMMA.16816.F32.BF16 R112, R84.reuse, R108, RZ ;  /* 0x0000006c5470723c */ /* 0x040fe600000418ff */
[----:B------:R-:W-:Y:S04]  /*d5c0*/  LDSM.16.M88.4 R72, [R141+0x4c00] ;  /* 0x004c00008d48783b */ /* 0x000fe80000000200 */
[----:B------:R-:W-:Y:S01]  /*d5d0*/  LDSM.16.M88.4 R60, [R144+0x5000] ;  /* 0x00500000903c783b */ /* 0x000fe20000000200 */
[C---:B------:R-:W-:Y:S03]  /*d5e0*/  HMMA.16816.F32.BF16 R104, R84.reuse, R100, RZ ;  /* 0x000000645468723c */ /* 0x040fe600000418ff */
[----:B------:R-:W0:Y:S05]  /*d5f0*/  LDGDEPBAR ;  /* 0x00000000000079af */ /* 0x000e2a0000000000 */
        /* <DEDUP_REMOVED lines=13> */
[----:B------:R-:W-:Y:S07]  /*d6d0*/  LDSM.16.M88.4 R136, [R145+0x2000] ;  /* 0x002000009188783b */ /* 0x000fee0000000200 */
[C---:B------:R-:W-:Y:S08]  /*d6e0*/  HMMA.16816.F32.BF16 R16, R68.reuse, R132, R16 ;  /* 0x000000844410723c */ /* 0x040ff00000041810 */
[C---:B------:R-:W-:Y:S01]  /*d6f0*/  HMMA.16816.F32.BF16 R12, R68.reuse, R134, R12 ;  /* 0x00000086440c723c */ /* 0x040fe2000004180c */
[----:B------:R-:W-:Y:S07]  /*d700*/  LDSM.16.M88.4 R132, [R144+0x6c00] ;  /* 0x006c00009084783b */ /* 0x000fee0000000200 */
[C---:B---3--:R-:W-:Y:S08]  /*d710*/  HMMA.16816.F32.BF16 R8, R68.reuse, R120, R8 ;  /* 0x000000784408723c */ /* 0x048ff00000041808 */
[C---:B------:R-:W-:Y:S01]  /*d720*/  HMMA.16816.F32.BF16 R4, R68.reuse, R122, R4 ;  /* 0x0000007a4404723c */ /* 0x040fe20000041804 */
[----:B------:R-:W-:Y:S07]  /*d730*/  LDSM.16.M88.4 R120, [R141+0x5000] ;  /* 0x005000008d78783b */ /* 0x000fee0000000200 */
[C---:B------:R-:W-:Y:S08]  /*d740*/  HMMA.16816.F32.BF16 R32, R68.reuse, R56, R32 ;  /* 0x000000384420723c */ /* 0x040ff00000041820 */
[C---:B------:R-:W-:Y:S01]  /*d750*/  HMMA.16816.F32.BF16 R28, R68.reuse, R58, R28 ;  /* 0x0000003a441c723c */ /* 0x040fe2000004181c */
[----:B------:R-:W3:Y:S07]  /*d760*/  LDSM.16.M88.4 R56, [R144+0x6000] ;  /* 0x006000009038783b */ /* 0x000eee0000000200 */
[C---:B----4-:R-:W-:Y:S08]  /*d770*/  HMMA.16816.F32.BF16 R104, R68.reuse, R48, R104 ;  /* 0x000000304468723c */ /* 0x050ff00000041868 */
[C---:B------:R-:W-:Y:S01]  /*d780*/  HMMA.16816.F32.BF16 R100, R68.reuse, R50, R100 ;  /* 0x000000324464723c */ /* 0x040fe20000041864 */
[----:B------:R-:W4:Y:S07]  /*d790*/  LDSM.16.M88.4 R48, [R144+0x6400] ;  /* 0x006400009030783b */ /* 0x000f2e0000000200 */
[C---:B------:R-:W-:Y:S08]  /*d7a0*/  HMMA.16816.F32.BF16 R96, R68.reuse, R44, R96 ;  /* 0x0000002c4460723c */ /* 0x040ff00000041860 */
[----:B------:R-:W-:Y:S01]  /*d7b0*/  HMMA.16816.F32.BF16 R92, R68, R46, R92 ;  /* 0x0000002e445c723c */ /* 0x000fe2000004185c */
[----:B------:R-:W4:Y:S07]  /*d7c0*/  LDSM.16.M88.4 R44, [R144+0x6800] ;  /* 0x00680000902c783b */ /* 0x000f2e0000000200 */
        /* <DEDUP_REMOVED lines=8> */
[----:B------:R-:W2:Y:S07]  /*d850*/  LDSM.16.M88.4 R36, [R141+0x5800] ;  /* 0x005800008d24783b */ /* 0x000eae0000000200 */
[C---:B------:R-:W-:Y:S08]  /*d860*/  HMMA.16816.F32.BF16 R112, R68.reuse, R116, R112 ;  /* 0x000000744470723c */ /* 0x040ff00000041870 */
[C---:B------:R-:W-:Y:S01]  /*d870*/  HMMA.16816.F32.BF16 R108, R68.reuse, R118, R108 ;  /* 0x00000076446c723c */ /* 0x040fe2000004186c */
[----:B------:R-:W2:Y:S07]  /*d880*/  LDSM.16.M88.4 R116, [R141+0x5c00] ;  /* 0x005c00008d74783b */ /* 0x000eae0000000200 */
[C---:B------:R-:W-:Y:S08]  /*d890*/  HMMA.16816.F32.BF16 R88, R68.reuse, R72, R88 ;  /* 0x000000484458723c */ /* 0x040ff00000041858 */
[----:B------:R-:W-:Y:S01]  /*d8a0*/  HMMA.16816.F32.BF16 R84, R68, R74, R84 ;  /* 0x0000004a4454723c */ /* 0x000fe20000041854 */
[----:B------:R-:W2:Y:S04]  /*d8b0*/  LDSM.16.M88.4 R72, [R141+0x6000] ;  /* 0x006000008d48783b */ /* 0x000ea80000000200 */
[----:B------:R-:W2:Y:S03]  /*d8c0*/  LDSM.16.M88.4 R68, [R141+0x6400] ;  /* 0x006400008d44783b */ /* 0x000ea60000000200 */
[C---:B------:R-:W-:Y:S08]  /*d8d0*/  HMMA.16816.F32.BF16 R32, R128.reuse, R60, R32 ;  /* 0x0000003c8020723c */ /* 0x040ff00000041820 */
        /* <DEDUP_REMOVED lines=11> */
[C---:B-1----:R-:W-:Y:S08]  /*d990*/  HMMA.16816.F32.BF16 R24, R52.reuse, R40, R24 ;  /* 0x000000283418723c */ /* 0x042ff00000041818 */
[C---:B------:R-:W-:Y:S01]  /*d9a0*/  HMMA.16816.F32.BF16 R20, R52.reuse, R42, R20 ;  /* 0x0000002a3414723c */ /* 0x040fe20000041814 */
[----:B------:R-:W1:Y:S07]  /*d9b0*/  LDSM.16.M88.4 R40, [R144+0x7800] ;  /* 0x007800009028783b */ /* 0x000e6e0000000200 */
[C---:B--2---:R-:W-:Y:S08]  /*d9c0*/  HMMA.16816.F32.BF16 R16, R52.reuse, R36, R16 ;  /* 0x000000243410723c */ /* 0x044ff00000041810 */
[----:B------:R-:W-:Y:S01]  /*d9d0*/  HMMA.16816.F32.BF16 R12, R52, R38, R12 ;  /* 0x00000026340c723c */ /* 0x000fe2000004180c */
        /* <DEDUP_REMOVED lines=14> */
[C---:B------:R-:W-:Y:S08]  /*dac0*/  HMMA.16816.F32.BF16 R104, R52.reuse, R68, R104 ;  /* 0x000000443468723c */ /* 0x040ff00000041868 */
[C---:B------:R-:W-:Y:S01]  /*dad0*/  HMMA.16816.F32.BF16 R100, R52.reuse, R70, R100 ;  /* 0x000000463464723c */ /* 0x040fe20000041864 */
[----:B------:R-:W2:Y:S07]  /*dae0*/  LDSM.16.M88.4 R68, [R141+0x7000] ;  /* 0x007000008d44783b */ /* 0x000eae0000000200 */
[C---:B------:R-:W-:Y:S08]  /*daf0*/  HMMA.16816.F32.BF16 R96, R52.reuse, R60, R96 ;  /* 0x0000003c3460723c */ /* 0x040ff00000041860 */
[C---:B------:R-:W-:Y:S01]  /*db00*/  HMMA.16816.F32.BF16 R92, R52.reuse, R62, R92 ;  /* 0x0000003e345c723c */ /* 0x040fe2000004185c */
[----:B------:R-:W2:Y:S07]  /*db10*/  LDSM.16.M88.4 R60, [R141+0x7400] ;  /* 0x007400008d3c783b */ /* 0x000eae0000000200 */
[C---:B---3--:R-:W-:Y:S08]  /*db20*/  HMMA.16816.F32.BF16 R88, R52.reuse, R56, R88 ;  /* 0x000000383458723c */ /* 0x048ff00000041858 */
[----:B------:R-:W-:Y:S01]  /*db30*/  HMMA.16816.F32.BF16 R84, R52, R58, R84 ;  /* 0x0000003a3454723c */ /* 0x000fe20000041854 */
[----:B------:R-:W3:Y:S04]  /*db40*/  LDSM.16.M88.4 R56, [R141+0x7800] ;  /* 0x007800008d38783b */ /* 0x000ee80000000200 */
[----:B------:R-:W3:Y:S03]  /*db50*/  LDSM.16.M88.4 R52, [R141+0x7c00] ;  /* 0x007c00008d34783b */ /* 0x000ee60000000200 */
[C---:B----4-:R-:W-:Y:S08]  /*db60*/  HMMA.16816.F32.BF16 R32, R136.reuse, R48, R32 ;  /* 0x000000308820723c */ /* 0x050ff00000041820 */
[C---:B------:R-:W-:Y:S01]  /*db70*/  HMMA.16816.F32.BF16 R28, R136.reuse, R50, R28 ;  /* 0x00000032881c723c */ /* 0x040fe2000004181c */
[----:B------:R-:W4:Y:S07]  /*db80*/  LDSM.16.M88.4 R48, [R141+0x8000] ;  /* 0x008000008d30783b */ /* 0x000f2e0000000200 */
[C---:B------:R-:W-:Y:S08]  /*db90*/  HMMA.16816.F32.BF16 R24, R136.reuse, R44, R24 ;  /* 0x0000002c8818723c */ /* 0x040ff00000041818 */
[C---:B------:R-:W-:Y:S01]  /*dba0*/  HMMA.16816.F32.BF16 R20, R136.reuse, R46, R20 ;  /* 0x0000002e8814723c */ /* 0x040fe20000041814 */
[----:B------:R-:W4:Y:S07]  /*dbb0*/  LDSM.16.M88.4 R44, [R141+0x8400] ;  /* 0x008400008d2c783b */ /* 0x000f2e0000000200 */
        /* <DEDUP_REMOVED lines=45> */
.L_x_1770:
        /* <DEDUP_REMOVED lines=60> */
.L_x_1771:
[----:B------:R-:W1:Y:S01]  /*e250*/  LDCU UR5, c[0x0][0x3bc] ;  /* 0x00007780ff0577ac */ /* 0x000e620008000800 */
[C---:B------:R-:W-:Y:S01]  /*e260*/  LEA R36, P1, R77.reuse, R146, 0x1 ;  /* 0x000000924d247211 */ /* 0x040fe200078208ff */
[----:B------:R-:W-:Y:S01]  /*e270*/  @!PT LDS RZ, [RZ] ;  /* 0x00000000fffff984 */ /* 0x000fe20000000800 */
[----:B------:R-:W-:Y:S01]  /*e280*/  @!PT LDS RZ, [RZ] ;  /* 0x00000000fffff984 */ /* 0x000fe20000000800 */
[----:B------:R-:W-:Y:S01]  /*e290*/  @!PT LDS RZ, [RZ] ;  /* 0x00000000fffff984 */ /* 0x000fe20000000800 */
[----:B------:R2:W-:Y:S01]  /*e2a0*/  LDGSTS.E.BYPASS.LTC128B.128 [R159+0x3000], desc[UR6][R146.64] ;  /* 0x03000000929f7fae */ /* 0x0005e2000b981a06 */
[----:B------:R-:W-:Y:S02]  /*e2b0*/  USHF.L.U32 UR8, UR10, 0x6, URZ ;  /* 0x000000060a087899 */ /* 0x000fe400080006ff */
[----:B------:R-:W-:Y:S01]  /*e2c0*/  LEA.HI.X R37, R77, R147, R78, 0x1, P1 ;  /* 0x000000934d257211 */ /* 0x000fe200008f0c4e */
[----:B------:R2:W-:Y:S03]  /*e2d0*/  LDGSTS.E.BYPASS.LTC128B.128 [R159+0x5000], desc[UR6][R146.64+0x40] ;  /* 0x05000040929f7fae */ /* 0x0005e6000b981a06 */
[----:B------:R-:W-:Y:S01]  /*e2e0*/  IADD3 R40, P1, PT, R36, UR8, RZ ;  /* 0x0000000824287c10 */ /* 0x000fe2000ff3e0ff */
[----:B------:R2:W-:Y:S04]  /*e2f0*/  LDGSTS.E.BYPASS.LTC128B.128 [R159+0x7000], desc[UR6][R146.64+0x80] ;  /* 0x07000080929f7fae */ /* 0x0005e8000b981a06 */
[----:B------:R2:W-:Y:S01]  /*e300*/  LDGSTS.E.BYPASS.LTC128B.128 [R159+0x3800], desc[UR6][R36.64] ;  /* 0x03800000249f7fae */ /* 0x0005e2000b981a06 */
[----:B-1----:R-:W-:-:S03]  /*e310*/  USHF.L.U64.HI UR5, UR10, 0x6, UR5 ;  /* 0x000000060a057899 */ /* 0x002fc60008010205 */
[----:B------:R2:W-:Y:S04]  /*e320*/  LDGSTS.E.BYPASS.LTC128B.128 [R159+0x5800], desc[UR6][R36.64+0x40] ;  /* 0x05800040249f7fae */ /* 0x0005e8000b981a06 */
[----:B------:R2:W-:Y:S01]  /*e330*/  LDGSTS.E.BYPASS.LTC128B.128 [R159+0x7800], desc[UR6][R36.64+0x80] ;  /* 0x07800080249f7fae */ /* 0x0005e2000b981a06 */
[----:B------:R-:W-:Y:S02]  /*e340*/  IADD3.X R41, PT, PT, R37, UR5, RZ, P1, !PT ;  /* 0x0000000525297c10 */ /* 0x000fe40008ffe4ff */
[----:B------:R-:W-:-:S03]  /*e350*/  IADD3 R38, P1, PT, R40, UR8, RZ ;  /* 0x0000000828267c10 */ /* 0x000fc6000ff3e0ff */
[----:B------:R2:W-:Y:S01]  /*e360*/  LDGSTS.E.BYPASS.LTC128B.128 [R159+0x4000], desc[UR6][R40.64] ;  /* 0x04000000289f7fae */ /* 0x0005e2000b981a06 */
[----:B------:R-:W-:-:S03]  /*e370*/  IADD3.X R39, PT, PT, R41, UR5, RZ, P1, !PT ;  /* 0x0000000529277c10 */ /* 0x000fc60008ffe4ff */
[----:B------:R2:W-:Y:S04]  /*e380*/  LDGSTS.E.BYPASS.LTC128B.128 [R159+0x6000], desc[UR6][R40.64+0x40] ;  /* 0x06000040289f7fae */ /* 0x0005e8000b981a06 */
[----:B------:R2:W-:Y:S04]  /*e390*/  LDGSTS.E.BYPASS.LTC128B.128 [R159+0x8000], desc[UR6][R40.64+0x80] ;  /* 0x08000080289f7fae */ /* 0x0005e8000b981a06 */
[----:B------:R2:W-:Y:S04]  /*e3a0*/  LDGSTS.E.BYPASS.LTC128B.128 [R159+0x4800], desc[UR6][R38.64] ;  /* 0x04800000269f7fae */ /* 0x0005e8000b981a06 */
[----:B------:R2:W-:Y:S04]  /*e3b0*/  LDGSTS.E.BYPASS.LTC128B.128 [R159+0x6800], desc[UR6][R38.64+0x40] ;  /* 0x06800040269f7fae */ /* 0x0005e8000b981a06 */
[----:B------:R2:W-:Y:S04]  /*e3c0*/  LDGSTS.E.BYPASS.LTC128B.128 [R159+0x8800], desc[UR6][R38.64+0x80] ;  /* 0x08800080269f7fae */ /* 0x0005e8000b981a06 */
[----:B------:R-:W0:Y:S02]  /*e3d0*/  LDGDEPBAR ;  /* 0x00000000000079af */ /* 0x000e240000000000 */
.L_x_1769:
[----:B------:R-:W-:Y:S01]  /*e3e0*/  IMAD.SHL.U32 R0, R151, 0x2, RZ ;  /* 0x0000000297007824 */ /* 0x000fe200078e00ff */
[----:B------:R-:W1:Y:S01]  /*e3f0*/  LDCU UR10, c[0x0][0x45c] ;  /* 0x00008b80ff0a77ac */ /* 0x000e620008000800 */
[----:B------:R-:W-:-:S03]  /*e400*/  LOP3.LUT R142, R124, 0x120, R83, 0xf8, !PT ;  /* 0x000001207c8e7812 */ /* 0x000fc600078ef853 */
[----:B------:R-:W-:Y:S02]  /*e410*/  LOP3.LUT R0, R0, 0x6, RZ, 0xc0, !PT ;  /* 0x0000000600007812 */ /* 0x000fe400078ec0ff */
[----:B------:R-:W-:-:S03]  /*e420*/  LEA R142, R142, UR4, 0x1 ;  /* 0x000000048e8e7c11 */ /* 0x000fc6000f8e08ff */
[----:B------:R-:W-:Y:S02]  /*e430*/  IMAD R0, R67, 0x80, R0 ;  /* 0x0000008043007824 */ /* 0x000fe400078e0200 */
[----:B------:R-:W-:Y:S01]  /*e440*/  LDSM.16.MT88.4 R68, [R142+0x9000] ;  /* 0x009000008e44783b */ /* 0x000fe20000004200 */
[----:B------:R-:W-:Y:S02]  /*e450*/  IMAD.IADD R140, R3, 0x1, R142 ;  /* 0x00000001038c7824 */ /* 0x000fe400078e028e */
[C---:B------:R-:W-:Y:S02]  /*e460*/  VIADD R2, R0.reuse, 0xffffff81 ;  /* 0xffffff8100027836 */ /* 0x040fe40000000000 */
[----:B--2---:R-:W-:Y:S01]  /*e470*/  VIADD R36, R0, 0xffffff80 ;  /* 0xffffff8000247836 */ /* 0x004fe20000000000 */
[----:B------:R-:W-:Y:S02]  /*e480*/  LDSM.16.MT88.4 R76, [R140+0x9000] ;  /* 0x009000008c4c783b */ /* 0x000fe40000004200 */
[----:B------:R-:W-:-:S02]  /*e490*/  ISETP.GE.AND P2, PT, R2, R64, PT ;  /* 0x000000400200720c */ /* 0x000fc40003f46270 */
[-C--:B------:R-:W-:Y:S01]  /*e4a0*/  ISETP.GE.AND P1, PT, R2, R65.reuse, PT ;  /* 0x000000410200720c */ /* 0x080fe20003f26270 */
[----:B------:R-:W-:Y:S01]  /*e4b0*/  VIADD R2, R0, 0xffffff89 ;  /* 0xffffff8900027836 */ /* 0x000fe20000000000 */
[CC--:B------:R-:W-:Y:S02]  /*e4c0*/  ISETP.GE.AND P5, PT, R36.reuse, R64.reuse, PT ;  /* 0x000000402400720c */ /* 0x0c0fe40003fa6270 */
[----:B------:R-:W-:Y:S01]  /*e4d0*/  ISETP.GE.AND P3, PT, R36, R65, PT ;  /* 0x000000412400720c */ /* 0x000fe20003f66270 */
[----:B------:R-:W-:Y:S01]  /*e4e0*/  VIADD R36, R0, 0xffffff88 ;  /* 0xffffff8800247836 */ /* 0x000fe20000000000 */
[----:B------:R-:W-:Y:S01]  /*e4f0*/  FSEL R37, R32, -INF , !P5 ;  /* 0xff80000020257808 */ /* 0x000fe20006800000 */
[----:B------:R-:W-:Y:S01]  /*e500*/  VIADD R32, R0, 0xffffff90 ;  /* 0xffffff9000207836 */ /* 0x000fe20000000000 */
[----:B------:R-:W-:Y:S02]  /*e510*/  FSEL R40, R34, -INF , !P3 ;  /* 0xff80000022287808 */ /* 0x000fe40005800000 */
[----:B------:R-:W-:-:S02]  /*e520*/  ISETP.GE.AND P5, PT, R2, R64, PT ;  /* 0x000000400200720c */ /* 0x000fc40003fa6270 */
[-C--:B------:R-:W-:Y:S01]  /*e530*/  ISETP.GE.AND P3, PT, R2, R65.reuse, PT ;  /* 0x000000410200720c */ /* 0x080fe20003f66270 */
[----:B------:R-:W-:Y:S01]  /*e540*/  VIADD R2, R0, 0xffffff91 ;  /* 0xffffff9100027836 */ /* 0x000fe20000000000 */
[C---:B------:R-:W-:Y:S02]  /*e550*/  ISETP.GE.AND P6, PT, R36.reuse, R64, PT ;  /* 0x000000402400720c */ /* 0x040fe40003fc6270 */
[----:B------:R-:W-:Y:S02]  /*e560*/  ISETP.GE.AND P4, PT, R36, R65, PT ;  /* 0x000000412400720c */ /* 0x000fe40003f86270 */
[----:B------:R-:W-:Y:S01]  /*e570*/  FSEL R39, R28, -INF , !P6 ;  /* 0xff8000001c277808 */ /* 0x000fe20007000000 */
[----:B------:R-:W-:Y:S01]  /*e580*/  VIADD R28, R0, 0xffffff98 ;  /* 0xffffff98001c7836 */ /* 0x000fe20000000000 */
        /* <DEDUP_REMOVED lines=8> */
[----:B------:R-:W-:Y:S01]  /*e610*/  FSEL R35, R24, -INF , !P2 ;  /* 0xff80000018237808 */ /* 0x000fe20005000000 */
[----:B------:R-:W-:Y:S01]  /*e620*/  VIADD R24, R0, 0xffffffa0 ;  /* 0xffffffa000187836 */ /* 0x000fe20000000000 */
[----:B------:R-:W-:-:S02]  /*e630*/  FSEL R32, R26, -INF , !P1 ;  /* 0xff8000001a207808 */ /* 0x000fc40004800000 */
[----:B------:R-:W-:Y:S02]  /*e640*/  FSEL R43, R29, -INF , !P5 ;  /* 0xff8000001d2b7808 */ /* 0x000fe40006800000 */
[----:B------:R-:W-:Y:S02]  /*e650*/  FSEL R34, R31, -INF , !P3 ;  /* 0xff8000001f227808 */ /* 0x000fe40005800000 */
[CC--:B------:R-:W-:Y:S02]  /*e660*/  ISETP.GE.AND P2, PT, R2.reuse, R64.reuse, PT ;  /* 0x000000400200720c */ /* 0x0c0fe40003f46270 */
[-C--:B------:R-:W-:Y:S01]  /*e670*/  ISETP.GE.AND P1, PT, R2, R65.reuse, PT ;  /* 0x000000410200720c */ /* 0x080fe20003f26270 */
[----:B------:R-:W-:Y:S01]  /*e680*/  VIADD R2, R0, 0xffffffa1 ;  /* 0xffffffa100027836 */ /* 0x000fe20000000000 */
[C---:B------:R-:W-:Y:S02]  /*e690*/  ISETP.GE.AND P5, PT, R28.reuse, R64, PT ;  /* 0x000000401c00720c */ /* 0x040fe40003fa6270 */
[----:B------:R-:W-:-:S02]  /*e6a0*/  ISETP.GE.AND P3, PT, R28, R65, PT ;  /* 0x000000411c00720c */ /* 0x000fc40003f66270 */
[----:B------:R-:W-:Y:S01]  /*e6b0*/  FSEL R31, R20, -INF , !P5 ;  /* 0xff800000141f7808 */ /* 0x000fe20006800000 */
        /* <DEDUP_REMOVED lines=8> */
[----:B------:R-:W-:Y:S02]  /*e740*/  ISETP.GE.AND P4, PT, R24, R65, PT ;  /* 0x000000411800720c */ /* 0x000fe40003f86270 */
[----:B------:R-:W-:Y:S02]  /*e750*/  FSEL R26, R23, -INF , !P1 ;  /* 0xff800000171a7808 */ /* 0x000fe40004800000 */
[----:B------:R-:W-:Y:S01]  /*e760*/  FSEL R23, R16, -INF , !P6 ;  /* 0xff80000010177808 */ /* 0x000fe20007000000 */
[----:B------:R-:W-:Y:S01]  /*e770*/  VIADD R16, R0, 0xffffffb0 ;  /* 0xffffffb000107836 */ /* 0x000fe20000000000 */
[----:B------:R-:W-:Y:S02]  /*e780*/  FSEL R24, R18, -INF , !P4 ;  /* 0xff80000012187808 */ /* 0x000fe40006000000 */
        /* <DEDUP_REMOVED lines=18> */
[----:B------:R-:W-:Y:S01]  /*e8b0*/  FSEL R166, R10, -INF , !P3 ;  /* 0xff8000000aa67808 */ /* 0x000fe20005800000 */
[----:B------:R-:W-:Y:S01]  /*e8c0*/  LDSM.16.MT88.4 R16, [R142+0xb400] ;  /* 0x00b400008e10783b */ /* 0x000fe20000004200 */
        /* <DEDUP_REMOVED lines=10> */
[----:B------:R-:W-:Y:S01]  /*e970*/  VIADD R6, R0, 0xffffffe9 ;  /* 0xffffffe900067836 */ /* 0x000fe20000000000 */
[----:B------:R-:W-:Y:S01]  /*e980*/  FSEL R121, R9, -INF , !P2 ;  /* 0xff80000009797808 */ /* 0x000fe20005000000 */
[----:B------:R-:W-:Y:S01]  /*e990*/  LDSM.16.MT88.4 R12, [R142+0x9400] ;  /* 0x009400008e0c783b */ /* 0x000fe20000004200 */
        /* <DEDUP_REMOVED lines=8> */
[----:B------:R-:W-:Y:S01]  /*ea20*/  FSEL R161, R5, -INF , !P5 ;  /* 0xff80000005a17808 */ /* 0x000fe20006800000 */
[C---:B------:R-:W-:Y:S01]  /*ea30*/  VIADD R5, R0.reuse, 0xffffffe0 ;  /* 0xffffffe000057836 */ /* 0x040fe20000000000 */
[----:B------:R-:W-:Y:S01]  /*ea40*/  FSEL R136, R7, -INF , !P3 ;  /* 0xff80000007887808 */ /* 0x000fe20005800000 */
[----:B------:R-:W-:Y:S01]  /*ea50*/  VIADD R7, R0, 0xffffffe8 ;  /* 0xffffffe800077836 */ /* 0x000fe20000000000 */
        /* <DEDUP_REMOVED lines=8> */
[CC--:B------:R-:W-:Y:S02]  /*eae0*/  ISETP.GE.AND P5, PT, R2.reuse, R64.reuse, PT ;  /* 0x000000400200720c */ /* 0x0c0fe40003fa6270 */
[-C--:B------:R-:W-:Y:S01]  /*eaf0*/  ISETP.GE.AND P3, PT, R2, R65.reuse, PT ;  /* 0x000000410200720c */ /* 0x080fe20003f66270 */
[----:B------:R-:W-:Y:S01]  /*eb00*/  VIADD R2, R0, 0xffffffd8 ;  /* 0xffffffd800027836 */ /* 0x000fe20000000000 */
[----:B------:R-:W-:Y:S02]  /*eb10*/  FSEL R135, R109, -INF , !P2 ;  /* 0xff8000006d877808 */ /* 0x000fe40005000000 */
[----:B------:R-:W-:Y:S02]  /*eb20*/  FSEL R162, R111, -INF , !P1 ;  /* 0xff8000006fa27808 */ /* 0x000fe40004800000 */
[C---:B------:R-:W-:Y:S01]  /*eb30*/  ISETP.GE.AND P2, PT, R2.reuse, R64, PT ;  /* 0x000000400200720c */ /* 0x040fe20003f46270 */
[----:B------:R-:W-:Y:S01]  /*eb40*/  LDSM.16.MT88.4 R108, [R142+0xd000] ;  /* 0x00d000008e6c783b */ /* 0x000fe20000004200 */
[----:B------:R-:W-:-:S02]  /*eb50*/  ISETP.GE.AND P1, PT, R2, R65, PT ;  /* 0x000000410200720c */ /* 0x000fc40003f26270 */
[----:B------:R-:W-:Y:S02]  /*eb60*/  FMNMX3.FTZ R2, R37, R41, R39, !PT ;  /* 0x0000002925027276 */ /* 0x000fe40007810027 */
[----:B------:R-:W-:Y:S02]  /*eb70*/  FSEL R137, R113, -INF , !P6 ;  /* 0xff80000071897808 */ /* 0x000fe40007000000 */
[----:B------:R-:W-:Y:S02]  /*eb80*/  FMNMX3.FTZ R2, R2, R43, R35, !PT ;  /* 0x0000002b02027276 */ /* 0x000fe40007810023 */
[----:B------:R-:W-:Y:S02]  /*eb90*/  FSEL R164, R115, -INF , !P4 ;  /* 0xff80000073a47808 */ /* 0x000fe40006000000 */
[----:B------:R-:W-:Y:S02]  /*eba0*/  FMNMX3.FTZ R2, R2, R33, R31, !PT ;  /* 0x0000002102027276 */ /* 0x000fe4000781001f */
[----:B------:R-:W-:-:S02]  /*ebb0*/  ISETP.GE.AND P4, PT, R4, R64, PT ;  /* 0x000000400400720c */ /* 0x000fc40003f86270 */
[----:B------:R-:W-:Y:S02]  /*ebc0*/  FMNMX3.FTZ R2, R2, R29, R23, !PT ;  /* 0x0000001d02027276 */ /* 0x000fe40007810017 */
[----:B------:R-:W-:Y:S01]  /*ebd0*/  ISETP.GE.AND P6, PT, R4, R65, PT ;  /* 0x000000410400720c */ /* 0x000fe20003fc6270 */
[----:B------:R-:W-:Y:S01]  /*ebe0*/  VIADD R4, R0, 0xffffffd9 ;  /* 0xffffffd900047836 */ /* 0x000fe20000000000 */
[----:B------:R-:W-:Y:S01]  /*ebf0*/  FMNMX3.FTZ R8, R2, R25, R27, !PT ;  /* 0x0000001902087276 */ /* 0x000fe2000781001b */
[----:B------:R-:W-:Y:S01]  /*ec00*/  VIADD R2, R0, 0xfffffff8 ;  /* 0xfffffff800027836 */ /* 0x000fe20000000000 */
[----:B------:R-:W-:Y:S02]  /*ec10*/  FMNMX3.FTZ R9, R40, R38, R36, !PT ;  /* 0x0000002628097276 */ /* 0x000fe40007810024 */
[----:B------:R-:W-:Y:S02]  /*ec20*/  FMNMX3.FTZ R8, R8, R21, R117, !PT ;  /* 0x0000001508087276 */ /* 0x000fe40007810075 */
[----:B------:R-:W-:-:S02]  /*ec30*/  FMNMX3.FTZ R9, R9, R34, R32, !PT ;  /* 0x0000002209097276 */ /* 0x000fc40007810020 */
[----:B------:R-:W-:Y:S02]  /*ec40*/  FMNMX3.FTZ R8, R8, R121, R123, !PT ;  /* 0x0000007908087276 */ /* 0x000fe4000781007b */
[----:B------:R-:W-:Y:S02]  /*ec50*/  FSEL R125, R104, -INF , !P4 ;  /* 0xff800000687d7808 */ /* 0x000fe40006000000 */
[----:B------:R-:W-:Y:S02]  /*ec60*/  FMNMX3.FTZ R8, R8, R161, R133, !PT ;  /* 0x000000a108087276 */ /* 0x000fe40007810085 */
[----:B------:R-:W-:Y:S02]  /*ec70*/  FSEL R130, R106, -INF , !P6 ;  /* 0xff8000006a827808 */ /* 0x000fe40007000000 */
[C---:B------:R-:W-:Y:S02]  /*ec80*/  ISETP.GE.AND P4, PT, R4.reuse, R64, PT ;  /* 0x000000400400720c */ /* 0x040fe40003f86270 */
[----:B------:R-:W-:Y:S01]  /*ec90*/  ISETP.GE.AND P6, PT, R4, R65, PT ;  /* 0x000000410400720c */ /* 0x000fe20003fc6270 */
[----:B------:R-:W-:Y:S01]  /*eca0*/  VIADD R4, R0, 0xffffffe1 ;  /* 0xffffffe100047836 */ /* 0x000fe20000000000 */
[----:B------:R-:W-:-:S02]  /*ecb0*/  FSEL R126, R107, -INF , !P3 ;  /* 0xff8000006b7e7808 */ /* 0x000fc40005800000 */
[----:B------:R-:W-:Y:S02]  /*ecc0*/  FMNMX3.FTZ R8, R8, R137, R139, !PT ;  /* 0x0000008908087276 */ /* 0x000fe4000781008b */
[----:B------:R-:W-:Y:S02]  /*ecd0*/  ISETP.GE.AND P3, PT, R5, R64, PT ;  /* 0x000000400500720c */ /* 0x000fe40003f66270 */
[----:B------:R-:W-:Y:S02]  /*ece0*/  FMNMX3.FTZ R9, R9, R30, R28, !PT ;  /* 0x0000001e09097276 */ /* 0x000fe4000781001c */
[----:B------:R-:W-:Y:S02]  /*ecf0*/  FSEL R127, R105, -INF , !P5 ;  /* 0xff800000697f7808 */ /* 0x000fe40006800000 */
[----:B------:R-:W-:Y:S02]  /*ed00*/  FSEL R129, R100, -INF , !P2 ;  /* 0xff80000064817808 */ /* 0x000fe40005000000 */
[----:B------:R-:W-:-:S02]  /*ed10*/  FMNMX3.FTZ R8, R8, R135, R125, !PT ;  /* 0x0000008708087276 */ /* 0x000fc4000781007d */
[----:B------:R-:W-:Y:S01]  /*ed20*/  ISETP.GE.AND P5, PT, R5, R65, PT ;  /* 0x000000410500720c */ /* 0x000fe20003fa6270 */
[----:B------:R-:W-:Y:S01]  /*ed30*/  VIADD R5, R0, 0xfffffff0 ;  /* 0xfffffff000057836 */ /* 0x000fe20000000000 */
[----:B------:R-:W-:Y:S02]  /*ed40*/  ISETP.GE.AND P2, PT, R4, R64, PT ;  /* 0x000000400400720c */ /* 0x000fe40003f46270 */
[----:B------:R-:W-:Y:S02]  /*ed50*/  FSEL R63, R96, -INF , !P3 ;  /* 0xff800000603f7808 */ /* 0x000fe40005800000 */
[----:B------:R-:W-:Y:S02]  /*ed60*/  FMNMX3.FTZ R9, R9, R26, R24, !PT ;  /* 0x0000001a09097276 */ /* 0x000fe40007810018 */
[----:B------:R-:W-:Y:S02]  /*ed70*/  ISETP.GE.AND P3, PT, R7, R64, PT ;  /* 0x000000400700720c */ /* 0x000fe40003f66270 */
[----:B------:R-:W-:-:S02]  /*ed80*/  FSEL R131, R101, -INF , !P4 ;  /* 0xff80000065837808 */ /* 0x000fc40006000000 */
[----:B------:R-:W-:Y:S02]  /*ed90*/  FMNMX3.FTZ R8, R8, R127, R129, !PT ;  /* 0x0000007f08087276 */ /* 0x000fe40007810081 */
[----:B------:R-:W-:Y:S01]  /*eda0*/  ISETP.GE.AND P4, PT, R4, R65, PT ;  /* 0x000000410400720c */ /* 0x000fe20003f86270 */
[C---:B------:R-:W-:Y:S01]  /*edb0*/  VIADD R4, R0.reuse, 0xfffffff1 ;  /* 0xfffffff100047836 */ /* 0x040fe20000000000 */
[----:B------:R-:W-:Y:S01]  /*edc0*/  FSEL R61, R97, -INF , !P2 ;  /* 0xff800000613d7808 */ /* 0x000fe20005000000 */
[----:B------:R-:W-:Y:S01]  /*edd0*/  VIADD R0, R0, 0xfffffff9 ;  /* 0xfffffff900007836 */ /* 0x000fe20000000000 */
[----:B------:R-:W-:Y:S02]  /*ede0*/  FMNMX3.FTZ R9, R9, R118, R20, !PT ;  /* 0x0000007609097276 */ /* 0x000fe40007810014 */
        /* <DEDUP_REMOVED lines=15> */
[----:B------:R-:W-:Y:S02]  /*eee0*/  FMNMX3.FTZ R9, R9, R136, R160, !PT ;  /* 0x0000008809097276 */ /* 0x000fe400078100a0 */
[----:B------:R-:W-:Y:S02]  /*eef0*/  ISETP.GE.AND P3, PT, R7, R65, PT ;  /* 0x000000410700720c */ /* 0x000fe40003f66270 */
[----:B------:R-:W-:Y:S02]  /*ef00*/  FSEL R47, R85, -INF , !P2 ;  /* 0xff800000552f7808 */ /* 0x000fe40005000000 */
[----:B------:R-:W-:Y:S02]  /*ef10*/  FMNMX3.FTZ R8, R8, R51, R49, !PT ;  /* 0x0000003308087276 */ /* 0x000fe40007810031 */
[----:B------:R-:W-:-:S02]  /*ef20*/  FMNMX3.FTZ R7, R9, R164, R138, !PT ;  /* 0x000000a409077276 */ /* 0x000fc4000781008a */
[-C--:B------:R-:W-:Y:S02]  /*ef30*/  ISETP.GE.AND P2, PT, R6, R65.reuse, PT ;  /* 0x000000410600720c */ /* 0x080fe40003f46270 */
[----:B------:R-:W-:Y:S02]  /*ef40*/  FMNMX.FTZ R6, R47, R8, !PT ;  /* 0x000000082f067209 */ /* 0x000fe40007810000 */
[----:B------:R-:W-:Y:S01]  /*ef50*/  FSEL R128, R102, -INF , !P1 ;  /* 0xff80000066807808 */ /* 0x000fe20004800000 */
[----:B------:R-:W-:Y:S01]  /*ef60*/  LDSM.16.MT88.4 R8, [R140+0x9400] ;  /* 0x009400008c08783b */ /* 0x000fe20000004200 */
[----:B------:R-:W-:Y:S02]  /*ef70*/  FMNMX3.FTZ R7, R7, R162, R130, !PT ;  /* 0x000000a207077276 */ /* 0x000fe40007810082 */
[----:B------:R-:W-:Y:S02]  /*ef80*/  ISETP.GE.AND P1, PT, R5, R65, PT ;  /* 0x000000410500720c */ /* 0x000fe40003f26270 */
[----:B------:R-:W-:Y:S01]  /*ef90*/  FSEL R132, R103, -INF , !P6 ;  /* 0xff80000067847808 */ /* 0x000fe20007000000 */
[----:B------:R-:W2:Y:S01]  /*efa0*/  SHFL.BFLY PT, R5, R6, 0x2, 0x1f ;  /* 0x0c401f0006057f89 */ /* 0x000ea200000e0000 */
[----:B------:R-:W-:-:S02]  /*efb0*/  FSEL R116, R98, -INF , !P5 ;  /* 0xff80000062747808 */ /* 0x000fc40006800000 */
[----:B------:R-:W-:Y:S02]  /*efc0*/  FMNMX3.FTZ R7, R7, R126, R128, !PT ;  /* 0x0000007e07077276 */ /* 0x000fe40007810080 */
[----:B------:R-:W-:Y:S02]  /*efd0*/  FSEL R62, R99, -INF , !P4 ;  /* 0xff800000633e7808 */ /* 0x000fe40006000000 */
[----:B------:R-:W-:Y:S02]  /*efe0*/  FSEL R60, R94, -INF , !P3 ;  /* 0xff8000005e3c7808 */ /* 0x000fe40005800000 */
[----:B------:R-:W-:Y:S02]  /*eff0*/  FMNMX3.FTZ R7, R7, R132, R116, !PT ;  /* 0x0000008407077276 */ /* 0x000fe40007810074 */
[-C--:B------:R-:W-:Y:S02]  /*f000*/  ISETP.GE.AND P5, PT, R4, R65.reuse, PT ;  /* 0x000000410400720c */ /* 0x080fe40003fa6270 */
[----:B------:R-:W-:-:S02]  /*f010*/  ISETP.GE.AND P3, PT, R2, R65, PT ;  /* 0x000000410200720c */ /* 0x000fc40003f66270 */
[----:B------:R-:W-:Y:S02]  /*f020*/  FSEL R58, R95, -INF , !P2 ;  /* 0xff8000005f3a7808 */ /* 0x000fe40005000000 */
[----:B------:R-:W-:Y:S01]  /*f030*/  FSEL R54, R90, -INF , !P1 ;  /* 0xff8000005a367808 */ /* 0x000fe20004800000 */
[----:B------:R-:W-:Y:S01]  /*f040*/  LDSM.16.MT88.4 R92, [R140+0xb000] ;  /* 0x00b000008c5c783b */ /* 0x000fe20000004200 */
[----:B------:R-:W-:Y:S02]  /*f050*/  FMNMX3.FTZ R7, R7, R62, R60, !PT ;  /* 0x0000003e07077276 */ /* 0x000fe4000781003c */
[----:B------:R-:W-:Y:S02]  /*f060*/  ISETP.GE.AND P1, PT, R0, R65, PT ;  /* 0x000000410000720c */ /* 0x000fe40003f26270 */
[----:B------:R-:W-:Y:S02]  /*f070*/  FSEL R52, R91, -INF , !P5 ;  /* 0xff8000005b347808 */ /* 0x000fe40006800000 */
[----:B------:R-:W-:-:S02]  /*f080*/  FSEL R50, R86, -INF , !P3 ;  /* 0xff80000056327808 */ /* 0x000fc40005800000 */
[----:B------:R-:W-:Y:S02]  /*f090*/  FMNMX3.FTZ R7, R7, R58, R54, !PT ;  /* 0x0000003a07077276 */ /* 0x000fe40007810036 */
[----:B------:R-:W-:Y:S02]  /*f0a0*/  FSEL R48, R87, -INF , !P1 ;  /* 0xff80000057307808 */ /* 0x000fe40004800000 */
[----:B------:R-:W-:Y:S01]  /*f0b0*/  FMNMX3.FTZ R7, R7, R52, R50, !PT ;  /* 0x0000003407077276 */ /* 0x000fe20007810032 */
[----:B------:R-:W-:Y:S03]  /*f0c0*/  LDSM.16.MT88.4 R84, [R142+0xb000] ;  /* 0x00b000008e54783b */ /* 0x000fe60000004200 */
[----:B------:R-:W-:Y:S02]  /*f0d0*/  FMNMX.FTZ R4, R48, R7, !PT ;  /* 0x0000000730047209 */ /* 0x000fe40007810000 */
[----:B--2---:R-:W-:-:S03]  /*f0e0*/  FMNMX.FTZ R7, R6, R5, !PT ;  /* 0x0000000506077209 */ /* 0x004fc60007810000 */
[----:B------:R-:W2:Y:S04]  /*f0f0*/  SHFL.BFLY PT, R5, R4, 0x2, 0x1f ;  /* 0x0c401f0004057f89 */ /* 0x000ea800000e0000 */
[----:B------:R-:W3:Y:S01]  /*f100*/  SHFL.BFLY PT, R2, R7, 0x1, 0x1f ;  /* 0x0c201f0007027f89 */ /* 0x000ee200000e0000 */
[----:B--2---:R-:W-:Y:S02]  /*f110*/  FMNMX.FTZ R5, R4, R5, !PT ;  /* 0x0000000504057209 */ /* 0x004fe40007810000 */
        /* <DEDUP_REMOVED lines=17> */
[--C-:B------:R-:W-:Y:S01]  /*f230*/  FFMA.FTZ R120, R161, UR10, -R46.reuse ;  /* 0x0000000aa1787c23 */ /* 0x100fe2000801082e */
[--C-:B------:R-:W-:Y:S01]  /*f240*/  FFMA.FTZ R135, R135, UR10, -R46.reuse ;  /* 0x0000000a87877c23 */ /* 0x100fe2000801082e */
[C---:B------:R-:W-:Y:S01]  /*f250*/  FSETP.NEU.FTZ.AND P1, PT, R0.reuse, -INF , PT ;  /* 0xff8000000000780b */ /* 0x040fe20003f3d000 */
[----:B------:R-:W-:Y:S01]  /*f260*/  FMUL.FTZ R4, R0, UR10 ;  /* 0x0000000a00047c20 */ /* 0x000fe20008410000 */
[----:B------:R-:W-:Y:S01]  /*f270*/  MUFU.EX2 R45, R45 ;  /* 0x0000002d002d7308 */ /* 0x000fe20000000800 */
[--C-:B------:R-:W-:Y:S01]  /*f280*/  FFMA.FTZ R63, R63, UR10, -R46.reuse ;  /* 0x0000000a3f3f7c23 */ /* 0x100fe2000801082e */
[----:B------:R-:W-:Y:S01]  /*f290*/  FFMA.FTZ R59, R59, UR10, -R46 ;  /* 0x0000000a3b3b7c23 */ /* 0x000fe2000801082e */
[----:B------:R-:W-:Y:S01]  /*f2a0*/  IMAD.MOV.U32 R161, RZ, RZ, -0x1 ;  /* 0xffffffffffa17424 */ /* 0x000fe200078e00ff */
[----:B------:R-:W-:-:S02]  /*f2b0*/  FSEL R43, R4, RZ, P1 ;  /* 0x000000ff042b7208 */ /* 0x000fc40000800000 */
[----:B------:R-:W1:Y:S02]  /*f2c0*/  LDSM.16.MT88.4 R4, [R140+0xd000] ;  /* 0x00d000008c04783b */ /* 0x000e640000004200 */
        /* <DEDUP_REMOVED lines=17> */
[----:B--2---:R-:W-:Y:S01]  /*f3e0*/  F2FP.BF16.F32.PACK_AB R104, R44, R45 ;  /* 0x0000002d2c68723e */ /* 0x004fe200000010ff */
[--C-:B------:R-:W-:Y:S01]  /*f3f0*/  FFMA.FTZ R24, R20, UR10, -R43.reuse ;  /* 0x0000000a14187c23 */ /* 0x100fe2000801082b */
[--C-:B------:R-:W-:Y:S01]  /*f400*/  FFMA.FTZ R3, R22, UR10, -R43.reuse ;  /* 0x0000000a16037c23 */ /* 0x100fe2000801082b */
[--C-:B------:R-:W-:Y:S01]  /*f410*/  FFMA.FTZ R118, R121, UR10, -R46.reuse ;  /* 0x0000000a79767c23 */ /* 0x100fe2000801082e */
[----:B------:R-:W-:Y:S01]  /*f420*/  LDSM.16.MT88.4 R20, [R140+0x9800] ;  /* 0x009800008c14783b */ /* 0x000fe20000004200 */
        /* <DEDUP_REMOVED lines=19> */
[----:B--2---:R-:W-:Y:S01]  /*f560*/  F2FP.BF16.F32.PACK_AB R105, R53, R56 ;  /* 0x000000383569723e */ /* 0x004fe200000010ff */
[----:B------:R-:W-:-:S06]  /*f570*/  FADD.FTZ R56, R56, R53 ;  /* 0x0000003538387221 */ /* 0x000fcc0000010000 */
[----:B------:R-:W-:Y:S08]  /*f580*/  MUFU.EX2 R38, R38 ;  /* 0x0000002600267308 */ /* 0x000ff00000000800 */
[----:B------:R-:W2:Y:S01]  /*f590*/  MUFU.EX2 R37, R37 ;  /* 0x0000002500257308 */ /* 0x000ea20000000800 */
[----:B---3--:R-:W-:Y:S01]  /*f5a0*/  F2FP.BF16.F32.PACK_AB R107, R40, R41 ;  /* 0x00000029286b723e */ /* 0x008fe200000010ff */
        /* <DEDUP_REMOVED lines=25> */
[----:B---3--:R-:W-:Y:S01]  /*f740*/  F2FP.BF16.F32.PACK_AB R5, R35, R36 ;  /* 0x000000242305723e */ /* 0x008fe200000010ff */
        /* <DEDUP_REMOVED lines=22> */
[----:B------:R-:W-:Y:S04]  /*f8b0*/  LDSM.16.MT88.4 R16, [R142+0xb800] ;  /* 0x00b800008e10783b */ /* 0x000fe80000004200 */
[----:B------:R-:W-:Y:S03]  /*f8c0*/  MUFU.EX2 R121, R121 ;  /* 0x0000007900797308 */ /* 0x000fe60000000800 */
[C---:B---3--:R-:W-:Y:S05]  /*f8d0*/  HMMA.16816.F32.BF16 R88, R4.reuse, R12, R88 ;  /* 0x0000000c0458723c */ /* 0x048fea0000041858 */
[----:B------:R-:W3:Y:S03]  /*f8e0*/  MUFU.EX2 R124, R124 ;  /* 0x0000007c007c7308 */ /* 0x000ee60000000800 */
[C---:B------:R-:W-:Y:S01]  /*f8f0*/  HMMA.16816.F32.BF16 R92, R4.reuse, R14, R92 ;  /* 0x0000000e045c723c */ /* 0x040fe2000004185c */
[----:B------:R-:W1:Y:S04]  /*f900*/  LDSM.16.MT88.4 R12, [R140+0xd400] ;  /* 0x00d400008c0c783b */ /* 0x000e680000004200 */
[----:B------:R-:W-:Y:S03]  /*f910*/  MUFU.EX2 R123, R123 ;  /* 0x0000007b007b7308 */ /* 0x000fe60000000800 */
[C---:B-----5:R-:W-:Y:S05]  /*f920*/  HMMA.16816.F32.BF16 R96, R4.reuse, R8, R96 ;  /* 0x000000080460723c */ /* 0x060fea0000041860 */
[----:B------:R-:W5:Y:S03]  /*f930*/  MUFU.EX2 R122, R122 ;  /* 0x0000007a007a7308 */ /* 0x000f660000000800 */
[C---:B------:R-:W-:Y:S01]  /*f940*/  HMMA.16816.F32.BF16 R108, R4.reuse, R10, R108 ;  /* 0x0000000a046c723c */ /* 0x040fe2000004186c */
[----:B------:R-:W4:Y:S04]  /*f950*/  LDSM.16.MT88.4 R8, [R142+0x9800] ;  /* 0x009800008e08783b */ /* 0x000f280000004200 */
[----:B------:R-:W-:Y:S08]  /*f960*/  MUFU.EX2 R134, R134 ;  /* 0x0000008600867308 */ /* 0x000ff00000000800 */
[----:B------:R-:W5:Y:S08]  /*f970*/  MUFU.EX2 R133, R133 ;  /* 0x0000008500857308 */ /* 0x000f700000000800 */
[----:B------:R-:W-:Y:S01]  /*f980*/  MUFU.EX2 R136, R136 ;  /* 0x0000008800887308 */ /* 0x000fe20000000800 */
[C---:B-1----:R-:W-:Y:S07]  /*f990*/  HMMA.16816.F32.BF16 R100, R4.reuse, R12, R100 ;  /* 0x0000000c0464723c */ /* 0x042fee0000041864 */
[----:B------:R-:W1:Y:S01]  /*f9a0*/  MUFU.EX2 R135, R135 ;  /* 0x0000008700877308 */ /* 0x000e620000000800 */
[----:B------:R-:W-:Y:S01]  /*f9b0*/  HMMA.16816.F32.BF16 R104, R4, R14, R104 ;  /* 0x0000000e0468723c */ /* 0x000fe20000041868 */
[----:B------:R-:W-:Y:S01]  /*f9c0*/  F2FP.BF16.F32.PACK_AB R4, R29, R30 ;  /* 0x0000001e1d04723e */ /* 0x000fe200000010ff */
[----:B------:R-:W3:Y:S01]  /*f9d0*/  LDSM.16.MT88.4 R12, [R140+0xb800] ;  /* 0x00b800008c0c783b */ /* 0x000ee20000004200 */
[----:B------:R-:W-:-:S04]  /*f9e0*/  F2FP.BF16.F32.PACK_AB R6, R25, R26 ;  /* 0x0000001a1906723e */ /* 0x000fc800000010ff */
[----:B------:R-:W-:Y:S01]  /*f9f0*/  MUFU.EX2 R137, R137 ;  /* 0x0000008900897308 */ /* 0x000fe20000000800 */
[----:B------:R-:W-:Y:S01]  /*fa00*/  F2FP.BF16.F32.PACK_AB R5, R27, R28 ;  /* 0x0000001c1b05723e */ /* 0x000fe200000010ff */
[----:B------:R-:W-:Y:S01]  /*fa10*/  FADD.FTZ R28, R28, R31 ;  /* 0x0000001f1c1c7221 */ /* 0x000fe20000010000 */
[----:B--2---:R-:W-:-:S03]  /*fa20*/  F2FP.BF16.F32.PACK_AB R7, R3, R24 ;  /* 0x000000180307723e */ /* 0x004fc600000010ff */
[----:B------:R-:W-:Y:S02]  /*fa30*/  FADD.FTZ R27, R27, R28 ;  /* 0x0000001c1b1b7221 */ /* 0x000fe40000010000 */
[----:B------:R-:W2:Y:S02]  /*fa40*/  MUFU.EX2 R160, R160 ;  /* 0x000000a000a07308 */ /* 0x000ea40000000800 */
[C---:B----4-:R-:W-:Y:S06]  /*fa50*/  HMMA.16816.F32.BF16 R112, R4.reuse, R8, R112 ;  /* 0x000000080470723c */ /* 0x050fec0000041870 */
[----:B------:R-:W-:Y:S02]  /*fa60*/  MUFU.EX2 R139, R139 ;  /* 0x0000008b008b7308 */ /* 0x000fe40000000800 */
[C---:B------:R-:W-:Y:S01]  /*fa70*/  HMMA.16816.F32.BF16 R68, R4.reuse, R10, R68 ;  /* 0x0000000a0444723c */ /* 0x040fe20000041844 */
[----:B------:R-:W4:Y:S05]  /*fa80*/  LDSM.16.MT88.4 R8, [R142+0xd800] ;  /* 0x00d800008e08783b */ /* 0x000f2a0000004200 */
[----:B------:R-:W2:Y:S02]  /*fa90*/  MUFU.EX2 R138, R138 ;  /* 0x0000008a008a7308 */ /* 0x000ea40000000800 */
[C---:B------:R-:W-:Y:S06]  /*faa0*/  HMMA.16816.F32.BF16 R72, R4.reuse, R20, R72 ;  /* 0x000000140448723c */ /* 0x040fec0000041848 */
        /* <DEDUP_REMOVED lines=11> */
[C---:B----4-:R-:W-:Y:S06]  /*fb60*/  HMMA.16816.F32.BF16 R96, R4.reuse, R8, R96 ;  /* 0x000000080460723c */ /* 0x050fec0000041860 */
[----:B------:R-:W-:Y:S02]  /*fb70*/  MUFU.EX2 R164, R164 ;  /* 0x000000a400a47308 */ /* 0x000fe40000000800 */
[C---:B------:R-:W-:Y:S01]  /*fb80*/  HMMA.16816.F32.BF16 R108, R4.reuse, R10, R108 ;  /* 0x0000000a046c723c */ /* 0x040fe2000004186c */
[----:B------:R-:W4:Y:S07]  /*fb90*/  LDSM.16.MT88.4 R8, [R142+0x9c00] ;  /* 0x009c00008e08783b */ /* 0x000f2e0000004200 */
[C---:B------:R-:W-:Y:S01]  /*fba0*/  HMMA.16816.F32.BF16 R84, R4.reuse, R18, R84 ;  /* 0x000000120454723c */ /* 0x040fe20000041854 */
[----:B------:R-:W1:Y:S07]  /*fbb0*/  LDSM.16.MT88.4 R16, [R142+0xbc00] ;  /* 0x00bc00008e10783b */ /* 0x000e6e0000004200 */
[C---:B---3--:R-:W-:Y:S08]  /*fbc0*/  HMMA.16816.F32.BF16 R100, R4.reuse, R12, R100 ;  /* 0x0000000c0464723c */ /* 0x048ff00000041864 */
[----:B------:R-:W-:Y:S01]  /*fbd0*/  HMMA.16816.F32.BF16 R104, R4, R14, R104 ;  /* 0x0000000e0468723c */ /* 0x000fe20000041868 */
[----:B------:R-:W-:Y:S01]  /*fbe0*/  F2FP.BF16.F32.PACK_AB R4, R118, R119 ;  /* 0x000000777604723e */ /* 0x000fe200000010ff */
[----:B------:R-:W3:Y:S01]  /*fbf0*/  LDSM.16.MT88.4 R12, [R140+0x9c00] ;  /* 0x009c00008c0c783b */ /* 0x000ee20000004200 */
[----:B------:R-:W-:-:S02]  /*fc00*/  F2FP.BF16.F32.PACK_AB R6, R120, R117 ;  /* 0x000000757806723e */ /* 0x000fc400000010ff */
[----:B------:R-:W-:Y:S02]  /*fc10*/  F2FP.BF16.F32.PACK_AB R5, R124, R121 ;  /* 0x000000797c05723e */ /* 0x000fe400000010ff */
[----:B-----5:R-:W-:-:S07]  /*fc20*/  F2FP.BF16.F32.PACK_AB R7, R122, R123 ;  /* 0x0000007b7a07723e */ /* 0x020fce00000010ff */
[C---:B----4-:R-:W-:Y:S08]  /*fc30*/  HMMA.16816.F32.BF16 R112, R4.reuse, R8, R112 ;  /* 0x000000080470723c */ /* 0x050ff00000041870 */
[C---:B------:R-:W-:Y:S01]  /*fc40*/  HMMA.16816.F32.BF16 R68, R4.reuse, R10, R68 ;  /* 0x0000000a0444723c */ /* 0x040fe20000041844 */
[----:B------:R-:W4:Y:S07]  /*fc50*/  LDSM.16.MT88.4 R8, [R140+0xbc00] ;  /* 0x00bc00008c08783b */ /* 0x000f2e0000004200 */
[C---:B-1----:R-:W-:Y:S08]  /*fc60*/  HMMA.16816.F32.BF16 R80, R4.reuse, R16, R80 ;  /* 0x000000100450723c */ /* 0x042ff00000041850 */
[C---:B------:R-:W-:Y:S01]  /*fc70*/  HMMA.16816.F32.BF16 R84, R4.reuse, R18, R84 ;  /* 0x000000120454723c */ /* 0x040fe20000041854 */
[----:B------:R-:W-:Y:S07]  /*fc80*/  LDSM.16.MT88.4 R16, [R142+0xc000] ;  /* 0x00c000008e10783b */ /* 0x000fee0000004200 */
[C---:B---3--:R-:W-:Y:S08]  /*fc90*/  HMMA.16816.F32.BF16 R72, R4.reuse, R12, R72 ;  /* 0x0000000c0448723c */ /* 0x048ff00000041848 */
[C---:B------:R-:W-:Y:S01]  /*fca0*/  HMMA.16816.F32.BF16 R76, R4.reuse, R14, R76 ;  /* 0x0000000e044c723c */ /* 0x040fe2000004184c */
[----:B------:R-:W1:Y:S07]  /*fcb0*/  LDSM.16.MT88.4 R12, [R142+0xdc00] ;  /* 0x00dc00008e0c783b */ /* 0x000e6e0000004200 */
[C---:B----4-:R-:W-:Y:S08]  /*fcc0*/  HMMA.16816.F32.BF16 R88, R4.reuse, R8, R88 ;  /* 0x000000080458723c */ /* 0x050ff00000041858 */
        /* <DEDUP_REMOVED lines=8> */
[----:B------:R-:W-:-:S02]  /*fd50*/  F2FP.BF16.F32.PACK_AB R4, R133, R134 ;  /* 0x000000868504723e */ /* 0x000fc400000010ff */
[----:B------:R-:W-:Y:S02]  /*fd60*/  F2FP.BF16.F32.PACK_AB R6, R135, R136 ;  /* 0x000000888706723e */ /* 0x000fe400000010ff */
[----:B--2---:R-:W-:Y:S02]  /*fd70*/  F2FP.BF16.F32.PACK_AB R5, R160, R137 ;  /* 0x00000089a005723e */ /* 0x004fe400000010ff */
[----:B------:R-:W-:-:S07]  /*fd80*/  F2FP.BF16.F32.PACK_AB R7, R138, R139 ;  /* 0x0000008b8a07723e */ /* 0x000fce00000010ff */
[C---:B------:R-:W-:Y:S08]  /*fd90*/  HMMA.16816.F32.BF16 R80, R4.reuse, R16, R80 ;  /* 0x000000100450723c */ /* 0x040ff00000041850 */
[C---:B------:R-:W-:Y:S01]  /*fda0*/  HMMA.16816.F32.BF16 R84, R4.reuse, R18, R84 ;  /* 0x000000120454723c */ /* 0x040fe20000041854 */
[----:B------:R-:W-:Y:S07]  /*fdb0*/  LDSM.16.MT88.4 R16, [R142+0xa400] ;  /* 0x00a400008e10783b */ /* 0x000fee0000004200 */
[C---:B-1----:R-:W-:Y:S08]  /*fdc0*/  HMMA.16816.F32.BF16 R112, R4.reuse, R12, R112 ;  /* 0x0000000c0470723c */ /* 0x042ff00000041870 */
[C---:B------:R-:W-:Y:S01]  /*fdd0*/  HMMA.16816.F32.BF16 R68, R4.reuse, R14, R68 ;  /* 0x0000000e0444723c */ /* 0x040fe20000041844 */
[----:B------:R-:W1:Y:S07]  /*fde0*/  LDSM.16.MT88.4 R12, [R142+0xe000] ;  /* 0x00e000008e0c783b */ /* 0x000e6e0000004200 */
[C---:B---3--:R-:W-:Y:S08]  /*fdf0*/  HMMA.16816.F32.BF16 R88, R4.reuse, R8, R88 ;  /* 0x000000080458723c */ /* 0x048ff00000041858 */
[C---:B------:R-:W-:Y:S01]  /*fe00*/  HMMA.16816.F32.BF16 R92, R4.reuse, R10, R92 ;  /* 0x0000000a045c723c */ /* 0x040fe2000004185c */
[----:B------:R-:W2:Y:S07]  /*fe10*/  LDSM.16.MT88.4 R8, [R140+0xe000] ;  /* 0x00e000008c08783b */ /* 0x000eae0000004200 */
        /* <DEDUP_REMOVED lines=15> */
[----:B------:R-:W3:Y:S01]  /*ff10*/  MUFU.EX2 R22, R22 ;  /* 0x0000001600167308 */ /* 0x000ee20000000800 */
[----:B------:R-:W-:Y:S01]  /*ff20*/  FFMA.FTZ R61, R51, UR10, -R46 ;  /* 0x0000000a333d7c23 */ /* 0x000fe2000801082e */
[----:B-1----:R-:W-:Y:S01]  /*ff30*/  HMMA.16816.F32.BF16 R96, R4, R12, R96 ;  /* 0x0000000c0460723c */ /* 0x002fe20000041860 */
[----:B------:R-:W-:-:S04]  /*ff40*/  FADD.FTZ R51, R45, R44 ;  /* 0x0000002c2d337221 */ /* 0x000fc80000010000 */
[----:B------:R-:W-:Y:S01]  /*ff50*/  FADD.FTZ R42, R42, R51 ;  /* 0x000000332a2a7221 */ /* 0x000fe20000010000 */
[----:B------:R-:W-:Y:S02]  /*ff60*/  MUFU.EX2 R20, R20 ;  /* 0x0000001400147308 */ /* 0x000fe40000000800 */
[----:B------:R-:W-:Y:S01]  /*ff70*/  HMMA.16816.F32.BF16 R108, R4, R14, R108 ;  /* 0x0000000e046c723c */ /* 0x000fe2000004186c */
[----:B------:R-:W1:Y:S01]  /*ff80*/  LDSM.16.MT88.4 R12, [R140+0xa400] ;  /* 0x00a400008c0c783b */ /* 0x000e620000004200 */
[----:B------:R-:W-:-:S04]  /*ff90*/  FADD.FTZ R39, R39, R42 ;  /* 0x0000002a27277221 */ /* 0x000fc80000010000 */
[----:B------:R-:W4:Y:S01]  /*ffa0*/  MUFU.EX2 R23, R23 ;  /* 0x0000001700177308 */ /* 0x000f220000000800 */
[----:B------:R-:W-:Y:S01]  /*ffb0*/  FADD.FTZ R38, R38, R39 ;  /* 0x0000002726267221 */ /* 0x000fe20000010000 */
[----:B--2---:R-:W-:Y:S03]  /*ffc0*/  HMMA.16816.F32.BF16 R100, R4, R8, R100 ;  /* 0x000000080464723c */ /* 0x004fe60000041864 */
[----:B------:R-:W-:-:S03]  /*ffd0*/  FADD.FTZ R37, R37, R38 ;  /* 0x0000002625257221 */ /* 0x000fc60000010000 */
[----:B------:R-:W-:Y:S01]  /*ffe0*/  MUFU.EX2 R125, R125 ;  /* 0x0000007d007d7308 */ /* 0x000fe20000000800 */
[----:B------:R-:W-:Y:S01]  /*fff0*/  FADD.FTZ R34, R34, R37 ;  /* 0x0000002522227221 */ /* 0x000fe20000010000 */
[----:B------:R-:W-:Y:S01]  /*10000*/  HMMA.16816.F32.BF16 R104, R4, R10, R104 ;  /* 0x0000000a0468723c */ /* 0x000fe20000041868 */
[----:B------:R-:W2:Y:S01]  /*10010*/  LDSM.16.MT88.4 R8, [R142+0xc400] ;  /* 0x00c400008e08783b */ /* 0x000ea20000004200 */
[----:B---3--:R-:W-:Y:S01]  /*10020*/  F2FP.BF16.F32.PACK_AB R4, R22, R21 ;  /* 0x000000151604723e */ /* 0x008fe200000010ff */
[----:B------:R-:W-:-:S03]  /*10030*/  FADD.FTZ R33, R33, R34 ;  /* 0x0000002221217221 */ /* 0x000fc60000010000 */
[----:B------:R-:W3:Y:S01]  /*10040*/  MUFU.EX2 R130, R130 ;  /* 0x0000008200827308 */ /* 0x000ee20000000800 */
[----:B----4-:R-:W-:Y:S01]  /*10050*/  F2FP.BF16.F32.PACK_AB R6, R23, R20 ;  /* 0x000000141706723e */ /* 0x010fe200000010ff */
[----:B------:R-:W-:-:S04]  /*10060*/  FADD.FTZ R30, R30, R33 ;  /* 0x000000211e1e7221 */ /* 0x000fc80000010000 */
[----:B------:R-:W-:Y:S02]  /*10070*/  FADD.FTZ R29, R29, R30 ;  /* 0x0000001e1d1d7221 */ /* 0x000fe40000010000 */
[----:B------:R-:W-:Y:S02]  /*10080*/  MUFU.EX2 R126, R126 ;  /* 0x0000007e007e7308 */ /* 0x000fe40000000800 */
[----:B------:R-:W-:-:S06]  /*10090*/  FADD.FTZ R26, R26, R29 ;  /* 0x0000001d1a1a7221 */ /* 0x000fcc0000010000 */
[----:B------:R-:W4:Y:S01]  /*100a0*/  MUFU.EX2 R127, R127 ;  /* 0x0000007f007f7308 */ /* 0x000f220000000800 */
[----:B---3--:R-:W-:-:S07]  /*100b0*/  F2FP.BF16.F32.PACK_AB R5, R130, R125 ;  /* 0x0000007d8205723e */ /* 0x008fce00000010ff */
[----:B------:R-:W-:Y:S08]  /*100c0*/  MUFU.EX2 R128, R128 ;  /* 0x0000008000807308 */ /* 0x000ff00000000800 */
[----:B------:R-:W3:Y:S01]  /*100d0*/  MUFU.EX2 R132, R132 ;  /* 0x0000008400847308 */ /* 0x000ee20000000800 */
[----:B----4-:R-:W-:-:S07]  /*100e0*/  F2FP.BF16.F32.PACK_AB R7, R127, R126 ;  /* 0x0000007e7f07723e */ /* 0x010fce00000010ff */
[C---:B------:R-:W-:Y:S01]  /*100f0*/  HMMA.16816.F32.BF16 R112, R4.reuse, R16, R112 ;  /* 0x000000100470723c */ /* 0x040fe20000041870 */
[----:B------:R-:W4:Y:S07]  /*10100*/  MUFU.EX2 R57, R57 ;  /* 0x0000003900397308 */ /* 0x000f2e0000000800 */
[C---:B------:R-:W-:Y:S01]  /*10110*/  HMMA.16816.F32.BF16 R68, R4.reuse, R18, R68 ;  /* 0x000000120444723c */ /* 0x040fe20000041844 */
[----:B------:R-:W5:Y:S01]  /*10120*/  LDSM.16.MT88.4 R16, [R140+0xc400] ;  /* 0x00c400008c10783b */ /* 0x000f620000004200 */
[----:B------:R-:W-:Y:S06]  /*10130*/  MUFU.EX2 R45, R116 ;  /* 0x00000074002d7308 */ /* 0x000fec0000000800 */
[C---:B-1----:R-:W-:Y:S02]  /*10140*/  HMMA.16816.F32.BF16 R72, R4.reuse, R12, R72 ;  /* 0x0000000c0448723c */ /* 0x042fe40000041848 */
[----:B------:R-:W-:Y:S06]  /*10150*/  MUFU.EX2 R44, R61 ;  /* 0x0000003d002c7308 */ /* 0x000fec0000000800 */
        /* <DEDUP_REMOVED lines=13> */
[--C-:B------:R-:W-:Y:S01]  /*10230*/  FFMA.FTZ R4, R58, UR10, -R43.reuse ;  /* 0x0000000a3a047c23 */ /* 0x100fe2000801082b */
[----:B------:R-:W2:Y:S01]  /*10240*/  LDSM.16.MT88.4 R8, [R142+0xc800] ;  /* 0x00c800008e08783b */ /* 0x000ea20000004200 */
[----:B---3--:R-:W-:Y:S01]  /*10250*/  F2FP.BF16.F32.PACK_AB R6, R132, R59 ;  /* 0x0000003b8406723e */ /* 0x008fe200000010ff */
[--C-:B------:R-:W-:Y:S01]  /*10260*/  FFMA.FTZ R58, R49, UR10, -R46.reuse ;  /* 0x0000000a313a7c23 */ /* 0x100fe2000801082e */
[----:B------:R3:W5:Y:S01]  /*10270*/  MUFU.EX2 R55, R4 ;  /* 0x0000000400377308 */ /* 0x0007620000000800 */
[----:B----4-:R-:W-:Y:S01]  /*10280*/  F2FP.BF16.F32.PACK_AB R5, R62, R57 ;  /* 0x000000393e05723e */ /* 0x010fe200000010ff */
[----:B------:R-:W-:Y:S01]  /*10290*/  FFMA.FTZ R46, R47, UR10, -R46 ;  /* 0x0000000a2f2e7c23 */ /* 0x000fe2000801082e */
[--C-:B------:R-:W-:Y:S01]  /*102a0*/  FFMA.FTZ R49, R54, UR10, -R43.reuse ;  /* 0x0000000a36317c23 */ /* 0x100fe2000801082b */
[----:B------:R-:W-:-:S04]  /*102b0*/  FFMA.FTZ R47, R50, UR10, -R43 ;  /* 0x0000000a322f7c23 */ /* 0x000fc8000801082b */
[----:B------:R-:W-:Y:S08]  /*102c0*/  MUFU.EX2 R43, R58 ;  /* 0x0000003a002b7308 */ /* 0x000ff00000000800 */
[----:B------:R-:W4:Y:S01]  /*102d0*/  MUFU.EX2 R46, R46 ;  /* 0x0000002e002e7308 */ /* 0x000f220000000800 */
[----:B---3--:R-:W-:Y:S02]  /*102e0*/  F2FP.BF16.F32.PACK_AB R4, R128, R63 ;  /* 0x0000003f8004723e */ /* 0x008fe400000010ff */
[----:B-----5:R-:W-:-:S05]  /*102f0*/  F2FP.BF16.F32.PACK_AB R7, R55, R60 ;  /* 0x0000003c3707723e */ /* 0x020fca00000010ff */
[----:B------:R-:W3:Y:S02]  /*10300*/  MUFU.EX2 R49, R49 ;  /* 0x0000003100317308 */ /* 0x000ee40000000800 */
[C---:B------:R-:W-:Y:S06]  /*10310*/  HMMA.16816.F32.BF16 R112, R4.reuse, R16, R112 ;  /* 0x000000100470723c */ /* 0x040fec0000041870 */
[----:B------:R-:W5:Y:S02]  /*10320*/  MUFU.EX2 R47, R47 ;  /* 0x0000002f002f7308 */ /* 0x000f640000000800 */
        /* <DEDUP_REMOVED lines=19> */
[----:B---3--:R-:W-:Y:S02]  /*10460*/  F2FP.BF16.F32.PACK_AB R5, R48, R49 ;  /* 0x000000313005723e */ /* 0x008fe400000010ff */
[----:B-----5:R-:W-:-:S07]  /*10470*/  F2FP.BF16.F32.PACK_AB R7, R164, R47 ;  /* 0x0000002fa407723e */ /* 0x020fce00000010ff */
[C---:B----4-:R-:W-:Y:S08]  /*10480*/  HMMA.16816.F32.BF16 R112, R4.reuse, R16, R112 ;  /* 0x000000100470723c */ /* 0x050ff00000041870 */
        /* <DEDUP_REMOVED lines=8> */
[----:B------:R-:W1:Y:S01]  /*10510*/  LDSM.16.MT88.4 R12, [R142+0xec00] ;  /* 0x00ec00008e0c783b */ /* 0x000e620000004200 */
        /* <DEDUP_REMOVED lines=116> */
.L_x_1773:
        /* <DEDUP_REMOVED lines=8> */
.L_x_1774:
[----:B------:R-:W1:Y:S01]  /*10ce0*/  LDCU UR4, c[0x0][0x3c4] ;  /* 0x00007880ff0477ac */ /* 0x000e620008000800 */
[----:B------:R-:W-:Y:S01]  /*10cf0*/  @!PT LDS RZ, [RZ] ;  /* 0x00000000fffff984 */ /* 0x000fe20000000800 */
[----:B------:R-:W-:Y:S01]  /*10d00*/  @!PT LDS RZ, [RZ] ;  /* 0x00000000fffff984 */ /* 0x000fe20000000800 */
[----:B------:R-:W-:Y:S01]  /*10d10*/  @!PT LDS RZ, [RZ] ;  /* 0x00000000fffff984 */ /* 0x000fe20000000800 */
[----:B------:R-:W-:Y:S01]  /*10d20*/  LDGSTS.E.BYPASS.LTC128B.128 [R159+0x9000], desc[UR6][R148.64] ;  /* 0x09000000949f7fae */ /* 0x000fe2000b981a06 */
[----:B------:R-:W-:Y:S01]  /*10d30*/  IMAD.SHL.U32 R3, R151, 0x2, RZ ;  /* 0x0000000297037824 */ /* 0x000fe200078e00ff */
[----:B------:R-:W-:Y:S02]  /*10d40*/  USHF.L.U32 UR5, UR8, 0x6, URZ ;  /* 0x0000000608057899 */ /* 0x000fe400080006ff */
[----:B------:R-:W-:Y:S02]  /*10d50*/  LDGSTS.E.BYPASS.LTC128B.128 [R159+0xb000], desc[UR6][R148.64+0x40] ;  /* 0x0b000040949f7fae */ /* 0x000fe4000b981a06 */
[----:B------:R-:W-:Y:S02]  /*10d60*/  LOP3.LUT R66, R3, 0x6, RZ, 0xc0, !PT ;  /* 0x0000000603427812 */ /* 0x000fe400078ec0ff */
[----:B------:R-:W-:Y:S01]  /*10d70*/  LDGSTS.E.BYPASS.LTC128B.128 [R159+0xd000], desc[UR6][R148.64+0x80] ;  /* 0x0d000080949f7fae */ /* 0x000fe2000b981a06 */
[----:B------:R-:W-:-:S02]  /*10d80*/  IADD3 R16, P0, PT, R148, UR5, RZ ;  /* 0x0000000594107c10 */ /* 0x000fc4000ff1e0ff */
[----:B------:R-:W-:-:S04]  /*10d90*/  IMAD R66, R67, 0x80, R66 ;  /* 0x0000008043427824 */ /* 0x000fc800078e0242 */
[----:B------:R-:W-:Y:S01]  /*10da0*/  VIADD R3, R66, 0xffffff01 ;  /* 0xffffff0142037836 */ /* 0x000fe20000000000 */
[----:B-1----:R-:W-:-:S04]  /*10db0*/  USHF.L.U64.HI UR4, UR8, 0x6, UR4 ;  /* 0x0000000608047899 */ /* 0x002fc80008010204 */
[----:B------:R-:W-:Y:S02]  /*10dc0*/  ISETP.GE.AND P3, PT, R3, R65, PT ;  /* 0x000000410300720c */ /* 0x000fe40003f66270 */
[----:B------:R-:W-:Y:S02]  /*10dd0*/  IADD3.X R17, PT, PT, R149, UR4, RZ, P0, !PT ;  /* 0x0000000495117c10 */ /* 0x000fe400087fe4ff */
[----:B------:R-:W-:-:S03]  /*10de0*/  IADD3 R10, P0, PT, R16, UR5, RZ ;  /* 0x00000005100a7c10 */ /* 0x000fc6000ff1e0ff */
[----:B------:R-:W-:Y:S01]  /*10df0*/  LDGSTS.E.BYPASS.LTC128B.128 [R159+0x9800], desc[UR6][R16.64] ;  /* 0x09800000109f7fae */ /* 0x000fe2000b981a06 */
[----:B------:R-:W-:Y:S02]  /*10e00*/  IADD3.X R11, PT, PT, R17, UR4, RZ, P0, !PT ;  /* 0x00000004110b7c10 */ /* 0x000fe400087fe4ff */
[----:B------:R-:W-:Y:S01]  /*10e10*/  IADD3 R8, P0, PT, R10, UR5, RZ ;  /* 0x000000050a087c10 */ /* 0x000fe2000ff1e0ff */
[----:B------:R-:W-:Y:S03]  /*10e20*/  LDGSTS.E.BYPASS.LTC128B.128 [R159+0xb800], desc[UR6][R16.64+0x40] ;  /* 0x0b800040109f7fae */ /* 0x000fe6000b981a06 */
[----:B------:R-:W-:Y:S01]  /*10e30*/  IADD3.X R9, PT, PT, R11, UR4, RZ, P0, !PT ;  /* 0x000000040b097c10 */ /* 0x000fe200087fe4ff */
[----:B------:R-:W-:Y:S01]  /*10e40*/  LDGSTS.E.BYPASS.LTC128B.128 [R159+0xd800], desc[UR6][R16.64+0x80] ;  /* 0x0d800080109f7fae */ /* 0x000fe2000b981a06 */
[----:B------:R-:W-:Y:S01]  /*10e50*/  ISETP.GE.AND P0, PT, R3, R64, PT ;  /* 0x000000400300720c */ /* 0x000fe20003f06270 */
[----:B------:R-:W-:-:S02]  /*10e60*/  VIADD R3, R66, 0xffffff08 ;  /* 0xffffff0842037836 */ /* 0x000fc40000000000 */
[----:B------:R-:W-:Y:S03]  /*10e70*/  LDGSTS.E.BYPASS.LTC128B.128 [R159+0xa000], desc[UR6][R10.64] ;  /* 0x0a0000000a9f7fae */ /* 0x000fe6000b981a06 */
[C---:B------:R-:W-:Y:S01]  /*10e80*/  ISETP.GE.AND P6, PT, R3.reuse, R64, PT ;  /* 0x000000400300720c */ /* 0x040fe20003fc6270 */
[----:B------:R-:W-:Y:S01]  /*10e90*/  LDGSTS.E.BYPASS.LTC128B.128 [R159+0xc000], desc[UR6][R10.64+0x40] ;  /* 0x0c0000400a9f7fae */ /* 0x000fe2000b981a06 */
[----:B------:R-:W-:-:S03]  /*10ea0*/  ISETP.GE.AND P5, PT, R3, R65, PT ;  /* 0x000000410300720c */ /* 0x000fc60003fa6270 */
[----:B------:R-:W-:Y:S04]  /*10eb0*/  LDGSTS.E.BYPASS.LTC128B.128 [R159+0xe000], desc[UR6][R10.64+0x80] ;  /* 0x0e0000800a9f7fae */ /* 0x000fe8000b981a06 */
[----:B------:R-:W-:Y:S04]  /*10ec0*/  LDGSTS.E.BYPASS.LTC128B.128 [R159+0xa800], desc[UR6][R8.64] ;  /* 0x0a800000089f7fae */ /* 0x000fe8000b981a06 */
[----:B------:R-:W-:Y:S04]  /*10ed0*/  LDGSTS.E.BYPASS.LTC128B.128 [R159+0xc800], desc[UR6][R8.64+0x40] ;  /* 0x0c800040089f7fae */ /* 0x000fe8000b981a06 */
[----:B------:R1:W-:Y:S04]  /*10ee0*/  LDGSTS.E.BYPASS.LTC128B.128 [R159+0xe800], desc[UR6][R8.64+0x80] ;  /* 0x0e800080089f7fae */ /* 0x0003e8000b981a06 */
[----:B------:R-:W-:Y:S04]  /*10ef0*/  LDSM.16.M88.4 R12, [R145] ;  /* 0x00000000910c783b */ /* 0x000fe80000000200 */
[----:B------:R-:W2:Y:S04]  /*10f00*/  LDSM.16.M88.4 R60, [R144+0x3400] ;  /* 0x00340000903c783b */ /* 0x000ea80000000200 */
[----:B------:R-:W3:Y:S04]  /*10f10*/  LDSM.16.M88.4 R52, [R144+0x3800] ;  /* 0x003800009034783b */ /* 0x000ee80000000200 */
[----:B------:R-:W4:Y:S04]  /*10f20*/  LDSM.16.M88.4 R44, [R144+0x3c00] ;  /* 0x003c0000902c783b */ /* 0x000f280000000200 */
[----:B------:R-:W1:Y:S04]  /*10f30*/  LDSM.16.M88.4 R4, [R144+0x3000] ;  /* 0x003000009004783b */ /* 0x000e680000000200 */
        /* <DEDUP_REMOVED lines=10> */
[C---:B---3--:R-:W-:Y:S03]  /*10fe0*/  HMMA.16816.F32.BF16 R56, R12.reuse, R52, RZ ;  /* 0x000000340c38723c */ /* 0x048fe600000418ff */
[----:B------:R-:W0:Y:S05]  /*10ff0*/  LDGDEPBAR ;  /* 0x00000000000079af */ /* 0x000e2a0000000000 */
[C---:B----4-:R-:W-:Y:S08]  /*11000*/  HMMA.16816.F32.BF16 R48, R12.reuse, R44, RZ ;  /* 0x0000002c0c30723c */ /* 0x050ff000000418ff */
[C---:B------:R-:W-:Y:S08]  /*11010*/  HMMA.16816.F32.BF16 R60, R12.reuse, R62, RZ ;  /* 0x0000003e0c3c723c */ /* 0x040ff000000418ff */
[C---:B------:R-:W-:Y:S08]  /*11020*/  HMMA.16816.F32.BF16 R52, R12.reuse, R54, RZ ;  /* 0x000000360c34723c */ /* 0x040ff000000418ff */
[C---:B------:R-:W-:Y:S08]  /*11030*/  HMMA.16816.F32.BF16 R44, R12.reuse, R46, RZ ;  /* 0x0000002e0c2c723c */ /* 0x040ff000000418ff */
[C---:B-1----:R-:W-:Y:S08]  /*11040*/  HMMA.16816.F32.BF16 R8, R12.reuse, R4, RZ ;  /* 0x000000040c08723c */ /* 0x042ff000000418ff */
        /* <DEDUP_REMOVED lines=44> */
[C---:B------:R-:W-:Y:S01]  /*11310*/  HMMA.16816.F32.BF16 R4, R120.reuse, R138, R4 ;  /* 0x0000008a7804723c */ /* 0x040fe20000041804 */
[----:B------:R-:W4:Y:S07]  /*11320*/  LDSM.16.M88.4 R136, [R144+0x6000] ;  /* 0x006000009088783b */ /* 0x000f2e0000000200 */
        /* <DEDUP_REMOVED lines=48> */
[C---:B-1----:R-:W-:Y:S08]  /*11630*/  HMMA.16816.F32.BF16 R40, R124.reuse, R128, R40 ;  /* 0x000000807c28723c */ /* 0x042ff00000041828 */
[C---:B------:R-:W-:Y:S01]  /*11640*/  HMMA.16816.F32.BF16 R36, R124.reuse, R130, R36 ;  /* 0x000000827c24723c */ /* 0x040fe20000041824 */
[----:B------:R-:W1:Y:S07]  /*11650*/  LDSM.16.M88.4 R128, [R144+0x8c00] ;  /* 0x008c00009080783b */ /* 0x000e6e0000000200 */
        /* <DEDUP_REMOVED lines=15> */
[----:B---3--:R-:W-:Y:S03]  /*11750*/  HMMA.16816.F32.BF16 R116, R136, R132, R116 ;  /* 0x000000848874723c */ /* 0x008fe60000041874 */
[----:B------:R-:W-:-:S05]  /*11760*/  FSEL R11, R11, -INF , !P3 ;  /* 0xff8000000b0b7808 */ /* 0x000fca0005800000 */
[----:B------:R-:W-:Y:S03]  /*11770*/  HMMA.16816.F32.BF16 R60, R136, R134, R60 ;  /* 0x00000086883c723c */ /* 0x000fe6000004183c */
[----:B------:R-:W-:Y:S01]  /*11780*/  FSEL R239, R4, -INF , !P6 ;  /* 0xff80000004ef7808 */ /* 0x000fe20007000000 */
[----:B------:R-:W-:-:S04]  /*11790*/  VIADD R4, R66, 0xffffff19 ;  /* 0xffffff1942047836 */ /* 0x000fc80000000000 */
[----:B-1----:R-:W-:Y:S01]  /*117a0*/  HMMA.16816.F32.BF16 R48, R136, R124, R48 ;  /* 0x0000007c8830723c */ /* 0x002fe20000041830 */
[C---:B------:R-:W-:Y:S02]  /*117b0*/  VIADD R124, R66.reuse, 0xffffff00 ;  /* 0xffffff00427c7836 */ /* 0x040fe40000000000 */
[----:B------:R-:W-:-:S03]  /*117c0*/  VIADD R125, R66, 0xffffff09 ;  /* 0xffffff09427d7836 */ /* 0x000fc60000000000 */
[CC--:B------:R-:W-:Y:S02]  /*117d0*/  ISETP.GE.AND P1, PT, R124.reuse, R64.reuse, PT ;  /* 0x000000407c00720c */ /* 0x0c0fe40003f26270 */
[-C--:B------:R-:W-:Y:S01]  /*117e0*/  ISETP.GE.AND P4, PT, R124, R65.reuse, PT ;  /* 0x000000417c00720c */ /* 0x080fe20003f86270 */
[----:B------:R-:W-:Y:S01]  /*117f0*/  VIADD R124, R66, 0xffffff10 ;  /* 0xffffff10427c7836 */ /* 0x000fe20000000000 */
[----:B------:R-:W-:Y:S01]  /*11800*/  FSEL R3, R8, -INF , !P1 ;  /* 0xff80000008037808 */ /* 0x000fe20004800000 */
[----:B------:R-:W-:Y:S01]  /*11810*/  VIADD R8, R66, 0xffffff18 ;  /* 0xffffff1842087836 */ /* 0x000fe20000000000 */
[----:B------:R-:W-:Y:S01]  /*11820*/  FSEL R175, R10, -INF , !P4 ;  /* 0xff8000000aaf7808 */ /* 0x000fe20006000000 */
[----:B------:R-:W-:Y:S01]  /*11830*/  VIADD R10, R66, 0xffffff11 ;  /* 0xffffff11420a7836 */ /* 0x000fe20000000000 */
[----:B------:R-:W-:Y:S01]  /*11840*/  ISETP.GE.AND P1, PT, R125, R65, PT ;  /* 0x000000417d00720c */ /* 0x000fe20003f26270 */
[----:B------:R-:W-:Y:S01]  /*11850*/  HMMA.16816.F32.BF16 R44, R136, R126, R44 ;  /* 0x0000007e882c723c */ /* 0x000fe2000004182c */
[----:B------:R-:W-:-:S02]  /*11860*/  ISETP.GE.AND P4, PT, R124, R64, PT ;  /* 0x000000407c00720c */ /* 0x000fc40003f86270 */
[-C--:B------:R-:W-:Y:S02]  /*11870*/  ISETP.GE.AND P2, PT, R125, R64.reuse, PT ;  /* 0x000000407d00720c */ /* 0x080fe40003f46270 */
[----:B------:R-:W-:Y:S02]  /*11880*/  FSEL R127, R9, -INF , !P0 ;  /* 0xff800000097f7808 */ /* 0x000fe40004000000 */
[----:B------:R-:W-:Y:S01]  /*11890*/  FSEL R235, R7, -INF , !P1 ;  /* 0xff80000007eb7808 */ /* 0x000fe20004800000 */
[C---:B----4-:R-:W-:Y:S01]  /*118a0*/  HMMA.16816.F32.BF16 R56, R136.reuse, R128, R56 ;  /* 0x000000808838723c */ /* 0x050fe20000041838 */
[----:B------:R-:W-:Y:S02]  /*118b0*/  FSEL R229, R116, -INF , !P4 ;  /* 0xff80000074e57808 */ /* 0x000fe40006000000 */
[----:B------:R-:W-:Y:S02]  /*118c0*/  FSEL R9, R6, -INF , !P5 ;  /* 0xff80000006097808 */ /* 0x000fe40006800000 */
[----:B------:R-:W-:Y:S01]  /*118d0*/  FSEL R237, R5, -INF , !P2 ;  /* 0xff80000005ed7808 */ /* 0x000fe20005000000 */
[----:B------:R-:W-:Y:S01]  /*118e0*/  VIADD R5, R66, 0xffffff21 ;  /* 0xffffff2142057836 */ /* 0x000fe20000000000 */
[C---:B------:R-:W-:Y:S01]  /*118f0*/  ISETP.GE.AND P1, PT, R4.reuse, R64, PT ;  /* 0x000000400400720c */ /* 0x040fe20003f26270 */
[----:B------:R-:W-:Y:S01]  /*11900*/  HMMA.16816.F32.BF16 R52, R136, R130, R52 ;  /* 0x000000828834723c */ /* 0x000fe20000041834 */
[-C--:B------:R-:W-:Y:S01]  /*11910*/  ISETP.GE.AND P4, PT, R4, R65.reuse, PT ;  /* 0x000000410400720c */ /* 0x080fe20003f86270 */
[----:B------:R-:W-:Y:S01]  /*11920*/  VIADD R4, R66, 0xffffff20 ;  /* 0xffffff2042047836 */ /* 0x000fe20000000000 */
[----:B------:R-:W-:-:S02]  /*11930*/  ISETP.GE.AND P0, PT, R124, R65, PT ;  /* 0x000000417c00720c */ /* 0x000fc40003f06270 */
[CC--:B------:R-:W-:Y:S02]  /*11940*/  ISETP.GE.AND P3, PT, R10.reuse, R64.reuse, PT ;  /* 0x000000400a00720c */ /* 0x0c0fe40003f66270 */
[----:B------:R-:W-:Y:S01]  /*11950*/  ISETP.GE.AND P6, PT, R10, R65, PT ;  /* 0x000000410a00720c */ /* 0x000fe20003fc6270 */
[----:B------:R-:W-:Y:S01]  /*11960*/  VIADD R10, R66, 0xffffff29 ;  /* 0xffffff29420a7836 */ /* 0x000fe20000000000 */
[----:B------:R-:W-:Y:S01]  /*11970*/  ISETP.GE.AND P5, PT, R8, R64, PT ;  /* 0x000000400800720c */ /* 0x000fe20003fa6270 */
[----:B--2---:R-:W-:Y:S01]  /*11980*/  HMMA.16816.F32.BF16 R40, R136, R120, R40 ;  /* 0x000000788828723c */ /* 0x004fe20000041828 */
[----:B------:R-:W-:Y:S02]  /*11990*/  FSEL R231, R118, -INF , !P0 ;  /* 0xff80000076e77808 */ /* 0x000fe40004000000 */
[----:B------:R-:W-:Y:S02]  /*119a0*/  FSEL R117, R117, -INF , !P3 ;  /* 0xff80000075757808 */ /* 0x000fe40005800000 */
[----:B------:R-:W-:-:S02]  /*119b0*/  FSEL R119, R119, -INF , !P6 ;  /* 0xff80000077777808 */ /* 0x000fc40007000000 */
[----:B------:R-:W-:Y:S01]  /*119c0*/  FSEL R233, R60, -INF , !P5 ;  /* 0xff8000003ce97808 */ /* 0x000fe20006800000 */
[----:B------:R-:W-:Y:S01]  /*119d0*/  HMMA.16816.F32.BF16 R36, R136, R122, R36 ;  /* 0x0000007a8824723c */ /* 0x000fe20000041824 */
[CC--:B------:R-:W-:Y:S01]  /*119e0*/  ISETP.GE.AND P0, PT, R4.reuse, R64.reuse, PT ;  /* 0x000000400400720c */ /* 0x0c0fe20003f06270 */
[----:B------:R-:W1:Y:S01]  /*119f0*/  LDSM.16.M88.4 R120, [R141+0x8400] ;  /* 0x008400008d78783b */ /* 0x000e620000000200 */
[-C--:B------:R-:W-:Y:S02]  /*11a00*/  ISETP.GE.AND P3, PT, R4, R65.reuse, PT ;  /* 0x000000410400720c */ /* 0x080fe40003f66270 */
[C---:B------:R-:W-:Y:S02]  /*11a10*/  ISETP.GE.AND P6, PT, R5.reuse, R64, PT ;  /* 0x000000400500720c */ /* 0x040fe40003fc6270 */
[-C--:B------:R-:W-:Y:S02]  /*11a20*/  ISETP.GE.AND P5, PT, R5, R65.reuse, PT ;  /* 0x000000410500720c */ /* 0x080fe40003fa6270 */
[----:B------:R-:W2:Y:S01]  /*11a30*/  LDSM.16.M88.4 R4, [R141+0x8800] ;  /* 0x008800008d04783b */ /* 0x000ea20000000200 */
        /* <DEDUP_REMOVED lines=20> */
[----:B------:R-:W-:Y:S01]  /*11b80*/  FSEL R227, R53, -INF , !P4 ;  /* 0xff80000035e37808 */ /* 0x000fe20006000000 */
[----:B-1----:R-:W-:Y:S01]  /*11b90*/  HMMA.16816.F32.BF16 R32, R136, R120, R32 ;  /* 0x000000788820723c */ /* 0x002fe20000041820 */
[CC--:B------:R-:W-:Y:S02]  /*11ba0*/  ISETP.GE.AND P5, PT, R10.reuse, R64.reuse, PT ;  /* 0x000000400a00720c */ /* 0x0c0fe40003fa6270 */
[----:B------:R-:W-:Y:S01]  /*11bb0*/  ISETP.GE.AND P2, PT, R10, R65, PT ;  /* 0x000000410a00720c */ /* 0x000fe20003f46270 */
[----:B------:R-:W-:Y:S01]  /*11bc0*/  VIADD R10, R66, 0xffffff39 ;  /* 0xffffff39420a7836 */ /* 0x000fe20000000000 */
[----:B------:R-:W-:-:S02]  /*11bd0*/  ISETP.GE.AND P1, PT, R8, R64, PT ;  /* 0x000000400800720c */ /* 0x000fc40003f26270 */
[-C--:B------:R-:W-:Y:S01]  /*11be0*/  ISETP.GE.AND P4, PT, R8, R65.reuse, PT ;  /* 0x000000410800720c */ /* 0x080fe20003f86270 */
[----:B------:R-:W-:Y:S01]  /*11bf0*/  VIADD R8, R66, 0xffffff40 ;  /* 0xffffff4042087836 */ /* 0x000fe20000000000 */
[----:B------:R-:W-:Y:S01]  /*11c00*/  FSEL R201, R48, -INF , !P3 ;  /* 0xff80000030c97808 */ /* 0x000fe20005800000 */
[C---:B--2---:R-:W-:Y:S01]  /*11c10*/  HMMA.16816.F32.BF16 R24, R136.reuse, R4, R24 ;  /* 0x000000048818723c */ /* 0x044fe20000041818 */
[----:B------:R-:W-:Y:S01]  /*11c20*/  FSEL R207, R50, -INF , !P6 ;  /* 0xff80000032cf7808 */ /* 0x000fe20007000000 */
[----:B------:R-:W-:Y:S01]  /*11c30*/  VIADD R4, R66, 0xffffff49 ;  /* 0xffffff4942047836 */ /* 0x000fe20000000000 */
[----:B------:R-:W-:Y:S02]  /*11c40*/  ISETP.GE.AND P3, PT, R10, R65, PT ;  /* 0x000000410a00720c */ /* 0x000fe40003f66270 */
[----:B------:R-:W-:Y:S02]  /*11c50*/  ISETP.GE.AND P6, PT, R8, R64, PT ;  /* 0x000000400800720c */ /* 0x000fe40003fc6270 */
[----:B------:R-:W-:Y:S01]  /*11c60*/  FSEL R211, R47, -INF , !P3 ;  /* 0xff8000002fd37808 */ /* 0x000fe20005800000 */
[----:B------:R-:W-:Y:S01]  /*11c70*/  HMMA.16816.F32.BF16 R20, R136, R6, R20 ;  /* 0x000000068814723c */ /* 0x000fe20000041814 */
[----:B------:R-:W-:-:S02]  /*11c80*/  FSEL R162, R40, -INF , !P6 ;  /* 0xff80000028a27808 */ /* 0x000fc40007000000 */
[CC--:B------:R-:W-:Y:S02]  /*11c90*/  ISETP.GE.AND P3, PT, R4.reuse, R64.reuse, PT ;  /* 0x000000400400720c */ /* 0x0c0fe40003f66270 */
[----:B------:R-:W-:Y:S02]  /*11ca0*/  ISETP.GE.AND P6, PT, R4, R65, PT ;  /* 0x000000410400720c */ /* 0x000fe40003fc6270 */
[----:B------:R-:W1:Y:S01]  /*11cb0*/  LDSM.16.M88.4 R4, [R141+0x8c00] ;  /* 0x008c00008d04783b */ /* 0x000e620000000200 */
[----:B------:R-:W-:Y:S01]  /*11cc0*/  FSEL R219, R55, -INF , !P0 ;  /* 0xff80000037db7808 */ /* 0x000fe20004000000 */
[----:B------:R-:W-:Y:S01]  /*11cd0*/  HMMA.16816.F32.BF16 R28, R136, R122, R28 ;  /* 0x0000007a881c723c */ /* 0x000fe2000004181c */
[----:B------:R-:W-:Y:S01]  /*11ce0*/  ISETP.GE.AND P0, PT, R10, R64, PT ;  /* 0x000000400a00720c */ /* 0x000fe20003f06270 */
[----:B------:R-:W-:Y:S01]  /*11cf0*/  VIADD R10, R66, 0xffffff41 ;  /* 0xffffff41420a7836 */ /* 0x000fe20000000000 */
[----:B------:R-:W-:Y:S01]  /*11d00*/  FSEL R213, R49, -INF , !P5 ;  /* 0xff80000031d57808 */ /* 0x000fe20006800000 */
[----:B------:R-:W-:-:S04]  /*11d10*/  DEPBAR.LE SB0, 0x0 ;  /* 0x000080000000791a */ /* 0x000fc80000000000 */
        /* <DEDUP_REMOVED lines=19> */
[C---:B------:R-:W-:Y:S01]  /*11e50*/  ISETP.GE.AND P5, PT, R8.reuse, R64, PT ;  /* 0x000000400800720c */ /* 0x040fe20003fa6270 */
[----:B-1----:R-:W-:Y:S01]  /*11e60*/  HMMA.16816.F32.BF16 R16, R136, R4, R16 ;  /* 0x000000048810723c */ /* 0x002fe20000041810 */
[----:B------:R-:W-:Y:S01]  /*11e70*/  ISETP.GE.AND P2, PT, R8, R65, PT ;  /* 0x000000410800720c */ /* 0x000fe20003f46270 */
[C---:B------:R-:W-:Y:S01]  /*11e80*/  VIADD R8, R66.reuse, 0xffffff58 ;  /* 0xffffff5842087836 */ /* 0x040fe20000000000 */
[----:B------:R-:W-:Y:S01]  /*11e90*/  FSEL R181, R39, -INF , !P6 ;  /* 0xff80000027b57808 */ /* 0x000fe20007000000 */
[----:B------:R-:W-:Y:S01]  /*11ea0*/  VIADD R4, R66, 0xffffff71 ;  /* 0xffffff7142047836 */ /* 0x000fe20000000000 */
[----:B------:R-:W-:-:S02]  /*11eb0*/  FSEL R160, R32, -INF , !P5 ;  /* 0xff80000020a07808 */ /* 0x000fc40006800000 */
[----:B------:R-:W-:Y:S01]  /*11ec0*/  FSEL R179, R38, -INF , !P0 ;  /* 0xff80000026b37808 */ /* 0x000fe20004000000 */
[----:B------:R-:W-:Y:S01]  /*11ed0*/  HMMA.16816.F32.BF16 R12, R136, R6, R12 ;  /* 0x00000006880c723c */ /* 0x000fe2000004180c */
[----:B------:R-:W-:Y:S01]  /*11ee0*/  BAR.SYNC.DEFER_BLOCKING 0x0 ;  /* 0x0000000000007b1d */ /* 0x000fe20000010000 */
[CC--:B------:R-:W-:Y:S02]  /*11ef0*/  ISETP.GE.AND P6, PT, R10.reuse, R64.reuse, PT ;  /* 0x000000400a00720c */ /* 0x0c0fe40003fc6270 */
[-C--:B------:R-:W-:Y:S01]  /*11f00*/  ISETP.GE.AND P5, PT, R10, R65.reuse, PT ;  /* 0x000000410a00720c */ /* 0x080fe20003fa6270 */
[----:B------:R-:W-:Y:S01]  /*11f10*/  VIADD R10, R66, 0xffffff61 ;  /* 0xffffff61420a7836 */ /* 0x000fe20000000000 */
[C---:B------:R-:W-:Y:S02]  /*11f20*/  ISETP.GE.AND P0, PT, R8.reuse, R64, PT ;  /* 0x000000400800720c */ /* 0x040fe40003f06270 */
[----:B------:R-:W-:Y:S02]  /*11f30*/  FSEL R191, R37, -INF , !P3 ;  /* 0xff80000025bf7808 */ /* 0x000fe40005800000 */
        /* <DEDUP_REMOVED lines=10> */
[-C--:B------:R-:W-:Y:S02]  /*11fe0*/  ISETP.GE.AND P0, PT, R4, R64.reuse, PT ;  /* 0x000000400400720c */ /* 0x080fe40003f06270 */
[----:B------:R-:W-:Y:S02]  /*11ff0*/  FSEL R169, R30, -INF , !P3 ;  /* 0xff8000001ea97808 */ /* 0x000fe40005800000 */
[----:B------:R-:W-:Y:S02]  /*12000*/  FSEL R167, R35, -INF , !P4 ;  /* 0xff80000023a77808 */ /* 0x000fe40006000000 */
[----:B------:R-:W-:Y:S02]  /*12010*/  ISETP.GE.AND P3, PT, R8, R64, PT ;  /* 0x000000400800720c */ /* 0x000fe40003f66270 */
[----:B------:R-:W-:Y:S02]  /*12020*/  FSEL R187, R29, -INF , !P6 ;  /* 0xff8000001dbb7808 */ /* 0x000fe40007000000 */
[----:B------:R-:W-:-:S02]  /*12030*/  FSEL R199, R17, -INF , !P0 ;  /* 0xff80000011c77808 */ /* 0x000fc40004000000 */
[----:B------:R-:W-:Y:S01]  /*12040*/  ISETP.GE.AND P4, PT, R10, R64, PT ;  /* 0x000000400a00720c */ /* 0x000fe20003f86270 */
[----:B------:R-:W-:Y:S01]  /*12050*/  VIADD R10, R66, 0xffffff69 ;  /* 0xffffff69420a7836 */ /* 0x000fe20000000000 */
[-C--:B------:R-:W-:Y:S01]  /*12060*/  ISETP.GE.AND P6, PT, R8, R65.reuse, PT ;  /* 0x000000410800720c */ /* 0x080fe20003fc6270 */
[----:B------:R-:W-:Y:S01]  /*12070*/  VIADD R8, R66, 0xffffff70 ;  /* 0xffffff7042087836 */ /* 0x000fe20000000000 */
[----:B------:R-:W-:Y:S02]  /*12080*/  ISETP.GE.AND P0, PT, R67, 0x3, PT ;  /* 0x000000034300780c */ /* 0x000fe40003f06270 */
[----:B------:R-:W-:Y:S02]  /*12090*/  FSEL R172, R20, -INF , !P3 ;  /* 0xff80000014ac7808 */ /* 0x000fe40005800000 */
[----:B------:R-:W-:Y:S01]  /*120a0*/  ISETP.GE.AND P3, PT, R4, R65, PT ;  /* 0x000000410400720c */ /* 0x000fe20003f66270 */
[C---:B------:R-:W-:Y:S01]  /*120b0*/  VIADD R4, R66.reuse, 0xffffff78 ;  /* 0xffffff7842047836 */ /* 0x040fe20000000000 */
[----:B------:R-:W-:Y:S01]  /*120c0*/  FSEL R171, R31, -INF , !P5 ;  /* 0xff8000001fab7808 */ /* 0x000fe20006800000 */
[----:B------:R-:W-:Y:S01]  /*120d0*/  VIADD R66, R66, 0xffffff79 ;  /* 0xffffff7942427836 */ /* 0x000fe20000000000 */
[----:B------:R-:W-:-:S02]  /*120e0*/  FSEL R168, R24, -INF , !P2 ;  /* 0xff80000018a87808 */ /* 0x000fc40005000000 */
[----:B------:R-:W-:Y:S02]  /*120f0*/  FSEL R161, R26, -INF , !P1 ;  /* 0xff8000001aa17808 */ /* 0x000fe40004800000 */
[CC--:B------:R-:W-:Y:S02]  /*12100*/  ISETP.GE.AND P5, PT, R10.reuse, R64.reuse, PT ;  /* 0x000000400a00720c */ /* 0x0c0fe40003fa6270 */
[----:B------:R-:W-:Y:S02]  /*12110*/  ISETP.GE.AND P2, PT, R10, R65, PT ;  /* 0x000000410a00720c */ /* 0x000fe40003f46270 */
[----:B------:R-:W-:Y:S02]  /*12120*/  ISETP.GE.AND P1, PT, R8, R64, PT ;  /* 0x000000400800720c */ /* 0x000fe40003f26270 */
[----:B------:R-:W-:Y:S02]  /*12130*/  FSEL R193, R25, -INF , !P4 ;  /* 0xff80000019c17808 */ /* 0x000fe40006000000 */
[----:B------:R-:W-:-:S02]  /*12140*/  FSEL R133, R22, -INF , !P6 ;  /* 0xff80000016857808 */ /* 0x000fc40007000000 */
[----:B------:R-:W-:Y:S02]  /*12150*/  FSEL R195, R21, -INF , !P5 ;  /* 0xff80000015c37808 */ /* 0x000fe40006800000 */
[----:B------:R-:W-:Y:S02]  /*12160*/  FSEL R137, R23, -INF , !P2 ;  /* 0xff80000017897808 */ /* 0x000fe40005000000 */
[----:B------:R-:W-:Y:S02]  /*12170*/  FSEL R174, R16, -INF , !P1 ;  /* 0xff80000010ae7808 */ /* 0x000fe40004800000 */
[----:B------:R-:W-:Y:S02]  /*12180*/  ISETP.GE.AND P4, PT, R8, R65, PT ;  /* 0x000000410800720c */ /* 0x000fe40003f86270 */
        /* <DEDUP_REMOVED lines=23> */
[----:B------:R-:W-:Y:S02]  /*12300*/  LOP3.LUT R13, R13, R8, RZ, 0x3c, !PT ;  /* 0x000000080d0d7212 */ /* 0x000fe400078e3cff */
        /* <DEDUP_REMOVED lines=52> */
.L_x_1776:
        /* <DEDUP_REMOVED lines=8> */
.L_x_1777:
[----:B------:R-:W1:Y:S01]  /*126d0*/  LDCU UR5, c[0x0][0x3bc] ;  /* 0x00007780ff0577ac */ /* 0x000e620008000800 */
[----:B------:R-:W-:Y:S01]  /*126e0*/  @!PT LDS RZ, [RZ] ;  /* 0x00000000fffff984 */ /* 0x000fe20000000800 */
[----:B------:R-:W-:Y:S01]  /*126f0*/  @!PT LDS RZ, [RZ] ;  /* 0x00000000fffff984 */ /* 0x000fe20000000800 */
[----:B------:R-:W-:Y:S01]  /*12700*/  @!PT LDS RZ, [RZ] ;  /* 0x00000000fffff984 */ /* 0x000fe20000000800 */
[----:B------:R2:W-:Y:S01]  /*12710*/  LDGSTS.E.BYPASS.LTC128B.128 [R159+0x3000], desc[UR6][R146.64] ;  /* 0x03000000929f7fae */ /* 0x0005e2000b981a06 */
[----:B------:R-:W-:-:S03]  /*12720*/  USHF.L.U32 UR4, UR8, 0x6, URZ ;  /* 0x0000000608047899 */ /* 0x000fc600080006ff */
[----:B------:R2:W-:Y:S04]  /*12730*/  LDGSTS.E.BYPASS.LTC128B.128 [R159+0x5000], desc[UR6][R146.64+0x40] ;  /* 0x05000040929f7fae */ /* 0x0005e8000b981a06 */
[----:B------:R2:W-:Y:S01]  /*12740*/  LDGSTS.E.BYPASS.LTC128B.128 [R159+0x7000], desc[UR6][R146.64+0x80] ;  /* 0x07000080929f7fae */ /* 0x0005e2000b981a06 */
[----:B------:R-:W-:Y:S01]  /*12750*/  IADD3 R12, P0, PT, R146, UR4, RZ ;  /* 0x00000004920c7c10 */ /* 0x000fe2000ff1e0ff */
[----:B-1----:R-:W-:-:S06]  /*12760*/  USHF.L.U64.HI UR5, UR8, 0x6, UR5 ;  /* 0x0000000608057899 */ /* 0x002fcc0008010205 */
[----:B------:R-:W-:Y:S02]  /*12770*/  IADD3.X R13, PT, PT, R147, UR5, RZ, P0, !PT ;  /* 0x00000005930d7c10 */ /* 0x000fe400087fe4ff */
[----:B------:R-:W-:-:S03]  /*12780*/  IADD3 R6, P0, PT, R12, UR4, RZ ;  /* 0x000000040c067c10 */ /* 0x000fc6000ff1e0ff */
[----:B------:R2:W-:Y:S01]  /*12790*/  LDGSTS.E.BYPASS.LTC128B.128 [R159+0x3800], desc[UR6][R12.64] ;  /* 0x038000000c9f7fae */ /* 0x0005e2000b981a06 */
[----:B------:R-:W-:Y:S02]  /*127a0*/  IADD3.X R7, PT, PT, R13, UR5, RZ, P0, !PT ;  /* 0x000000050d077c10 */ /* 0x000fe400087fe4ff */
[----:B------:R-:W-:Y:S01]  /*127b0*/  IADD3 R4, P0, PT, R6, UR4, RZ ;  /* 0x0000000406047c10 */ /* 0x000fe2000ff1e0ff */
[----:B------:R2:W-:Y:S03]  /*127c0*/  LDGSTS.E.BYPASS.LTC128B.128 [R159+0x5800], desc[UR6][R12.64+0x40] ;  /* 0x058000400c9f7fae */ /* 0x0005e6000b981a06 */
[----:B------:R-:W-:Y:S01]  /*127d0*/  IADD3.X R5, PT, PT, R7, UR5, RZ, P0, !PT ;  /* 0x0000000507057c10 */ /* 0x000fe200087fe4ff */
        /* <DEDUP_REMOVED lines=8> */
.L_x_1775:
[----:B------:R-:W-:Y:S01]  /*12860*/  FMNMX3.FTZ R8, R2, R3, R127, !PT ;  /* 0x0000000302087276 */ /* 0x000fe2000781007f */
[----:B------:R-:W-:Y:S01]  /*12870*/  LDSM.16.MT88.4 R20, [R140+0x9000] ;  /* 0x009000008c14783b */ /* 0x000fe20000004200 */
[----:B--2---:R-:W-:Y:S02]  /*12880*/  FMNMX3.FTZ R6, R0, R175, R11, !PT ;  /* 0x000000af00067276 */ /* 0x004fe4000781000b */
        /* <DEDUP_REMOVED lines=65> */
[--C-:B------:R-:W-:Y:S01]  /*12ca0*/  FFMA.FTZ R235, R235, UR10, -R124.reuse ;  /* 0x0000000aebeb7c23 */ /* 0x100fe2000801087c */
[----:B------:R-:W-:Y:S01]  /*12cb0*/  FMUL.FTZ R0, R0, UR10 ;  /* 0x0000000a00007c20 */ /* 0x000fe20008410000 */
        /* <DEDUP_REMOVED lines=15> */
[----:B------:R-:W-:Y:S01]  /*12db0*/  FFMA.FTZ R203, R201, UR10, -R178 ;  /* 0x0000000ac9cb7c23 */ /* 0x000fe200080108b2 */
[----:B------:R-:W2:Y:S01]  /*12dc0*/  MUFU.EX2 R57, R57 ;  /* 0x0000003900397308 */ /* 0x000ea20000000800 */
[----:B-1----:R-:W-:Y:S01]  /*12dd0*/  F2FP.BF16.F32.PACK_AB R4, R127, R134 ;  /* 0x000000867f04723e */ /* 0x002fe200000010ff */
[----:B------:R-:W-:Y:S01]  /*12de0*/  FFMA.FTZ R186, R205, UR10, -R124 ;  /* 0x0000000acdba7c23 */ /* 0x000fe2000801087c */
[--C-:B------:R-:W-:Y:S01]  /*12df0*/  FFMA.FTZ R182, R213, UR10, -R178.reuse ;  /* 0x0000000ad5b67c23 */ /* 0x100fe200080108b2 */
[--C-:B------:R-:W-:Y:S01]  /*12e00*/  FFMA.FTZ R201, R215, UR10, -R178.reuse ;  /* 0x0000000ad7c97c23 */ /* 0x100fe200080108b2 */
[----:B------:R-:W-:Y:S01]  /*12e10*/  FFMA.FTZ R180, R217, UR10, -R178 ;  /* 0x0000000ad9b47c23 */ /* 0x000fe200080108b2 */
[--C-:B------:R-:W-:Y:S01]  /*12e20*/  FFMA.FTZ R207, R207, UR10, -R124.reuse ;  /* 0x0000000acfcf7c23 */ /* 0x100fe2000801087c */
[--C-:B------:R-:W-:Y:S01]  /*12e30*/  FFMA.FTZ R205, R209, UR10, -R124.reuse ;  /* 0x0000000ad1cd7c23 */ /* 0x100fe2000801087c */
[----:B------:R-:W-:Y:S01]  /*12e40*/  MUFU.EX2 R175, R175 ;  /* 0x000000af00af7308 */ /* 0x000fe20000000800 */
[----:B------:R-:W-:Y:S01]  /*12e50*/  FFMA.FTZ R184, R211, UR10, -R124 ;  /* 0x0000000ad3b87c23 */ /* 0x000fe2000801087c */
[--C-:B------:R-:W-:Y:S01]  /*12e60*/  FFMA.FTZ R188, R189, UR10, -R178.reuse ;  /* 0x0000000abdbc7c23 */ /* 0x100fe200080108b2 */
[----:B------:R-:W-:Y:S01]  /*12e70*/  FFMA.FTZ R189, R170, UR10, -R178 ;  /* 0x0000000aaabd7c23 */ /* 0x000fe200080108b2 */
[----:B------:R-:W-:Y:S01]  /*12e80*/  FFMA.FTZ R170, R185, UR10, -R124 ;  /* 0x0000000ab9aa7c23 */ /* 0x000fe2000801087c */
[----:B------:R-:W-:Y:S01]  /*12e90*/  FFMA.FTZ R209, R162, UR10, -R178 ;  /* 0x0000000aa2d17c23 */ /* 0x000fe200080108b2 */
[----:B------:R-:W-:Y:S01]  /*12ea0*/  FFMA.FTZ R185, R177, UR10, -R124 ;  /* 0x0000000ab1b97c23 */ /* 0x000fe2000801087c */
[----:B------:R-:W-:Y:S01]  /*12eb0*/  FFMA.FTZ R162, R191, UR10, -R178 ;  /* 0x0000000abfa27c23 */ /* 0x000fe200080108b2 */
[----:B------:R-:W1:Y:S01]  /*12ec0*/  MUFU.EX2 R122, R122 ;  /* 0x0000007a007a7308 */ /* 0x000e620000000800 */
[----:B--2---:R-:W-:Y:S01]  /*12ed0*/  F2FP.BF16.F32.PACK_AB R6, R57, R126 ;  /* 0x0000007e3906723e */ /* 0x004fe200000010ff */
        /* <DEDUP_REMOVED lines=8> */
[--C-:B------:R-:W-:Y:S01]  /*12f60*/  FFMA.FTZ R193, R193, UR10, -R178.reuse ;  /* 0x0000000ac1c17c23 */ /* 0x100fe200080108b2 */
[--C-:B------:R-:W-:Y:S01]  /*12f70*/  FFMA.FTZ R195, R195, UR10, -R178.reuse ;  /* 0x0000000ac3c37c23 */ /* 0x100fe200080108b2 */
[--C-:B------:R-:W-:Y:S01]  /*12f80*/  FFMA.FTZ R174, R174, UR10, -R178.reuse ;  /* 0x0000000aaeae7c23 */ /* 0x100fe200080108b2 */
[--C-:B------:R-:W-:Y:S01]  /*12f90*/  FFMA.FTZ R199, R199, UR10, -R178.reuse ;  /* 0x0000000ac7c77c23 */ /* 0x100fe200080108b2 */
[--C-:B------:R-:W-:Y:S01]  /*12fa0*/  FFMA.FTZ R197, R197, UR10, -R178.reuse ;  /* 0x0000000ac5c57c23 */ /* 0x100fe200080108b2 */
[----:B------:R-:W-:Y:S01]  /*12fb0*/  FFMA.FTZ R176, R176, UR10, -R178 ;  /* 0x0000000ab0b07c23 */ /* 0x000fe200080108b2 */
[----:B------:R-:W2:Y:S01]  /*12fc0*/  MUFU.EX2 R2, R235 ;  /* 0x000000eb00027308 */ /* 0x000ea20000000800 */
[----:B-1----:R-:W-:Y:S01]  /*12fd0*/  F2FP.BF16.F32.PACK_AB R5, R122, R175 ;  /* 0x000000af7a05723e */ /* 0x002fe200000010ff */
[--C-:B------:R-:W-:Y:S01]  /*12fe0*/  FFMA.FTZ R125, R125, UR10, -R124.reuse ;  /* 0x0000000a7d7d7c23 */ /* 0x100fe2000801087c */
[--C-:B------:R-:W-:Y:S01]  /*12ff0*/  FFMA.FTZ R120, R120, UR10, -R124.reuse ;  /* 0x0000000a78787c23 */ /* 0x100fe2000801087c */
[--C-:B------:R-:W-:Y:S01]  /*13000*/  FFMA.FTZ R123, R123, UR10, -R124.reuse ;  /* 0x0000000a7b7b7c23 */ /* 0x100fe2000801087c */
[----:B------:R-:W-:-:S03]  /*13010*/  FFMA.FTZ R118, R118, UR10, -R124 ;  /* 0x0000000a76767c23 */ /* 0x000fc6000801087c */
        /* <DEDUP_REMOVED lines=14> */
[----:B------:R-:W1:Y:S01]  /*13100*/  LDSM.16.MT88.4 R60, [R140+0x9400] ;  /* 0x009400008c3c783b */ /* 0x000e620000004200 */
[-C--:B------:R-:W-:Y:S01]  /*13110*/  FMUL.FTZ R19, R75, R136.reuse ;  /* 0x000000884b137220 */ /* 0x080fe20000410000 */
[-C--:B------:R-:W-:Y:S01]  /*13120*/  FMUL.FTZ R78, R78, R136.reuse ;  /* 0x000000884e4e7220 */ /* 0x080fe20000410000 */
[-C--:B------:R-:W-:Y:S01]  /*13130*/  FMUL.FTZ R79, R79, R136.reuse ;  /* 0x000000884f4f7220 */ /* 0x080fe20000410000 */
[-C--:B------:R-:W-:Y:S01]  /*13140*/  FMUL.FTZ R10, R114, R136.reuse ;  /* 0x00000088720a7220 */ /* 0x080fe20000410000 */
[----:B------:R-:W-:Y:S01]  /*13150*/  MUFU.EX2 R117, R117 ;  /* 0x0000007500757308 */ /* 0x000fe20000000800 */
[----:B------:R-:W-:Y:S01]  /*13160*/  FMUL.FTZ R11, R115, R136 ;  /* 0x00000088730b7220 */ /* 0x000fe20000410000 */
        /* <DEDUP_REMOVED lines=40> */
[-C--:B------:R-:W-:Y:S01]  /*133f0*/  FMUL.FTZ R106, R106, R136.reuse ;  /* 0x000000886a6a7220 */ /* 0x080fe20000410000 */
[----:B------:R-:W-:Y:S01]  /*13400*/  FMUL.FTZ R107, R107, R136 ;  /* 0x000000886b6b7220 */ /* 0x000fe20000410000 */
[C---:B------:R-:W-:Y:S01]  /*13410*/  HMMA.16816.F32.BF16 R8, R4.reuse, R12, R8 ;  /* 0x0000000c0408723c */ /* 0x040fe20000041808 */
[----:B------:R-:W-:Y:S01]  /*13420*/  LDSM.16.MT88.4 R72, [R142+0xb400] ;  /* 0x00b400008e48783b */ /* 0x000fe20000004200 */
[----:B------:R-:W-:Y:S01]  /*13430*/  FFMA.FTZ R81, R168, UR10, -R178 ;  /* 0x0000000aa8517c23 */ /* 0x000fe200080108b2 */
[----:B------:R-:W-:Y:S01]  /*13440*/  FFMA.FTZ R168, R173, UR10, -R124 ;  /* 0x0000000aada87c23 */ /* 0x000fe2000801087c */
[----:B------:R-:W-:Y:S01]  /*13450*/  MUFU.EX2 R131, R131 ;  /* 0x0000008300837308 */ /* 0x000fe20000000800 */
[----:B------:R-:W-:Y:S01]  /*13460*/  LDSM.16.MT88.4 R76, [R140+0x9800] ;  /* 0x009800008c4c783b */ /* 0x000fe20000004200 */
[----:B------:R-:W-:Y:S01]  /*13470*/  FFMA.FTZ R80, R172, UR10, -R178 ;  /* 0x0000000aac507c23 */ /* 0x000fe200080108b2 */
[--C-:B------:R-:W-:Y:S01]  /*13480*/  FFMA.FTZ R173, R167, UR10, -R124.reuse ;  /* 0x0000000aa7ad7c23 */ /* 0x100fe2000801087c */
[C---:B------:R-:W-:Y:S01]  /*13490*/  HMMA.16816.F32.BF16 R24, R4.reuse, R28, R24 ;  /* 0x0000001c0418723c */ /* 0x040fe20000041818 */
[--C-:B------:R-:W-:Y:S01]  /*134a0*/  FFMA.FTZ R172, R169, UR10, -R124.reuse ;  /* 0x0000000aa9ac7c23 */ /* 0x100fe2000801087c */
[----:B------:R-:W-:Y:S01]  /*134b0*/  FFMA.FTZ R167, R171, UR10, -R124 ;  /* 0x0000000aaba77c23 */ /* 0x000fe2000801087c */
[----:B------:R-:W-:Y:S01]  /*134c0*/  FFMA.FTZ R82, R163, R138, R134 ;  /* 0x0000008aa3527223 */ /* 0x000fe20000010086 */
[----:B------:R-:W5:Y:S01]  /*134d0*/  MUFU.EX2 R128, R128 ;  /* 0x0000008000807308 */ /* 0x000f620000000800 */
[----:B------:R-:W-:Y:S01]  /*134e0*/  FFMA.FTZ R138, R161, UR10, -R124 ;  /* 0x0000000aa18a7c23 */ /* 0x000fe2000801087c */
[----:B------:R-:W-:Y:S01]  /*134f0*/  FFMA.FTZ R175, R164, R136, R175 ;  /* 0x00000088a4af7223 */ /* 0x000fe200000100af */
[----:B------:R-:W-:Y:S01]  /*13500*/  FADD.FTZ R127, R127, R82 ;  /* 0x000000527f7f7221 */ /* 0x000fe20000010000 */
[C---:B------:R-:W-:Y:S01]  /*13510*/  HMMA.16816.F32.BF16 R32, R4.reuse, R36, R32 ;  /* 0x000000240420723c */ /* 0x040fe20000041820 */
[----:B------:R-:W-:Y:S01]  /*13520*/  IADD3 R161, PT, PT, R67, -0x3, RZ ;  /* 0xfffffffd43a17810 */ /* 0x000fe20007ffe0ff */
[----:B------:R-:W-:Y:S01]  /*13530*/  FADD.FTZ R122, R122, R175 ;  /* 0x000000af7a7a7221 */ /* 0x000fe20000010000 */
[----:B------:R-:W-:Y:S01]  /*13540*/  FADD.FTZ R126, R126, R127 ;  /* 0x0000007f7e7e7221 */ /* 0x000fe20000010000 */
[----:B------:R-:W-:Y:S02]  /*13550*/  MUFU.EX2 R129, R129 ;  /* 0x0000008100817308 */ /* 0x000fe40000000800 */
[----:B------:R-:W-:Y:S01]  /*13560*/  FADD.FTZ R59, R59, R122 ;  /* 0x0000007a3b3b7221 */ /* 0x000fe20000010000 */
[----:B------:R-:W-:Y:S01]  /*13570*/  FADD.FTZ R126, R57, R126 ;  /* 0x0000007e397e7221 */ /* 0x000fe20000010000 */
[----:B------:R-:W-:Y:S02]  /*13580*/  HMMA.16816.F32.BF16 R40, R4, R44, R40 ;  /* 0x0000002c0428723c */ /* 0x000fe40000041828 */
[----:B------:R-:W-:-:S02]  /*13590*/  FADD.FTZ R59, R2, R59 ;  /* 0x0000003b023b7221 */ /* 0x000fc40000010000 */
[----:B------:R-:W-:Y:S02]  /*135a0*/  MUFU.EX2 R116, R116 ;  /* 0x0000007400747308 */ /* 0x000fe40000000800 */
[----:B--2---:R-:W-:Y:S02]  /*135b0*/  FADD.FTZ R2, R64, R59 ;  /* 0x0000003b40027221 */ /* 0x004fe40000010000 */
[C---:B------:R-:W-:Y:S01]  /*135c0*/  HMMA.16816.F32.BF16 R12, R4.reuse, R14, R68 ;  /* 0x0000000e040c723c */ /* 0x040fe20000041844 */
[----:B------:R-:W2:Y:S01]  /*135d0*/  LDSM.16.MT88.4 R68, [R142+0x9400] ;  /* 0x009400008e44783b */ /* 0x000ea20000004200 */
[----:B---3--:R-:W-:Y:S02]  /*135e0*/  FADD.FTZ R2, R119, R2 ;  /* 0x0000000277027221 */ /* 0x008fe40000010000 */
[----:B------:R-:W-:Y:S04]  /*135f0*/  MUFU.EX2 R132, R132 ;  /* 0x0000008400847308 */ /* 0x000fe80000000800 */
[C---:B------:R-:W-:Y:S01]  /*13600*/  HMMA.16816.F32.BF16 R28, R4.reuse, R30, R84 ;  /* 0x0000001e041c723c */ /* 0x040fe20000041854 */
[----:B------:R-:W-:Y:S03]  /*13610*/  LDSM.16.MT88.4 R84, [R142+0xc800] ;  /* 0x00c800008e54783b */ /* 0x000fe60000004200 */
[----:B------:R-:W3:Y:S04]  /*13620*/  MUFU.EX2 R165, R165 ;  /* 0x000000a500a57308 */ /* 0x000ee80000000800 */
[C---:B------:R-:W-:Y:S01]  /*13630*/  HMMA.16816.F32.BF16 R36, R4.reuse, R38, R92 ;  /* 0x000000260424723c */ /* 0x040fe2000004185c */
[----:B------:R-:W-:Y:S03]  /*13640*/  LDSM.16.MT88.4 R92, [R140+0xc800] ;  /* 0x00c800008c5c783b */ /* 0x000fe60000004200 */
[----:B------:R-:W-:Y:S04]  /*13650*/  MUFU.EX2 R139, R139 ;  /* 0x0000008b008b7308 */ /* 0x000fe80000000800 */
[C---:B------:R-:W-:Y:S01]  /*13660*/  HMMA.16816.F32.BF16 R44, R4.reuse, R46, R108 ;  /* 0x0000002e042c723c */ /* 0x040fe2000004186c */
[----:B------:R-:W-:Y:S03]  /*13670*/  LDSM.16.MT88.4 R108, [R142+0xe800] ;  /* 0x00e800008e6c783b */ /* 0x000fe60000004200 */
[----:B------:R-:W3:Y:S04]  /*13680*/  MUFU.EX2 R130, R130 ;  /* 0x0000008200827308 */ /* 0x000ee80000000800 */
[----:B------:R-:W-:Y:S01]  /*13690*/  HMMA.16816.F32.BF16 R48, R4, R52, R48 ;  /* 0x000000340430723c */ /* 0x000fe20000041830 */
[C---:B------:R-:W-:Y:S01]  /*136a0*/  F2FP.BF16.F32.PACK_AB R52, R66.reuse, R121 ;  /* 0x000000794234723e */ /* 0x040fe200000010ff */
[----:B------:R-:W-:Y:S01]  /*136b0*/  FADD.FTZ R121, R121, R126 ;  /* 0x0000007e79797221 */ /* 0x000fe20000010000 */
[----:B------:R-:W-:Y:S01]  /*136c0*/  F2FP.BF16.F32.PACK_AB R53, R119, R64 ;  /* 0x000000407735723e */ /* 0x000fe200000010ff */
[----:B------:R-:W-:Y:S02]  /*136d0*/  MUFU.EX2 R203, R203 ;  /* 0x000000cb00cb7308 */ /* 0x000fe40000000800 */
[----:B------:R-:W-:-:S02]  /*136e0*/  FADD.FTZ R66, R66, R121 ;  /* 0x0000007942427221 */ /* 0x000fc40000010000 */
[----:B------:R-:W-:Y:S01]  /*136f0*/  HMMA.16816.F32.BF16 R4, R4, R54, R104 ;  /* 0x000000360404723c */ /* 0x000fe20000041868 */
[----:B------:R-:W-:Y:S01]  /*13700*/  F2FP.BF16.F32.PACK_AB R54, R0, R117 ;  /* 0x000000750036723e */ /* 0x000fe200000010ff */
[----:B------:R-:W-:Y:S01]  /*13710*/  FADD.FTZ R117, R117, R66 ;  /* 0x0000004275757221 */ /* 0x000fe20000010000 */
[----:B----4-:R-:W-:Y:S01]  /*13720*/  F2FP.BF16.F32.PACK_AB R55, R58, R65 ;  /* 0x000000413a37723e */ /* 0x010fe200000010ff */
[----:B------:R-:W-:Y:S01]  /*13730*/  MUFU.EX2 R182, R182 ;  /* 0x000000b600b67308 */ /* 0x000fe20000000800 */
[----:B------:R-:W-:Y:S01]  /*13740*/  FADD.FTZ R65, R65, R2 ;  /* 0x0000000241417221 */ /* 0x000fe20000010000 */
[----:B------:R-:W-:Y:S01]  /*13750*/  FADD.FTZ R0, R0, R117 ;  /* 0x0000007500007221 */ /* 0x000fe20000010000 */
[----:B------:R-:W-:Y:S02]  /*13760*/  MOV R2, R56 ;  /* 0x0000003800027202 */ /* 0x000fe40000000f00 */
[----:B------:R-:W-:Y:S01]  /*13770*/  FADD.FTZ R65, R58, R65 ;  /* 0x000000413a417221 */ /* 0x000fe20000010000 */
[C---:B-1----:R-:W-:Y:S02]  /*13780*/  HMMA.16816.F32.BF16 R16, R52.reuse, R60, R16 ;  /* 0x0000003c3410723c */ /* 0x042fe40000041810 */
[----:B------:R-:W-:Y:S06]  /*13790*/  MUFU.EX2 R201, R201 ;  /* 0x000000c900c97308 */ /* 0x000fec0000000800 */
[C---:B------:R-:W-:Y:S01]  /*137a0*/  HMMA.16816.F32.BF16 R20, R52.reuse, R62, R20 ;  /* 0x0000003e3414723c */ /* 0x040fe20000041814 */
[----:B------:R-:W1:Y:S01]  /*137b0*/  LDSM.16.MT88.4 R60, [R140+0xb400] ;  /* 0x00b400008c3c783b */ /* 0x000e620000004200 */
[----:B------:R-:W-:Y:S06]  /*137c0*/  MUFU.EX2 R180, R180 ;  /* 0x000000b400b47308 */ /* 0x000fec0000000800 */
[C---:B--2---:R-:W-:Y:S02]  /*137d0*/  HMMA.16816.F32.BF16 R8, R52.reuse, R68, R8 ;  /* 0x000000443408723c */ /* 0x044fe40000041808 */
[----:B------:R-:W-:Y:S06]  /*137e0*/  MUFU.EX2 R207, R207 ;  /* 0x000000cf00cf7308 */ /* 0x000fec0000000800 */
[C---:B------:R-:W-:Y:S01]  /*137f0*/  HMMA.16816.F32.BF16 R12, R52.reuse, R70, R12 ;  /* 0x00000046340c723c */ /* 0x040fe2000004180c */
[----:B------:R-:W2:Y:S01]  /*13800*/  LDSM.16.MT88.4 R68, [R142+0xd400] ;  /* 0x00d400008e44783b */ /* 0x000ea20000004200 */
[----:B------:R-:W-:Y:S06]  /*13810*/  MUFU.EX2 R186, R186 ;  /* 0x000000ba00ba7308 */ /* 0x000fec0000000800 */
[C---:B------:R-:W-:Y:S02]  /*13820*/  HMMA.16816.F32.BF16 R24, R52.reuse, R72, R24 ;  /* 0x000000483418723c */ /* 0x040fe40000041818 */
[----:B------:R-:W-:Y:S06]  /*13830*/  MUFU.EX2 R205, R205 ;  /* 0x000000cd00cd7308 */ /* 0x000fec0000000800 */
        /* <DEDUP_REMOVED lines=21> */
[----:B---3--:R-:W-:Y:S01]  /*13990*/  F2FP.BF16.F32.PACK_AB R53, R165, R132 ;  /* 0x00000084a535723e */ /* 0x008fe200000010ff */
        /* <DEDUP_REMOVED lines=12> */
[----:B------:R-:W3:Y:S01]  /*13a60*/  MUFU.EX2 R166, R183 ;  /* 0x000000b700a67308 */ /* 0x000ee20000000800 */
[----:B------:R-:W-:-:S03]  /*13a70*/  FADD.FTZ R130, R130, R139 ;  /* 0x0000008b82827221 */ /* 0x000fc60000010000 */
[C---:B------:R-:W-:Y:S01]  /*13a80*/  HMMA.16816.F32.BF16 R28, R52.reuse, R74, R28 ;  /* 0x0000004a341c723c */ /* 0x040fe2000004181c */
[----:B------:R-:W4:Y:S03]  /*13a90*/  LDSM.16.MT88.4 R72, [R140+0xd800] ;  /* 0x00d800008c48783b */ /* 0x000f260000004200 */
[----:B------:R-:W-:Y:S04]  /*13aa0*/  MUFU.EX2 R160, R160 ;  /* 0x000000a000a07308 */ /* 0x000fe80000000800 */
[----:B--2---:R-:W-:Y:S04]  /*13ab0*/  HMMA.16816.F32.BF16 R32, R52, R68, R32 ;  /* 0x000000443420723c */ /* 0x004fe80000041820 */
[----:B------:R-:W2:Y:S01]  /*13ac0*/  MUFU.EX2 R179, R179 ;  /* 0x000000b300b37308 */ /* 0x000ea20000000800 */
[----:B---3--:R-:W-:-:S03]  /*13ad0*/  F2FP.BF16.F32.PACK_AB R104, R166, R181 ;  /* 0x000000b5a668723e */ /* 0x008fc600000010ff */
[C---:B------:R-:W-:Y:S01]  /*13ae0*/  HMMA.16816.F32.BF16 R36, R52.reuse, R70, R36 ;  /* 0x000000463424723c */ /* 0x040fe20000041824 */
[----:B------:R-:W-:Y:S03]  /*13af0*/  LDSM.16.MT88.4 R68, [R142+0x9c00] ;  /* 0x009c00008e44783b */ /* 0x000fe60000004200 */
[----:B------:R-:W-:Y:S04]  /*13b00*/  MUFU.EX2 R168, R168 ;  /* 0x000000a800a87308 */ /* 0x000fe80000000800 */
[----:B-1----:R-:W-:Y:S04]  /*13b10*/  HMMA.16816.F32.BF16 R8, R52, R60, R8 ;  /* 0x0000003c3408723c */ /* 0x002fe80000041808 */
[----:B------:R-:W1:Y:S01]  /*13b20*/  MUFU.EX2 R173, R173 ;  /* 0x000000ad00ad7308 */ /* 0x000e620000000800 */
[----:B--2---:R-:W-:-:S03]  /*13b30*/  F2FP.BF16.F32.PACK_AB R106, R179, R160 ;  /* 0x000000a0b36a723e */ /* 0x004fc600000010ff */
        /* <DEDUP_REMOVED lines=27> */
[----:B------:R-:W4:Y:S01]  /*13cf0*/  MUFU.EX2 R135, R135 ;  /* 0x0000008700877308 */ /* 0x000f220000000800 */
[----:B------:R-:W-:Y:S01]  /*13d00*/  FADD.FTZ R186, R186, R207 ;  /* 0x000000cfbaba7221 */ /* 0x000fe20000010000 */
[----:B------:R-:W-:-:S02]  /*13d10*/  FADD.FTZ R201, R201, R182 ;  /* 0x000000b6c9c97221 */ /* 0x000fc40000010000 */
[----:B------:R-:W-:Y:S01]  /*13d20*/  HMMA.16816.F32.BF16 R8, R52, R68, R8 ;  /* 0x000000443408723c */ /* 0x000fe20000041808 */
[----:B------:R-:W-:Y:S01]  /*13d30*/  FADD.FTZ R205, R205, R186 ;  /* 0x000000bacdcd7221 */ /* 0x000fe20000010000 */
[----:B------:R-:W-:Y:S02]  /*13d40*/  FADD.FTZ R180, R180, R201 ;  /* 0x000000c9b4b47221 */ /* 0x000fe40000010000 */
[----:B------:R-:W-:Y:S01]  /*13d50*/  MUFU.EX2 R174, R174 ;  /* 0x000000ae00ae7308 */ /* 0x000fe20000000800 */
[----:B------:R-:W-:-:S03]  /*13d60*/  FADD.FTZ R205, R184, R205 ;  /* 0x000000cdb8cd7221 */ /* 0x000fc60000010000 */
[C---:B------:R-:W-:Y:S01]  /*13d70*/  HMMA.16816.F32.BF16 R12, R52.reuse, R70, R12 ;  /* 0x00000046340c723c */ /* 0x040fe2000004180c */
[----:B------:R-:W5:Y:S03]  /*13d80*/  LDSM.16.MT88.4 R68, [R140+0xbc00] ;  /* 0x00bc00008c44783b */ /* 0x000f660000004200 */
[----:B------:R-:W-:Y:S04]  /*13d90*/  MUFU.EX2 R199, R199 ;  /* 0x000000c700c77308 */ /* 0x000fe80000000800 */
[C---:B---3--:R-:W-:Y:S04]  /*13da0*/  HMMA.16816.F32.BF16 R24, R52.reuse, R72, R24 ;  /* 0x000000483418723c */ /* 0x048fe80000041818 */
[----:B------:R-:W-:Y:S04]  /*13db0*/  MUFU.EX2 R197, R197 ;  /* 0x000000c500c57308 */ /* 0x000fe80000000800 */
[C---:B------:R-:W-:Y:S01]  /*13dc0*/  HMMA.16816.F32.BF16 R28, R52.reuse, R74, R28 ;  /* 0x0000004a341c723c */ /* 0x040fe2000004181c */
[----:B------:R-:W-:Y:S03]  /*13dd0*/  LDSM.16.MT88.4 R72, [R140+0xc000] ;  /* 0x00c000008c48783b */ /* 0x000fe60000004200 */
[----:B------:R-:W-:Y:S04]  /*13de0*/  MUFU.EX2 R176, R176 ;  /* 0x000000b000b07308 */ /* 0x000fe80000000800 */
[C---:B--2---:R-:W-:Y:S08]  /*13df0*/  HMMA.16816.F32.BF16 R16, R52.reuse, R60, R16 ;  /* 0x0000003c3410723c */ /* 0x044ff00000041810 */
[C---:B------:R-:W-:Y:S01]  /*13e00*/  HMMA.16816.F32.BF16 R20, R52.reuse, R62, R20 ;  /* 0x0000003e3414723c */ /* 0x040fe20000041814 */
[----:B------:R-:W2:Y:S07]  /*13e10*/  LDSM.16.MT88.4 R60, [R142+0xdc00] ;  /* 0x00dc00008e3c783b */ /* 0x000eae0000004200 */
[C---:B-----5:R-:W-:Y:S08]  /*13e20*/  HMMA.16816.F32.BF16 R32, R52.reuse, R68, R32 ;  /* 0x000000443420723c */ /* 0x060ff00000041820 */
        /* <DEDUP_REMOVED lines=34> */
[C---:B---3--:R-:W-:Y:S08]  /*14050*/  HMMA.16816.F32.BF16 R8, R52.reuse, R68, R8 ;  /* 0x000000443408723c */ /* 0x048ff00000041808 */
[C---:B------:R-:W-:Y:S01]  /*14060*/  HMMA.16816.F32.BF16 R12, R52.reuse, R70, R12 ;  /* 0x00000046340c723c */ /* 0x040fe2000004180c */
[----:B------:R-:W3:Y:S07]  /*14070*/  LDSM.16.MT88.4 R68, [R142+0xe000] ;  /* 0x00e000008e44783b */ /* 0x000eee0000004200 */
[C---:B------:R-:W-:Y:S08]  /*14080*/  HMMA.16816.F32.BF16 R32, R52.reuse, R72, R32 ;  /* 0x000000483420723c */ /* 0x040ff00000041820 */
[C---:B------:R-:W-:Y:S01]  /*14090*/  HMMA.16816.F32.BF16 R36, R52.reuse, R74, R36 ;  /* 0x0000004a3424723c */ /* 0x040fe20000041824 */
[----:B------:R-:W5:Y:S07]  /*140a0*/  LDSM.16.MT88.4 R72, [R142+0xa400] ;  /* 0x00a400008e48783b */ /* 0x000f6e0000004200 */
[C---:B--2---:R-:W-:Y:S08]  /*140b0*/  HMMA.16816.F32.BF16 R48, R52.reuse, R60, R48 ;  /* 0x0000003c3430723c */ /* 0x044ff00000041830 */
[C---:B------:R-:W-:Y:S01]  /*140c0*/  HMMA.16816.F32.BF16 R4, R52.reuse, R62, R4 ;  /* 0x0000003e3404723c */ /* 0x040fe20000041804 */
[----:B------:R-:W2:Y:S07]  /*140d0*/  LDSM.16.MT88.4 R60, [R140+0xa400] ;  /* 0x00a400008c3c783b */ /* 0x000eae0000004200 */
[C---:B---3--:R-:W-:Y:S08]  /*140e0*/  HMMA.16816.F32.BF16 R40, R52.reuse, R68, R40 ;  /* 0x000000443428723c */ /* 0x048ff00000041828 */
[----:B------:R-:W-:Y:S01]  /*140f0*/  HMMA.16816.F32.BF16 R44, R52, R70, R44 ;  /* 0x00000046342c723c */ /* 0x000fe2000004182c */
[----:B------:R-:W3:Y:S04]  /*14100*/  LDSM.16.MT88.4 R52, [R142+0xc400] ;  /* 0x00c400008e34783b */ /* 0x000ee80000004200 */
[----:B------:R-:W1:Y:S03]  /*14110*/  LDSM.16.MT88.4 R68, [R140+0xc400] ;  /* 0x00c400008c44783b */ /* 0x000e660000004200 */
[C---:B-----5:R-:W-:Y:S08]  /*14120*/  HMMA.16816.F32.BF16 R8, R104.reuse, R72, R8 ;  /* 0x000000486808723c */ /* 0x060ff00000041808 */
[C---:B------:R-:W-:Y:S08]  /*14130*/  HMMA.16816.F32.BF16 R12, R104.reuse, R74, R12 ;  /* 0x0000004a680c723c */ /* 0x040ff0000004180c */
        /* <DEDUP_REMOVED lines=9> */
[----:B--2---:R-:W-:Y:S01]  /*141d0*/  HMMA.16816.F32.BF16 R40, R104, R60, R40 ;  /* 0x0000003c6828723c */ /* 0x004fe20000041828 */
[--C-:B------:R-:W-:Y:S01]  /*141e0*/  FFMA.FTZ R60, R133, UR10, -R124.reuse ;  /* 0x0000000a853c7c23 */ /* 0x100fe2000801087c */
[----:B------:R-:W-:-:S05]  /*141f0*/  FFMA.FTZ R61, R137, UR10, -R124 ;  /* 0x0000000a893d7c23 */ /* 0x000fca000801087c */
[----:B------:R-:W-:Y:S01]  /*14200*/  MUFU.EX2 R60, R60 ;  /* 0x0000003c003c7308 */ /* 0x000fe20000000800 */
[C---:B------:R-:W-:Y:S07]  /*14210*/  HMMA.16816.F32.BF16 R44, R104.reuse, R62, R44 ;  /* 0x0000003e682c723c */ /* 0x040fee000004182c */
[----:B------:R-:W2:Y:S01]  /*14220*/  MUFU.EX2 R61, R61 ;  /* 0x0000003d003d7308 */ /* 0x000ea20000000800 */
[C---:B---3--:R-:W-:Y:S08]  /*14230*/  HMMA.16816.F32.BF16 R48, R104.reuse, R52, R48 ;  /* 0x000000346830723c */ /* 0x048ff00000041830 */
[----:B------:R-:W-:Y:S01]  /*14240*/  HMMA.16816.F32.BF16 R104, R104, R54, R4 ;  /* 0x000000366868723c */ /* 0x000fe20000041804 */
[----:B------:R-:W-:Y:S01]  /*14250*/  F2FP.BF16.F32.PACK_AB R4, R134, R163 ;  /* 0x000000a38604723e */ /* 0x000fe200000010ff */
[----:B------:R-:W-:Y:S01]  /*14260*/  FADD.FTZ R163, R163, R160 ;  /* 0x000000a0a3a37221 */ /* 0x000fe20000010000 */
[----:B----4-:R-:W-:Y:S01]  /*14270*/  F2FP.BF16.F32.PACK_AB R5, R135, R138 ;  /* 0x0000008a8705723e */ /* 0x010fe200000010ff */
[----:B------:R-:W-:Y:S01]  /*14280*/  FADD.FTZ R138, R138, R167 ;  /* 0x000000a78a8a7221 */ /* 0x000fe20000010000 */
[----:B------:R-:W-:Y:S01]  /*14290*/  F2FP.BF16.F32.PACK_AB R6, R136, R169 ;  /* 0x000000a98806723e */ /* 0x000fe200000010ff */
[----:B------:R-:W-:Y:S01]  /*142a0*/  FADD.FTZ R134, R134, R163 ;  /* 0x000000a386867221 */ /* 0x000fe20000010000 */
[----:B--2---:R-:W-:Y:S01]  /*142b0*/  F2FP.BF16.F32.PACK_AB R7, R61, R60 ;  /* 0x0000003c3d07723e */ /* 0x004fe200000010ff */
[----:B------:R-:W-:-:S02]  /*142c0*/  FADD.FTZ R135, R135, R138 ;  /* 0x0000008a87877221 */ /* 0x000fc40000010000 */
[----:B------:R-:W-:Y:S02]  /*142d0*/  FADD.FTZ R169, R169, R134 ;  /* 0x00000086a9a97221 */ /* 0x000fe40000010000 */
[----:B------:R-:W-:Y:S02]  /*142e0*/  FADD.FTZ R60, R60, R135 ;  /* 0x000000873c3c7221 */ /* 0x000fe40000010000 */
[----:B------:R-:W-:Y:S01]  /*142f0*/  FADD.FTZ R169, R136, R169 ;  /* 0x000000a988a97221 */ /* 0x000fe20000010000 */
[----:B-1----:R-:W-:Y:S01]  /*14300*/  HMMA.16816.F32.BF16 R112, R4, R68, R8 ;  /* 0x000000440470723c */ /* 0x002fe20000041808 */
[----:B------:R-:W-:Y:S01]  /*14310*/  LDSM.16.MT88.4 R8, [R142+0xac00] ;  /* 0x00ac00008e08783b */ /* 0x000fe20000004200 */
[----:B------:R-:W-:-:S06]  /*14320*/  FADD.FTZ R60, R61, R60 ;  /* 0x0000003c3d3c7221 */ /* 0x000fcc0000010000 */
[C---:B------:R-:W-:Y:S01]  /*14330*/  HMMA.16816.F32.BF16 R68, R4.reuse, R70, R12 ;  /* 0x000000460444723c */ /* 0x040fe2000004180c */
[----:B------:R-:W1:Y:S07]  /*14340*/  LDSM.16.MT88.4 R12, [R140+0xe800] ;  /* 0x00e800008c0c783b */ /* 0x000e6e0000004200 */
[C---:B------:R-:W-:Y:S01]  /*14350*/  HMMA.16816.F32.BF16 R72, R4.reuse, R76, R16 ;  /* 0x0000004c0448723c */ /* 0x040fe20000041810 */
        /* <DEDUP_REMOVED lines=43> */
.L_x_1772:
        /* <DEDUP_REMOVED lines=13> */
.L_x_1782:
        /* <DEDUP_REMOVED lines=19> */
[----:B------:R-:W5:Y:S02]  /*14810*/  I2F.RP R11, R4 ;  /* 0x00000004000b7306 */ /* 0x000f640000209400 */
[----:B------:R-:W-:Y:S08]  /*14820*/  ISETP.GE.AND P1, PT, R6, RZ, PT ;  /* 0x000000ff0600720c */ /* 0x000ff00003f26270 */
        /* <DEDUP_REMOVED lines=37> */
[----:B------:R-:W-:Y:S02]  /*14a80*/  IMAD R9, R8, R9, -0x80 ;  /* 0xffffff8008097424 */ /* 0x000fe400078e0209 */
[----:B------:R-:W2:Y:S03]  /*14a90*/  LDG.E R11, desc[UR6][R18.64] ;  /* 0x00000006120b7981 */ /* 0x000ea6000c1e1900 */
[----:B------:R-:W-:Y:S01]  /*14aa0*/  SHF.R.S32.HI R13, RZ, 0x1f, R9 ;  /* 0x0000001fff0d7819 */ /* 0x000fe20000011409 */
[----:B------:R-:W2:Y:S04]  /*14ab0*/  LDG.E R6, desc[UR6][R16.64] ;  /* 0x0000000610067981 */ /* 0x000ea8000c1e1900 */
[-C--:B-----5:R-:W-:Y:S02]  /*14ac0*/  IMAD R8, R13, R4.reuse, RZ ;  /* 0x000000040d087224 */ /* 0x0a0fe400078e02ff */
[C---:B------:R-:W-:Y:S04]  /*14ad0*/  IMAD.WIDE.U32 R12, R9.reuse, R4, RZ ;  /* 0x00000004090c7225 */ /* 0x040fe800078e00ff */
[----:B------:R-:W-:Y:S05]  /*14ae0*/  IMAD R8, R9, R5, R8 ;  /* 0x0000000509087224 */ /* 0x000fea00078e0208 */
[----:B------:R-:W-:Y:S01]  /*14af0*/  IADD3 R13, PT, PT, R13, R8, RZ ;  /* 0x000000080d0d7210 */ /* 0x000fe20007ffe0ff */
[----:B--2---:R-:W-:Y:S04]  /*14b00*/  IMAD.IADD R11, R11, 0x1, -R6 ;  /* 0x000000010b0b7824 */ /* 0x004fe800078e0a06 */
[----:B---3--:R-:W-:Y:S01]  /*14b10*/  IMAD.WIDE.U32 R12, R11, UR10, R12 ;  /* 0x0000000a0b0c7c25 */ /* 0x008fe2000f8e000c */
[----:B------:R-:W-:Y:S02]  /*14b20*/  SHF.R.S32.HI R5, RZ, 0x1f, R11 ;  /* 0x0000001fff057819 */ /* 0x000fe4000001140b */
[C---:B------:R-:W-:Y:S03]  /*14b30*/  LEA R148, P1, R12.reuse, R2, 0x1 ;  /* 0x000000020c947211 */ /* 0x040fe600078208ff */
[----:B------:R-:W-:Y:S04]  /*14b40*/  IMAD R6, R5, UR10, RZ ;  /* 0x0000000a05067c24 */ /* 0x000fe8000f8e02ff */
[----:B------:R-:W-:Y:S04]  /*14b50*/  IMAD R6, R11, UR11, R6 ;  /* 0x0000000b0b067c24 */ /* 0x000fe8000f8e0206 */
[----:B------:R-:W-:Y:S05]  /*14b60*/  IMAD.IADD R149, R13, 0x1, R6 ;  /* 0x000000010d957824 */ /* 0x000fea00078e0206 */
[----:B------:R-:W-:Y:S07]  /*14b70*/  LEA.HI.X R149, R12, R0, R149, 0x1, P1 ;  /* 0x000000000c957211 */ /* 0x000fee00008f0c95 */
.L_x_1779:
[C---:B------:R-:W-:Y:S01]  /*14b80*/  IMAD.SHL.U32 R5, R4.reuse, 0x40, RZ ;  /* 0x0000004004057824 */ /* 0x040fe200078e00ff */
[----:B------:R-:W-:Y:S01]  /*14b90*/  @!PT LDS RZ, [RZ] ;  /* 0x00000000fffff984 */ /* 0x000fe20000000800 */
[----:B------:R-:W-:Y:S01]  /*14ba0*/  @!PT LDS RZ, [RZ] ;  /* 0x00000000fffff984 */ /* 0x000fe20000000800 */
[----:B------:R-:W-:Y:S01]  /*14bb0*/  @!PT LDS RZ, [RZ] ;  /* 0x00000000fffff984 */ /* 0x000fe20000000800 */
[----:B------:R-:W-:Y:S01]  /*14bc0*/  LDGSTS.E.BYPASS.LTC128B.128 [R159+0x9000], desc[UR6][R148.64] ;  /* 0x09000000949f7fae */ /* 0x000fe2000b981a06 */
[----:B----4-:R-:W-:Y:S03]  /*14bd0*/  SHF.L.U64.HI R4, R4, 0x6, R7 ;  /* 0x0000000604047819 */ /* 0x010fe60000010207 */
[C---:B------:R-:W-:Y:S01]  /*14be0*/  IADD3 R6, P1, PT, R5.reuse, R148, RZ ;  /* 0x0000009405067210 */ /* 0x040fe20007f3e0ff */
[----:B------:R-:W-:Y:S03]  /*14bf0*/  LDGSTS.E.BYPASS.LTC128B.128 [R159+0xb000], desc[UR6][R148.64+0x40] ;  /* 0x0b000040949f7fae */ /* 0x000fe6000b981a06 */
[C---:B------:R-:W-:Y:S01]  /*14c00*/  IADD3 R12, P2, PT, R5.reuse, R6, RZ ;  /* 0x00000006050c7210 */ /* 0x040fe20007f5e0ff */
[C---:B------:R-:W-:Y:S01]  /*14c10*/  IMAD.X R7, R4.reuse, 0x1, R149, P1 ;  /* 0x0000000104077824 */ /* 0x040fe200008e0695 */
[----:B------:R-:W-:Y:S02]  /*14c20*/  LDGSTS.E.BYPASS.LTC128B.128 [R159+0xd000], desc[UR6][R148.64+0x80] ;  /* 0x0d000080949f7fae */ /* 0x000fe4000b981a06 */
[----:B------:R-:W-:Y:S01]  /*14c30*/  IADD3 R14, P1, PT, R5, R12, RZ ;  /* 0x0000000c050e7210 */ /* 0x000fe20007f3e0ff */
[C---:B------:R-:W-:Y:S02]  /*14c40*/  IMAD.X R13, R4.reuse, 0x1, R7, P2 ;  /* 0x00000001040d7824 */ /* 0x040fe400010e0607 */
[----:B------:R-:W-:Y:S02]  /*14c50*/  LDGSTS.E.BYPASS.LTC128B.128 [R159+0x9800], desc[UR6][R6.64] ;  /* 0x09800000069f7fae */ /* 0x000fe4000b981a06 */
[----:B------:R-:W-:Y:S03]  /*14c60*/  IMAD.X R15, R4, 0x1, R13, P1 ;  /* 0x00000001040f7824 */ /* 0x000fe600008e060d */
[----:B------:R-:W-:Y:S01]  /*14c70*/  LDGSTS.E.BYPASS.LTC128B.128 [R159+0xb800], desc[UR6][R6.64+0x40] ;  /* 0x0b800040069f7fae */ /* 0x000fe2000b981a06 */
[----:B------:R-:W-:Y:S04]  /*14c80*/  ISETP.NE.AND P1, PT, R161, 0x1, PT ;  /* 0x00000001a100780c */ /* 0x000fe80003f25270 */
[----:B------:R4:W-:Y:S05]  /*14c90*/  LDGSTS.E.BYPASS.LTC128B.128 [R159+0xd800], desc[UR6][R6.64+0x80] ;  /* 0x0d800080069f7fae */ /* 0x0009ea000b981a06 */
[----:B------:R-:W-:Y:S05]  /*14ca0*/  LDGSTS.E.BYPASS.LTC128B.128 [R159+0xa000], desc[UR6][R12.64] ;  /* 0x0a0000000c9f7fae */ /* 0x000fea000b981a06 */
[----:B------:R-:W-:Y:S05]  /*14cb0*/  LDGSTS.E.BYPASS.LTC128B.128 [R159+0xc000], desc[UR6][R12.64+0x40] ;  /* 0x0c0000400c9f7fae */ /* 0x000fea000b981a06 */
[----:B------:R-:W-:Y:S05]  /*14cc0*/  LDGSTS.E.BYPASS.LTC128B.128 [R159+0xe000], desc[UR6][R12.64+0x80] ;  /* 0x0e0000800c9f7fae */ /* 0x000fea000b981a06 */
[----:B------:R-:W-:Y:S05]  /*14cd0*/  LDGSTS.E.BYPASS.LTC128B.128 [R159+0xa800], desc[UR6][R14.64] ;  /* 0x0a8000000e9f7fae */ /* 0x000fea000b981a06 */
[----:B------:R-:W-:Y:S05]  /*14ce0*/  LDGSTS.E.BYPASS.LTC128B.128 [R159+0xc800], desc[UR6][R14.64+0x40] ;  /* 0x0c8000400e9f7fae */ /* 0x000fea000b981a06 */
[----:B------:R5:W-:Y:S05]  /*14cf0*/  LDGSTS.E.BYPASS.LTC128B.128 [R159+0xe800], desc[UR6][R14.64+0x80] ;  /* 0x0e8000800e9f7fae */ /* 0x000bea000b981a06 */
[----:B------:R-:W-:Y:S05]  /*14d00*/  LDSM.16.M88.4 R64, [R145] ;  /* 0x000000009140783b */ /* 0x000fea0000000200 */
[----:B------:R-:W4:Y:S05]  /*14d10*/  LDSM.16.M88.4 R8, [R144+0x3000] ;  /* 0x003000009008783b */ /* 0x000f2a0000000200 */
[----:B------:R-:W5:Y:S05]  /*14d20*/  LDSM.16.M88.4 R16, [R144+0x3400] ;  /* 0x003400009010783b */ /* 0x000f6a0000000200 */
[----:B------:R-:W1:Y:S05]  /*14d30*/  LDSM.16.M88.4 R24, [R144+0x3800] ;  /* 0x003800009018783b */ /* 0x000e6a0000000200 */
[----:B------:R-:W0:Y:S05]  /*14d40*/  LDGDEPBAR ;  /* 0x00000000000079af */ /* 0x000e2a0000000000 */
[----:B------:R-:W2:Y:S05]  /*14d50*/  LDSM.16.M88.4 R32, [R144+0x3c00] ;  /* 0x003c00009020783b */ /* 0x000eaa0000000200 */
[----:B------:R-:W3:Y:S05]  /*14d60*/  LDSM.16.M88.4 R40, [R144+0x4000] ;  /* 0x004000009028783b */ /* 0x000eea0000000200 */
[----:B------:R-:W3:Y:S05]  /*14d70*/  LDSM.16.M88.4 R48, [R144+0x4400] ;  /* 0x004400009030783b */ /* 0x000eea0000000200 */
[----:B------:R-:W3:Y:S05]  /*14d80*/  LDSM.16.M88.4 R56, [R144+0x4800] ;  /* 0x004800009038783b */ /* 0x000eea0000000200 */
[----:B------:R-:W3:Y:S01]  /*14d90*/  LDSM.16.M88.4 R120, [R144+0x4c00] ;  /* 0x004c00009078783b */ /* 0x000ee20000000200 */
[C---:B----4-:R-:W-:Y:S04]  /*14da0*/  HMMA.16816.F32.BF16 R4, R64.reuse, R8, RZ ;  /* 0x000000084004723c */ /* 0x050fe800000418ff */
[----:B------:R-:W-:Y:S04]  /*14db0*/  LDSM.16.M88.4 R124, [R143] ;  /* 0x000000008f7c783b */ /* 0x000fe80000000200 */
[C---:B------:R-:W-:Y:S01]  /*14dc0*/  HMMA.16816.F32.BF16 R8, R64.reuse, R10, RZ ;  /* 0x0000000a4008723c */ /* 0x040fe200000418ff */
[----:B------:R-:W4:Y:S05]  /*14dd0*/  LDSM.16.M88.4 R128, [R141+0x3000] ;  /* 0x003000008d80783b */ /* 0x000f2a0000000200 */
[----:B------:R-:W4:Y:S02]  /*14de0*/  LDSM.16.M88.4 R132, [R141+0x3400] ;  /* 0x003400008d84783b */ /* 0x000f240000000200 */
[C---:B-----5:R-:W-:Y:S03]  /*14df0*/  HMMA.16816.F32.BF16 R12, R64.reuse, R16, RZ ;  /* 0x00000010400c723c */ /* 0x060fe600000418ff */
[----:B------:R-:W5:Y:S05]  /*14e00*/  LDSM.16.M88.4 R136, [R141+0x3800] ;  /* 0x003800008d88783b */ /* 0x000f6a0000000200 */
[C---:B------:R-:W-:Y:S08]  /*14e10*/  HMMA.16816.F32.BF16 R16, R64.reuse, R18, RZ ;  /* 0x000000124010723c */ /* 0x040ff000000418ff */
[C---:B-1----:R-:W-:Y:S08]  /*14e20*/  HMMA.16816.F32.BF16 R20, R64.reuse, R24, RZ ;  /* 0x000000184014723c */ /* 0x042ff000000418ff */
[C---:B------:R-:W-:Y:S08]  /*14e30*/  HMMA.16816.F32.BF16 R24, R64.reuse, R26, RZ ;  /* 0x0000001a4018723c */ /* 0x040ff000000418ff */
[C---:B--2---:R-:W-:Y:S08]  /*14e40*/  HMMA.16816.F32.BF16 R28, R64.reuse, R32, RZ ;  /* 0x00000020401c723c */ /* 0x044ff000000418ff */
        /* <DEDUP_REMOVED lines=10> */
[C---:B----4-:R-:W-:Y:S08]  /*14ef0*/  HMMA.16816.F32.BF16 R4, R124.reuse, R128, R4 ;  /* 0x000000807c04723c */ /* 0x050ff00000041804 */
[C---:B------:R-:W-:Y:S01]  /*14f00*/  HMMA.16816.F32.BF16 R8, R124.reuse, R130, R8 ;  /* 0x000000827c08723c */ /* 0x040fe20000041808 */
[----:B------:R-:W2:Y:S07]  /*14f10*/  LDSM.16.M88.4 R128, [R141+0x4000] ;  /* 0x004000008d80783b */ /* 0x000eae0000000200 */
[C---:B------:R-:W-:Y:S08]  /*14f20*/  HMMA.16816.F32.BF16 R12, R124.reuse, R132, R12 ;  /* 0x000000847c0c723c */ /* 0x040ff0000004180c */
[C---:B------:R-:W-:Y:S01]  /*14f30*/  HMMA.16816.F32.BF16 R16, R124.reuse, R134, R16 ;  /* 0x000000867c10723c */ /* 0x040fe20000041810 */
[----:B------:R-:W3:Y:S07]  /*14f40*/  LDSM.16.M88.4 R132, [R141+0x4400] ;  /* 0x004400008d84783b */ /* 0x000eee0000000200 */
[C---:B-----5:R-:W-:Y:S08]  /*14f50*/  HMMA.16816.F32.BF16 R20, R124.reuse, R136, R20 ;  /* 0x000000887c14723c */ /* 0x060ff00000041814 */
        /* <DEDUP_REMOVED lines=193> */
.L_x_1781:
[----:B------:R-:W-:Y:S01]  /*15b70*/  @!PT LDS RZ, [RZ] ;  /* 0x00000000fffff984 */ /* 0x000fe20000000800 */
[----:B------:R-:W-:Y:S01]  /*15b80*/  @!PT LDS RZ, [RZ] ;  /* 0x00000000fffff984 */ /* 0x000fe20000000800 */
[----:B------:R-:W-:Y:S01]  /*15b90*/  @!PT LDS RZ, [RZ] ;  /* 0x00000000fffff984 */ /* 0x000fe20000000800 */
[----:B------:R1:W-:Y:S01]  /*15ba0*/  LDGSTS.E.BYPASS.LTC128B.128 [R159+0x3000], desc[UR6][R146.64] ;  /* 0x03000000929f7fae */ /* 0x0003e2000b981a06 */
[C---:B------:R-:W-:Y:S01]  /*15bb0*/  IMAD.SHL.U32 R119, R118.reuse, 0x40, RZ ;  /* 0x0000004076777824 */ /* 0x040fe200078e00ff */
[----:B------:R-:W-:Y:S02]  /*15bc0*/  SHF.L.U64.HI R118, R118, 0x6, R121 ;  /* 0x0000000676767819 */ /* 0x000fe40000010279 */
[----:B------:R1:W-:Y:S02]  /*15bd0*/  LDGSTS.E.BYPASS.LTC128B.128 [R159+0x5000], desc[UR6][R146.64+0x40] ;  /* 0x05000040929f7fae */ /* 0x0003e4000b981a06 */
[C---:B------:R-:W-:Y:S02]  /*15be0*/  IADD3 R120, P1, PT, R119.reuse, R146, RZ ;  /* 0x0000009277787210 */ /* 0x040fe40007f3e0ff */
[----:B------:R1:W-:Y:S02]  /*15bf0*/  LDGSTS.E.BYPASS.LTC128B.128 [R159+0x7000], desc[UR6][R146.64+0x80] ;  /* 0x07000080929f7fae */ /* 0x0003e4000b981a06 */
[C---:B------:R-:W-:Y:S01]  /*15c00*/  IADD3 R122, P2, PT, R119.reuse, R120, RZ ;  /* 0x00000078777a7210 */ /* 0x040fe20007f5e0ff */
[C---:B------:R-:W-:Y:S03]  /*15c10*/  IMAD.X R121, R118.reuse, 0x1, R147, P1 ;  /* 0x0000000176797824 */ /* 0x040fe600008e0693 */
        /* <DEDUP_REMOVED lines=13> */
.L_x_1780:
        /* <DEDUP_REMOVED lines=146> */
[----:B----4-:R-:W-:Y:S02]  /*16610*/  F2FP.BF16.F32.PACK_AB R115, R6, R119 ;  /* 0x000000770673723e */ /* 0x010fe400000010ff */
[----:B------:R-:W2:Y:S01]  /*16620*/  MUFU.EX2 R134, R134 ;  /* 0x0000008600867308 */ /* 0x000ea20000000800 */
[--C-:B------:R-:W-:Y:S01]  /*16630*/  FFMA.FTZ R136, R17, UR4, -R166.reuse ;  /* 0x0000000411887c23 */ /* 0x100fe200080108a6 */
        /* <DEDUP_REMOVED lines=194> */
[----:B------:R-:W-:Y:S01]  /*17260*/  F2FP.BF16.F32.PACK_AB R21, R176, R177 ;  /* 0x000000b1b015723e */ /* 0x000fe200000010ff */
[----:B------:R-:W-:Y:S01]  /*17270*/  FADD.FTZ R177, R177, R174 ;  /* 0x000000aeb1b17221 */ /* 0x000fe20000010000 */
[----:B------:R-:W-:Y:S02]  /*17280*/  F2FP.BF16.F32.PACK_AB R22, R180, R179 ;  /* 0x000000b3b416723e */ /* 0x000fe400000010ff */
[----:B-----5:R-:W-:Y:S03]  /*17290*/  F2FP.BF16.F32.PACK_AB R23, R48, R181 ;  /* 0x000000b53017723e */ /* 0x020fe600000010ff */
        /* <DEDUP_REMOVED lines=128> */
.L_x_1778:
[----:B------:R-:W1:Y:S01]  /*17aa0*/  SHFL.BFLY PT, R11, R164, 0x2, 0x1f ;  /* 0x0c401f00a40b7f89 */ /* 0x000e6200000e0000 */
[----:B------:R-:W2:Y:S01]  /*17ab0*/  S2UR UR4, SR_CgaCtaId ;  /* 0x00000000000479c3 */ /* 0x000ea20000008800 */
[C---:B------:R-:W-:Y:S01]  /*17ac0*/  SHF.L.U32 R4, R151.reuse, 0x1, RZ ;  /* 0x0000000197047819 */ /* 0x040fe200000006ff */
[----:B------:R-:W-:Y:S01]  /*17ad0*/  UMOV UR5, 0x400 ;  /* 0x0000040000057882 */ /* 0x000fe20000000000 */
[----:B------:R-:W3:Y:S01]  /*17ae0*/  SHFL.BFLY PT, R10, R163, 0x2, 0x1f ;  /* 0x0c401f00a30a7f89 */ /* 0x000ee200000e0000 */
[C---:B------:R-:W-:Y:S01]  /*17af0*/  SHF.L.U32 R3, R151.reuse, 0x4, RZ ;  /* 0x0000000497037819 */ /* 0x040fe200000006ff */
[----:B------:R-:W4:Y:S01]  /*17b00*/  LDCU.64 UR8, c[0x0][0x408] ;  /* 0x00008100ff0877ac */ /* 0x000f220008000a00 */
[----:B------:R-:W-:Y:S01]  /*17b10*/  LOP3.LUT R4, R4, 0x6, RZ, 0xc0, !PT ;  /* 0x0000000604047812 */ /* 0x000fe200078ec0ff */
[----:B------:R-:W-:Y:S01]  /*17b20*/  BSSY.RECONVERGENT B0, `(.L_x_1783) ;  /* 0x00000ad000007945 */ /* 0x000fe20003800200 */
[----:B------:R-:W-:Y:S02]  /*17b30*/  SHF.L.U32 R5, R151, 0x3, RZ ;  /* 0x0000000397057819 */ /* 0x000fe400000006ff */
[----:B------:R-:W-:-:S02]  /*17b40*/  LOP3.LUT R4, R4, 0x3e00, R3, 0xf8, !PT ;  /* 0x00003e0004047812 */ /* 0x000fc400078ef803 */
[----:B------:R-:W-:Y:S02]  /*17b50*/  ISETP.NE.AND P1, PT, R150, -0x1, PT ;  /* 0xffffffff9600780c */ /* 0x000fe40003f25270 */
[----:B------:R-:W-:Y:S01]  /*17b60*/  LOP3.LUT R4, R4, 0x20, R5, 0xf8, !PT ;  /* 0x0000002004047812 */ /* 0x000fe200078ef805 */
[----:B-1----:R-:W-:Y:S01]  /*17b70*/  FADD.FTZ R11, R11, R164 ;  /* 0x000000a40b0b7221 */ /* 0x002fe20000010000 */
[----:B--2---:R-:W-:-:S09]  /*17b80*/  ULEA UR4, UR4, UR5, 0x18 ;  /* 0x0000000504047291 */ /* 0x004fd2000f8ec0ff */
[----:B------:R-:W1:Y:S01]  /*17b90*/  @P1 LDC.64 R18, c[0x0][0x408] ;  /* 0x00010200ff121b82 */ /* 0x000e620000000a00 */
[----:B---3--:R-:W-:Y:S01]  /*17ba0*/  FADD.FTZ R10, R10, R163 ;  /* 0x000000a30a0a7221 */ /* 0x008fe20000010000 */
[----:B------:R-:W2:Y:S04]  /*17bb0*/  SHFL.BFLY PT, R6, R11, 0x1, 0x1f ;  /* 0x0c201f000b067f89 */ /* 0x000ea800000e0000 */
[----:B------:R-:W3:Y:S01]  /*17bc0*/  SHFL.BFLY PT, R7, R10, 0x1, 0x1f ;  /* 0x0c201f000a077f89 */ /* 0x000ee200000e0000 */
[----:B--2---:R-:W-:Y:S01]  /*17bd0*/  FADD.FTZ R6, R11, R6 ;  /* 0x000000060b067221 */ /* 0x004fe20000010000 */
[----:B---3--:R-:W-:-:S03]  /*17be0*/  FADD.FTZ R7, R10, R7 ;  /* 0x000000070a077221 */ /* 0x008fc60000010000 */
[----:B------:R-:W2:Y:S01]  /*17bf0*/  MUFU.RCP R8, R6 ;  /* 0x0000000600087308 */ /* 0x000ea20000001000 */
[----:B------:R-:W-:Y:S02]  /*17c00*/  LOP3.LUT R10, R5, 0xc0, RZ, 0xc0, !PT ;  /* 0x000000c0050a7812 */ /* 0x000fe400078ec0ff */
[----:B------:R-:W-:Y:S02]  /*17c10*/  FSETP.NE.FTZ.AND P3, PT, R6, RZ, PT ;  /* 0x000000ff0600720b */ /* 0x000fe40003f75000 */
[----:B------:R-:W-:Y:S02]  /*17c20*/  FSETP.NE.FTZ.AND P4, PT, R7, RZ, PT ;  /* 0x000000ff0700720b */ /* 0x000fe40003f95000 */
[----:B------:R-:W-:Y:S01]  /*17c30*/  LOP3.LUT R3, R10, 0x18, R151, 0xf8, !PT ;  /* 0x000000180a037812 */ /* 0x000fe200078ef897 */
[----:B------:R-:W3:Y:S03]  /*17c40*/  MUFU.RCP R9, R7 ;  /* 0x0000000700097308 */ /* 0x000ee60000001000 */
[----:B------:R-:W-:-:S02]  /*17c50*/  LOP3.LUT R3, R4, R3, RZ, 0xfc, !PT ;  /* 0x0000000304037212 */ /* 0x000fc400078efcff */
[----:B------:R-:W-:Y:S02]  /*17c60*/  SHF.L.U32 R4, R151, 0x2, RZ ;  /* 0x0000000297047819 */ /* 0x000fe400000006ff */
[----:B------:R-:W-:Y:S01]  /*17c70*/  LEA R11, R3, UR4, 0x1 ;  /* 0x00000004030b7c11 */ /* 0x000fe2000f8e08ff */
[----:B------:R-:W-:Y:S01]  /*17c80*/  @P3 MUFU.LG2 R6, R6 ;  /* 0x0000000600063308 */ /* 0x000fe20000000c00 */
[----:B--2---:R-:W-:Y:S01]  /*17c90*/  FSEL R8, R8, 1, P3 ;  /* 0x3f80000008087808 */ /* 0x004fe20001800000 */
[----:B------:R-:W2:Y:S04]  /*17ca0*/  LDC.U8 R3, c[0x0][0x548] ;  /* 0x00015200ff037b82 */ /* 0x000ea80000000000 */
        /* <DEDUP_REMOVED lines=69> */
[----:B------:R-:W3:Y:S01]  /*18100*/  @!P1 LDC.64 R4, c[0x0][0x400] ;  /* 0x00010000ff049b82 */ /* 0x000ee20000000a00 */
[----:B------:R-:W-:Y:S01]  /*18110*/  F2FP.BF16.F32.PACK_AB R90, R91, R90 ;  /* 0x0000005a5b5a723e */ /* 0x000fe200000010ff */
[----:B------:R-:W-:Y:S01]  /*18120*/  STS [R13+0x10], R68 ;  /* 0x000010440d007388 */ /* 0x000fe20000000800 */
[----:B------:R-:W-:Y:S01]  /*18130*/  F2FP.BF16.F32.PACK_AB R92, R93, R92 ;  /* 0x0000005c5d5c723e */ /* 0x000fe200000010ff */
[----:B------:R-:W5:Y:S01]  /*18140*/  @P4 MUFU.LG2 R7, R7 ;  /* 0x0000000700074308 */ /* 0x000f620000000c00 */
[----:B------:R-:W-:Y:S01]  /*18150*/  F2FP.BF16.F32.PACK_AB R94, R95, R94 ;  /* 0x0000005e5f5e723e */ /* 0x000fe200000010ff */
[----:B------:R-:W-:Y:S01]  /*18160*/  STS [R13+0x210], R70 ;  /* 0x000210460d007388 */ /* 0x000fe20000000800 */
[----:B------:R-:W-:Y:S01]  /*18170*/  F2FP.BF16.F32.PACK_AB R96, R97, R96 ;  /* 0x000000606160723e */ /* 0x000fe200000010ff */
[----:B------:R-:W4:Y:S01]  /*18180*/  @P4 LDC R25, c[0x0][0x458] ;  /* 0x00011600ff194b82 */ /* 0x000f220000000800 */
        /* <DEDUP_REMOVED lines=11> */
[----:B--2---:R-:W-:Y:S01]  /*18240*/  ISETP.NE.AND P2, PT, R3, RZ, PT ;  /* 0x000000ff0300720c */ /* 0x004fe20003f45270 */
[----:B-----5:R-:W-:-:S02]  /*18250*/  @P4 FMUL.FTZ R7, R7, 0.69314718246459960938 ;  /* 0x3f31721807074820 */ /* 0x020fc40000410000 */
[----:B------:R-:W-:Y:S01]  /*18260*/  STS [R11+0x1000], R80 ;  /* 0x001000500b007388 */ /* 0x000fe20000000800 */
[----:B------:R-:W-:-:S03]  /*18270*/  ISETP.NE.OR P0, PT, R150, -0x1, !P2 ;  /* 0xffffffff9600780c */ /* 0x000fc60005705670 */
[----:B------:R-:W-:Y:S04]  /*18280*/  STS [R11+0x1200], R82 ;  /* 0x001200520b007388 */ /* 0x000fe80000000800 */
[----:B------:R-:W-:Y:S02]  /*18290*/  STS [R13+0x1010], R84 ;  /* 0x001010540d007388 */ /* 0x000fe40000000800 */
[----:B------:R-:W2:Y:S02]  /*182a0*/  @!P2 LDC R8, c[0x0][0x3e0] ;  /* 0x0000f800ff08ab82 */ /* 0x000ea40000000800 */
[----:B------:R-:W-:Y:S04]  /*182b0*/  STS [R13+0x1210], R86 ;  /* 0x001210560d007388 */ /* 0x000fe80000000800 */
[----:B------:R-:W-:Y:S04]  /*182c0*/  STS [R15+0x1020], R88 ;  /* 0x001020580f007388 */ /* 0x000fe80000000800 */
        /* <DEDUP_REMOVED lines=10> */
[----:B------:R1:W-:Y:S04]  /*18370*/  STS [R17+0x2030], R9 ;  /* 0x0020300911007388 */ /* 0x0003e80000000800 */
[----:B------:R4:W-:Y:S01]  /*18380*/  STS [R17+0x2230], R106 ;  /* 0x0022306a11007388 */ /* 0x0009e20000000800 */
[----:B--2---:R-:W2:Y:S08]  /*18390*/  LDC R11, c[0x0][0x434] ;  /* 0x00010d00ff0b7b82 */ /* 0x004eb00000000800 */
[----:B------:R-:W-:Y:S08]  /*183a0*/  BAR.SYNC.DEFER_BLOCKING 0x0 ;  /* 0x0000000000007b1d */ /* 0x000ff00000010000 */
[----:B-----5:R-:W5:Y:S01]  /*183b0*/  @P3 LDC R13, c[0x0][0x458] ;  /* 0x00011600ff0d3b82 */ /* 0x020f620000000800 */
[----:B------:R-:W5:Y:S01]  /*183c0*/  S2R R3, SR_TID.X ;  /* 0x0000000000037919 */ /* 0x000f620000002100 */
[----:B---3--:R-:W-:-:S06]  /*183d0*/  @!P1 IMAD.WIDE.U32 R14, R152, R4, RZ ;  /* 0x00000004980e9225 */ /* 0x008fcc00078e00ff */
[----:B------:R-:W3:Y:S01]  /*183e0*/  @P2 LDC R4, c[0x0][0x454] ;  /* 0x00011500ff042b82 */ /* 0x000ee20000000800 */
[----:B-1----:R-:W-:Y:S01]  /*183f0*/  MOV R9, 0x7f800000 ;  /* 0x7f80000000097802 */ /* 0x002fe20000000f00 */
[----:B----4-:R-:W-:Y:S01]  /*18400*/  @P4 FFMA.FTZ R9, R2, R25, R7 ;  /* 0x0000001902094223 */ /* 0x010fe20000010007 */
[----:B------:R-:W-:Y:S01]  /*18410*/  LOP3.LUT P4, RZ, R151, 0x3, RZ, 0xc0, !PT ;  /* 0x0000000397ff7812 */ /* 0x000fe2000788c0ff */
[----:B------:R-:W-:Y:S02]  /*18420*/  @!P1 IMAD R5, R152, R5, R15 ;  /* 0x0000000598059224 */ /* 0x000fe400078e020f */
[----:B------:R-:W-:Y:S01]  /*18430*/  @P3 FMUL.FTZ R7, R6, 0.69314718246459960938 ;  /* 0x3f31721806073820 */ /* 0x000fe20000410000 */
[C---:B------:R-:W-:Y:S01]  /*18440*/  @P1 IMAD.WIDE.U32 R16, R150.reuse, R18, RZ ;  /* 0x0000001296101225 */ /* 0x040fe200078e00ff */
[----:B------:R-:W-:Y:S01]  /*18450*/  MOV R2, 0x7f800000 ;  /* 0x7f80000000027802 */ /* 0x000fe20000000f00 */
[----:B------:R1:W4:Y:S02]  /*18460*/  LDS.128 R20, [R159+0x800] ;  /* 0x000800009f147984 */ /* 0x0003240000000c00 */
[----:B------:R-:W-:-:S02]  /*18470*/  @P1 IMAD R5, R150, R19, R17 ;  /* 0x0000001396051224 */ /* 0x000fc400078e0211 */
[-C--:B--2---:R-:W-:Y:S02]  /*18480*/  @!P0 IMAD R150, R152, R11.reuse, RZ ;  /* 0x0000000b98968224 */ /* 0x084fe400078e02ff */
[----:B------:R-:W-:Y:S02]  /*18490*/  @!P2 IMAD R15, R8, R11, RZ ;  /* 0x0000000b080fa224 */ /* 0x000fe400078e02ff */
[----:B-----5:R-:W-:Y:S01]  /*184a0*/  @P3 FFMA.FTZ R2, R0, R13, R7 ;  /* 0x0000000d00023223 */ /* 0x020fe20000010007 */
[----:B---3--:R-:W-:Y:S01]  /*184b0*/  @P2 IMAD R15, R153, R4, R150 ;  /* 0x00000004990f2224 */ /* 0x008fe200078e0296 */
[----:B------:R-:W-:Y:S02]  /*184c0*/  SHF.L.U32 R6, R3, 0x3, RZ ;  /* 0x0000000303067819 */ /* 0x000fe400000006ff */
[----:B------:R-:W-:Y:S02]  /*184d0*/  SHF.R.U32.HI R3, RZ, 0x2, R3 ;  /* 0x00000002ff037819 */ /* 0x000fe40000011603 */
[----:B------:R-:W-:Y:S01]  /*184e0*/  LOP3.LUT R8, R6, 0x18, RZ, 0xc0, !PT ;  /* 0x0000001806087812 */ /* 0x000fe200078ec0ff */
[----:B-1--4-:R-:W-:Y:S06]  /*184f0*/  @P4 BRA `(.L_x_1784) ;  /* 0x00000000003c4947 */ /* 0x012fec0003800000 */
        /* <DEDUP_REMOVED lines=15> */
.L_x_1784:
[----:B------:R-:W-:Y:S05]  /*185f0*/  BSYNC.RECONVERGENT B0 ;  /* 0x0000000000007941 */ /* 0x000fea0003800200 */
.L_x_1783:
[----:B-1----:R-:W-:Y:S01]  /*18600*/  MOV R9, RZ ;  /* 0x000000ff00097202 */ /* 0x002fe20000000f00 */
[----:B------:R-:W1:Y:S01]  /*18610*/  LDCU.64 UR4, c[0x0][0x410] ;  /* 0x00008200ff0477ac */ /* 0x000e620008000a00 */
[----:B------:R-:W-:Y:S01]  /*18620*/  @P1 MOV R14, R16 ;  /* 0x00000010000e1202 */ /* 0x000fe20000000f00 */
[----:B------:R-:W-:Y:S01]  /*18630*/  BSSY.RECONVERGENT B0, `(.L_x_1785) ;  /* 0x0000017000007945 */ /* 0x000fe20003800200 */
[----:B------:R-:W-:-:S04]  /*18640*/  IMAD.WIDE.U32 R8, R154, UR8, R8 ;  /* 0x000000089a087c25 */ /* 0x000fc8000f8e0008 */
[----:B------:R-:W-:Y:S01]  /*18650*/  IMAD R0, R154, UR9, R9 ;  /* 0x000000099a007c24 */ /* 0x000fe2000f8e0209 */
[----:B------:R-:W-:Y:S02]  /*18660*/  IADD3 R16, P0, PT, R14, R8, RZ ;  /* 0x000000080e107210 */ /* 0x000fe40007f1e0ff */
[----:B------:R2:W3:Y:S01]  /*18670*/  LDS.128 R12, [R159] ;  /* 0x000000009f0c7984 */ /* 0x0004e20000000c00 */
[----:B------:R-:W-:Y:S02]  /*18680*/  IADD3 R154, PT, PT, -R154, R155, RZ ;  /* 0x0000009b9a9a7210 */ /* 0x000fe40007ffe1ff */
[----:B------:R-:W-:Y:S01]  /*18690*/  IADD3.X R17, PT, PT, R5, R0, RZ, P0, !PT ;  /* 0x0000000005117210 */ /* 0x000fe200007fe4ff */
[----:B------:R2:W4:Y:S01]  /*186a0*/  LDS.128 R8, [R159+0x1000] ;  /* 0x001000009f087984 */ /* 0x0005220000000c00 */
[-C--:B------:R-:W-:Y:S02]  /*186b0*/  ISETP.GE.AND P0, PT, R3, R154.reuse, PT ;  /* 0x0000009a0300720c */ /* 0x080fe40003f06270 */
[----:B------:R-:W-:Y:S01]  /*186c0*/  ISETP.GE.AND P1, PT, R158, R154, PT ;  /* 0x0000009a9e00720c */ /* 0x000fe20003f26270 */
[----:B------:R2:W2:Y:S01]  /*186d0*/  LDS.128 R4, [R159+0x2000] ;  /* 0x002000009f047984 */ /* 0x0004a20000000c00 */
[----:B-1----:R-:W-:-:S04]  /*186e0*/  IMAD.WIDE.U32 R16, R153, UR4, R16 ;  /* 0x0000000499107c25 */ /* 0x002fc8000f8e0010 */
[----:B------:R-:W-:-:S05]  /*186f0*/  IMAD R19, R153, UR5, R17 ;  /* 0x0000000599137c24 */ /* 0x000fca000f8e0211 */
[----:B------:R-:W-:Y:S05]  /*18700*/  @P0 BRA `(.L_x_1786) ;  /* 0x0000000000240947 */ /* 0x000fea0003800000 */
[----:B------:R-:W1:Y:S01]  /*18710*/  LDCU.64 UR4, c[0x0][0x3f0] ;  /* 0x00007e00ff0477ac */ /* 0x000e620008000a00 */
[----:B------:R-:W-:-:S05]  /*18720*/  MOV R18, R16 ;  /* 0x0000001000127202 */ /* 0x000fca0000000f00 */
[----:B------:R-:W-:-:S04]  /*18730*/  IMAD.WIDE.U32 R24, R3, UR8, R18 ;  /* 0x0000000803187c25 */ /* 0x000fc8000f8e0012 */
[----:B------:R-:W-:Y:S01]  /*18740*/  IMAD R0, R3, UR9, R25 ;  /* 0x0000000903007c24 */ /* 0x000fe2000f8e0219 */
[----:B-1----:R-:W-:-:S04]  /*18750*/  LEA R26, P0, R24, UR4, 0x1 ;  /* 0x00000004181a7c11 */ /* 0x002fc8000f8008ff */
[----:B------:R-:W-:-:S05]  /*18760*/  LEA.HI.X R27, R24, UR5, R0, 0x1, P0 ;  /* 0x00000005181b7c11 */ /* 0x000fca00080f0c00 */
[----:B---3--:R1:W-:Y:S04]  /*18770*/  STG.E.128 desc[UR6][R26.64], R12 ;  /* 0x0000000c1a007986 */ /* 0x0083e8000c101d06 */
[----:B----4-:R1:W-:Y:S04]  /*18780*/  STG.E.128 desc[UR6][R26.64+0x40], R8 ;  /* 0x000040081a007986 */ /* 0x0103e8000c101d06 */
[----:B--2---:R1:W-:Y:S02]  /*18790*/  STG.E.128 desc[UR6][R26.64+0x80], R4 ;  /* 0x000080041a007986 */ /* 0x0043e4000c101d06 */
.L_x_1786:
[----:B------:R-:W-:Y:S05]  /*187a0*/  BSYNC.RECONVERGENT B0 ;  /* 0x0000000000007941 */ /* 0x000fea0003800200 */
.L_x_1785:
[----:B-12---:R1:W2:Y:S04]  /*187b0*/  LDS.128 R4, [R159+0x1800] ;  /* 0x001800009f047984 */ /* 0x0062a80000000c00 */
[----:B----4-:R1:W4:Y:S01]  /*187c0*/  LDS.128 R8, [R159+0x2800] ;  /* 0x002800009f087984 */ /* 0x0103220000000c00 */
[----:B------:R-:W-:Y:S05]  /*187d0*/  @P1 EXIT ;  /* 0x000000000000194d */ /* 0x000fea0003800000 */
[----:B------:R-:W5:Y:S01]  /*187e0*/  LDCU.64 UR4, c[0x0][0x3f0] ;  /* 0x00007e00ff0477ac */ /* 0x000f620008000a00 */
[----:B------:R-:W-:Y:S01]  /*187f0*/  IADD3 R3, P0, PT, R3, 0x20, RZ ;  /* 0x0000002003037810 */ /* 0x000fe20007f1e0ff */
[----:B---3--:R-:W-:Y:S01]  /*18800*/  IMAD.MOV.U32 R12, RZ, RZ, R16 ;  /* 0x000000ffff0c7224 */ /* 0x008fe200078e0010 */
        /* <DEDUP_REMOVED lines=9> */
[----:B--2---:R-:W-:Y:S04]  /*188a0*/  STG.E.128 desc[UR6][R2.64+0x40], R4 ;  /* 0x0000400402007986 */ /* 0x004fe8000c101d06 */
[----:B----4-:R-:W-:Y:S01]  /*188b0*/  STG.E.128 desc[UR6][R2.64+0x80], R8 ;  /* 0x0000800802007986 */ /* 0x010fe2000c101d06 */
[----:B------:R-:W-:Y:S05]  /*188c0*/  EXIT ;  /* 0x000000000000794d */ /* 0x000fea0003800000 */
.L_x_1787:
        /* <DEDUP_REMOVED lines=11> */
.L_x_5492:


//--------------------- .text._ZN5flash24flash_fwd_splitkv_kernelI23Flash_fwd_kernel_traitsILi96ELi64ELi128ELi4ELb0ELb0EN7cutlass10bfloat16_tE19Flash_kernel_traitsILi96ELi64ELi128ELi4ES3_EELb1ELb0ELb0ELb0ELb1ELb1ELb0ELb1EEEvNS_16Flash_fwd_paramsE --------------------------
	.section	.text._ZN5flash24flash_fwd_splitkv_kernelI23Flash_fwd_kernel_traitsILi96ELi64ELi128ELi4ELb0ELb0EN7cutlass10bfloat16_tE19Flash_kernel_traitsILi96ELi64ELi128ELi4ES3_EELb1ELb0ELb0ELb0ELb1ELb1ELb0ELb1EEEvNS_16Flash_fwd_paramsE,"ax",@progbits
	.align	128
        .global         _ZN5flash24flash_fwd_splitkv_kernelI23Flash_fwd_kernel_traitsILi96ELi64ELi128ELi4ELb0ELb0EN7cutlass10bfloat16_tE19Flash_kernel_traitsILi96ELi64ELi128ELi4ES3_EELb1ELb0ELb0ELb0ELb1ELb1ELb0ELb1EEEvNS_16Flash_fwd_paramsE
        .type           _ZN5flash24flash_fwd_splitkv_kernelI23Flash_fwd_kernel_traitsILi96ELi64ELi128ELi4ELb0ELb0EN7cutlass10bfloat16_tE19Flash_kernel_traitsILi96ELi64ELi128ELi4ES3_EELb1ELb0ELb0ELb0ELb1ELb1ELb0ELb1EEEvNS_16Flash_fwd_paramsE,@function
        .size           _ZN5flash24flash_fwd_splitkv_kernelI23Flash_fwd_kernel_traitsILi96ELi64ELi128ELi4ELb0ELb0EN7cutlass10bfloat16_tE19Flash_kernel_traitsILi96ELi64ELi128ELi4ES3_EELb1ELb0ELb0ELb0ELb1ELb1ELb0ELb1EEEvNS_16Flash_fwd_paramsE,(.L_x_5493 - _ZN5flash24flash_fwd_splitkv_kernelI23Flash_fwd_kernel_traitsILi96ELi64ELi128ELi4ELb0ELb0EN7cutlass10bfloat16_tE19Flash_kernel_traitsILi96ELi64ELi128ELi4ES3_EELb1ELb0ELb0ELb0ELb1ELb1ELb0ELb1EEEvNS_16Flash_fwd_paramsE)
        .other          _ZN5flash24flash_fwd_splitkv_kernelI23Flash_fwd_kernel_traitsILi96ELi64ELi128ELi4ELb0ELb0EN7cutlass10bfloat16_tE19Flash_kernel_traitsILi96ELi64ELi128ELi4ES3_EELb1ELb0ELb0ELb0ELb1ELb1ELb0ELb1EEEvNS_16Flash_fwd_paramsE,@"STO_CUDA_ENTRY STV_DEFAULT"
_ZN5flash24flash_fwd_splitkv_kernelI23Flash_fwd_kernel_traitsILi96ELi64ELi128ELi4ELb0ELb0EN7cutlass10bfloat16_tE19Flash_kernel_traitsILi96ELi64ELi128ELi4ES3_EELb1ELb0ELb0ELb0ELb1ELb1ELb0ELb1EEEvNS_16Flash_fwd_paramsE:
.text._ZN5flash24flash_fwd_splitkv_kernelI23Flash_fwd_kernel_traitsILi96ELi64ELi128ELi4ELb0ELb0EN7cutlass10bfloat16_tE19Flash_kernel_traitsILi96ELi64ELi128ELi4ES3_EELb1ELb0ELb0ELb0ELb1ELb1ELb0ELb1EEEvNS_16Flash_fwd_paramsE:
        /* <DEDUP_REMOVED lines=52> */
.L_x_1788:
        /* <DEDUP_REMOVED lines=63> */
.L_x_1791:
[----:B------:R-:W-:Y:S05]  /*0730*/  BSYNC.RECONVERGENT B0 ;  /* 0x0000000000007941 */ /* 0x000fea0003800200 */
.L_x_1790:
        /* <DEDUP_REMOVED lines=15> */
.L_x_1793:
[----:B------:R-:W-:Y:S05]  /*0830*/  BSYNC.RECONVERGENT B0 ;  /* 0x0000000000007941 */ /* 0x000fea0003800200 */
.L_x_1792:
        /* <DEDUP_REMOVED lines=16> */
.L_x_1789:
        /* <DEDUP_REMOVED lines=11> */
.L_x_1794:
        /* <DEDUP_REMOVED lines=104> */
.L_x_1795:
        /* <DEDUP_REMOVED lines=15> */
.L_x_1797:
[----:B------:R-:W2:Y:S01]  /*1160*/  LDC.64 R6, c[0x0][0x3b8] ;  /* 0x0000ee00ff067b82 */ /* 0x000ea20000000a00 */
[----:B-1----:R-:W-:-:S05]  /*1170*/  IADD3 R14, PT, PT, R0, R9, RZ ;  /* 0x00000009000e7210 */ /* 0x002fca0007ffe0ff */
[C---:B--2---:R-:W-:Y:S02]  /*1180*/  IMAD R5, R14.reuse, R7, RZ ;  /* 0x000000070e057224 */ /* 0x044fe400078e02ff */
[----:B------:R-:W-:-:S05]  /*1190*/  IMAD.WIDE.U32 R14, R14, R6, RZ ;  /* 0x000000060e0e7225 */ /* 0x000fca00078e00ff */
[----:B------:R-:W-:Y:S02]  /*11a0*/  IADD3 R5, PT, PT, R15, R5, RZ ;  /* 0x000000050f057210 */ /* 0x000fe40007ffe0ff */
.L_x_1798:
        /* <DEDUP_REMOVED lines=14> */
.L_x_1799:
[----:B------:R-:W1:Y:S01]  /*1290*/  LDC.64 R2, c[0x0][0x3c0] ;  /* 0x0000f000ff027b82 */ /* 0x000e620000000a00 */
[----:B------:R-:W-:-:S05]  /*12a0*/  IADD3 R0, PT, PT, R0, R9, RZ ;  /* 0x0000000900007210 */ /* 0x000fca0007ffe0ff */
[C---:B-1----:R-:W-:Y:S02]  /*12b0*/  IMAD R15, R0.reuse, R3, RZ ;  /* 0x00000003000f7224 */ /* 0x042fe400078e02ff */
[----:B------:R-:W-:-:S05]  /*12c0*/  IMAD.WIDE.U32 R16, R0, R2, RZ ;  /* 0x0000000200107225 */ /* 0x000fca00078e00ff */
[----:B------:R-:W-:-:S07]  /*12d0*/  IADD3 R15, PT, PT, R17, R15, RZ ;  /* 0x0000000f110f7210 */ /* 0x000fce0007ffe0ff */
.L_x_1800:
        /* <DEDUP_REMOVED lines=51> */
.L_x_1796:
        /* <DEDUP_REMOVED lines=12> */
[C---:B------:R-:W-:Y:S01]  /*16d0*/  IMAD.SHL.U32 R81, R2.reuse, 0x20, RZ ;  /* 0x0000002002517824 */ /* 0x040fe200078e00ff */
[----:B------:R-:W-:-:S02]  /*16e0*/  SHF.L.U64.HI R82, R2, 0x5, R3 ;  /* 0x0000000502527819 */ /* 0x000fc40000010203 */
[----:B------:R-:W-:Y:S01]  /*16f0*/  SHF.L.U32 R90, R153, 0x5, RZ ;  /* 0x00000005995a7819 */ /* 0x000fe200000006ff */
[----:B------:R-:W-:Y:S01]  /*1700*/  IMAD.X R21, RZ, RZ, R0, P4 ;  /* 0x000000ffff157224 */ /* 0x000fe200020e0600 */
[----:B------:R-:W-:Y:S01]  /*1710*/  MOV R127, RZ ;  /* 0x000000ff007f7202 */ /* 0x000fe20000000f00 */
[----:B------:R-:W2:Y:S01]  /*1720*/  @!P2 LDC.64 R8, c[0x0][0x398] ;  /* 0x0000e600ff08ab82 */ /* 0x000ea20000000a00 */
[----:B------:R-:W-:Y:S01]  /*1730*/  LOP3.LUT R90, R90, 0xc0, RZ, 0xc0, !PT ;  /* 0x000000c05a5a7812 */ /* 0x000fe200078ec0ff */
[----:B------:R-:W-:Y:S01]  /*1740*/  IMAD.WIDE.U32 R20, R126, R6, R20 ;  /* 0x000000067e147225 */ /* 0x000fe200078e0014 */
[----:B------:R-:W-:Y:S02]  /*1750*/  SHF.L.U32 R66, R67, 0x7, RZ ;  /* 0x0000000743427819 */ /* 0x000fe400000006ff */
[----:B------:R-:W-:Y:S01]  /*1760*/  LOP3.LUT R90, R90, 0x18, R87, 0xf8, !PT ;  /* 0x000000185a5a7812 */ /* 0x000fe200078ef857 */
[----:B-1----:R-:W-:Y:S01]  /*1770*/  @P2 IMAD.WIDE.U32 R18, R152, R128, RZ ;  /* 0x0000008098122225 */ /* 0x002fe200078e00ff */
[----:B------:R-:W-:Y:S01]  /*1780*/  LOP3.LUT R87, R87, 0xc, RZ, 0xc0, !PT ;  /* 0x0000000c57577812 */ /* 0x000fe200078ec0ff */
[----:B------:R-:W1:Y:S01]  /*1790*/  LDC R0, c[0x0][0x450] ;  /* 0x00011400ff007b82 */ /* 0x000e620000000800 */
[----:B------:R-:W-:Y:S01]  /*17a0*/  SHF.L.U64.HI R78, R6, 0x5, R7 ;  /* 0x00000005064e7819 */ /* 0x000fe20000010207 */
[----:B------:R-:W-:Y:S01]  /*17b0*/  IMAD R97, R126, R7, R21 ;  /* 0x000000077e617224 */ /* 0x000fe200078e0215 */
[----:B------:R-:W-:Y:S01]  /*17c0*/  SHF.R.U32.HI R79, RZ, 0x1, R153 ;  /* 0x00000001ff4f7819 */ /* 0x000fe20000011699 */
[----:B------:R-:W-:Y:S01]  /*17d0*/  IMAD.SHL.U32 R96, R20, 0x2, RZ ;  /* 0x0000000214607824 */ /* 0x000fe200078e00ff */
[----:B------:R-:W-:Y:S01]  /*17e0*/  LOP3.LUT R115, R92, 0x20, RZ, 0xc0, !PT ;  /* 0x000000205c737812 */ /* 0x000fe200078ec0ff */
[----:B------:R-:W-:Y:S01]  /*17f0*/  VIADD R76, R66, 0xffffff80 ;  /* 0xffffff80424c7836 */ /* 0x000fe20000000000 */
[----:B------:R-:W-:Y:S01]  /*1800*/  SHF.L.U64.HI R97, R20, 0x1, R97 ;  /* 0x0000000114617819 */ /* 0x000fe20000010261 */
[----:B--2---:R-:W-:-:S04]  /*1810*/  @!P2 IMAD.WIDE.U32 R16, R154, R8, RZ ;  /* 0x000000089a10a225 */ /* 0x004fc800078e00ff */
[----:B------:R-:W-:Y:S01]  /*1820*/  @!P2 IMAD.MOV.U32 R8, RZ, RZ, R16 ;  /* 0x000000ffff08a224 */ /* 0x000fe200078e0010 */
[----:B------:R-:W-:Y:S01]  /*1830*/  IADD3 R16, P3, PT, R28, R14, RZ ;  /* 0x0000000e1c107210 */ /* 0x000fe20007f7e0ff */
[----:B------:R-:W-:Y:S02]  /*1840*/  @P2 IMAD.MOV.U32 R8, RZ, RZ, R18 ;  /* 0x000000ffff082224 */ /* 0x000fe400078e0012 */
[----:B------:R-:W-:Y:S01]  /*1850*/  @!P2 IMAD R9, R154, R9, R17 ;  /* 0x000000099a09a224 */ /* 0x000fe200078e0211 */
[----:B-1----:R-:W-:Y:S01]  /*1860*/  LEA.HI R89, R0, R0, RZ, 0x1 ;  /* 0x0000000000597211 */ /* 0x002fe200078f08ff */
[----:B------:R-:W-:Y:S01]  /*1870*/  @P2 IMAD R9, R152, R129, R19 ;  /* 0x0000008198092224 */ /* 0x000fe200078e0213 */
[----:B------:R-:W-:Y:S01]  /*1880*/  IADD3 R12, P2, PT, R28, R8, RZ ;  /* 0x000000081c0c7210 */ /* 0x000fe20007f5e0ff */
[----:B------:R-:W-:Y:S01]  /*1890*/  IMAD.X R17, RZ, RZ, R13, P3 ;  /* 0x000000ffff117224 */ /* 0x000fe200018e060d */
[----:B------:R-:W-:Y:S01]  /*18a0*/  SHF.R.S32.HI R89, RZ, 0x1, R89 ;  /* 0x00000001ff597819 */ /* 0x000fe20000011459 */
[----:B------:R-:W-:Y:S01]  /*18b0*/  IMAD.WIDE.U32 R14, R11, 0x40, R126 ;  /* 0x000000400b0e7825 */ /* 0x000fe200078e007e */
[----:B------:R-:W-:-:S02]  /*18c0*/  IADD3.X R13, PT, PT, RZ, R9, RZ, P2, !PT ;  /* 0x00000009ff0d7210 */ /* 0x000fc400017fe4ff */
[----:B----4-:R-:W-:Y:S01]  /*18d0*/  IADD3 R96, P2, PT, R96, UR8, RZ ;  /* 0x0000000860607c10 */ /* 0x010fe2000ff5e0ff */
[----:B------:R-:W-:-:S03]  /*18e0*/  IMAD.WIDE.U32 R16, R126, R2, R16 ;  /* 0x000000027e107225 */ /* 0x000fc600078e0010 */
[----:B------:R-:W-:Y:S01]  /*18f0*/  IADD3.X R97, PT, PT, R97, UR9, RZ, P2, !PT ;  /* 0x0000000961617c10 */ /* 0x000fe200097fe4ff */
[----:B------:R-:W-:Y:S01]  /*1900*/  IMAD.WIDE.U32 R12, R155, UR4, R12 ;  /* 0x000000049b0c7c25 */ /* 0x000fe2000f8e000c */
[----:B------:R-:W-:-:S03]  /*1910*/  MOV R148, R96 ;  /* 0x0000006000947202 */ /* 0x000fc60000000f00 */
[----:B------:R-:W-:Y:S01]  /*1920*/  IMAD R13, R155, UR5, R13 ;  /* 0x000000059b0d7c24 */ /* 0x000fe2000f8e020d */
[----:B------:R-:W1:Y:S01]  /*1930*/  LDCU.64 UR4, c[0x0][0x390] ;  /* 0x00007200ff0477ac */ /* 0x000e620008000a00 */
[----:B------:R-:W-:Y:S01]  /*1940*/  IMAD R95, R126, R3, R17 ;  /* 0x000000037e5f7224 */ /* 0x000fe200078e0211 */
[----:B------:R-:W-:Y:S01]  /*1950*/  SHF.R.S32.HI R3, RZ, 0x1f, R84 ;  /* 0x0000001fff037819 */ /* 0x000fe20000011454 */
[----:B------:R-:W-:Y:S02]  /*1960*/  IMAD.SHL.U32 R94, R16, 0x2, RZ ;  /* 0x00000002105e7824 */ /* 0x000fe400078e00ff */
[----:B------:R-:W-:Y:S01]  /*1970*/  IMAD R8, R15, R128, RZ ;  /* 0x000000800f087224 */ /* 0x000fe200078e02ff */
[----:B------:R-:W-:Y:S01]  /*1980*/  LEA.HI R0, R3, R84, RZ, 0x7 ;  /* 0x0000005403007211 */ /* 0x000fe200078f38ff */
[----:B------:R-:W-:Y:S01]  /*1990*/  IMAD R88, R126, R89, R87 ;  /* 0x000000597e587224 */ /* 0x000fe200078e0257 */
[----:B------:R-:W-:Y:S01]  /*19a0*/  SHF.L.U64.HI R95, R16, 0x1, R95 ;  /* 0x00000001105f7819 */ /* 0x000fe2000001025f */
[C---:B------:R-:W-:Y:S01]  /*19b0*/  IMAD R83, R14.reuse, R129, R8 ;  /* 0x000000810e537224 */ /* 0x040fe200078e0208 */
[----:B------:R-:W-:Y:S01]  /*19c0*/  SHF.R.S32.HI R0, RZ, 0x7, R0 ;  /* 0x00000007ff007819 */ /* 0x000fe20000011400 */
[--C-:B------:R-:W-:Y:S01]  /*19d0*/  IMAD.IADD R87, R87, 0x1, R88.reuse ;  /* 0x0000000157577824 */ /* 0x100fe200078e0258 */
[----:B------:R-:W-:Y:S01]  /*19e0*/  SHF.R.S32.HI R86, RZ, 0x1f, R88 ;  /* 0x0000001fff567819 */ /* 0x000fe20000011458 */
[----:B------:R-:W-:-:S03]  /*19f0*/  IMAD.WIDE.U32 R128, R14, R128, R12 ;  /* 0x000000800e807225 */ /* 0x000fc600078e000c */
[----:B------:R-:W-:Y:S01]  /*1a00*/  SHF.R.S32.HI R85, RZ, 0x1f, R87 ;  /* 0x0000001fff557819 */ /* 0x000fe20000011457 */
[----:B------:R-:W-:Y:S01]  /*1a10*/  IMAD.MOV.U32 R147, RZ, RZ, R97 ;  /* 0x000000ffff937224 */ /* 0x000fe200078e0061 */
[----:B-1----:R-:W-:Y:S01]  /*1a20*/  IADD3 R94, P2, PT, R94, UR4, RZ ;  /* 0x000000045e5e7c10 */ /* 0x002fe2000ff5e0ff */
[----:B------:R-:W-:-:S03]  /*1a30*/  IMAD.IADD R83, R129, 0x1, R83 ;  /* 0x0000000181537824 */ /* 0x000fc600078e0253 */
[----:B------:R-:W-:Y:S01]  /*1a40*/  IADD3.X R95, PT, PT, R95, UR5, RZ, P2, !PT ;  /* 0x000000055f5f7c10 */ /* 0x000fe200097fe4ff */
[----:B------:R-:W-:Y:S01]  /*1a50*/  IMAD.MOV.U32 R150, RZ, RZ, R94 ;  /* 0x000000ffff967224 */ /* 0x000fe200078e005e */
[----:B------:R-:W-:Y:S02]  /*1a60*/  ISETP.GE.AND P2, PT, R0, R67, PT ;  /* 0x000000430000720c */ /* 0x000fe40003f46270 */
[----:B------:R-:W-:-:S11]  /*1a70*/  MOV R151, R95 ;  /* 0x0000005f00977202 */ /* 0x000fd60000000f00 */
[----:B---3--:R-:W-:Y:S05]  /*1a80*/  @P2 BRA `(.L_x_1801) ;  /* 0x0000007800642947 */ /* 0x008fea0003800000 */
        /* <DEDUP_REMOVED lines=99> */
.L_x_1823:
[----:B------:R-:W-:Y:S01]  /*20c0*/  VIADD R116, R116, 0x80 ;  /* 0x0000008074747836 */ /* 0x000fe20000000000 */
[----:B------:R-:W-:Y:S01]  /*20d0*/  BSSY.RECONVERGENT B1, `(.L_x_1802) ;  /* 0x00006d5000017945 */ /* 0x000fe20003800200 */
[----:B------:R-:W-:Y:S02]  /*20e0*/  VIADD R118, R118, 0x80 ;  /* 0x0000008076767836 */ /* 0x000fe40000000000 */
[----:B------:R-:W-:Y:S01]  /*20f0*/  VIADD R112, R112, 0xffffffff ;  /* 0xffffffff70707836 */ /* 0x000fe20000000000 */
[-C--:B------:R-:W-:Y:S01]  /*2100*/  ISETP.GE.AND P0, PT, R126, R116.reuse, PT ;  /* 0x000000747e00720c */ /* 0x080fe20003f06270 */
[----:B------:R-:W-:Y:S01]  /*2110*/  IMAD.MOV.U32 R120, RZ, RZ, R114 ;  /* 0x000000ffff787224 */ /* 0x000fe200078e0072 */
[C---:B------:R-:W-:Y:S01]  /*2120*/  ISETP.GE.AND P6, PT, R91.reuse, R116, PT ;  /* 0x000000745b00720c */ /* 0x040fe20003fc6270 */
        /* <DEDUP_REMOVED lines=98> */
.L_x_1803:
        /* <DEDUP_REMOVED lines=145> */
.L_x_1807:
[----:B---34-:R-:W-:Y:S05]  /*3060*/  BSYNC.RECONVERGENT B0 ;  /* 0x0000000000007941 */ /* 0x018fea0003800200 */
.L_x_1806:
        /* <DEDUP_REMOVED lines=141> */
.L_x_1809:
[----:B------:R-:W-:Y:S05]  /*3940*/  BSYNC.RECONVERGENT B0 ;  /* 0x0000000000007941 */ /* 0x000fea0003800200 */
.L_x_1808:
        /* <DEDUP_REMOVED lines=147> */
.L_x_1811:
[----:B------:R-:W-:Y:S05]  /*4280*/  BSYNC.RECONVERGENT B0 ;  /* 0x0000000000007941 */ /* 0x000fea0003800200 */
.L_x_1810:
        /* <DEDUP_REMOVED lines=150> */
.L_x_1813:
[----:B------:R-:W-:Y:S05]  /*4bf0*/  BSYNC.RECONVERGENT B0 ;  /* 0x0000000000007941 */ /* 0x000fea0003800200 */
.L_x_1812:
[----:B------:R-:W2:Y:S01]  /*4c00*/  LDC R27, c[0x0][0x450] ;  /* 0x00011400ff1b7b82 */ /* 0x000ea20000000800 */
[----:B-1----:R-:W-:Y:S05]  /*4c10*/  IMAD.U32 R3, R52, -0x40, RZ ;  /* 0xffffffc034037824 */ /* 0x002fea00078e00ff */
[C---:B------:R-:W-:Y:S02]  /*4c20*/  LEA R32, P1, R3.reuse, R32, 0x1 ;  /* 0x0000002003207211 */ /* 0x040fe400078208ff */
[C---:B------:R-:W-:Y:S02]  /*4c30*/  LEA R64, P0, R3.reuse, R64, 0x1 ;  /* 0x0000004003407211 */ /* 0x040fe400078008ff */
[C---:B------:R-:W-:Y:S02]  /*4c40*/  LEA.HI.X.SX32 R33, R3.reuse, R33, 0x1, P1 ;  /* 0x0000002103217211 */ /* 0x040fe400008f0eff */
[----:B------:R-:W-:Y:S01]  /*4c50*/  LEA.HI.X.SX32 R65, R3, R65, 0x1, P0 ;  /* 0x0000004103417211 */ /* 0x000fe200000f0eff */
[----:B------:R-:W-:Y:S05]  /*4c60*/  BRA `(.L_x_1804) ;  /* 0x00000040006c7947 */ /* 0x000fea0003800000 */
.L_x_1805:
        /* <DEDUP_REMOVED lines=259> */
.L_x_1815:
[----:B---34-:R-:W-:Y:S05]  /*5ca0*/  BSYNC.RECONVERGENT B0 ;  /* 0x0000000000007941 */ /* 0x018fea0003800200 */
.L_x_1814:
        /* <DEDUP_REMOVED lines=258> */
.L_x_1817:
[----:B------:R-:W-:Y:S05]  /*6cd0*/  BSYNC.RECONVERGENT B0 ;  /* 0x0000000000007941 */ /* 0x000fea0003800200 */
.L_x_1816:
[----:B------:R-:W-:Y:S04]  /*6ce0*/  BSSY.RECONVERGENT B0, `(.L_x_1818) ;  /* 0x0000105000007945 */ /* 0x000fe80003800200 */
[----:B------:R-:W-:Y:S05]  /*6cf0*/  @!P5 BRA `(.L_x_1819) ;  /* 0x00000010000cd947 */ /* 0x000fea0003800000 */
[C---:B------:R-:W-:Y:S01]  /*6d00*/  ISETP.GE.AND P0, PT, R28.reuse, R27, PT ;  /* 0x0000001b1c00720c */ /* 0x040fe20003f06270 */
[----:B------:R-:W4:Y:S11]  /*6d10*/  LDC.64 R2, c[0x0][0x4a8] ;  /* 0x00012a00ff027b82 */ /* 0x000f360000000a00 */
[----:B------:R-:W-:Y:S01]  /*6d20*/  @!UPT UIADD3 URZ, UPT, UPT, URZ, URZ, URZ ;  /* 0x000000fffffff290 */ /* 0x000fe2000fffe0ff */
[----:B------:R-:W-:Y:S04]  /*6d30*/  @!P0 ISETP.GE.U32.AND P1, PT, R28, R35, PT ;  /* 0x000000231c00820c */ /* 0x000fe80003f26070 */
[----:B------:R-:W-:Y:S02]  /*6d40*/  @!P0 SEL R0, R34, RZ, P1 ;  /* 0x000000ff22008207 */ /* 0x000fe40000800000 */
[----:B--2---:R-:W-:Y:S02]  /*6d50*/  @!P0 SEL R9, R124, RZ, P1 ;  /* 0x000000ff7c098207 */ /* 0x004fe40000800000 */
        /* <DEDUP_REMOVED lines=28> */
[C---:B------:R-:W-:Y:S01]  /*6f20*/  @!P0 SHF.L.U32 R19, R40.reuse, 0x10, RZ ;  /* 0x0000001028138819 */ /* 0x040fe200000006ff */
        /* <DEDUP_REMOVED lines=19> */
[----:B------:R-:W-:Y:S01]  /*7060*/  @!P0 FMUL.FTZ R3, R3, R16 ;  /* 0x0000001003038220 */ /* 0x000fe20000410000 */
[----:B------:R-:W-:Y:S01]  /*7070*/  @!P0 LOP3.LUT R16, R37, 0xffff0000, RZ, 0xc0, !PT ;  /* 0xffff000025108812 */ /* 0x000fe200078ec0ff */
[----:B------:R-:W-:Y:S01]  /*7080*/  @!P0 FMUL.FTZ R5, R5, R12 ;  /* 0x0000000c05058220 */ /* 0x000fe20000410000 */
[----:B------:R-:W-:Y:S01]  /*7090*/  @!P0 LOP3.LUT R12, R36, 0xffff0000, RZ, 0xc0, !PT ;  /* 0xffff0000240c8812 */ /* 0x000fe200078ec0ff */
[----:B--2---:R-:W-:Y:S02]  /*70a0*/  @!P0 IMAD.U32 R11, R20, 0x10000, RZ ;  /* 0x00010000140b8824 */ /* 0x004fe400078e00ff */
        /* <DEDUP_REMOVED lines=18> */
[----:B------:R-:W-:Y:S01]  /*71d0*/  @!P0 IMAD.U32 R0, R23, 0x10000, RZ ;  /* 0x0001000017008824 */ /* 0x000fe200078e00ff */
[----:B------:R-:W-:Y:S01]  /*71e0*/  @!P0 F2FP.BF16.F32.PACK_AB R11, R4, R3 ;  /* 0x00000003040b823e */ /* 0x000fe200000010ff */
[----:B------:R-:W-:Y:S01]  /*71f0*/  @!P0 FFMA.FTZ R5, R12, R13, R5 ;  /* 0x0000000d0c058223 */ /* 0x000fe20000010005 */
[----:B------:R-:W-:Y:S01]  /*7200*/  @!P1 SEL R4, R34, RZ, P2 ;  /* 0x000000ff22049207 */ /* 0x000fe20001000000 */
[----:B------:R-:W-:Y:S01]  /*7210*/  @!P0 FFMA.FTZ R6, R9, R17, R6 ;  /* 0x0000001109068223 */ /* 0x000fe20000010006 */
[----:B------:R-:W-:Y:S01]  /*7220*/  @!P0 LOP3.LUT R3, R23, 0xffff0000, RZ, 0xc0, !PT ;  /* 0xffff000017038812 */ /* 0x000fe200078ec0ff */
        /* <DEDUP_REMOVED lines=11> */
[----:B------:R-:W-:Y:S01]  /*72e0*/  @!P1 SHF.L.U64.HI R0, R4, 0x1, R9 ;  /* 0x0000000104009819 */ /* 0x000fe20000010209 */
        /* <DEDUP_REMOVED lines=45> */
[----:B------:R-:W-:Y:S01]  /*75c0*/  @!P1 LOP3.LUT R12, R40, 0xffff0000, RZ, 0xc0, !PT ;  /* 0xffff0000280c9812 */ /* 0x000fe200078ec0ff */
[----:B------:R-:W-:Y:S01]  /*75d0*/  @!P1 FMUL.FTZ R6, R6, R11 ;  /* 0x0000000b06069220 */ /* 0x000fe20000410000 */
[----:B--2---:R-:W-:Y:S01]  /*75e0*/  @!P1 LOP3.LUT R11, R36, 0xffff0000, RZ, 0xc0, !PT ;  /* 0xffff0000240b9812 */ /* 0x004fe200078ec0ff */
[----:B------:R-:W-:Y:S01]  /*75f0*/  @!P1 FMUL.FTZ R7, R10, R7 ;  /* 0x000000070a079220 */ /* 0x000fe20000410000 */
[----:B------:R-:W-:Y:S01]  /*7600*/  @!P1 FMUL.FTZ R8, R9, R8 ;  /* 0x0000000809089220 */ /* 0x000fe20000410000 */
[----:B------:R-:W-:Y:S02]  /*7610*/  @!P1 IMAD.U32 R10, R40, 0x10000, RZ ;  /* 0x00010000280a9824 */ /* 0x000fe400078e00ff */
[----:B------:R-:W-:Y:S01]  /*7620*/  @!P1 FMUL.FTZ R0, R0, R19 ;  /* 0x0000001300009220 */ /* 0x000fe20000410000 */
[----:B------:R-:W-:Y:S01]  /*7630*/  @!P1 SHF.L.U32 R19, R42, 0x10, RZ ;  /* 0x000000102a139819 */ /* 0x000fe200000006ff */
[----:B------:R-:W-:Y:S02]  /*7640*/  @!P1 IMAD.U32 R9, R36, 0x10000, RZ ;  /* 0x0001000024099824 */ /* 0x000fe400078e00ff */
[----:B------:R-:W-:Y:S01]  /*7650*/  @!P1 FMUL.FTZ R2, R2, R17 ;  /* 0x0000001102029220 */ /* 0x000fe20000410000 */
[----:B------:R-:W-:Y:S01]  /*7660*/  @!P1 LOP3.LUT R17, R37, 0xffff0000, RZ, 0xc0, !PT ;  /* 0xffff000025119812 */ /* 0x000fe200078ec0ff */
[----:B------:R-:W-:Y:S01]  /*7670*/  @!P1 FMUL.FTZ R3, R3, R16 ;  /* 0x0000001003039220 */ /* 0x000fe20000410000 */
[----:B------:R-:W-:Y:S01]  /*7680*/  @!P0 ISETP.GE.U32.AND P2, PT, R25, R35, PT ;  /* 0x000000231900820c */ /* 0x000fe20003f46070 */
[----:B------:R-:W-:Y:S01]  /*7690*/  @!P1 FMUL.FTZ R4, R4, R13 ;  /* 0x0000000d04049220 */ /* 0x000fe20000410000 */
[----:B------:R-:W-:Y:S01]  /*76a0*/  @!P1 SHF.L.U32 R16, R37, 0x10, RZ ;  /* 0x0000001025109819 */ /* 0x000fe200000006ff */
[----:B------:R-:W-:Y:S02]  /*76b0*/  @!P1 IMAD.U32 R13, R41, 0x10000, RZ ;  /* 0x00010000290d9824 */ /* 0x000fe400078e00ff */
[----:B------:R-:W-:Y:S01]  /*76c0*/  @!P1 FFMA.FTZ R0, R9, R10, R0 ;  /* 0x0000000a09009223 */ /* 0x000fe20000010000 */
[----:B------:R-:W-:Y:S01]  /*76d0*/  @!P1 LOP3.LUT R9, R38, 0xffff0000, RZ, 0xc0, !PT ;  /* 0xffff000026099812 */ /* 0x000fe200078ec0ff */
[----:B------:R-:W-:Y:S01]  /*76e0*/  @!P1 FFMA.FTZ R2, R11, R12, R2 ;  /* 0x0000000c0b029223 */ /* 0x000fe20000010002 */
[----:B------:R-:W-:Y:S01]  /*76f0*/  @!P0 SEL R12, R34, RZ, P2 ;  /* 0x000000ff220c8207 */ /* 0x000fe20001000000 */
[----:B------:R-:W-:Y:S01]  /*7700*/  @!P1 FFMA.FTZ R3, R16, R13, R3 ;  /* 0x0000000d10039223 */ /* 0x000fe20000010003 */
[----:B------:R-:W-:Y:S01]  /*7710*/  @!P0 SEL R11, R124, RZ, P2 ;  /* 0x000000ff7c0b8207 */ /* 0x000fe20001000000 */
[----:B------:R-:W-:Y:S01]  /*7720*/  @!P1 FFMA.FTZ R4, R17, R18, R4 ;  /* 0x0000001211049223 */ /* 0x000fe20000010004 */
[----:B------:R-:W-:Y:S01]  /*7730*/  @!P0 IADD3 R17, P5, PT, R117, R12, RZ ;  /* 0x0000000c75118210 */ /* 0x000fe20007fbe0ff */
[----:B------:R-:W-:Y:S01]  /*7740*/  @!P1 IMAD.U32 R10, R38, 0x10000, RZ ;  /* 0x00010000260a9824 */ /* 0x000fe200078e00ff */
[----:B------:R-:W-:Y:S01]  /*7750*/  @!P1 F2FP.BF16.F32.PACK_AB R0, R2, R0 ;  /* 0x000000000200923e */ /* 0x000fe200000010ff */
        /* <DEDUP_REMOVED lines=11> */
[----:B------:R-:W-:Y:S01]  /*7810*/  @!P1 MOV R36, R0 ;  /* 0x0000000000249202 */ /* 0x000fe20000000f00 */
[----:B------:R-:W-:Y:S01]  /*7820*/  @!P0 IMAD.SHL.U32 R17, R17, 0x2, RZ ;  /* 0x0000000211118824 */ /* 0x000fe200078e00ff */
[----:B------:R-:W-:Y:S02]  /*7830*/  @!P1 MOV R38, R6 ;  /* 0x0000000600269202 */ /* 0x000fe40000000f00 */
[----:B------:R-:W-:Y:S02]  /*7840*/  @!P1 F2FP.BF16.F32.PACK_AB R7, R8, R7 ;  /* 0x000000070807923e */ /* 0x000fe400000010ff */
[----:B------:R-:W-:Y:S02]  /*7850*/  @!P0 IADD3 R20, P5, PT, R17, R100, RZ ;  /* 0x0000006411148210 */ /* 0x000fe40007fbe0ff */
[----:B------:R-:W-:Y:S01]  /*7860*/  @!P0 SEL R3, R35, R34, !P2 ;  /* 0x0000002223038207 */ /* 0x000fe20005000000 */
[----:B------:R-:W-:Y:S01]  /*7870*/  @!P1 IMAD.MOV.U32 R39, RZ, RZ, R7 ;  /* 0x000000ffff279224 */ /* 0x000fe200078e0007 */
[----:B------:R-:W-:Y:S01]  /*7880*/  @!P0 IADD3 R16, P1, PT, R17, R102, RZ ;  /* 0x0000006611108210 */ /* 0x000fe20007f3e0ff */
[C---:B------:R-:W-:Y:S02]  /*7890*/  @!P0 IMAD.X R21, R10.reuse, 0x1, R101, P5 ;  /* 0x000000010a158824 */ /* 0x040fe400028e0665 */
[----:B------:R-:W-:Y:S01]  /*78a0*/  @!P0 IMAD.WIDE R4, R3, 0x2, R14 ;  /* 0x0000000203048825 */ /* 0x000fe200078e020e */
[----:B------:R-:W-:Y:S01]  /*78b0*/  @!P0 IADD3.X R17, PT, PT, R10, R103, RZ, P1, !PT ;  /* 0x000000670a118210 */ /* 0x000fe20000ffe4ff */
[----:B------:R4:W-:Y:S01]  /*78c0*/  STG.E.128 desc[UR6][R48.64+0x40], R36 ;  /* 0x0000402430007986 */ /* 0x0009e2000c101d06 */
[----:B------:R-:W-:Y:S07]  /*78d0*/  ISETP.GE.U32.OR P1, PT, R25, R35, P0 ;  /* 0x000000231900720c */ /* 0x000fee0000726470 */
        /* <DEDUP_REMOVED lines=69> */
.L_x_1819:
[----:B------:R-:W-:Y:S05]  /*7d30*/  BSYNC.RECONVERGENT B0 ;  /* 0x0000000000007941 */ /* 0x000fea0003800200 */
.L_x_1818:
[----:B------:R-:W-:Y:S04]  /*7d40*/  BSSY.RECONVERGENT B0, `(.L_x_1820) ;  /* 0x0000107000007945 */ /* 0x000fe80003800200 */
[----:B------:R-:W-:Y:S05]  /*7d50*/  @!P4 BRA `(.L_x_1821) ;  /* 0x000000100014c947 */ /* 0x000fea0003800000 */
[C---:B------:R-:W-:Y:S01]  /*7d60*/  ISETP.GE.AND P0, PT, R28.reuse, R27, PT ;  /* 0x0000001b1c00720c */ /* 0x040fe20003f06270 */
[----:B--2---:R-:W2:Y:S11]  /*7d70*/  LDC.64 R10, c[0x0][0x4a8] ;  /* 0x00012a00ff0a7b82 */ /* 0x004eb60000000a00 */
[----:B------:R-:W-:Y:S01]  /*7d80*/  @!UPT UIADD3 URZ, UPT, UPT, URZ, URZ, URZ ;  /* 0x000000fffffff290 */ /* 0x000fe2000fffe0ff */
[-C--:B------:R-:W-:Y:S04]  /*7d90*/  @!P0 ISETP.GE.U32.AND P1, PT, R28, R35.reuse, PT ;  /* 0x000000231c00820c */ /* 0x080fe80003f26070 */
        /* <DEDUP_REMOVED lines=62> */
[----:B------:R-:W-:Y:S02]  /*8180*/  @!P0 IMAD.U32 R12, R21, 0x10000, RZ ;  /* 0x00010000150c8824 */ /* 0x000fe400078e00ff */
[----:B------:R-:W-:Y:S01]  /*8190*/  @!P0 FFMA.FTZ R2, R13, R14, R2 ;  /* 0x0000000e0d028223 */ /* 0x000fe20000010002 */
[----:B------:R-:W-:Y:S01]  /*81a0*/  @!P0 LOP3.LUT R13, R38, 0xffff0000, RZ, 0xc0, !PT ;  /* 0xffff0000260d8812 */ /* 0x000fe200078ec0ff */
[----:B------:R-:W1:Y:S01]  /*81b0*/  LDC.64 R18, c[0x0][0x3b8] ;  /* 0x0000ee00ff127b82 */ /* 0x000e620000000a00 */
        /* <DEDUP_REMOVED lines=15> */
[----:B------:R-:W-:Y:S01]  /*82b0*/  @!P0 FFMA.FTZ R7, R0, R14, R7 ;  /* 0x0000000e00078223 */ /* 0x000fe20000010007 */
[----:B------:R-:W-:Y:S02]  /*82c0*/  @!P1 SEL R0, R34, RZ, P2 ;  /* 0x000000ff22009207 */ /* 0x000fe40001000000 */
[----:B------:R-:W-:Y:S01]  /*82d0*/  @!P0 FFMA.FTZ R8, R3, R15, R8 ;  /* 0x0000000f03088223 */ /* 0x000fe20000010008 */
[----:B------:R-:W-:Y:S02]  /*82e0*/  @!P1 SEL R3, R124, RZ, P2 ;  /* 0x000000ff7c039207 */ /* 0x000fe40001000000 */
[----:B------:R-:W-:Y:S02]  /*82f0*/  @!P1 IADD3 R13, P4, PT, R119, R0, RZ ;  /* 0x00000000770d9210 */ /* 0x000fe40007f9e0ff */
[----:B------:R-:W-:Y:S01]  /*8300*/  @!P0 F2FP.BF16.F32.PACK_AB R6, R6, R5 ;  /* 0x000000050606823e */ /* 0x000fe200000010ff */
[----:B-1----:R-:W-:Y:S01]  /*8310*/  IMAD.WIDE.U32 R48, R18, 0xc0, R96 ;  /* 0x000000c012307825 */ /* 0x002fe200078e0060 */
[----:B------:R-:W-:Y:S02]  /*8320*/  @!P1 IADD3.X R0, PT, PT, R106, R3, RZ, P4, !PT ;  /* 0x000000036a009210 */ /* 0x000fe400027fe4ff */
[----:B------:R-:W-:Y:S01]  /*8330*/  @!P0 F2FP.BF16.F32.PACK_AB R7, R8, R7 ;  /* 0x000000070807823e */ /* 0x000fe200000010ff */
[----:B------:R-:W-:Y:S01]  /*8340*/  IMAD R19, R19, 0xc0, RZ ;  /* 0x000000c013137824 */ /* 0x000fe200078e02ff */
[C---:B------:R-:W-:Y:S01]  /*8350*/  @!P1 SHF.L.U64.HI R0, R13.reuse, 0x1, R0 ;  /* 0x000000010d009819 */ /* 0x040fe20000010200 */
[----:B------:R-:W-:Y:S01]  /*8360*/  @!P0 IMAD.MOV.U32 R22, RZ, RZ, R6 ;  /* 0x000000ffff168224 */ /* 0x000fe200078e0006 */
[----:B------:R-:W-:Y:S01]  /*8370*/  @!P1 SHF.L.U32 R13, R13, 0x1, RZ ;  /* 0x000000010d0d9819 */ /* 0x000fe200000006ff */
[----:B------:R-:W-:Y:S01]  /*8380*/  IMAD.IADD R49, R49, 0x1, R19 ;  /* 0x0000000131317824 */ /* 0x000fe200078e0213 */
        /* <DEDUP_REMOVED lines=20> */
[C---:B------:R-:W-:Y:S01]  /*84d0*/  @!P1 IMAD.U32 R14, R46.reuse, 0x10000, RZ ;  /* 0x000100002e0e9824 */ /* 0x040fe200078e00ff */
[----:B------:R-:W-:Y:S01]  /*84e0*/  @!P1 LOP3.LUT R13, R46, 0xffff0000, RZ, 0xc0, !PT ;  /* 0xffff00002e0d9812 */ /* 0x000fe200078ec0ff */
[----:B------:R-:W-:Y:S01]  /*84f0*/  @!P1 IMAD.U32 R19, R44, 0x10000, RZ ;  /* 0x000100002c139824 */ /* 0x000fe200078e00ff */
[----:B------:R-:W-:Y:S01]  /*8500*/  @!P1 LOP3.LUT R9, R47, 0xffff0000, RZ, 0xc0, !PT ;  /* 0xffff00002f099812 */ /* 0x000fe200078ec0ff */
[----:B------:R-:W-:Y:S01]  /*8510*/  @!P2 FADD.FTZ R14, -R14, -RZ ;  /* 0x800000ff0e0ea221 */ /* 0x000fe20000010100 */
[----:B------:R-:W-:Y:S01]  /*8520*/  @!P1 LOP3.LUT R4, R5, 0xffff0000, RZ, 0xc0, !PT ;  /* 0xffff000005049812 */ /* 0x000fe200078ec0ff */
[----:B------:R-:W-:Y:S01]  /*8530*/  @!P1 IMAD.U32 R5, R6, 0x10000, RZ ;  /* 0x0001000006059824 */ /* 0x000fe200078e00ff */
[----:B------:R-:W-:Y:S01]  /*8540*/  @!P1 LOP3.LUT R17, R44, 0xffff0000, RZ, 0xc0, !PT ;  /* 0xffff00002c119812 */ /* 0x000fe200078ec0ff */
[----:B------:R-:W-:Y:S01]  /*8550*/  @!P2 FADD.FTZ R19, -R19, -RZ ;  /* 0x800000ff1313a221 */ /* 0x000fe20000010100 */
[----:B------:R-:W-:Y:S01]  /*8560*/  @!P1 SHF.L.U32 R16, R45, 0x10, RZ ;  /* 0x000000102d109819 */ /* 0x000fe200000006ff */
[----:B------:R-:W-:Y:S01]  /*8570*/  @!P1 FMUL.FTZ R5, R5, R14 ;  /* 0x0000000e05059220 */ /* 0x000fe20000410000 */
[----:B------:R-:W-:Y:S01]  /*8580*/  @!P1 LOP3.LUT R15, R45, 0xffff0000, RZ, 0xc0, !PT ;  /* 0xffff00002d0f9812 */ /* 0x000fe200078ec0ff */
[----:B------:R-:W-:Y:S01]  /*8590*/  @!P1 FMUL.FTZ R0, R0, R19 ;  /* 0x0000001300009220 */ /* 0x000fe20000410000 */
[----:B------:R-:W-:Y:S01]  /*85a0*/  @!P1 LOP3.LUT R6, R6, 0xffff0000, RZ, 0xc0, !PT ;  /* 0xffff000006069812 */ /* 0x000fe200078ec0ff */
[----:B------:R-:W-:Y:S01]  /*85b0*/  @!P2 FADD.FTZ R7, -R7, -RZ ;  /* 0x800000ff0707a221 */ /* 0x000fe20000010100 */
[----:B-----5:R-:W-:Y:S01]  /*85c0*/  @!P1 LOP3.LUT R14, R40, 0xffff0000, RZ, 0xc0, !PT ;  /* 0xffff0000280e9812 */ /* 0x020fe200078ec0ff */
[----:B------:R-:W-:Y:S01]  /*85d0*/  @!P2 FADD.FTZ R13, -R13, -RZ ;  /* 0x800000ff0d0da221 */ /* 0x000fe20000010100 */
[----:B------:R-:W-:Y:S01]  /*85e0*/  @!P1 LOP3.LUT R18, R41, 0xffff0000, RZ, 0xc0, !PT ;  /* 0xffff000029129812 */ /* 0x000fe200078ec0ff */
[----:B------:R-:W-:Y:S01]  /*85f0*/  @!P2 FADD.FTZ R9, -R9, -RZ ;  /* 0x800000ff0909a221 */ /* 0x000fe20000010100 */
[----:B-1----:R-:W-:Y:S01]  /*8600*/  @!P1 LOP3.LUT R20, R42, 0xffff0000, RZ, 0xc0, !PT ;  /* 0xffff00002a149812 */ /* 0x002fe200078ec0ff */
[----:B------:R-:W-:Y:S01]  /*8610*/  @!P2 FADD.FTZ R17, -R17, -RZ ;  /* 0x800000ff1111a221 */ /* 0x000fe20000010100 */
[----:B------:R-:W-:Y:S01]  /*8620*/  @!P1 SHF.L.U32 R21, R43, 0x10, RZ ;  /* 0x000000102b159819 */ /* 0x000fe200000006ff */
[----:B------:R-:W-:Y:S01]  /*8630*/  @!P2 FADD.FTZ R15, -R15, -RZ ;  /* 0x800000ff0f0fa221 */ /* 0x000fe20000010100 */
[----:B------:R-:W-:Y:S01]  /*8640*/  @!P1 LOP3.LUT R22, R43, 0xffff0000, RZ, 0xc0, !PT ;  /* 0xffff00002b169812 */ /* 0x000fe200078ec0ff */
[----:B------:R-:W-:Y:S01]  /*8650*/  @!P1 FMUL.FTZ R7, R8, R7 ;  /* 0x0000000708079220 */ /* 0x000fe20000410000 */
[----:B------:R-:W-:Y:S01]  /*8660*/  @!P2 FADD.FTZ R16, -R16, -RZ ;  /* 0x800000ff1010a221 */ /* 0x000fe20000010100 */
[----:B------:R-:W-:Y:S01]  /*8670*/  @!P0 ISETP.GE.U32.AND P2, PT, R25, R35, PT ;  /* 0x000000231900820c */ /* 0x000fe20003f46070 */
[----:B------:R-:W-:Y:S01]  /*8680*/  @!P1 FMUL.FTZ R6, R6, R13 ;  /* 0x0000000d06069220 */ /* 0x000fe20000410000 */
[----:B------:R-:W-:Y:S01]  /*8690*/  @!P1 LOP3.LUT R13, R36, 0xffff0000, RZ, 0xc0, !PT ;  /* 0xffff0000240d9812 */ /* 0x000fe200078ec0ff */
[----:B------:R-:W-:Y:S01]  /*86a0*/  @!P1 FMUL.FTZ R8, R12, R9 ;  /* 0x000000090c089220 */ /* 0x000fe20000410000 */
[----:B------:R-:W-:Y:S02]  /*86b0*/  @!P1 IMAD.U32 R12, R40, 0x10000, RZ ;  /* 0x00010000280c9824 */ /* 0x000fe400078e00ff */
[----:B------:R-:W-:Y:S01]  /*86c0*/  @!P1 FMUL.FTZ R2, R2, R17 ;  /* 0x0000001102029220 */ /* 0x000fe20000410000 */
[----:B------:R-:W-:Y:S01]  /*86d0*/  @!P1 LOP3.LUT R17, R37, 0xffff0000, RZ, 0xc0, !PT ;  /* 0xffff000025119812 */ /* 0x000fe200078ec0ff */
[----:B------:R-:W-:Y:S02]  /*86e0*/  @!P1 IMAD.U32 R9, R36, 0x10000, RZ ;  /* 0x0001000024099824 */ /* 0x000fe400078e00ff */
[----:B------:R-:W-:Y:S01]  /*86f0*/  @!P1 FMUL.FTZ R3, R3, R16 ;  /* 0x0000001003039220 */ /* 0x000fe20000410000 */
[----:B------:R-:W-:Y:S01]  /*8700*/  @!P1 SHF.L.U32 R16, R37, 0x10, RZ ;  /* 0x0000001025109819 */ /* 0x000fe200000006ff */
[----:B------:R-:W-:Y:S01]  /*8710*/  @!P1 FMUL.FTZ R4, R4, R15 ;  /* 0x0000000f04049220 */ /* 0x000fe20000410000 */
[----:B------:R-:W-:Y:S01]  /*8720*/  @!P1 SHF.L.U32 R15, R41, 0x10, RZ ;  /* 0x00000010290f9819 */ /* 0x000fe200000006ff */
        /* <DEDUP_REMOVED lines=9> */
[C---:B------:R-:W-:Y:S01]  /*87c0*/  @!P1 SHF.L.U32 R14, R39.reuse, 0x10, RZ ;  /* 0x00000010270e9819 */ /* 0x040fe200000006ff */
[----:B------:R-:W-:Y:S01]  /*87d0*/  @!P1 IMAD.U32 R12, R38, 0x10000, RZ ;  /* 0x00010000260c9824 */ /* 0x000fe200078e00ff */
[----:B------:R-:W-:Y:S02]  /*87e0*/  @!P1 F2FP.BF16.F32.PACK_AB R3, R4, R3 ;  /* 0x000000030403923e */ /* 0x000fe400000010ff */
[----:B------:R-:W-:Y:S01]  /*87f0*/  @!P1 F2FP.BF16.F32.PACK_AB R0, R2, R0 ;  /* 0x000000000200923e */ /* 0x000fe200000010ff */
[----:B------:R-:W-:Y:S01]  /*8800*/  @!P1 FFMA.FTZ R5, R12, R19, R5 ;  /* 0x000000130c059223 */ /* 0x000fe20000010005 */
[----:B------:R-:W-:Y:S01]  /*8810*/  @!P0 IMAD.X R12, R106, 0x1, R13, P4 ;  /* 0x000000016a0c8824 */ /* 0x000fe200020e060d */
[----:B------:R-:W-:Y:S01]  /*8820*/  @!P1 LOP3.LUT R13, R39, 0xffff0000, RZ, 0xc0, !PT ;  /* 0xffff0000270d9812 */ /* 0x000fe200078ec0ff */
[----:B------:R-:W-:Y:S01]  /*8830*/  @!P1 FFMA.FTZ R6, R9, R20, R6 ;  /* 0x0000001409069223 */ /* 0x000fe20000010006 */
[----:B------:R-:W-:Y:S01]  /*8840*/  @!P1 MOV R36, R0 ;  /* 0x0000000000249202 */ /* 0x000fe20000000f00 */
[----:B------:R-:W-:Y:S01]  /*8850*/  @!P1 FFMA.FTZ R7, R14, R21, R7 ;  /* 0x000000150e079223 */ /* 0x000fe20000010007 */
[----:B------:R-:W-:Y:S01]  /*8860*/  @!P0 SHF.L.U64.HI R12, R17, 0x1, R12 ;  /* 0x00000001110c8819 */ /* 0x000fe2000001020c */
[----:B------:R-:W-:Y:S01]  /*8870*/  @!P1 FFMA.FTZ R8, R13, R22, R8 ;  /* 0x000000160d089223 */ /* 0x000fe20000010008 */
[----:B------:R-:W-:Y:S01]  /*8880*/  @!P1 F2FP.BF16.F32.PACK_AB R6, R6, R5 ;  /* 0x000000050606923e */ /* 0x000fe200000010ff */
[----:B------:R-:W-:Y:S01]  /*8890*/  @!P1 IMAD.MOV.U32 R37, RZ, RZ, R3 ;  /* 0x000000ffff259224 */ /* 0x000fe200078e0003 */
[----:B------:R-:W-:Y:S02]  /*88a0*/  @!P0 SHF.L.U32 R17, R17, 0x1, RZ ;  /* 0x0000000111118819 */ /* 0x000fe400000006ff */
        /* <DEDUP_REMOVED lines=80> */
.L_x_1821:
[----:B------:R-:W-:Y:S05]  /*8db0*/  BSYNC.RECONVERGENT B0 ;  /* 0x0000000000007941 */ /* 0x000fea0003800200 */
.L_x_1820:
[----:B------:R-:W2:Y:S01]  /*8dc0*/  LDC R27, c[0x0][0x450] ;  /* 0x00011400ff1b7b82 */ /* 0x000ea20000000800 */
[----:B-1----:R-:W-:Y:S05]  /*8dd0*/  IMAD.U32 R3, R122, -0x40, RZ ;  /* 0xffffffc07a037824 */ /* 0x002fea00078e00ff */
[C---:B------:R-:W-:Y:S02]  /*8de0*/  LEA R102, P1, R3.reuse, R102, 0x1 ;  /* 0x0000006603667211 */ /* 0x040fe400078208ff */
[C---:B------:R-:W-:Y:S02]  /*8df0*/  LEA R100, P0, R3.reuse, R100, 0x1 ;  /* 0x0000006403647211 */ /* 0x040fe400078008ff */
[C---:B------:R-:W-:Y:S02]  /*8e00*/  LEA.HI.X.SX32 R103, R3.reuse, R103, 0x1, P1 ;  /* 0x0000006703677211 */ /* 0x040fe400008f0eff */
[----:B------:R-:W-:Y:S09]  /*8e10*/  LEA.HI.X.SX32 R101, R3, R101, 0x1, P0 ;  /* 0x0000006503657211 */ /* 0x000ff200000f0eff */
.L_x_1804:
[----:B------:R-:W-:Y:S05]  /*8e20*/  BSYNC.RECONVERGENT B1 ;  /* 0x0000000000017941 */ /* 0x000fea0003800200 */
.L_x_1802:
        /* <DEDUP_REMOVED lines=90> */
.L_x_1822:
[----:B------:R-:W-:Y:S02]  /*93d0*/  IADD3 R98, P1, PT, R98, R105, RZ ;  /* 0x0000006962627210 */ /* 0x000fe40007f3e0ff */
[----:B------:R-:W-:Y:S03]  /*93e0*/  IADD3 R30, P0, PT, R30, R109, RZ ;  /* 0x0000006d1e1e7210 */ /* 0x000fe60007f1e0ff */
[----:B------:R-:W-:Y:S02]  /*93f0*/  IMAD.X R99, R99, 0x1, R104, P1 ;  /* 0x0000000163637824 */ /* 0x000fe400008e0668 */
[----:B------:R-:W-:Y:S01]  /*9400*/  IMAD.X R31, R31, 0x1, R107, P0 ;  /* 0x000000011f1f7824 */ /* 0x000fe200000e066b */
[----:B------:R-:W-:Y:S07]  /*9410*/  @P3 BRA `(.L_x_1823) ;  /* 0xffffff8c00283947 */ /* 0x000fee000383ffff */
.L_x_1801:
        /* <DEDUP_REMOVED lines=31> */
.L_x_1827:
[----:B------:R-:W-:Y:S05]  /*9610*/  BSYNC.RECONVERGENT B0 ;  /* 0x0000000000007941 */ /* 0x000fea0003800200 */
.L_x_1826:
        /* <DEDUP_REMOVED lines=10> */
.L_x_1825:
[----:B------:R-:W1:Y:S01]  /*96c0*/  LDCU.64 UR8, c[0x0][0x470] ;  /* 0x00008e00ff0877ac */ /* 0x000e620008000a00 */
[----:B------:R-:W-:Y:S01]  /*96d0*/  IMAD.MOV.U32 R3, RZ, RZ, RZ ;  /* 0x000000ffff037224 */ /* 0x000fe200078e00ff */
[----:B-1----:R-:W-:-:S04]  /*96e0*/  ISETP.NE.U32.AND P0, PT, RZ, UR8, PT ;  /* 0x00000008ff007c0c */ /* 0x002fc8000bf05070 */
[----:B------:R-:W-:Y:S01]  /*96f0*/  ISETP.NE.AND.EX P0, PT, RZ, UR9, PT, P0 ;  /* 0x00000009ff007c0c */ /* 0x000fe2000bf05300 */
[----:B------:R-:W1:Y:S01]  /*9700*/  LDCU.U8 UR5, c[0x0][0x533] ;  /* 0x0000a660ff0577ac */ /* 0x000e620008000000 */
[----:B------:R-:W2:Y:S11]  /*9710*/  LDCU.64 UR8, c[0x0][0x380] ;  /* 0x00007000ff0877ac */ /* 0x000eb60008000a00 */
[----:B------:R-:W3:Y:S01]  /*9720*/  @P0 LDG.E R3, desc[UR6][R130.64] ;  /* 0x0000000682030981 */ /* 0x000ee2000c1e1900 */
[----:B-1----:R-:W-:Y:S01]  /*9730*/  UISETP.NE.AND UP0, UPT, UR5, URZ, UPT ;  /* 0x000000ff0500728c */ /* 0x002fe2000bf05270 */
[----:B--2---:R-:W-:-:S04]  /*9740*/  LEA R38, P0, R128, UR8, 0x1 ;  /* 0x0000000880267c11 */ /* 0x004fc8000f8008ff */
[----:B------:R-:W-:Y:S02]  /*9750*/  LEA.HI.X R39, R128, UR9, R83, 0x1, P0 ;  /* 0x0000000980277c11 */ /* 0x000fe400080f0c53 */
[----:B---3--:R-:W-:Y:S01]  /*9760*/  IADD3 R2, PT, PT, R3, R84, R156 ;  /* 0x0000005403027210 */ /* 0x008fe20007ffe09c */
[----:B------:R-:W-:-:S04]  /*9770*/  IMAD.SHL.U32 R3, R89, 0x20, RZ ;  /* 0x0000002059037824 */ /* 0x000fc800078e00ff */
        /* <DEDUP_REMOVED lines=64> */
.L_x_1833:
[----:B------:R-:W-:Y:S05]  /*9b80*/  BSYNC.RECONVERGENT B0 ;  /* 0x0000000000007941 */ /* 0x000fea0003800200 */
.L_x_1832:
        /* <DEDUP_REMOVED lines=43> */
.L_x_1835:
[----:B------:R-:W-:Y:S05]  /*9e40*/  BSYNC.RECONVERGENT B0 ;  /* 0x0000000000007941 */ /* 0x000fea0003800200 */
.L_x_1834:
        /* <DEDUP_REMOVED lines=43> */
.L_x_1837:
[----:B------:R-:W-:Y:S05]  /*a100*/  BSYNC.RECONVERGENT B0 ;  /* 0x0000000000007941 */ /* 0x000fea0003800200 */
.L_x_1836:
[----:B------:R4:W-:Y:S02]  /*a110*/  STS.128 [R161+0x2000], R8 ;  /* 0x00200008a1007388 */ /* 0x0009e40000000c00 */
.L_x_1831:
[----:B------:R-:W-:Y:S05]  /*a120*/  BSYNC.RECONVERGENT B1 ;  /* 0x0000000000017941 */ /* 0x000fea0003800200 */
.L_x_1830:
        /* <DEDUP_REMOVED lines=60> */
.L_x_1839:
[----:B------:R-:W-:Y:S05]  /*a4f0*/  BSYNC.RECONVERGENT B0 ;  /* 0x0000000000007941 */ /* 0x000fea0003800200 */
.L_x_1838:
        /* <DEDUP_REMOVED lines=53> */
.L_x_1841:
[----:B------:R-:W-:Y:S05]  /*a850*/  BSYNC.RECONVERGENT B0 ;  /* 0x0000000000007941 */ /* 0x000fea0003800200 */
.L_x_1840:
        /* <DEDUP_REMOVED lines=54> */
.L_x_1843:
[----:B------:R-:W-:Y:S05]  /*abc0*/  BSYNC.RECONVERGENT B0 ;  /* 0x0000000000007941 */ /* 0x000fea0003800200 */
.L_x_1842:
[----:B------:R1:W-:Y:S01]  /*abd0*/  STS.128 [R161+0x2800], R8 ;  /* 0x00280008a1007388 */ /* 0x0003e20000000c00 */
[----:B------:R-:W-:Y:S05]  /*abe0*/  BRA `(.L_x_1828) ;  /* 0x0000002000507947 */ /* 0x000fea0003800000 */
.L_x_1829:
        /* <DEDUP_REMOVED lines=93> */
.L_x_1847:
[----:B------:R-:W-:Y:S05]  /*b1c0*/  BSYNC.RECONVERGENT B0 ;  /* 0x0000000000007941 */ /* 0x000fea0003800200 */
.L_x_1846:
        /* <DEDUP_REMOVED lines=84> */
.L_x_1849:
[----:B------:R-:W-:Y:S05]  /*b710*/  BSYNC.RECONVERGENT B0 ;  /* 0x0000000000007941 */ /* 0x000fea0003800200 */
.L_x_1848:
        /* <DEDUP_REMOVED lines=85> */
.L_x_1851:
[----:B------:R-:W-:Y:S05]  /*bc70*/  BSYNC.RECONVERGENT B0 ;  /* 0x0000000000007941 */ /* 0x000fea0003800200 */
.L_x_1850:
[----:B------:R4:W-:Y:S02]  /*bc80*/  STS.128 [R161+0x2000], R4 ;  /* 0x00200004a1007388 */ /* 0x0009e40000000c00 */
.L_x_1845:
[----:B------:R-:W-:Y:S05]  /*bc90*/  BSYNC.RECONVERGENT B1 ;  /* 0x0000000000017941 */ /* 0x000fea0003800200 */
.L_x_1844:
        /* <DEDUP_REMOVED lines=32> */
[----:B------:R-:W-:Y:S01]  /*bea0*/  IMAD.U32 R40, R27, 0x10000, RZ ;  /* 0x000100001b287824 */ /* 0x000fe200078e00ff */
[C---:B------:R-:W-:Y:S01]  /*beb0*/  LOP3.LUT R24, R25.reuse, 0xffff0000, RZ, 0xc0, !PT ;  /* 0xffff000019187812 */ /* 0x040fe200078ec0ff */
[C---:B------:R-:W-:Y:S01]  /*bec0*/  IMAD.U32 R37, R26.reuse, 0x10000, RZ ;  /* 0x000100001a257824 */ /* 0x040fe200078e00ff */
[----:B-1----:R-:W-:Y:S02]  /*bed0*/  SHF.L.U32 R38, R25, 0x10, RZ ;  /* 0x0000001019267819 */ /* 0x002fe400000006ff */
        /* <DEDUP_REMOVED lines=54> */
.L_x_1853:
[----:B------:R-:W-:Y:S05]  /*c240*/  BSYNC.RECONVERGENT B0 ;  /* 0x0000000000007941 */ /* 0x000fea0003800200 */
.L_x_1852:
        /* <DEDUP_REMOVED lines=36> */
[----:B-1----:R-:W-:Y:S01]  /*c490*/  LOP3.LUT R38, R13, 0xffff0000, RZ, 0xc0, !PT ;  /* 0xffff00000d267812 */ /* 0x002fe200078ec0ff */
[----:B---3--:R-:W-:Y:S01]  /*c4a0*/  IMAD.U32 R41, R20, 0x10000, RZ ;  /* 0x0001000014297824 */ /* 0x008fe200078e00ff */
[C---:B------:R-:W-:Y:S01]  /*c4b0*/  SHF.L.U32 R13, R15.reuse, 0x10, RZ ;  /* 0x000000100f0d7819 */ /* 0x040fe200000006ff */
[----:B------:R-:W-:Y:S01]  /*c4c0*/  @!P0 FADD.FTZ R12, -R12, -RZ ;  /* 0x800000ff0c0c8221 */ /* 0x000fe20000010100 */
[----:B------:R-:W-:Y:S01]  /*c4d0*/  LOP3.LUT R15, R15, 0xffff0000, RZ, 0xc0, !PT ;  /* 0xffff00000f0f7812 */ /* 0x000fe200078ec0ff */
[----:B------:R-:W-:Y:S01]  /*c4e0*/  @!P0 FADD.FTZ R11, -R11, -RZ ;  /* 0x800000ff0b0b8221 */ /* 0x000fe20000010100 */
[----:B------:R-:W-:Y:S01]  /*c4f0*/  LOP3.LUT R39, R20, 0xffff0000, RZ, 0xc0, !PT ;  /* 0xffff000014277812 */ /* 0x000fe200078ec0ff */
[----:B------:R-:W-:Y:S01]  /*c500*/  IMAD.U32 R20, R21, 0x10000, RZ ;  /* 0x0001000015147824 */ /* 0x000fe200078e00ff */
[----:B------:R-:W-:Y:S01]  /*c510*/  LOP3.LUT R14, R14, 0xffff0000, RZ, 0xc0, !PT ;  /* 0xffff00000e0e7812 */ /* 0x000fe200078ec0ff */
[----:B------:R-:W-:Y:S01]  /*c520*/  @!P0 FADD.FTZ R13, -R13, -RZ ;  /* 0x800000ff0d0d8221 */ /* 0x000fe20000010100 */
[----:B------:R-:W-:Y:S01]  /*c530*/  LOP3.LUT R43, R21, 0xffff0000, RZ, 0xc0, !PT ;  /* 0xffff0000152b7812 */ /* 0x000fe200078ec0ff */
[----:B------:R-:W-:Y:S01]  /*c540*/  @!P0 FADD.FTZ R34, -R34, -RZ ;  /* 0x800000ff22228221 */ /* 0x000fe20000010100 */
[----:B------:R-:W-:Y:S01]  /*c550*/  SHF.L.U32 R40, R22, 0x10, RZ ;  /* 0x0000001016287819 */ /* 0x000fe200000006ff */
        /* <DEDUP_REMOVED lines=37> */
.L_x_1855:
[----:B------:R-:W-:Y:S05]  /*c7b0*/  BSYNC.RECONVERGENT B0 ;  /* 0x0000000000007941 */ /* 0x000fea0003800200 */
.L_x_1854:
        /* <DEDUP_REMOVED lines=85> */
.L_x_1857:
[----:B------:R-:W-:Y:S05]  /*cd10*/  BSYNC.RECONVERGENT B0 ;  /* 0x0000000000007941 */ /* 0x000fea0003800200 */
.L_x_1856:
[----:B------:R1:W-:Y:S02]  /*cd20*/  STS.128 [R161+0x2800], R4 ;  /* 0x00280004a1007388 */ /* 0x0003e40000000c00 */
.L_x_1828:
[----:B------:R-:W-:Y:S05]  /*cd30*/  BSYNC.RECONVERGENT B2 ;  /* 0x0000000000027941 */ /* 0x000fea0003800200 */
.L_x_1824:
[----:B-1--4-:R-:W-:Y:S01]  /*cd40*/  IADD3 R7, PT, PT, -R76, R80, RZ ;  /* 0x000000504c077210 */ /* 0x012fe20007ffe1ff */
[----:B------:R-:W1:Y:S01]  /*cd50*/  LDCU UR14, c[0x0][0x50c] ;  /* 0x0000a180ff0e77ac */ /* 0x000e620008000800 */
[C---:B------:R-:W-:Y:S02]  /*cd60*/  IADD3 R6, PT, PT, R126.reuse, 0x40, RZ ;  /* 0x000000407e067810 */ /* 0x040fe40007ffe0ff */
[----:B------:R-:W-:Y:S01]  /*cd70*/  IADD3 R0, PT, PT, R126, 0x60, RZ ;  /* 0x000000607e007810 */ /* 0x000fe20007ffe0ff */
[----:B------:R-:W4:Y:S01]  /*cd80*/  LDCU UR5, c[0x0][0x508] ;  /* 0x0000a100ff0577ac */ /* 0x000f220008000800 */
[-C--:B------:R-:W-:Y:S02]  /*cd90*/  ISETP.GE.AND P4, PT, R6, R7.reuse, PT ;  /* 0x000000070600720c */ /* 0x080fe40003f86270 */
[-C--:B------:R-:W-:Y:S02]  /*cda0*/  ISETP.GE.AND P3, PT, R0, R7.reuse, PT ;  /* 0x000000070000720c */ /* 0x080fe40003f66270 */
[----:B------:R-:W-:-:S02]  /*cdb0*/  ISETP.GE.AND P6, PT, R126, R7, PT ;  /* 0x000000077e00720c */ /* 0x000fc40003fc6270 */
[-C--:B------:R-:W-:Y:S02]  /*cdc0*/  ISETP.GE.AND P5, PT, R36, R7.reuse, PT ;  /* 0x000000072400720c */ /* 0x080fe40003fa6270 */
[-C--:B------:R-:W-:Y:S02]  /*cdd0*/  ISETP.GE.AND P1, PT, R6, R7.reuse, PT ;  /* 0x000000070600720c */ /* 0x080fe40003f26270 */
[----:B------:R-:W-:Y:S02]  /*cde0*/  ISETP.GE.AND P2, PT, R36, R7, PT ;  /* 0x000000072400720c */ /* 0x000fe40003f46270 */
[C---:B------:R-:W-:Y:S01]  /*cdf0*/  LOP3.LUT R6, R90.reuse, 0x8, R79, 0x78, !PT ;  /* 0x000000085a067812 */ /* 0x040fe200078e784f */
[----:B---3-5:R-:W3:Y:S01]  /*ce00*/  @!P4 LDC.64 R4, c[0x0][0x3b8] ;  /* 0x0000ee00ff04cb82 */ /* 0x028ee20000000a00 */
[----:B------:R-:W-:Y:S02]  /*ce10*/  LOP3.LUT R90, R90, 0x8, R153, 0x78, !PT ;  /* 0x000000085a5a7812 */ /* 0x000fe400078e7899 */
[----:B------:R-:W-:-:S02]  /*ce20*/  LOP3.LUT R79, R79, 0x1f0, RZ, 0xc0, !PT ;  /* 0x000001f04f4f7812 */ /* 0x000fc400078ec0ff */
[-C--:B------:R-:W-:Y:S02]  /*ce30*/  @!P6 MOV R146, R148.reuse ;  /* 0x000000940092e202 */ /* 0x080fe40000000f00 */
[CC--:B------:R-:W-:Y:S01]  /*ce40*/  @!P5 LEA R10, P0, R77.reuse, R148.reuse, 0x1 ;  /* 0x000000944d0ad211 */ /* 0x0c0fe200078008ff */
[----:B------:R-:W2:Y:S01]  /*ce50*/  @!P3 LDC.64 R2, c[0x0][0x3b8] ;  /* 0x0000ee00ff02bb82 */ /* 0x000ea20000000a00 */
[----:B------:R-:W-:Y:S01]  /*ce60*/  LOP3.LUT R126, R126, 0x7, RZ, 0xc0, !PT ;  /* 0x000000077e7e7812 */ /* 0x000fe200078ec0ff */
[----:B------:R-:W-:Y:S01]  /*ce70*/  @!PT LDS RZ, [RZ] ;  /* 0x00000000fffff984 */ /* 0x000fe20000000800 */
[----:B------:R-:W-:Y:S01]  /*ce80*/  @!PT LDS RZ, [RZ] ;  /* 0x00000000fffff984 */ /* 0x000fe20000000800 */
[----:B------:R-:W-:Y:S01]  /*ce90*/  @!PT LDS RZ, [RZ] ;  /* 0x00000000fffff984 */ /* 0x000fe20000000800 */
[----:B------:R-:W-:Y:S01]  /*cea0*/  @!P6 LDGSTS.E.BYPASS.LTC128B.128 [R161+0x3000], desc[UR6][R146.64] ;  /* 0x0300000092a1efae */ /* 0x000fe2000b981a06 */
[----:B------:R-:W-:Y:S02]  /*ceb0*/  @!P5 LEA.HI.X R11, R77, R147, R78, 0x1, P0 ;  /* 0x000000934d0bd211 */ /* 0x000fe400000f0c4e */
[----:B------:R-:W-:Y:S01]  /*cec0*/  IADD3 R79, PT, PT, R79, 0x1, R156 ;  /* 0x000000014f4f7810 */ /* 0x000fe20007ffe09c */
[----:B------:R-:W-:Y:S02]  /*ced0*/  @!P6 LDGSTS.E.BYPASS.LTC128B.128 [R161+0x5000], desc[UR6][R146.64+0x40] ;  /* 0x0500004092a1efae */ /* 0x000fe4000b981a06 */
[----:B------:R-:W4:Y:S02]  /*cee0*/  @!P1 LDC.64 R8, c[0x0][0x3c0] ;  /* 0x0000f000ff089b82 */ /* 0x000f240000000a00 */
[----:B------:R1:W-:Y:S04]  /*cef0*/  @!P6 LDGSTS.E.BYPASS.LTC128B.128 [R161+0x7000], desc[UR6][R146.64+0x80] ;  /* 0x0700008092a1efae */ /* 0x0003e8000b981a06 */
[----:B------:R-:W-:Y:S01]  /*cf00*/  @!P5 LDGSTS.E.BYPASS.LTC128B.128 [R161+0x3800], desc[UR6][R10.64] ;  /* 0x038000000aa1dfae */ /* 0x000fe2000b981a06 */
[----:B---3--:R-:W-:-:S03]  /*cf10*/  @!P4 LEA R12, P0, R4, R148, 0x7 ;  /* 0x00000094040cc211 */ /* 0x008fc600078038ff */
[----:B------:R-:W-:Y:S01]  /*cf20*/  @!P5 LDGSTS.E.BYPASS.LTC128B.128 [R161+0x5800], desc[UR6][R10.64+0x40] ;  /* 0x058000400aa1dfae */ /* 0x000fe2000b981a06 */
[----:B------:R-:W-:-:S03]  /*cf30*/  @!P4 LEA.HI.X R13, R4, R147, R5, 0x7, P0 ;  /* 0x00000093040dc211 */ /* 0x000fc600000f3c05 */
[----:B------:R3:W-:Y:S01]  /*cf40*/  @!P5 LDGSTS.E.BYPASS.LTC128B.128 [R161+0x7800], desc[UR6][R10.64+0x80] ;  /* 0x078000800aa1dfae */ /* 0x0007e2000b981a06 */
[----:B------:R-:W-:Y:S01]  /*cf50*/  ISETP.GE.AND P0, PT, R0, R7, PT ;  /* 0x000000070000720c */ /* 0x000fe20003f06270 */
[----:B--2---:R-:W-:Y:S01]  /*cf60*/  @!P3 IMAD R3, R3, 0xc0, RZ ;  /* 0x000000c00303b824 */ /* 0x004fe200078e02ff */
[----:B------:R-:W-:Y:S01]  /*cf70*/  SHF.L.U32 R7, R153, 0x4, RZ ;  /* 0x0000000499077819 */ /* 0x000fe200000006ff */
[----:B------:R-:W-:Y:S03]  /*cf80*/  @!P4 LDGSTS.E.BYPASS.LTC128B.128 [R161+0x4000], desc[UR6][R12.64] ;  /* 0x040000000ca1cfae */ /* 0x000fe6000b981a06 */
[C---:B------:R-:W-:Y:S01]  /*cf90*/  LOP3.LUT R0, R7.reuse, 0x100, RZ, 0xc0, !PT ;  /* 0x0000010007007812 */ /* 0x040fe200078ec0ff */
[----:B------:R-:W-:Y:S01]  /*cfa0*/  @!P4 LDGSTS.E.BYPASS.LTC128B.128 [R161+0x6000], desc[UR6][R12.64+0x40] ;  /* 0x060000400ca1cfae */ /* 0x000fe2000b981a06 */
[----:B------:R-:W-:-:S03]  /*cfb0*/  LOP3.LUT R7, R7, 0x3e00, RZ, 0xc0, !PT ;  /* 0x00003e0007077812 */ /* 0x000fc600078ec0ff */
[----:B------:R4:W-:Y:S01]  /*cfc0*/  @!P4 LDGSTS.E.BYPASS.LTC128B.128 [R161+0x8000], desc[UR6][R12.64+0x80] ;  /* 0x080000800ca1cfae */ /* 0x0009e2000b981a06 */
[----:B-1----:R-:W-:-:S05]  /*cfd0*/  @!P3 MOV R146, R148 ;  /* 0x000000940092b202 */ /* 0x002fca0000000f00 */
[----:B------:R-:W-:-:S05]  /*cfe0*/  @!P3 IMAD.WIDE.U32 R4, R2, 0xc0, R146 ;  /* 0x000000c00204b825 */ /* 0x000fca00078e0092 */
[----:B------:R-:W-:Y:S02]  /*cff0*/  @!P3 IADD3 R15, PT, PT, R3, R5, RZ ;  /* 0x00000005030fb210 */ /* 0x000fe40007ffe0ff */
[----:B------:R-:W-:Y:S01]  /*d000*/  @!P3 MOV R14, R4 ;  /* 0x00000004000eb202 */ /* 0x000fe20000000f00 */
[----:B------:R-:W1:Y:S01]  /*d010*/  @!P0 LDC.64 R2, c[0x0][0x3c0] ;  /* 0x0000f000ff028b82 */ /* 0x000e620000000a00 */
[----:B------:R-:W-:Y:S02]  /*d020*/  SHF.L.U32 R5, R153, 0x5, RZ ;  /* 0x0000000599057819 */ /* 0x000fe400000006ff */
[----:B------:R-:W-:Y:S01]  /*d030*/  MOV R4, 0x20 ;  /* 0x0000002000047802 */ /* 0x000fe20000000f00 */
[----:B------:R-:W-:Y:S01]  /*d040*/  @!P3 LDGSTS.E.BYPASS.LTC128B.128 [R161+0x4800], desc[UR6][R14.64] ;  /* 0x048000000ea1bfae */ /* 0x000fe2000b981a06 */
[----:B------:R-:W-:Y:S02]  /*d050*/  LOP3.LUT R146, R5, 0x120, RZ, 0xc0, !PT ;  /* 0x0000012005927812 */ /* 0x000fe400078ec0ff */
[----:B------:R-:W-:Y:S01]  /*d060*/  LOP3.LUT R145, R0, 0x20, R5, 0xf8, !PT ;  /* 0x0000002000917812 */ /* 0x000fe200078ef805 */
[----:B------:R-:W-:Y:S01]  /*d070*/  @!P3 LDGSTS.E.BYPASS.LTC128B.128 [R161+0x6800], desc[UR6][R14.64+0x40] ;  /* 0x068000400ea1bfae */ /* 0x000fe2000b981a06 */
[----:B------:R-:W-:-:S02]  /*d080*/  IADD3 R146, PT, PT, R6, R146, R7 ;  /* 0x0000009206927210 */ /* 0x000fc40007ffe007 */
[----:B------:R-:W-:Y:S01]  /*d090*/  IADD3 R145, PT, PT, R90, R145, RZ ;  /* 0x000000915a917210 */ /* 0x000fe20007ffe0ff */
[----:B------:R-:W-:Y:S01]  /*d0a0*/  @!P3 LDGSTS.E.BYPASS.LTC128B.128 [R161+0x8800], desc[UR6][R14.64+0x80] ;  /* 0x088000800ea1bfae */ /* 0x000fe2000b981a06 */
[CC--:B---3--:R-:W-:Y:S02]  /*d0b0*/  @!P2 LEA R10, P3, R81.reuse, R150.reuse, 0x1 ;  /* 0x00000096510aa211 */ /* 0x0c8fe400078608ff */
[----:B------:R-:W-:Y:S01]  /*d0c0*/  LEA R146, R146, UR4, 0x1 ;  /* 0x0000000492927c11 */ /* 0x000fe2000f8e08ff */
[----:B------:R-:W0:Y:S01]  /*d0d0*/  LDGDEPBAR ;  /* 0x00000000000079af */ /* 0x000e220000000000 */
[----:B------:R-:W-:Y:S02]  /*d0e0*/  @!P2 LEA.HI.X R11, R81, R151, R82, 0x1, P3 ;  /* 0x00000097510ba211 */ /* 0x000fe400018f0c52 */
[----:B----4-:R-:W-:Y:S02]  /*d0f0*/  @!P1 LEA R12, P3, R8, R150, 0x7 ;  /* 0x00000096080c9211 */ /* 0x010fe400078638ff */
[----:B------:R-:W-:-:S02]  /*d100*/  LEA R145, R145, UR4, 0x1 ;  /* 0x0000000491917c11 */ /* 0x000fc4000f8e08ff */
[----:B------:R-:W-:Y:S01]  /*d110*/  @!P1 LEA.HI.X R13, R8, R151, R9, 0x7, P3 ;  /* 0x00000097080d9211 */ /* 0x000fe200018f3c09 */
[----:B-1----:R-:W-:-:S04]  /*d120*/  @!P0 IMAD.WIDE.U32 R8, R2, 0xc0, R150 ;  /* 0x000000c002088825 */ /* 0x002fc800078e0096 */
[----:B------:R-:W-:-:S05]  /*d130*/  @!P0 IMAD R3, R3, 0xc0, RZ ;  /* 0x000000c003038824 */ /* 0x000fca00078e02ff */
        /* <DEDUP_REMOVED lines=43> */
[----:B------:R-:W2:Y:S01]  /*d3f0*/  LDSM.16.M88.4 R32, [R145+0x3000] ;  /* 0x003000009120783b */ /* 0x000ea20000000200 */
[-C--:B------:R-:W-:Y:S02]  /*d400*/  IADD3 R144, PT, PT, R146, R4.reuse, RZ ;  /* 0x0000000492907210 */ /* 0x080fe40007ffe0ff */
[----:B------:R-:W-:Y:S01]  /*d410*/  IADD3 R118, PT, PT, R145, R4, RZ ;  /* 0x0000000491767210 */ /* 0x000fe20007ffe0ff */
[----:B------:R-:W3:Y:S04]  /*d420*/  LDSM.16.M88.4 R104, [R145+0x3400] ;  /* 0x003400009168783b */ /* 0x000ee80000000200 */
[----:B------:R-:W4:Y:S04]  /*d430*/  LDSM.16.M88.4 R96, [R145+0x3800] ;  /* 0x003800009160783b */ /* 0x000f280000000200 */
[----:B------:R-:W4:Y:S04]  /*d440*/  LDSM.16.M88.4 R88, [R145+0x3c00] ;  /* 0x003c00009158783b */ /* 0x000f280000000200 */
[----:B------:R-:W4:Y:S04]  /*d450*/  LDSM.16.M88.4 R72, [R145+0x4000] ;  /* 0x004000009148783b */ /* 0x000f280000000200 */
[----:B------:R-:W4:Y:S04]  /*d460*/  LDSM.16.M88.4 R60, [R145+0x4400] ;  /* 0x00440000913c783b */ /* 0x000f280000000200 */
[----:B------:R-:W4:Y:S04]  /*d470*/  LDSM.16.M88.4 R52, [R145+0x4800] ;  /* 0x004800009134783b */ /* 0x000f280000000200 */
[----:B------:R-:W4:Y:S04]  /*d480*/  LDSM.16.M88.4 R24, [R145+0x4c00] ;  /* 0x004c00009118783b */ /* 0x000f280000000200 */
        /* <DEDUP_REMOVED lines=12> */
[C---:B------:R-:W-:Y:S03]  /*d550*/  HMMA.16816.F32.BF16 R104, R44.reuse, R106, RZ ;  /* 0x0000006a2c68723c */ /* 0x040fe600000418ff */
[----:B------:R-:W0:Y:S05]  /*d560*/  LDGDEPBAR ;  /* 0x00000000000079af */ /* 0x000e2a0000000000 */
        /* <DEDUP_REMOVED lines=24> */
[----:B------:R-:W2:Y:S07]  /*d6f0*/  LDSM.16.M88.4 R40, [R144+0x1000] ;  /* 0x001000009028783b */ /* 0x000eae0000000200 */
        /* <DEDUP_REMOVED lines=31> */
[----:B------:R-:W-:-:S02]  /*d8f0*/  FMUL.FTZ R65, R19, UR14 ;  /* 0x0000000e13417c20 */ /* 0x000fc40008410000 */
        /* <DEDUP_REMOVED lines=102> */
[C---:B----4-:R-:W-:Y:S02]  /*df60*/  HMMA.16816.F32.BF16 R68, R24.reuse, R28, R68 ;  /* 0x0000001c1844723c */ /* 0x050fe40000041844 */
[----:B------:R-:W4:Y:S06]  /*df70*/  MUFU.TANH R125, R91 ;  /* 0x0000005b007d7308 */ /* 0x000f2c0000002400 */
[C---:B------:R-:W-:Y:S01]  /*df80*/  HMMA.16816.F32.BF16 R60, R24.reuse, R30, R60 ;  /* 0x0000001e183c723c */ /* 0x040fe2000004183c */
[----:B------:R-:W1:Y:S01]  /*df90*/  LDSM.16.M88.4 R28, [R118+0x8800] ;  /* 0x00880000761c783b */ /* 0x000e620000000200 */
[----:B------:R-:W1:Y:S06]  /*dfa0*/  MUFU.TANH R132, R84 ;  /* 0x0000005400847308 */ /* 0x000e6c0000002400 */
[C---:B---3--:R-:W-:Y:S02]  /*dfb0*/  HMMA.16816.F32.BF16 R56, R24.reuse, R16, R56 ;  /* 0x000000101838723c */ /* 0x048fe40000041838 */
[----:B------:R-:W3:Y:S06]  /*dfc0*/  MUFU.TANH R160, R85 ;  /* 0x0000005500a07308 */ /* 0x000eec0000002400 */
[----:B------:R-:W-:Y:S01]  /*dfd0*/  HMMA.16816.F32.BF16 R52, R24, R18, R52 ;  /* 0x000000121834723c */ /* 0x000fe20000041834 */
[----:B------:R-:W4:Y:S01]  /*dfe0*/  LDSM.16.M88.4 R16, [R118+0x8c00] ;  /* 0x008c00007610783b */ /* 0x000f220000000200 */
        /* <DEDUP_REMOVED lines=8> */
[----:B--2---:R-:W-:Y:S01]  /*e070*/  HMMA.16816.F32.BF16 R48, R24, R8, R48 ;  /* 0x000000081830723c */ /* 0x004fe20000041830 */
[----:B------:R-:W-:Y:S01]  /*e080*/  IADD3 R9, PT, PT, -R157, R79, R126 ;  /* 0x0000004f9d097210 */ /* 0x000fe20007ffe17e */
[----:B------:R-:W2:Y:S03]  /*e090*/  MUFU.TANH R143, R74 ;  /* 0x0000004a008f7308 */ /* 0x000ea60000002400 */
[----:B------:R-:W-:-:S03]  /*e0a0*/  IADD3 R9, PT, PT, R9, UR5, R80 ;  /* 0x0000000509097c10 */ /* 0x000fc6000fffe050 */
[----:B------:R-:W-:Y:S01]  /*e0b0*/  HMMA.16816.F32.BF16 R44, R24, R10, R44 ;  /* 0x0000000a182c723c */ /* 0x000fe2000004182c */
[----:B------:R-:W-:Y:S01]  /*e0c0*/  VIMNMX R3, PT, PT, R9, R80, PT ;  /* 0x0000005009037248 */ /* 0x000fe20003fe0100 */
[----:B------:R-:W2:Y:S01]  /*e0d0*/  MUFU.TANH R141, R75 ;  /* 0x0000004b008d7308 */ /* 0x000ea20000002400 */
[----:B------:R-:W-:Y:S01]  /*e0e0*/  FMUL.FTZ R61, R61, UR14 ;  /* 0x0000000e3d3d7c20 */ /* 0x000fe20008410000 */
[----:B------:R-:W-:Y:S01]  /*e0f0*/  FMUL.FTZ R129, R62, UR14 ;  /* 0x0000000e3e817c20 */ /* 0x000fe20008410000 */
[----:B------:R-:W-:Y:S01]  /*e100*/  FMUL.FTZ R127, R63, UR14 ;  /* 0x0000000e3f7f7c20 */ /* 0x000fe20008410000 */
[----:B------:R-:W-:Y:S01]  /*e110*/  FMUL.FTZ R60, R60, UR14 ;  /* 0x0000000e3c3c7c20 */ /* 0x000fe20008410000 */
[----:B------:R-:W-:Y:S01]  /*e120*/  VIADDMNMX R64, R9, 0x8, R80, PT ;  /* 0x0000000809407846 */ /* 0x000fe20003800150 */
[C---:B-1----:R-:W-:Y:S02]  /*e130*/  HMMA.16816.F32.BF16 R56, R12.reuse, R28, R56 ;  /* 0x0000001c0c38723c */ /* 0x042fe40000041838 */
[----:B------:R1:W1:Y:S06]  /*e140*/  MUFU.TANH R130, R61 ;  /* 0x0000003d00827308 */ /* 0x00026c0000002400 */
[C---:B------:R-:W-:Y:S01]  /*e150*/  HMMA.16816.F32.BF16 R120, R12.reuse, R100, R120 ;  /* 0x000000640c78723c */ /* 0x040fe20000041878 */
[----:B------:R-:W-:Y:S01]  /*e160*/  FMUL.FTZ R100, R105, UR14 ;  /* 0x0000000e69647c20 */ /* 0x000fe20008410000 */
[----:B------:R-:W-:Y:S01]  /*e170*/  FMUL.FTZ R101, R106, UR14 ;  /* 0x0000000e6a657c20 */ /* 0x000fe20008410000 */
[----:B------:R-:W-:Y:S01]  /*e180*/  FMUL.FTZ R105, R107, UR14 ;  /* 0x0000000e6b697c20 */ /* 0x000fe20008410000 */
[----:B------:R-:W1:Y:S04]  /*e190*/  MUFU.TANH R136, R60 ;  /* 0x0000003c00887308 */ /* 0x000e680000002400 */
[C---:B------:R-:W-:Y:S03]  /*e1a0*/  HMMA.16816.F32.BF16 R96, R12.reuse, R102, R96 ;  /* 0x000000660c60723c */ /* 0x040fe60000041860 */
        /* <DEDUP_REMOVED lines=10> */
[----:B------:R2:W2:Y:S01]  /*e250*/  MUFU.TANH R120, R56 ;  /* 0x0000003800787308 */ /* 0x0004a20000002400 */
[C---:B----4-:R-:W-:Y:S03]  /*e260*/  HMMA.16816.F32.BF16 R48, R12.reuse, R16, R48 ;  /* 0x000000100c30723c */ /* 0x050fe60000041830 */
[----:B------:R-:W-:Y:S01]  /*e270*/  FMUL.FTZ R96, R96, UR14 ;  /* 0x0000000e60607c20 */ /* 0x000fe20008410000 */
[----:B------:R-:W-:Y:S01]  /*e280*/  FMUL.FTZ R97, R97, UR14 ;  /* 0x0000000e61617c20 */ /* 0x000fe20008410000 */
[----:B------:R-:W-:Y:S01]  /*e290*/  FMUL.FTZ R98, R98, UR14 ;  /* 0x0000000e62627c20 */ /* 0x000fe20008410000 */
[----:B------:R-:W-:Y:S01]  /*e2a0*/  FMUL.FTZ R99, R99, UR14 ;  /* 0x0000000e63637c20 */ /* 0x000fe20008410000 */
[----:B------:R-:W4:Y:S01]  /*e2b0*/  MUFU.TANH R100, R100 ;  /* 0x0000006400647308 */ /* 0x000f220000002400 */
[C---:B------:R-:W-:Y:S03]  /*e2c0*/  HMMA.16816.F32.BF16 R68, R12.reuse, R32, R68 ;  /* 0x000000200c44723c */ /* 0x040fe60000041844 */
[----:B------:R-:W-:Y:S01]  /*e2d0*/  FMUL.FTZ R52, R52, UR14 ;  /* 0x0000000e34347c20 */ /* 0x000fe20008410000 */
[----:B------:R-:W-:Y:S01]  /*e2e0*/  FMUL.FTZ R53, R53, UR14 ;  /* 0x0000000e35357c20 */ /* 0x000fe20008410000 */
[----:B-1----:R-:W-:Y:S01]  /*e2f0*/  FMUL.FTZ R61, R54, UR14 ;  /* 0x0000000e363d7c20 */ /* 0x002fe20008410000 */
[----:B------:R-:W-:Y:S01]  /*e300*/  FMUL.FTZ R59, R55, UR14 ;  /* 0x0000000e373b7c20 */ /* 0x000fe20008410000 */
[----:B------:R1:W1:Y:S01]  /*e310*/  MUFU.TANH R60, R52 ;  /* 0x00000034003c7308 */ /* 0x0002620000002400 */
[----:B------:R-:W-:Y:S03]  /*e320*/  HMMA.16816.F32.BF16 R44, R12, R18, R44 ;  /* 0x000000120c2c723c */ /* 0x000fe6000004182c */
[----:B---3--:R-:W-:Y:S01]  /*e330*/  FMUL.FTZ R57, R50, UR14 ;  /* 0x0000000e32397c20 */ /* 0x008fe20008410000 */
[----:B------:R-:W-:Y:S01]  /*e340*/  FMUL.FTZ R51, R51, UR14 ;  /* 0x0000000e33337c20 */ /* 0x000fe20008410000 */
[----:B------:R-:W-:Y:S01]  /*e350*/  FMUL.FTZ R48, R48, UR14 ;  /* 0x0000000e30307c20 */ /* 0x000fe20008410000 */
[----:B------:R-:W-:Y:S01]  /*e360*/  FMUL.FTZ R49, R49, UR14 ;  /* 0x0000000e31317c20 */ /* 0x000fe20008410000 */
[----:B------:R3:W1:Y:S04]  /*e370*/  MUFU.TANH R58, R53 ;  /* 0x00000035003a7308 */ /* 0x0006680000002400 */
[----:B------:R-:W-:Y:S01]  /*e380*/  FMUL.FTZ R68, R68, UR14 ;  /* 0x0000000e44447c20 */ /* 0x000fe20008410000 */
        /* <DEDUP_REMOVED lines=49> */
.L_x_1859:
[----:B------:R-:W2:Y:S01]  /*e6a0*/  LDC R9, c[0x0][0x4f0] ;  /* 0x00013c00ff097b82 */ /* 0x000ea20000000800 */
[----:B------:R-:W-:Y:S01]  /*e6b0*/  IADD3 R16, PT, PT, R66, -0x100, RZ ;  /* 0xffffff0042107810 */ /* 0x000fe20007ffe0ff */
[----:B------:R-:W4:Y:S01]  /*e6c0*/  LDCU.64 UR10, c[0x0][0x3b8] ;  /* 0x00007700ff0a77ac */ /* 0x000f220008000a00 */
[----:B------:R-:W-:Y:S02]  /*e6d0*/  IABS R12, R76 ;  /* 0x0000004c000c7213 */ /* 0x000fe40000000000 */
[----:B------:R-:W-:Y:S01]  /*e6e0*/  IABS R10, R16 ;  /* 0x00000010000a7213 */ /* 0x000fe20000000000 */
[----:B------:R-:W5:Y:S01]  /*e6f0*/  LDCU.64 UR8, c[0x0][0x3a0] ;  /* 0x00007400ff0877ac */ /* 0x000f620008000a00 */
[-C--:B--2---:R-:W-:Y:S02]  /*e700*/  IABS R8, R9.reuse ;  /* 0x0000000900087213 */ /* 0x084fe40000000000 */
[-C--:B------:R-:W-:Y:S02]  /*e710*/  LOP3.LUT R16, R16, R9.reuse, RZ, 0x3c, !PT ;  /* 0x0000000910107212 */ /* 0x080fe400078e3cff */
[----:B------:R-:W2:Y:S01]  /*e720*/  I2F.RP R11, R8 ;  /* 0x00000008000b7306 */ /* 0x000ea20000209400 */
[----:B------:R-:W-:-:S02]  /*e730*/  LOP3.LUT R76, R76, R9, RZ, 0x3c, !PT ;  /* 0x000000094c4c7212 */ /* 0x000fc400078e3cff */
[----:B------:R-:W-:Y:S02]  /*e740*/  ISETP.GE.AND P1, PT, R16, RZ, PT ;  /* 0x000000ff1000720c */ /* 0x000fe40003f26270 */
        /* <DEDUP_REMOVED lines=37> */
[----:B----4-:R-:W-:-:S04]  /*e9a0*/  IMAD R9, R9, UR10, RZ ;  /* 0x0000000a09097c24 */ /* 0x010fc8000f8e02ff */
[C---:B------:R-:W-:Y:S01]  /*e9b0*/  IMAD R9, R10.reuse, UR11, R9 ;  /* 0x0000000b0a097c24 */ /* 0x040fe2000f8e0209 */
[----:B--2---:R-:W-:Y:S01]  /*e9c0*/  IADD3 R8, PT, PT, R13, -R8, RZ ;  /* 0x800000080d087210 */ /* 0x004fe20007ffe0ff */
[----:B------:R-:W-:-:S03]  /*e9d0*/  IMAD.WIDE.U32 R12, R10, UR10, RZ ;  /* 0x0000000a0a0c7c25 */ /* 0x000fc6000f8e00ff */
[----:B------:R-:W-:Y:S01]  /*e9e0*/  SHF.R.S32.HI R10, RZ, 0x1f, R8 ;  /* 0x0000001fff0a7819 */ /* 0x000fe20000011408 */
[----:B------:R-:W-:-:S04]  /*e9f0*/  IMAD.IADD R13, R13, 0x1, R9 ;  /* 0x000000010d0d7824 */ /* 0x000fc800078e0209 */
[----:B-----5:R-:W-:Y:S02]  /*ea00*/  IMAD R9, R10, UR8, RZ ;  /* 0x000000080a097c24 */ /* 0x020fe4000f8e02ff */
[----:B------:R-:W-:-:S04]  /*ea10*/  IMAD.WIDE.U32 R12, R8, UR8, R12 ;  /* 0x00000008080c7c25 */ /* 0x000fc8000f8e000c */
[----:B------:R-:W-:Y:S01]  /*ea20*/  IMAD R9, R8, UR9, R9 ;  /* 0x0000000908097c24 */ /* 0x000fe2000f8e0209 */
[----:B------:R-:W-:-:S04]  /*ea30*/  LEA R148, P1, R12, R148, 0x1 ;  /* 0x000000940c947211 */ /* 0x000fc800078208ff */
[----:B------:R-:W-:-:S04]  /*ea40*/  IADD3 R9, PT, PT, R13, R9, RZ ;  /* 0x000000090d097210 */ /* 0x000fc80007ffe0ff */
[----:B------:R-:W-:-:S07]  /*ea50*/  LEA.HI.X R147, R12, R147, R9, 0x1, P1 ;  /* 0x000000930c937211 */ /* 0x000fce00008f0c09 */
.L_x_1860:
[----:B------:R-:W2:Y:S01]  /*ea60*/  LDCU UR5, c[0x0][0x3bc] ;  /* 0x00007780ff0577ac */ /* 0x000ea20008000800 */
[C---:B------:R-:W-:Y:S01]  /*ea70*/  LEA R8, P1, R77.reuse, R148, 0x1 ;  /* 0x000000944d087211 */ /* 0x040fe200078208ff */
[----:B------:R-:W-:Y:S01]  /*ea80*/  IMAD.MOV.U32 R10, RZ, RZ, R148 ;  /* 0x000000ffff0a7224 */ /* 0x000fe200078e0094 */
[----:B------:R-:W-:Y:S02]  /*ea90*/  USHF.L.U32 UR8, UR10, 0x6, URZ ;  /* 0x000000060a087899 */ /* 0x000fe400080006ff */
[----:B------:R-:W-:Y:S01]  /*eaa0*/  LEA.HI.X R9, R77, R147, R78, 0x1, P1 ;  /* 0x000000934d097211 */ /* 0x000fe200008f0c4e */
[----:B------:R-:W-:-:S03]  /*eab0*/  IMAD.MOV.U32 R11, RZ, RZ, R147 ;  /* 0x000000ffff0b7224 */ /* 0x000fc600078e0093 */
[----:B------:R-:W-:Y:S02]  /*eac0*/  IADD3 R14, P1, PT, R8, UR8, RZ ;  /* 0x00000008080e7c10 */ /* 0x000fe4000ff3e0ff */
[----:B------:R-:W-:Y:S01]  /*ead0*/  @!PT LDS RZ, [RZ] ;  /* 0x00000000fffff984 */ /* 0x000fe20000000800 */
[----:B------:R-:W-:Y:S01]  /*eae0*/  @!PT LDS RZ, [RZ] ;  /* 0x00000000fffff984 */ /* 0x000fe20000000800 */
[----:B------:R-:W-:Y:S01]  /*eaf0*/  @!PT LDS RZ, [RZ] ;  /* 0x00000000fffff984 */ /* 0x000fe20000000800 */
[----:B------:R4:W-:Y:S04]  /*eb00*/  LDGSTS.E.BYPASS.LTC128B.128 [R161+0x3000], desc[UR6][R10.64] ;  /* 0x030000000aa17fae */ /* 0x0009e8000b981a06 */
[----:B------:R4:W-:Y:S01]  /*eb10*/  LDGSTS.E.BYPASS.LTC128B.128 [R161+0x5000], desc[UR6][R10.64+0x40] ;  /* 0x050000400aa17fae */ /* 0x0009e2000b981a06 */
[----:B--2---:R-:W-:-:S03]  /*eb20*/  USHF.L.U64.HI UR5, UR10, 0x6, UR5 ;  /* 0x000000060a057899 */ /* 0x004fc60008010205 */
[----:B------:R4:W-:Y:S04]  /*eb30*/  LDGSTS.E.BYPASS.LTC128B.128 [R161+0x7000], desc[UR6][R10.64+0x80] ;  /* 0x070000800aa17fae */ /* 0x0009e8000b981a06 */
        /* <DEDUP_REMOVED lines=13> */
.L_x_1858:
[----:B----4-:R-:W-:Y:S01]  /*ec10*/  IMAD.SHL.U32 R8, R153, 0x2, RZ ;  /* 0x0000000299087824 */ /* 0x010fe200078e00ff */
[----:B------:R-:W2:Y:S01]  /*ec20*/  LDCU UR10, c[0x0][0x45c] ;  /* 0x00008b80ff0a77ac */ /* 0x000ea20008000800 */
[----:B------:R-:W-:Y:S01]  /*ec30*/  LOP3.LUT R119, R6, 0x120, R5, 0xf8, !PT ;  /* 0x0000012006777812 */ /* 0x000fe200078ef805 */
[----:B------:R-:W-:Y:S02]  /*ec40*/  IMAD.MOV.U32 R162, RZ, RZ, -0x1 ;  /* 0xffffffffffa27424 */ /* 0x000fe400078e00ff */
[----:B------:R-:W-:Y:S02]  /*ec50*/  LOP3.LUT R8, R8, 0x6, RZ, 0xc0, !PT ;  /* 0x0000000608087812 */ /* 0x000fe400078ec0ff */
[----:B------:R-:W-:-:S03]  /*ec60*/  LEA R119, R119, UR4, 0x1 ;  /* 0x0000000477777c11 */ /* 0x000fc6000f8e08ff */
[----:B------:R-:W-:Y:S02]  /*ec70*/  IMAD R21, R67, 0x80, R8 ;  /* 0x0000008043157824 */ /* 0x000fe400078e0208 */
[----:B------:R-:W-:Y:S02]  /*ec80*/  LDSM.16.MT88.4 R76, [R119+0xd000] ;  /* 0x00d00000774c783b */ /* 0x000fe40000004200 */
[C---:B------:R-:W-:Y:S02]  /*ec90*/  VIADD R8, R21.reuse, 0xffffff80 ;  /* 0xffffff8015087836 */ /* 0x040fe40000000000 */
[C---:B------:R-:W-:Y:S02]  /*eca0*/  VIADD R9, R21.reuse, 0xffffff81 ;  /* 0xffffff8115097836 */ /* 0x040fe40000000000 */
[C---:B------:R-:W-:Y:S01]  /*ecb0*/  VIADD R22, R21.reuse, 0xffffffa8 ;  /* 0xffffffa815167836 */ /* 0x040fe20000000000 */
[CC--:B------:R-:W-:Y:S01]  /*ecc0*/  ISETP.GE.AND P3, PT, R8.reuse, R3.reuse, PT ;  /* 0x000000030800720c */ /* 0x0c0fe20003f66270 */
[C---:B------:R-:W-:Y:S01]  /*ecd0*/  VIADD R31, R21.reuse, 0xffffffe8 ;  /* 0xffffffe8151f7836 */ /* 0x040fe20000000000 */
[-C--:B------:R-:W-:Y:S01]  /*ece0*/  ISETP.GE.AND P5, PT, R8, R64.reuse, PT ;  /* 0x000000400800720c */ /* 0x080fe20003fa6270 */
[----:B------:R-:W-:Y:S01]  /*ecf0*/  VIADD R8, R21, 0xffffff88 ;  /* 0xffffff8815087836 */ /* 0x000fe20000000000 */
[-C--:B------:R-:W-:Y:S01]  /*ed00*/  ISETP.GE.AND P2, PT, R9, R3.reuse, PT ;  /* 0x000000030900720c */ /* 0x080fe20003f46270 */
[----:B------:R-:W-:Y:S01]  /*ed10*/  VIADD R27, R21, 0xffffffe9 ;  /* 0xffffffe9151b7836 */ /* 0x000fe20000000000 */
[----:B------:R-:W-:Y:S01]  /*ed20*/  ISETP.GE.AND P1, PT, R9, R64, PT ;  /* 0x000000400900720c */ /* 0x000fe20003f26270 */
[----:B------:R-:W-:Y:S01]  /*ed30*/  VIADD R9, R21, 0xffffff89 ;  /* 0xffffff8915097836 */ /* 0x000fe20000000000 */
[----:B------:R-:W-:-:S02]  /*ed40*/  ISETP.GE.AND P4, PT, R8, R3, PT ;  /* 0x000000030800720c */ /* 0x000fc40003f86270 */
[----:B------:R-:W-:Y:S01]  /*ed50*/  ISETP.GE.AND P6, PT, R8, R64, PT ;  /* 0x000000400800720c */ /* 0x000fe20003fc6270 */
[----:B------:R-:W-:Y:S01]  /*ed60*/  VIADD R8, R21, 0xffffff90 ;  /* 0xffffff9015087836 */ /* 0x000fe20000000000 */
[----:B------:R-:W-:Y:S01]  /*ed70*/  FSEL R15, R7, -INF , !P5 ;  /* 0xff800000070f7808 */ /* 0x000fe20006800000 */
[C---:B------:R-:W-:Y:S01]  /*ed80*/  VIADD R7, R21.reuse, 0xffffff91 ;  /* 0xffffff9115077836 */ /* 0x040fe20000000000 */
[----:B------:R-:W-:Y:S01]  /*ed90*/  FSEL R18, R2, -INF , !P2 ;  /* 0xff80000002127808 */ /* 0x000fe20005000000 */
[----:B------:R-:W-:Y:S01]  /*eda0*/  VIADD R2, R21, 0xffffff99 ;  /* 0xffffff9915027836 */ /* 0x000fe20000000000 */
[----:B------:R-:W-:Y:S02]  /*edb0*/  FSEL R13, R65, -INF , !P1 ;  /* 0xff800000410d7808 */ /* 0x000fe40004800000 */
[----:B------:R-:W-:Y:S02]  /*edc0*/  FSEL R0, R0, -INF , !P3 ;  /* 0xff80000000007808 */ /* 0x000fe40005800000 */
[----:B------:R-:W-:-:S02]  /*edd0*/  ISETP.GE.AND P2, PT, R8, R3, PT ;  /* 0x000000030800720c */ /* 0x000fc40003f46270 */
[-C--:B------:R-:W-:Y:S01]  /*ede0*/  ISETP.GE.AND P1, PT, R8, R64.reuse, PT ;  /* 0x000000400800720c */ /* 0x080fe20003f26270 */
[----:B------:R-:W-:Y:S01]  /*edf0*/  VIADD R8, R21, 0xffffff98 ;  /* 0xffffff9815087836 */ /* 0x000fe20000000000 */
[CC--:B------:R-:W-:Y:S02]  /*ee00*/  ISETP.GE.AND P3, PT, R9.reuse, R3.reuse, PT ;  /* 0x000000030900720c */ /* 0x0c0fe40003f66270 */
[----:B------:R-:W-:Y:S02]  /*ee10*/  ISETP.GE.AND P5, PT, R9, R64, PT ;  /* 0x000000400900720c */ /* 0x000fe40003fa6270 */
[----:B------:R-:W-:Y:S02]  /*ee20*/  FSEL R16, R81, -INF , !P4 ;  /* 0xff80000051107808 */ /* 0x000fe40006000000 */
        /* <DEDUP_REMOVED lines=14> */
[----:B------:R-:W-:Y:S01]  /*ef10*/  FSEL R11, R116, -INF , !P6 ;  /* 0xff800000740b7808 */ /* 0x000fe20007000000 */
[----:B------:R-:W-:Y:S01]  /*ef20*/  IMAD.IADD R116, R4, 0x1, R119 ;  /* 0x0000000104747824 */ /* 0x000fe200078e0277 */
[----:B------:R-:W-:Y:S01]  /*ef30*/  FSEL R10, R104, -INF , !P3 ;  /* 0xff800000680a7808 */ /* 0x000fe20005800000 */
[----:B------:R-:W-:Y:S01]  /*ef40*/  LDSM.16.MT88.4 R108, [R119+0x9000] ;  /* 0x00900000776c783b */ /* 0x000fe20000004200 */
[----:B-1----:R-:W-:-:S02]  /*ef50*/  FSEL R17, R101, -INF , !P5 ;  /* 0xff80000065117808 */ /* 0x002fc40006800000 */
[CC--:B------:R-:W-:Y:S01]  /*ef60*/  ISETP.GE.AND P4, PT, R8.reuse, R3.reuse, PT ;  /* 0x000000030800720c */ /* 0x0c0fe20003f86270 */
[----:B------:R-:W-:Y:S01]  /*ef70*/  LDSM.16.MT88.4 R84, [R116+0xb000] ;  /* 0x00b000007454783b */ /* 0x000fe20000004200 */
[-C--:B------:R-:W-:Y:S02]  /*ef80*/  ISETP.GE.AND P6, PT, R8, R64.reuse, PT ;  /* 0x000000400800720c */ /* 0x080fe40003fc6270 */
[C---:B------:R-:W-:Y:S02]  /*ef90*/  ISETP.GE.AND P3, PT, R2.reuse, R3, PT ;  /* 0x000000030200720c */ /* 0x040fe40003f66270 */
[----:B------:R-:W-:Y:S01]  /*efa0*/  ISETP.GE.AND P5, PT, R2, R64, PT ;  /* 0x000000400200720c */ /* 0x000fe20003fa6270 */
[----:B------:R-:W-:Y:S01]  /*efb0*/  VIADD R2, R21, 0xffffffa9 ;  /* 0xffffffa915027836 */ /* 0x000fe20000000000 */
[----:B------:R-:W-:Y:S02]  /*efc0*/  FSEL R8, R100, -INF , !P2 ;  /* 0xff80000064087808 */ /* 0x000fe40005000000 */
[----:B------:R-:W-:-:S02]  /*efd0*/  FSEL R19, R105, -INF , !P1 ;  /* 0xff80000069137808 */ /* 0x000fc40004800000 */
[CC--:B------:R-:W-:Y:S02]  /*efe0*/  ISETP.GE.AND P2, PT, R22.reuse, R3.reuse, PT ;  /* 0x000000031600720c */ /* 0x0c0fe40003f46270 */
        /* <DEDUP_REMOVED lines=8> */
[----:B------:R-:W-:Y:S01]  /*f070*/  FSEL R121, R107, -INF , !P5 ;  /* 0xff8000006b797808 */ /* 0x000fe20006800000 */
[----:B------:R-:W-:Y:S01]  /*f080*/  LDSM.16.MT88.4 R100, [R116+0x9000] ;  /* 0x009000007464783b */ /* 0x000fe20000004200 */
[C---:B------:R-:W-:Y:S02]  /*f090*/  ISETP.GE.AND P3, PT, R22.reuse, R3, PT ;  /* 0x000000031600720c */ /* 0x040fe40003f66270 */
[----:B------:R-:W-:Y:S01]  /*f0a0*/  ISETP.GE.AND P5, PT, R22, R64, PT ;  /* 0x000000401600720c */ /* 0x000fe20003fa6270 */
[----:B------:R-:W-:Y:S01]  /*f0b0*/  VIADD R22, R21, 0xffffffb8 ;  /* 0xffffffb815167836 */ /* 0x000fe20000000000 */
[----:B------:R-:W-:Y:S02]  /*f0c0*/  FSEL R28, R96, -INF , !P2 ;  /* 0xff800000601c7808 */ /* 0x000fe40005000000 */
[----:B------:R-:W-:Y:S02]  /*f0d0*/  FSEL R25, R98, -INF , !P1 ;  /* 0xff80000062197808 */ /* 0x000fe40004800000 */
[----:B------:R-:W-:-:S02]  /*f0e0*/  FMNMX3.FTZ R23, R0, R18, R16, !PT ;  /* 0x0000001200177276 */ /* 0x000fc40007810010 */
        /* <DEDUP_REMOVED lines=8> */
[----:B------:R-:W-:-:S02]  /*f170*/  FMNMX3.FTZ R23, R23, R82, R14, !PT ;  /* 0x0000005217177276 */ /* 0x000fc4000781000e */
[----:B------:R-:W-:Y:S02]  /*f180*/  FSEL R128, R92, -INF , !P3 ;  /* 0xff8000005c807808 */ /* 0x000fe40005800000 */
[----:B------:R-:W-:Y:S02]  /*f190*/  FSEL R123, R94, -INF , !P5 ;  /* 0xff8000005e7b7808 */ /* 0x000fe40006800000 */
[C---:B------:R-:W-:Y:S02]  /*f1a0*/  ISETP.GE.AND P3, PT, R2.reuse, R3, PT ;  /* 0x000000030200720c */ /* 0x040fe40003f66270 */
[----:B------:R-:W-:Y:S01]  /*f1b0*/  ISETP.GE.AND P5, PT, R2, R64, PT ;  /* 0x000000400200720c */ /* 0x000fe20003fa6270 */
[----:B------:R-:W-:Y:S01]  /*f1c0*/  VIADD R2, R21, 0xffffffc1 ;  /* 0xffffffc115027836 */ /* 0x000fe20000000000 */
[----:B------:R-:W-:Y:S02]  /*f1d0*/  FSEL R122, R93, -INF , !P2 ;  /* 0xff8000005d7a7808 */ /* 0x000fe40005000000 */
[----:B------:R-:W-:-:S02]  /*f1e0*/  FSEL R137, R95, -INF , !P1 ;  /* 0xff8000005f897808 */ /* 0x000fc40004800000 */
[----:B------:R-:W-:Y:S01]  /*f1f0*/  FMNMX3.FTZ R23, R23, R12, R10, !PT ;  /* 0x0000000c17177276 */ /* 0x000fe2000781000a */
        /* <DEDUP_REMOVED lines=15> */
[----:B------:R-:W-:Y:S01]  /*f2f0*/  FMNMX3.FTZ R33, R23, R26, R28, !PT ;  /* 0x0000001a17217276 */ /* 0x000fe2000781001c */
        /* <DEDUP_REMOVED lines=29> */
[----:B------:R-:W-:-:S02]  /*f4d0*/  FSEL R133, R133, -INF , !P6 ;  /* 0xff80000085857808 */ /* 0x000fc40007000000 */
[C---:B------:R-:W-:Y:S02]  /*f4e0*/  ISETP.GE.AND P4, PT, R2.reuse, R3, PT ;  /* 0x000000030200720c */ /* 0x040fe40003f86270 */
[----:B------:R-:W-:Y:S01]  /*f4f0*/  ISETP.GE.AND P6, PT, R2, R64, PT ;  /* 0x000000400200720c */ /* 0x000fe20003fc6270 */
[----:B------:R-:W-:Y:S01]  /*f500*/  VIADD R2, R21, 0xffffffe1 ;  /* 0xffffffe115027836 */ /* 0x000fe20000000000 */
[----:B------:R-:W-:Y:S02]  /*f510*/  FSEL R138, R138, -INF , !P3 ;  /* 0xff8000008a8a7808 */ /* 0x000fe40005800000 */
[----:B------:R-:W-:Y:S02]  /*f520*/  FMNMX3.FTZ R33, R33, R160, R134, !PT ;  /* 0x000000a021217276 */ /* 0x000fe40007810086 */
[----:B------:R-:W-:Y:S02]  /*f530*/  FMNMX3.FTZ R32, R32, R121, R25, !PT ;  /* 0x0000007920207276 */ /* 0x000fe40007810019 */
[----:B------:R-:W-:-:S02]  /*f540*/  ISETP.GE.AND P3, PT, R22, R3, PT ;  /* 0x000000031600720c */ /* 0x000fc40003f66270 */
[----:B------:R-:W-:Y:S02]  /*f550*/  FSEL R136, R136, -INF , !P2 ;  /* 0xff80000088887808 */ /* 0x000fe40005000000 */
[----:B------:R-:W-:Y:S02]  /*f560*/  FMNMX3.FTZ R33, R33, R142, R140, !PT ;  /* 0x0000008e21217276 */ /* 0x000fe4000781008c */
[----:B------:R-:W-:Y:S02]  /*f570*/  FMNMX3.FTZ R32, R32, R117, R123, !PT ;  /* 0x0000007520207276 */ /* 0x000fe4000781007b */
[-C--:B------:R-:W-:Y:S02]  /*f580*/  ISETP.GE.AND P2, PT, R2, R3.reuse, PT ;  /* 0x000000030200720c */ /* 0x080fe40003f46270 */
[----:B------:R-:W-:Y:S02]  /*f590*/  FSEL R120, R120, -INF , !P3 ;  /* 0xff80000078787808 */ /* 0x000fe40005800000 */
[----:B------:R-:W-:-:S02]  /*f5a0*/  ISETP.GE.AND P3, PT, R31, R3, PT ;  /* 0x000000031f00720c */ /* 0x000fc40003f66270 */
[----:B------:R-:W-:Y:S02]  /*f5b0*/  FSEL R131, R131, -INF , !P5 ;  /* 0xff80000083837808 */ /* 0x000fe40006800000 */
[----:B------:R-:W-:Y:S02]  /*f5c0*/  FSEL R130, R130, -INF , !P4 ;  /* 0xff80000082827808 */ /* 0x000fe40006000000 */
[----:B------:R-:W-:Y:S02]  /*f5d0*/  FMNMX3.FTZ R33, R33, R138, R136, !PT ;  /* 0x0000008a21217276 */ /* 0x000fe40007810088 */
[----:B------:R-:W-:Y:S02]  /*f5e0*/  FMNMX3.FTZ R32, R32, R137, R135, !PT ;  /* 0x0000008920207276 */ /* 0x000fe40007810087 */
[----:B------:R-:W-:Y:S01]  /*f5f0*/  ISETP.GE.AND P5, PT, R22, R64, PT ;  /* 0x000000401600720c */ /* 0x000fe20003fa6270 */
[----:B------:R-:W-:Y:S01]  /*f600*/  VIADD R22, R21, 0xfffffff1 ;  /* 0xfffffff115167836 */ /* 0x000fe20000000000 */
[----:B------:R-:W-:-:S02]  /*f610*/  FSEL R62, R62, -INF , !P2 ;  /* 0xff8000003e3e7808 */ /* 0x000fc40005000000 */
[----:B------:R-:W-:Y:S01]  /*f620*/  ISETP.GE.AND P4, PT, R2, R64, PT ;  /* 0x000000400200720c */ /* 0x000fe20003f86270 */
[----:B------:R-:W-:Y:S01]  /*f630*/  VIADD R2, R21, 0xfffffff8 ;  /* 0xfffffff815027836 */ /* 0x000fe20000000000 */
[-C--:B------:R-:W-:Y:S01]  /*f640*/  ISETP.GE.AND P2, PT, R27, R3.reuse, PT ;  /* 0x000000031b00720c */ /* 0x080fe20003f46270 */
[----:B------:R-:W-:Y:S01]  /*f650*/  VIADD R21, R21, 0xfffffff9 ;  /* 0xfffffff915157836 */ /* 0x000fe20000000000 */
[----:B------:R-:W-:Y:S02]  /*f660*/  FSEL R60, R60, -INF , !P3 ;  /* 0xff8000003c3c7808 */ /* 0x000fe40005800000 */
[----:B------:R-:W-:Y:S02]  /*f670*/  ISETP.GE.AND P3, PT, R23, R3, PT ;  /* 0x000000031700720c */ /* 0x000fe40003f66270 */
[----:B------:R-:W-:Y:S02]  /*f680*/  FMNMX3.FTZ R33, R33, R130, R120, !PT ;  /* 0x0000008221217276 */ /* 0x000fe40007810078 */
[----:B------:R-:W-:-:S02]  /*f690*/  FMNMX3.FTZ R32, R32, R125, R139, !PT ;  /* 0x0000007d20207276 */ /* 0x000fc4000781008b */
[----:B------:R-:W-:Y:S02]  /*f6a0*/  FSEL R58, R58, -INF , !P2 ;  /* 0xff8000003a3a7808 */ /* 0x000fe40005000000 */
[-C--:B------:R-:W-:Y:S02]  /*f6b0*/  ISETP.GE.AND P2, PT, R22, R3.reuse, PT ;  /* 0x000000031600720c */ /* 0x080fe40003f46270 */
[----:B------:R-:W-:Y:S02]  /*f6c0*/  FSEL R56, R56, -INF , !P3 ;  /* 0xff80000038387808 */ /* 0x000fe40005800000 */
[----:B------:R-:W-:Y:S02]  /*f6d0*/  ISETP.GE.AND P3, PT, R2, R3, PT ;  /* 0x000000030200720c */ /* 0x000fe40003f66270 */
[----:B------:R-:W-:Y:S02]  /*f6e0*/  FMNMX3.FTZ R33, R33, R62, R60, !PT ;  /* 0x0000003e21217276 */ /* 0x000fe4000781003c */
[----:B------:R-:W-:-:S02]  /*f6f0*/  FMNMX3.FTZ R32, R32, R149, R143, !PT ;  /* 0x0000009520207276 */ /* 0x000fc4000781008f */
[----:B------:R-:W-:Y:S02]  /*f700*/  FSEL R54, R54, -INF , !P2 ;  /* 0xff80000036367808 */ /* 0x000fe40005000000 */
[----:B------:R-:W-:Y:S02]  /*f710*/  ISETP.GE.AND P2, PT, R21, R3, PT ;  /* 0x000000031500720c */ /* 0x000fe40003f46270 */
[----:B------:R-:W-:Y:S02]  /*f720*/  FSEL R52, R52, -INF , !P3 ;  /* 0xff80000034347808 */ /* 0x000fe40005800000 */
[----:B------:R-:W-:Y:S02]  /*f730*/  FMNMX3.FTZ R33, R33, R58, R56, !PT ;  /* 0x0000003a21217276 */ /* 0x000fe40007810038 */
[----:B------:R-:W-:Y:S02]  /*f740*/  FSEL R129, R129, -INF , !P1 ;  /* 0xff80000081817808 */ /* 0x000fe40004800000 */
[----:B------:R-:W-:-:S02]  /*f750*/  FMNMX3.FTZ R32, R32, R141, R133, !PT ;  /* 0x0000008d20207276 */ /* 0x000fc40007810085 */
[----:B------:R-:W-:Y:S02]  /*f760*/  ISETP.GE.AND P3, PT, R31, R64, PT ;  /* 0x000000401f00720c */ /* 0x000fe40003f66270 */
[----:B------:R-:W-:Y:S02]  /*f770*/  FSEL R50, R50, -INF , !P2 ;  /* 0xff80000032327808 */ /* 0x000fe40005000000 */
[----:B------:R-:W-:Y:S02]  /*f780*/  FMNMX3.FTZ R33, R33, R54, R52, !PT ;  /* 0x0000003621217276 */ /* 0x000fe40007810034 */
        /* <DEDUP_REMOVED lines=16> */
[----:B------:R-:W-:Y:S02]  /*f890*/  FSEL R55, R55, -INF , !P5 ;  /* 0xff80000037377808 */ /* 0x000fe40006800000 */
[----:B---3--:R-:W-:Y:S02]  /*f8a0*/  FSEL R53, R53, -INF , !P3 ;  /* 0xff80000035357808 */ /* 0x008fe40005800000 */
[----:B------:R-:W-:Y:S02]  /*f8b0*/  FMNMX3.FTZ R32, R32, R59, R57, !PT ;  /* 0x0000003b20207276 */ /* 0x000fe40007810039 */
[----:B------:R-:W-:Y:S02]  /*f8c0*/  FSEL R51, R51, -INF , !P1 ;  /* 0xff80000033337808 */ /* 0x000fe40004800000 */
[----:B------:R-:W-:Y:S02]  /*f8d0*/  FMNMX3.FTZ R22, R32, R55, R53, !PT ;  /* 0x0000003720167276 */ /* 0x000fe40007810035 */
[----:B-1----:R-:W-:-:S02]  /*f8e0*/  FMNMX.FTZ R27, R27, R20, !PT ;  /* 0x000000141b1b7209 */ /* 0x002fc40007810000 */
[----:B------:R-:W-:-:S03]  /*f8f0*/  FMNMX.FTZ R22, R51, R22, !PT ;  /* 0x0000001633167209 */ /* 0x000fc60007810000 */
[----:B------:R-:W1:Y:S04]  /*f900*/  SHFL.BFLY PT, R2, R27, 0x1, 0x1f ;  /* 0x0c201f001b027f89 */ /* 0x000e6800000e0000 */
[----:B------:R-:W3:Y:S01]  /*f910*/  SHFL.BFLY PT, R21, R22, 0x2, 0x1f ;  /* 0x0c401f0016157f89 */ /* 0x000ee200000e0000 */
[----:B-1----:R-:W-:Y:S02]  /*f920*/  FMNMX.FTZ R2, R27, R2, !PT ;  /* 0x000000021b027209 */ /* 0x002fe40007810000 */
[----:B---3--:R-:W-:-:S03]  /*f930*/  FMNMX.FTZ R21, R22, R21, !PT ;  /* 0x0000001516157209 */ /* 0x008fc60007810000 */
[C---:B--2---:R-:W-:Y:S01]  /*f940*/  FMUL.FTZ R49, R2.reuse, UR10 ;  /* 0x0000000a02317c20 */ /* 0x044fe20008410000 */
[----:B------:R-:W-:Y:S01]  /*f950*/  FSETP.NEU.FTZ.AND P1, PT, R2, -INF , PT ;  /* 0xff8000000200780b */ /* 0x000fe20003f3d000 */
[----:B------:R-:W1:Y:S03]  /*f960*/  SHFL.BFLY PT, R20, R21, 0x1, 0x1f ;  /* 0x0c201f0015147f89 */ /* 0x000e6600000e0000 */
        /* <DEDUP_REMOVED lines=26> */
[--C-:B------:R-:W-:Y:S01]  /*fb10*/  FFMA.FTZ R56, R56, UR10, -R49.reuse ;  /* 0x0000000a38387c23 */ /* 0x100fe20008010831 */
[--C-:B------:R-:W-:Y:S01]  /*fb20*/  FFMA.FTZ R54, R54, UR10, -R49.reuse ;  /* 0x0000000a36367c23 */ /* 0x100fe20008010831 */
[--C-:B------:R-:W-:Y:S01]  /*fb30*/  FFMA.FTZ R52, R52, UR10, -R49.reuse ;  /* 0x0000000a34347c23 */ /* 0x100fe20008010831 */
[----:B------:R-:W-:Y:S01]  /*fb40*/  FSEL R46, R46, RZ, P1 ;  /* 0x000000ff2e2e7208 */ /* 0x000fe20000800000 */
[----:B------:R-:W-:Y:S01]  /*fb50*/  FFMA.FTZ R165, R50, UR10, -R49 ;  /* 0x0000000a32a57c23 */ /* 0x000fe20008010831 */
[----:B--2---:R-:W-:-:S02]  /*fb60*/  F2FP.BF16.F32.PACK_AB R68, R47, R48 ;  /* 0x000000302f44723e */ /* 0x004fc400000010ff */
[----:B------:R-:W1:Y:S01]  /*fb70*/  MUFU.EX2 R41, R41 ;  /* 0x0000002900297308 */ /* 0x000e620000000800 */
[--C-:B------:R-:W-:Y:S01]  /*fb80*/  FFMA.FTZ R44, R15, UR10, -R46.reuse ;  /* 0x0000000a0f2c7c23 */ /* 0x100fe2000801082e */
[--C-:B------:R-:W-:Y:S01]  /*fb90*/  FFMA.FTZ R45, R13, UR10, -R46.reuse ;  /* 0x0000000a0d2d7c23 */ /* 0x100fe2000801082e */
[--C-:B------:R-:W-:Y:S01]  /*fba0*/  FFMA.FTZ R43, R83, UR10, -R46.reuse ;  /* 0x0000000a532b7c23 */ /* 0x100fe2000801082e */
[--C-:B------:R-:W-:Y:S01]  /*fbb0*/  FFMA.FTZ R38, R7, UR10, -R46.reuse ;  /* 0x0000000a07267c23 */ /* 0x100fe2000801082e */
[----:B------:R-:W-:Y:S01]  /*fbc0*/  LDSM.16.MT88.4 R12, [R116+0x9400] ;  /* 0x00940000740c783b */ /* 0x000fe20000004200 */
[--C-:B------:R-:W-:Y:S01]  /*fbd0*/  FFMA.FTZ R37, R9, UR10, -R46.reuse ;  /* 0x0000000a09257c23 */ /* 0x100fe2000801082e */
[--C-:B------:R-:W-:Y:S01]  /*fbe0*/  FFMA.FTZ R36, R11, UR10, -R46.reuse ;  /* 0x0000000a0b247c23 */ /* 0x100fe2000801082e */
[----:B------:R-:W-:Y:S01]  /*fbf0*/  MUFU.EX2 R44, R44 ;  /* 0x0000002c002c7308 */ /* 0x000fe20000000800 */
[----:B------:R-:W2:Y:S01]  /*fc00*/  LDSM.16.MT88.4 R4, [R116+0xd000] ;  /* 0x00d000007404783b */ /* 0x000ea20000004200 */
[--C-:B------:R-:W-:Y:S01]  /*fc10*/  FFMA.FTZ R33, R17, UR10, -R46.reuse ;  /* 0x0000000a11217c23 */ /* 0x100fe2000801082e */
[--C-:B------:R-:W-:Y:S01]  /*fc20*/  FFMA.FTZ R32, R19, UR10, -R46.reuse ;  /* 0x0000000a13207c23 */ /* 0x100fe2000801082e */
[--C-:B------:R-:W-:Y:S01]  /*fc30*/  FFMA.FTZ R29, R29, UR10, -R46.reuse ;  /* 0x0000000a1d1d7c23 */ /* 0x100fe2000801082e */
[----:B------:R-:W3:Y:S01]  /*fc40*/  LDSM.16.MT88.4 R8, [R119+0xb400] ;  /* 0x00b400007708783b */ /* 0x000ee20000004200 */
[--C-:B------:R-:W-:Y:S01]  /*fc50*/  FFMA.FTZ R28, R121, UR10, -R46.reuse ;  /* 0x0000000a791c7c23 */ /* 0x100fe2000801082e */
[--C-:B------:R-:W-:Y:S01]  /*fc60*/  FFMA.FTZ R25, R25, UR10, -R46.reuse ;  /* 0x0000000a19197c23 */ /* 0x100fe2000801082e */
[----:B------:R-:W4:Y:S01]  /*fc70*/  MUFU.EX2 R45, R45 ;  /* 0x0000002d002d7308 */ /* 0x000f220000000800 */
[----:B-1----:R-:W-:Y:S01]  /*fc80*/  F2FP.BF16.F32.PACK_AB R70, R41, R42 ;  /* 0x0000002a2946723e */ /* 0x002fe200000010ff */
[----:B------:R-:W1:Y:S01]  /*fc90*/  LDSM.16.MT88.4 R16, [R116+0xb400] ;  /* 0x00b400007410783b */ /* 0x000e620000004200 */
        /* <DEDUP_REMOVED lines=14> */
[----:B----4-:R-:W-:Y:S01]  /*fd80*/  F2FP.BF16.F32.PACK_AB R69, R45, R44 ;  /* 0x0000002c2d45723e */ /* 0x010fe200000010ff */
[--C-:B------:R-:W-:Y:S01]  /*fd90*/  FFMA.FTZ R141, R141, UR10, -R46.reuse ;  /* 0x0000000a8d8d7c23 */ /* 0x100fe2000801082e */
[--C-:B------:R-:W-:Y:S01]  /*fda0*/  FFMA.FTZ R143, R138, UR10, -R49.reuse ;  /* 0x0000000a8a8f7c23 */ /* 0x100fe20008010831 */
[----:B------:R-:W-:Y:S01]  /*fdb0*/  FFMA.FTZ R149, R130, UR10, -R49 ;  /* 0x0000000a82957c23 */ /* 0x000fe20008010831 */
[--C-:B------:R-:W-:Y:S01]  /*fdc0*/  FFMA.FTZ R130, R133, UR10, -R46.reuse ;  /* 0x0000000a85827c23 */ /* 0x100fe2000801082e */
[--C-:B------:R-:W-:Y:S01]  /*fdd0*/  FFMA.FTZ R131, R131, UR10, -R46.reuse ;  /* 0x0000000a83837c23 */ /* 0x100fe2000801082e */
[--C-:B------:R-:W-:Y:S01]  /*fde0*/  FFMA.FTZ R129, R129, UR10, -R46.reuse ;  /* 0x0000000a81817c23 */ /* 0x100fe2000801082e */
[----:B------:R-:W-:Y:S01]  /*fdf0*/  MUFU.EX2 R40, R40 ;  /* 0x0000002800287308 */ /* 0x000fe20000000800 */
[--C-:B------:R-:W-:Y:S01]  /*fe00*/  FFMA.FTZ R138, R127, UR10, -R46.reuse ;  /* 0x0000000a7f8a7c23 */ /* 0x100fe2000801082e */
[--C-:B------:R-:W-:Y:S01]  /*fe10*/  FFMA.FTZ R63, R63, UR10, -R46.reuse ;  /* 0x0000000a3f3f7c23 */ /* 0x100fe2000801082e */
[--C-:B------:R-:W-:Y:S01]  /*fe20*/  FFMA.FTZ R59, R59, UR10, -R46.reuse ;  /* 0x0000000a3b3b7c23 */ /* 0x100fe2000801082e */
[----:B------:R-:W-:Y:S01]  /*fe30*/  FADD.FTZ R44, R44, R45 ;  /* 0x0000002d2c2c7221 */ /* 0x000fe20000010000 */
[--C-:B------:R-:W-:Y:S01]  /*fe40*/  FFMA.FTZ R50, R55, UR10, -R46.reuse ;  /* 0x0000000a37327c23 */ /* 0x100fe2000801082e */
[--C-:B------:R-:W-:Y:S01]  /*fe50*/  FFMA.FTZ R164, R51, UR10, -R46.reuse ;  /* 0x0000000a33a47c23 */ /* 0x100fe2000801082e */
[----:B------:R-:W-:Y:S01]  /*fe60*/  FFMA.FTZ R57, R57, UR10, -R46 ;  /* 0x0000000a39397c23 */ /* 0x000fe2000801082e */
[----:B------:R-:W4:Y:S01]  /*fe70*/  MUFU.EX2 R39, R39 ;  /* 0x0000002700277308 */ /* 0x000f220000000800 */
        /* <DEDUP_REMOVED lines=16> */
[C---:B------:R-:W-:Y:S07]  /*ff80*/  HMMA.16816.F32.BF16 R80, R68.reuse, R76, RZ ;  /* 0x0000004c4450723c */ /* 0x040fee00000418ff */
[----:B------:R-:W1:Y:S01]  /*ff90*/  MUFU.EX2 R30, R30 ;  /* 0x0000001e001e7308 */ /* 0x000e620000000800 */
[C---:B------:R-:W-:Y:S07]  /*ffa0*/  HMMA.16816.F32.BF16 R108, R68.reuse, R110, RZ ;  /* 0x0000006e446c723c */ /* 0x040fee00000418ff */
[----:B------:R-:W-:Y:S01]  /*ffb0*/  MUFU.EX2 R27, R27 ;  /* 0x0000001b001b7308 */ /* 0x000fe20000000800 */
[C---:B------:R-:W-:Y:S07]  /*ffc0*/  HMMA.16816.F32.BF16 R84, R68.reuse, R86, RZ ;  /* 0x000000564454723c */ /* 0x040fee00000418ff */
[----:B------:R-:W1:Y:S01]  /*ffd0*/  MUFU.EX2 R26, R26 ;  /* 0x0000001a001a7308 */ /* 0x000e620000000800 */
[C---:B------:R-:W-:Y:S07]  /*ffe0*/  HMMA.16816.F32.BF16 R76, R68.reuse, R78, RZ ;  /* 0x0000004e444c723c */ /* 0x040fee00000418ff */
[----:B------:R-:W-:Y:S01]  /*fff0*/  MUFU.EX2 R29, R29 ;  /* 0x0000001d001d7308 */ /* 0x000fe20000000800 */
[----:B--2---:R-:W-:Y:S01]  /*10000*/  HMMA.16816.F32.BF16 R72, R68, R4, RZ ;  /* 0x000000044448723c */ /* 0x004fe200000418ff */
[----:B----4-:R-:W-:-:S02]  /*10010*/  F2FP.BF16.F32.PACK_AB R4, R39, R40 ;  /* 0x000000282704723e */ /* 0x010fc400000010ff */
[----:B-----5:R-:W-:Y:S01]  /*10020*/  F2FP.BF16.F32.PACK_AB R5, R36, R37 ;  /* 0x000000252405723e */ /* 0x020fe200000010ff */
[----:B------:R-:W-:-:S03]  /*10030*/  FADD.FTZ R37, R37, R38 ;  /* 0x0000002625257221 */ /* 0x000fc60000010000 */
[----:B------:R-:W2:Y:S01]  /*10040*/  MUFU.EX2 R28, R28 ;  /* 0x0000001c001c7308 */ /* 0x000ea20000000800 */
[----:B------:R-:W-:Y:S01]  /*10050*/  HMMA.16816.F32.BF16 R68, R68, R6, RZ ;  /* 0x000000064444723c */ /* 0x000fe200000418ff */
[----:B------:R-:W-:Y:S01]  /*10060*/  F2FP.BF16.F32.PACK_AB R6, R34, R35 ;  /* 0x000000232206723e */ /* 0x000fe200000010ff */
[----:B------:R-:W-:Y:S01]  /*10070*/  FADD.FTZ R36, R36, R37 ;  /* 0x0000002524247221 */ /* 0x000fe20000010000 */
[----:B---3--:R-:W-:-:S03]  /*10080*/  F2FP.BF16.F32.PACK_AB R7, R32, R33 ;  /* 0x000000212007723e */ /* 0x008fc600000010ff */
[----:B------:R-:W-:Y:S01]  /*10090*/  FADD.FTZ R33, R33, R36 ;  /* 0x0000002421217221 */ /* 0x000fe20000010000 */
[----:B------:R-:W-:Y:S03]  /*100a0*/  MUFU.EX2 R25, R25 ;  /* 0x0000001900197308 */ /* 0x000fe60000000800 */
[----:B------:R-:W-:Y:S01]  /*100b0*/  HMMA.16816.F32.BF16 R104, R4, R12, R104 ;  /* 0x0000000c0468723c */ /* 0x000fe20000041868 */
[----:B------:R-:W-:-:S04]  /*100c0*/  FADD.FTZ R32, R32, R33 ;  /* 0x0000002120207221 */ /* 0x000fc80000010000 */
[----:B------:R-:W3:Y:S03]  /*100d0*/  MUFU.EX2 R24, R24 ;  /* 0x0000001800187308 */ /* 0x000ee60000000800 */
        /* <DEDUP_REMOVED lines=8> */
[C---:B------:R-:W-:Y:S05]  /*10160*/  HMMA.16816.F32.BF16 R112, R4.reuse, R20, R112 ;  /* 0x000000140470723c */ /* 0x040fea0000041870 */
[----:B------:R-:W-:Y:S03]  /*10170*/  MUFU.EX2 R124, R124 ;  /* 0x0000007c007c7308 */ /* 0x000fe60000000800 */
[C---:B------:R-:W-:Y:S01]  /*10180*/  HMMA.16816.F32.BF16 R108, R4.reuse, R22, R108 ;  /* 0x00000016046c723c */ /* 0x040fe2000004186c */
[----:B------:R-:W3:Y:S04]  /*10190*/  LDSM.16.MT88.4 R20, [R119+0x9800] ;  /* 0x009800007714783b */ /* 0x000ee80000004200 */
[----:B------:R-:W3:Y:S03]  /*101a0*/  MUFU.EX2 R123, R123 ;  /* 0x0000007b007b7308 */ /* 0x000ee60000000800 */
[C---:B-1----:R-:W-:Y:S05]  /*101b0*/  HMMA.16816.F32.BF16 R88, R4.reuse, R16, R88 ;  /* 0x000000100458723c */ /* 0x042fea0000041858 */
[----:B------:R-:W1:Y:S03]  /*101c0*/  MUFU.EX2 R128, R128 ;  /* 0x0000008000807308 */ /* 0x000e660000000800 */
[C---:B----4-:R-:W-:Y:S05]  /*101d0*/  HMMA.16816.F32.BF16 R80, R4.reuse, R12, R80 ;  /* 0x0000000c0450723c */ /* 0x050fea0000041850 */
[----:B------:R-:W4:Y:S03]  /*101e0*/  MUFU.EX2 R126, R126 ;  /* 0x0000007e007e7308 */ /* 0x000f260000000800 */
[C---:B------:R-:W-:Y:S01]  /*101f0*/  HMMA.16816.F32.BF16 R76, R4.reuse, R14, R76 ;  /* 0x0000000e044c723c */ /* 0x040fe2000004184c */
[----:B------:R-:W1:Y:S04]  /*10200*/  LDSM.16.MT88.4 R12, [R116+0x9800] ;  /* 0x00980000740c783b */ /* 0x000e680000004200 */
[----:B------:R-:W4:Y:S03]  /*10210*/  MUFU.EX2 R125, R125 ;  /* 0x0000007d007d7308 */ /* 0x000f260000000800 */
[C---:B-----5:R-:W-:Y:S05]  /*10220*/  HMMA.16816.F32.BF16 R72, R4.reuse, R8, R72 ;  /* 0x000000080448723c */ /* 0x060fea0000041848 */
[----:B------:R-:W-:Y:S03]  /*10230*/  MUFU.EX2 R132, R132 ;  /* 0x0000008400847308 */ /* 0x000fe60000000800 */
[C---:B------:R-:W-:Y:S01]  /*10240*/  HMMA.16816.F32.BF16 R68, R4.reuse, R10, R68 ;  /* 0x0000000a0444723c */ /* 0x040fe20000041844 */
[----:B------:R-:W5:Y:S04]  /*10250*/  LDSM.16.MT88.4 R8, [R119+0xb800] ;  /* 0x00b800007708783b */ /* 0x000f680000004200 */
[----:B------:R-:W5:Y:S03]  /*10260*/  MUFU.EX2 R135, R135 ;  /* 0x0000008700877308 */ /* 0x000f660000000800 */
[----:B------:R-:W-:Y:S01]  /*10270*/  HMMA.16816.F32.BF16 R84, R4, R18, R84 ;  /* 0x000000120454723c */ /* 0x000fe20000041854 */
[----:B------:R-:W-:Y:S01]  /*10280*/  F2FP.BF16.F32.PACK_AB R4, R30, R31 ;  /* 0x0000001f1e04723e */ /* 0x000fe200000010ff */
[----:B------:R-:W5:Y:S01]  /*10290*/  LDSM.16.MT88.4 R16, [R116+0xb800] ;  /* 0x00b800007410783b */ /* 0x000f620000004200 */
[----:B------:R-:W-:-:S02]  /*102a0*/  F2FP.BF16.F32.PACK_AB R6, R26, R27 ;  /* 0x0000001b1a06723e */ /* 0x000fc400000010ff */
[----:B--2---:R-:W-:Y:S01]  /*102b0*/  F2FP.BF16.F32.PACK_AB R5, R28, R29 ;  /* 0x0000001d1c05723e */ /* 0x004fe200000010ff */
[----:B------:R-:W-:Y:S01]  /*102c0*/  MUFU.EX2 R134, R134 ;  /* 0x0000008600867308 */ /* 0x000fe20000000800 */
[----:B---3--:R-:W-:Y:S01]  /*102d0*/  F2FP.BF16.F32.PACK_AB R7, R24, R25 ;  /* 0x000000191807723e */ /* 0x008fe200000010ff */
[----:B------:R-:W-:-:S04]  /*102e0*/  FADD.FTZ R29, R29, R32 ;  /* 0x000000201d1d7221 */ /* 0x000fc80000010000 */
[----:B------:R-:W-:Y:S02]  /*102f0*/  FADD.FTZ R28, R28, R29 ;  /* 0x0000001d1c1c7221 */ /* 0x000fe40000010000 */
[----:B------:R-:W-:Y:S01]  /*10300*/  HMMA.16816.F32.BF16 R112, R4, R20, R112 ;  /* 0x000000140470723c */ /* 0x000fe20000041870 */
[----:B------:R-:W2:Y:S01]  /*10310*/  MUFU.EX2 R137, R137 ;  /* 0x0000008900897308 */ /* 0x000ea20000000800 */
[----:B------:R-:W-:-:S04]  /*10320*/  FADD.FTZ R25, R25, R28 ;  /* 0x0000001c19197221 */ /* 0x000fc80000010000 */
[----:B------:R-:W-:Y:S02]  /*10330*/  FADD.FTZ R24, R24, R25 ;  /* 0x0000001918187221 */ /* 0x000fe40000010000 */
[----:B-1----:R-:W-:Y:S01]  /*10340*/  HMMA.16816.F32.BF16 R104, R4, R12, R104 ;  /* 0x0000000c0468723c */ /* 0x002fe20000041868 */
[----:B------:R-:W-:Y:S01]  /*10350*/  MUFU.EX2 R139, R139 ;  /* 0x0000008b008b7308 */ /* 0x000fe20000000800 */
[----:B------:R-:W-:-:S04]  /*10360*/  FADD.FTZ R25, R123, R24 ;  /* 0x000000187b197221 */ /* 0x000fc80000010000 */
[----:B------:R-:W-:Y:S02]  /*10370*/  FADD.FTZ R25, R128, R25 ;  /* 0x0000001980197221 */ /* 0x000fe40000010000 */
[----:B------:R-:W-:Y:S01]  /*10380*/  HMMA.16816.F32.BF16 R100, R4, R14, R100 ;  /* 0x0000000e0464723c */ /* 0x000fe20000041864 */
[----:B------:R-:W1:Y:S01]  /*10390*/  LDSM.16.MT88.4 R12, [R119+0xd800] ;  /* 0x00d80000770c783b */ /* 0x000e620000004200 */
[----:B------:R-:W3:Y:S01]  /*103a0*/  MUFU.EX2 R160, R160 ;  /* 0x000000a000a07308 */ /* 0x000ee20000000800 */
[----:B----4-:R-:W-:-:S04]  /*103b0*/  FADD.FTZ R24, R126, R25 ;  /* 0x000000197e187221 */ /* 0x010fc80000010000 */
[----:B------:R-:W-:Y:S01]  /*103c0*/  FADD.FTZ R24, R125, R24 ;  /* 0x000000187d187221 */ /* 0x000fe20000010000 */
[C---:B-----5:R-:W-:Y:S02]  /*103d0*/  HMMA.16816.F32.BF16 R96, R4.reuse, R8, R96 ;  /* 0x000000080460723c */ /* 0x060fe40000041860 */
[----:B------:R-:W-:Y:S06]  /*103e0*/  MUFU.EX2 R142, R142 ;  /* 0x0000008e008e7308 */ /* 0x000fec0000000800 */
[C---:B------:R-:W-:Y:S01]  /*103f0*/  HMMA.16816.F32.BF16 R92, R4.reuse, R10, R92 ;  /* 0x0000000a045c723c */ /* 0x040fe2000004185c */
[----:B------:R-:W4:Y:S01]  /*10400*/  LDSM.16.MT88.4 R8, [R116+0xd800] ;  /* 0x00d800007408783b */ /* 0x000f220000004200 */
[----:B------:R-:W5:Y:S06]  /*10410*/  MUFU.EX2 R141, R141 ;  /* 0x0000008d008d7308 */ /* 0x000f6c0000000800 */
[C---:B------:R-:W-:Y:S01]  /*10420*/  HMMA.16816.F32.BF16 R108, R4.reuse, R22, R108 ;  /* 0x00000016046c723c */ /* 0x040fe2000004186c */
[----:B------:R-:W2:Y:S01]  /*10430*/  LDSM.16.MT88.4 R20, [R119+0x9c00] ;  /* 0x009c00007714783b */ /* 0x000ea20000004200 */
[----:B------:R-:W-:Y:S06]  /*10440*/  MUFU.EX2 R140, R140 ;  /* 0x0000008c008c7308 */ /* 0x000fec0000000800 */
[C---:B------:R-:W-:Y:S02]  /*10450*/  HMMA.16816.F32.BF16 R88, R4.reuse, R16, R88 ;  /* 0x000000100458723c */ /* 0x040fe40000041858 */
[----:B------:R-:W5:Y:S06]  /*10460*/  MUFU.EX2 R143, R143 ;  /* 0x0000008f008f7308 */ /* 0x000f6c0000000800 */
[C---:B------:R-:W-:Y:S01]  /*10470*/  HMMA.16816.F32.BF16 R84, R4.reuse, R18, R84 ;  /* 0x000000120454723c */ /* 0x040fe20000041854 */
[----:B------:R-:W-:Y:S01]  /*10480*/  LDSM.16.MT88.4 R16, [R116+0xbc00] ;  /* 0x00bc00007410783b */ /* 0x000fe20000004200 */
[----:B------:R-:W-:Y:S06]  /*10490*/  MUFU.EX2 R136, R136 ;  /* 0x0000008800887308 */ /* 0x000fec0000000800 */
[C---:B-1----:R-:W-:Y:S02]  /*104a0*/  HMMA.16816.F32.BF16 R80, R4.reuse, R12, R80 ;  /* 0x0000000c0450723c */ /* 0x042fe40000041850 */
[----:B------:R-:W1:Y:S06]  /*104b0*/  MUFU.EX2 R149, R149 ;  /* 0x0000009500957308 */ /* 0x000e6c0000000800 */
[C---:B------:R-:W-:Y:S01]  /*104c0*/  HMMA.16816.F32.BF16 R76, R4.reuse, R14, R76 ;  /* 0x0000000e044c723c */ /* 0x040fe2000004184c */
[----:B------:R-:W3:Y:S01]  /*104d0*/  LDSM.16.MT88.4 R12, [R116+0x9c00] ;  /* 0x009c0000740c783b */ /* 0x000ee20000004200 */
[----:B------:R-:W-:Y:S06]  /*104e0*/  MUFU.EX2 R130, R130 ;  /* 0x0000008200827308 */ /* 0x000fec0000000800 */
[C---:B----4-:R-:W-:Y:S02]  /*104f0*/  HMMA.16816.F32.BF16 R72, R4.reuse, R8, R72 ;  /* 0x000000080448723c */ /* 0x050fe40000041848 */
[----:B------:R-:W4:Y:S06]  /*10500*/  MUFU.EX2 R131, R131 ;  /* 0x0000008300837308 */ /* 0x000f2c0000000800 */
[----:B------:R-:W-:Y:S01]  /*10510*/  HMMA.16816.F32.BF16 R68, R4, R10, R68 ;  /* 0x0000000a0444723c */ /* 0x000fe20000041844 */
[----:B------:R-:W5:Y:S01]  /*10520*/  LDSM.16.MT88.4 R8, [R119+0xbc00] ;  /* 0x00bc00007708783b */ /* 0x000f620000004200 */
[----:B------:R-:W-:Y:S01]  /*10530*/  F2FP.BF16.F32.PACK_AB R4, R122, R117 ;  /* 0x000000757a04723e */ /* 0x000fe200000010ff */
[----:B------:R-:W-:Y:S01]  /*10540*/  MUFU.EX2 R129, R129 ;  /* 0x0000008100817308 */ /* 0x000fe20000000800 */
[----:B------:R-:W-:-:S02]  /*10550*/  F2FP.BF16.F32.PACK_AB R6, R124, R121 ;  /* 0x000000797c06723e */ /* 0x000fc400000010ff */
[----:B------:R-:W-:Y:S02]  /*10560*/  F2FP.BF16.F32.PACK_AB R5, R128, R123 ;  /* 0x0000007b8005723e */ /* 0x000fe400000010ff */
[----:B------:R-:W-:-:S03]  /*10570*/  F2FP.BF16.F32.PACK_AB R7, R125, R126 ;  /* 0x0000007e7d07723e */ /* 0x000fc600000010ff */
[----:B------:R-:W4:Y:S04]  /*10580*/  MUFU.EX2 R138, R138 ;  /* 0x0000008a008a7308 */ /* 0x000f280000000800 */
[C---:B--2---:R-:W-:Y:S04]  /*10590*/  HMMA.16816.F32.BF16 R112, R4.reuse, R20, R112 ;  /* 0x000000140470723c */ /* 0x044fe80000041870 */
[----:B------:R-:W-:Y:S04]  /*105a0*/  MUFU.EX2 R63, R63 ;  /* 0x0000003f003f7308 */ /* 0x000fe80000000800 */
[C---:B------:R-:W-:Y:S01]  /*105b0*/  HMMA.16816.F32.BF16 R108, R4.reuse, R22, R108 ;  /* 0x00000016046c723c */ /* 0x040fe2000004186c */
[----:B------:R-:W-:Y:S03]  /*105c0*/  LDSM.16.MT88.4 R20, [R119+0xa000] ;  /* 0x00a000007714783b */ /* 0x000fe60000004200 */
[----:B------:R-:W-:Y:S04]  /*105d0*/  MUFU.EX2 R59, R59 ;  /* 0x0000003b003b7308 */ /* 0x000fe80000000800 */
[C---:B---3--:R-:W-:Y:S04]  /*105e0*/  HMMA.16816.F32.BF16 R104, R4.reuse, R12, R104 ;  /* 0x0000000c0468723c */ /* 0x048fe80000041868 */
[----:B------:R-:W-:Y:S04]  /*105f0*/  MUFU.EX2 R165, R165 ;  /* 0x000000a500a57308 */ /* 0x000fe80000000800 */
[C---:B------:R-:W-:Y:S01]  /*10600*/  HMMA.16816.F32.BF16 R100, R4.reuse, R14, R100 ;  /* 0x0000000e0464723c */ /* 0x040fe20000041864 */
[----:B------:R-:W2:Y:S03]  /*10610*/  LDSM.16.MT88.4 R12, [R119+0xdc00] ;  /* 0x00dc0000770c783b */ /* 0x000ea60000004200 */
[----:B------:R-:W-:Y:S04]  /*10620*/  MUFU.EX2 R51, R57 ;  /* 0x0000003900337308 */ /* 0x000fe80000000800 */
[C---:B-----5:R-:W-:Y:S04]  /*10630*/  HMMA.16816.F32.BF16 R96, R4.reuse, R8, R96 ;  /* 0x000000080460723c */ /* 0x060fe80000041860 */
[----:B------:R-:W-:Y:S04]  /*10640*/  MUFU.EX2 R50, R50 ;  /* 0x0000003200327308 */ /* 0x000fe80000000800 */
[C---:B------:R-:W-:Y:S01]  /*10650*/  HMMA.16816.F32.BF16 R92, R4.reuse, R10, R92 ;  /* 0x0000000a045c723c */ /* 0x040fe2000004185c */
[----:B------:R-:W3:Y:S03]  /*10660*/  LDSM.16.MT88.4 R8, [R116+0xdc00] ;  /* 0x00dc00007408783b */ /* 0x000ee60000004200 */
[----:B------:R-:W-:Y:S04]  /*10670*/  MUFU.EX2 R164, R164 ;  /* 0x000000a400a47308 */ /* 0x000fe80000000800 */
[C---:B------:R-:W-:Y:S08]  /*10680*/  HMMA.16816.F32.BF16 R88, R4.reuse, R16, R88 ;  /* 0x000000100458723c */ /* 0x040ff00000041858 */
[C---:B------:R-:W-:Y:S01]  /*10690*/  HMMA.16816.F32.BF16 R84, R4.reuse, R18, R84 ;  /* 0x000000120454723c */ /* 0x040fe20000041854 */
[----:B------:R-:W-:Y:S07]  /*106a0*/  LDSM.16.MT88.4 R16, [R116+0xc000] ;  /* 0x00c000007410783b */ /* 0x000fee0000004200 */
[C---:B--2---:R-:W-:Y:S08]  /*106b0*/  HMMA.16816.F32.BF16 R80, R4.reuse, R12, R80 ;  /* 0x0000000c0450723c */ /* 0x044ff00000041850 */
[C---:B------:R-:W-:Y:S01]  /*106c0*/  HMMA.16816.F32.BF16 R76, R4.reuse, R14, R76 ;  /* 0x0000000e044c723c */ /* 0x040fe2000004184c */
[----:B------:R-:W2:Y:S07]  /*106d0*/  LDSM.16.MT88.4 R12, [R116+0xa000] ;  /* 0x00a00000740c783b */ /* 0x000eae0000004200 */
        /* <DEDUP_REMOVED lines=26> */
[----:B-1----:R-:W-:Y:S02]  /*10880*/  F2FP.BF16.F32.PACK_AB R6, R149, R136 ;  /* 0x000000889506723e */ /* 0x002fe400000010ff */
[----:B----4-:R-:W-:Y:S02]  /*10890*/  F2FP.BF16.F32.PACK_AB R5, R131, R130 ;  /* 0x000000828305723e */ /* 0x010fe400000010ff */
[----:B------:R-:W-:-:S07]  /*108a0*/  F2FP.BF16.F32.PACK_AB R7, R138, R129 ;  /* 0x000000818a07723e */ /* 0x000fce00000010ff */
[----:B------:R-:W-:Y:S01]  /*108b0*/  HMMA.16816.F32.BF16 R112, R4, R20, R112 ;  /* 0x000000140470723c */ /* 0x000fe20000041870 */
[--C-:B------:R-:W-:Y:S01]  /*108c0*/  FFMA.FTZ R21, R60, UR10, -R49.reuse ;  /* 0x0000000a3c157c23 */ /* 0x100fe20008010831 */
[----:B------:R-:W-:Y:S01]  /*108d0*/  FFMA.FTZ R20, R120, UR10, -R49 ;  /* 0x0000000a78147c23 */ /* 0x000fe20008010831 */
[----:B------:R-:W-:-:S04]  /*108e0*/  FFMA.FTZ R60, R61, UR10, -R46 ;  /* 0x0000000a3d3c7c23 */ /* 0x000fc8000801082e */
[----:B------:R-:W-:Y:S01]  /*108f0*/  MUFU.EX2 R21, R21 ;  /* 0x0000001500157308 */ /* 0x000fe20000000800 */
[C---:B------:R-:W-:Y:S01]  /*10900*/  HMMA.16816.F32.BF16 R108, R4.reuse, R22, R108 ;  /* 0x00000016046c723c */ /* 0x040fe2000004186c */
[--C-:B------:R-:W-:Y:S01]  /*10910*/  FFMA.FTZ R22, R58, UR10, -R49.reuse ;  /* 0x0000000a3a167c23 */ /* 0x100fe20008010831 */
[----:B------:R-:W-:Y:S01]  /*10920*/  FFMA.FTZ R23, R62, UR10, -R49 ;  /* 0x0000000a3e177c23 */ /* 0x000fe20008010831 */
[--C-:B------:R-:W-:Y:S01]  /*10930*/  FFMA.FTZ R58, R65, UR10, -R46.reuse ;  /* 0x0000000a413a7c23 */ /* 0x100fe2000801082e */
[----:B------:R-:W-:Y:S01]  /*10940*/  FFMA.FTZ R49, R53, UR10, -R46 ;  /* 0x0000000a35317c23 */ /* 0x000fe2000801082e */
[----:B------:R-:W-:Y:S02]  /*10950*/  FADD.FTZ R53, R48, R47 ;  /* 0x0000002f30357221 */ /* 0x000fe40000010000 */
[----:B------:R-:W-:Y:S01]  /*10960*/  MUFU.EX2 R20, R20 ;  /* 0x0000001400147308 */ /* 0x000fe20000000800 */
[----:B--2---:R-:W-:Y:S01]  /*10970*/  HMMA.16816.F32.BF16 R104, R4, R12, R104 ;  /* 0x0000000c0468723c */ /* 0x004fe20000041868 */
[----:B------:R-:W-:-:S04]  /*10980*/  FADD.FTZ R42, R42, R53 ;  /* 0x000000352a2a7221 */ /* 0x000fc80000010000 */
[----:B------:R-:W-:Y:S02]  /*10990*/  FADD.FTZ R41, R41, R42 ;  /* 0x0000002a29297221 */ /* 0x000fe40000010000 */
[----:B------:R-:W1:Y:S01]  /*109a0*/  MUFU.EX2 R23, R23 ;  /* 0x0000001700177308 */ /* 0x000e620000000800 */
[----:B------:R-:W-:Y:S01]  /*109b0*/  HMMA.16816.F32.BF16 R100, R4, R14, R100 ;  /* 0x0000000e0464723c */ /* 0x000fe20000041864 */
[----:B------:R-:W2:Y:S01]  /*109c0*/  LDSM.16.MT88.4 R12, [R119+0xe400] ;  /* 0x00e40000770c783b */ /* 0x000ea20000004200 */
[----:B------:R-:W-:-:S04]  /*109d0*/  FADD.FTZ R40, R40, R41 ;  /* 0x0000002928287221 */ /* 0x000fc80000010000 */
[----:B------:R-:W-:Y:S01]  /*109e0*/  FADD.FTZ R38, R39, R40 ;  /* 0x0000002827267221 */ /* 0x000fe20000010000 */
[----:B------:R-:W4:Y:S01]  /*109f0*/  MUFU.EX2 R22, R22 ;  /* 0x0000001600167308 */ /* 0x000f220000000800 */
[----:B---3--:R-:W-:Y:S02]  /*10a00*/  HMMA.16816.F32.BF16 R96, R4, R8, R96 ;  /* 0x000000080460723c */ /* 0x008fe40000041860 */
[----:B------:R-:W-:-:S04]  /*10a10*/  FADD.FTZ R35, R35, R38 ;  /* 0x0000002623237221 */ /* 0x000fc80000010000 */
[----:B------:R-:W-:Y:S01]  /*10a20*/  FADD.FTZ R34, R34, R35 ;  /* 0x0000002322227221 */ /* 0x000fe20000010000 */
[----:B------:R-:W3:Y:S01]  /*10a30*/  MUFU.EX2 R58, R58 ;  /* 0x0000003a003a7308 */ /* 0x000ee20000000800 */
[----:B------:R-:W-:Y:S01]  /*10a40*/  HMMA.16816.F32.BF16 R92, R4, R10, R92 ;  /* 0x0000000a045c723c */ /* 0x000fe2000004185c */
[----:B------:R-:W5:Y:S01]  /*10a50*/  LDSM.16.MT88.4 R8, [R116+0xe400] ;  /* 0x00e400007408783b */ /* 0x000f620000004200 */
[----:B------:R-:W-:-:S04]  /*10a60*/  FADD.FTZ R31, R31, R34 ;  /* 0x000000221f1f7221 */ /* 0x000fc80000010000 */
[----:B------:R-:W-:Y:S01]  /*10a70*/  FADD.FTZ R30, R30, R31 ;  /* 0x0000001f1e1e7221 */ /* 0x000fe20000010000 */
[----:B------:R-:W3:Y:S01]  /*10a80*/  MUFU.EX2 R60, R60 ;  /* 0x0000003c003c7308 */ /* 0x000ee20000000800 */
[----:B------:R-:W-:Y:S02]  /*10a90*/  HMMA.16816.F32.BF16 R88, R4, R16, R88 ;  /* 0x000000100458723c */ /* 0x000fe40000041858 */
[----:B------:R-:W-:-:S04]  /*10aa0*/  FADD.FTZ R27, R27, R30 ;  /* 0x0000001e1b1b7221 */ /* 0x000fc80000010000 */
[----:B------:R-:W-:Y:S01]  /*10ab0*/  FADD.FTZ R26, R26, R27 ;  /* 0x0000001b1a1a7221 */ /* 0x000fe20000010000 */
[----:B------:R-:W-:Y:S01]  /*10ac0*/  MUFU.EX2 R48, R56 ;  /* 0x0000003800307308 */ /* 0x000fe20000000800 */
[----:B------:R-:W-:Y:S01]  /*10ad0*/  HMMA.16816.F32.BF16 R84, R4, R18, R84 ;  /* 0x000000120454723c */ /* 0x000fe20000041854 */
[----:B------:R-:W3:Y:S01]  /*10ae0*/  LDSM.16.MT88.4 R16, [R119+0xc800] ;  /* 0x00c800007710783b */ /* 0x000ee20000004200 */
[----:B------:R-:W-:-:S04]  /*10af0*/  FADD.FTZ R117, R117, R26 ;  /* 0x0000001a75757221 */ /* 0x000fc80000010000 */
[----:B------:R-:W-:Y:S01]  /*10b00*/  FADD.FTZ R122, R122, R117 ;  /* 0x000000757a7a7221 */ /* 0x000fe20000010000 */
[----:B------:R-:W3:Y:S01]  /*10b10*/  MUFU.EX2 R47, R54 ;  /* 0x00000036002f7308 */ /* 0x000ee20000000800 */
[----:B--2---:R-:W-:Y:S02]  /*10b20*/  HMMA.16816.F32.BF16 R80, R4, R12, R80 ;  /* 0x0000000c0450723c */ /* 0x004fe40000041850 */
[----:B------:R-:W-:-:S04]  /*10b30*/  FADD.FTZ R121, R121, R122 ;  /* 0x0000007a79797221 */ /* 0x000fc80000010000 */
[----:B------:R-:W-:Y:S01]  /*10b40*/  FADD.FTZ R25, R124, R121 ;  /* 0x000000797c197221 */ /* 0x000fe20000010000 */
[----:B------:R-:W2:Y:S01]  /*10b50*/  MUFU.EX2 R46, R52 ;  /* 0x00000034002e7308 */ /* 0x000ea20000000800 */
[----:B------:R-:W-:Y:S01]  /*10b60*/  HMMA.16816.F32.BF16 R76, R4, R14, R76 ;  /* 0x0000000e044c723c */ /* 0x000fe2000004184c */
[----:B------:R-:W2:Y:S01]  /*10b70*/  LDSM.16.MT88.4 R12, [R119+0xa800] ;  /* 0x00a80000770c783b */ /* 0x000ea20000004200 */
[----:B------:R-:W-:Y:S01]  /*10b80*/  FADD.FTZ R132, R132, R25 ;  /* 0x0000001984847221 */ /* 0x000fe20000010000 */
[----:B------:R-:W-:-:S04]  /*10b90*/  FADD.FTZ R25, R139, R24 ;  /* 0x000000188b197221 */ /* 0x000fc80000010000 */
[----:B------:R-:W2:Y:S01]  /*10ba0*/  MUFU.EX2 R49, R49 ;  /* 0x0000003100317308 */ /* 0x000ea20000000800 */
[----:B------:R-:W-:Y:S01]  /*10bb0*/  FADD.FTZ R135, R135, R132 ;  /* 0x0000008487877221 */ /* 0x000fe20000010000 */
[C---:B-----5:R-:W-:Y:S01]  /*10bc0*/  HMMA.16816.F32.BF16 R72, R4.reuse, R8, R72 ;  /* 0x000000080448723c */ /* 0x060fe20000041848 */
[----:B------:R-:W-:Y:S02]  /*10bd0*/  FADD.FTZ R25, R160, R25 ;  /* 0x00000019a0197221 */ /* 0x000fe40000010000 */
[----:B------:R-:W-:Y:S02]  /*10be0*/  FADD.FTZ R134, R134, R135 ;  /* 0x0000008786867221 */ /* 0x000fe40000010000 */
[----:B------:R-:W-:Y:S02]  /*10bf0*/  FADD.FTZ R142, R142, R25 ;  /* 0x000000198e8e7221 */ /* 0x000fe40000010000 */
[----:B------:R-:W-:Y:S01]  /*10c00*/  FADD.FTZ R137, R137, R134 ;  /* 0x0000008689897221 */ /* 0x000fe20000010000 */
[----:B------:R-:W-:Y:S01]  /*10c10*/  HMMA.16816.F32.BF16 R68, R4, R10, R68 ;  /* 0x0000000a0444723c */ /* 0x000fe20000041844 */
[----:B------:R-:W5:Y:S01]  /*10c20*/  LDSM.16.MT88.4 R8, [R116+0xa800] ;  /* 0x00a800007408783b */ /* 0x000f620000004200 */
[----:B-1----:R-:W-:Y:S01]  /*10c30*/  F2FP.BF16.F32.PACK_AB R4, R23, R20 ;  /* 0x000000141704723e */ /* 0x002fe200000010ff */
[----:B------:R-:W-:Y:S01]  /*10c40*/  FADD.FTZ R141, R141, R142 ;  /* 0x0000008e8d8d7221 */ /* 0x000fe20000010000 */
[----:B----4-:R-:W-:Y:S01]  /*10c50*/  F2FP.BF16.F32.PACK_AB R6, R22, R21 ;  /* 0x000000151606723e */ /* 0x010fe200000010ff */
[----:B------:R-:W-:Y:S01]  /*10c60*/  FADD.FTZ R140, R140, R137 ;  /* 0x000000898c8c7221 */ /* 0x000fe20000010000 */
[----:B---3--:R-:W-:-:S02]  /*10c70*/  F2FP.BF16.F32.PACK_AB R5, R63, R58 ;  /* 0x0000003a3f05723e */ /* 0x008fc400000010ff */
[----:B------:R-:W-:Y:S01]  /*10c80*/  F2FP.BF16.F32.PACK_AB R7, R59, R60 ;  /* 0x0000003c3b07723e */ /* 0x000fe200000010ff */
[----:B------:R-:W-:-:S04]  /*10c90*/  FADD.FTZ R143, R143, R140 ;  /* 0x0000008c8f8f7221 */ /* 0x000fc80000010000 */
[----:B------:R-:W-:Y:S02]  /*10ca0*/  FADD.FTZ R136, R136, R143 ;  /* 0x0000008f88887221 */ /* 0x000fe40000010000 */
[----:B------:R-:W-:Y:S02]  /*10cb0*/  HMMA.16816.F32.BF16 R96, R4, R16, R96 ;  /* 0x000000100460723c */ /* 0x000fe40000041860 */
        /* <DEDUP_REMOVED lines=33> */
[----:B--2---:R-:W-:Y:S01]  /*10ed0*/  HMMA.16816.F32.BF16 R88, R4, R12, R88 ;  /* 0x0000000c0458723c */ /* 0x004fe20000041858 */
[----:B------:R-:W-:-:S04]  /*10ee0*/  FADD.FTZ R12, R130, R141 ;  /* 0x0000008d820c7221 */ /* 0x000fc80000010000 */
[----:B------:R-:W-:-:S03]  /*10ef0*/  FADD.FTZ R12, R131, R12 ;  /* 0x0000000c830c7221 */ /* 0x000fc60000010000 */
[C---:B------:R-:W-:Y:S08]  /*10f00*/  HMMA.16816.F32.BF16 R84, R4.reuse, R14, R84 ;  /* 0x0000000e0454723c */ /* 0x040ff00000041854 */
        /* <DEDUP_REMOVED lines=88> */
.L_x_1862:
        /* <DEDUP_REMOVED lines=8> */
.L_x_1863:
[----:B------:R-:W1:Y:S01]  /*11510*/  LDCU UR4, c[0x0][0x3c4] ;  /* 0x00007880ff0477ac */ /* 0x000e620008000800 */
[----:B------:R-:W-:Y:S01]  /*11520*/  @!PT LDS RZ, [RZ] ;  /* 0x00000000fffff984 */ /* 0x000fe20000000800 */
[----:B------:R-:W-:Y:S01]  /*11530*/  @!PT LDS RZ, [RZ] ;  /* 0x00000000fffff984 */ /* 0x000fe20000000800 */
[----:B------:R-:W-:Y:S01]  /*11540*/  @!PT LDS RZ, [RZ] ;  /* 0x00000000fffff984 */ /* 0x000fe20000000800 */
[----:B------:R-:W-:Y:S01]  /*11550*/  LDGSTS.E.BYPASS.LTC128B.128 [R161+0x9000], desc[UR6][R150.64] ;  /* 0x0900000096a17fae */ /* 0x000fe2000b981a06 */
[----:B------:R-:W-:-:S03]  /*11560*/  USHF.L.U32 UR5, UR8, 0x6, URZ ;  /* 0x0000000608057899 */ /* 0x000fc600080006ff */
[----:B------:R-:W-:Y:S04]  /*11570*/  LDGSTS.E.BYPASS.LTC128B.128 [R161+0xb000], desc[UR6][R150.64+0x40] ;  /* 0x0b00004096a17fae */ /* 0x000fe8000b981a06 */
[----:B------:R-:W-:Y:S01]  /*11580*/  LDGSTS.E.BYPASS.LTC128B.128 [R161+0xd000], desc[UR6][R150.64+0x80] ;  /* 0x0d00008096a17fae */ /* 0x000fe2000b981a06 */
[----:B------:R-:W-:Y:S01]  /*11590*/  IADD3 R12, P0, PT, R150, UR5, RZ ;  /* 0x00000005960c7c10 */ /* 0x000fe2000ff1e0ff */
[----:B-1----:R-:W-:-:S06]  /*115a0*/  USHF.L.U64.HI UR4, UR8, 0x6, UR4 ;  /* 0x0000000608047899 */ /* 0x002fcc0008010204 */
[----:B------:R-:W-:Y:S02]  /*115b0*/  IADD3.X R13, PT, PT, R151, UR4, RZ, P0, !PT ;  /* 0x00000004970d7c10 */ /* 0x000fe400087fe4ff */
[----:B------:R-:W-:-:S03]  /*115c0*/  IADD3 R6, P0, PT, R12, UR5, RZ ;  /* 0x000000050c067c10 */ /* 0x000fc6000ff1e0ff */
[----:B------:R-:W-:Y:S01]  /*115d0*/  LDGSTS.E.BYPASS.LTC128B.128 [R161+0x9800], desc[UR6][R12.64] ;  /* 0x098000000ca17fae */ /* 0x000fe2000b981a06 */
[----:B------:R-:W-:Y:S02]  /*115e0*/  IADD3.X R7, PT, PT, R13, UR4, RZ, P0, !PT ;  /* 0x000000040d077c10 */ /* 0x000fe400087fe4ff */
[----:B------:R-:W-:Y:S01]  /*115f0*/  IADD3 R4, P0, PT, R6, UR5, RZ ;  /* 0x0000000506047c10 */ /* 0x000fe2000ff1e0ff */
[----:B------:R-:W-:Y:S03]  /*11600*/  LDGSTS.E.BYPASS.LTC128B.128 [R161+0xb800], desc[UR6][R12.64+0x40] ;  /* 0x0b8000400ca17fae */ /* 0x000fe6000b981a06 */
[----:B------:R-:W-:Y:S01]  /*11610*/  IADD3.X R5, PT, PT, R7, UR4, RZ, P0, !PT ;  /* 0x0000000407057c10 */ /* 0x000fe200087fe4ff */
        /* <DEDUP_REMOVED lines=9> */
[----:B------:R-:W1:Y:S04]  /*116b0*/  LDSM.16.M88.4 R8, [R145+0x3400] ;  /* 0x003400009108783b */ /* 0x000e680000000200 */
[----:B------:R-:W2:Y:S04]  /*116c0*/  LDSM.16.M88.4 R56, [R145+0x3800] ;  /* 0x003800009138783b */ /* 0x000ea80000000200 */
        /* <DEDUP_REMOVED lines=11> */
[C---:B-1----:R-:W-:Y:S03]  /*11780*/  HMMA.16816.F32.BF16 R12, R128.reuse, R8, RZ ;  /* 0x00000008800c723c */ /* 0x042fe600000418ff */
[----:B------:R-:W0:Y:S05]  /*11790*/  LDGDEPBAR ;  /* 0x00000000000079af */ /* 0x000e2a0000000000 */
[C---:B--2---:R-:W-:Y:S08]  /*117a0*/  HMMA.16816.F32.BF16 R4, R128.reuse, R56, RZ ;  /* 0x000000388004723c */ /* 0x044ff000000418ff */
        /* <DEDUP_REMOVED lines=25> */
[----:B------:R-:W-:Y:S07]  /*11940*/  LDSM.16.M88.4 R168, [R145+0x5c00] ;  /* 0x005c000091a8783b */ /* 0x000fee0000000200 */
        /* <DEDUP_REMOVED lines=50> */
[C---:B------:R-:W-:Y:S08]  /*11c70*/  HMMA.16816.F32.BF16 R52, R124.reuse, R168, R52 ;  /* 0x000000a87c34723c */ /* 0x040ff00000041834 */
[C---:B-1----:R-:W-:Y:S08]  /*11c80*/  HMMA.16816.F32.BF16 R28, R124.reuse, R60, R28 ;  /* 0x0000003c7c1c723c */ /* 0x042ff0000004181c */
[C---:B------:R-:W-:Y:S01]  /*11c90*/  HMMA.16816.F32.BF16 R24, R124.reuse, R62, R24 ;  /* 0x0000003e7c18723c */ /* 0x040fe20000041818 */
[----:B------:R-:W1:Y:S07]  /*11ca0*/  LDSM.16.M88.4 R60, [R145+0x7400] ;  /* 0x00740000913c783b */ /* 0x000e6e0000000200 */
[C---:B--2---:R-:W-:Y:S08]  /*11cb0*/  HMMA.16816.F32.BF16 R36, R124.reuse, R120, R36 ;  /* 0x000000787c24723c */ /* 0x044ff00000041824 */
[C---:B------:R-:W-:Y:S01]  /*11cc0*/  HMMA.16816.F32.BF16 R32, R124.reuse, R122, R32 ;  /* 0x0000007a7c20723c */ /* 0x040fe20000041820 */
[----:B------:R-:W2:Y:S07]  /*11cd0*/  LDSM.16.M88.4 R120, [R145+0x7000] ;  /* 0x007000009178783b */ /* 0x000eae0000000200 */
[C---:B------:R-:W-:Y:S01]  /*11ce0*/  HMMA.16816.F32.BF16 R48, R124.reuse, R170, R48 ;  /* 0x000000aa7c30723c */ /* 0x040fe20000041830 */
[----:B------:R-:W3:Y:S07]  /*11cf0*/  LDSM.16.M88.4 R168, [R145+0x7800] ;  /* 0x0078000091a8783b */ /* 0x000eee0000000200 */
[C---:B------:R-:W-:Y:S08]  /*11d00*/  HMMA.16816.F32.BF16 R132, R124.reuse, R136, R132 ;  /* 0x000000887c84723c */ /* 0x040ff00000041884 */
[----:B------:R-:W-:Y:S01]  /*11d10*/  HMMA.16816.F32.BF16 R128, R124, R138, R128 ;  /* 0x0000008a7c80723c */ /* 0x000fe20000041880 */
[----:B------:R-:W4:Y:S04]  /*11d20*/  LDSM.16.M88.4 R124, [R145+0x7c00] ;  /* 0x007c0000917c783b */ /* 0x000f280000000200 */
[----:B------:R-:W-:Y:S03]  /*11d30*/  LDSM.16.M88.4 R136, [R145+0x8800] ;  /* 0x008800009188783b */ /* 0x000fe60000000200 */
[C---:B-1----:R-:W-:Y:S08]  /*11d40*/  HMMA.16816.F32.BF16 R12, R140.reuse, R60, R12 ;  /* 0x0000003c8c0c723c */ /* 0x042ff0000004180c */
[C---:B------:R-:W-:Y:S01]  /*11d50*/  HMMA.16816.F32.BF16 R8, R140.reuse, R62, R8 ;  /* 0x0000003e8c08723c */ /* 0x040fe20000041808 */
[----:B------:R-:W1:Y:S07]  /*11d60*/  LDSM.16.M88.4 R60, [R145+0x8400] ;  /* 0x00840000913c783b */ /* 0x000e6e0000000200 */
[C---:B--2---:R-:W-:Y:S08]  /*11d70*/  HMMA.16816.F32.BF16 R20, R140.reuse, R120, R20 ;  /* 0x000000788c14723c */ /* 0x044ff00000041814 */
[C---:B------:R-:W-:Y:S01]  /*11d80*/  HMMA.16816.F32.BF16 R16, R140.reuse, R122, R16 ;  /* 0x0000007a8c10723c */ /* 0x040fe20000041810 */
[----:B------:R-:W2:Y:S07]  /*11d90*/  LDSM.16.M88.4 R120, [R145+0x8000] ;  /* 0x008000009178783b */ /* 0x000eae0000000200 */
[C---:B---3--:R-:W-:Y:S08]  /*11da0*/  HMMA.16816.F32.BF16 R4, R140.reuse, R168, R4 ;  /* 0x000000a88c04723c */ /* 0x048ff00000041804 */
[C---:B----4-:R-:W-:Y:S08]  /*11db0*/  HMMA.16816.F32.BF16 R52, R140.reuse, R124, R52 ;  /* 0x0000007c8c34723c */ /* 0x050ff00000041834 */
[C---:B------:R-:W-:Y:S01]  /*11dc0*/  HMMA.16816.F32.BF16 R48, R140.reuse, R126, R48 ;  /* 0x0000007e8c30723c */ /* 0x040fe20000041830 */
[----:B------:R-:W-:Y:S07]  /*11dd0*/  LDSM.16.M88.4 R124, [R144+0x2000] ;  /* 0x00200000907c783b */ /* 0x000fee0000000200 */
[C---:B-1----:R-:W-:Y:S08]  /*11de0*/  HMMA.16816.F32.BF16 R36, R140.reuse, R60, R36 ;  /* 0x0000003c8c24723c */ /* 0x042ff00000041824 */
[C---:B------:R-:W-:Y:S01]  /*11df0*/  HMMA.16816.F32.BF16 R32, R140.reuse, R62, R32 ;  /* 0x0000003e8c20723c */ /* 0x040fe20000041820 */
[----:B------:R-:W1:Y:S07]  /*11e00*/  LDSM.16.M88.4 R60, [R118+0x7400] ;  /* 0x00740000763c783b */ /* 0x000e6e0000000200 */
[C---:B------:R-:W-:Y:S01]  /*11e10*/  HMMA.16816.F32.BF16 R56, R140.reuse, R170, R56 ;  /* 0x000000aa8c38723c */ /* 0x040fe20000041838 */
[----:B------:R-:W3:Y:S07]  /*11e20*/  LDSM.16.M88.4 R168, [R118+0x7800] ;  /* 0x0078000076a8783b */ /* 0x000eee0000000200 */
[C---:B--2---:R-:W-:Y:S08]  /*11e30*/  HMMA.16816.F32.BF16 R44, R140.reuse, R120, R44 ;  /* 0x000000788c2c723c */ /* 0x044ff0000004182c */
[C---:B------:R-:W-:Y:S01]  /*11e40*/  HMMA.16816.F32.BF16 R40, R140.reuse, R122, R40 ;  /* 0x0000007a8c28723c */ /* 0x040fe20000041828 */
[----:B------:R-:W2:Y:S07]  /*11e50*/  LDSM.16.M88.4 R120, [R118+0x7000] ;  /* 0x007000007678783b */ /* 0x000eae0000000200 */
[C---:B------:R-:W-:Y:S08]  /*11e60*/  HMMA.16816.F32.BF16 R28, R140.reuse, R136, R28 ;  /* 0x000000888c1c723c */ /* 0x040ff0000004181c */
[----:B------:R-:W-:Y:S01]  /*11e70*/  HMMA.16816.F32.BF16 R24, R140, R138, R24 ;  /* 0x0000008a8c18723c */ /* 0x000fe20000041818 */
[----:B------:R-:W4:Y:S07]  /*11e80*/  LDSM.16.M88.4 R136, [R145+0x8c00] ;  /* 0x008c00009188783b */ /* 0x000f2e0000000200 */
[C---:B-1----:R-:W-:Y:S08]  /*11e90*/  HMMA.16816.F32.BF16 R12, R124.reuse, R60, R12 ;  /* 0x0000003c7c0c723c */ /* 0x042ff0000004180c */
[C---:B---3--:R-:W-:Y:S08]  /*11ea0*/  HMMA.16816.F32.BF16 R4, R124.reuse, R168, R4 ;  /* 0x000000a87c04723c */ /* 0x048ff00000041804 */
[----:B------:R-:W-:Y:S01]  /*11eb0*/  HMMA.16816.F32.BF16 R8, R124, R62, R8 ;  /* 0x0000003e7c08723c */ /* 0x000fe20000041808 */
[----:B------:R-:W1:Y:S02]  /*11ec0*/  LDSM.16.M88.4 R60, [R118+0x8000] ;  /* 0x00800000763c783b */ /* 0x000e640000000200 */
[----:B------:R-:W-:Y:S01]  /*11ed0*/  FMUL.FTZ R12, R12, UR14 ;  /* 0x0000000e0c0c7c20 */ /* 0x000fe20008410000 */
[----:B------:R-:W-:Y:S01]  /*11ee0*/  FMUL.FTZ R65, R14, UR14 ;  /* 0x0000000e0e417c20 */ /* 0x000fe20008410000 */
[----:B------:R-:W-:Y:S01]  /*11ef0*/  FMUL.FTZ R13, R13, UR14 ;  /* 0x0000000e0d0d7c20 */ /* 0x000fe20008410000 */
[----:B------:R-:W-:-:S02]  /*11f00*/  FMUL.FTZ R15, R15, UR14 ;  /* 0x0000000e0f0f7c20 */ /* 0x000fc40008410000 */
[C---:B--2---:R-:W-:Y:S02]  /*11f10*/  HMMA.16816.F32.BF16 R16, R124.reuse, R122, R16 ;  /* 0x0000007a7c10723c */ /* 0x044fe40000041810 */
[----:B------:R-:W-:Y:S01]  /*11f20*/  MUFU.TANH R65, R65 ;  /* 0x0000004100417308 */ /* 0x000fe20000002400 */
        /* <DEDUP_REMOVED lines=8> */
[----:B------:R-:W-:Y:S01]  /*11fb0*/  FMUL.FTZ R8, R8, UR14 ;  /* 0x0000000e08087c20 */ /* 0x000fe20008410000 */
[----:B------:R-:W-:Y:S01]  /*11fc0*/  FMUL.FTZ R9, R9, UR14 ;  /* 0x0000000e09097c20 */ /* 0x000fe20008410000 */
[----:B------:R-:W-:-:S02]  /*11fd0*/  FMUL.FTZ R11, R11, UR14 ;  /* 0x0000000e0b0b7c20 */ /* 0x000fc40008410000 */
[----:B------:R-:W-:Y:S02]  /*11fe0*/  HMMA.16816.F32.BF16 R56, R124, R170, R56 ;  /* 0x000000aa7c38723c */ /* 0x000fe40000041838 */
[----:B------:R-:W-:Y:S01]  /*11ff0*/  MUFU.TANH R10, R5 ;  /* 0x00000005000a7308 */ /* 0x000fe20000002400 */
[----:B------:R-:W-:Y:S01]  /*12000*/  FMUL.FTZ R66, R18, UR14 ;  /* 0x0000000e12427c20 */ /* 0x000fe20008410000 */
[----:B------:R-:W-:Y:S01]  /*12010*/  FMUL.FTZ R17, R17, UR14 ;  /* 0x0000000e11117c20 */ /* 0x000fe20008410000 */
[----:B------:R-:W-:-:S03]  /*12020*/  FMUL.FTZ R19, R19, UR14 ;  /* 0x0000000e13137c20 */ /* 0x000fc60008410000 */
[----:B----4-:R-:W-:Y:S02]  /*12030*/  HMMA.16816.F32.BF16 R132, R140, R136, R132 ;  /* 0x000000888c84723c */ /* 0x010fe40000041884 */
[----:B------:R-:W-:Y:S01]  /*12040*/  MUFU.TANH R18, R12 ;  /* 0x0000000c00127308 */ /* 0x000fe20000002400 */
[----:B------:R-:W-:Y:S01]  /*12050*/  FMUL.FTZ R21, R21, UR14 ;  /* 0x0000000e15157c20 */ /* 0x000fe20008410000 */
[----:B------:R-:W-:-:S04]  /*12060*/  FMUL.FTZ R23, R23, UR14 ;  /* 0x0000000e17177c20 */ /* 0x000fc80008410000 */
[----:B------:R-:W-:Y:S02]  /*12070*/  HMMA.16816.F32.BF16 R128, R140, R138, R128 ;  /* 0x0000008a8c80723c */ /* 0x000fe40000041880 */
[----:B------:R-:W-:Y:S01]  /*12080*/  MUFU.TANH R12, R4 ;  /* 0x00000004000c7308 */ /* 0x000fe20000002400 */
[----:B------:R-:W-:Y:S01]  /*12090*/  FMUL.FTZ R56, R56, UR14 ;  /* 0x0000000e38387c20 */ /* 0x000fe20008410000 */
[----:B------:R-:W-:Y:S01]  /*120a0*/  FMUL.FTZ R57, R57, UR14 ;  /* 0x0000000e39397c20 */ /* 0x000fe20008410000 */
[----:B------:R-:W-:Y:S01]  /*120b0*/  FMUL.FTZ R58, R58, UR14 ;  /* 0x0000000e3a3a7c20 */ /* 0x000fe20008410000 */
[----:B------:R-:W-:Y:S02]  /*120c0*/  FMUL.FTZ R59, R59, UR14 ;  /* 0x0000000e3b3b7c20 */ /* 0x000fe40008410000 */
[C---:B-1----:R-:W-:Y:S01]  /*120d0*/  HMMA.16816.F32.BF16 R44, R124.reuse, R60, R44 ;  /* 0x0000003c7c2c723c */ /* 0x042fe2000004182c */
[----:B------:R-:W-:Y:S01]  /*120e0*/  FMUL.FTZ R60, R16, UR14 ;  /* 0x0000000e103c7c20 */ /* 0x000fe20008410000 */
[----:B------:R1:W-:Y:S06]  /*120f0*/  MUFU.TANH R175, R7 ;  /* 0x0000000700af7308 */ /* 0x0003ec0000002400 */
[C---:B------:R-:W-:Y:S02]  /*12100*/  HMMA.16816.F32.BF16 R40, R124.reuse, R62, R40 ;  /* 0x0000003e7c28723c */ /* 0x040fe40000041828 */
[----:B------:R3:W-:Y:S06]  /*12110*/  MUFU.TANH R14, R8 ;  /* 0x00000008000e7308 */ /* 0x0007ec0000002400 */
[C---:B--2---:R-:W-:Y:S01]  /*12120*/  HMMA.16816.F32.BF16 R52, R124.reuse, R120, R52 ;  /* 0x000000787c34723c */ /* 0x044fe20000041834 */
[----:B------:R-:W-:Y:S01]  /*12130*/  FMUL.FTZ R121, R20, UR14 ;  /* 0x0000000e14797c20 */ /* 0x000fe20008410000 */
[----:B------:R-:W-:Y:S01]  /*12140*/  FMUL.FTZ R120, R22, UR14 ;  /* 0x0000000e16787c20 */ /* 0x000fe20008410000 */
[----:B-1----:R-:W1:Y:S01]  /*12150*/  LDSM.16.M88.4 R4, [R118+0x8400] ;  /* 0x008400007604783b */ /* 0x002e620000000200 */
[----:B------:R-:W-:Y:S01]  /*12160*/  MUFU.TANH R21, R21 ;  /* 0x0000001500157308 */ /* 0x000fe20000002400 */
[----:B------:R-:W-:Y:S01]  /*12170*/  FMUL.FTZ R47, R47, UR14 ;  /* 0x0000000e2f2f7c20 */ /* 0x000fe20008410000 */
[----:B------:R-:W-:Y:S01]  /*12180*/  FMUL.FTZ R45, R45, UR14 ;  /* 0x0000000e2d2d7c20 */ /* 0x000fe20008410000 */
[----:B------:R-:W-:Y:S01]  /*12190*/  FMUL.FTZ R44, R44, UR14 ;  /* 0x0000000e2c2c7c20 */ /* 0x000fe20008410000 */
[----:B------:R-:W-:Y:S01]  /*121a0*/  HMMA.16816.F32.BF16 R48, R124, R122, R48 ;  /* 0x0000007a7c30723c */ /* 0x000fe20000041830 */
[----:B------:R-:W-:Y:S01]  /*121b0*/  FMUL.FTZ R46, R46, UR14 ;  /* 0x0000000e2e2e7c20 */ /* 0x000fe20008410000 */
[----:B---3--:R-:W-:-:S02]  /*121c0*/  IMAD.SHL.U32 R8, R153, 0x2, RZ ;  /* 0x0000000299087824 */ /* 0x008fc400078e00ff */
[----:B------:R-:W2:Y:S01]  /*121d0*/  MUFU.TANH R121, R121 ;  /* 0x0000007900797308 */ /* 0x000ea20000002400 */
[----:B------:R-:W-:Y:S01]  /*121e0*/  FMUL.FTZ R41, R41, UR14 ;  /* 0x0000000e29297c20 */ /* 0x000fe20008410000 */
[----:B------:R-:W-:Y:S01]  /*121f0*/  FMUL.FTZ R42, R42, UR14 ;  /* 0x0000000e2a2a7c20 */ /* 0x000fe20008410000 */
[----:B------:R-:W-:Y:S01]  /*12200*/  FMUL.FTZ R40, R40, UR14 ;  /* 0x0000000e28287c20 */ /* 0x000fe20008410000 */
[----:B------:R-:W-:Y:S01]  /*12210*/  LOP3.LUT R8, R8, 0x6, RZ, 0xc0, !PT ;  /* 0x0000000608087812 */ /* 0x000fe200078ec0ff */
[----:B------:R-:W-:Y:S02]  /*12220*/  FMUL.FTZ R43, R43, UR14 ;  /* 0x0000000e2b2b7c20 */ /* 0x000fe40008410000 */
[----:B------:R-:W-:Y:S01]  /*12230*/  FMUL.FTZ R52, R52, UR14 ;  /* 0x0000000e34347c20 */ /* 0x000fe20008410000 */
[----:B------:R2:W-:Y:S01]  /*12240*/  MUFU.TANH R123, R9 ;  /* 0x00000009007b7308 */ /* 0x0005e20000002400 */
[----:B------:R-:W-:Y:S02]  /*12250*/  IMAD R8, R67, 0x80, R8 ;  /* 0x0000008043087824 */ /* 0x000fe400078e0208 */
[----:B------:R-:W-:Y:S01]  /*12260*/  FMUL.FTZ R53, R53, UR14 ;  /* 0x0000000e35357c20 */ /* 0x000fe20008410000 */
[----:B------:R-:W-:Y:S01]  /*12270*/  FMUL.FTZ R54, R54, UR14 ;  /* 0x0000000e36367c20 */ /* 0x000fe20008410000 */
[----:B------:R-:W-:-:S02]  /*12280*/  FMUL.FTZ R55, R55, UR14 ;  /* 0x0000000e37377c20 */ /* 0x000fc40008410000 */
[----:B------:R-:W-:Y:S01]  /*12290*/  FMUL.FTZ R51, R51, UR14 ;  /* 0x0000000e33337c20 */ /* 0x000fe20008410000 */
[----:B------:R-:W-:Y:S01]  /*122a0*/  MUFU.TANH R120, R120 ;  /* 0x0000007800787308 */ /* 0x000fe20000002400 */
[----:B------:R-:W-:Y:S01]  /*122b0*/  FMUL.FTZ R49, R49, UR14 ;  /* 0x0000000e31317c20 */ /* 0x000fe20008410000 */
[----:B------:R-:W-:Y:S01]  /*122c0*/  FMUL.FTZ R48, R48, UR14 ;  /* 0x0000000e30307c20 */ /* 0x000fe20008410000 */
[----:B------:R-:W-:-:S05]  /*122d0*/  FMUL.FTZ R50, R50, UR14 ;  /* 0x0000000e32327c20 */ /* 0x000fca0008410000 */
[----:B------:R3:W-:Y:S01]  /*122e0*/  MUFU.TANH R61, R23 ;  /* 0x00000017003d7308 */ /* 0x0007e20000002400 */
[----:B-1----:R-:W-:Y:S01]  /*122f0*/  HMMA.16816.F32.BF16 R36, R124, R4, R36 ;  /* 0x000000047c24723c */ /* 0x002fe20000041824 */
[----:B------:R-:W-:-:S06]  /*12300*/  VIADD R5, R8, 0xffffff00 ;  /* 0xffffff0008057836 */ /* 0x000fcc0000000000 */
[----:B------:R-:W1:Y:S01]  /*12310*/  MUFU.TANH R60, R60 ;  /* 0x0000003c003c7308 */ /* 0x000e620000002400 */
[C---:B------:R-:W-:Y:S01]  /*12320*/  VIADD R4, R8.reuse, 0xffffff01 ;  /* 0xffffff0108047836 */ /* 0x040fe20000000000 */
[CC--:B------:R-:W-:Y:S02]  /*12330*/  ISETP.GE.AND P1, PT, R5.reuse, R3.reuse, PT ;  /* 0x000000030500720c */ /* 0x0c0fe40003f26270 */
[-C--:B------:R-:W-:Y:S01]  /*12340*/  ISETP.GE.AND P4, PT, R5, R64.reuse, PT ;  /* 0x000000400500720c */ /* 0x080fe20003f86270 */
[----:B------:R-:W-:Y:S01]  /*12350*/  VIADD R5, R8, 0xffffff08 ;  /* 0xffffff0808057836 */ /* 0x000fe20000000000 */
[CC--:B------:R-:W-:Y:S01]  /*12360*/  ISETP.GE.AND P0, PT, R4.reuse, R3.reuse, PT ;  /* 0x000000030400720c */ /* 0x0c0fe20003f06270 */
[----:B------:R-:W-:Y:S01]  /*12370*/  HMMA.16816.F32.BF16 R32, R124, R6, R32 ;  /* 0x000000067c20723c */ /* 0x000fe20000041820 */
[----:B------:R-:W-:Y:S01]  /*12380*/  ISETP.GE.AND P3, PT, R4, R64, PT ;  /* 0x000000400400720c */ /* 0x000fe20003f66270 */
[----:B------:R-:W-:Y:S01]  /*12390*/  VIADD R4, R8, 0xffffff09 ;  /* 0xffffff0908047836 */ /* 0x000fe20000000000 */
[----:B--2---:R-:W-:Y:S01]  /*123a0*/  FSEL R9, R121, -INF , !P1 ;  /* 0xff80000079097808 */ /* 0x004fe20004800000 */
[----:B------:R2:W4:Y:S01]  /*123b0*/  MUFU.TANH R20, R17 ;  /* 0x0000001100147308 */ /* 0x0005220000002400 */
[----:B------:R-:W-:-:S02]  /*123c0*/  ISETP.GE.AND P6, PT, R5, R3, PT ;  /* 0x000000030500720c */ /* 0x000fc40003fc6270 */
[-C--:B------:R-:W-:Y:S01]  /*123d0*/  ISETP.GE.AND P5, PT, R5, R64.reuse, PT ;  /* 0x000000400500720c */ /* 0x080fe20003fa6270 */
[----:B------:R-:W-:Y:S01]  /*123e0*/  FMUL.FTZ R36, R36, UR14 ;  /* 0x0000000e24247c20 */ /* 0x000fe20008410000 */
[----:B------:R-:W-:Y:S01]  /*123f0*/  ISETP.GE.AND P2, PT, R4, R3, PT ;  /* 0x000000030400720c */ /* 0x000fe20003f46270 */
[----:B------:R-:W-:Y:S01]  /*12400*/  FMUL.FTZ R38, R38, UR14 ;  /* 0x0000000e26267c20 */ /* 0x000fe20008410000 */
[----:B------:R-:W-:Y:S01]  /*12410*/  ISETP.GE.AND P1, PT, R4, R64, PT ;  /* 0x000000400400720c */ /* 0x000fe20003f26270 */
[----:B------:R5:W-:Y:S01]  /*12420*/  MUFU.TANH R16, R13 ;  /* 0x0000000d00107308 */ /* 0x000be20000002400 */
[----:B------:R-:W4:Y:S01]  /*12430*/  LDSM.16.M88.4 R4, [R118+0x8800] ;  /* 0x008800007604783b */ /* 0x000f220000000200 */
[----:B---3--:R-:W-:Y:S01]  /*12440*/  FSEL R23, R21, -INF , !P0 ;  /* 0xff80000015177808 */ /* 0x008fe20004000000 */
[----:B------:R-:W-:Y:S01]  /*12450*/  FMUL.FTZ R37, R37, UR14 ;  /* 0x0000000e25257c20 */ /* 0x000fe20008410000 */
[----:B-1----:R-:W-:Y:S01]  /*12460*/  FSEL R21, R60, -INF , !P6 ;  /* 0xff8000003c157808 */ /* 0x002fe20007000000 */
[----:B------:R-:W-:-:S02]  /*12470*/  FMUL.FTZ R39, R39, UR14 ;  /* 0x0000000e27277c20 */ /* 0x000fc40008410000 */
[----:B------:R-:W-:Y:S01]  /*12480*/  FMUL.FTZ R33, R33, UR14 ;  /* 0x0000000e21217c20 */ /* 0x000fe20008410000 */
[----:B------:R1:W3:Y:S01]  /*12490*/  MUFU.TANH R117, R15 ;  /* 0x0000000f00757308 */ /* 0x0002e20000002400 */
[----:B--2---:R-:W-:Y:S01]  /*124a0*/  FSEL R17, R120, -INF , !P4 ;  /* 0xff80000078117808 */ /* 0x004fe20006000000 */
[----:B------:R-:W-:Y:S01]  /*124b0*/  FMUL.FTZ R34, R34, UR14 ;  /* 0x0000000e22227c20 */ /* 0x000fe20008410000 */
[----:B------:R-:W-:Y:S01]  /*124c0*/  FMUL.FTZ R35, R35, UR14 ;  /* 0x0000000e23237c20 */ /* 0x000fe20008410000 */
[----:B------:R-:W-:-:S04]  /*124d0*/  FMUL.FTZ R32, R32, UR14 ;  /* 0x0000000e20207c20 */ /* 0x000fc80008410000 */
[----:B------:R2:W3:Y:S01]  /*124e0*/  MUFU.TANH R237, R11 ;  /* 0x0000000b00ed7308 */ /* 0x0004e20000002400 */
[----:B-----5:R-:W-:-:S05]  /*124f0*/  VIADD R13, R8, 0xffffff10 ;  /* 0xffffff10080d7836 */ /* 0x020fca0000000000 */
[----:B------:R-:W-:Y:S02]  /*12500*/  ISETP.GE.AND P4, PT, R13, R3, PT ;  /* 0x000000030d00720c */ /* 0x000fe40003f86270 */
[----:B------:R4:W-:Y:S01]  /*12510*/  MUFU.TANH R22, R19 ;  /* 0x0000001300167308 */ /* 0x0009e20000002400 */
[----:B-1----:R-:W-:Y:S02]  /*12520*/  FSEL R15, R61, -INF , !P3 ;  /* 0xff8000003d0f7808 */ /* 0x002fe40005800000 */
[----:B------:R-:W-:Y:S01]  /*12530*/  FSEL R63, R18, -INF , !P4 ;  /* 0xff800000123f7808 */ /* 0x000fe20006000000 */
[C---:B------:R-:W-:Y:S01]  /*12540*/  VIADD R18, R8.reuse, 0xffffff21 ;  /* 0xffffff2108127836 */ /* 0x040fe20000000000 */
[----:B------:R-:W-:Y:S01]  /*12550*/  ISETP.GE.AND P0, PT, R13, R64, PT ;  /* 0x000000400d00720c */ /* 0x000fe20003f06270 */
[C---:B------:R-:W-:Y:S02]  /*12560*/  VIADD R13, R8.reuse, 0xffffff18 ;  /* 0xffffff18080d7836 */ /* 0x040fe40000000000 */
[----:B------:R1:W-:Y:S01]  /*12570*/  MUFU.TANH R193, R36 ;  /* 0x0000002400c17308 */ /* 0x0003e20000002400 */
[----:B--2---:R-:W-:Y:S01]  /*12580*/  VIADD R11, R8, 0xffffff11 ;  /* 0xffffff11080b7836 */ /* 0x004fe20000000000 */
[----:B------:R-:W-:-:S04]  /*12590*/  FSEL R61, R65, -INF , !P0 ;  /* 0xff800000413d7808 */ /* 0x000fc80004000000 */
[CC--:B------:R-:W-:Y:S02]  /*125a0*/  ISETP.GE.AND P3, PT, R11.reuse, R3.reuse, PT ;  /* 0x000000030b00720c */ /* 0x0c0fe40003f66270 */
[-C--:B------:R-:W-:Y:S01]  /*125b0*/  ISETP.GE.AND P6, PT, R11, R64.reuse, PT ;  /* 0x000000400b00720c */ /* 0x080fe20003fc6270 */
[----:B------:R2:W-:Y:S01]  /*125c0*/  MUFU.TANH R203, R47 ;  /* 0x0000002f00cb7308 */ /* 0x0005e20000002400 */
[----:B----4-:R-:W-:Y:S01]  /*125d0*/  FSEL R19, R20, -INF , !P2 ;  /* 0xff80000014137808 */ /* 0x010fe20005000000 */
[----:B------:R-:W-:Y:S01]  /*125e0*/  VIADD R20, R8, 0xffffff20 ;  /* 0xffffff2008147836 */ /* 0x000fe20000000000 */
[----:B---3--:R-:W-:Y:S01]  /*125f0*/  FSEL R117, R117, -INF , !P6 ;  /* 0xff80000075757808 */ /* 0x008fe20007000000 */
[C---:B------:R-:W-:Y:S01]  /*12600*/  HMMA.16816.F32.BF16 R28, R124.reuse, R4, R28 ;  /* 0x000000047c1c723c */ /* 0x040fe2000004181c */
[-C--:B------:R-:W-:Y:S01]  /*12610*/  ISETP.GE.AND P6, PT, R18, R3.reuse, PT ;  /* 0x000000031200720c */ /* 0x080fe20003fc6270 */
[----:B------:R-:W-:Y:S01]  /*12620*/  VIADD R5, R8, 0xffffff29 ;  /* 0xffffff2908057836 */ /* 0x000fe20000000000 */
[----:B------:R-:W-:Y:S01]  /*12630*/  ISETP.GE.AND P0, PT, R20, R3, PT ;  /* 0x000000031400720c */ /* 0x000fe20003f06270 */
[----:B-1----:R-:W-:Y:S01]  /*12640*/  VIADD R36, R8, 0xffffff19 ;  /* 0xffffff1908247836 */ /* 0x002fe20000000000 */
[----:B------:R-:W-:Y:S01]  /*12650*/  FSEL R141, R10, -INF , !P6 ;  /* 0xff8000000a8d7808 */ /* 0x000fe20007000000 */
[----:B------:R-:W-:Y:S01]  /*12660*/  VIADD R4, R8, 0xffffff30 ;  /* 0xffffff3008047836 */ /* 0x000fe20000000000 */
[----:B------:R-:W-:Y:S01]  /*12670*/  FSEL R143, R12, -INF , !P0 ;  /* 0xff8000000c8f7808 */ /* 0x000fe20004000000 */
[----:B------:R-:W-:Y:S01]  /*12680*/  HMMA.16816.F32.BF16 R24, R124, R6, R24 ;  /* 0x000000067c18723c */ /* 0x000fe20000041818 */
[-C--:B------:R-:W-:Y:S01]  /*12690*/  ISETP.GE.AND P4, PT, R36, R64.reuse, PT ;  /* 0x000000402400720c */ /* 0x080fe20003f86270 */
[----:B------:R-:W1:Y:S01]  /*126a0*/  MUFU.TANH R66, R66 ;  /* 0x0000004200427308 */ /* 0x000e620000002400 */
[-C--:B------:R-:W-:Y:S01]  /*126b0*/  ISETP.GE.AND P0, PT, R5, R64.reuse, PT ;  /* 0x000000400500720c */ /* 0x080fe20003f06270 */
[----:B------:R-:W-:Y:S01]  /*126c0*/  VIADD R12, R8, 0xffffff31 ;  /* 0xffffff31080c7836 */ /* 0x000fe20000000000 */
[----:B--2---:R-:W-:Y:S01]  /*126d0*/  FSEL R47, R16, -INF , !P3 ;  /* 0xff800000102f7808 */ /* 0x004fe20005800000 */
[----:B------:R-:W-:Y:S01]  /*126e0*/  VIADD R10, R8, 0xffffff38 ;  /* 0xffffff38080a7836 */ /* 0x000fe20000000000 */
[----:B------:R-:W-:-:S02]  /*126f0*/  ISETP.GE.AND P3, PT, R20, R64, PT ;  /* 0x000000401400720c */ /* 0x000fc40003f66270 */
[----:B------:R-:W-:Y:S01]  /*12700*/  FSEL R237, R237, -INF , !P4 ;  /* 0xff800000eded7808 */ /* 0x000fe20006000000 */
[----:B------:R-:W2:Y:S01]  /*12710*/  MUFU.TANH R235, R235 ;  /* 0x000000eb00eb7308 */ /* 0x000ea20000002400 */
[----:B------:R-:W-:Y:S01]  /*12720*/  FSEL R229, R229, -INF , !P3 ;  /* 0xff800000e5e57808 */ /* 0x000fe20005800000 */
[----:B------:R-:W-:Y:S01]  /*12730*/  FMUL.FTZ R28, R28, UR14 ;  /* 0x0000000e1c1c7c20 */ /* 0x000fe20008410000 */
[-C--:B------:R-:W-:Y:S01]  /*12740*/  ISETP.GE.AND P4, PT, R5, R3.reuse, PT ;  /* 0x000000030500720c */ /* 0x080fe20003f86270 */
[----:B------:R-:W-:Y:S01]  /*12750*/  FMUL.FTZ R31, R31, UR14 ;  /* 0x0000000e1f1f7c20 */ /* 0x000fe20008410000 */
[-C--:B------:R-:W-:Y:S01]  /*12760*/  ISETP.GE.AND P3, PT, R4, R3.reuse, PT ;  /* 0x000000030400720c */ /* 0x080fe20003f66270 */
[----:B------:R-:W-:Y:S01]  /*12770*/  FMUL.FTZ R30, R30, UR14 ;  /* 0x0000000e1e1e7c20 */ /* 0x000fe20008410000 */
[-C--:B------:R-:W-:Y:S01]  /*12780*/  ISETP.GE.AND P6, PT, R4, R64.reuse, PT ;  /* 0x000000400400720c */ /* 0x080fe20003fc6270 */
[----:B------:R-:W-:Y:S01]  /*12790*/  MUFU.TANH R233, R56 ;  /* 0x0000003800e97308 */ /* 0x000fe20000002400 */
[----:B------:R-:W3:Y:S01]  /*127a0*/  LDSM.16.M88.4 R4, [R118+0x8c00] ;  /* 0x008c00007604783b */ /* 0x000ee20000000200 */
[----:B-1----:R-:W-:Y:S01]  /*127b0*/  FSEL R11, R66, -INF , !P5 ;  /* 0xff800000420b7808 */ /* 0x002fe20006800000 */
[----:B------:R-:W-:Y:S01]  /*127c0*/  FMUL.FTZ R24, R24, UR14 ;  /* 0x0000000e18187c20 */ /* 0x000fe20008410000 */
[-C--:B------:R-:W-:Y:S01]  /*127d0*/  ISETP.GE.AND P5, PT, R13, R3.reuse, PT ;  /* 0x000000030d00720c */ /* 0x080fe20003fa6270 */
[----:B------:R-:W-:Y:S01]  /*127e0*/  FMUL.FTZ R29, R29, UR14 ;  /* 0x0000000e1d1d7c20 */ /* 0x000fe20008410000 */
[----:B------:R-:W-:Y:S01]  /*127f0*/  ISETP.GE.AND P2, PT, R13, R64, PT ;  /* 0x000000400d00720c */ /* 0x000fe20003f46270 */
[----:B------:R-:W-:Y:S01]  /*12800*/  FMUL.FTZ R25, R25, UR14 ;  /* 0x0000000e19197c20 */ /* 0x000fe20008410000 */
[----:B------:R-:W1:Y:S01]  /*12810*/  MUFU.TANH R231, R57 ;  /* 0x0000003900e77308 */ /* 0x000e620000002400 */
[----:B------:R-:W-:Y:S01]  /*12820*/  FSEL R13, R22, -INF , !P1 ;  /* 0xff800000160d7808 */ /* 0x000fe20004800000 */
[----:B------:R-:W-:Y:S01]  /*12830*/  FMUL.FTZ R26, R26, UR14 ;  /* 0x0000000e1a1a7c20 */ /* 0x000fe20008410000 */
[----:B------:R-:W-:Y:S01]  /*12840*/  ISETP.GE.AND P1, PT, R36, R3, PT ;  /* 0x000000032400720c */ /* 0x000fe20003f26270 */
[----:B------:R-:W-:-:S04]  /*12850*/  DEPBAR.LE SB0, 0x0 ;  /* 0x000080000000791a */ /* 0x000fc80000000000 */
[----:B------:R-:W-:Y:S01]  /*12860*/  MUFU.TANH R173, R58 ;  /* 0x0000003a00ad7308 */ /* 0x000fe20000002400 */
[----:B--2---:R-:W-:Y:S02]  /*12870*/  FSEL R235, R235, -INF , !P2 ;  /* 0xff800000ebeb7808 */ /* 0x004fe40005000000 */
[----:B------:R-:W-:-:S05]  /*12880*/  FSEL R123, R123, -INF , !P1 ;  /* 0xff8000007b7b7808 */ /* 0x000fca0004800000 */
[----:B------:R-:W2:Y:S01]  /*12890*/  MUFU.TANH R195, R52 ;  /* 0x0000003400c37308 */ /* 0x000ea20000002400 */
[----:B-1----:R-:W-:Y:S02]  /*128a0*/  FSEL R231, R231, -INF , !P4 ;  /* 0xff800000e7e77808 */ /* 0x002fe40006000000 */
[----:B------:R-:W-:-:S05]  /*128b0*/  ISETP.GE.AND P4, PT, R10, R64, PT ;  /* 0x000000400a00720c */ /* 0x000fca0003f86270 */
[----:B------:R-:W-:Y:S08]  /*128c0*/  MUFU.TANH R225, R53 ;  /* 0x0000003500e17308 */ /* 0x000ff00000002400 */
[----:B------:R-:W1:Y:S01]  /*128d0*/  MUFU.TANH R221, R54 ;  /* 0x0000003600dd7308 */ /* 0x000e620000002400 */
[----:B---3--:R-:W-:Y:S01]  /*128e0*/  HMMA.16816.F32.BF16 R132, R124, R4, R132 ;  /* 0x000000047c84723c */ /* 0x008fe20000041884 */
[----:B--2---:R-:W-:Y:S01]  /*128f0*/  FSEL R195, R195, -INF , !P3 ;  /* 0xff800000c3c37808 */ /* 0x004fe20005800000 */
[----:B------:R-:W-:-:S02]  /*12900*/  VIADD R5, R8, 0xffffff49 ;  /* 0xffffff4908057836 */ /* 0x000fc40000000000 */
[----:B------:R-:W-:-:S03]  /*12910*/  VIADD R4, R8, 0xffffff50 ;  /* 0xffffff5008047836 */ /* 0x000fc60000000000 */
[----:B------:R2:W-:Y:S01]  /*12920*/  MUFU.TANH R211, R45 ;  /* 0x0000002d00d37308 */ /* 0x0005e20000002400 */
[----:B------:R-:W-:Y:S01]  /*12930*/  HMMA.16816.F32.BF16 R128, R124, R6, R128 ;  /* 0x000000067c80723c */ /* 0x000fe20000041880 */
[C---:B------:R-:W-:Y:S02]  /*12940*/  VIADD R6, R8.reuse, 0xffffff51 ;  /* 0xffffff5108067836 */ /* 0x040fe40000000000 */
[----:B------:R-:W-:-:S04]  /*12950*/  VIADD R7, R8, 0xffffff68 ;  /* 0xffffff6808077836 */ /* 0x000fc80000000000 */
[----:B------:R-:W3:Y:S01]  /*12960*/  MUFU.TANH R227, R59 ;  /* 0x0000003b00e37308 */ /* 0x000ee20000002400 */
[----:B-1----:R-:W-:-:S03]  /*12970*/  FSEL R221, R221, -INF , !P6 ;  /* 0xff800000dddd7808 */ /* 0x002fc60007000000 */
[----:B------:R-:W-:Y:S01]  /*12980*/  FMUL.FTZ R133, R133, UR14 ;  /* 0x0000000e85857c20 */ /* 0x000fe20008410000 */
[----:B------:R-:W-:Y:S01]  /*12990*/  FMUL.FTZ R122, R132, UR14 ;  /* 0x0000000e847a7c20 */ /* 0x000fe20008410000 */
[----:B------:R-:W-:Y:S01]  /*129a0*/  FMUL.FTZ R127, R134, UR14 ;  /* 0x0000000e867f7c20 */ /* 0x000fe20008410000 */
[----:B------:R-:W-:Y:S01]  /*129b0*/  FMUL.FTZ R126, R135, UR14 ;  /* 0x0000000e877e7c20 */ /* 0x000fe20008410000 */
[----:B------:R-:W1:Y:S01]  /*129c0*/  MUFU.TANH R219, R51 ;  /* 0x0000003300db7308 */ /* 0x000e620000002400 */
[----:B--2---:R-:W-:Y:S01]  /*129d0*/  FSEL R45, R14, -INF , !P5 ;  /* 0xff8000000e2d7808 */ /* 0x004fe20006800000 */
[----:B------:R-:W-:Y:S01]  /*129e0*/  VIADD R14, R8, 0xffffff28 ;  /* 0xffffff28080e7836 */ /* 0x000fe20000000000 */
[-C--:B------:R-:W-:Y:S01]  /*129f0*/  ISETP.GE.AND P5, PT, R18, R64.reuse, PT ;  /* 0x000000401200720c */ /* 0x080fe20003fa6270 */
[----:B------:R-:W-:Y:S01]  /*12a00*/  FMUL.FTZ R125, R130, UR14 ;  /* 0x0000000e827d7c20 */ /* 0x000fe20008410000 */
[----:B------:R-:W-:Y:S02]  /*12a10*/  FMUL.FTZ R124, R131, UR14 ;  /* 0x0000000e837c7c20 */ /* 0x000fe40008410000 */
[C---:B------:R-:W-:Y:S01]  /*12a20*/  ISETP.GE.AND P2, PT, R14.reuse, R3, PT ;  /* 0x000000030e00720c */ /* 0x040fe20003f46270 */
[----:B------:R-:W2:Y:S01]  /*12a30*/  MUFU.TANH R213, R44 ;  /* 0x0000002c00d57308 */ /* 0x000ea20000002400 */
[----:B------:R-:W-:-:S02]  /*12a40*/  ISETP.GE.AND P1, PT, R14, R64, PT ;  /* 0x000000400e00720c */ /* 0x000fc40003f26270 */
[----:B------:R-:W-:Y:S02]  /*12a50*/  FSEL R175, R175, -INF , !P5 ;  /* 0xff800000afaf7808 */ /* 0x000fe40006800000 */
[----:B------:R-:W-:Y:S02]  /*12a60*/  FSEL R233, R233, -INF , !P2 ;  /* 0xff800000e9e97808 */ /* 0x000fe40005000000 */
[----:B------:R-:W-:Y:S01]  /*12a70*/  FSEL R173, R173, -INF , !P1 ;  /* 0xff800000adad7808 */ /* 0x000fe20004800000 */
[----:B------:R-:W4:Y:S01]  /*12a80*/  MUFU.TANH R223, R49 ;  /* 0x0000003100df7308 */ /* 0x000f220000002400 */
[CC--:B------:R-:W-:Y:S02]  /*12a90*/  ISETP.GE.AND P5, PT, R12.reuse, R3.reuse, PT ;  /* 0x000000030c00720c */ /* 0x0c0fe40003fa6270 */
[----:B------:R-:W-:Y:S01]  /*12aa0*/  ISETP.GE.AND P2, PT, R12, R64, PT ;  /* 0x000000400c00720c */ /* 0x000fe20003f46270 */
[----:B------:R-:W-:Y:S01]  /*12ab0*/  VIADD R12, R8, 0xffffff39 ;  /* 0xffffff39080c7836 */ /* 0x000fe20000000000 */
[----:B------:R-:W-:Y:S01]  /*12ac0*/  ISETP.GE.AND P1, PT, R10, R3, PT ;  /* 0x000000030a00720c */ /* 0x000fe20003f26270 */
[----:B------:R-:W-:Y:S01]  /*12ad0*/  VIADD R10, R8, 0xffffff40 ;  /* 0xffffff40080a7836 */ /* 0x000fe20000000000 */
[----:B------:R-:W-:Y:S01]  /*12ae0*/  FSEL R225, R225, -INF , !P5 ;  /* 0xff800000e1e17808 */ /* 0x000fe20006800000 */
[----:B------:R-:W5:Y:S01]  /*12af0*/  MUFU.TANH R215, R41 ;  /* 0x0000002900d77308 */ /* 0x000f620000002400 */
[----:B---3--:R-:W-:-:S02]  /*12b00*/  FSEL R227, R227, -INF , !P0 ;  /* 0xff800000e3e37808 */ /* 0x008fc40004000000 */
[-C--:B------:R-:W-:Y:S02]  /*12b10*/  ISETP.GE.AND P3, PT, R12, R64.reuse, PT ;  /* 0x000000400c00720c */ /* 0x080fe40003f66270 */
[CC--:B------:R-:W-:Y:S02]  /*12b20*/  ISETP.GE.AND P6, PT, R10.reuse, R3.reuse, PT ;  /* 0x000000030a00720c */ /* 0x0c0fe40003fc6270 */
[----:B------:R-:W-:Y:S01]  /*12b30*/  ISETP.GE.AND P5, PT, R10, R64, PT ;  /* 0x000000400a00720c */ /* 0x000fe20003fa6270 */
[----:B------:R-:W3:Y:S01]  /*12b40*/  MUFU.TANH R201, R42 ;  /* 0x0000002a00c97308 */ /* 0x000ee20000002400 */
[----:B------:R-:W-:Y:S01]  /*12b50*/  ISETP.GE.AND P0, PT, R12, R3, PT ;  /* 0x000000030c00720c */ /* 0x000fe20003f06270 */
[C---:B------:R-:W-:Y:S01]  /*12b60*/  VIADD R10, R8.reuse, 0xffffff48 ;  /* 0xffffff48080a7836 */ /* 0x040fe20000000000 */
[----:B-1----:R-:W-:Y:S01]  /*12b70*/  FSEL R219, R219, -INF , !P3 ;  /* 0xff800000dbdb7808 */ /* 0x002fe20005800000 */
[----:B------:R-:W-:Y:S01]  /*12b80*/  VIADD R12, R8, 0xffffff41 ;  /* 0xffffff41080c7836 */ /* 0x000fe20000000000 */
[----:B--2---:R-:W-:-:S02]  /*12b90*/  FSEL R213, R213, -INF , !P6 ;  /* 0xff800000d5d57808 */ /* 0x004fc40007000000 */
[----:B----4-:R-:W-:Y:S01]  /*12ba0*/  FSEL R223, R223, -INF , !P0 ;  /* 0xff800000dfdf7808 */ /* 0x010fe20004000000 */
[----:B------:R-:W1:Y:S01]  /*12bb0*/  MUFU.TANH R197, R48 ;  /* 0x0000003000c57308 */ /* 0x000e620000002400 */
[C---:B------:R-:W-:Y:S02]  /*12bc0*/  ISETP.GE.AND P3, PT, R5.reuse, R3, PT ;  /* 0x000000030500720c */ /* 0x040fe40003f66270 */
[-C--:B------:R-:W-:Y:S01]  /*12bd0*/  ISETP.GE.AND P6, PT, R5, R64.reuse, PT ;  /* 0x000000400500720c */ /* 0x080fe20003fc6270 */
[----:B------:R-:W-:Y:S01]  /*12be0*/  VIADD R5, R8, 0xffffff58 ;  /* 0xffffff5808057836 */ /* 0x000fe20000000000 */
[----:B------:R-:W-:Y:S02]  /*12bf0*/  ISETP.GE.AND P0, PT, R10, R64, PT ;  /* 0x000000400a00720c */ /* 0x000fe40003f06270 */
[----:B-----5:R-:W-:Y:S01]  /*12c00*/  FSEL R215, R215, -INF , !P3 ;  /* 0xff800000d7d77808 */ /* 0x020fe20005800000 */
[----:B------:R-:W2:Y:S01]  /*12c10*/  MUFU.TANH R205, R50 ;  /* 0x0000003200cd7308 */ /* 0x000ea20000002400 */
[----:B---3--:R-:W-:-:S02]  /*12c20*/  FSEL R201, R201, -INF , !P0 ;  /* 0xff800000c9c97808 */ /* 0x008fc40004000000 */
[C---:B------:R-:W-:Y:S02]  /*12c30*/  ISETP.GE.AND P0, PT, R5.reuse, R3, PT ;  /* 0x000000030500720c */ /* 0x040fe40003f06270 */
[-C--:B------:R-:W-:Y:S01]  /*12c40*/  ISETP.GE.AND P3, PT, R5, R64.reuse, PT ;  /* 0x000000400500720c */ /* 0x080fe20003f66270 */
[----:B------:R-:W-:Y:S02]  /*12c50*/  VIADD R5, R8, 0xffffff59 ;  /* 0xffffff5908057836 */ /* 0x000fe40000000000 */
[----:B------:R-:W3:Y:S01]  /*12c60*/  MUFU.TANH R207, R55 ;  /* 0x0000003700cf7308 */ /* 0x000ee20000002400 */
[----:B-1----:R-:W-:Y:S02]  /*12c70*/  FSEL R197, R197, -INF , !P1 ;  /* 0xff800000c5c57808 */ /* 0x002fe40004800000 */
[----:B------:R-:W-:-:S04]  /*12c80*/  ISETP.GE.AND P1, PT, R12, R64, PT ;  /* 0x000000400c00720c */ /* 0x000fc80003f26270 */
[----:B------:R-:W-:Y:S01]  /*12c90*/  FSEL R203, R203, -INF , !P1 ;  /* 0xff800000cbcb7808 */ /* 0x000fe20004800000 */
[----:B------:R-:W1:Y:S01]  /*12ca0*/  MUFU.TANH R209, R46 ;  /* 0x0000002e00d17308 */ /* 0x000e620000002400 */
[----:B--2---:R-:W-:Y:S02]  /*12cb0*/  FSEL R205, R205, -INF , !P4 ;  /* 0xff800000cdcd7808 */ /* 0x004fe40006000000 */
[-C--:B------:R-:W-:Y:S01]  /*12cc0*/  ISETP.GE.AND P4, PT, R10, R3.reuse, PT ;  /* 0x000000030a00720c */ /* 0x080fe20003f86270 */
[----:B------:R-:W-:Y:S01]  /*12cd0*/  VIADD R10, R8, 0xffffff61 ;  /* 0xffffff61080a7836 */ /* 0x000fe20000000000 */
[----:B------:R-:W-:-:S03]  /*12ce0*/  ISETP.GE.AND P1, PT, R6, R3, PT ;  /* 0x000000030600720c */ /* 0x000fc60003f26270 */
[----:B------:R-:W2:Y:S01]  /*12cf0*/  MUFU.TANH R217, R40 ;  /* 0x0000002800d97308 */ /* 0x000ea20000002400 */
[----:B---3--:R-:W-:Y:S02]  /*12d00*/  FSEL R207, R207, -INF , !P2 ;  /* 0xff800000cfcf7808 */ /* 0x008fe40005000000 */
[-C--:B------:R-:W-:Y:S01]  /*12d10*/  ISETP.GE.AND P2, PT, R12, R3.reuse, PT ;  /* 0x000000030c00720c */ /* 0x080fe20003f46270 */
[----:B------:R-:W-:Y:S01]  /*12d20*/  FMUL.FTZ R12, R128, UR14 ;  /* 0x0000000e800c7c20 */ /* 0x000fe20008410000 */
[----:B------:R-:W-:Y:S02]  /*12d30*/  FMUL.FTZ R128, R129, UR14 ;  /* 0x0000000e81807c20 */ /* 0x000fe40008410000 */
[----:B------:R-:W-:Y:S01]  /*12d40*/  FSEL R211, R211, -INF , !P2 ;  /* 0xff800000d3d37808 */ /* 0x000fe20005000000 */
[----:B------:R-:W3:Y:S01]  /*12d50*/  MUFU.TANH R199, R43 ;  /* 0x0000002b00c77308 */ /* 0x000ee20000002400 */
[----:B-1----:R-:W-:Y:S02]  /*12d60*/  FSEL R209, R209, -INF , !P5 ;  /* 0xff800000d1d17808 */ /* 0x002fe40006800000 */
[----:B------:R-:W-:-:S02]  /*12d70*/  ISETP.GE.AND P5, PT, R4, R3, PT ;  /* 0x000000030400720c */ /* 0x000fc40003fa6270 */
[-C--:B------:R-:W-:Y:S01]  /*12d80*/  ISETP.GE.AND P2, PT, R4, R64.reuse, PT ;  /* 0x000000400400720c */ /* 0x080fe20003f46270 */
[----:B------:R-:W-:Y:S01]  /*12d90*/  FMUL.FTZ R4, R27, UR14 ;  /* 0x0000000e1b047c20 */ /* 0x000fe20008410000 */
        /* <DEDUP_REMOVED lines=41> */
[----:B------:R-:W-:-:S05]  /*13030*/  ISETP.GE.AND P0, PT, R67, 0x3, PT ;  /* 0x000000034300780c */ /* 0x000fca0003f06270 */
        /* <DEDUP_REMOVED lines=87> */
[C---:B------:R-:W-:Y:S02]  /*135b0*/  IMAD R3, R6.reuse, UR9, R3 ;  /* 0x0000000906037c24 */ /* 0x040fe4000f8e0203 */
[----:B------:R-:W-:-:S04]  /*135c0*/  IMAD.WIDE.U32 R6, R6, UR8, RZ ;  /* 0x0000000806067c25 */ /* 0x000fc8000f8e00ff */
        /* <DEDUP_REMOVED lines=10> */
.L_x_1865:
        /* <DEDUP_REMOVED lines=8> */
.L_x_1866:
[----:B------:R-:W1:Y:S01]  /*136f0*/  LDCU UR5, c[0x0][0x3bc] ;  /* 0x00007780ff0577ac */ /* 0x000e620008000800 */
[----:B------:R-:W-:Y:S02]  /*13700*/  IMAD.MOV.U32 R4, RZ, RZ, R148 ;  /* 0x000000ffff047224 */ /* 0x000fe400078e0094 */
[----:B------:R-:W-:Y:S01]  /*13710*/  IMAD.MOV.U32 R5, RZ, RZ, R147 ;  /* 0x000000ffff057224 */ /* 0x000fe200078e0093 */
[----:B------:R-:W-:-:S04]  /*13720*/  USHF.L.U32 UR4, UR8, 0x6, URZ ;  /* 0x0000000608047899 */ /* 0x000fc800080006ff */
[----:B------:R-:W-:Y:S01]  /*13730*/  @!PT LDS RZ, [RZ] ;  /* 0x00000000fffff984 */ /* 0x000fe20000000800 */
[----:B------:R-:W-:Y:S01]  /*13740*/  @!PT LDS RZ, [RZ] ;  /* 0x00000000fffff984 */ /* 0x000fe20000000800 */
[----:B------:R-:W-:Y:S01]  /*13750*/  @!PT LDS RZ, [RZ] ;  /* 0x00000000fffff984 */ /* 0x000fe20000000800 */
[----:B------:R2:W-:Y:S02]  /*13760*/  LDGSTS.E.BYPASS.LTC128B.128 [R161+0x3000], desc[UR6][R4.64] ;  /* 0x0300000004a17fae */ /* 0x0005e4000b981a06 */
[----:B------:R-:W-:Y:S02]  /*13770*/  IADD3 R26, P0, PT, R148, UR4, RZ ;  /* 0x00000004941a7c10 */ /* 0x000fe4000ff1e0ff */
[----:B------:R2:W-:Y:S04]  /*13780*/  LDGSTS.E.BYPASS.LTC128B.128 [R161+0x5000], desc[UR6][R4.64+0x40] ;  /* 0x0500004004a17fae */ /* 0x0005e8000b981a06 */
[----:B------:R2:W-:Y:S01]  /*13790*/  LDGSTS.E.BYPASS.LTC128B.128 [R161+0x7000], desc[UR6][R4.64+0x80] ;  /* 0x0700008004a17fae */ /* 0x0005e2000b981a06 */
        /* <DEDUP_REMOVED lines=16> */
.L_x_1864:
        /* <DEDUP_REMOVED lines=57> */
[--C-:B------:R-:W-:Y:S01]  /*13c30*/  FFMA.FTZ R58, R21, UR10, -R134.reuse ;  /* 0x0000000a153a7c23 */ /* 0x100fe20008010886 */
[----:B------:R-:W1:Y:S01]  /*13c40*/  LDSM.16.MT88.4 R8, [R119+0x9000] ;  /* 0x009000007708783b */ /* 0x000e620000004200 */
[----:B------:R-:W-:Y:S01]  /*13c50*/  FFMA.FTZ R57, R19, UR10, -R134 ;  /* 0x0000000a13397c23 */ /* 0x000fe20008010886 */
[----:B------:R-:W-:Y:S01]  /*13c60*/  FADD.FTZ R0, R0, -R5 ;  /* 0x8000000500007221 */ /* 0x000fe20000010000 */
[--C-:B------:R-:W-:Y:S01]  /*13c70*/  FFMA.FTZ R177, R17, UR10, -R132.reuse ;  /* 0x0000000a11b17c23 */ /* 0x100fe20008010884 */
[--C-:B------:R-:W-:Y:S01]  /*13c80*/  FFMA.FTZ R130, R15, UR10, -R132.reuse ;  /* 0x0000000a0f827c23 */ /* 0x100fe20008010884 */
[----:B------:R-:W-:Y:S01]  /*13c90*/  FMUL.FTZ R166, R166, UR10 ;  /* 0x0000000aa6a67c20 */ /* 0x000fe20008410000 */
[----:B------:R-:W-:Y:S01]  /*13ca0*/  FFMA.FTZ R59, R13, UR10, -R132 ;  /* 0x0000000a0d3b7c23 */ /* 0x000fe20008010884 */
[----:B------:R-:W2:Y:S01]  /*13cb0*/  LDSM.16.MT88.4 R16, [R116+0x9000] ;  /* 0x009000007410783b */ /* 0x000ea20000004200 */
[----:B------:R-:W-:Y:S01]  /*13cc0*/  FMUL.FTZ R0, R0, UR10 ;  /* 0x0000000a00007c20 */ /* 0x000fe20008410000 */
[----:B------:R-:W-:Y:S01]  /*13cd0*/  MUFU.EX2 R162, R162 ;  /* 0x000000a200a27308 */ /* 0x000fe20000000800 */
[----:B------:R-:W-:Y:S01]  /*13ce0*/  FFMA.FTZ R121, R63, UR10, -R134 ;  /* 0x0000000a3f797c23 */ /* 0x000fe20008010886 */
[----:B------:R-:W-:Y:S01]  /*13cf0*/  FFMA.FTZ R120, R117, UR10, -R132 ;  /* 0x0000000a75787c23 */ /* 0x000fe20008010884 */
[--C-:B------:R-:W-:Y:S01]  /*13d00*/  FFMA.FTZ R66, R47, UR10, -R134.reuse ;  /* 0x0000000a2f427c23 */ /* 0x100fe20008010886 */
[----:B------:R-:W-:Y:S01]  /*13d10*/  FFMA.FTZ R65, R45, UR10, -R134 ;  /* 0x0000000a2d417c23 */ /* 0x000fe20008010886 */
[--C-:B------:R-:W-:Y:S01]  /*13d20*/  FFMA.FTZ R117, R235, UR10, -R132.reuse ;  /* 0x0000000aeb757c23 */ /* 0x100fe20008010884 */
[----:B------:R-:W-:Y:S01]  /*13d30*/  FFMA.FTZ R64, R237, UR10, -R132 ;  /* 0x0000000aed407c23 */ /* 0x000fe20008010884 */
[--C-:B------:R-:W-:Y:S01]  /*13d40*/  FFMA.FTZ R138, R141, UR10, -R134.reuse ;  /* 0x0000000a8d8a7c23 */ /* 0x100fe20008010886 */
[----:B------:R-:W3:Y:S01]  /*13d50*/  MUFU.EX2 R133, R133 ;  /* 0x0000008500857308 */ /* 0x000ee20000000800 */
[--C-:B------:R-:W-:Y:S01]  /*13d60*/  FFMA.FTZ R143, R143, UR10, -R134.reuse ;  /* 0x0000000a8f8f7c23 */ /* 0x100fe20008010886 */
        /* <DEDUP_REMOVED lines=11> */
[--C-:B------:R-:W-:Y:S01]  /*13e20*/  FFMA.FTZ R174, R221, UR10, -R132.reuse ;  /* 0x0000000addae7c23 */ /* 0x100fe20008010884 */
[--C-:B------:R-:W-:Y:S01]  /*13e30*/  FFMA.FTZ R207, R207, UR10, -R132.reuse ;  /* 0x0000000acfcf7c23 */ /* 0x100fe20008010884 */
[--C-:B------:R-:W-:Y:S01]  /*13e40*/  FFMA.FTZ R205, R205, UR10, -R132.reuse ;  /* 0x0000000acdcd7c23 */ /* 0x100fe20008010884 */
[----:B------:R-:W4:Y:S01]  /*13e50*/  MUFU.EX2 R57, R57 ;  /* 0x0000003900397308 */ /* 0x000f220000000800 */
[----:B---3--:R-:W-:Y:S01]  /*13e60*/  F2FP.BF16.F32.PACK_AB R48, R133, R162 ;  /* 0x000000a28530723e */ /* 0x008fe200000010ff */
        /* <DEDUP_REMOVED lines=26> */
[----:B------:R-:W-:-:S04]  /*14010*/  FFMA.FTZ R124, R124, UR10, -R132 ;  /* 0x0000000a7c7c7c23 */ /* 0x000fc80008010884 */
[----:B------:R-:W4:Y:S01]  /*14020*/  MUFU.EX2 R166, R166 ;  /* 0x000000a600a67308 */ /* 0x000f220000000800 */
[----:B---3--:R-:W-:-:S07]  /*14030*/  F2FP.BF16.F32.PACK_AB R49, R130, R177 ;  /* 0x000000b18231723e */ /* 0x008fce00000010ff */
[----:B------:R3:W5:Y:S08]  /*14040*/  MUFU.EX2 R160, R0 ;  /* 0x0000000000a07308 */ /* 0x0007700000000800 */
        /* <DEDUP_REMOVED lines=9> */
[----:B---3--:R-:W-:Y:S01]  /*140e0*/  FFMA.FTZ R0, R123, UR10, -R134 ;  /* 0x0000000a7b007c23 */ /* 0x008fe20008010886 */
[----:B------:R-:W-:Y:S01]  /*140f0*/  FFMA.FTZ R123, R61, UR10, -R132 ;  /* 0x0000000a3d7b7c23 */ /* 0x000fe20008010884 */
[-C--:B-----5:R-:W-:Y:S01]  /*14100*/  FMUL.FTZ R6, R114, R160.reuse ;  /* 0x000000a072067220 */ /* 0x0a0fe20000410000 */
[----:B------:R-:W3:Y:S01]  /*14110*/  LDSM.16.MT88.4 R60, [R119+0x9400] ;  /* 0x00940000773c783b */ /* 0x000ee20000004200 */
[-C--:B------:R-:W-:Y:S01]  /*14120*/  FMUL.FTZ R7, R115, R160.reuse ;  /* 0x000000a073077220 */ /* 0x080fe20000410000 */
[-C--:B------:R-:W-:Y:S01]  /*14130*/  FMUL.FTZ R110, R110, R160.reuse ;  /* 0x000000a06e6e7220 */ /* 0x080fe20000410000 */
[----:B------:R-:W-:Y:S01]  /*14140*/  FMUL.FTZ R111, R111, R160 ;  /* 0x000000a06f6f7220 */ /* 0x000fe20000410000 */
[----:B------:R-:W4:Y:S01]  /*14150*/  MUFU.EX2 R66, R66 ;  /* 0x0000004200427308 */ /* 0x000f220000000800 */
[----:B-1----:R-:W-:Y:S01]  /*14160*/  F2FP.BF16.F32.PACK_AB R51, R59, R2 ;  /* 0x000000023b33723e */ /* 0x002fe200000010ff */
[-C--:B------:R-:W-:Y:S01]  /*14170*/  FMUL.FTZ R14, R106, R160.reuse ;  /* 0x000000a06a0e7220 */ /* 0x080fe20000410000 */
[----:B------:R-:W-:Y:S01]  /*14180*/  FMUL.FTZ R15, R107, R160 ;  /* 0x000000a06b0f7220 */ /* 0x000fe20000410000 */
[----:B------:R-:W-:Y:S01]  /*14190*/  FMUL.FTZ R21, R97, R166 ;  /* 0x000000a661157220 */ /* 0x000fe20000410000 */
[-C--:B------:R-:W-:Y:S01]  /*141a0*/  FMUL.FTZ R22, R98, R160.reuse ;  /* 0x000000a062167220 */ /* 0x080fe20000410000 */
[----:B------:R-:W-:Y:S01]  /*141b0*/  FMUL.FTZ R23, R99, R160 ;  /* 0x000000a063177220 */ /* 0x000fe20000410000 */
[-C--:B------:R-:W-:Y:S01]  /*141c0*/  FMUL.FTZ R28, R88, R166.reuse ;  /* 0x000000a6581c7220 */ /* 0x080fe20000410000 */
[----:B------:R-:W-:Y:S01]  /*141d0*/  MUFU.EX2 R65, R65 ;  /* 0x0000004100417308 */ /* 0x000fe20000000800 */
[C---:B------:R-:W-:Y:S01]  /*141e0*/  HMMA.16816.F32.BF16 R4, R48.reuse, R8, R4 ;  /* 0x000000083004723c */ /* 0x040fe20000041804 */
[----:B------:R-:W-:Y:S01]  /*141f0*/  FMUL.FTZ R29, R89, R166 ;  /* 0x000000a6591d7220 */ /* 0x000fe20000410000 */
[-C--:B------:R-:W-:Y:S01]  /*14200*/  FMUL.FTZ R30, R90, R160.reuse ;  /* 0x000000a05a1e7220 */ /* 0x080fe20000410000 */
        /* <DEDUP_REMOVED lines=34> */
[----:B------:R-:W5:Y:S01]  /*14430*/  LDSM.16.MT88.4 R72, [R119+0xb400] ;  /* 0x00b400007748783b */ /* 0x000f620000004200 */
[C---:B--2---:R-:W-:Y:S01]  /*14440*/  HMMA.16816.F32.BF16 R12, R48.reuse, R16, R12 ;  /* 0x00000010300c723c */ /* 0x044fe2000004180c */
[----:B------:R-:W2:Y:S01]  /*14450*/  MUFU.EX2 R64, R64 ;  /* 0x0000004000407308 */ /* 0x000ea20000000800 */
[----:B------:R-:W-:Y:S01]  /*14460*/  FFMA.FTZ R80, R165, R166, R162 ;  /* 0x000000a6a5507223 */ /* 0x000fe200000100a2 */
[--C-:B------:R-:W-:Y:S01]  /*14470*/  FFMA.FTZ R166, R183, UR10, -R132.reuse ;  /* 0x0000000ab7a67c23 */ /* 0x100fe20008010884 */
[--C-:B------:R-:W-:Y:S01]  /*14480*/  FFMA.FTZ R165, R181, UR10, -R132.reuse ;  /* 0x0000000ab5a57c23 */ /* 0x100fe20008010884 */
[----:B------:R-:W-:Y:S01]  /*14490*/  FFMA.FTZ R162, R179, UR10, -R132 ;  /* 0x0000000ab3a27c23 */ /* 0x000fe20008010884 */
[----:B------:R-:W-:Y:S01]  /*144a0*/  LDSM.16.MT88.4 R108, [R119+0xa800] ;  /* 0x00a80000776c783b */ /* 0x000fe20000004200 */
[----:B------:R-:W-:Y:S01]  /*144b0*/  FFMA.FTZ R177, R164, R160, R177 ;  /* 0x000000a0a4b17223 */ /* 0x000fe200000100b1 */
[----:B------:R-:W-:Y:S01]  /*144c0*/  HMMA.16816.F32.BF16 R20, R48, R24, R20 ;  /* 0x000000183014723c */ /* 0x000fe20000041814 */
[----:B------:R-:W-:Y:S01]  /*144d0*/  MUFU.EX2 R143, R143 ;  /* 0x0000008f008f7308 */ /* 0x000fe20000000800 */
[----:B------:R-:W-:Y:S01]  /*144e0*/  FADD.FTZ R133, R133, R80 ;  /* 0x0000005085857221 */ /* 0x000fe20000010000 */
[----:B------:R-:W-:-:S03]  /*144f0*/  FADD.FTZ R177, R130, R177 ;  /* 0x000000b182b17221 */ /* 0x000fc60000010000 */
[----:B------:R-:W-:Y:S01]  /*14500*/  FADD.FTZ R58, R58, R133 ;  /* 0x000000853a3a7221 */ /* 0x000fe20000010000 */
[----:B------:R-:W-:Y:S01]  /*14510*/  FADD.FTZ R2, R2, R177 ;  /* 0x000000b102027221 */ /* 0x000fe20000010000 */
[----:B------:R-:W-:Y:S01]  /*14520*/  HMMA.16816.F32.BF16 R28, R48, R32, R28 ;  /* 0x00000020301c723c */ /* 0x000fe2000004181c */
[----:B------:R-:W5:Y:S01]  /*14530*/  MUFU.EX2 R138, R138 ;  /* 0x0000008a008a7308 */ /* 0x000f620000000800 */
[----:B------:R-:W-:Y:S01]  /*14540*/  FADD.FTZ R58, R57, R58 ;  /* 0x0000003a393a7221 */ /* 0x000fe20000010000 */
[----:B------:R-:W-:-:S05]  /*14550*/  FADD.FTZ R2, R59, R2 ;  /* 0x000000023b027221 */ /* 0x000fca0000010000 */
[C---:B------:R-:W-:Y:S01]  /*14560*/  HMMA.16816.F32.BF16 R36, R48.reuse, R40, R36 ;  /* 0x000000283024723c */ /* 0x040fe20000041824 */
[----:B------:R-:W-:Y:S07]  /*14570*/  MUFU.EX2 R136, R136 ;  /* 0x0000008800887308 */ /* 0x000fee0000000800 */
[C---:B------:R-:W-:Y:S01]  /*14580*/  HMMA.16816.F32.BF16 R16, R48.reuse, R18, R100 ;  /* 0x000000123010723c */ /* 0x040fe20000041864 */
[----:B------:R-:W-:Y:S01]  /*14590*/  MUFU.EX2 R141, R141 ;  /* 0x0000008d008d7308 */ /* 0x000fe20000000800 */
[----:B------:R-:W-:Y:S06]  /*145a0*/  LDSM.16.MT88.4 R100, [R116+0xa800] ;  /* 0x00a800007464783b */ /* 0x000fec0000004200 */
[C---:B------:R-:W-:Y:S01]  /*145b0*/  HMMA.16816.F32.BF16 R24, R48.reuse, R26, R92 ;  /* 0x0000001a3018723c */ /* 0x040fe2000004185c */
[----:B------:R-:W-:Y:S01]  /*145c0*/  MUFU.EX2 R142, R142 ;  /* 0x0000008e008e7308 */ /* 0x000fe20000000800 */
[----:B------:R-:W-:Y:S06]  /*145d0*/  LDSM.16.MT88.4 R92, [R119+0xc800] ;  /* 0x00c80000775c783b */ /* 0x000fec0000004200 */
[C---:B------:R-:W-:Y:S01]  /*145e0*/  HMMA.16816.F32.BF16 R32, R48.reuse, R34, R84 ;  /* 0x000000223020723c */ /* 0x040fe20000041854 */
[----:B------:R-:W5:Y:S01]  /*145f0*/  MUFU.EX2 R175, R175 ;  /* 0x000000af00af7308 */ /* 0x000f620000000800 */
[----:B------:R-:W-:Y:S06]  /*14600*/  LDSM.16.MT88.4 R84, [R116+0xc800] ;  /* 0x00c800007454783b */ /* 0x000fec0000004200 */
[C---:B------:R-:W-:Y:S01]  /*14610*/  HMMA.16816.F32.BF16 R40, R48.reuse, R42, R76 ;  /* 0x0000002a3028723c */ /* 0x040fe2000004184c */
[----:B------:R-:W-:Y:S01]  /*14620*/  LDSM.16.MT88.4 R76, [R116+0x9400] ;  /* 0x00940000744c783b */ /* 0x000fe20000004200 */
[----:B------:R-:W-:Y:S06]  /*14630*/  MUFU.EX2 R173, R173 ;  /* 0x000000ad00ad7308 */ /* 0x000fec0000000800 */
[----:B------:R-:W-:Y:S01]  /*14640*/  HMMA.16816.F32.BF16 R44, R48, R52, R44 ;  /* 0x00000034302c723c */ /* 0x000fe2000004182c */
[----:B----4-:R-:W-:Y:S01]  /*14650*/  F2FP.BF16.F32.PACK_AB R52, R66, R121 ;  /* 0x000000794234723e */ /* 0x010fe200000010ff */
[----:B------:R-:W4:Y:S01]  /*14660*/  MUFU.EX2 R140, R140 ;  /* 0x0000008c008c7308 */ /* 0x000f220000000800 */
[----:B-1----:R-:W-:Y:S01]  /*14670*/  F2FP.BF16.F32.PACK_AB R53, R120, R123 ;  /* 0x0000007b7835723e */ /* 0x002fe200000010ff */
[----:B------:R-:W-:Y:S01]  /*14680*/  FADD.FTZ R121, R121, R58 ;  /* 0x0000003a79797221 */ /* 0x000fe20000010000 */
[----:B------:R-:W-:Y:S01]  /*14690*/  FADD.FTZ R123, R123, R2 ;  /* 0x000000027b7b7221 */ /* 0x000fe20000010000 */
[----:B------:R-:W-:-:S02]  /*146a0*/  MOV R2, R56 ;  /* 0x0000003800027202 */ /* 0x000fc40000000f00 */
[----:B------:R-:W-:Y:S01]  /*146b0*/  HMMA.16816.F32.BF16 R48, R48, R54, R68 ;  /* 0x000000363030723c */ /* 0x000fe20000041844 */
[----:B------:R-:W-:Y:S01]  /*146c0*/  F2FP.BF16.F32.PACK_AB R54, R0, R65 ;  /* 0x000000410036723e */ /* 0x000fe200000010ff */
[----:B------:R-:W1:Y:S01]  /*146d0*/  LDSM.16.MT88.4 R68, [R116+0xb400] ;  /* 0x00b400007444783b */ /* 0x000e620000004200 */
[----:B--2---:R-:W-:Y:S01]  /*146e0*/  F2FP.BF16.F32.PACK_AB R55, R64, R117 ;  /* 0x000000754037723e */ /* 0x004fe200000010ff */
[----:B------:R-:W-:Y:S01]  /*146f0*/  MUFU.EX2 R195, R195 ;  /* 0x000000c300c37308 */ /* 0x000fe20000000800 */
[----:B------:R-:W-:Y:S01]  /*14700*/  FADD.FTZ R66, R66, R121 ;  /* 0x0000007942427221 */ /* 0x000fe20000010000 */
[----:B------:R-:W-:-:S03]  /*14710*/  FADD.FTZ R120, R120, R123 ;  /* 0x0000007b78787221 */ /* 0x000fc60000010000 */
[----:B------:R-:W-:Y:S01]  /*14720*/  FADD.FTZ R65, R65, R66 ;  /* 0x0000004241417221 */ /* 0x000fe20000010000 */
[----:B---3--:R-:W-:Y:S01]  /*14730*/  HMMA.16816.F32.BF16 R4, R52, R60, R4 ;  /* 0x0000003c3404723c */ /* 0x008fe20000041804 */
[----:B------:R-:W-:Y:S01]  /*14740*/  FADD.FTZ R117, R117, R120 ;  /* 0x0000007875757221 */ /* 0x000fe20000010000 */
[----:B------:R-:W2:Y:S01]  /*14750*/  MUFU.EX2 R168, R168 ;  /* 0x000000a800a87308 */ /* 0x000ea20000000800 */
[----:B------:R-:W-:Y:S02]  /*14760*/  FADD.FTZ R0, R0, R65 ;  /* 0x0000004100007221 */ /* 0x000fe40000010000 */
[----:B------:R-:W-:-:S03]  /*14770*/  FADD.FTZ R117, R64, R117 ;  /* 0x0000007540757221 */ /* 0x000fc60000010000 */
[C---:B------:R-:W-:Y:S01]  /*14780*/  HMMA.16816.F32.BF16 R8, R52.reuse, R62, R8 ;  /* 0x0000003e3408723c */ /* 0x040fe20000041808 */
[----:B------:R-:W3:Y:S01]  /*14790*/  LDSM.16.MT88.4 R60, [R119+0xd400] ;  /* 0x00d40000773c783b */ /* 0x000ee20000004200 */
[----:B------:R-:W-:Y:S06]  /*147a0*/  MUFU.EX2 R197, R197 ;  /* 0x000000c500c57308 */ /* 0x000fec0000000800 */
[C---:B-----5:R-:W-:Y:S02]  /*147b0*/  HMMA.16816.F32.BF16 R20, R52.reuse, R72, R20 ;  /* 0x000000483414723c */ /* 0x060fe40000041814 */
[----:B------:R-:W-:Y:S06]  /*147c0*/  MUFU.EX2 R170, R170 ;  /* 0x000000aa00aa7308 */ /* 0x000fec0000000800 */
[C---:B------:R-:W-:Y:S01]  /*147d0*/  HMMA.16816.F32.BF16 R24, R52.reuse, R74, R24 ;  /* 0x0000004a3418723c */ /* 0x040fe20000041818 */
[----:B------:R-:W5:Y:S01]  /*147e0*/  LDSM.16.MT88.4 R72, [R116+0xd400] ;  /* 0x00d400007448783b */ /* 0x000f620000004200 */
[----:B------:R-:W-:Y:S06]  /*147f0*/  MUFU.EX2 R174, R174 ;  /* 0x000000ae00ae7308 */ /* 0x000fec0000000800 */
[C---:B-1----:R-:W-:Y:S02]  /*14800*/  HMMA.16816.F32.BF16 R28, R52.reuse, R68, R28 ;  /* 0x00000044341c723c */ /* 0x042fe4000004181c */
[----:B------:R-:W1:Y:S06]  /*14810*/  MUFU.EX2 R207, R207 ;  /* 0x000000cf00cf7308 */ /* 0x000e6c0000000800 */
[C---:B------:R-:W-:Y:S01]  /*14820*/  HMMA.16816.F32.BF16 R32, R52.reuse, R70, R32 ;  /* 0x000000463420723c */ /* 0x040fe20000041820 */
[----:B------:R-:W2:Y:S01]  /*14830*/  LDSM.16.MT88.4 R68, [R119+0x9800] ;  /* 0x009800007744783b */ /* 0x000ea20000004200 */
[----:B------:R-:W-:Y:S06]  /*14840*/  MUFU.EX2 R205, R205 ;  /* 0x000000cd00cd7308 */ /* 0x000fec0000000800 */
[C---:B------:R-:W-:Y:S02]  /*14850*/  HMMA.16816.F32.BF16 R12, R52.reuse, R76, R12 ;  /* 0x0000004c340c723c */ /* 0x040fe4000004180c */
[----:B------:R-:W1:Y:S06]  /*14860*/  MUFU.EX2 R172, R172 ;  /* 0x000000ac00ac7308 */ /* 0x000e6c0000000800 */
[C---:B---3--:R-:W-:Y:S02]  /*14870*/  HMMA.16816.F32.BF16 R36, R52.reuse, R60, R36 ;  /* 0x0000003c3424723c */ /* 0x048fe40000041824 */
[----:B------:R-:W-:Y:S06]  /*14880*/  MUFU.EX2 R213, R213 ;  /* 0x000000d500d57308 */ /* 0x000fec0000000800 */
[C---:B------:R-:W-:Y:S01]  /*14890*/  HMMA.16816.F32.BF16 R40, R52.reuse, R62, R40 ;  /* 0x0000003e3428723c */ /* 0x040fe20000041828 */
[----:B------:R-:W3:Y:S01]  /*148a0*/  LDSM.16.MT88.4 R60, [R116+0x9800] ;  /* 0x00980000743c783b */ /* 0x000ee20000004200 */
[----:B------:R-:W1:Y:S06]  /*148b0*/  MUFU.EX2 R176, R176 ;  /* 0x000000b000b07308 */ /* 0x000e6c0000000800 */
[C---:B------:R-:W-:Y:S01]  /*148c0*/  HMMA.16816.F32.BF16 R16, R52.reuse, R78, R16 ;  /* 0x0000004e3410723c */ /* 0x040fe20000041810 */
[----:B------:R-:W-:Y:S01]  /*148d0*/  LDSM.16.MT88.4 R76, [R116+0x9c00] ;  /* 0x009c0000744c783b */ /* 0x000fe20000004200 */
[----:B------:R-:W-:Y:S06]  /*148e0*/  MUFU.EX2 R178, R178 ;  /* 0x000000b200b27308 */ /* 0x000fec0000000800 */
[C---:B-----5:R-:W-:Y:S02]  /*148f0*/  HMMA.16816.F32.BF16 R44, R52.reuse, R72, R44 ;  /* 0x00000048342c723c */ /* 0x060fe4000004182c */
[----:B------:R-:W-:Y:S06]  /*14900*/  MUFU.EX2 R211, R211 ;  /* 0x000000d300d37308 */ /* 0x000fec0000000800 */
[----:B------:R-:W-:Y:S01]  /*14910*/  HMMA.16816.F32.BF16 R48, R52, R74, R48 ;  /* 0x0000004a3430723c */ /* 0x000fe20000041830 */
[----:B------:R-:W-:Y:S01]  /*14920*/  F2FP.BF16.F32.PACK_AB R52, R138, R143 ;  /* 0x0000008f8a34723e */ /* 0x000fe200000010ff */
[----:B------:R-:W5:Y:S01]  /*14930*/  LDSM.16.MT88.4 R72, [R119+0xb800] ;  /* 0x00b800007748783b */ /* 0x000f620000004200 */
[----:B------:R-:W-:Y:S01]  /*14940*/  F2FP.BF16.F32.PACK_AB R53, R175, R142 ;  /* 0x0000008eaf35723e */ /* 0x000fe200000010ff */
[----:B------:R-:W-:Y:S01]  /*14950*/  MUFU.EX2 R209, R209 ;  /* 0x000000d100d17308 */ /* 0x000fe20000000800 */
[----:B------:R-:W-:Y:S01]  /*14960*/  F2FP.BF16.F32.PACK_AB R54, R141, R136 ;  /* 0x000000888d36723e */ /* 0x000fe200000010ff */
[----:B------:R-:W-:Y:S01]  /*14970*/  FADD.FTZ R143, R143, R0 ;  /* 0x000000008f8f7221 */ /* 0x000fe20000010000 */
[----:B----4-:R-:W-:Y:S01]  /*14980*/  F2FP.BF16.F32.PACK_AB R55, R140, R173 ;  /* 0x000000ad8c37723e */ /* 0x010fe200000010ff */
[----:B------:R-:W-:Y:S01]  /*14990*/  FADD.FTZ R142, R142, R117 ;  /* 0x000000758e8e7221 */ /* 0x000fe20000010000 */
[----:B------:R-:W-:Y:S01]  /*149a0*/  MOV R0, R3 ;  /* 0x0000000300007202 */ /* 0x000fe20000000f00 */
[----:B------:R-:W-:-:S02]  /*149b0*/  FADD.FTZ R143, R138, R143 ;  /* 0x0000008f8a8f7221 */ /* 0x000fc40000010000 */
[----:B------:R-:W4:Y:S01]  /*149c0*/  MUFU.EX2 R182, R182 ;  /* 0x000000b600b67308 */ /* 0x000f220000000800 */
[----:B------:R-:W-:Y:S01]  /*149d0*/  FADD.FTZ R142, R175, R142 ;  /* 0x0000008eaf8e7221 */ /* 0x000fe20000010000 */
[C---:B--2---:R-:W-:Y:S01]  /*149e0*/  HMMA.16816.F32.BF16 R4, R52.reuse, R68, R4 ;  /* 0x000000443404723c */ /* 0x044fe20000041804 */
[----:B------:R-:W-:Y:S02]  /*149f0*/  FADD.FTZ R136, R136, R143 ;  /* 0x0000008f88887221 */ /* 0x000fe40000010000 */
[----:B------:R-:W-:Y:S02]  /*14a00*/  FADD.FTZ R173, R173, R142 ;  /* 0x0000008eadad7221 */ /* 0x000fe40000010000 */
[----:B------:R-:W-:Y:S01]  /*14a10*/  FADD.FTZ R136, R141, R136 ;  /* 0x000000888d887221 */ /* 0x000fe20000010000 */
[----:B------:R-:W-:Y:S01]  /*14a20*/  MUFU.EX2 R201, R201 ;  /* 0x000000c900c97308 */ /* 0x000fe20000000800 */
[----:B------:R-:W-:Y:S01]  /*14a30*/  FADD.FTZ R173, R140, R173 ;  /* 0x000000ad8cad7221 */ /* 0x000fe20000010000 */
[C---:B------:R-:W-:Y:S01]  /*14a40*/  HMMA.16816.F32.BF16 R8, R52.reuse, R70, R8 ;  /* 0x000000463408723c */ /* 0x040fe20000041808 */
[----:B------:R-:W2:Y:S05]  /*14a50*/  LDSM.16.MT88.4 R68, [R116+0xb800] ;  /* 0x00b800007444783b */ /* 0x000eaa0000004200 */
[----:B------:R-:W4:Y:S02]  /*14a60*/  MUFU.EX2 R180, R180 ;  /* 0x000000b400b47308 */ /* 0x000f240000000800 */
[C---:B---3--:R-:W-:Y:S06]  /*14a70*/  HMMA.16816.F32.BF16 R12, R52.reuse, R60, R12 ;  /* 0x0000003c340c723c */ /* 0x048fec000004180c */
[----:B------:R-:W-:Y:S02]  /*14a80*/  MUFU.EX2 R193, R193 ;  /* 0x000000c100c17308 */ /* 0x000fe40000000800 */
[C---:B------:R-:W-:Y:S01]  /*14a90*/  HMMA.16816.F32.BF16 R16, R52.reuse, R62, R16 ;  /* 0x0000003e3410723c */ /* 0x040fe20000041810 */
[----:B------:R-:W3:Y:S05]  /*14aa0*/  LDSM.16.MT88.4 R60, [R119+0xd800] ;  /* 0x00d80000773c783b */ /* 0x000eea0000004200 */
[----:B------:R-:W4:Y:S02]  /*14ab0*/  MUFU.EX2 R184, R184 ;  /* 0x000000b800b87308 */ /* 0x000f240000000800 */
[C---:B-----5:R-:W-:Y:S06]  /*14ac0*/  HMMA.16816.F32.BF16 R20, R52.reuse, R72, R20 ;  /* 0x000000483414723c */ /* 0x060fec0000041814 */
        /* <DEDUP_REMOVED lines=8> */
[----:B------:R-:W5:Y:S02]  /*14b50*/  MUFU.EX2 R166, R166 ;  /* 0x000000a600a67308 */ /* 0x000f640000000800 */
[C---:B---3--:R-:W-:Y:S06]  /*14b60*/  HMMA.16816.F32.BF16 R36, R52.reuse, R60, R36 ;  /* 0x0000003c3424723c */ /* 0x048fec0000041824 */
[----:B------:R-:W-:Y:S02]  /*14b70*/  MUFU.EX2 R165, R165 ;  /* 0x000000a500a57308 */ /* 0x000fe40000000800 */
[C---:B------:R-:W-:Y:S01]  /*14b80*/  HMMA.16816.F32.BF16 R40, R52.reuse, R62, R40 ;  /* 0x0000003e3428723c */ /* 0x040fe20000041828 */
[----:B------:R-:W3:Y:S05]  /*14b90*/  LDSM.16.MT88.4 R60, [R119+0x9c00] ;  /* 0x009c0000773c783b */ /* 0x000eea0000004200 */
[----:B------:R-:W5:Y:S08]  /*14ba0*/  MUFU.EX2 R162, R162 ;  /* 0x000000a200a27308 */ /* 0x000f700000000800 */
[----:B------:R-:W-:Y:S01]  /*14bb0*/  MUFU.EX2 R171, R171 ;  /* 0x000000ab00ab7308 */ /* 0x000fe20000000800 */
[C---:B--2---:R-:W-:Y:S08]  /*14bc0*/  HMMA.16816.F32.BF16 R44, R52.reuse, R68, R44 ;  /* 0x00000044342c723c */ /* 0x044ff0000004182c */
[----:B------:R-:W-:Y:S01]  /*14bd0*/  HMMA.16816.F32.BF16 R48, R52, R70, R48 ;  /* 0x000000463430723c */ /* 0x000fe20000041830 */
[----:B------:R-:W-:Y:S01]  /*14be0*/  F2FP.BF16.F32.PACK_AB R52, R168, R195 ;  /* 0x000000c3a834723e */ /* 0x000fe200000010ff */
[----:B------:R-:W2:Y:S01]  /*14bf0*/  LDSM.16.MT88.4 R68, [R116+0xbc00] ;  /* 0x00bc00007444783b */ /* 0x000ea20000004200 */
[----:B-1----:R-:W-:Y:S01]  /*14c00*/  F2FP.BF16.F32.PACK_AB R53, R207, R174 ;  /* 0x000000aecf35723e */ /* 0x002fe200000010ff */
[----:B------:R-:W-:Y:S01]  /*14c10*/  FADD.FTZ R195, R195, R136 ;  /* 0x00000088c3c37221 */ /* 0x000fe20000010000 */
[----:B------:R-:W-:Y:S01]  /*14c20*/  F2FP.BF16.F32.PACK_AB R54, R170, R197 ;  /* 0x000000c5aa36723e */ /* 0x000fe200000010ff */
[----:B------:R-:W-:Y:S01]  /*14c30*/  FADD.FTZ R174, R174, R173 ;  /* 0x000000adaeae7221 */ /* 0x000fe20000010000 */
[----:B------:R-:W-:Y:S01]  /*14c40*/  F2FP.BF16.F32.PACK_AB R55, R172, R205 ;  /* 0x000000cdac37723e */ /* 0x000fe200000010ff */
[----:B------:R-:W-:-:S02]  /*14c50*/  FADD.FTZ R168, R168, R195 ;  /* 0x000000c3a8a87221 */ /* 0x000fc40000010000 */
[----:B------:R-:W-:Y:S02]  /*14c60*/  FADD.FTZ R174, R207, R174 ;  /* 0x000000aecfae7221 */ /* 0x000fe40000010000 */
[----:B------:R-:W-:Y:S02]  /*14c70*/  FADD.FTZ R197, R197, R168 ;  /* 0x000000a8c5c57221 */ /* 0x000fe40000010000 */
[----:B---3--:R-:W-:Y:S01]  /*14c80*/  HMMA.16816.F32.BF16 R4, R52, R60, R4 ;  /* 0x0000003c3404723c */ /* 0x008fe20000041804 */
[----:B------:R-:W-:Y:S01]  /*14c90*/  FADD.FTZ R205, R205, R174 ;  /* 0x000000aecdcd7221 */ /* 0x000fe20000010000 */
[----:B------:R-:W-:-:S03]  /*14ca0*/  FADD.FTZ R170, R170, R197 ;  /* 0x000000c5aaaa7221 */ /* 0x000fc60000010000 */
[----:B------:R-:W-:-:S03]  /*14cb0*/  FADD.FTZ R172, R172, R205 ;  /* 0x000000cdacac7221 */ /* 0x000fc60000010000 */
        /* <DEDUP_REMOVED lines=9> */
[C---:B-1----:R-:W-:Y:S08]  /*14d50*/  HMMA.16816.F32.BF16 R36, R52.reuse, R60, R36 ;  /* 0x0000003c3424723c */ /* 0x042ff00000041824 */
[C---:B------:R-:W-:Y:S01]  /*14d60*/  HMMA.16816.F32.BF16 R40, R52.reuse, R62, R40 ;  /* 0x0000003e3428723c */ /* 0x040fe20000041828 */
[----:B------:R-:W1:Y:S07]  /*14d70*/  LDSM.16.MT88.4 R60, [R119+0xc000] ;  /* 0x00c00000773c783b */ /* 0x000e6e0000004200 */
[C---:B------:R-:W-:Y:S01]  /*14d80*/  HMMA.16816.F32.BF16 R16, R52.reuse, R78, R16 ;  /* 0x0000004e3410723c */ /* 0x040fe20000041810 */
[----:B------:R-:W-:Y:S07]  /*14d90*/  LDSM.16.MT88.4 R76, [R119+0xa400] ;  /* 0x00a40000774c783b */ /* 0x000fee0000004200 */
[C---:B--2---:R-:W-:Y:S08]  /*14da0*/  HMMA.16816.F32.BF16 R44, R52.reuse, R68, R44 ;  /* 0x00000044342c723c */ /* 0x044ff0000004182c */
[----:B------:R-:W-:Y:S01]  /*14db0*/  HMMA.16816.F32.BF16 R48, R52, R70, R48 ;  /* 0x000000463430723c */ /* 0x000fe20000041830 */
[----:B------:R-:W2:Y:S01]  /*14dc0*/  LDSM.16.MT88.4 R68, [R116+0xa000] ;  /* 0x00a000007444783b */ /* 0x000ea20000004200 */
[----:B------:R-:W-:Y:S01]  /*14dd0*/  F2FP.BF16.F32.PACK_AB R52, R176, R213 ;  /* 0x000000d5b034723e */ /* 0x000fe200000010ff */
[----:B------:R-:W-:Y:S01]  /*14de0*/  FADD.FTZ R213, R213, R170 ;  /* 0x000000aad5d57221 */ /* 0x000fe20000010000 */
[----:B----4-:R-:W-:Y:S01]  /*14df0*/  F2FP.BF16.F32.PACK_AB R53, R182, R209 ;  /* 0x000000d1b635723e */ /* 0x010fe200000010ff */
        /* <DEDUP_REMOVED lines=22> */
[----:B--2---:R-:W-:Y:S01]  /*14f60*/  HMMA.16816.F32.BF16 R36, R52, R68, R36 ;  /* 0x000000443424723c */ /* 0x004fe20000041824 */
[----:B------:R-:W-:Y:S01]  /*14f70*/  F2FP.BF16.F32.PACK_AB R68, R184, R193 ;  /* 0x000000c1b844723e */ /* 0x000fe200000010ff */
[----:B------:R-:W-:Y:S01]  /*14f80*/  FADD.FTZ R193, R193, R178 ;  /* 0x000000b2c1c17221 */ /* 0x000fe20000010000 */
[----:B-----5:R-:W-:Y:S01]  /*14f90*/  F2FP.BF16.F32.PACK_AB R69, R166, R185 ;  /* 0x000000b9a645723e */ /* 0x020fe200000010ff */
        /* <DEDUP_REMOVED lines=8> */
[----:B------:R-:W-:Y:S01]  /*15020*/  HMMA.16816.F32.BF16 R32, R52, R74, R32 ;  /* 0x0000004a3420723c */ /* 0x000fe20000041820 */
[----:B------:R-:W2:Y:S01]  /*15030*/  LDSM.16.MT88.4 R52, [R116+0xc400] ;  /* 0x00c400007434783b */ /* 0x000ea20000004200 */
[----:B------:R-:W-:Y:S01]  /*15040*/  FADD.FTZ R186, R186, R189 ;  /* 0x000000bdbaba7221 */ /* 0x000fe20000010000 */
[----:B------:R-:W-:-:S02]  /*15050*/  FADD.FTZ R162, R162, R165 ;  /* 0x000000a5a2a27221 */ /* 0x000fc40000010000 */
[----:B------:R-:W3:Y:S03]  /*15060*/  LDSM.16.MT88.4 R72, [R119+0xc400] ;  /* 0x00c400007748783b */ /* 0x000ee60000004200 */
[C---:B------:R-:W-:Y:S01]  /*15070*/  HMMA.16816.F32.BF16 R112, R68.reuse, R76, R4 ;  /* 0x0000004c4470723c */ /* 0x040fe20000041804 */
[----:B------:R-:W-:Y:S07]  /*15080*/  LDSM.16.MT88.4 R4, [R116+0xe400] ;  /* 0x00e400007404783b */ /* 0x000fee0000004200 */
[C---:B-1----:R-:W-:Y:S08]  /*15090*/  HMMA.16816.F32.BF16 R12, R68.reuse, R60, R12 ;  /* 0x0000003c440c723c */ /* 0x042ff0000004180c */
[C---:B------:R-:W-:Y:S01]  /*150a0*/  HMMA.16816.F32.BF16 R16, R68.reuse, R62, R16 ;  /* 0x0000003e4410723c */ /* 0x040fe20000041810 */
[----:B------:R-:W1:Y:S07]  /*150b0*/  LDSM.16.MT88.4 R60, [R119+0xe400] ;  /* 0x00e40000773c783b */ /* 0x000e6e0000004200 */
[C---:B------:R-:W-:Y:S01]  /*150c0*/  HMMA.16816.F32.BF16 R8, R68.reuse, R78, R8 ;  /* 0x0000004e4408723c */ /* 0x040fe20000041808 */
[----:B------:R-:W-:Y:S07]  /*150d0*/  LDSM.16.MT88.4 R76, [R119+0xe800] ;  /* 0x00e80000774c783b */ /* 0x000fee0000004200 */
[----:B--2---:R-:W-:Y:S01]  /*150e0*/  HMMA.16816.F32.BF16 R28, R68, R52, R28 ;  /* 0x00000034441c723c */ /* 0x004fe2000004181c */
[--C-:B------:R-:W-:Y:S01]  /*150f0*/  FFMA.FTZ R52, R169, UR10, -R134.reuse ;  /* 0x0000000aa9347c23 */ /* 0x100fe20008010886 */
[----:B------:R-:W-:-:S05]  /*15100*/  FFMA.FTZ R53, R167, UR10, -R134 ;  /* 0x0000000aa7357c23 */ /* 0x000fca0008010886 */
[----:B------:R-:W2:Y:S01]  /*15110*/  MUFU.EX2 R52, R52 ;  /* 0x0000003400347308 */ /* 0x000ea20000000800 */
[----:B------:R-:W-:Y:S01]  /*15120*/  HMMA.16816.F32.BF16 R32, R68, R54, R32 ;  /* 0x000000364420723c */ /* 0x000fe20000041820 */
[----:B------:R-:W-:Y:S01]  /*15130*/  FFMA.FTZ R54, R163, UR10, -R134 ;  /* 0x0000000aa3367c23 */ /* 0x000fe20008010886 */
[----:B------:R-:W-:-:S05]  /*15140*/  FFMA.FTZ R55, R149, UR10, -R132 ;  /* 0x0000000a95377c23 */ /* 0x000fca0008010884 */
[----:B------:R-:W-:Y:S01]  /*15150*/  MUFU.EX2 R53, R53 ;  /* 0x0000003500357308 */ /* 0x000fe20000000800 */
[C---:B---3--:R-:W-:Y:S07]  /*15160*/  HMMA.16816.F32.BF16 R20, R68.reuse, R72, R20 ;  /* 0x000000484414723c */ /* 0x048fee0000041814 */
[----:B------:R-:W-:Y:S01]  /*15170*/  MUFU.EX2 R54, R54 ;  /* 0x0000003600367308 */ /* 0x000fe20000000800 */
[----:B-1----:R-:W-:Y:S01]  /*15180*/  HMMA.16816.F32.BF16 R36, R68, R60, R36 ;  /* 0x0000003c4424723c */ /* 0x002fe20000041824 */
[--C-:B------:R-:W-:Y:S01]  /*15190*/  FFMA.FTZ R60, R139, UR10, -R132.reuse ;  /* 0x0000000a8b3c7c23 */ /* 0x100fe20008010884 */
[----:B------:R-:W-:-:S05]  /*151a0*/  FFMA.FTZ R61, R137, UR10, -R132 ;  /* 0x0000000a893d7c23 */ /* 0x000fca0008010884 */
[----:B------:R-:W-:Y:S01]  /*151b0*/  MUFU.EX2 R55, R55 ;  /* 0x0000003700377308 */ /* 0x000fe20000000800 */
[----:B------:R-:W-:Y:S01]  /*151c0*/  HMMA.16816.F32.BF16 R40, R68, R62, R40 ;  /* 0x0000003e4428723c */ /* 0x000fe20000041828 */
[----:B------:R-:W-:-:S06]  /*151d0*/  FFMA.FTZ R62, R135, UR10, -R132 ;  /* 0x0000000a873e7c23 */ /* 0x000fcc0008010884 */
[----:B------:R-:W1:Y:S01]  /*151e0*/  MUFU.EX2 R60, R60 ;  /* 0x0000003c003c7308 */ /* 0x000e620000000800 */
[C---:B------:R-:W-:Y:S07]  /*151f0*/  HMMA.16816.F32.BF16 R24, R68.reuse, R74, R24 ;  /* 0x0000004a4418723c */ /* 0x040fee0000041818 */
[----:B------:R-:W-:Y:S01]  /*15200*/  MUFU.EX2 R61, R61 ;  /* 0x0000003d003d7308 */ /* 0x000fe20000000800 */
[----:B------:R-:W-:Y:S01]  /*15210*/  HMMA.16816.F32.BF16 R44, R68, R4, R44 ;  /* 0x00000004442c723c */ /* 0x000fe2000004182c */
[----:B--2---:R-:W-:Y:S01]  /*15220*/  F2FP.BF16.F32.PACK_AB R4, R52, R171 ;  /* 0x000000ab3404723e */ /* 0x004fe200000010ff */
[----:B------:R-:W-:-:S04]  /*15230*/  FADD.FTZ R171, R171, R186 ;  /* 0x000000baabab7221 */ /* 0x000fc80000010000 */
[----:B------:R-:W-:Y:S01]  /*15240*/  FADD.FTZ R52, R52, R171 ;  /* 0x000000ab34347221 */ /* 0x000fe20000010000 */
[----:B------:R-:W2:Y:S01]  /*15250*/  MUFU.EX2 R62, R62 ;  /* 0x0000003e003e7308 */ /* 0x000ea20000000800 */
[----:B------:R-:W-:Y:S01]  /*15260*/  HMMA.16816.F32.BF16 R68, R68, R6, R48 ;  /* 0x000000064444723c */ /* 0x000fe20000041830 */
[----:B-1----:R-:W-:Y:S01]  /*15270*/  F2FP.BF16.F32.PACK_AB R5, R60, R55 ;  /* 0x000000373c05723e */ /* 0x002fe200000010ff */
[----:B------:R-:W-:Y:S01]  /*15280*/  FADD.FTZ R55, R55, R162 ;  /* 0x000000a237377221 */ /* 0x000fe20000010000 */
[----:B------:R-:W-:Y:S01]  /*15290*/  F2FP.BF16.F32.PACK_AB R6, R54, R53 ;  /* 0x000000353606723e */ /* 0x000fe200000010ff */
[----:B------:R-:W-:Y:S01]  /*152a0*/  FADD.FTZ R53, R53, R52 ;  /* 0x0000003435357221 */ /* 0x000fe20000010000 */
[----:B------:R-:W-:Y:S01]  /*152b0*/  IADD3 R162, PT, PT, R67, -0x3, RZ ;  /* 0xfffffffd43a27810 */ /* 0x000fe20007ffe0ff */
[----:B------:R-:W-:Y:S02]  /*152c0*/  FADD.FTZ R60, R60, R55 ;  /* 0x000000373c3c7221 */ /* 0x000fe40000010000 */
[----:B------:R-:W-:Y:S01]  /*152d0*/  FADD.FTZ R53, R54, R53 ;  /* 0x0000003536357221 */ /* 0x000fe20000010000 */
[----:B--2---:R-:W-:Y:S01]  /*152e0*/  F2FP.BF16.F32.PACK_AB R7, R62, R61 ;  /* 0x0000003d3e07723e */ /* 0x004fe200000010ff */
[----:B------:R-:W-:-:S04]  /*152f0*/  FADD.FTZ R61, R61, R60 ;  /* 0x0000003c3d3d7221 */ /* 0x000fc80000010000 */
[----:B------:R-:W-:Y:S02]  /*15300*/  FADD.FTZ R62, R62, R61 ;  /* 0x0000003d3e3e7221 */ /* 0x000fe40000010000 */
[C---:B------:R-:W-:Y:S01]  /*15310*/  HMMA.16816.F32.BF16 R104, R4.reuse, R100, R12 ;  /* 0x000000640468723c */ /* 0x040fe2000004180c */
[----:B------:R-:W1:Y:S07]  /*15320*/  LDSM.16.MT88.4 R12, [R116+0xe800] ;  /* 0x00e80000740c783b */ /* 0x000e6e0000004200 */
[C---:B------:R-:W-:Y:S08]  /*15330*/  HMMA.16816.F32.BF16 R112, R4.reuse, R108, R112 ;  /* 0x0000006c0470723c */ /* 0x040ff00000041870 */
        /* <DEDUP_REMOVED lines=9> */
[----:B------:R-:W-:Y:S07]  /*153d0*/  MUFU.EX2 R21, R129 ;  /* 0x0000008100157308 */ /* 0x000fee0000000800 */
[C---:B------:R-:W-:Y:S01]  /*153e0*/  HMMA.16816.F32.BF16 R68, R4.reuse, R14, R68 ;  /* 0x0000000e0444723c */ /* 0x040fe20000041844 */
[----:B------:R-:W1:Y:S01]  /*153f0*/  LDSM.16.MT88.4 R12, [R119+0xcc00] ;  /* 0x00cc0000770c783b */ /* 0x000e620000004200 */
[----:B------:R-:W-:Y:S06]  /*15400*/  MUFU.EX2 R22, R128 ;  /* 0x0000008000167308 */ /* 0x000fec0000000800 */
[C---:B------:R-:W-:Y:S02]  /*15410*/  HMMA.16816.F32.BF16 R88, R4.reuse, R84, R28 ;  /* 0x000000540458723c */ /* 0x040fe4000004181c */
[----:B------:R-:W-:Y:S06]  /*15420*/  MUFU.EX2 R25, R127 ;  /* 0x0000007f00197308 */ /* 0x000fec0000000800 */
[C---:B------:R-:W-:Y:S02]  /*15430*/  HMMA.16816.F32.BF16 R80, R4.reuse, R76, R36 ;  /* 0x0000004c0450723c */ /* 0x040fe40000041824 */
[----:B------:R-:W5:Y:S06]  /*15440*/  MUFU.EX2 R24, R126 ;  /* 0x0000007e00187308 */ /* 0x000f6c0000000800 */
[C---:B------:R-:W-:Y:S02]  /*15450*/  HMMA.16816.F32.BF16 R84, R4.reuse, R86, R32 ;  /* 0x000000560454723c */ /* 0x040fe40000041820 */
[----:B------:R-:W-:Y:S06]  /*15460*/  MUFU.EX2 R26, R125 ;  /* 0x0000007d001a7308 */ /* 0x000fec0000000800 */
[----:B------:R-:W-:Y:S01]  /*15470*/  HMMA.16816.F32.BF16 R76, R4, R78, R40 ;  /* 0x0000004e044c723c */ /* 0x000fe20000041828 */
[----:B----4-:R-:W-:Y:S01]  /*15480*/  F2FP.BF16.F32.PACK_AB R4, R23, R20 ;  /* 0x000000141704723e */ /* 0x010fe200000010ff */
[----:B------:R-:W4:Y:S01]  /*15490*/  MUFU.EX2 R27, R124 ;  /* 0x0000007c001b7308 */ /* 0x000f220000000800 */
[----:B-----5:R-:W-:Y:S01]  /*154a0*/  F2FP.BF16.F32.PACK_AB R5, R24, R25 ;  /* 0x000000191805723e */ /* 0x020fe200000010ff */
[----:B------:R-:W-:Y:S01]  /*154b0*/  FADD.FTZ R20, R20, R53 ;  /* 0x0000003514147221 */ /* 0x000fe20000010000 */
[----:B------:R-:W-:Y:S01]  /*154c0*/  F2FP.BF16.F32.PACK_AB R6, R22, R21 ;  /* 0x000000151606723e */ /* 0x000fe200000010ff */
[----:B------:R-:W-:-:S02]  /*154d0*/  FADD.FTZ R25, R25, R62 ;  /* 0x0000003e19197221 */ /* 0x000fc40000010000 */
[----:B------:R-:W-:Y:S02]  /*154e0*/  FADD.FTZ R20, R23, R20 ;  /* 0x0000001417147221 */ /* 0x000fe40000010000 */
[----:B------:R-:W-:Y:S02]  /*154f0*/  FADD.FTZ R25, R24, R25 ;  /* 0x0000001918197221 */ /* 0x000fe40000010000 */
[----:B------:R-:W-:-:S04]  /*15500*/  FADD.FTZ R21, R21, R20 ;  /* 0x0000001415157221 */ /* 0x000fc80000010000 */
[----:B------:R-:W-:Y:S01]  /*15510*/  FADD.FTZ R165, R22, R21 ;  /* 0x0000001516a57221 */ /* 0x000fe20000010000 */
[----:B----4-:R-:W-:Y:S01]  /*15520*/  F2FP.BF16.F32.PACK_AB R7, R27, R26 ;  /* 0x0000001a1b07723e */ /* 0x010fe200000010ff */
[----:B------:R-:W-:-:S04]  /*15530*/  FADD.FTZ R26, R26, R25 ;  /* 0x000000191a1a7221 */ /* 0x000fc80000010000 */
[----:B------:R-:W-:Y:S02]  /*15540*/  FADD.FTZ R164, R27, R26 ;  /* 0x0000001a1ba47221 */ /* 0x000fe40000010000 */
        /* <DEDUP_REMOVED lines=14> */
[----:B------:R-:W-:-:S15]  /*15630*/  HMMA.16816.F32.BF16 R68, R4, R14, R68 ;  /* 0x0000000e0444723c */ /* 0x000fde0000041844 */
[----:B------:R-:W-:-:S05]  /*15640*/  NOP ;  /* 0x0000000000007918 */ /* 0x000fca0000000000 */
.L_x_1861:
        /* <DEDUP_REMOVED lines=14> */
.L_x_1871:
        /* <DEDUP_REMOVED lines=74> */
.L_x_1868:
        /* <DEDUP_REMOVED lines=25> */
[----:B------:R-:W1:Y:S08]  /*15d60*/  LDSM.16.M88.4 R8, [R145+0x3000] ;  /* 0x003000009108783b */ /* 0x000e700000000200 */
[----:B------:R-:W5:Y:S08]  /*15d70*/  LDSM.16.M88.4 R16, [R145+0x3400] ;  /* 0x003400009110783b */ /* 0x000f700000000200 */
[----:B------:R-:W2:Y:S08]  /*15d80*/  LDSM.16.M88.4 R24, [R145+0x3800] ;  /* 0x003800009118783b */ /* 0x000eb00000000200 */
[----:B------:R-:W0:Y:S08]  /*15d90*/  LDGDEPBAR ;  /* 0x00000000000079af */ /* 0x000e300000000000 */
[----:B------:R-:W3:Y:S08]  /*15da0*/  LDSM.16.M88.4 R32, [R145+0x3c00] ;  /* 0x003c00009120783b */ /* 0x000ef00000000200 */
[----:B------:R-:W4:Y:S01]  /*15db0*/  LDSM.16.M88.4 R40, [R145+0x4000] ;  /* 0x004000009128783b */ /* 0x000f220000000200 */
[C---:B-1----:R-:W-:Y:S07]  /*15dc0*/  HMMA.16816.F32.BF16 R4, R64.reuse, R8, RZ ;  /* 0x000000084004723c */ /* 0x042fee00000418ff */
[----:B------:R-:W1:Y:S01]  /*15dd0*/  LDSM.16.M88.4 R48, [R145+0x4400] ;  /* 0x004400009130783b */ /* 0x000e620000000200 */
[C---:B------:R-:W-:Y:S07]  /*15de0*/  HMMA.16816.F32.BF16 R8, R64.reuse, R10, RZ ;  /* 0x0000000a4008723c */ /* 0x040fee00000418ff */
[----:B------:R-:W1:Y:S01]  /*15df0*/  LDSM.16.M88.4 R56, [R145+0x4800] ;  /* 0x004800009138783b */ /* 0x000e620000000200 */
[C---:B-----5:R-:W-:Y:S07]  /*15e00*/  HMMA.16816.F32.BF16 R12, R64.reuse, R16, RZ ;  /* 0x00000010400c723c */ /* 0x060fee00000418ff */
[----:B------:R-:W5:Y:S01]  /*15e10*/  LDSM.16.M88.4 R120, [R145+0x4c00] ;  /* 0x004c00009178783b */ /* 0x000f620000000200 */
[C---:B------:R-:W-:Y:S07]  /*15e20*/  HMMA.16816.F32.BF16 R16, R64.reuse, R18, RZ ;  /* 0x000000124010723c */ /* 0x040fee00000418ff */
[----:B------:R-:W-:Y:S01]  /*15e30*/  LDSM.16.M88.4 R124, [R144] ;  /* 0x00000000907c783b */ /* 0x000fe20000000200 */
[C---:B--2---:R-:W-:Y:S07]  /*15e40*/  HMMA.16816.F32.BF16 R20, R64.reuse, R24, RZ ;  /* 0x000000184014723c */ /* 0x044fee00000418ff */
[----:B------:R-:W2:Y:S01]  /*15e50*/  LDSM.16.M88.4 R128, [R118+0x3000] ;  /* 0x003000007680783b */ /* 0x000ea20000000200 */
[C---:B------:R-:W-:Y:S07]  /*15e60*/  HMMA.16816.F32.BF16 R24, R64.reuse, R26, RZ ;  /* 0x0000001a4018723c */ /* 0x040fee00000418ff */
[----:B------:R-:W2:Y:S01]  /*15e70*/  LDSM.16.M88.4 R132, [R118+0x3400] ;  /* 0x003400007684783b */ /* 0x000ea20000000200 */
[C---:B---3--:R-:W-:Y:S07]  /*15e80*/  HMMA.16816.F32.BF16 R28, R64.reuse, R32, RZ ;  /* 0x00000020401c723c */ /* 0x048fee00000418ff */
[----:B------:R-:W3:Y:S01]  /*15e90*/  LDSM.16.M88.4 R136, [R118+0x3800] ;  /* 0x003800007688783b */ /* 0x000ee20000000200 */
[C---:B------:R-:W-:Y:S07]  /*15ea0*/  HMMA.16816.F32.BF16 R32, R64.reuse, R34, RZ ;  /* 0x000000224020723c */ /* 0x040fee00000418ff */
[----:B------:R-:W3:Y:S01]  /*15eb0*/  LDSM.16.M88.4 R140, [R118+0x3c00] ;  /* 0x003c0000768c783b */ /* 0x000ee20000000200 */
[C---:B----4-:R-:W-:Y:S08]  /*15ec0*/  HMMA.16816.F32.BF16 R36, R64.reuse, R40, RZ ;  /* 0x000000284024723c */ /* 0x050ff000000418ff */
[C---:B------:R-:W-:Y:S08]  /*15ed0*/  HMMA.16816.F32.BF16 R40, R64.reuse, R42, RZ ;  /* 0x0000002a4028723c */ /* 0x040ff000000418ff */
[C---:B-1----:R-:W-:Y:S08]  /*15ee0*/  HMMA.16816.F32.BF16 R44, R64.reuse, R48, RZ ;  /* 0x00000030402c723c */ /* 0x042ff000000418ff */
[C---:B------:R-:W-:Y:S08]  /*15ef0*/  HMMA.16816.F32.BF16 R48, R64.reuse, R50, RZ ;  /* 0x000000324030723c */ /* 0x040ff000000418ff */
[C---:B------:R-:W-:Y:S08]  /*15f00*/  HMMA.16816.F32.BF16 R52, R64.reuse, R56, RZ ;  /* 0x000000384034723c */ /* 0x040ff000000418ff */
[C---:B------:R-:W-:Y:S08]  /*15f10*/  HMMA.16816.F32.BF16 R56, R64.reuse, R58, RZ ;  /* 0x0000003a4038723c */ /* 0x040ff000000418ff */
[C---:B-----5:R-:W-:Y:S08]  /*15f20*/  HMMA.16816.F32.BF16 R60, R64.reuse, R120, RZ ;  /* 0x00000078403c723c */ /* 0x060ff000000418ff */
[----:B------:R-:W-:Y:S01]  /*15f30*/  HMMA.16816.F32.BF16 R64, R64, R122, RZ ;  /* 0x0000007a4040723c */ /* 0x000fe200000418ff */
        /* <DEDUP_REMOVED lines=44> */
[C---:B----4-:R-:W-:Y:S08]  /*16200*/  HMMA.16816.F32.BF16 R52, R120.reuse, R140, R52 ;  /* 0x0000008c7834723c */ /* 0x050ff00000041834 */
[C---:B------:R-:W-:Y:S01]  /*16210*/  HMMA.16816.F32.BF16 R56, R120.reuse, R142, R56 ;  /* 0x0000008e7838723c */ /* 0x040fe20000041838 */
[----:B------:R-:W4:Y:S07]  /*16220*/  LDSM.16.M88.4 R140, [R118+0x5800] ;  /* 0x00580000768c783b */ /* 0x000f2e0000000200 */
[C---:B--2---:R-:W-:Y:S08]  /*16230*/  HMMA.16816.F32.BF16 R60, R120.reuse, R132, R60 ;  /* 0x00000084783c723c */ /* 0x044ff0000004183c */
[----:B------:R-:W-:Y:S01]  /*16240*/  HMMA.16816.F32.BF16 R64, R120, R134, R64 ;  /* 0x000000867840723c */ /* 0x000fe20000041840 */
[----:B------:R-:W2:Y:S07]  /*16250*/  LDSM.16.M88.4 R120, [R118+0x5c00] ;  /* 0x005c00007678783b */ /* 0x000eae0000000200 */
[C---:B-1----:R-:W-:Y:S01]  /*16260*/  HMMA.16816.F32.BF16 R4, R124.reuse, R128, R4 ;  /* 0x000000807c04723c */ /* 0x042fe20000041804 */
[----:B------:R-:W-:Y:S07]  /*16270*/  LDSM.16.M88.4 R132, [R118+0x6400] ;  /* 0x006400007684783b */ /* 0x000fee0000000200 */
[C---:B------:R-:W-:Y:S01]  /*16280*/  HMMA.16816.F32.BF16 R8, R124.reuse, R130, R8 ;  /* 0x000000827c08723c */ /* 0x040fe20000041808 */
[----:B------:R-:W1:Y:S07]  /*16290*/  LDSM.16.M88.4 R128, [R118+0x6000] ;  /* 0x006000007680783b */ /* 0x000e6e0000000200 */
[C---:B---3--:R-:W-:Y:S08]  /*162a0*/  HMMA.16816.F32.BF16 R12, R124.reuse, R136, R12 ;  /* 0x000000887c0c723c */ /* 0x048ff0000004180c */
[C---:B------:R-:W-:Y:S01]  /*162b0*/  HMMA.16816.F32.BF16 R16, R124.reuse, R138, R16 ;  /* 0x0000008a7c10723c */ /* 0x040fe20000041810 */
[----:B------:R-:W3:Y:S07]  /*162c0*/  LDSM.16.M88.4 R136, [R118+0x6800] ;  /* 0x006800007688783b */ /* 0x000eee0000000200 */
        /* <DEDUP_REMOVED lines=12> */
[C---:B---3--:R-:W-:Y:S08]  /*16390*/  HMMA.16816.F32.BF16 R52, R124.reuse, R136, R52 ;  /* 0x000000887c34723c */ /* 0x048ff00000041834 */
        /* <DEDUP_REMOVED lines=27> */
[----:B------:R-:W-:Y:S08]  /*16550*/  HMMA.16816.F32.BF16 R64, R128, R126, R64 ;  /* 0x0000007e8040723c */ /* 0x000ff00000041840 */
[C---:B-1----:R-:W-:Y:S08]  /*16560*/  HMMA.16816.F32.BF16 R4, R132.reuse, R140, R4 ;  /* 0x0000008c8404723c */ /* 0x042ff00000041804 */
[C---:B------:R-:W-:Y:S08]  /*16570*/  HMMA.16816.F32.BF16 R8, R132.reuse, R142, R8 ;  /* 0x0000008e8408723c */ /* 0x040ff00000041808 */
[C---:B--2---:R-:W-:Y:S03]  /*16580*/  HMMA.16816.F32.BF16 R12, R132.reuse, R120, R12 ;  /* 0x00000078840c723c */ /* 0x044fe6000004180c */
[----:B------:R-:W-:Y:S01]  /*16590*/  FMUL.FTZ R226, R4, UR5 ;  /* 0x0000000504e27c20 */ /* 0x000fe20008410000 */
[----:B------:R-:W-:Y:S01]  /*165a0*/  FMUL.FTZ R224, R5, UR5 ;  /* 0x0000000505e07c20 */ /* 0x000fe20008410000 */
[----:B------:R-:W-:Y:S01]  /*165b0*/  FMUL.FTZ R126, R6, UR5 ;  /* 0x00000005067e7c20 */ /* 0x000fe20008410000 */
[----:B------:R-:W-:Y:S02]  /*165c0*/  FMUL.FTZ R124, R7, UR5 ;  /* 0x00000005077c7c20 */ /* 0x000fe40008410000 */
[----:B------:R-:W1:Y:S01]  /*165d0*/  LDSM.16.M88.4 R4, [R118+0x7800] ;  /* 0x007800007604783b */ /* 0x000e620000000200 */
[----:B------:R-:W2:Y:S02]  /*165e0*/  MUFU.TANH R226, R226 ;  /* 0x000000e200e27308 */ /* 0x000ea40000002400 */
[----:B------:R-:W-:Y:S01]  /*165f0*/  FMUL.FTZ R9, R9, UR5 ;  /* 0x0000000509097c20 */ /* 0x000fe20008410000 */
[----:B------:R-:W-:Y:S01]  /*16600*/  FMUL.FTZ R10, R10, UR5 ;  /* 0x000000050a0a7c20 */ /* 0x000fe20008410000 */
[----:B------:R-:W-:Y:S01]  /*16610*/  FMUL.FTZ R11, R11, UR5 ;  /* 0x000000050b0b7c20 */ /* 0x000fe20008410000 */
[----:B------:R-:W-:Y:S01]  /*16620*/  FMUL.FTZ R232, R8, UR5 ;  /* 0x0000000508e87c20 */ /* 0x000fe20008410000 */
[C---:B------:R-:W-:Y:S04]  /*16630*/  HMMA.16816.F32.BF16 R16, R132.reuse, R122, R16 ;  /* 0x0000007a8410723c */ /* 0x040fe80000041810 */
[----:B------:R-:W3:Y:S01]  /*16640*/  MUFU.TANH R230, R9 ;  /* 0x0000000900e67308 */ /* 0x000ee20000002400 */
[----:B------:R-:W-:Y:S01]  /*16650*/  FMUL.FTZ R12, R12, UR5 ;  /* 0x000000050c0c7c20 */ /* 0x000fe20008410000 */
[----:B------:R-:W-:Y:S01]  /*16660*/  FMUL.FTZ R13, R13, UR5 ;  /* 0x000000050d0d7c20 */ /* 0x000fe20008410000 */
[----:B------:R-:W-:Y:S01]  /*16670*/  FMUL.FTZ R14, R14, UR5 ;  /* 0x000000050e0e7c20 */ /* 0x000fe20008410000 */
[----:B------:R-:W-:Y:S06]  /*16680*/  FMUL.FTZ R15, R15, UR5 ;  /* 0x000000050f0f7c20 */ /* 0x000fec0008410000 */
[----:B------:R-:W4:Y:S10]  /*16690*/  MUFU.TANH R228, R10 ;  /* 0x0000000a00e47308 */ /* 0x000f340000002400 */
[----:B------:R5:W2:Y:S01]  /*166a0*/  MUFU.TANH R120, R11 ;  /* 0x0000000b00787308 */ /* 0x000aa20000002400 */
[----:B------:R-:W-:Y:S01]  /*166b0*/  FMUL.FTZ R216, R16, UR5 ;  /* 0x0000000510d87c20 */ /* 0x000fe20008410000 */
[----:B------:R-:W-:Y:S01]  /*166c0*/  FMUL.FTZ R17, R17, UR5 ;  /* 0x0000000511117c20 */ /* 0x000fe20008410000 */
[----:B------:R-:W-:Y:S01]  /*166d0*/  FMUL.FTZ R18, R18, UR5 ;  /* 0x0000000512127c20 */ /* 0x000fe20008410000 */
[----:B------:R-:W-:Y:S06]  /*166e0*/  FMUL.FTZ R19, R19, UR5 ;  /* 0x0000000513137c20 */ /* 0x000fec0008410000 */
[----:B------:R-:W2:Y:S01]  /*166f0*/  MUFU.TANH R224, R224 ;  /* 0x000000e000e07308 */ /* 0x000ea20000002400 */
[C---:B-1----:R-:W-:Y:S09]  /*16700*/  HMMA.16816.F32.BF16 R20, R132.reuse, R4, R20 ;  /* 0x000000048414723c */ /* 0x042ff20000041814 */
[----:B------:R-:W1:Y:S01]  /*16710*/  MUFU.TANH R126, R126 ;  /* 0x0000007e007e7308 */ /* 0x000e620000002400 */
[----:B-----5:R-:W5:Y:S01]  /*16720*/  LDSM.16.M88.4 R8, [R118+0x7c00] ;  /* 0x007c00007608783b */ /* 0x020f620000000200 */
[C---:B------:R-:W-:Y:S08]  /*16730*/  HMMA.16816.F32.BF16 R24, R132.reuse, R6, R24 ;  /* 0x000000068418723c */ /* 0x040ff00000041818 */
[----:B------:R-:W1:Y:S01]  /*16740*/  MUFU.TANH R124, R124 ;  /* 0x0000007c007c7308 */ /* 0x000e620000002400 */
[----:B------:R-:W3:Y:S09]  /*16750*/  LDSM.16.M88.4 R4, [R118+0x8000] ;  /* 0x008000007604783b */ /* 0x000ef20000000200 */
        /* <DEDUP_REMOVED lines=10> */
[----:B------:R-:W1:Y:S10]  /*16800*/  MUFU.TANH R220, R13 ;  /* 0x0000000d00dc7308 */ /* 0x000e740000002400 */
[----:B------:R-:W1:Y:S01]  /*16810*/  MUFU.TANH R218, R14 ;  /* 0x0000000e00da7308 */ /* 0x000e620000002400 */
[C---:B-----5:R-:W-:Y:S09]  /*16820*/  HMMA.16816.F32.BF16 R28, R132.reuse, R8, R28 ;  /* 0x00000008841c723c */ /* 0x060ff2000004181c */
[----:B------:R-:W1:Y:S01]  /*16830*/  MUFU.TANH R214, R15 ;  /* 0x0000000f00d67308 */ /* 0x000e620000002400 */
[C---:B------:R-:W-:Y:S01]  /*16840*/  HMMA.16816.F32.BF16 R32, R132.reuse, R10, R32 ;  /* 0x0000000a8420723c */ /* 0x040fe20000041820 */
[----:B------:R-:W5:Y:S08]  /*16850*/  LDSM.16.M88.4 R8, [R118+0x8400] ;  /* 0x008400007608783b */ /* 0x000f700000000200 */
        /* <DEDUP_REMOVED lines=30> */
[C---:B----4-:R-:W-:Y:S09]  /*16a40*/  HMMA.16816.F32.BF16 R52, R132.reuse, R4, R52 ;  /* 0x000000048434723c */ /* 0x050ff20000041834 */
[----:B------:R-:W4:Y:S01]  /*16a50*/  MUFU.TANH R198, R23 ;  /* 0x0000001700c67308 */ /* 0x000f220000002400 */
        /* <DEDUP_REMOVED lines=29> */
[----:B------:R-:W-:Y:S01]  /*16c30*/  FMUL.FTZ R179, R64, UR5 ;  /* 0x0000000540b37c20 */ /* 0x000fe20008410000 */
[----:B-----5:R-:W-:Y:S07]  /*16c40*/  FMUL.FTZ R54, R66, UR5 ;  /* 0x0000000542367c20 */ /* 0x020fee0008410000 */
[----:B------:R1:W1:Y:S01]  /*16c50*/  MUFU.TANH R192, R27 ;  /* 0x0000001b00c07308 */ /* 0x0002620000002400 */
[----:B--2---:R-:W-:Y:S01]  /*16c60*/  FMUL.FTZ R55, R63, UR5 ;  /* 0x000000053f377c20 */ /* 0x004fe20008410000 */
[----:B------:R-:W-:Y:S01]  /*16c70*/  FMUL.FTZ R53, R67, UR5 ;  /* 0x0000000543357c20 */ /* 0x000fe20008410000 */
[----:B------:R-:W-:Y:S07]  /*16c80*/  FMUL.FTZ R65, R65, UR5 ;  /* 0x0000000541417c20 */ /* 0x000fee0008410000 */
        /* <DEDUP_REMOVED lines=25> */
[----:B------:R-:W1:Y:S10]  /*16e20*/  MUFU.TANH R174, R174 ;  /* 0x000000ae00ae7308 */ /* 0x000e740000002400 */
[----:B------:R-:W1:Y:S10]  /*16e30*/  MUFU.TANH R175, R175 ;  /* 0x000000af00af7308 */ /* 0x000e740000002400 */
[----:B------:R-:W1:Y:S10]  /*16e40*/  MUFU.TANH R57, R57 ;  /* 0x0000003900397308 */ /* 0x000e740000002400 */
[----:B------:R-:W1:Y:S10]  /*16e50*/  MUFU.TANH R58, R58 ;  /* 0x0000003a003a7308 */ /* 0x000e740000002400 */
        /* <DEDUP_REMOVED lines=85> */
.L_x_1870:
        /* <DEDUP_REMOVED lines=25> */
.L_x_1869:
        /* <DEDUP_REMOVED lines=71> */
[----:B------:R-:W-:Y:S01]  /*179b0*/  FFMA.FTZ R133, R188, UR4, -R185 ;  /* 0x00000004bc857c23 */ /* 0x000fe200080108b9 */
[--C-:B------:R-:W-:Y:S01]  /*179c0*/  FFMA.FTZ R135, R186, UR4, -R181.reuse ;  /* 0x00000004ba877c23 */ /* 0x100fe200080108b5 */
        /* <DEDUP_REMOVED lines=24> */
[----:B------:R-:W-:Y:S01]  /*17b50*/  FMUL.FTZ R49, R52, R69 ;  /* 0x0000004534317220 */ /* 0x000fe20000410000 */
[--C-:B------:R-:W-:Y:S01]  /*17b60*/  FFMA.FTZ R101, R57, UR4, -R181.reuse ;  /* 0x0000000439657c23 */ /* 0x100fe200080108b5 */
[--C-:B------:R-:W-:Y:S01]  /*17b70*/  FFMA.FTZ R100, R58, UR4, -R181.reuse ;  /* 0x000000043a647c23 */ /* 0x100fe200080108b5 */
[----:B------:R-:W2:Y:S03]  /*17b80*/  LDSM.16.MT88.4 R76, [R119+0x9400] ;  /* 0x00940000774c783b */ /* 0x000ea60000004200 */
[----:B------:R-:W3:Y:S01]  /*17b90*/  MUFU.EX2 R124, R124 ;  /* 0x0000007c007c7308 */ /* 0x000ee20000000800 */
[----:B-1----:R-:W-:Y:S01]  /*17ba0*/  F2FP.BF16.F32.PACK_AB R60, R125, R127 ;  /* 0x0000007f7d3c723e */ /* 0x002fe200000010ff */
[--C-:B------:R-:W-:Y:S01]  /*17bb0*/  FFMA.FTZ R102, R130, UR4, -R181.reuse ;  /* 0x0000000482667c23 */ /* 0x100fe200080108b5 */
[----:B------:R-:W-:Y:S01]  /*17bc0*/  FMUL.FTZ R24, R52, R92 ;  /* 0x0000005c34187220 */ /* 0x000fe20000410000 */
[----:B------:R-:W-:Y:S01]  /*17bd0*/  FFMA.FTZ R92, R54, UR4, -R181 ;  /* 0x00000004365c7c23 */ /* 0x000fe200080108b5 */
[----:B------:R-:W-:Y:S01]  /*17be0*/  FMUL.FTZ R25, R52, R93 ;  /* 0x0000005d34197220 */ /* 0x000fe20000410000 */
[----:B------:R-:W-:Y:S01]  /*17bf0*/  FFMA.FTZ R93, R59, UR4, -R185 ;  /* 0x000000043b5d7c23 */ /* 0x000fe200080108b9 */
[----:B------:R-:W-:Y:S03]  /*17c00*/  LDSM.16.MT88.4 R68, [R119+0xd400] ;  /* 0x00d400007744783b */ /* 0x000fe60000004200 */
[----:B------:R-:W-:Y:S01]  /*17c10*/  MUFU.EX2 R122, R122 ;  /* 0x0000007a007a7308 */ /* 0x000fe20000000800 */
[----:B------:R-:W-:Y:S01]  /*17c20*/  FMUL.FTZ R26, R3, R94 ;  /* 0x0000005e031a7220 */ /* 0x000fe20000410000 */
[--C-:B------:R-:W-:Y:S01]  /*17c30*/  FFMA.FTZ R94, R55, UR4, -R181.reuse ;  /* 0x00000004375e7c23 */ /* 0x100fe200080108b5 */
[C---:B------:R-:W-:Y:S01]  /*17c40*/  FMUL.FTZ R27, R3.reuse, R95 ;  /* 0x0000005f031b7220 */ /* 0x040fe20000410000 */
[----:B------:R-:W-:Y:S01]  /*17c50*/  FFMA.FTZ R95, R56, UR4, -R181 ;  /* 0x00000004385f7c23 */ /* 0x000fe200080108b5 */
[C---:B------:R-:W-:Y:S01]  /*17c60*/  FFMA.FTZ R127, R52.reuse, R165, R127 ;  /* 0x000000a5347f7223 */ /* 0x040fe2000001007f */
[C---:B------:R-:W-:Y:S01]  /*17c70*/  FMUL.FTZ R32, R52.reuse, R84 ;  /* 0x0000005434207220 */ /* 0x040fe20000410000 */
[----:B------:R-:W-:Y:S03]  /*17c80*/  FMUL.FTZ R33, R52, R85 ;  /* 0x0000005534217220 */ /* 0x000fe60000410000 */
[----:B------:R-:W1:Y:S01]  /*17c90*/  MUFU.EX2 R121, R121 ;  /* 0x0000007900797308 */ /* 0x000e620000000800 */
        /* <DEDUP_REMOVED lines=8> */
[----:B------:R-:W-:Y:S01]  /*17d20*/  FFMA.FTZ R180, R180, UR4, -R185 ;  /* 0x00000004b4b47c23 */ /* 0x000fe200080108b9 */
[--C-:B------:R-:W-:Y:S01]  /*17d30*/  FFMA.FTZ R178, R178, UR4, -R181.reuse ;  /* 0x00000004b2b27c23 */ /* 0x100fe200080108b5 */
[----:B------:R-:W-:Y:S01]  /*17d40*/  FFMA.FTZ R177, R177, UR4, -R181 ;  /* 0x00000004b1b17c23 */ /* 0x000fe200080108b5 */
[--C-:B------:R-:W-:Y:S01]  /*17d50*/  FFMA.FTZ R167, R167, UR4, -R185.reuse ;  /* 0x00000004a7a77c23 */ /* 0x100fe200080108b9 */
[----:B------:R-:W-:Y:S01]  /*17d60*/  FFMA.FTZ R166, R166, UR4, -R185 ;  /* 0x00000004a6a67c23 */ /* 0x000fe200080108b9 */
[--C-:B------:R-:W-:Y:S01]  /*17d70*/  FFMA.FTZ R141, R141, UR4, -R181.reuse ;  /* 0x000000048d8d7c23 */ /* 0x100fe200080108b5 */
[----:B------:R-:W-:Y:S03]  /*17d80*/  FFMA.FTZ R138, R138, UR4, -R181 ;  /* 0x000000048a8a7c23 */ /* 0x000fe600080108b5 */
[----:B------:R-:W3:Y:S01]  /*17d90*/  MUFU.EX2 R120, R120 ;  /* 0x0000007800787308 */ /* 0x000ee20000000800 */
[----:B-1----:R-:W-:Y:S01]  /*17da0*/  F2FP.BF16.F32.PACK_AB R62, R121, R122 ;  /* 0x0000007a793e723e */ /* 0x002fe200000010ff */
[----:B------:R-:W-:Y:S01]  /*17db0*/  FFMA.FTZ R139, R139, UR4, -R185 ;  /* 0x000000048b8b7c23 */ /* 0x000fe200080108b9 */
[----:B------:R-:W-:Y:S01]  /*17dc0*/  FFMA.FTZ R126, R3, R164, R126 ;  /* 0x000000a4037e7223 */ /* 0x000fe2000001007e */
[----:B------:R-:W-:Y:S01]  /*17dd0*/  FFMA.FTZ R86, R218, UR4, -R181 ;  /* 0x00000004da567c23 */ /* 0x000fe200080108b5 */
[--C-:B------:R-:W-:Y:S01]  /*17de0*/  FFMA.FTZ R174, R174, UR4, -R185.reuse ;  /* 0x00000004aeae7c23 */ /* 0x100fe200080108b9 */
[--C-:B------:R-:W-:Y:S01]  /*17df0*/  FFMA.FTZ R175, R175, UR4, -R185.reuse ;  /* 0x00000004afaf7c23 */ /* 0x100fe200080108b9 */
[--C-:B------:R-:W-:Y:S03]  /*17e00*/  FFMA.FTZ R173, R173, UR4, -R185.reuse ;  /* 0x00000004adad7c23 */ /* 0x100fe600080108b9 */
[----:B------:R-:W-:Y:S01]  /*17e10*/  MUFU.EX2 R84, R84 ;  /* 0x0000005400547308 */ /* 0x000fe20000000800 */
[--C-:B------:R-:W-:Y:S01]  /*17e20*/  FFMA.FTZ R179, R179, UR4, -R185.reuse ;  /* 0x00000004b3b37c23 */ /* 0x100fe200080108b9 */
[----:B------:R-:W-:Y:S01]  /*17e30*/  FFMA.FTZ R176, R176, UR4, -R185 ;  /* 0x00000004b0b07c23 */ /* 0x000fe200080108b9 */
[----:B------:R-:W-:Y:S01]  /*17e40*/  FADD.FTZ R127, R125, R127 ;  /* 0x0000007f7d7f7221 */ /* 0x000fe20000010000 */
[----:B------:R-:W-:Y:S01]  /*17e50*/  FADD.FTZ R126, R124, R126 ;  /* 0x0000007e7c7e7221 */ /* 0x000fe20000010000 */
[----:B------:R-:W-:Y:S02]  /*17e60*/  ISETP.NE.AND P1, PT, R162, RZ, PT ;  /* 0x000000ffa200720c */ /* 0x000fe40003f25270 */
[----:B------:R-:W-:Y:S03]  /*17e70*/  FADD.FTZ R122, R122, R127 ;  /* 0x0000007f7a7a7221 */ /* 0x000fe60000010000 */
[----:B------:R-:W1:Y:S01]  /*17e80*/  MUFU.EX2 R85, R85 ;  /* 0x0000005500557308 */ /* 0x000e620000000800 */
[C---:B---3--:R-:W-:Y:S01]  /*17e90*/  F2FP.BF16.F32.PACK_AB R63, R120.reuse, R123 ;  /* 0x0000007b783f723e */ /* 0x048fe200000010ff */
[----:B------:R-:W-:Y:S01]  /*17ea0*/  FADD.FTZ R123, R123, R126 ;  /* 0x0000007e7b7b7221 */ /* 0x000fe20000010000 */
[----:B------:R-:W-:Y:S03]  /*17eb0*/  FADD.FTZ R121, R121, R122 ;  /* 0x0000007a79797221 */ /* 0x000fe60000010000 */
[----:B------:R-:W-:Y:S02]  /*17ec0*/  FADD.FTZ R123, R120, R123 ;  /* 0x0000007b787b7221 */ /* 0x000fe40000010000 */
        /* <DEDUP_REMOVED lines=12> */
[----:B------:R-:W-:Y:S04]  /*17f90*/  FFMA.FTZ R96, R200, UR4, -R185 ;  /* 0x00000004c8607c23 */ /* 0x000fe800080108b9 */
[----:B------:R-:W-:Y:S01]  /*17fa0*/  MUFU.EX2 R135, R135 ;  /* 0x0000008700877308 */ /* 0x000fe20000000800 */
[----:B------:R-:W-:Y:S01]  /*17fb0*/  FFMA.FTZ R97, R194, UR4, -R181 ;  /* 0x00000004c2617c23 */ /* 0x000fe200080108b5 */
[C---:B------:R-:W-:Y:S03]  /*17fc0*/  HMMA.16816.F32.BF16 R16, R60.reuse, R22, R16 ;  /* 0x000000163c10723c */ /* 0x040fe60000041810 */
[C---:B------:R-:W-:Y:S01]  /*17fd0*/  FMUL.FTZ R22, R3.reuse, R98 ;  /* 0x0000006203167220 */ /* 0x040fe20000410000 */
[C---:B------:R-:W-:Y:S01]  /*17fe0*/  FMUL.FTZ R23, R3.reuse, R99 ;  /* 0x0000006303177220 */ /* 0x040fe20000410000 */
[----:B------:R-:W-:Y:S03]  /*17ff0*/  FFMA.FTZ R99, R196, UR4, -R185 ;  /* 0x00000004c4637c23 */ /* 0x000fe600080108b9 */
[----:B------:R-:W-:Y:S01]  /*18000*/  MUFU.EX2 R134, R134 ;  /* 0x0000008600867308 */ /* 0x000fe20000000800 */
[--C-:B------:R-:W-:Y:S02]  /*18010*/  FFMA.FTZ R98, R192, UR4, -R181.reuse ;  /* 0x00000004c0627c23 */ /* 0x100fe400080108b5 */
[C---:B------:R-:W-:Y:S07]  /*18020*/  HMMA.16816.F32.BF16 R20, R60.reuse, R28, R20 ;  /* 0x0000001c3c14723c */ /* 0x040fee0000041814 */
[----:B------:R-:W-:Y:S01]  /*18030*/  MUFU.EX2 R149, R149 ;  /* 0x0000009500957308 */ /* 0x000fe20000000800 */
[C---:B------:R-:W-:Y:S01]  /*18040*/  FMUL.FTZ R28, R52.reuse, R88 ;  /* 0x00000058341c7220 */ /* 0x040fe20000410000 */
[----:B------:R-:W-:Y:S01]  /*18050*/  FMUL.FTZ R29, R52, R89 ;  /* 0x00000059341d7220 */ /* 0x000fe20000410000 */
[--C-:B------:R-:W-:Y:S01]  /*18060*/  FFMA.FTZ R89, R214, UR4, -R181.reuse ;  /* 0x00000004d6597c23 */ /* 0x100fe200080108b5 */
[----:B------:R-:W-:Y:S01]  /*18070*/  FFMA.FTZ R88, R208, UR4, -R181 ;  /* 0x00000004d0587c23 */ /* 0x000fe200080108b5 */
[C---:B------:R-:W-:Y:S03]  /*18080*/  HMMA.16816.F32.BF16 R24, R60.reuse, R30, R24 ;  /* 0x0000001e3c18723c */ /* 0x040fe60000041818 */
[C---:B------:R-:W-:Y:S01]  /*18090*/  FMUL.FTZ R30, R3.reuse, R90 ;  /* 0x0000005a031e7220 */ /* 0x040fe20000410000 */
[C---:B------:R-:W-:Y:S01]  /*180a0*/  FMUL.FTZ R31, R3.reuse, R91 ;  /* 0x0000005b031f7220 */ /* 0x040fe20000410000 */
[----:B------:R-:W-:Y:S01]  /*180b0*/  MUFU.EX2 R89, R89 ;  /* 0x0000005900597308 */ /* 0x000fe20000000800 */
[----:B------:R-:W-:Y:S01]  /*180c0*/  FFMA.FTZ R90, R216, UR4, -R185 ;  /* 0x00000004d85a7c23 */ /* 0x000fe200080108b9 */
[----:B------:R-:W-:Y:S04]  /*180d0*/  FFMA.FTZ R91, R210, UR4, -R181 ;  /* 0x00000004d25b7c23 */ /* 0x000fe800080108b5 */
[C---:B------:R-:W-:Y:S04]  /*180e0*/  HMMA.16816.F32.BF16 R28, R60.reuse, R36, R28 ;  /* 0x000000243c1c723c */ /* 0x040fe8000004181c */
        /* <DEDUP_REMOVED lines=18> */
[C---:B------:R-:W-:Y:S08]  /*18210*/  HMMA.16816.F32.BF16 R44, R60.reuse, R64, R44 ;  /* 0x000000403c2c723c */ /* 0x040ff0000004182c */
[----:B------:R-:W2:Y:S01]  /*18220*/  MUFU.EX2 R88, R88 ;  /* 0x0000005800587308 */ /* 0x000ea20000000800 */
[----:B------:R-:W-:Y:S01]  /*18230*/  HMMA.16816.F32.BF16 R48, R60, R66, R48 ;  /* 0x000000423c30723c */ /* 0x000fe20000041830 */
[----:B------:R-:W4:Y:S02]  /*18240*/  LDSM.16.MT88.4 R64, [R116+0xb400] ;  /* 0x00b400007440783b */ /* 0x000f240000004200 */
[----:B-1----:R-:W-:Y:S01]  /*18250*/  F2FP.BF16.F32.PACK_AB R60, R85, R84 ;  /* 0x00000054553c723e */ /* 0x002fe200000010ff */
[----:B------:R-:W-:Y:S01]  /*18260*/  FADD.FTZ R84, R84, R121 ;  /* 0x0000007954547221 */ /* 0x000fe20000010000 */
[----:B-----5:R-:W-:Y:S04]  /*18270*/  F2FP.BF16.F32.PACK_AB R61, R89, R86 ;  /* 0x00000056593d723e */ /* 0x020fe800000010ff */
[----:B------:R-:W-:Y:S01]  /*18280*/  MUFU.EX2 R177, R177 ;  /* 0x000000b100b17308 */ /* 0x000fe20000000800 */
[----:B------:R-:W-:Y:S01]  /*18290*/  F2FP.BF16.F32.PACK_AB R62, R87, R90 ;  /* 0x0000005a573e723e */ /* 0x000fe200000010ff */
[----:B------:R-:W-:Y:S01]  /*182a0*/  FADD.FTZ R85, R85, R84 ;  /* 0x0000005455557221 */ /* 0x000fe20000010000 */
[----:B------:R-:W-:Y:S03]  /*182b0*/  FADD.FTZ R86, R86, R123 ;  /* 0x0000007b56567221 */ /* 0x000fe60000010000 */
[----:B------:R-:W-:Y:S01]  /*182c0*/  FADD.FTZ R90, R90, R85 ;  /* 0x000000555a5a7221 */ /* 0x000fe20000010000 */
[C---:B--2---:R-:W-:Y:S01]  /*182d0*/  F2FP.BF16.F32.PACK_AB R63, R88.reuse, R91 ;  /* 0x0000005b583f723e */ /* 0x044fe200000010ff */
[----:B------:R-:W-:Y:S02]  /*182e0*/  FADD.FTZ R86, R89, R86 ;  /* 0x0000005659567221 */ /* 0x000fe40000010000 */
[----:B------:R-:W-:Y:S01]  /*182f0*/  MUFU.EX2 R167, R167 ;  /* 0x000000a700a77308 */ /* 0x000fe20000000800 */
[----:B------:R-:W-:Y:S01]  /*18300*/  FADD.FTZ R87, R87, R90 ;  /* 0x0000005a57577221 */ /* 0x000fe20000010000 */
[----:B------:R-:W-:Y:S02]  /*18310*/  FADD.FTZ R91, R91, R86 ;  /* 0x000000565b5b7221 */ /* 0x000fe40000010000 */
[C---:B------:R-:W-:Y:S06]  /*18320*/  HMMA.16816.F32.BF16 R4, R60.reuse, R76, R4 ;  /* 0x0000004c3c04723c */ /* 0x040fec0000041804 */
[----:B------:R-:W1:Y:S01]  /*18330*/  MUFU.EX2 R166, R166 ;  /* 0x000000a600a67308 */ /* 0x000e620000000800 */
[----:B------:R-:W-:Y:S01]  /*18340*/  FADD.FTZ R88, R88, R91 ;  /* 0x0000005b58587221 */ /* 0x000fe20000010000 */
[C---:B------:R-:W-:Y:S01]  /*18350*/  HMMA.16816.F32.BF16 R8, R60.reuse, R78, R8 ;  /* 0x0000004e3c08723c */ /* 0x040fe20000041808 */
[----:B------:R-:W2:Y:S07]  /*18360*/  LDSM.16.MT88.4 R76, [R116+0xd400] ;  /* 0x00d40000744c783b */ /* 0x000eae0000004200 */
[----:B------:R-:W-:Y:S01]  /*18370*/  MUFU.EX2 R141, R141 ;  /* 0x0000008d008d7308 */ /* 0x000fe20000000800 */
[C---:B---3--:R-:W-:Y:S09]  /*18380*/  HMMA.16816.F32.BF16 R12, R60.reuse, R80, R12 ;  /* 0x000000503c0c723c */ /* 0x048ff2000004180c */
[----:B------:R-:W3:Y:S01]  /*18390*/  MUFU.EX2 R138, R138 ;  /* 0x0000008a008a7308 */ /* 0x000ee20000000800 */
[----:B-1----:R-:W-:Y:S01]  /*183a0*/  F2FP.BF16.F32.PACK_AB R56, R166, R167 ;  /* 0x000000a7a638723e */ /* 0x002fe200000010ff */
[--C-:B------:R-:W-:Y:S01]  /*183b0*/  FFMA.FTZ R80, R206, UR4, -R185.reuse ;  /* 0x00000004ce507c23 */ /* 0x100fe200080108b9 */
[----:B------:R-:W-:Y:S01]  /*183c0*/  FFMA.FTZ R81, R204, UR4, -R185 ;  /* 0x00000004cc517c23 */ /* 0x000fe200080108b9 */
[C---:B------:R-:W-:Y:S06]  /*183d0*/  HMMA.16816.F32.BF16 R16, R60.reuse, R82, R16 ;  /* 0x000000523c10723c */ /* 0x040fec0000041810 */
[----:B------:R-:W-:Y:S01]  /*183e0*/  MUFU.EX2 R80, R80 ;  /* 0x0000005000507308 */ /* 0x000fe20000000800 */
[--C-:B------:R-:W-:Y:S01]  /*183f0*/  FFMA.FTZ R83, R202, UR4, -R181.reuse ;  /* 0x00000004ca537c23 */ /* 0x100fe200080108b5 */
[----:B------:R-:W-:Y:S01]  /*18400*/  FFMA.FTZ R82, R198, UR4, -R181 ;  /* 0x00000004c6527c23 */ /* 0x000fe200080108b5 */
[C---:B----4-:R-:W-:Y:S07]  /*18410*/  HMMA.16816.F32.BF16 R20, R60.reuse, R72, R20 ;  /* 0x000000483c14723c */ /* 0x050fee0000041814 */
[----:B------:R-:W-:Y:S01]  /*18420*/  MUFU.EX2 R139, R139 ;  /* 0x0000008b008b7308 */ /* 0x000fe20000000800 */
[----:B---3--:R-:W-:Y:S01]  /*18430*/  F2FP.BF16.F32.PACK_AB R57, R138, R141 ;  /* 0x0000008d8a39723e */ /* 0x008fe200000010ff */
[C---:B------:R-:W-:Y:S01]  /*18440*/  HMMA.16816.F32.BF16 R24, R60.reuse, R74, R24 ;  /* 0x0000004a3c18723c */ /* 0x040fe20000041818 */
[----:B------:R-:W-:Y:S07]  /*18450*/  LDSM.16.MT88.4 R72, [R116+0x9800] ;  /* 0x009800007448783b */ /* 0x000fee0000004200 */
[----:B------:R-:W-:Y:S01]  /*18460*/  MUFU.EX2 R3, R172 ;  /* 0x000000ac00037308 */ /* 0x000fe20000000800 */
[C---:B------:R-:W-:Y:S09]  /*18470*/  HMMA.16816.F32.BF16 R28, R60.reuse, R64, R28 ;  /* 0x000000403c1c723c */ /* 0x040ff2000004181c */
        /* <DEDUP_REMOVED lines=9> */
[C---:B--2---:R-:W-:Y:S09]  /*18510*/  HMMA.16816.F32.BF16 R44, R60.reuse, R76, R44 ;  /* 0x0000004c3c2c723c */ /* 0x044ff2000004182c */
[----:B------:R-:W-:Y:S01]  /*18520*/  MUFU.EX2 R96, R96 ;  /* 0x0000006000607308 */ /* 0x000fe20000000800 */
[----:B------:R-:W-:Y:S01]  /*18530*/  HMMA.16816.F32.BF16 R48, R60, R78, R48 ;  /* 0x0000004e3c30723c */ /* 0x000fe20000041830 */
[----:B------:R-:W2:Y:S08]  /*18540*/  LDSM.16.MT88.4 R76, [R116+0xb800] ;  /* 0x00b80000744c783b */ /* 0x000eb00000004200 */
[----:B------:R-:W1:Y:S01]  /*18550*/  MUFU.EX2 R99, R99 ;  /* 0x0000006300637308 */ /* 0x000e620000000800 */
[----:B---3--:R-:W-:Y:S01]  /*18560*/  F2FP.BF16.F32.PACK_AB R60, R81, R80 ;  /* 0x00000050513c723e */ /* 0x008fe200000010ff */
[----:B------:R-:W-:Y:S01]  /*18570*/  FADD.FTZ R80, R80, R87 ;  /* 0x0000005750507221 */ /* 0x000fe20000010000 */
[C---:B-----5:R-:W-:Y:S01]  /*18580*/  F2FP.BF16.F32.PACK_AB R61, R82.reuse, R83 ;  /* 0x00000053523d723e */ /* 0x060fe200000010ff */
[----:B------:R-:W-:Y:S01]  /*18590*/  FADD.FTZ R83, R83, R88 ;  /* 0x0000005853537221 */ /* 0x000fe20000010000 */
[----:B------:R-:W-:Y:S01]  /*185a0*/  LDSM.16.MT88.4 R84, [R116+0xcc00] ;  /* 0x00cc00007454783b */ /* 0x000fe20000004200 */
[----:B------:R-:W-:Y:S04]  /*185b0*/  FADD.FTZ R81, R81, R80 ;  /* 0x0000005051517221 */ /* 0x000fe80000010000 */
[----:B------:R-:W-:Y:S01]  /*185c0*/  MUFU.EX2 R97, R97 ;  /* 0x0000006100617308 */ /* 0x000fe20000000800 */
[----:B------:R-:W-:Y:S09]  /*185d0*/  FADD.FTZ R82, R82, R83 ;  /* 0x0000005352527221 */ /* 0x000ff20000010000 */
[----:B------:R-:W3:Y:S01]  /*185e0*/  MUFU.EX2 R98, R98 ;  /* 0x0000006200627308 */ /* 0x000ee20000000800 */
[C---:B-1----:R-:W-:Y:S01]  /*185f0*/  F2FP.BF16.F32.PACK_AB R62, R99.reuse, R96 ;  /* 0x00000060633e723e */ /* 0x042fe200000010ff */
[----:B------:R-:W-:Y:S04]  /*18600*/  FADD.FTZ R96, R96, R81 ;  /* 0x0000005160607221 */ /* 0x000fe80000010000 */
[----:B------:R-:W-:Y:S04]  /*18610*/  FADD.FTZ R99, R99, R96 ;  /* 0x0000006063637221 */ /* 0x000fe80000010000 */
[----:B------:R-:W-:Y:S10]  /*18620*/  MUFU.EX2 R164, R173 ;  /* 0x000000ad00a47308 */ /* 0x000ff40000000800 */
[----:B------:R-:W-:Y:S01]  /*18630*/  MUFU.EX2 R174, R174 ;  /* 0x000000ae00ae7308 */ /* 0x000fe20000000800 */
[C---:B---3--:R-:W-:Y:S01]  /*18640*/  F2FP.BF16.F32.PACK_AB R63, R98.reuse, R97 ;  /* 0x00000061623f723e */ /* 0x048fe200000010ff */
[----:B------:R-:W-:Y:S04]  /*18650*/  FADD.FTZ R97, R97, R82 ;  /* 0x0000005261617221 */ /* 0x000fe80000010000 */
[----:B------:R-:W-:Y:S02]  /*18660*/  FADD.FTZ R98, R98, R97 ;  /* 0x0000006162627221 */ /* 0x000fe40000010000 */
[C---:B------:R-:W-:Y:S02]  /*18670*/  HMMA.16816.F32.BF16 R4, R60.reuse, R64, R4 ;  /* 0x000000403c04723c */ /* 0x040fe40000041804 */
[----:B------:R-:W-:Y:S06]  /*18680*/  MUFU.EX2 R175, R175 ;  /* 0x000000af00af7308 */ /* 0x000fec0000000800 */
[C---:B------:R-:W-:Y:S01]  /*18690*/  HMMA.16816.F32.BF16 R8, R60.reuse, R66, R8 ;  /* 0x000000423c08723c */ /* 0x040fe20000041808 */
[----:B------:R-:W1:Y:S03]  /*186a0*/  LDSM.16.MT88.4 R64, [R119+0xd800] ;  /* 0x00d800007740783b */ /* 0x000e660000004200 */
[----:B------:R-:W-:Y:S04]  /*186b0*/  MUFU.EX2 R179, R179 ;  /* 0x000000b300b37308 */ /* 0x000fe80000000800 */
[C---:B------:R-:W-:Y:S08]  /*186c0*/  HMMA.16816.F32.BF16 R12, R60.reuse, R72, R12 ;  /* 0x000000483c0c723c */ /* 0x040ff0000004180c */
        /* <DEDUP_REMOVED lines=13> */
[----:B------:R-:W3:Y:S02]  /*187a0*/  LDSM.16.MT88.4 R72, [R116+0xbc00] ;  /* 0x00bc00007448783b */ /* 0x000ee40000004200 */
[----:B------:R-:W-:Y:S02]  /*187b0*/  F2FP.BF16.F32.PACK_AB R60, R133, R132 ;  /* 0x00000084853c723e */ /* 0x000fe400000010ff */
[----:B------:R-:W-:Y:S01]  /*187c0*/  F2FP.BF16.F32.PACK_AB R61, R134, R135 ;  /* 0x00000087863d723e */ /* 0x000fe200000010ff */
[----:B------:R-:W-:Y:S01]  /*187d0*/  FADD.FTZ R135, R135, R98 ;  /* 0x0000006287877221 */ /* 0x000fe20000010000 */
[----:B------:R-:W-:Y:S02]  /*187e0*/  F2FP.BF16.F32.PACK_AB R62, R180, R149 ;  /* 0x00000095b43e723e */ /* 0x000fe400000010ff */
[C---:B------:R-:W-:Y:S01]  /*187f0*/  F2FP.BF16.F32.PACK_AB R63, R177.reuse, R178 ;  /* 0x000000b2b13f723e */ /* 0x040fe200000010ff */
[----:B------:R-:W-:Y:S04]  /*18800*/  FADD.FTZ R135, R134, R135 ;  /* 0x0000008786877221 */ /* 0x000fe80000010000 */
[----:B------:R-:W-:Y:S02]  /*18810*/  FADD.FTZ R178, R178, R135 ;  /* 0x00000087b2b27221 */ /* 0x000fe40000010000 */
[C---:B----4-:R-:W-:Y:S03]  /*18820*/  HMMA.16816.F32.BF16 R4, R60.reuse, R68, R4 ;  /* 0x000000443c04723c */ /* 0x050fe60000041804 */
[----:B------:R-:W-:Y:S04]  /*18830*/  FADD.FTZ R178, R177, R178 ;  /* 0x000000b2b1b27221 */ /* 0x000fe80000010000 */
[----:B------:R-:W-:Y:S01]  /*18840*/  FADD.FTZ R141, R141, R178 ;  /* 0x000000b28d8d7221 */ /* 0x000fe20000010000 */
[C---:B------:R-:W-:Y:S01]  /*18850*/  HMMA.16816.F32.BF16 R8, R60.reuse, R70, R8 ;  /* 0x000000463c08723c */ /* 0x040fe20000041808 */
[----:B------:R-:W4:Y:S02]  /*18860*/  LDSM.16.MT88.4 R68, [R119+0xdc00] ;  /* 0x00dc00007744783b */ /* 0x000f240000004200 */
[----:B------:R-:W-:Y:S05]  /*18870*/  FADD.FTZ R138, R138, R141 ;  /* 0x0000008d8a8a7221 */ /* 0x000fea0000010000 */
[C---:B--2---:R-:W-:Y:S03]  /*18880*/  HMMA.16816.F32.BF16 R12, R60.reuse, R76, R12 ;  /* 0x0000004c3c0c723c */ /* 0x044fe6000004180c */
[----:B------:R-:W-:Y:S01]  /*18890*/  FFMA.FTZ R77, R169, UR4, -R185 ;  /* 0x00000004a94d7c23 */ /* 0x000fe200080108b9 */
[--C-:B------:R-:W-:Y:S01]  /*188a0*/  FFMA.FTZ R76, R128, UR4, -R181.reuse ;  /* 0x00000004804c7c23 */ /* 0x100fe200080108b5 */
[----:B------:R-:W-:Y:S03]  /*188b0*/  FFMA.FTZ R169, R143, UR4, -R181 ;  /* 0x000000048fa97c23 */ /* 0x000fe600080108b5 */
[C---:B------:R-:W-:Y:S03]  /*188c0*/  HMMA.16816.F32.BF16 R16, R60.reuse, R78, R16 ;  /* 0x0000004e3c10723c */ /* 0x040fe60000041810 */
[--C-:B------:R-:W-:Y:S01]  /*188d0*/  FFMA.FTZ R79, R131, UR4, -R185.reuse ;  /* 0x00000004834f7c23 */ /* 0x100fe200080108b9 */
[----:B------:R-:W-:Y:S01]  /*188e0*/  FFMA.FTZ R78, R168, UR4, -R185 ;  /* 0x00000004a84e7c23 */ /* 0x000fe200080108b9 */
[----:B------:R-:W-:Y:S01]  /*188f0*/  FFMA.FTZ R168, R142, UR4, -R181 ;  /* 0x000000048ea87c23 */ /* 0x000fe200080108b5 */
[----:B------:R-:W-:Y:S01]  /*18900*/  FFMA.FTZ R131, R140, UR4, -R185 ;  /* 0x000000048c837c23 */ /* 0x000fe200080108b9 */
[----:B------:R-:W-:Y:S01]  /*18910*/  MUFU.EX2 R130, R79 ;  /* 0x0000004f00827308 */ /* 0x000fe20000000800 */
[C---:B-1----:R-:W-:Y:S03]  /*18920*/  HMMA.16816.F32.BF16 R20, R60.reuse, R64, R20 ;  /* 0x000000403c14723c */ /* 0x042fe60000041814 */
[----:B------:R-:W-:Y:S06]  /*18930*/  FFMA.FTZ R140, R137, UR4, -R181 ;  /* 0x00000004898c7c23 */ /* 0x000fec00080108b5 */
[----:B------:R-:W-:Y:S01]  /*18940*/  MUFU.EX2 R137, R102 ;  /* 0x0000006600897308 */ /* 0x000fe20000000800 */
[C---:B------:R-:W-:Y:S01]  /*18950*/  HMMA.16816.F32.BF16 R24, R60.reuse, R66, R24 ;  /* 0x000000423c18723c */ /* 0x040fe20000041818 */
[----:B------:R-:W1:Y:S08]  /*18960*/  LDSM.16.MT88.4 R64, [R116+0xdc00] ;  /* 0x00dc00007440783b */ /* 0x000e700000004200 */
[----:B------:R-:W-:Y:S01]  /*18970*/  MUFU.EX2 R143, R78 ;  /* 0x0000004e008f7308 */ /* 0x000fe20000000800 */
[C---:B---3--:R-:W-:Y:S03]  /*18980*/  HMMA.16816.F32.BF16 R28, R60.reuse, R72, R28 ;  /* 0x000000483c1c723c */ /* 0x048fe6000004181c */
[----:B------:R-:W-:Y:S01]  /*18990*/  FFMA.FTZ R72, R136, UR4, -R185 ;  /* 0x0000000488487c23 */ /* 0x000fe200080108b9 */
[----:B------:R-:W-:Y:S01]  /*189a0*/  FFMA.FTZ R136, R129, UR4, -R181 ;  /* 0x0000000481887c23 */ /* 0x000fe200080108b5 */
[----:B------:R-:W-:Y:S04]  /*189b0*/  FFMA.FTZ R185, R182, UR4, -R185 ;  /* 0x00000004b6b97c23 */ /* 0x000fe800080108b9 */
[----:B------:R-:W2:Y:S01]  /*189c0*/  MUFU.EX2 R128, R72 ;  /* 0x0000004800807308 */ /* 0x000ea20000000800 */
[C---:B------:R-:W-:Y:S09]  /*189d0*/  HMMA.16816.F32.BF16 R32, R60.reuse, R74, R32 ;  /* 0x0000004a3c20723c */ /* 0x040ff20000041820 */
[----:B------:R-:W3:Y:S01]  /*189e0*/  MUFU.EX2 R142, R77 ;  /* 0x0000004d008e7308 */ /* 0x000ee20000000800 */
[C---:B----4-:R-:W-:Y:S09]  /*189f0*/  HMMA.16816.F32.BF16 R36, R60.reuse, R68, R36 ;  /* 0x000000443c24723c */ /* 0x050ff20000041824 */
[----:B------:R4:W-:Y:S01]  /*18a00*/  MUFU.EX2 R129, R76 ;  /* 0x0000004c00817308 */ /* 0x0009e20000000800 */
[C---:B------:R-:W-:Y:S01]  /*18a10*/  HMMA.16816.F32.BF16 R40, R60.reuse, R70, R40 ;  /* 0x000000463c28723c */ /* 0x040fe20000041828 */
[----:B------:R-:W5:Y:S02]  /*18a20*/  LDSM.16.MT88.4 R68, [R119+0xa000] ;  /* 0x00a000007744783b */ /* 0x000f640000004200 */
[----:B--2---:R-:W-:Y:S06]  /*18a30*/  F2FP.BF16.F32.PACK_AB R58, R128, R139 ;  /* 0x0000008b803a723e */ /* 0x004fec00000010ff */
[----:B------:R-:W2:Y:S01]  /*18a40*/  MUFU.EX2 R136, R136 ;  /* 0x0000008800887308 */ /* 0x000ea20000000800 */
[----:B---3--:R-:W-:Y:S01]  /*18a50*/  F2FP.BF16.F32.PACK_AB R54, R142, R143 ;  /* 0x0000008f8e36723e */ /* 0x008fe200000010ff */
[C---:B-1----:R-:W-:Y:S01]  /*18a60*/  HMMA.16816.F32.BF16 R44, R60.reuse, R64, R44 ;  /* 0x000000403c2c723c */ /* 0x042fe2000004182c */
[----:B------:R-:W1:Y:S07]  /*18a70*/  LDSM.16.MT88.4 R72, [R116+0xa000] ;  /* 0x00a000007448783b */ /* 0x000e6e0000004200 */
[----:B------:R-:W3:Y:S01]  /*18a80*/  MUFU.EX2 R131, R131 ;  /* 0x0000008300837308 */ /* 0x000ee20000000800 */
[--C-:B----4-:R-:W-:Y:S01]  /*18a90*/  FFMA.FTZ R76, R170, UR4, -R181.reuse ;  /* 0x00000004aa4c7c23 */ /* 0x110fe200080108b5 */
[----:B------:R-:W-:Y:S01]  /*18aa0*/  HMMA.16816.F32.BF16 R48, R60, R66, R48 ;  /* 0x000000423c30723c */ /* 0x000fe20000041830 */
[----:B------:R-:W4:Y:S02]  /*18ab0*/  LDSM.16.MT88.4 R60, [R119+0xc000] ;  /* 0x00c00000773c783b */ /* 0x000f240000004200 */
[--C-:B------:R-:W-:Y:S01]  /*18ac0*/  FFMA.FTZ R170, R171, UR4, -R181.reuse ;  /* 0x00000004abaa7c23 */ /* 0x100fe200080108b5 */
[----:B------:R-:W-:Y:S04]  /*18ad0*/  FFMA.FTZ R181, R53, UR4, -R181 ;  /* 0x0000000435b57c23 */ /* 0x000fe800080108b5 */
[----:B------:R5:W-:Y:S01]  /*18ae0*/  MUFU.EX2 R165, R76 ;  /* 0x0000004c00a57308 */ /* 0x000be20000000800 */
[C---:B--2---:R-:W-:Y:S01]  /*18af0*/  F2FP.BF16.F32.PACK_AB R59, R136.reuse, R129 ;  /* 0x00000081883b723e */ /* 0x044fe200000010ff */
[----:B------:R-:W-:Y:S01]  /*18b00*/  FADD.FTZ R129, R129, R138 ;  /* 0x0000008a81817221 */ /* 0x000fe20000010000 */
[----:B------:R-:W2:Y:S03]  /*18b10*/  LDSM.16.MT88.4 R64, [R116+0xc000] ;  /* 0x00c000007440783b */ /* 0x000ea60000004200 */
[----:B------:R-:W-:Y:S04]  /*18b20*/  FADD.FTZ R136, R136, R129 ;  /* 0x0000008188887221 */ /* 0x000fe80000010000 */
[----:B------:R1:W-:Y:S01]  /*18b30*/  MUFU.EX2 R171, R100 ;  /* 0x0000006400ab7308 */ /* 0x0003e20000000800 */
[----:B---3--:R-:W-:Y:S09]  /*18b40*/  F2FP.BF16.F32.PACK_AB R52, R131, R130 ;  /* 0x000000828334723e */ /* 0x008ff200000010ff */
[----:B------:R-:W3:Y:S01]  /*18b50*/  MUFU.EX2 R140, R140 ;  /* 0x0000008c008c7308 */ /* 0x000ee20000000800 */
[----:B-----5:R-:W-:Y:S01]  /*18b60*/  LDSM.16.MT88.4 R76, [R119+0xe800] ;  /* 0x00e80000774c783b */ /* 0x020fe20000004200 */
[C---:B------:R-:W-:Y:S08]  /*18b70*/  HMMA.16816.F32.BF16 R4, R56.reuse, R68, R4 ;  /* 0x000000443804723c */ /* 0x040ff00000041804 */
[----:B------:R-:W-:Y:S01]  /*18b80*/  MUFU.EX2 R168, R168 ;  /* 0x000000a800a87308 */ /* 0x000fe20000000800 */
[----:B-1----:R-:W-:Y:S01]  /*18b90*/  LDSM.16.MT88.4 R100, [R116+0xac00] ;  /* 0x00ac00007464783b */ /* 0x002fe20000004200 */
[C---:B------:R-:W-:Y:S08]  /*18ba0*/  HMMA.16816.F32.BF16 R8, R56.reuse, R70, R8 ;  /* 0x000000463808723c */ /* 0x040ff00000041808 */
[----:B------:R-:W1:Y:S01]  /*18bb0*/  MUFU.EX2 R169, R169 ;  /* 0x000000a900a97308 */ /* 0x000e620000000800 */
[----:B------:R-:W5:Y:S01]  /*18bc0*/  LDSM.16.MT88.4 R68, [R119+0xe000] ;  /* 0x00e000007744783b */ /* 0x000f620000004200 */
[C---:B------:R-:W-:Y:S03]  /*18bd0*/  HMMA.16816.F32.BF16 R12, R56.reuse, R72, R12 ;  /* 0x00000048380c723c */ /* 0x040fe6000004180c */
[C---:B---3--:R-:W-:Y:S01]  /*18be0*/  F2FP.BF16.F32.PACK_AB R53, R140.reuse, R137 ;  /* 0x000000898c35723e */ /* 0x048fe200000010ff */
[----:B------:R-:W-:Y:S04]  /*18bf0*/  FADD.FTZ R137, R137, R136 ;  /* 0x0000008889897221 */ /* 0x000fe80000010000 */
[----:B------:R-:W3:Y:S01]  /*18c00*/  MUFU.EX2 R170, R170 ;  /* 0x000000aa00aa7308 */ /* 0x000ee20000000800 */
[C---:B------:R-:W-:Y:S01]  /*18c10*/  HMMA.16816.F32.BF16 R16, R56.reuse, R74, R16 ;  /* 0x0000004a3810723c */ /* 0x040fe20000041810 */
[----:B------:R-:W3:Y:S02]  /*18c20*/  LDSM.16.MT88.4 R72, [R116+0xe000] ;  /* 0x00e000007448783b */ /* 0x000ee40000004200 */
[----:B------:R-:W-:Y:S01]  /*18c30*/  FADD.FTZ R137, R140, R137 ;  /* 0x000000898c897221 */ /* 0x000fe20000010000 */
[C---:B-1----:R-:W-:Y:S04]  /*18c40*/  F2FP.BF16.F32.PACK_AB R55, R169.reuse, R168 ;  /* 0x000000a8a937723e */ /* 0x042fe800000010ff */
[C---:B----4-:R-:W-:Y:S03]  /*18c50*/  HMMA.16816.F32.BF16 R20, R56.reuse, R60, R20 ;  /* 0x0000003c3814723c */ /* 0x050fe60000041814 */
[----:B------:R-:W-:Y:S04]  /*18c60*/  FADD.FTZ R168, R168, R137 ;  /* 0x00000089a8a87221 */ /* 0x000fe80000010000 */
[----:B------:R-:W-:Y:S01]  /*18c70*/  FADD.FTZ R168, R169, R168 ;  /* 0x000000a8a9a87221 */ /* 0x000fe20000010000 */
[C---:B------:R-:W-:Y:S01]  /*18c80*/  HMMA.16816.F32.BF16 R24, R56.reuse, R62, R24 ;  /* 0x0000003e3818723c */ /* 0x040fe20000041818 */
[----:B------:R-:W1:Y:S07]  /*18c90*/  LDSM.16.MT88.4 R60, [R119+0xa400] ;  /* 0x00a40000773c783b */ /* 0x000e6e0000004200 */
[C---:B--2---:R-:W-:Y:S08]  /*18ca0*/  HMMA.16816.F32.BF16 R28, R56.reuse, R64, R28 ;  /* 0x00000040381c723c */ /* 0x044ff0000004181c */
[C---:B------:R-:W-:Y:S01]  /*18cb0*/  HMMA.16816.F32.BF16 R32, R56.reuse, R66, R32 ;  /* 0x000000423820723c */ /* 0x040fe20000041820 */
[----:B------:R-:W2:Y:S07]  /*18cc0*/  LDSM.16.MT88.4 R64, [R116+0xa400] ;  /* 0x00a400007440783b */ /* 0x000eae0000004200 */
[C---:B-----5:R-:W-:Y:S08]  /*18cd0*/  HMMA.16816.F32.BF16 R36, R56.reuse, R68, R36 ;  /* 0x000000443824723c */ /* 0x060ff00000041824 */
[C---:B------:R-:W-:Y:S01]  /*18ce0*/  HMMA.16816.F32.BF16 R40, R56.reuse, R70, R40 ;  /* 0x000000463828723c */ /* 0x040fe20000041828 */
[----:B------:R-:W4:Y:S07]  /*18cf0*/  LDSM.16.MT88.4 R68, [R119+0xc400] ;  /* 0x00c400007744783b */ /* 0x000f2e0000004200 */
[C---:B---3--:R-:W-:Y:S08]  /*18d00*/  HMMA.16816.F32.BF16 R44, R56.reuse, R72, R44 ;  /* 0x00000048382c723c */ /* 0x048ff0000004182c */
[----:B------:R-:W-:Y:S01]  /*18d10*/  HMMA.16816.F32.BF16 R48, R56, R74, R48 ;  /* 0x0000004a3830723c */ /* 0x000fe20000041830 */
[----:B------:R-:W3:Y:S07]  /*18d20*/  LDSM.16.MT88.4 R56, [R116+0xc400] ;  /* 0x00c400007438783b */ /* 0x000eee0000004200 */
[C---:B-1----:R-:W-:Y:S01]  /*18d30*/  HMMA.16816.F32.BF16 R4, R52.reuse, R60, R4 ;  /* 0x0000003c3404723c */ /* 0x042fe20000041804 */
[----:B------:R-:W1:Y:S07]  /*18d40*/  LDSM.16.MT88.4 R72, [R119+0xe400] ;  /* 0x00e400007748783b */ /* 0x000e6e0000004200 */
[C---:B------:R-:W-:Y:S01]  /*18d50*/  HMMA.16816.F32.BF16 R8, R52.reuse, R62, R8 ;  /* 0x0000003e3408723c */ /* 0x040fe20000041808 */
[----:B------:R-:W5:Y:S07]  /*18d60*/  LDSM.16.MT88.4 R60, [R116+0xe400] ;  /* 0x00e40000743c783b */ /* 0x000f6e0000004200 */
[C---:B--2---:R-:W-:Y:S08]  /*18d70*/  HMMA.16816.F32.BF16 R12, R52.reuse, R64, R12 ;  /* 0x00000040340c723c */ /* 0x044ff0000004180c */
[C---:B------:R-:W-:Y:S01]  /*18d80*/  HMMA.16816.F32.BF16 R16, R52.reuse, R66, R16 ;  /* 0x000000423410723c */ /* 0x040fe20000041810 */
[----:B------:R-:W-:Y:S07]  /*18d90*/  LDSM.16.MT88.4 R64, [R116+0xa800] ;  /* 0x00a800007440783b */ /* 0x000fee0000004200 */
[C---:B----4-:R-:W-:Y:S08]  /*18da0*/  HMMA.16816.F32.BF16 R20, R52.reuse, R68, R20 ;  /* 0x000000443414723c */ /* 0x050ff00000041814 */
        /* <DEDUP_REMOVED lines=8> */
[C---:B-----5:R-:W-:Y:S08]  /*18e30*/  HMMA.16816.F32.BF16 R44, R52.reuse, R60, R44 ;  /* 0x0000003c342c723c */ /* 0x060ff0000004182c */
[----:B------:R-:W-:Y:S01]  /*18e40*/  HMMA.16816.F32.BF16 R48, R52, R62, R48 ;  /* 0x0000003e3430723c */ /* 0x000fe20000041830 */
[----:B------:R-:W3:Y:S02]  /*18e50*/  LDSM.16.MT88.4 R60, [R116+0xe800] ;  /* 0x00e80000743c783b */ /* 0x000ee40000004200 */
[----:B------:R-:W-:Y:S02]  /*18e60*/  F2FP.BF16.F32.PACK_AB R52, R164, R3 ;  /* 0x00000003a434723e */ /* 0x000fe400000010ff */
[C---:B------:R-:W-:Y:S01]  /*18e70*/  F2FP.BF16.F32.PACK_AB R53, R170.reuse, R165 ;  /* 0x000000a5aa35723e */ /* 0x040fe200000010ff */
[----:B------:R-:W-:Y:S01]  /*18e80*/  FADD.FTZ R165, R165, R168 ;  /* 0x000000a8a5a57221 */ /* 0x000fe20000010000 */
[----:B------:R-:W-:Y:S02]  /*18e90*/  F2FP.BF16.F32.PACK_AB R54, R175, R174 ;  /* 0x000000aeaf36723e */ /* 0x000fe400000010ff */
[C---:B------:R-:W-:Y:S01]  /*18ea0*/  F2FP.BF16.F32.PACK_AB R55, R171.reuse, R172 ;  /* 0x000000acab37723e */ /* 0x040fe200000010ff */
[----:B------:R-:W-:Y:S04]  /*18eb0*/  FADD.FTZ R165, R170, R165 ;  /* 0x000000a5aaa57221 */ /* 0x000fe80000010000 */
[----:B------:R-:W-:Y:S02]  /*18ec0*/  FADD.FTZ R172, R172, R165 ;  /* 0x000000a5acac7221 */ /* 0x000fe40000010000 */
[C---:B--2---:R-:W-:Y:S01]  /*18ed0*/  HMMA.16816.F32.BF16 R4, R52.reuse, R56, R4 ;  /* 0x000000383404723c */ /* 0x044fe20000041804 */
[----:B------:R-:W-:Y:S02]  /*18ee0*/  MUFU.EX2 R56, R93 ;  /* 0x0000005d00387308 */ /* 0x000fe40000000800 */
[----:B------:R-:W-:Y:S05]  /*18ef0*/  FADD.FTZ R171, R171, R172 ;  /* 0x000000acabab7221 */ /* 0x000fea0000010000 */
[C---:B------:R-:W-:Y:S03]  /*18f00*/  HMMA.16816.F32.BF16 R8, R52.reuse, R58, R8 ;  /* 0x0000003a3408723c */ /* 0x040fe60000041808 */
[----:B------:R-:W-:Y:S05]  /*18f10*/  MUFU.EX2 R58, R95 ;  /* 0x0000005f003a7308 */ /* 0x000fea0000000800 */
[C---:B------:R-:W-:Y:S05]  /*18f20*/  HMMA.16816.F32.BF16 R12, R52.reuse, R64, R12 ;  /* 0x00000040340c723c */ /* 0x040fea000004180c */
[----:B------:R-:W2:Y:S03]  /*18f30*/  MUFU.EX2 R59, R94 ;  /* 0x0000005e003b7308 */ /* 0x000ea60000000800 */
[C---:B------:R-:W-:Y:S07]  /*18f40*/  HMMA.16816.F32.BF16 R16, R52.reuse, R66, R16 ;  /* 0x000000423410723c */ /* 0x040fee0000041810 */
[----:B------:R4:W-:Y:S01]  /*18f50*/  MUFU.EX2 R65, R92 ;  /* 0x0000005c00417308 */ /* 0x0009e20000000800 */
[C---:B------:R-:W-:Y:S09]  /*18f60*/  HMMA.16816.F32.BF16 R20, R52.reuse, R68, R20 ;  /* 0x000000443414723c */ /* 0x040ff20000041814 */
[----:B------:R-:W5:Y:S01]  /*18f70*/  MUFU.EX2 R57, R176 ;  /* 0x000000b000397308 */ /* 0x000f620000000800 */
[C---:B--2---:R-:W-:Y:S01]  /*18f80*/  F2FP.BF16.F32.PACK_AB R69, R59.reuse, R58 ;  /* 0x0000003a3b45723e */ /* 0x044fe200000010ff */
[----:B------:R-:W-:Y:S01]  /*18f90*/  FADD.FTZ R58, R58, R171 ;  /* 0x000000ab3a3a7221 */ /* 0x000fe20000010000 */
[C---:B------:R-:W-:Y:S07]  /*18fa0*/  HMMA.16816.F32.BF16 R24, R52.reuse, R70, R24 ;  /* 0x000000463418723c */ /* 0x040fee0000041818 */
[----:B------:R-:W2:Y:S01]  /*18fb0*/  MUFU.EX2 R64, R185 ;  /* 0x000000b900407308 */ /* 0x000ea20000000800 */
[----:B----4-:R-:W4:Y:S01]  /*18fc0*/  LDSM.16.MT88.4 R92, [R119+0xcc00] ;  /* 0x00cc0000775c783b */ /* 0x010f220000004200 */
[----:B------:R-:W-:Y:S01]  /*18fd0*/  FADD.FTZ R58, R59, R58 ;  /* 0x0000003a3b3a7221 */ /* 0x000fe20000010000 */
[C---:B-1----:R-:W-:Y:S07]  /*18fe0*/  HMMA.16816.F32.BF16 R28, R52.reuse, R72, R28 ;  /* 0x00000048341c723c */ /* 0x042fee000004181c */
[----:B------:R-:W1:Y:S01]  /*18ff0*/  MUFU.EX2 R66, R181 ;  /* 0x000000b500427308 */ /* 0x000e620000000800 */
[----:B-----5:R-:W-:Y:S01]  /*19000*/  F2FP.BF16.F32.PACK_AB R68, R57, R56 ;  /* 0x000000383944723e */ /* 0x020fe200000010ff */
[C---:B------:R-:W-:Y:S03]  /*19010*/  HMMA.16816.F32.BF16 R32, R52.reuse, R74, R32 ;  /* 0x0000004a3420723c */ /* 0x040fe60000041820 */
[----:B--2---:R-:W-:Y:S05]  /*19020*/  F2FP.BF16.F32.PACK_AB R70, R64, R179 ;  /* 0x000000b34046723e */ /* 0x004fea00000010ff */
[C---:B------:R-:W-:Y:S03]  /*19030*/  HMMA.16816.F32.BF16 R36, R52.reuse, R76, R36 ;  /* 0x0000004c3424723c */ /* 0x040fe60000041824 */
[----:B-1----:R-:W-:Y:S01]  /*19040*/  F2FP.BF16.F32.PACK_AB R71, R66, R65 ;  /* 0x000000414247723e */ /* 0x002fe200000010ff */
[----:B------:R-:W-:Y:S04]  /*19050*/  FADD.FTZ R65, R65, R58 ;  /* 0x0000003a41417221 */ /* 0x000fe80000010000 */
[C---:B------:R-:W-:Y:S01]  /*19060*/  HMMA.16816.F32.BF16 R40, R52.reuse, R78, R40 ;  /* 0x0000004e3428723c */ /* 0x040fe20000041828 */
[----:B------:R-:W1:Y:S07]  /*19070*/  LDSM.16.MT88.4 R76, [R119+0xec00] ;  /* 0x00ec0000774c783b */ /* 0x000e6e0000004200 */
[C---:B---3--:R-:W-:Y:S08]  /*19080*/  HMMA.16816.F32.BF16 R44, R52.reuse, R60, R44 ;  /* 0x0000003c342c723c */ /* 0x048ff0000004182c */
[----:B------:R-:W-:Y:S08]  /*19090*/  HMMA.16816.F32.BF16 R48, R52, R62, R48 ;  /* 0x0000003e3430723c */ /* 0x000ff00000041830 */
[C---:B------:R-:W-:Y:S05]  /*190a0*/  HMMA.16816.F32.BF16 R112, R68.reuse, R108, R4 ;  /* 0x0000006c4470723c */ /* 0x040fea0000041804 */
[----:B------:R-:W-:Y:S03]  /*190b0*/  FADD.FTZ R4, R132, R99 ;  /* 0x0000006384047221 */ /* 0x000fe60000010000 */
[C---:B------:R-:W-:Y:S03]  /*190c0*/  HMMA.16816.F32.BF16 R108, R68.reuse, R110, R8 ;  /* 0x0000006e446c723c */ /* 0x040fe60000041808 */
[----:B------:R-:W-:Y:S04]  /*190d0*/  FADD.FTZ R4, R133, R4 ;  /* 0x0000000485047221 */ /* 0x000fe80000010000 */
[----:B------:R-:W-:Y:S01]  /*190e0*/  FADD.FTZ R149, R149, R4 ;  /* 0x0000000495957221 */ /* 0x000fe20000010000 */
[C---:B------:R-:W-:Y:S01]  /*190f0*/  HMMA.16816.F32.BF16 R104, R68.reuse, R100, R12 ;  /* 0x000000644468723c */ /* 0x040fe2000004180c */
[----:B------:R-:W2:Y:S02]  /*19100*/  LDSM.16.MT88.4 R4, [R116+0xec00] ;  /* 0x00ec00007404783b */ /* 0x000ea40000004200 */
[----:B------:R-:W-:Y:S04]  /*19110*/  FADD.FTZ R180, R180, R149 ;  /* 0x00000095b4b47221 */ /* 0x000fe80000010000 */
[----:B------:R-:W-:Y:S01]  /*19120*/  FADD.FTZ R167, R167, R180 ;  /* 0x000000b4a7a77221 */ /* 0x000fe20000010000 */
        /* <DEDUP_REMOVED lines=13> */
[----:B------:R-:W-:Y:S01]  /*19200*/  FADD.FTZ R3, R164, R3 ;  /* 0x00000003a4037221 */ /* 0x000fe20000010000 */
[----:B------:R-:W-:Y:S03]  /*19210*/  FADD.FTZ R164, R66, R65 ;  /* 0x0000004142a47221 */ /* 0x000fe60000010000 */
[----:B------:R-:W-:Y:S01]  /*19220*/  FADD.FTZ R174, R174, R3 ;  /* 0x00000003aeae7221 */ /* 0x000fe20000010000 */
[C---:B-1----:R-:W-:Y:S03]  /*19230*/  HMMA.16816.F32.BF16 R80, R68.reuse, R76, R36 ;  /* 0x0000004c4450723c */ /* 0x042fe60000041824 */
[----:B------:R-:W-:Y:S01]  /*19240*/  MOV R3, R0 ;  /* 0x0000000000037202 */ /* 0x000fe20000000f00 */
[----:B------:R-:W-:Y:S04]  /*19250*/  FADD.FTZ R175, R175, R174 ;  /* 0x000000aeafaf7221 */ /* 0x000fe80000010000 */
[C---:B------:R-:W-:Y:S08]  /*19260*/  HMMA.16816.F32.BF16 R76, R68.reuse, R78, R40 ;  /* 0x0000004e444c723c */ /* 0x040ff00000041828 */
[C---:B--2---:R-:W-:Y:S03]  /*19270*/  HMMA.16816.F32.BF16 R72, R68.reuse, R4, R44 ;  /* 0x000000044448723c */ /* 0x044fe6000004182c */
[----:B------:R-:W-:Y:S04]  /*19280*/  FADD.FTZ R4, R56, R175 ;  /* 0x000000af38047221 */ /* 0x000fe80000010000 */
[----:B------:R-:W-:Y:S01]  /*19290*/  FADD.FTZ R4, R57, R4 ;  /* 0x0000000439047221 */ /* 0x000fe20000010000 */
[----:B------:R-:W-:Y:S03]  /*192a0*/  HMMA.16816.F32.BF16 R68, R68, R6, R48 ;  /* 0x000000064444723c */ /* 0x000fe60000041830 */
[----:B------:R-:W-:Y:S04]  /*192b0*/  FADD.FTZ R165, R179, R4 ;  /* 0x00000004b3a57221 */ /* 0x000fe80000010000 */
[----:B------:R-:W-:Y:S01]  /*192c0*/  FADD.FTZ R165, R64, R165 ;  /* 0x000000a540a57221 */ /* 0x000fe20000010000 */
[----:B------:R-:W-:Y:S01]  /*192d0*/  @!UPT UIADD3 URZ, UPT, UPT, URZ, URZ, URZ ;  /* 0x000000fffffff290 */ /* 0x000fe2000fffe0ff */
[----:B------:R-:W-:Y:S11]  /*192e0*/  @P1 BRA `(.L_x_1871) ;  /* 0xffffffc400101947 */ /* 0x000ff6000383ffff */
.L_x_1867:
        /* <DEDUP_REMOVED lines=181> */
.L_x_1873:
[----:B------:R-:W-:Y:S05]  /*19e40*/  BSYNC.RECONVERGENT B0 ;  /* 0x0000000000007941 */ /* 0x000fea0003800200 */
.L_x_1872:
[----:B-1----:R-:W-:Y:S01]  /*19e50*/  MOV R9, RZ ;  /* 0x000000ff00097202 */ /* 0x002fe20000000f00 */
[----:B------:R-:W1:Y:S01]  /*19e60*/  LDCU.64 UR4, c[0x0][0x410] ;  /* 0x00008200ff0477ac */ /* 0x000e620008000a00 */
[----:B------:R-:W-:Y:S01]  /*19e70*/  @P1 MOV R14, R16 ;  /* 0x00000010000e1202 */ /* 0x000fe20000000f00 */
[----:B------:R-:W-:Y:S01]  /*19e80*/  BSSY.RECONVERGENT B0, `(.L_x_1874) ;  /* 0x0000018000007945 */ /* 0x000fe20003800200 */
[----:B------:R-:W-:-:S04]  /*19e90*/  IMAD.WIDE.U32 R8, R156, UR8, R8 ;  /* 0x000000089c087c25 */ /* 0x000fc8000f8e0008 */
[----:B------:R-:W-:Y:S01]  /*19ea0*/  IMAD R0, R156, UR9, R9 ;  /* 0x000000099c007c24 */ /* 0x000fe2000f8e0209 */
[----:B------:R-:W-:Y:S01]  /*19eb0*/  IADD3 R16, P0, PT, R14, R8, RZ ;  /* 0x000000080e107210 */ /* 0x000fe20007f1e0ff */
[----:B------:R-:W-:Y:S01]  /*19ec0*/  IMAD.IADD R156, R157, 0x1, -R156 ;  /* 0x000000019d9c7824 */ /* 0x000fe200078e0a9c */
[----:B------:R2:W3:Y:S02]  /*19ed0*/  LDS.128 R12, [R161] ;  /* 0x00000000a10c7984 */ /* 0x0004e40000000c00 */
[----:B------:R-:W-:Y:S01]  /*19ee0*/  IADD3.X R17, PT, PT, R5, R0, RZ, P0, !PT ;  /* 0x0000000005117210 */ /* 0x000fe200007fe4ff */
[C---:B------:R-:W-:Y:S01]  /*19ef0*/  VIADD R5, R3.reuse, 0x20 ;  /* 0x0000002003057836 */ /* 0x040fe20000000000 */
[----:B------:R2:W4:Y:S01]  /*19f00*/  LDS.128 R8, [R161+0x1000] ;  /* 0x00100000a1087984 */ /* 0x0005220000000c00 */
[-C--:B------:R-:W-:Y:S01]  /*19f10*/  ISETP.GE.AND P0, PT, R3, R156.reuse, PT ;  /* 0x0000009c0300720c */ /* 0x080fe20003f06270 */
[----:B-1----:R-:W-:Y:S02]  /*19f20*/  IMAD.WIDE.U32 R16, R155, UR4, R16 ;  /* 0x000000049b107c25 */ /* 0x002fe4000f8e0010 */
[----:B------:R-:W-:-:S02]  /*19f30*/  ISETP.GE.AND P1, PT, R5, R156, PT ;  /* 0x0000009c0500720c */ /* 0x000fc40003f26270 */
[----:B------:R2:W1:Y:S01]  /*19f40*/  LDS.128 R4, [R161+0x2000] ;  /* 0x00200000a1047984 */ /* 0x0004620000000c00 */
[----:B------:R-:W-:-:S07]  /*19f50*/  IMAD R19, R155, UR5, R17 ;  /* 0x000000059b137c24 */ /* 0x000fce000f8e0211 */
[----:B------:R-:W-:Y:S05]  /*19f60*/  @P0 BRA `(.L_x_1875) ;  /* 0x0000000000240947 */ /* 0x000fea0003800000 */
[----:B------:R-:W5:Y:S01]  /*19f70*/  LDCU.64 UR4, c[0x0][0x3f0] ;  /* 0x00007e00ff0477ac */ /* 0x000f620008000a00 */
[----:B------:R-:W-:-:S05]  /*19f80*/  MOV R18, R16 ;  /* 0x0000001000127202 */ /* 0x000fca0000000f00 */
[----:B------:R-:W-:-:S04]  /*19f90*/  IMAD.WIDE.U32 R24, R3, UR8, R18 ;  /* 0x0000000803187c25 */ /* 0x000fc8000f8e0012 */
[----:B------:R-:W-:Y:S01]  /*19fa0*/  IMAD R0, R3, UR9, R25 ;  /* 0x0000000903007c24 */ /* 0x000fe2000f8e0219 */
[----:B-----5:R-:W-:-:S04]  /*19fb0*/  LEA R26, P0, R24, UR4, 0x1 ;  /* 0x00000004181a7c11 */ /* 0x020fc8000f8008ff */
[----:B------:R-:W-:-:S05]  /*19fc0*/  LEA.HI.X R27, R24, UR5, R0, 0x1, P0 ;  /* 0x00000005181b7c11 */ /* 0x000fca00080f0c00 */
[----:B---3--:R3:W-:Y:S04]  /*19fd0*/  STG.E.128 desc[UR6][R26.64], R12 ;  /* 0x0000000c1a007986 */ /* 0x0087e8000c101d06 */
[----:B----4-:R3:W-:Y:S04]  /*19fe0*/  STG.E.128 desc[UR6][R26.64+0x40], R8 ;  /* 0x000040081a007986 */ /* 0x0107e8000c101d06 */
[----:B-1----:R3:W-:Y:S02]  /*19ff0*/  STG.E.128 desc[UR6][R26.64+0x80], R4 ;  /* 0x000080041a007986 */ /* 0x0027e4000c101d06 */
.L_x_1875:
[----:B------:R-:W-:Y:S05]  /*1a000*/  BSYNC.RECONVERGENT B0 ;  /* 0x0000000000007941 */ /* 0x000fea0003800200 */
.L_x_1874:
[----:B-1-3--:R1:W3:Y:S04]  /*1a010*/  LDS.128 R4, [R161+0x1800] ;  /* 0x00180000a1047984 */ /* 0x00a2e80000000c00 */
[----:B----4-:R1:W4:Y:S01]  /*1a020*/  LDS.128 R8, [R161+0x2800] ;  /* 0x00280000a1087984 */ /* 0x0103220000000c00 */
        /* <DEDUP_REMOVED lines=13> */
[----:B---3--:R-:W-:Y:S04]  /*1a100*/  STG.E.128 desc[UR6][R2.64+0x40], R4 ;  /* 0x0000400402007986 */ /* 0x008fe8000c101d06 */
[----:B----4-:R-:W-:Y:S01]  /*1a110*/  STG.E.128 desc[UR6][R2.64+0x80], R8 ;  /* 0x0000800802007986 */ /* 0x010fe2000c101d06 */
[----:B------:R-:W-:Y:S05]  /*1a120*/  EXIT ;  /* 0x000000000000794d */ /* 0x000fea0003800000 */
.L_x_1876:
        /* <DEDUP_REMOVED lines=13> */
.L_x_5493:


//--------------------- .text._ZN5flash24flash_fwd_splitkv_kernelI23Flash_fwd_kernel_traitsILi96ELi64ELi128ELi4ELb0ELb0EN7cutlass10bfloat16_tE19Flash_kernel_traitsILi96ELi64ELi128ELi4ES3_EELb1ELb0ELb1ELb0ELb0ELb0ELb0ELb1EEEvNS_16Flash_fwd_paramsE --------------------------
	.section	.text._ZN5flash24flash_fwd_splitkv_kernelI23Flash_fwd_kernel_traitsILi96ELi64ELi128ELi4ELb0ELb0EN7cutlass10bfloat16_tE19Flash_kernel_traitsILi96ELi64ELi128ELi4ES3_EELb1ELb0ELb1ELb0ELb0ELb0ELb0ELb1EEEvNS_16Flash_fwd_paramsE,"ax",@progbits
	.align	128
        .global         _ZN5flash24flash_fwd_splitkv_kernelI23Flash_fwd_kernel_traitsILi96ELi64ELi128ELi4ELb0ELb0EN7cutlass10bfloat16_tE19Flash_kernel_traitsILi96ELi64ELi128ELi4ES3_EELb1ELb0ELb1ELb0ELb0ELb0ELb0ELb1EEEvNS_16Flash_fwd_paramsE
        .type           _ZN5flash24flash_fwd_splitkv_kernelI23Flash_fwd_kernel_traitsILi96ELi64ELi128ELi4ELb0ELb0EN7cutlass10bfloat16_tE19Flash_kernel_traitsILi96ELi64ELi128ELi4ES3_EELb1ELb0ELb1ELb0ELb0ELb0ELb0ELb1EEEvNS_16Flash_fwd_paramsE,@function
        .size           _ZN5flash24flash_fwd_splitkv_kernelI23Flash_fwd_kernel_traitsILi96ELi64ELi128ELi4ELb0ELb0EN7cutlass10bfloat16_tE19Flash_kernel_traitsILi96ELi64ELi128ELi4ES3_EELb1ELb0ELb1ELb0ELb0ELb0ELb0ELb1EEEvNS_16Flash_fwd_paramsE,(.L_x_5494 - _ZN5flash24flash_fwd_splitkv_kernelI23Flash_fwd_kernel_traitsILi96ELi64ELi128ELi4ELb0ELb0EN7cutlass10bfloat16_tE19Flash_kernel_traitsILi96ELi64ELi128ELi4ES3_EELb1ELb0ELb1ELb0ELb0ELb0ELb0ELb1EEEvNS_16Flash_fwd_paramsE)
        .other          _ZN5flash24flash_fwd_splitkv_kernelI23Flash_fwd_kernel_traitsILi96ELi64ELi128ELi4ELb0ELb0EN7cutlass10bfloat16_tE19Flash_kernel_traitsILi96ELi64ELi128ELi4ES3_EELb1ELb0ELb1ELb0ELb0ELb0ELb0ELb1EEEvNS_16Flash_fwd_paramsE,@"STO_CUDA_ENTRY STV_DEFAULT"
_ZN5flash24flash_fwd_splitkv_kernelI23Flash_fwd_kernel_traitsILi96ELi64ELi128ELi4ELb0ELb0EN7cutlass10bfloat16_tE19Flash_kernel_traitsILi96ELi64ELi128ELi4ES3_EELb1ELb0ELb1ELb0ELb0ELb0ELb0ELb1EEEvNS_16Flash_fwd_paramsE:
.text._ZN5flash24flash_fwd_splitkv_kernelI23Flash_fwd_kernel_traitsILi96ELi64ELi128ELi4ELb0ELb0EN7cutlass10bfloat16_tE19Flash_kernel_traitsILi96ELi64ELi128ELi4ES3_EELb1ELb0ELb1ELb0ELb0ELb0ELb0ELb1EEEvNS_16Flash_fwd_paramsE:
        /* <DEDUP_REMOVED lines=52> */
.L_x_1877:
        /* <DEDUP_REMOVED lines=69> */
.L_x_1880:
[----:B------:R-:W-:Y:S05]  /*0790*/  BSYNC.RECONVERGENT B0 ;  /* 0x0000000000007941 */ /* 0x000fea0003800200 */
.L_x_1879:
        /* <DEDUP_REMOVED lines=19> */
.L_x_1882:
[----:B------:R-:W-:Y:S05]  /*08d0*/  BSYNC.RECONVERGENT B0 ;  /* 0x0000000000007941 */ /* 0x000fea0003800200 */
.L_x_1881:
        /* <DEDUP_REMOVED lines=16> */
.L_x_1878:
        /* <DEDUP_REMOVED lines=11> */
.L_x_1883:
[----:B------:R-:W-:Y:S05]  /*0a90*/  BRA.U !UP0, `(.L_x_1884) ;  /* 0x0000000508947547 */ /* 0x000fea000b800000 */
[----:B------:R-:W2:Y:S01]  /*0aa0*/  LDC R5, c[0x0][0x4f0] ;  /* 0x00013c00ff057b82 */ /* 0x000ea20000000800 */
[----:B------:R-:W-:Y:S01]  /*0ab0*/  LEA R6, R56, 0xffffff80, 0x7 ;  /* 0xffffff8038067811 */ /* 0x000fe200078e38ff */
[----:B------:R-:W3:Y:S01]  /*0ac0*/  LDCU.64 UR4, c[0x0][0x4e8] ;  /* 0x00009d00ff0477ac */ /* 0x000ee20008000a00 */
[----:B------:R-:W4:Y:S05]  /*0ad0*/  LDCU.64 UR8, c[0x0][0x3a0] ;  /* 0x00007400ff0877ac */ /* 0x000f2a0008000a00 */
[----:B------:R-:W1:Y:S01]  /*0ae0*/  LDC R7, c[0x0][0x3e8] ;  /* 0x0000fa00ff077b82 */ /* 0x000e620000000800 */
        /* <DEDUP_REMOVED lines=8> */
[----:B-----5:R-:W-:Y:S01]  /*0b70*/  IMAD R4, R3, R2, RZ ;  /* 0x0000000203047224 */ /* 0x020fe200078e02ff */
[----:B------:R-:W-:-:S03]  /*0b80*/  IABS R3, R6 ;  /* 0x0000000600037213 */ /* 0x000fc60000000000 */
        /* <DEDUP_REMOVED lines=22> */
[----:B-1----:R-:W-:Y:S02]  /*0cf0*/  IABS R0, R7 ;  /* 0x0000000700007213 */ /* 0x002fe40000000000 */
[----:B------:R-:W-:Y:S02]  /*0d00*/  IADD3 R3, PT, PT, -R3, RZ, RZ ;  /* 0x000000ff03037210 */ /* 0x000fe40007ffe1ff */
[----:B------:R-:W1:Y:S03]  /*0d10*/  I2F.RP R9, R0 ;  /* 0x0000000000097306 */ /* 0x000e660000209400 */
[----:B------:R-:W-:Y:S01]  /*0d20*/  IMAD R6, R5, R3, R6 ;  /* 0x0000000305067224 */ /* 0x000fe200078e0206 */
[----:B----4-:R-:W-:-:S04]  /*0d30*/  MOV R3, UR15 ;  /* 0x0000000f00037c02 */ /* 0x010fc80008000f00 */
[----:B------:R-:W-:Y:S01]  /*0d40*/  SHF.R.S32.HI R5, RZ, 0x1f, R6 ;  /* 0x0000001fff057819 */ /* 0x000fe20000011406 */
[----:B-1----:R-:W1:Y:S02]  /*0d50*/  MUFU.RCP R12, R9 ;  /* 0x00000009000c7308 */ /* 0x002e640000001000 */
        /* <DEDUP_REMOVED lines=9> */
[----:B------:R-:W-:Y:S01]  /*0df0*/  IMAD R13, R0, R9, R2 ;  /* 0x00000009000d7224 */ /* 0x000fe200078e0202 */
[----:B------:R-:W-:-:S04]  /*0e00*/  MOV R2, UR14 ;  /* 0x0000000e00027c02 */ /* 0x000fc80008000f00 */
[----:B------:R-:W-:-:S13]  /*0e10*/  ISETP.GT.U32.AND P0, PT, R0, R13, PT ;  /* 0x0000000d0000720c */ /* 0x000fda0003f04070 */
[----:B------:R-:W-:Y:S01]  /*0e20*/  @!P0 IADD3 R13, PT, PT, R13, -R0, RZ ;  /* 0x800000000d0d8210 */ /* 0x000fe20007ffe0ff */
[----:B------:R-:W-:-:S03]  /*0e30*/  @!P0 VIADD R4, R4, 0x1 ;  /* 0x0000000104048836 */ /* 0x000fc60000000000 */
[----:B------:R-:W-:Y:S02]  /*0e40*/  ISETP.GE.U32.AND P1, PT, R13, R0, PT ;  /* 0x000000000d00720c */ /* 0x000fe40003f26070 */
[----:B------:R-:W-:-:S04]  /*0e50*/  LOP3.LUT R0, R174, R7, RZ, 0x3c, !PT ;  /* 0x00000007ae007212 */ /* 0x000fc800078e3cff */
[----:B------:R-:W-:Y:S02]  /*0e60*/  ISETP.GE.AND P0, PT, R0, RZ, PT ;  /* 0x000000ff0000720c */ /* 0x000fe40003f06270 */
[----:B------:R-:W-:-:S05]  /*0e70*/  LOP3.LUT R0, RZ, R7, RZ, 0x33, !PT ;  /* 0x00000007ff007212 */ /* 0x000fca00078e33ff */
[----:B------:R-:W-:Y:S02]  /*0e80*/  @P1 IADD3 R4, PT, PT, R4, 0x1, RZ ;  /* 0x0000000104041810 */ /* 0x000fe40007ffe0ff */
[----:B------:R-:W-:Y:S01]  /*0e90*/  ISETP.NE.AND P1, PT, R7, RZ, PT ;  /* 0x000000ff0700720c */ /* 0x000fe20003f25270 */
[----:B------:R-:W-:-:S04]  /*0ea0*/  IMAD R7, R5, R2, RZ ;  /* 0x0000000205077224 */ /* 0x000fc800078e02ff */
[----:B------:R-:W-:Y:S01]  /*0eb0*/  IMAD R7, R6, R3, R7 ;  /* 0x0000000306077224 */ /* 0x000fe200078e0207 */
        /* <DEDUP_REMOVED lines=10> */
[----:B------:R-:W-:Y:S01]  /*0f60*/  IMAD.IADD R13, R9, 0x1, R12 ;  /* 0x00000001090d7824 */ /* 0x000fe200078e020c */
[----:B------:R-:W-:Y:S01]  /*0f70*/  MOV R14, R16 ;  /* 0x00000010000e7202 */ /* 0x000fe20000000f00 */
[----:B------:R-:W-:Y:S02]  /*0f80*/  IMAD.MOV.U32 R9, RZ, RZ, R4 ;  /* 0x000000ffff097224 */ /* 0x000fe400078e0004 */
[----:B------:R-:W-:Y:S02]  /*0f90*/  IMAD.MOV.U32 R12, RZ, RZ, R8 ;  /* 0x000000ffff0c7224 */ /* 0x000fe400078e0008 */
[----:B------:R-:W-:Y:S01]  /*0fa0*/  IMAD.WIDE.U32 R14, R6, R2, R14 ;  /* 0x00000002060e7225 */ /* 0x000fe200078e000e */
[----:B------:R-:W-:-:S04]  /*0fb0*/  @!P0 IADD3 R9, PT, PT, -R9, RZ, RZ ;  /* 0x000000ff09098210 */ /* 0x000fc80007ffe1ff */
[----:B------:R-:W-:Y:S02]  /*0fc0*/  SEL R8, R0, R9, !P1 ;  /* 0x0000000900087207 */ /* 0x000fe40004800000 */
[----:B------:R-:W-:Y:S02]  /*0fd0*/  IADD3 R15, PT, PT, R15, R7, RZ ;  /* 0x000000070f0f7210 */ /* 0x000fe40007ffe0ff */
[----:B--2---:R-:W-:Y:S01]  /*0fe0*/  MOV R60, UR4 ;  /* 0x00000004003c7c02 */ /* 0x004fe20008000f00 */
[----:B------:R-:W-:Y:S02]  /*0ff0*/  IMAD.U32 R61, RZ, RZ, UR5 ;  /* 0x00000005ff3d7e24 */ /* 0x000fe4000f8e00ff */
[----:B-1----:R-:W-:-:S04]  /*1000*/  IMAD.WIDE.U32 R14, R8, UR8, R14 ;  /* 0x00000008080e7c25 */ /* 0x002fc8000f8e000e */
[----:B------:R-:W-:Y:S01]  /*1010*/  IMAD R5, R5, R60, RZ ;  /* 0x0000003c05057224 */ /* 0x000fe200078e02ff */
[----:B------:R-:W-:Y:S01]  /*1020*/  MOV R10, R14 ;  /* 0x0000000e000a7202 */ /* 0x000fe20000000f00 */
[----:B------:R-:W-:-:S04]  /*1030*/  IMAD.WIDE.U32 R12, R6, R60, R12 ;  /* 0x0000003c060c7225 */ /* 0x000fc800078e000c */
[----:B------:R-:W-:Y:S01]  /*1040*/  IMAD R5, R6, R61, R5 ;  /* 0x0000003d06057224 */ /* 0x000fe200078e0205 */
[----:B------:R-:W-:-:S04]  /*1050*/  SHF.R.S32.HI R6, RZ, 0x1f, R8 ;  /* 0x0000001fff067819 */ /* 0x000fc80000011408 */
[----:B------:R-:W-:Y:S01]  /*1060*/  IADD3 R13, PT, PT, R13, R5, RZ ;  /* 0x000000050d0d7210 */ /* 0x000fe20007ffe0ff */
[C---:B------:R-:W-:Y:S02]  /*1070*/  IMAD R7, R6.reuse, UR10, RZ ;  /* 0x0000000a06077c24 */ /* 0x040fe4000f8e02ff */
[----:B------:R-:W-:Y:S02]  /*1080*/  IMAD R5, R6, UR8, RZ ;  /* 0x0000000806057c24 */ /* 0x000fe4000f8e02ff */
[C---:B------:R-:W-:Y:S02]  /*1090*/  IMAD R7, R8.reuse, UR11, R7 ;  /* 0x0000000b08077c24 */ /* 0x040fe4000f8e0207 */
[----:B------:R-:W-:-:S04]  /*10a0*/  IMAD.WIDE.U32 R12, R8, UR10, R12 ;  /* 0x0000000a080c7c25 */ /* 0x000fc8000f8e000c */
[----:B------:R-:W-:Y:S01]  /*10b0*/  IMAD R5, R8, UR9, R5 ;  /* 0x0000000908057c24 */ /* 0x000fe2000f8e0205 */
[----:B------:R-:W-:-:S03]  /*10c0*/  IADD3 R8, PT, PT, R13, R7, RZ ;  /* 0x000000070d087210 */ /* 0x000fc60007ffe0ff */
[----:B------:R-:W-:Y:S01]  /*10d0*/  IMAD.IADD R9, R15, 0x1, R5 ;  /* 0x000000010f097824 */ /* 0x000fe200078e0205 */
[----:B------:R-:W-:Y:S06]  /*10e0*/  BRA `(.L_x_1885) ;  /* 0x00000004005c7947 */ /* 0x000fec0003800000 */
.L_x_1884:
[----:B------:R-:W-:-:S13]  /*10f0*/  ISETP.NE.AND P0, PT, R5, -0x1, PT ;  /* 0xffffffff0500780c */ /* 0x000fda0003f05270 */
[----:B------:R-:W-:Y:S05]  /*1100*/  @P0 BRA `(.L_x_1886) ;  /* 0x0000000000340947 */ /* 0x000fea0003800000 */
[----:B--2---:R-:W2:Y:S01]  /*1110*/  LDC.64 R2, c[0x0][0x3b8] ;  /* 0x0000ee00ff027b82 */ /* 0x004ea20000000a00 */
[----:B------:R-:W3:Y:S01]  /*1120*/  LDCU.64 UR4, c[0x0][0x3a0] ;  /* 0x00007400ff0477ac */ /* 0x000ee20008000a00 */
[----:B------:R-:W-:-:S05]  /*1130*/  SHF.R.S32.HI R7, RZ, 0x1f, R0 ;  /* 0x0000001fff077819 */ /* 0x000fca0000011400 */
[-C--:B--2---:R-:W-:Y:S01]  /*1140*/  IMAD R6, R7, R2.reuse, RZ ;  /* 0x0000000207067224 */ /* 0x084fe200078e02ff */
[----:B-----5:R-:W-:Y:S01]  /*1150*/  SHF.R.S32.HI R7, RZ, 0x1f, R4 ;  /* 0x0000001fff077819 */ /* 0x020fe20000011404 */
[----:B------:R-:W-:-:S04]  /*1160*/  IMAD.WIDE.U32 R8, R0, R2, RZ ;  /* 0x0000000200087225 */ /* 0x000fc800078e00ff */
[----:B------:R-:W-:Y:S02]  /*1170*/  IMAD R6, R0, R3, R6 ;  /* 0x0000000300067224 */ /* 0x000fe400078e0206 */
[----:B---3--:R-:W-:-:S03]  /*1180*/  IMAD R7, R7, UR4, RZ ;  /* 0x0000000407077c24 */ /* 0x008fc6000f8e02ff */
[----:B------:R-:W-:Y:S01]  /*1190*/  IADD3 R9, PT, PT, R9, R6, RZ ;  /* 0x0000000609097210 */ /* 0x000fe20007ffe0ff */
[C---:B------:R-:W-:Y:S02]  /*11a0*/  IMAD R7, R4.reuse, UR5, R7 ;  /* 0x0000000504077c24 */ /* 0x040fe4000f8e0207 */
[----:B-1----:R-:W-:-:S05]  /*11b0*/  IMAD.WIDE.U32 R12, R4, UR4, R8 ;  /* 0x00000004040c7c25 */ /* 0x002fca000f8e0008 */
[----:B------:R-:W-:Y:S01]  /*11c0*/  IADD3 R13, PT, PT, R13, R7, RZ ;  /* 0x000000070d0d7210 */ /* 0x000fe20007ffe0ff */
[----:B------:R-:W-:Y:S05]  /*11d0*/  BRA `(.L_x_1887) ;  /* 0x0000000000187947 */ /* 0x000fea0003800000 */
.L_x_1886:
[----:B--2---:R-:W1:Y:S01]  /*11e0*/  LDC.64 R2, c[0x0][0x3b8] ;  /* 0x0000ee00ff027b82 */ /* 0x004e620000000a00 */
[----:B------:R-:W-:-:S05]  /*11f0*/  IADD3 R6, PT, PT, R0, R5, RZ ;  /* 0x0000000500067210 */ /* 0x000fca0007ffe0ff */
[C---:B-1----:R-:W-:Y:S02]  /*1200*/  IMAD R13, R6.reuse, R3, RZ ;  /* 0x00000003060d7224 */ /* 0x042fe400078e02ff */
[----:B------:R-:W-:-:S05]  /*1210*/  IMAD.WIDE.U32 R6, R6, R2, RZ ;  /* 0x0000000206067225 */ /* 0x000fca00078e00ff */
[----:B------:R-:W-:Y:S02]  /*1220*/  IADD3 R13, PT, PT, R7, R13, RZ ;  /* 0x0000000d070d7210 */ /* 0x000fe40007ffe0ff */
[----:B------:R-:W-:Y:S02]  /*1230*/  MOV R12, R6 ;  /* 0x00000006000c7202 */ /* 0x000fe40000000f00 */
.L_x_1887:
        /* <DEDUP_REMOVED lines=14> */
.L_x_1888:
[----:B------:R-:W1:Y:S01]  /*1320*/  LDC.64 R60, c[0x0][0x3c0] ;  /* 0x0000f000ff3c7b82 */ /* 0x000e620000000a00 */
[----:B------:R-:W-:-:S05]  /*1330*/  IADD3 R0, PT, PT, R0, R5, RZ ;  /* 0x0000000500007210 */ /* 0x000fca0007ffe0ff */
[C---:B-1----:R-:W-:Y:S02]  /*1340*/  IMAD R15, R0.reuse, R61, RZ ;  /* 0x0000003d000f7224 */ /* 0x042fe400078e02ff */
[----:B-----5:R-:W-:-:S05]  /*1350*/  IMAD.WIDE.U32 R4, R0, R60, RZ ;  /* 0x0000003c00047225 */ /* 0x020fca00078e00ff */
[----:B------:R-:W-:Y:S02]  /*1360*/  IADD3 R15, PT, PT, R5, R15, RZ ;  /* 0x0000000f050f7210 */ /* 0x000fe40007ffe0ff */
[----:B------:R-:W-:-:S07]  /*1370*/  MOV R14, R4 ;  /* 0x00000004000e7202 */ /* 0x000fce0000000f00 */
.L_x_1889:
[----:B------:R-:W1:Y:S01]  /*1380*/  LDC R19, c[0x0][0x3e8] ;  /* 0x0000fa00ff137b82 */ /* 0x000e620000000800 */
[----:B------:R-:W-:Y:S02]  /*1390*/  MOV R6, RZ ;  /* 0x000000ff00067202 */ /* 0x000fe40000000f00 */
[----:B------:R-:W-:Y:S02]  /*13a0*/  CS2R R172, SRZ ;  /* 0x0000000000ac7805 */ /* 0x000fe4000001ff00 */
[----:B-1----:R-:W-:-:S04]  /*13b0*/  IABS R0, R19 ;  /* 0x0000001300007213 */ /* 0x002fc80000000000 */
[----:B------:R-:W1:Y:S08]  /*13c0*/  I2F.RP R8, R0 ;  /* 0x0000000000087306 */ /* 0x000e700000209400 */
[----:B-1----:R-:W1:Y:S02]  /*13d0*/  MUFU.RCP R7, R8 ;  /* 0x0000000800077308 */ /* 0x002e640000001000 */
[----:B-1----:R-:W-:Y:S01]  /*13e0*/  IADD3 R7, PT, PT, R7, 0xffffffe, RZ ;  /* 0x0ffffffe07077810 */ /* 0x002fe20007ffe0ff */
[----:B------:R-:W1:Y:S05]  /*13f0*/  LDC.64 R8, c[0x0][0x3d8] ;  /* 0x0000f600ff087b82 */ /* 0x000e6a0000000a00 */
[----:B------:R-:W2:Y:S02]  /*1400*/  F2I.FTZ.U32.TRUNC.NTZ R7, R7 ;  /* 0x0000000700077305 */ /* 0x000ea4000021f000 */
[----:B--2---:R-:W-:-:S04]  /*1410*/  IMAD.MOV R4, RZ, RZ, -R7 ;  /* 0x000000ffff047224 */ /* 0x004fc800078e0a07 */
[----:B------:R-:W-:Y:S01]  /*1420*/  IMAD R5, R4, R0, RZ ;  /* 0x0000000004057224 */ /* 0x000fe200078e02ff */
[----:B------:R-:W-:-:S03]  /*1430*/  IABS R4, R174 ;  /* 0x000000ae00047213 */ /* 0x000fc60000000000 */
[----:B------:R-:W-:-:S04]  /*1440*/  IMAD.HI.U32 R5, R7, R5, R6 ;  /* 0x0000000507057227 */ /* 0x000fc800078e0006 */
[----:B------:R-:W-:-:S04]  /*1450*/  IMAD.MOV.U32 R6, RZ, RZ, R4 ;  /* 0x000000ffff067224 */ /* 0x000fc800078e0004 */
[----:B------:R-:W-:-:S05]  /*1460*/  IMAD.HI.U32 R4, R5, R6, RZ ;  /* 0x0000000605047227 */ /* 0x000fca00078e00ff */
[----:B------:R-:W-:-:S05]  /*1470*/  IADD3 R5, PT, PT, -R4, RZ, RZ ;  /* 0x000000ff04057210 */ /* 0x000fca0007ffe1ff */
[C---:B------:R-:W-:Y:S02]  /*1480*/  IMAD R5, R0.reuse, R5, R6 ;  /* 0x0000000500057224 */ /* 0x040fe400078e0206 */
[----:B------:R-:W2:Y:S03]  /*1490*/  LDC.64 R6, c[0x0][0x3d0] ;  /* 0x0000f400ff067b82 */ /* 0x000ea60000000a00 */
[----:B------:R-:W-:-:S13]  /*14a0*/  ISETP.GT.U32.AND P0, PT, R0, R5, PT ;  /* 0x000000050000720c */ /* 0x000fda0003f04070 */
[----:B------:R-:W-:Y:S01]  /*14b0*/  @!P0 IMAD.IADD R5, R5, 0x1, -R0 ;  /* 0x0000000105058824 */ /* 0x000fe200078e0a00 */
[----:B------:R-:W-:-:S04]  /*14c0*/  @!P0 IADD3 R4, PT, PT, R4, 0x1, RZ ;  /* 0x0000000104048810 */ /* 0x000fc80007ffe0ff */
[----:B------:R-:W-:Y:S02]  /*14d0*/  ISETP.GE.U32.AND P1, PT, R5, R0, PT ;  /* 0x000000000500720c */ /* 0x000fe40003f26070 */
[-C--:B------:R-:W-:Y:S02]  /*14e0*/  LOP3.LUT R0, R174, R19.reuse, RZ, 0x3c, !PT ;  /* 0x00000013ae007212 */ /* 0x080fe400078e3cff */
[----:B------:R-:W-:Y:S02]  /*14f0*/  LEA R5, R56, 0xffffff80, 0x7 ;  /* 0xffffff8038057811 */ /* 0x000fe400078e38ff */
[----:B------:R-:W-:Y:S02]  /*1500*/  ISETP.GE.AND P0, PT, R0, RZ, PT ;  /* 0x000000ff0000720c */ /* 0x000fe40003f06270 */
[----:B------:R-:W-:Y:S01]  /*1510*/  LOP3.LUT R0, RZ, R19, RZ, 0x33, !PT ;  /* 0x00000013ff007212 */ /* 0x000fe200078e33ff */
[----:B------:R-:W-:-:S04]  /*1520*/  IMAD.WIDE.U32 R14, R5, R60, R14 ;  /* 0x0000003c050e7225 */ /* 0x000fc800078e000e */
[----:B------:R-:W-:Y:S01]  /*1530*/  @P1 VIADD R4, R4, 0x1 ;  /* 0x0000000104041836 */ /* 0x000fe20000000000 */
[----:B------:R-:W-:Y:S01]  /*1540*/  ISETP.NE.AND P1, PT, R19, RZ, PT ;  /* 0x000000ff1300720c */ /* 0x000fe20003f25270 */
[----:B------:R-:W-:-:S03]  /*1550*/  IMAD R15, R5, R61, R15 ;  /* 0x0000003d050f7224 */ /* 0x000fc600078e020f */
[----:B------:R-:W-:-:S05]  /*1560*/  MOV R17, R4 ;  /* 0x0000000400117202 */ /* 0x000fca0000000f00 */
[----:B------:R-:W-:-:S05]  /*1570*/  @!P0 IMAD.MOV R17, RZ, RZ, -R17 ;  /* 0x000000ffff118224 */ /* 0x000fca00078e0a11 */
[----:B------:R-:W-:Y:S01]  /*1580*/  SEL R10, R0, R17, !P1 ;  /* 0x00000011000a7207 */ /* 0x000fe20004800000 */
[----:B------:R-:W-:-:S03]  /*1590*/  IMAD.WIDE.U32 R16, R5, R2, R12 ;  /* 0x0000000205107225 */ /* 0x000fc600078e000c */
[----:B------:R-:W-:Y:S01]  /*15a0*/  SHF.R.S32.HI R13, RZ, 0x1f, R10 ;  /* 0x0000001fff0d7819 */ /* 0x000fe2000001140a */
[----:B------:R-:W-:Y:S02]  /*15b0*/  IMAD R17, R5, R3, R17 ;  /* 0x0000000305117224 */ /* 0x000fe400078e0211 */
[----:B-1----:R-:W-:-:S04]  /*15c0*/  IMAD.WIDE.U32 R14, R10, R8, R14 ;  /* 0x000000080a0e7225 */ /* 0x002fc800078e000e */
[C---:B------:R-:W-:Y:S01]  /*15d0*/  IMAD R5, R13.reuse, R8, RZ ;  /* 0x000000080d057224 */ /* 0x040fe200078e02ff */
[----:B------:R-:W-:Y:S01]  /*15e0*/  MOV R12, R14 ;  /* 0x0000000e000c7202 */ /* 0x000fe20000000f00 */
[-C--:B--2---:R-:W-:Y:S02]  /*15f0*/  IMAD R13, R13, R6.reuse, RZ ;  /* 0x000000060d0d7224 */ /* 0x084fe400078e02ff */
[----:B------:R-:W-:-:S04]  /*1600*/  IMAD.WIDE.U32 R16, R10, R6, R16 ;  /* 0x000000060a107225 */ /* 0x000fc800078e0010 */
[C---:B------:R-:W-:Y:S02]  /*1610*/  IMAD R7, R10.reuse, R7, R13 ;  /* 0x000000070a077224 */ /* 0x040fe400078e020d */
[----:B------:R-:W-:Y:S01]  /*1620*/  IMAD R5, R10, R9, R5 ;  /* 0x000000090a057224 */ /* 0x000fe200078e0205 */
[----:B------:R-:W-:Y:S02]  /*1630*/  MOV R10, R16 ;  /* 0x00000010000a7202 */ /* 0x000fe40000000f00 */
[----:B------:R-:W-:Y:S01]  /*1640*/  IADD3 R9, PT, PT, R17, R7, RZ ;  /* 0x0000000711097210 */ /* 0x000fe20007ffe0ff */
[----:B------:R-:W-:-:S07]  /*1650*/  IMAD.IADD R8, R15, 0x1, R5 ;  /* 0x000000010f087824 */ /* 0x000fce00078e0205 */
.L_x_1885:
[----:B------:R-:W-:Y:S01]  /*1660*/  IMAD.MOV.U32 R5, RZ, RZ, RZ ;  /* 0x000000ffff057224 */ /* 0x000fe200078e00ff */
[----:B------:R-:W1:Y:S01]  /*1670*/  LDC.64 R108, c[0x0][0x3b0] ;  /* 0x0000ec00ff6c7b82 */ /* 0x000e620000000a00 */
[----:B------:R-:W-:Y:S01]  /*1680*/  SHF.R.U32.HI R110, RZ, 0x2, R160 ;  /* 0x00000002ff6e7819 */ /* 0x000fe200000116a0 */
[----:B------:R-:W-:Y:S01]  /*1690*/  IMAD.SHL.U32 R74, R160, 0x8, RZ ;  /* 0x00000008a04a7824 */ /* 0x000fe200078e00ff */
[----:B------:R-:W2:Y:S02]  /*16a0*/  LDCU.64 UR4, c[0x0][0x3c8] ;  /* 0x00007900ff0477ac */ /* 0x000ea40008000a00 */
[----:B------:R3:W5:Y:S01]  /*16b0*/  @P2 LDG.E R5, desc[UR6][R112.64] ;  /* 0x0000000670052981 */ /* 0x000762000c1e1900 */
[----:B------:R-:W-:Y:S01]  /*16c0*/  ISETP.NE.AND P2, PT, R168, -0x1, PT ;  /* 0xffffffffa800780c */ /* 0x000fe20003f45270 */
[----:B------:R-:W-:Y:S01]  /*16d0*/  IMAD.MOV.U32 R111, RZ, RZ, RZ ;  /* 0x000000ffff6f7224 */ /* 0x000fe200078e00ff */
[----:B------:R-:W-:Y:S01]  /*16e0*/  LOP3.LUT R118, R74, 0x18, RZ, 0xc0, !PT ;  /* 0x000000184a767812 */ /* 0x000fe200078ec0ff */
[----:B------:R-:W4:Y:S01]  /*16f0*/  LDCU.64 UR8, c[0x0][0x388] ;  /* 0x00007100ff0877ac */ /* 0x000f220008000a00 */
[----:B------:R-:W-:Y:S01]  /*1700*/  SHF.L.U64.HI R64, R2, 0x5, R3 ;  /* 0x0000000502407819 */ /* 0x000fe20000010203 */
[----:B------:R-:W-:Y:S01]  /*1710*/  IMAD.WIDE.U32 R14, R11, 0x40, R110 ;  /* 0x000000400b0e7825 */ /* 0x000fe200078e006e */
[----:B------:R-:W-:-:S02]  /*1720*/  SHF.L.U64.HI R63, R60, 0x5, R61 ;  /* 0x000000053c3f7819 */ /* 0x000fc4000001023d */
[----:B------:R-:W-:Y:S01]  /*1730*/  SHF.R.U32.HI R72, RZ, 0x1, R160 ;  /* 0x00000001ff487819 */ /* 0x000fe200000116a0 */
[----:B------:R-:W-:Y:S01]  /*1740*/  IMAD.SHL.U32 R67, R2, 0x20, RZ ;  /* 0x0000002002437824 */ /* 0x000fe200078e00ff */
[----:B------:R-:W-:Y:S01]  /*1750*/  LOP3.LUT R97, R74, 0x20, RZ, 0xc0, !PT ;  /* 0x000000204a617812 */ /* 0x000fe200078ec0ff */
[----:B------:R-:W-:Y:S01]  /*1760*/  IMAD.SHL.U32 R69, R160, 0x4, RZ ;  /* 0x00000004a0457824 */ /* 0x000fe200078e00ff */
[----:B------:R-:W-:Y:S01]  /*1770*/  LOP3.LUT R117, R118, 0x20, RZ, 0xfc, !PT ;  /* 0x0000002076757812 */ /* 0x000fe200078efcff */
[----:B------:R-:W2:Y:S01]  /*1780*/  @!P2 LDC.64 R6, c[0x0][0x398] ;  /* 0x0000e600ff06ab82 */ /* 0x000ea20000000a00 */
[----:B------:R-:W-:Y:S01]  /*1790*/  IMAD.SHL.U32 R45, R56, 0x80, RZ ;  /* 0x00000080382d7824 */ /* 0x000fe200078e00ff */
[----:B------:R-:W-:Y:S01]  /*17a0*/  LOP3.LUT R116, R118, 0x40, RZ, 0xfc, !PT ;  /* 0x0000004076747812 */ /* 0x000fe200078efcff */
[----:B-1----:R-:W-:-:S04]  /*17b0*/  @P2 IMAD.WIDE.U32 R18, R168, R108, RZ ;  /* 0x0000006ca8122225 */ /* 0x002fc800078e00ff */
[----:B------:R-:W-:Y:S02]  /*17c0*/  VIADD R58, R45, 0xffffff80 ;  /* 0xffffff802d3a7836 */ /* 0x000fe40000000000 */
[C---:B--2---:R-:W-:Y:S02]  /*17d0*/  @!P2 IMAD.WIDE.U32 R16, R169.reuse, R6, RZ ;  /* 0x00000006a910a225 */ /* 0x044fe400078e00ff */
[----:B------:R-:W1:Y:S02]  /*17e0*/  LDC R6, c[0x0][0x450] ;  /* 0x00011400ff067b82 */ /* 0x000e640000000800 */
[----:B------:R-:W-:Y:S01]  /*17f0*/  @!P2 IMAD.MOV.U32 R11, RZ, RZ, R16 ;  /* 0x000000ffff0ba224 */ /* 0x000fe200078e0010 */
[----:B------:R-:W-:Y:S01]  /*1800*/  @P2 MOV R11, R18 ;  /* 0x00000012000b2202 */ /* 0x000fe20000000f00 */
[----:B------:R-:W-:Y:S01]  /*1810*/  @!P2 IMAD R7, R169, R7, R17 ;  /* 0x00000007a907a224 */ /* 0x000fe200078e0211 */
[----:B------:R-:W-:Y:S01]  /*1820*/  IADD3 R16, P4, PT, R118, R10, RZ ;  /* 0x0000000a76107210 */ /* 0x000fe20007f9e0ff */
[----:B------:R-:W-:Y:S01]  /*1830*/  @P2 IMAD R7, R168, R109, R19 ;  /* 0x0000006da8072224 */ /* 0x000fe200078e0213 */
[----:B------:R-:W-:-:S02]  /*1840*/  IADD3 R10, P3, PT, R118, R12, RZ ;  /* 0x0000000c760a7210 */ /* 0x000fc40007f7e0ff */
[----:B------:R-:W-:Y:S01]  /*1850*/  IADD3 R12, P2, PT, R118, R11, RZ ;  /* 0x0000000b760c7210 */ /* 0x000fe20007f5e0ff */
[----:B------:R-:W-:Y:S02]  /*1860*/  IMAD.X R17, RZ, RZ, R9, P4 ;  /* 0x000000ffff117224 */ /* 0x000fe400020e0609 */
[----:B------:R-:W-:Y:S02]  /*1870*/  IMAD.X R11, RZ, RZ, R8, P3 ;  /* 0x000000ffff0b7224 */ /* 0x000fe400018e0608 */
[----:B------:R-:W-:Y:S02]  /*1880*/  IMAD.X R13, RZ, RZ, R7, P2 ;  /* 0x000000ffff0d7224 */ /* 0x000fe400010e0607 */
[----:B------:R-:W-:Y:S01]  /*1890*/  IMAD.WIDE.U32 R16, R110, R2, R16 ;  /* 0x000000026e107225 */ /* 0x000fe200078e0010 */
[----:B------:R-:W-:-:S03]  /*18a0*/  SHF.R.S32.HI R2, RZ, 0x1f, R65 ;  /* 0x0000001fff027819 */ /* 0x000fc60000011441 */
[----:B------:R-:W-:Y:S01]  /*18b0*/  IMAD.WIDE.U32 R8, R174, UR4, R12 ;  /* 0x00000004ae087c25 */ /* 0x000fe2000f8e000c */
[----:B------:R-:W-:Y:S02]  /*18c0*/  SHF.L.U32 R78, R16, 0x1, RZ ;  /* 0x00000001104e7819 */ /* 0x000fe400000006ff */
[----:B------:R-:W-:Y:S01]  /*18d0*/  LEA.HI R75, R2, R65, RZ, 0x7 ;  /* 0x00000041024b7211 */ /* 0x000fe200078f38ff */
[----:B------:R-:W-:Y:S01]  /*18e0*/  IMAD R9, R174, UR5, R9 ;  /* 0x00000005ae097c24 */ /* 0x000fe2000f8e0209 */
[----:B------:R-:W2:Y:S01]  /*18f0*/  LDCU.64 UR4, c[0x0][0x390] ;  /* 0x00007200ff0477ac */ /* 0x000ea20008000a00 */
[----:B------:R-:W-:Y:S01]  /*1900*/  IMAD R79, R110, R3, R17 ;  /* 0x000000036e4f7224 */ /* 0x000fe200078e0211 */
[----:B----4-:R-:W-:Y:S01]  /*1910*/  IADD3 R78, P2, PT, R78, UR8, RZ ;  /* 0x000000084e4e7c10 */ /* 0x010fe2000ff5e0ff */
[----:B------:R-:W-:Y:S01]  /*1920*/  IMAD.WIDE.U32 R10, R110, R60, R10 ;  /* 0x0000003c6e0a7225 */ /* 0x000fe200078e000a */
[----:B------:R-:W-:Y:S02]  /*1930*/  SHF.R.S32.HI R75, RZ, 0x7, R75 ;  /* 0x00000007ff4b7819 */ /* 0x000fe4000001144b */
[----:B------:R-:W-:Y:S01]  /*1940*/  SHF.L.U64.HI R79, R16, 0x1, R79 ;  /* 0x00000001104f7819 */ /* 0x000fe2000001024f */
[----:B------:R-:W-:Y:S01]  /*1950*/  IMAD R7, R15, R108, RZ ;  /* 0x0000006c0f077224 */ /* 0x000fe200078e02ff */
[----:B-1----:R-:W-:Y:S01]  /*1960*/  LEA.HI R71, R6, R6, RZ, 0x1 ;  /* 0x0000000606477211 */ /* 0x002fe200078f08ff */
[----:B------:R-:W-:Y:S01]  /*1970*/  IMAD R77, R110, R61, R11 ;  /* 0x0000003d6e4d7224 */ /* 0x000fe200078e020b */
[----:B------:R-:W-:Y:S01]  /*1980*/  IADD3.X R79, PT, PT, R79, UR9, RZ, P2, !PT ;  /* 0x000000094f4f7c10 */ /* 0x000fe200097fe4ff */
[----:B------:R-:W-:Y:S01]  /*1990*/  IMAD.SHL.U32 R76, R10, 0x2, RZ ;  /* 0x000000020a4c7824 */ /* 0x000fe200078e00ff */
[----:B------:R-:W-:Y:S01]  /*19a0*/  SHF.R.S32.HI R71, RZ, 0x1, R71 ;  /* 0x00000001ff477819 */ /* 0x000fe20000011447 */
[----:B------:R-:W-:Y:S01]  /*19b0*/  IMAD R7, R14, R109, R7 ;  /* 0x0000006d0e077224 */ /* 0x000fe200078e0207 */
[----:B------:R-:W-:Y:S01]  /*19c0*/  SHF.L.U64.HI R77, R10, 0x1, R77 ;  /* 0x000000010a4d7819 */ /* 0x000fe2000001024d */
[----:B------:R-:W-:Y:S01]  /*19d0*/  IMAD.WIDE.U32 R108, R14, R108, R8 ;  /* 0x0000006c0e6c7225 */ /* 0x000fe200078e0008 */
[----:B------:R-:W-:-:S02]  /*19e0*/  SHF.L.U32 R8, R160, 0x5, RZ ;  /* 0x00000005a0087819 */ /* 0x000fc400000006ff */
[----:B--2---:R-:W-:Y:S01]  /*19f0*/  IADD3 R76, P2, PT, R76, UR4, RZ ;  /* 0x000000044c4c7c10 */ /* 0x004fe2000ff5e0ff */
[----:B------:R-:W-:Y:S01]  /*1a00*/  IMAD.SHL.U32 R60, R60, 0x20, RZ ;  /* 0x000000203c3c7824 */ /* 0x000fe200078e00ff */
[----:B------:R-:W-:Y:S01]  /*1a10*/  LOP3.LUT R8, R8, 0xc0, RZ, 0xc0, !PT ;  /* 0x000000c008087812 */ /* 0x000fe200078ec0ff */
[----:B------:R-:W-:Y:S01]  /*1a20*/  IMAD.MOV.U32 R164, RZ, RZ, R78 ;  /* 0x000000ffffa47224 */ /* 0x000fe200078e004e */
[----:B------:R-:W-:Y:S01]  /*1a30*/  IADD3.X R77, PT, PT, R77, UR5, RZ, P2, !PT ;  /* 0x000000054d4d7c10 */ /* 0x000fe200097fe4ff */
[----:B------:R-:W-:Y:S01]  /*1a40*/  IMAD.MOV.U32 R167, RZ, RZ, R76 ;  /* 0x000000ffffa77224 */ /* 0x000fe200078e004c */
[----:B------:R-:W-:Y:S01]  /*1a50*/  LOP3.LUT R61, R8, 0x18, R69, 0xf8, !PT ;  /* 0x00000018083d7812 */ /* 0x000fe200078ef845 */
[----:B------:R-:W-:Y:S01]  /*1a60*/  IMAD.MOV.U32 R165, RZ, RZ, R79 ;  /* 0x000000ffffa57224 */ /* 0x000fe200078e004f */
[----:B------:R-:W-:Y:S01]  /*1a70*/  ISETP.GE.AND P2, PT, R75, R56, PT ;  /* 0x000000384b00720c */ /* 0x000fe20003f46270 */
[----:B------:R-:W-:Y:S01]  /*1a80*/  IMAD.IADD R62, R109, 0x1, R7 ;  /* 0x000000016d3e7824 */ /* 0x000fe200078e0207 */
[----:B------:R-:W-:-:S02]  /*1a90*/  LOP3.LUT R69, R69, 0xc, RZ, 0xc0, !PT ;  /* 0x0000000c45457812 */ /* 0x000fc400078ec0ff */
[----:B------:R-:W-:Y:S02]  /*1aa0*/  LOP3.LUT R57, R61, 0x8, R72, 0x78, !PT ;  /* 0x000000083d397812 */ /* 0x000fe400078e7848 */
[----:B------:R-:W-:Y:S01]  /*1ab0*/  MOV R166, R77 ;  /* 0x0000004d00a67202 */ /* 0x000fe20000000f00 */
[----:B------:R-:W-:-:S05]  /*1ac0*/  IMAD R70, R110, R71, R69 ;  /* 0x000000476e467224 */ /* 0x000fca00078e0245 */
[----:B------:R-:W-:Y:S02]  /*1ad0*/  IADD3 R69, PT, PT, R69, R70, RZ ;  /* 0x0000004645457210 */ /* 0x000fe40007ffe0ff */
[----:B------:R-:W-:Y:S02]  /*1ae0*/  SHF.R.S32.HI R68, RZ, 0x1f, R70 ;  /* 0x0000001fff447819 */ /* 0x000fe40000011446 */
[----:B------:R-:W-:Y:S01]  /*1af0*/  SHF.R.S32.HI R66, RZ, 0x1f, R69 ;  /* 0x0000001fff427819 */ /* 0x000fe20000011445 */
[----:B---3--:R-:W-:Y:S06]  /*1b00*/  @P2 BRA `(.L_x_1890) ;  /* 0x0000008000e82947 */ /* 0x008fec0003800000 */
        /* <DEDUP_REMOVED lines=9> */
[----:B------:R-:W3:Y:S01]  /*1ba0*/  LDCU.128 UR16, c[0x0][0x4b0] ;  /* 0x00009600ff1077ac */ /* 0x000ee20008000c00 */
[----:B------:R-:W-:Y:S01]  /*1bb0*/  SEL R6, R0, R4, !P1 ;  /* 0x0000000400067207 */ /* 0x000fe20004800000 */
[----:B------:R-:W-:Y:S01]  /*1bc0*/  IMAD R46, R46, R71, RZ ;  /* 0x000000472e2e7224 */ /* 0x000fe200078e02ff */
[----:B------:R-:W-:Y:S01]  /*1bd0*/  IADD3 R103, PT, PT, R110, 0x60, RZ ;  /* 0x000000606e677810 */ /* 0x000fe20007ffe0ff */
[----:B------:R-:W3:Y:S01]  /*1be0*/  LDCU.64 UR4, c[0x0][0x488] ;  /* 0x00009100ff0477ac */ /* 0x000ee20008000a00 */
[C---:B------:R-:W-:Y:S01]  /*1bf0*/  IMAD.SHL.U32 R107, R71.reuse, 0x20, RZ ;  /* 0x00000020476b7824 */ /* 0x040fe200078e00ff */
[----:B------:R-:W-:Y:S01]  /*1c00*/  MOV R96, R58 ;  /* 0x0000003a00607202 */ /* 0x000fe20000000f00 */
[C---:B------:R-:W-:Y:S01]  /*1c10*/  IMAD R101, R71.reuse, 0x60, RZ ;  /* 0x0000006047657824 */ /* 0x040fe200078e02ff */
[----:B------:R-:W-:Y:S01]  /*1c20*/  UMOV UR20, URZ ;  /* 0x000000ff00147c82 */ /* 0x000fe20008000000 */
[----:B------:R-:W-:-:S02]  /*1c30*/  IMAD.SHL.U32 R99, R71, 0x40, RZ ;  /* 0x0000004047637824 */ /* 0x000fc400078e00ff */
[C---:B--2---:R-:W-:Y:S01]  /*1c40*/  IMAD.WIDE.U32 R10, R169.reuse, UR10, R118 ;  /* 0x0000000aa90a7c25 */ /* 0x044fe2000f8e0076 */
[----:B------:R-:W-:Y:S02]  /*1c50*/  SHF.R.S32.HI R88, RZ, 0x1f, R101 ;  /* 0x0000001fff587819 */ /* 0x000fe40000011465 */
[----:B------:R-:W-:Y:S01]  /*1c60*/  SHF.R.S32.HI R90, RZ, 0x1f, R99 ;  /* 0x0000001fff5a7819 */ /* 0x000fe20000011463 */
[----:B-1----:R-:W-:Y:S01]  /*1c70*/  IMAD.WIDE.U32 R8, R169, R2, R118 ;  /* 0x00000002a9087225 */ /* 0x002fe200078e0076 */
[----:B------:R-:W-:-:S03]  /*1c80*/  IADD3 R2, P0, PT, -R65, R110, RZ ;  /* 0x0000006e41027210 */ /* 0x000fc60007f1e1ff */
[C---:B------:R-:W-:Y:S01]  /*1c90*/  IMAD R11, R169.reuse, UR11, R11 ;  /* 0x0000000ba90b7c24 */ /* 0x040fe2000f8e020b */
[----:B------:R-:W1:Y:S01]  /*1ca0*/  LDCU.64 UR10, c[0x0][0x4d0] ;  /* 0x00009a00ff0a77ac */ /* 0x000e620008000a00 */
[----:B------:R-:W-:Y:S01]  /*1cb0*/  IMAD R9, R169, R3, R9 ;  /* 0x00000003a9097224 */ /* 0x000fe200078e0209 */
[----:B------:R-:W-:Y:S01]  /*1cc0*/  SHF.R.S32.HI R3, RZ, 0x1f, R6 ;  /* 0x0000001fff037819 */ /* 0x000fe20000011406 */
[----:B----4-:R-:W-:Y:S01]  /*1cd0*/  IMAD.WIDE.U32 R10, R58, R92, R10 ;  /* 0x0000005c3a0a7225 */ /* 0x010fe200078e000a */
[----:B------:R-:W-:-:S03]  /*1ce0*/  SHF.L.U32 R89, R92, 0x7, RZ ;  /* 0x000000075c597819 */ /* 0x000fc600000006ff */
[C---:B------:R-:W-:Y:S01]  /*1cf0*/  IMAD R5, R58.reuse, R93, R11 ;  /* 0x0000005d3a057224 */ /* 0x040fe200078e020b */
[----:B------:R-:W-:Y:S01]  /*1d00*/  SHF.R.S32.HI R11, RZ, 0x1f, R65 ;  /* 0x0000001fff0b7819 */ /* 0x000fe20000011441 */
[C---:B---3--:R-:W-:Y:S01]  /*1d10*/  IMAD R7, R3.reuse, UR12, RZ ;  /* 0x0000000c03077c24 */ /* 0x048fe2000f8e02ff */
[----:B------:R-:W-:Y:S01]  /*1d20*/  MOV R4, R10 ;  /* 0x0000000a00047202 */ /* 0x000fe20000000f00 */
[----:B------:R-:W-:Y:S02]  /*1d30*/  IMAD R3, R3, UR18, RZ ;  /* 0x0000001203037c24 */ /* 0x000fe4000f8e02ff */
[----:B------:R-:W-:-:S04]  /*1d40*/  IMAD.WIDE.U32 R12, R58, UR16, R8 ;  /* 0x000000103a0c7c25 */ /* 0x000fc8000f8e0008 */
[----:B------:R-:W-:Y:S01]  /*1d50*/  IMAD.X R11, RZ, RZ, ~R11, P0 ;  /* 0x000000ffff0b7224 */ /* 0x000fe200000e0e0b */
[----:B------:R-:W-:Y:S01]  /*1d60*/  IADD3 R82, P0, PT, R46, R69, RZ ;  /* 0x000000452e527210 */ /* 0x000fe20007f1e0ff */
[----:B------:R-:W-:Y:S01]  /*1d70*/  IMAD R0, R6, UR19, R3 ;  /* 0x0000001306007c24 */ /* 0x000fe2000f8e0203 */
[----:B------:R-:W-:Y:S01]  /*1d80*/  SHF.R.S32.HI R3, RZ, 0x1f, R46 ;  /* 0x0000001fff037819 */ /* 0x000fe2000001142e */
[----:B------:R-:W-:Y:S01]  /*1d90*/  IMAD R13, R58, UR17, R13 ;  /* 0x000000113a0d7c24 */ /* 0x000fe2000f8e020d */
[----:B------:R-:W-:Y:S01]  /*1da0*/  IADD3 R46, P1, PT, R46, R70, RZ ;  /* 0x000000462e2e7210 */ /* 0x000fe20007f3e0ff */
[C---:B------:R-:W-:Y:S01]  /*1db0*/  IMAD R8, R6.reuse, UR13, R7 ;  /* 0x0000000d06087c24 */ /* 0x040fe2000f8e0207 */
[----:B------:R-:W2:Y:S01]  /*1dc0*/  LDCU.U8 UR19, c[0x0][0x533] ;  /* 0x0000a660ff1377ac */ /* 0x000ea20008000000 */
[C---:B------:R-:W-:Y:S01]  /*1dd0*/  IMAD.WIDE.U32 R12, R6.reuse, UR12, R12 ;  /* 0x0000000c060c7c25 */ /* 0x040fe2000f8e000c */
[----:B------:R-:W3:Y:S03]  /*1de0*/  LDCU.64 UR12, c[0x0][0x4e0] ;  /* 0x00009c00ff0c77ac */ /* 0x000ee60008000a00 */
[----:B------:R-:W-:Y:S01]  /*1df0*/  IMAD.WIDE.U32 R6, R6, UR18, R4 ;  /* 0x0000001206067c25 */ /* 0x000fe2000f8e0004 */
[----:B------:R-:W-:Y:S01]  /*1e00*/  IADD3 R9, PT, PT, R13, R8, RZ ;  /* 0x000000080d097210 */ /* 0x000fe20007ffe0ff */
[----:B------:R-:W-:-:S02]  /*1e10*/  USHF.L.U32 UR18, UR16, 0x7, URZ ;  /* 0x0000000710127899 */ /* 0x000fc400080006ff */
[C---:B------:R-:W-:Y:S01]  /*1e20*/  IMAD.X R83, R3.reuse, 0x1, R66, P0 ;  /* 0x0000000103537824 */ /* 0x040fe200000e0642 */
[----:B------:R-:W-:Y:S01]  /*1e30*/  IADD3.X R3, PT, PT, R3, R68, RZ, P1, !PT ;  /* 0x0000004403037210 */ /* 0x000fe20000ffe4ff */
[----:B------:R-:W-:Y:S02]  /*1e40*/  IMAD.IADD R7, R7, 0x1, R0 ;  /* 0x0000000107077824 */ /* 0x000fe400078e0200 */
[C---:B------:R-:W-:Y:S01]  /*1e50*/  IMAD R81, R11.reuse, UR16, RZ ;  /* 0x000000100b517c24 */ /* 0x040fe2000f8e02ff */
[C---:B------:R-:W-:Y:S01]  /*1e60*/  SHF.L.U64.HI R0, R46.reuse, 0x1, R3 ;  /* 0x000000012e007819 */ /* 0x040fe20000010203 */
[----:B------:R-:W-:Y:S01]  /*1e70*/  IMAD.MOV.U32 R8, RZ, RZ, R12 ;  /* 0x000000ffff087224 */ /* 0x000fe200078e000c */
[----:B------:R-:W-:Y:S01]  /*1e80*/  SHF.L.U32 R46, R46, 0x1, RZ ;  /* 0x000000012e2e7819 */ /* 0x000fe200000006ff */
[----:B------:R-:W-:Y:S01]  /*1e90*/  IMAD R81, R2, UR17, R81 ;  /* 0x0000001102517c24 */ /* 0x000fe2000f8e0251 */
[----:B------:R-:W4:Y:S01]  /*1ea0*/  LDCU UR17, c[0x0][0x450] ;  /* 0x00008a00ff1177ac */ /* 0x000f220008000800 */
[-C--:B------:R-:W-:Y:S01]  /*1eb0*/  IMAD R11, R11, R92.reuse, RZ ;  /* 0x0000005c0b0b7224 */ /* 0x080fe200078e02ff */
[----:B------:R-:W-:Y:S01]  /*1ec0*/  IADD3 R12, P0, PT, R46, UR14, RZ ;  /* 0x0000000e2e0c7c10 */ /* 0x000fe2000ff1e0ff */
[----:B------:R-:W-:Y:S01]  /*1ed0*/  IMAD.WIDE.U32 R4, R2, UR16, R8 ;  /* 0x0000001002047c25 */ /* 0x000fe2000f8e0008 */
[----:B------:R-:W-:Y:S01]  /*1ee0*/  SHF.L.U64.HI R83, R82, 0x1, R83 ;  /* 0x0000000152537819 */ /* 0x000fe20000010253 */
[----:B------:R-:W3:Y:S01]  /*1ef0*/  LDCU UR16, c[0x0][0x440] ;  /* 0x00008800ff1077ac */ /* 0x000ee20008000800 */
[----:B------:R-:W-:Y:S01]  /*1f00*/  IADD3.X R13, PT, PT, R0, UR15, RZ, P0, !PT ;  /* 0x0000000f000d7c10 */ /* 0x000fe200087fe4ff */
[----:B------:R-:W-:Y:S01]  /*1f10*/  IMAD.SHL.U32 R82, R82, 0x2, RZ ;  /* 0x0000000252527824 */ /* 0x000fe200078e00ff */
[----:B-1----:R-:W-:Y:S01]  /*1f20*/  IADD3 R46, P0, PT, R46, UR10, RZ ;  /* 0x0000000a2e2e7c10 */ /* 0x002fe2000ff1e0ff */
[----:B------:R-:W-:Y:S01]  /*1f30*/  IMAD R11, R2, R93, R11 ;  /* 0x0000005d020b7224 */ /* 0x000fe200078e020b */
[----:B------:R-:W-:Y:S01]  /*1f40*/  LEA R80, P3, R4, UR8, 0x1 ;  /* 0x0000000804507c11 */ /* 0x000fe2000f8608ff */
[----:B------:R-:W-:Y:S01]  /*1f50*/  IMAD.WIDE.U32 R2, R2, R92, R6 ;  /* 0x0000005c02027225 */ /* 0x000fe200078e0006 */
[----:B------:R-:W-:Y:S01]  /*1f60*/  IADD3.X R47, PT, PT, R0, UR11, RZ, P0, !PT ;  /* 0x0000000b002f7c10 */ /* 0x000fe200087fe4ff */
[----:B--2---:R-:W-:Y:S01]  /*1f70*/  UISETP.NE.AND UP0, UPT, UR19, URZ, UPT ;  /* 0x000000ff1300728c */ /* 0x004fe2000bf05270 */
[----:B------:R-:W-:Y:S01]  /*1f80*/  IADD3 R0, P0, PT, RZ, -UR20, RZ ;  /* 0x80000014ff007c10 */ /* 0x000fe2000ff1e0ff */
[----:B------:R-:W-:Y:S01]  /*1f90*/  IMAD.IADD R81, R5, 0x1, R81 ;  /* 0x0000000105517824 */ /* 0x000fe200078e0251 */
[----:B------:R-:W-:Y:S01]  /*1fa0*/  IADD3 R84, P1, PT, R82, UR14, RZ ;  /* 0x0000000e52547c10 */ /* 0x000fe2000ff3e0ff */
[----:B------:R-:W-:Y:S01]  /*1fb0*/  IMAD.SHL.U32 R95, R92, 0x20, RZ ;  /* 0x000000205c5f7824 */ /* 0x000fe200078e00ff */
[----:B------:R-:W-:Y:S01]  /*1fc0*/  IADD3 R11, PT, PT, R3, R11, RZ ;  /* 0x0000000b030b7210 */ /* 0x000fe20007ffe0ff */
[----:B------:R-:W-:Y:S01]  /*1fd0*/  IMAD.X R89, RZ, RZ, ~R89, P0 ;  /* 0x000000ffff597224 */ /* 0x000fe200000e0e59 */
[----:B------:R-:W-:Y:S01]  /*1fe0*/  IADD3.X R3, PT, PT, RZ, ~UR18, RZ, P0, !PT ;  /* 0x80000012ff037c10 */ /* 0x000fe200087fe4ff */
[----:B------:R-:W-:Y:S01]  /*1ff0*/  VIADD R105, R110, 0x40 ;  /* 0x000000406e697836 */ /* 0x000fe20000000000 */
[----:B------:R-:W-:Y:S01]  /*2000*/  IADD3.X R85, PT, PT, R83, UR15, RZ, P1, !PT ;  /* 0x0000000f53557c10 */ /* 0x000fe20008ffe4ff */
[----:B------:R-:W-:Y:S01]  /*2010*/  IMAD R100, R56, -0x80, R65 ;  /* 0xffffff8038647824 */ /* 0x000fe200078e0241 */
[----:B------:R-:W-:Y:S01]  /*2020*/  LEA R10, P2, R2, UR4, 0x1 ;  /* 0x00000004020a7c11 */ /* 0x000fe2000f8408ff */
[----:B------:R-:W-:Y:S01]  /*2030*/  IMAD R98, R56, -0x80, R59 ;  /* 0xffffff8038627824 */ /* 0x000fe200078e023b */
[----:B------:R-:W-:Y:S01]  /*2040*/  IADD3 R82, P1, PT, R82, UR10, RZ ;  /* 0x0000000a52527c10 */ /* 0x000fe2000ff3e0ff */
[----:B------:R-:W-:Y:S01]  /*2050*/  IMAD.MOV.U32 R94, RZ, RZ, R56 ;  /* 0x000000ffff5e7224 */ /* 0x000fe200078e0038 */
[----:B------:R-:W-:Y:S01]  /*2060*/  SHF.L.U64.HI R93, R92, 0x5, R93 ;  /* 0x000000055c5d7819 */ /* 0x000fe2000001025d */
[----:B------:R-:W1:Y:S01]  /*2070*/  LDCU.64 UR14, c[0x0][0x3c0] ;  /* 0x00007800ff0e77ac */ /* 0x000e620008000a00 */
[----:B------:R-:W-:-:S02]  /*2080*/  SHF.R.S64 R91, R0, 0x1f, R89 ;  /* 0x0000001f005b7819 */ /* 0x000fc40000001059 */
[----:B------:R-:W-:Y:S02]  /*2090*/  SHF.R.S32.HI R92, RZ, 0x1f, R107 ;  /* 0x0000001fff5c7819 */ /* 0x000fe4000001146b */
[----:B----4-:R-:W-:Y:S02]  /*20a0*/  MOV R9, UR17 ;  /* 0x0000001100097c02 */ /* 0x010fe40008000f00 */
[--C-:B------:R-:W-:Y:S02]  /*20b0*/  SHF.R.S64 R87, R0, 0x1f, R3.reuse ;  /* 0x0000001f00577819 */ /* 0x100fe40000001003 */
[----:B------:R-:W-:Y:S02]  /*20c0*/  SHF.R.S32.HI R86, RZ, 0x1f, R3 ;  /* 0x0000001fff567819 */ /* 0x000fe40000011403 */
[----:B------:R-:W-:Y:S02]  /*20d0*/  SHF.R.S32.HI R89, RZ, 0x1f, R89 ;  /* 0x0000001fff597819 */ /* 0x000fe40000011459 */
[----:B------:R-:W-:-:S02]  /*20e0*/  LEA.HI.X R81, R4, UR9, R81, 0x1, P3 ;  /* 0x0000000904517c11 */ /* 0x000fc400098f0c51 */
[----:B------:R-:W-:Y:S01]  /*20f0*/  LEA.HI.X R11, R2, UR5, R11, 0x1, P2 ;  /* 0x00000005020b7c11 */ /* 0x000fe200090f0c0b */
[----:B------:R-:W2:Y:S01]  /*2100*/  LDCU.64 UR4, c[0x0][0x3b8] ;  /* 0x00007700ff0477ac */ /* 0x000ea20008000a00 */
[----:B------:R-:W-:Y:S01]  /*2110*/  IADD3.X R83, PT, PT, R83, UR11, RZ, P1, !PT ;  /* 0x0000000b53537c10 */ /* 0x000fe20008ffe4ff */
[----:B-1-3--:R-:W4:Y:S06]  /*2120*/  LDCU.128 UR8, c[0x0][0x3a0] ;  /* 0x00007400ff0877ac */ /* 0x00af2c0008000c00 */
.L_x_1958:
        /* <DEDUP_REMOVED lines=11> */
[----:B------:R-:W3:Y:S04]  /*21e0*/  @!P1 LDG.E.128 R20, desc[UR6][R80.64] ;  /* 0x0000000650149981 */ /* 0x000ee8000c1e1d00 */
[----:B---3--:R1:W-:Y:S01]  /*21f0*/  @!P1 STG.E.128 desc[UR6][R76.64], R20 ;  /* 0x000000144c009986 */ /* 0x0083e2000c101d06 */
[----:B------:R-:W-:Y:S03]  /*2200*/  ISETP.GE.AND P1, PT, R116, UR16, PT ;  /* 0x0000001074007c0c */ /* 0x000fe6000bf26270 */
[----:B------:R-:W3:Y:S04]  /*2210*/  @!P2 LDG.E.128 R16, desc[UR6][R80.64+0x40] ;  /* 0x000040065010a981 */ /* 0x000ee8000c1e1d00 */
[----:B---3--:R1:W-:Y:S06]  /*2220*/  @!P2 STG.E.128 desc[UR6][R76.64+0x40], R16 ;  /* 0x000040104c00a986 */ /* 0x0083ec000c101d06 */
[----:B------:R-:W3:Y:S04]  /*2230*/  @!P1 LDG.E.128 R4, desc[UR6][R80.64+0x80] ;  /* 0x0000800650049981 */ /* 0x000ee8000c1e1d00 */
[----:B---3--:R1:W-:Y:S02]  /*2240*/  @!P1 STG.E.128 desc[UR6][R76.64+0x80], R4 ;  /* 0x000080044c009986 */ /* 0x0083e4000c101d06 */
.L_x_1892:
[----:B--2-4-:R-:W-:Y:S05]  /*2250*/  BSYNC.RECONVERGENT B0 ;  /* 0x0000000000007941 */ /* 0x014fea0003800200 */
.L_x_1891:
[----:B------:R-:W-:Y:S04]  /*2260*/  BSSY.RECONVERGENT B0, `(.L_x_1893) ;  /* 0x0000010000007945 */ /* 0x000fe80003800200 */
[----:B------:R-:W-:Y:S05]  /*2270*/  @!P5 BRA `(.L_x_1894) ;  /* 0x000000000038d947 */ /* 0x000fea0003800000 */
[----:B------:R-:W2:Y:S01]  /*2280*/  LDC.64 R2, c[0x0][0x4b0] ;  /* 0x00012c00ff027b82 */ /* 0x000ea20000000a00 */
[----:B------:R-:W-:Y:S02]  /*2290*/  ISETP.GE.AND P2, PT, R118, UR16, PT ;  /* 0x0000001076007c0c */ /* 0x000fe4000bf46270 */
[C---:B------:R-:W-:Y:S04]  /*22a0*/  LEA R14, P3, R60.reuse, R76, 0x1 ;  /* 0x0000004c3c0e7211 */ /* 0x040fe800078608ff */
[----:B------:R-:W-:Y:S02]  /*22b0*/  LEA.HI.X R15, R60, R77, R63, 0x1, P3 ;  /* 0x0000004d3c0f7211 */ /* 0x000fe400018f0c3f */
[C---:B--2---:R-:W-:Y:S04]  /*22c0*/  LEA R24, P1, R2.reuse, R80, 0x6 ;  /* 0x0000005002187211 */ /* 0x044fe800078230ff */
[----:B------:R-:W-:Y:S02]  /*22d0*/  LEA.HI.X R25, R2, R81, R3, 0x6, P1 ;  /* 0x0000005102197211 */ /* 0x000fe400008f3403 */
[----:B------:R-:W-:Y:S03]  /*22e0*/  ISETP.GE.AND P1, PT, R117, UR16, PT ;  /* 0x0000001075007c0c */ /* 0x000fe6000bf26270 */
[----:B-1----:R-:W2:Y:S04]  /*22f0*/  @!P2 LDG.E.128 R20, desc[UR6][R24.64] ;  /* 0x000000061814a981 */ /* 0x002ea8000c1e1d00 */
[----:B--2---:R2:W-:Y:S01]  /*2300*/  @!P2 STG.E.128 desc[UR6][R14.64], R20 ;  /* 0x000000140e00a986 */ /* 0x0045e2000c101d06 */
[----:B------:R-:W-:Y:S05]  /*2310*/  ISETP.GE.AND P2, PT, R116, UR16, PT ;  /* 0x0000001074007c0c */ /* 0x000fea000bf46270 */
[----:B------:R-:W3:Y:S04]  /*2320*/  @!P1 LDG.E.128 R16, desc[UR6][R24.64+0x40] ;  /* 0x0000400618109981 */ /* 0x000ee8000c1e1d00 */
[----:B---3--:R2:W-:Y:S04]  /*2330*/  @!P1 STG.E.128 desc[UR6][R14.64+0x40], R16 ;  /* 0x000040100e009986 */ /* 0x0085e8000c101d06 */
[----:B------:R-:W3:Y:S04]  /*2340*/  @!P2 LDG.E.128 R4, desc[UR6][R24.64+0x80] ;  /* 0x000080061804a981 */ /* 0x000ee8000c1e1d00 */
[----:B---3--:R2:W-:Y:S02]  /*2350*/  @!P2 STG.E.128 desc[UR6][R14.64+0x80], R4 ;  /* 0x000080040e00a986 */ /* 0x0085e4000c101d06 */
.L_x_1894:
[----:B------:R-:W-:Y:S05]  /*2360*/  BSYNC.RECONVERGENT B0 ;  /* 0x0000000000007941 */ /* 0x000fea0003800200 */
.L_x_1893:
        /* <DEDUP_REMOVED lines=20> */
.L_x_1896:
[----:B------:R-:W-:Y:S05]  /*24b0*/  BSYNC.RECONVERGENT B0 ;  /* 0x0000000000007941 */ /* 0x000fea0003800200 */
.L_x_1895:
[----:B------:R-:W-:Y:S01]  /*24c0*/  ISETP.NE.AND P1, PT, R9, RZ, PT ;  /* 0x000000ff0900720c */ /* 0x000fe20003f25270 */
[----:B------:R-:W-:Y:S01]  /*24d0*/  BSSY.RECONVERGENT B0, `(.L_x_1897) ;  /* 0x0000014000007945 */ /* 0x000fe20003800200 */
[----:B------:R-:W-:Y:S03]  /*24e0*/  IADD3 R94, PT, PT, R94, -0x1, RZ ;  /* 0xffffffff5e5e7810 */ /* 0x000fe60007ffe0ff */
[----:B------:R-:W-:Y:S05]  /*24f0*/  @!P3 BRA `(.L_x_1898) ;  /* 0x000000000044b947 */ /* 0x000fea0003800000 */
[----:B------:R-:W2:Y:S01]  /*2500*/  LDC.64 R2, c[0x0][0x4b0] ;  /* 0x00012c00ff027b82 */ /* 0x000ea20000000a00 */
[----:B------:R-:W-:Y:S02]  /*2510*/  ISETP.GE.AND P2, PT, R118, UR16, PT ;  /* 0x0000001076007c0c */ /* 0x000fe4000bf46270 */
[----:B------:R-:W-:Y:S01]  /*2520*/  ISETP.GE.AND P6, PT, R117, UR16, PT ;  /* 0x0000001075007c0c */ /* 0x000fe2000bfc6270 */
[----:B--23--:R-:W-:Y:S04]  /*2530*/  IMAD.WIDE.U32 R14, R2, 0xc0, R80 ;  /* 0x000000c0020e7825 */ /* 0x00cfe800078e0050 */
[----:B------:R-:W-:Y:S05]  /*2540*/  IMAD R3, R3, 0xc0, RZ ;  /* 0x000000c003037824 */ /* 0x000fea00078e02ff */
[----:B------:R-:W-:Y:S02]  /*2550*/  IADD3 R15, PT, PT, R15, R3, RZ ;  /* 0x000000030f0f7210 */ /* 0x000fe40007ffe0ff */
[----:B------:R-:W2:Y:S03]  /*2560*/  LDC.64 R2, c[0x0][0x3c0] ;  /* 0x0000f000ff027b82 */ /* 0x000ea60000000a00 */
[----:B-1----:R-:W3:Y:S01]  /*2570*/  @!P2 LDG.E.128 R4, desc[UR6][R14.64] ;  /* 0x000000060e04a981 */ /* 0x002ee2000c1e1d00 */
[----:B--2---:R-:W-:Y:S04]  /*2580*/  IMAD.WIDE.U32 R24, R2, 0xc0, R76 ;  /* 0x000000c002187825 */ /* 0x004fe800078e004c */
[----:B------:R-:W-:Y:S05]  /*2590*/  IMAD R3, R3, 0xc0, RZ ;  /* 0x000000c003037824 */ /* 0x000fea00078e02ff */
[----:B------:R-:W-:Y:S05]  /*25a0*/  IADD3 R25, PT, PT, R25, R3, RZ ;  /* 0x0000000319197210 */ /* 0x000fea0007ffe0ff */
[----:B---3--:R4:W-:Y:S01]  /*25b0*/  @!P2 STG.E.128 desc[UR6][R24.64], R4 ;  /* 0x000000041800a986 */ /* 0x0089e2000c101d06 */
[----:B------:R-:W-:Y:S03]  /*25c0*/  ISETP.GE.AND P2, PT, R116, UR16, PT ;  /* 0x0000001074007c0c */ /* 0x000fe6000bf46270 */
[----:B------:R-:W2:Y:S04]  /*25d0*/  @!P6 LDG.E.128 R20, desc[UR6][R14.64+0x40] ;  /* 0x000040060e14e981 */ /* 0x000ea8000c1e1d00 */
[----:B--2---:R4:W-:Y:S06]  /*25e0*/  @!P6 STG.E.128 desc[UR6][R24.64+0x40], R20 ;  /* 0x000040141800e986 */ /* 0x0049ec000c101d06 */
[----:B------:R-:W2:Y:S04]  /*25f0*/  @!P2 LDG.E.128 R16, desc[UR6][R14.64+0x80] ;  /* 0x000080060e10a981 */ /* 0x000ea8000c1e1d00 */
[----:B--2---:R4:W-:Y:S02]  /*2600*/  @!P2 STG.E.128 desc[UR6][R24.64+0x80], R16 ;  /* 0x000080101800a986 */ /* 0x0049e4000c101d06 */
.L_x_1898:
[----:B------:R-:W-:Y:S05]  /*2610*/  BSYNC.RECONVERGENT B0 ;  /* 0x0000000000007941 */ /* 0x000fea0003800200 */
.L_x_1897:
        /* <DEDUP_REMOVED lines=16> */
.L_x_1902:
[----:B------:R-:W-:Y:S05]  /*2720*/  BSYNC.RECONVERGENT B0 ;  /* 0x0000000000007941 */ /* 0x000fea0003800200 */
.L_x_1901:
        /* <DEDUP_REMOVED lines=15> */
.L_x_1904:
[----:B------:R-:W-:Y:S05]  /*2820*/  BSYNC.RECONVERGENT B0 ;  /* 0x0000000000007941 */ /* 0x000fea0003800200 */
.L_x_1903:
[----:B------:R-:W-:Y:S04]  /*2830*/  BSSY.RECONVERGENT B0, `(.L_x_1905) ;  /* 0x0000011000007945 */ /* 0x000fe80003800200 */
[----:B------:R-:W-:Y:S05]  /*2840*/  @!P4 BRA `(.L_x_1906) ;  /* 0x00000000003cc947 */ /* 0x000fea0003800000 */
[----:B-1----:R-:W2:Y:S01]  /*2850*/  LDC.64 R2, c[0x0][0x4a8] ;  /* 0x00012a00ff027b82 */ /* 0x002ea20000000a00 */
[----:B------:R-:W-:Y:S02]  /*2860*/  ISETP.GE.AND P1, PT, R118, UR16, PT ;  /* 0x0000001076007c0c */ /* 0x000fe4000bf26270 */
[C---:B--23--:R-:W-:Y:S04]  /*2870*/  LEA R14, P0, R2.reuse, R10, 0x7 ;  /* 0x0000000a020e7211 */ /* 0x04cfe800078038ff */
[----:B------:R-:W-:Y:S02]  /*2880*/  LEA.HI.X R15, R2, R11, R3, 0x7, P0 ;  /* 0x0000000b020f7211 */ /* 0x000fe400000f3c03 */
[----:B------:R-:W1:Y:S01]  /*2890*/  LDC.64 R2, c[0x0][0x3b8] ;  /* 0x0000ee00ff027b82 */ /* 0x000e620000000a00 */
[----:B------:R-:W-:Y:S04]  /*28a0*/  ISETP.GE.AND P0, PT, R117, UR16, PT ;  /* 0x0000001075007c0c */ /* 0x000fe8000bf06270 */
[----:B----4-:R-:W2:Y:S01]  /*28b0*/  @!P1 LDG.E.128 R4, desc[UR6][R14.64] ;  /* 0x000000060e049981 */ /* 0x010ea2000c1e1d00 */
        /* <DEDUP_REMOVED lines=8> */
.L_x_1906:
[----:B------:R-:W-:Y:S05]  /*2940*/  BSYNC.RECONVERGENT B0 ;  /* 0x0000000000007941 */ /* 0x000fea0003800200 */
.L_x_1905:
[----:B-1----:R-:W-:Y:S01]  /*2950*/  MOV R9, RZ ;  /* 0x000000ff00097202 */ /* 0x002fe20000000f00 */
[----:B------:R-:W-:Y:S05]  /*2960*/  @!P3 BRA `(.L_x_1907) ;  /* 0x0000006c00ccb947 */ /* 0x000fea0003800000 */
[----:B------:R-:W1:Y:S01]  /*2970*/  LDC.64 R2, c[0x0][0x4a8] ;  /* 0x00012a00ff027b82 */ /* 0x000e620000000a00 */
[----:B------:R-:W-:Y:S02]  /*2980*/  ISETP.GE.AND P1, PT, R118, UR16, PT ;  /* 0x0000001076007c0c */ /* 0x000fe4000bf26270 */
[----:B------:R-:W-:Y:S01]  /*2990*/  ISETP.GE.AND P0, PT, R117, UR16, PT ;  /* 0x0000001075007c0c */ /* 0x000fe2000bf06270 */
[----:B-1----:R-:W-:Y:S02]  /*29a0*/  IMAD R3, R3, 0xc0, RZ ;  /* 0x000000c003037824 */ /* 0x002fe400078e02ff */
[----:B--23--:R-:W-:Y:S05]  /*29b0*/  IMAD.WIDE.U32 R14, R2, 0xc0, R10 ;  /* 0x000000c0020e7825 */ /* 0x00cfea00078e000a */
[----:B------:R-:W-:Y:S02]  /*29c0*/  IADD3 R15, PT, PT, R15, R3, RZ ;  /* 0x000000030f0f7210 */ /* 0x000fe40007ffe0ff */
[----:B------:R-:W1:Y:S03]  /*29d0*/  LDC.64 R2, c[0x0][0x3b8] ;  /* 0x0000ee00ff027b82 */ /* 0x000e660000000a00 */
[----:B----4-:R-:W2:Y:S01]  /*29e0*/  @!P1 LDG.E.128 R4, desc[UR6][R14.64] ;  /* 0x000000060e049981 */ /* 0x010ea2000c1e1d00 */
        /* <DEDUP_REMOVED lines=12> */
.L_x_1900:
        /* <DEDUP_REMOVED lines=55> */
.L_x_1912:
[----:B------:R-:W-:Y:S05]  /*2e20*/  BSYNC.RECONVERGENT B0 ;  /* 0x0000000000007941 */ /* 0x000fea0003800200 */
.L_x_1911:
        /* <DEDUP_REMOVED lines=48> */
.L_x_1914:
[----:B------:R-:W-:Y:S05]  /*3130*/  BSYNC.RECONVERGENT B0 ;  /* 0x0000000000007941 */ /* 0x000fea0003800200 */
.L_x_1913:
        /* <DEDUP_REMOVED lines=47> */
.L_x_1910:
[----:B------:R-:W-:Y:S05]  /*3430*/  BSYNC.RECONVERGENT B1 ;  /* 0x0000000000017941 */ /* 0x000fea0003800200 */
.L_x_1909:
        /* <DEDUP_REMOVED lines=64> */
.L_x_1918:
[----:B------:R-:W-:Y:S05]  /*3840*/  BSYNC.RECONVERGENT B0 ;  /* 0x0000000000007941 */ /* 0x000fea0003800200 */
.L_x_1917:
        /* <DEDUP_REMOVED lines=48> */
.L_x_1920:
[----:B------:R-:W-:Y:S05]  /*3b50*/  BSYNC.RECONVERGENT B0 ;  /* 0x0000000000007941 */ /* 0x000fea0003800200 */
.L_x_1919:
        /* <DEDUP_REMOVED lines=47> */
.L_x_1916:
[----:B------:R-:W-:Y:S05]  /*3e50*/  BSYNC.RECONVERGENT B1 ;  /* 0x0000000000017941 */ /* 0x000fea0003800200 */
.L_x_1915:
        /* <DEDUP_REMOVED lines=64> */
.L_x_1924:
[----:B------:R-:W-:Y:S05]  /*4260*/  BSYNC.RECONVERGENT B0 ;  /* 0x0000000000007941 */ /* 0x000fea0003800200 */
.L_x_1923:
        /* <DEDUP_REMOVED lines=48> */
.L_x_1926:
[----:B------:R-:W-:Y:S05]  /*4570*/  BSYNC.RECONVERGENT B0 ;  /* 0x0000000000007941 */ /* 0x000fea0003800200 */
.L_x_1925:
        /* <DEDUP_REMOVED lines=47> */
.L_x_1922:
[----:B------:R-:W-:Y:S05]  /*4870*/  BSYNC.RECONVERGENT B1 ;  /* 0x0000000000017941 */ /* 0x000fea0003800200 */
.L_x_1921:
        /* <DEDUP_REMOVED lines=66> */
.L_x_1930:
[----:B------:R-:W-:Y:S05]  /*4ca0*/  BSYNC.RECONVERGENT B0 ;  /* 0x0000000000007941 */ /* 0x000fea0003800200 */
.L_x_1929:
        /* <DEDUP_REMOVED lines=48> */
.L_x_1932:
[----:B------:R-:W-:Y:S05]  /*4fb0*/  BSYNC.RECONVERGENT B0 ;  /* 0x0000000000007941 */ /* 0x000fea0003800200 */
.L_x_1931:
        /* <DEDUP_REMOVED lines=47> */
.L_x_1928:
[----:B------:R-:W-:Y:S05]  /*52b0*/  BSYNC.RECONVERGENT B1 ;  /* 0x0000000000017941 */ /* 0x000fea0003800200 */
.L_x_1927:
        /* <DEDUP_REMOVED lines=8> */
.L_x_1908:
[----:B--23--:R-:W-:Y:S01]  /*5340*/  LEA.HI R14, R9, R9, RZ, 0x1 ;  /* 0x00000009090e7211 */ /* 0x00cfe200078f08ff */
[----:B------:R-:W-:Y:S01]  /*5350*/  BSSY.RECONVERGENT B1, `(.L_x_1933) ;  /* 0x0000111000017945 */ /* 0x000fe20003800200 */
[----:B------:R-:W-:Y:S02]  /*5360*/  SHF.R.U32.HI R15, RZ, 0x1, R9 ;  /* 0x00000001ff0f7819 */ /* 0x000fe40000011609 */
[----:B------:R-:W-:Y:S05]  /*5370*/  SHF.R.S32.HI R14, RZ, 0x1, R14 ;  /* 0x00000001ff0e7819 */ /* 0x000fea000001140e */
[----:B------:R-:W-:Y:S05]  /*5380*/  IMAD.MOV R14, RZ, RZ, -R14 ;  /* 0x000000ffff0e7224 */ /* 0x000fea00078e0a0e */
[----:B------:R-:W-:Y:S01]  /*5390*/  SHF.R.S32.HI R104, RZ, 0x1f, R14 ;  /* 0x0000001fff687819 */ /* 0x000fe2000001140e */
[----:B------:R-:W-:Y:S05]  /*53a0*/  @!P0 BRA `(.L_x_1934) ;  /* 0x00000010002c8947 */ /* 0x000fea0003800000 */
[----:B------:R-:W2:Y:S01]  /*53b0*/  LDC R53, c[0x0][0x440] ;  /* 0x00011000ff357b82 */ /* 0x000ea20000000800 */
[----:B------:R-:W-:Y:S01]  /*53c0*/  BSSY.RECONVERGENT B0, `(.L_x_1935) ;  /* 0x0000057000007945 */ /* 0x000fe20003800200 */
[----:B--2---:R-:W-:Y:S11]  /*53d0*/  ISETP.GE.AND P0, PT, R118, R53, PT ;  /* 0x000000357600720c */ /* 0x004ff60003f06270 */
        /* <DEDUP_REMOVED lines=8> */
[----:B-1--4-:R-:W-:Y:S01]  /*5460*/  @!P0 SEL R17, R15, R14, !P1 ;  /* 0x0000000e0f118207 */ /* 0x012fe20004800000 */
        /* <DEDUP_REMOVED lines=76> */
.L_x_1936:
[----:B------:R-:W-:Y:S05]  /*5930*/  BSYNC.RECONVERGENT B0 ;  /* 0x0000000000007941 */ /* 0x000fea0003800200 */
.L_x_1935:
[----:B------:R-:W-:Y:S01]  /*5940*/  ISETP.GE.AND P0, PT, R117, R53, PT ;  /* 0x000000357500720c */ /* 0x000fe20003f06270 */
[----:B------:R-:W-:Y:S11]  /*5950*/  BSSY.RECONVERGENT B0, `(.L_x_1937) ;  /* 0x0000058000007945 */ /* 0x000ff60003800200 */
[----:B------:R-:W-:Y:S01]  /*5960*/  @!UPT UIADD3 URZ, UPT, UPT, URZ, URZ, URZ ;  /* 0x000000fffffff290 */ /* 0x000fe2000fffe0ff */
[----:B------:R-:W-:Y:S05]  /*5970*/  @P0 BRA `(.L_x_1938) ;  /* 0x0000000400540947 */ /* 0x000fea0003800000 */
[C---:B------:R-:W-:Y:S01]  /*5980*/  ISETP.GE.AND P0, PT, R117.reuse, R9, PT ;  /* 0x000000097500720c */ /* 0x040fe20003f06270 */
[----:B--2---:R-:W2:Y:S11]  /*5990*/  LDG.E.128 R48, desc[UR6][R10.64+0x40] ;  /* 0x000040060a307981 */ /* 0x004eb6000c1e1d00 */
[----:B------:R-:W-:Y:S01]  /*59a0*/  @!UPT UIADD3 URZ, UPT, UPT, URZ, URZ, URZ ;  /* 0x000000fffffff290 */ /* 0x000fe2000fffe0ff */
[----:B------:R-:W-:Y:S02]  /*59b0*/  @!P0 ISETP.GE.U32.AND P1, PT, R117, R15, PT ;  /* 0x0000000f7500820c */ /* 0x000fe40003f26070 */
[----:B------:R-:W-:Y:S02]  /*59c0*/  @!P0 IADD3 R115, P6, PT, R14, 0x20, RZ ;  /* 0x000000200e738810 */ /* 0x000fe40007fde0ff */
[----:B-1--4-:R-:W-:Y:S02]  /*59d0*/  @!P0 SEL R17, R15, R14, !P1 ;  /* 0x0000000e0f118207 */ /* 0x012fe40004800000 */
        /* <DEDUP_REMOVED lines=79> */
.L_x_1938:
[----:B------:R-:W-:Y:S05]  /*5ed0*/  BSYNC.RECONVERGENT B0 ;  /* 0x0000000000007941 */ /* 0x000fea0003800200 */
.L_x_1937:
[----:B------:R-:W-:Y:S11]  /*5ee0*/  ISETP.GE.AND P0, PT, R116, R53, PT ;  /* 0x000000357400720c */ /* 0x000ff60003f06270 */
[----:B------:R-:W-:Y:S02]  /*5ef0*/  @!UPT UIADD3 URZ, UPT, UPT, URZ, URZ, URZ ;  /* 0x000000fffffff290 */ /* 0x000fe4000fffe0ff */
[----:B------:R-:W-:Y:S05]  /*5f00*/  @P0 BRA `(.L_x_1934) ;  /* 0x0000000400540947 */ /* 0x000fea0003800000 */
[C---:B------:R-:W-:Y:S01]  /*5f10*/  ISETP.GE.AND P0, PT, R116.reuse, R9, PT ;  /* 0x000000097400720c */ /* 0x040fe20003f06270 */
[----:B--23--:R-:W2:Y:S11]  /*5f20*/  LDG.E.128 R48, desc[UR6][R10.64+0x80] ;  /* 0x000080060a307981 */ /* 0x00ceb6000c1e1d00 */
        /* <DEDUP_REMOVED lines=83> */
.L_x_1934:
[----:B------:R-:W-:Y:S05]  /*6460*/  BSYNC.RECONVERGENT B1 ;  /* 0x0000000000017941 */ /* 0x000fea0003800200 */
.L_x_1933:
        /* <DEDUP_REMOVED lines=96> */
.L_x_1942:
[----:B------:R-:W-:Y:S05]  /*6a70*/  BSYNC.RECONVERGENT B0 ;  /* 0x0000000000007941 */ /* 0x000fea0003800200 */
.L_x_1941:
        /* <DEDUP_REMOVED lines=89> */
.L_x_1944:
[----:B------:R-:W-:Y:S05]  /*7010*/  BSYNC.RECONVERGENT B0 ;  /* 0x0000000000007941 */ /* 0x000fea0003800200 */
.L_x_1943:
        /* <DEDUP_REMOVED lines=88> */
.L_x_1940:
[----:B------:R-:W-:Y:S05]  /*75a0*/  BSYNC.RECONVERGENT B1 ;  /* 0x0000000000017941 */ /* 0x000fea0003800200 */
.L_x_1939:
[----:B------:R-:W-:Y:S04]  /*75b0*/  BSSY.RECONVERGENT B1, `(.L_x_1945) ;  /* 0x0000112000017945 */ /* 0x000fe80003800200 */
[----:B------:R-:W-:Y:S05]  /*75c0*/  @!P4 BRA `(.L_x_1946) ;  /* 0x000000100040c947 */ /* 0x000fea0003800000 */
[----:B------:R-:W5:Y:S01]  /*75d0*/  LDC R125, c[0x0][0x440] ;  /* 0x00011000ff7d7b82 */ /* 0x000f620000000800 */
[----:B------:R-:W-:Y:S07]  /*75e0*/  BSSY.RECONVERGENT B0, `(.L_x_1947) ;  /* 0x000005f000007945 */ /* 0x000fee0003800200 */
[----:B-1--4-:R-:W1:Y:S08]  /*75f0*/  LDC.64 R4, c[0x0][0x4a8] ;  /* 0x00012a00ff047b82 */ /* 0x012e700000000a00 */
[----:B------:R-:W4:Y:S01]  /*7600*/  LDC.64 R2, c[0x0][0x3b8] ;  /* 0x0000ee00ff027b82 */ /* 0x000f220000000a00 */
[-C--:B-----5:R-:W-:Y:S02]  /*7610*/  ISETP.GE.AND P4, PT, R118, R125.reuse, PT ;  /* 0x0000007d7600720c */ /* 0x0a0fe40003f86270 */
[----:B------:R-:W-:Y:S02]  /*7620*/  ISETP.GE.AND P5, PT, R117, R125, PT ;  /* 0x0000007d7500720c */ /* 0x000fe40003fa6270 */
[C---:B-1----:R-:W-:Y:S04]  /*7630*/  LEA R28, P1, R4.reuse, R10, 0x7 ;  /* 0x0000000a041c7211 */ /* 0x042fe800078238ff */
[----:B------:R-:W-:Y:S02]  /*7640*/  LEA.HI.X R29, R4, R11, R5, 0x7, P1 ;  /* 0x0000000b041d7211 */ /* 0x000fe400008f3c05 */
[C---:B----4-:R-:W-:Y:S04]  /*7650*/  LEA R114, P0, R2.reuse, R78, 0x7 ;  /* 0x0000004e02727211 */ /* 0x050fe800078038ff */
        /* <DEDUP_REMOVED lines=87> */
.L_x_1948:
[----:B------:R-:W-:Y:S05]  /*7bd0*/  BSYNC.RECONVERGENT B0 ;  /* 0x0000000000007941 */ /* 0x000fea0003800200 */
.L_x_1947:
        /* <DEDUP_REMOVED lines=88> */
.L_x_1950:
[----:B------:R-:W-:Y:S05]  /*8160*/  BSYNC.RECONVERGENT B0 ;  /* 0x0000000000007941 */ /* 0x000fea0003800200 */
.L_x_1949:
        /* <DEDUP_REMOVED lines=86> */
.L_x_1946:
[----:B------:R-:W-:Y:S05]  /*86d0*/  BSYNC.RECONVERGENT B1 ;  /* 0x0000000000017941 */ /* 0x000fea0003800200 */
.L_x_1945:
[----:B------:R-:W-:Y:S04]  /*86e0*/  BSSY.RECONVERGENT B1, `(.L_x_1951) ;  /* 0x0000114000017945 */ /* 0x000fe80003800200 */
[----:B------:R-:W-:Y:S05]  /*86f0*/  @!P3 BRA `(.L_x_1952) ;  /* 0x000000100048b947 */ /* 0x000fea0003800000 */
[----:B-1--4-:R-:W1:Y:S01]  /*8700*/  LDC R7, c[0x0][0x440] ;  /* 0x00011000ff077b82 */ /* 0x012e620000000800 */
[----:B------:R-:W-:Y:S07]  /*8710*/  BSSY.RECONVERGENT B0, `(.L_x_1953) ;  /* 0x0000062000007945 */ /* 0x000fee0003800200 */
[----:B------:R-:W4:Y:S08]  /*8720*/  LDC.64 R2, c[0x0][0x3b8] ;  /* 0x0000ee00ff027b82 */ /* 0x000f300000000a00 */
[----:B------:R-:W5:Y:S01]  /*8730*/  LDC.64 R4, c[0x0][0x4a8] ;  /* 0x00012a00ff047b82 */ /* 0x000f620000000a00 */
[----:B----4-:R-:W-:Y:S01]  /*8740*/  IMAD.WIDE.U32 R114, R2, 0xc0, R78 ;  /* 0x000000c002727825 */ /* 0x010fe200078e004e */
[-C--:B-1----:R-:W-:Y:S02]  /*8750*/  ISETP.GE.AND P0, PT, R118, R7.reuse, PT ;  /* 0x000000077600720c */ /* 0x082fe40003f06270 */
        /* <DEDUP_REMOVED lines=93> */
.L_x_1954:
[----:B------:R-:W-:Y:S05]  /*8d30*/  BSYNC.RECONVERGENT B0 ;  /* 0x0000000000007941 */ /* 0x000fea0003800200 */
.L_x_1953:
        /* <DEDUP_REMOVED lines=87> */
.L_x_1956:
[----:B------:R-:W-:Y:S05]  /*92b0*/  BSYNC.RECONVERGENT B0 ;  /* 0x0000000000007941 */ /* 0x000fea0003800200 */
.L_x_1955:
[----:B------:R-:W-:Y:S05]  /*92c0*/  @P3 BRA `(.L_x_1952) ;  /* 0x0000000400543947 */ /* 0x000fea0003800000 */
[C---:B------:R-:W-:Y:S01]  /*92d0*/  ISETP.GE.AND P0, PT, R116.reuse, R9, PT ;  /* 0x000000097400720c */ /* 0x040fe20003f06270 */
[----:B------:R-:W5:Y:S11]  /*92e0*/  LDG.E.128 R40, desc[UR6][R16.64+0x80] ;  /* 0x0000800610287981 */ /* 0x000f76000c1e1d00 */
[----:B------:R-:W-:Y:S01]  /*92f0*/  @!UPT UIADD3 URZ, UPT, UPT, URZ, URZ, URZ ;  /* 0x000000fffffff290 */ /* 0x000fe2000fffe0ff */
[----:B------:R-:W-:Y:S04]  /*9300*/  @!P0 ISETP.GE.U32.AND P1, PT, R116, R15, PT ;  /* 0x0000000f7400820c */ /* 0x000fe80003f26070 */
[----:B------:R-:W-:Y:S02]  /*9310*/  @!P0 SEL R44, R14, RZ, P1 ;  /* 0x000000ff0e2c8207 */ /* 0x000fe40000800000 */
[----:B-1234-:R-:W-:Y:S02]  /*9320*/  @!P0 SEL R49, R104, RZ, P1 ;  /* 0x000000ff68318207 */ /* 0x01efe40000800000 */
        /* <DEDUP_REMOVED lines=79> */
.L_x_1952:
[----:B------:R-:W-:Y:S05]  /*9820*/  BSYNC.RECONVERGENT B1 ;  /* 0x0000000000017941 */ /* 0x000fea0003800200 */
.L_x_1951:
[----:B------:R-:W5:Y:S08]  /*9830*/  LDC R3, c[0x0][0x450] ;  /* 0x00011400ff037b82 */ /* 0x000f700000000800 */
[----:B------:R-:W1:Y:S01]  /*9840*/  LDC R9, c[0x0][0x450] ;  /* 0x00011400ff097b82 */ /* 0x000e620000000800 */
[----:B-----5:R-:W-:Y:S05]  /*9850*/  IMAD.U32 R3, R3, -0x40, RZ ;  /* 0xffffffc003037824 */ /* 0x020fea00078e00ff */
[C---:B------:R-:W-:Y:S02]  /*9860*/  LEA R84, P1, R3.reuse, R84, 0x1 ;  /* 0x0000005403547211 */ /* 0x040fe400078208ff */
[C---:B------:R-:W-:Y:S02]  /*9870*/  LEA R82, P0, R3.reuse, R82, 0x1 ;  /* 0x0000005203527211 */ /* 0x040fe400078008ff */
[C---:B------:R-:W-:Y:S02]  /*9880*/  LEA.HI.X.SX32 R85, R3.reuse, R85, 0x1, P1 ;  /* 0x0000005503557211 */ /* 0x040fe400008f0eff */
[----:B-1----:R-:W-:Y:S09]  /*9890*/  LEA.HI.X.SX32 R83, R3, R83, 0x1, P0 ;  /* 0x0000005303537211 */ /* 0x002ff200000f0eff */
.L_x_1907:
[----:B------:R-:W-:Y:S05]  /*98a0*/  BSYNC.RECONVERGENT B2 ;  /* 0x0000000000027941 */ /* 0x000fea0003800200 */
.L_x_1899:
        /* <DEDUP_REMOVED lines=91> */
.L_x_1957:
[----:B------:R-:W-:Y:S02]  /*9e60*/  IADD3 R80, P1, PT, R80, R87, RZ ;  /* 0x0000005750507210 */ /* 0x000fe40007f3e0ff */
[----:B------:R-:W-:Y:S03]  /*9e70*/  IADD3 R10, P0, PT, R10, R91, RZ ;  /* 0x0000005b0a0a7210 */ /* 0x000fe60007f1e0ff */
[----:B------:R-:W-:Y:S02]  /*9e80*/  IMAD.X R81, R81, 0x1, R86, P1 ;  /* 0x0000000151517824 */ /* 0x000fe400008e0656 */
[----:B------:R-:W-:Y:S01]  /*9e90*/  IMAD.X R11, R11, 0x1, R89, P0 ;  /* 0x000000010b0b7824 */ /* 0x000fe200000e0659 */
[----:B------:R-:W-:Y:S07]  /*9ea0*/  @P2 BRA `(.L_x_1958) ;  /* 0xffffff8000a02947 */ /* 0x000fee000383ffff */
.L_x_1890:
[----:B------:R-:W1:Y:S01]  /*9eb0*/  LDC R21, c[0x0][0x450] ;  /* 0x00011400ff157b82 */ /* 0x000e620000000800 */
[----:B-----5:R-:W-:Y:S01]  /*9ec0*/  LOP3.LUT R5, R74, 0xd8, RZ, 0xc0, !PT ;  /* 0x000000d84a057812 */ /* 0x020fe200078ec0ff */
        /* <DEDUP_REMOVED lines=41> */
.L_x_1963:
[----:B------:R2:W-:Y:S02]  /*a160*/  STS.128 [R177+0x2000], RZ ;  /* 0x002000ffb1007388 */ /* 0x0005e40000000c00 */
.L_x_1962:
[----:B------:R-:W-:Y:S05]  /*a170*/  BSYNC.RECONVERGENT B0 ;  /* 0x0000000000007941 */ /* 0x000fea0003800200 */
.L_x_1961:
        /* <DEDUP_REMOVED lines=25> */
.L_x_1965:
[----:B------:R1:W-:Y:S01]  /*a310*/  STS.128 [R177+0x2800], RZ ;  /* 0x002800ffb1007388 */ /* 0x0003e20000000c00 */
[----:B------:R-:W-:Y:S05]  /*a320*/  BRA `(.L_x_1964) ;  /* 0x0000003800687947 */ /* 0x000fea0003800000 */
.L_x_1960:
        /* <DEDUP_REMOVED lines=79> */
.L_x_1972:
[----:B------:R-:W-:Y:S05]  /*a820*/  BSYNC.RECONVERGENT B0 ;  /* 0x0000000000007941 */ /* 0x000fea0003800200 */
.L_x_1971:
[----:B-----5:R-:W-:Y:S01]  /*a830*/  IMAD.MOV.U32 R6, RZ, RZ, R10 ;  /* 0x000000ffff067224 */ /* 0x020fe200078e000a */
[----:B------:R-:W-:Y:S01]  /*a840*/  MOV R4, R8 ;  /* 0x0000000800047202 */ /* 0x000fe20000000f00 */
[----:B------:R-:W-:Y:S01]  /*a850*/  IMAD.MOV.U32 R7, RZ, RZ, R11 ;  /* 0x000000ffff077224 */ /* 0x000fe200078e000b */
[----:B------:R-:W-:Y:S02]  /*a860*/  MOV R5, R9 ;  /* 0x0000000900057202 */ /* 0x000fe40000000f00 */
.L_x_1970:
[----:B------:R-:W-:Y:S05]  /*a870*/  BSYNC.RECONVERGENT B1 ;  /* 0x0000000000017941 */ /* 0x000fea0003800200 */
.L_x_1969:
        /* <DEDUP_REMOVED lines=47> */
.L_x_1976:
[----:B------:R-:W-:Y:S05]  /*ab70*/  BSYNC.RECONVERGENT B0 ;  /* 0x0000000000007941 */ /* 0x000fea0003800200 */
.L_x_1975:
[----:B-----5:R4:W-:Y:S02]  /*ab80*/  STS.128 [R177+0x1000], R8 ;  /* 0x00100008b1007388 */ /* 0x0209e40000000c00 */
.L_x_1974:
[----:B------:R-:W-:Y:S05]  /*ab90*/  BSYNC.RECONVERGENT B1 ;  /* 0x0000000000017941 */ /* 0x000fea0003800200 */
.L_x_1973:
        /* <DEDUP_REMOVED lines=46> */
.L_x_1978:
[----:B------:R-:W-:Y:S05]  /*ae80*/  BSYNC.RECONVERGENT B0 ;  /* 0x0000000000007941 */ /* 0x000fea0003800200 */
.L_x_1977:
[----:B-----5:R1:W-:Y:S02]  /*ae90*/  STS.128 [R177+0x2000], R8 ;  /* 0x00200008b1007388 */ /* 0x0203e40000000c00 */
.L_x_1968:
[----:B------:R-:W-:Y:S05]  /*aea0*/  BSYNC.RECONVERGENT B2 ;  /* 0x0000000000027941 */ /* 0x000fea0003800200 */
.L_x_1967:
        /* <DEDUP_REMOVED lines=62> */
.L_x_1982:
[----:B------:R-:W-:Y:S05]  /*b290*/  BSYNC.RECONVERGENT B0 ;  /* 0x0000000000007941 */ /* 0x000fea0003800200 */
.L_x_1981:
[----:B-----5:R4:W-:Y:S02]  /*b2a0*/  STS.128 [R177+0x800], R8 ;  /* 0x00080008b1007388 */ /* 0x0209e40000000c00 */
.L_x_1980:
[----:B------:R-:W-:Y:S05]  /*b2b0*/  BSYNC.RECONVERGENT B1 ;  /* 0x0000000000017941 */ /* 0x000fea0003800200 */
.L_x_1979:
        /* <DEDUP_REMOVED lines=56> */
.L_x_1986:
[----:B------:R-:W-:Y:S05]  /*b640*/  BSYNC.RECONVERGENT B0 ;  /* 0x0000000000007941 */ /* 0x000fea0003800200 */
.L_x_1985:
[----:B-----5:R4:W-:Y:S02]  /*b650*/  STS.128 [R177+0x1800], R8 ;  /* 0x00180008b1007388 */ /* 0x0209e40000000c00 */
.L_x_1984:
[----:B------:R-:W-:Y:S05]  /*b660*/  BSYNC.RECONVERGENT B1 ;  /* 0x0000000000017941 */ /* 0x000fea0003800200 */
.L_x_1983:
        /* <DEDUP_REMOVED lines=56> */
.L_x_1988:
[----:B------:R-:W-:Y:S05]  /*b9f0*/  BSYNC.RECONVERGENT B0 ;  /* 0x0000000000007941 */ /* 0x000fea0003800200 */
.L_x_1987:
[----:B-----5:R4:W-:Y:S01]  /*ba00*/  STS.128 [R177+0x2800], R8 ;  /* 0x00280008b1007388 */ /* 0x0209e20000000c00 */
[----:B------:R-:W-:Y:S05]  /*ba10*/  BRA `(.L_x_1964) ;  /* 0x0000002000ac7947 */ /* 0x000fea0003800000 */
.L_x_1966:
        /* <DEDUP_REMOVED lines=99> */
.L_x_1993:
[----:B------:R-:W-:Y:S05]  /*c050*/  BSYNC.RECONVERGENT B0 ;  /* 0x0000000000007941 */ /* 0x000fea0003800200 */
.L_x_1992:
[----:B------:R-:W-:Y:S05]  /*c060*/  BSYNC.RECONVERGENT B1 ;  /* 0x0000000000017941 */ /* 0x000fea0003800200 */
.L_x_1991:
        /* <DEDUP_REMOVED lines=88> */
.L_x_1997:
[----:B------:R-:W-:Y:S05]  /*c5f0*/  BSYNC.RECONVERGENT B0 ;  /* 0x0000000000007941 */ /* 0x000fea0003800200 */
.L_x_1996:
[----:B-----5:R4:W-:Y:S02]  /*c600*/  STS.128 [R177+0x1000], R16 ;  /* 0x00100010b1007388 */ /* 0x0209e40000000c00 */
.L_x_1995:
[----:B------:R-:W-:Y:S05]  /*c610*/  BSYNC.RECONVERGENT B1 ;  /* 0x0000000000017941 */ /* 0x000fea0003800200 */
.L_x_1994:
        /* <DEDUP_REMOVED lines=85> */
.L_x_1999:
[----:B------:R-:W-:Y:S05]  /*cb70*/  BSYNC.RECONVERGENT B0 ;  /* 0x0000000000007941 */ /* 0x000fea0003800200 */
.L_x_1998:
[----:B-----5:R1:W-:Y:S02]  /*cb80*/  STS.128 [R177+0x2000], R16 ;  /* 0x00200010b1007388 */ /* 0x0203e40000000c00 */
.L_x_1990:
[----:B------:R-:W-:Y:S05]  /*cb90*/  BSYNC.RECONVERGENT B2 ;  /* 0x0000000000027941 */ /* 0x000fea0003800200 */
.L_x_1989:
[----:B------:R-:W-:-:S04]  /*cba0*/  IADD3 R26, PT, PT, R110, 0x20, RZ ;  /* 0x000000206e1a7810 */ /* 0x000fc80007ffe0ff */
[----:B------:R-:W-:-:S13]  /*cbb0*/  ISETP.GE.AND P0, PT, R26, R25, PT ;  /* 0x000000191a00720c */ /* 0x000fda0003f06270 */
[----:B------:R-:W-:Y:S05]  /*cbc0*/  @P0 BRA `(.L_x_1964) ;  /* 0x0000001000400947 */ /* 0x000fea0003800000 */
[----:B------:R-:W5:Y:S01]  /*cbd0*/  LDC R25, c[0x0][0x440] ;  /* 0x00011000ff197b82 */ /* 0x000f620000000800 */
[C---:B------:R-:W-:Y:S01]  /*cbe0*/  LEA R30, P0, R2.reuse, R28, 0x1 ;  /* 0x0000001c021e7211 */ /* 0x040fe200078008ff */
[----:B------:R-:W-:Y:S03]  /*cbf0*/  BSSY.RECONVERGENT B1, `(.L_x_2000) ;  /* 0x000005a000017945 */ /* 0x000fe60003800200 */
[----:B------:R-:W-:Y:S02]  /*cc00*/  LEA.HI.X R31, R2, R29, R3, 0x1, P0 ;  /* 0x0000001d021f7211 */ /* 0x000fe400000f0c03 */
[----:B-----5:R-:W-:-:S13]  /*cc10*/  ISETP.GE.AND P1, PT, R118, R25, PT ;  /* 0x000000197600720c */ /* 0x020fda0003f26270 */
        /* <DEDUP_REMOVED lines=8> */
[--C-:B--2---:R-:W-:Y:S02]  /*cca0*/  SHF.R.S32.HI R4, RZ, 0x1f, R23.reuse ;  /* 0x0000001fff047819 */ /* 0x104fe40000011417 */
        /* <DEDUP_REMOVED lines=9> */
[----:B------:R-:W2:Y:S01]  /*cd40*/  LDCU.64 UR8, c[0x0][0x4c8] ;  /* 0x00009900ff0877ac */ /* 0x000ea20008000a00 */
[----:B------:R-:W-:-:S04]  /*cd50*/  IMAD.WIDE R12, R9, 0x2, R30 ;  /* 0x00000002090c7825 */ /* 0x000fc800078e021e */
[----:B------:R-:W4:Y:S04]  /*cd60*/  LDG.E.128 R4, desc[UR6][R4.64] ;  /* 0x0000000604047981 */ /* 0x000f28000c1e1d00 */
[----:B------:R-:W4:Y:S01]  /*cd70*/  LDG.E.128 R12, desc[UR6][R12.64] ;  /* 0x000000060c0c7981 */ /* 0x000f22000c1e1d00 */
[----:B--2---:R-:W-:-:S04]  /*cd80*/  IADD3 R8, P1, PT, R3, UR8, RZ ;  /* 0x0000000803087c10 */ /* 0x004fc8000ff3e0ff */
[----:B------:R-:W-:-:S06]  /*cd90*/  IADD3.X R9, PT, PT, R2, UR9, RZ, P1, !PT ;  /* 0x0000000902097c10 */ /* 0x000fcc0008ffe4ff */
[----:B------:R-:W2:Y:S01]  /*cda0*/  LDG.E.128 R8, desc[UR6][R8.64] ;  /* 0x0000000608087981 */ /* 0x000ea2000c1e1d00 */
        /* <DEDUP_REMOVED lines=60> */
.L_x_2003:
[----:B------:R-:W-:Y:S05]  /*d170*/  BSYNC.RECONVERGENT B0 ;  /* 0x0000000000007941 */ /* 0x000fea0003800200 */
.L_x_2002:
[----:B-----5:R4:W-:Y:S02]  /*d180*/  STS.128 [R177+0x800], R16 ;  /* 0x00080010b1007388 */ /* 0x0209e40000000c00 */
.L_x_2001:
[----:B------:R-:W-:Y:S05]  /*d190*/  BSYNC.RECONVERGENT B1 ;  /* 0x0000000000017941 */ /* 0x000fea0003800200 */
.L_x_2000:
        /* <DEDUP_REMOVED lines=12> */
[----:B--2---:R-:W-:Y:S02]  /*d260*/  SEL R4, R24, RZ, P0 ;  /* 0x000000ff18047207 */ /* 0x004fe40000000000 */
        /* <DEDUP_REMOVED lines=74> */
.L_x_2007:
[----:B------:R-:W-:Y:S05]  /*d710*/  BSYNC.RECONVERGENT B0 ;  /* 0x0000000000007941 */ /* 0x000fea0003800200 */
.L_x_2006:
[----:B-----5:R4:W-:Y:S02]  /*d720*/  STS.128 [R177+0x1800], R16 ;  /* 0x00180010b1007388 */ /* 0x0209e40000000c00 */
.L_x_2005:
[----:B------:R-:W-:Y:S05]  /*d730*/  BSYNC.RECONVERGENT B1 ;  /* 0x0000000000017941 */ /* 0x000fea0003800200 */
.L_x_2004:
[----:B------:R-:W-:-:S13]  /*d740*/  ISETP.GE.AND P0, PT, R116, R25, PT ;  /* 0x000000197400720c */ /* 0x000fda0003f06270 */
[----:B------:R1:W-:Y:S01]  /*d750*/  @P0 STS.128 [R177+0x2800], RZ ;  /* 0x002800ffb1000388 */ /* 0x0003e20000000c00 */
[----:B------:R-:W-:Y:S05]  /*d760*/  @P0 BRA `(.L_x_1964) ;  /* 0x0000000400580947 */ /* 0x000fea0003800000 */
[----:B--2---:R2:W5:Y:S01]  /*d770*/  LDG.E.128 R4, desc[UR6][R30.64+0x80] ;  /* 0x000080061e047981 */ /* 0x004562000c1e1d00 */
[----:B------:R-:W-:Y:S01]  /*d780*/  ISETP.GE.AND P0, PT, R116, R21, PT ;  /* 0x000000157400720c */ /* 0x000fe20003f06270 */
[----:B------:R-:W-:-:S12]  /*d790*/  BSSY.RECONVERGENT B0, `(.L_x_2008) ;  /* 0x0000052000007945 */ /* 0x000fd80003800200 */
[----:B------:R-:W-:Y:S05]  /*d7a0*/  @P0 BRA `(.L_x_2009) ;  /* 0x0000000400400947 */ /* 0x000fea0003800000 */
[----:B------:R-:W-:Y:S01]  /*d7b0*/  ISETP.GE.U32.AND P0, PT, R116, R27, PT ;  /* 0x0000001b7400720c */ /* 0x000fe20003f06070 */
[----:B------:R-:W3:Y:S01]  /*d7c0*/  LDCU.64 UR8, c[0x0][0x4d0] ;  /* 0x00009a00ff0877ac */ /* 0x000ee20008000a00 */
        /* <DEDUP_REMOVED lines=9> */
[----:B---3--:R-:W-:-:S03]  /*d860*/  IADD3 R8, P1, PT, R0, UR8, RZ ;  /* 0x0000000800087c10 */ /* 0x008fc6000ff3e0ff */
[----:B------:R-:W3:Y:S01]  /*d870*/  LDG.E.128 R16, desc[UR6][R16.64+0x80] ;  /* 0x0000800610107981 */ /* 0x000ee2000c1e1d00 */
[----:B------:R-:W-:Y:S01]  /*d880*/  IADD3.X R9, PT, PT, R2, UR9, RZ, P1, !PT ;  /* 0x0000000902097c10 */ /* 0x000fe20008ffe4ff */
[----:B------:R-:W1:Y:S05]  /*d890*/  LDCU.64 UR8, c[0x0][0x4c8] ;  /* 0x00009900ff0877ac */ /* 0x000e6a0008000a00 */
[----:B------:R-:W4:Y:S01]  /*d8a0*/  LDG.E.128 R8, desc[UR6][R8.64+0x80] ;  /* 0x0000800608087981 */ /* 0x000f22000c1e1d00 */
[----:B-1----:R-:W-:-:S04]  /*d8b0*/  IADD3 R12, P1, PT, R0, UR8, RZ ;  /* 0x00000008000c7c10 */ /* 0x002fc8000ff3e0ff */
[----:B------:R-:W-:-:S06]  /*d8c0*/  IADD3.X R13, PT, PT, R2, UR9, RZ, P1, !PT ;  /* 0x00000009020d7c10 */ /* 0x000fcc0008ffe4ff */
[----:B------:R-:W2:Y:S01]  /*d8d0*/  LDG.E.128 R12, desc[UR6][R12.64+0x80] ;  /* 0x000080060c0c7981 */ /* 0x000ea2000c1e1d00 */
        /* <DEDUP_REMOVED lines=8> */
[C---:B---3--:R-:W-:Y:S01]  /*d960*/  IMAD.U32 R6, R17.reuse, 0x10000, RZ ;  /* 0x0001000011067824 */ /* 0x048fe200078e00ff */
        /* <DEDUP_REMOVED lines=27> */
[C---:B--2---:R-:W-:Y:S01]  /*db20*/  LOP3.LUT R19, R13.reuse, 0xffff0000, RZ, 0xc0, !PT ;  /* 0xffff00000d137812 */ /* 0x044fe200078ec0ff */
        /* <DEDUP_REMOVED lines=24> */
.L_x_2009:
[----:B------:R-:W-:Y:S05]  /*dcb0*/  BSYNC.RECONVERGENT B0 ;  /* 0x0000000000007941 */ /* 0x000fea0003800200 */
.L_x_2008:
[----:B-----5:R1:W-:Y:S02]  /*dcc0*/  STS.128 [R177+0x2800], R4 ;  /* 0x00280004b1007388 */ /* 0x0203e40000000c00 */
.L_x_1964:
[----:B------:R-:W-:Y:S05]  /*dcd0*/  BSYNC.RECONVERGENT B3 ;  /* 0x0000000000037941 */ /* 0x000fea0003800200 */
.L_x_1959:
[----:B-123--:R-:W-:Y:S01]  /*dce0*/  IADD3 R7, PT, PT, -R58, R59, RZ ;  /* 0x0000003b3a077210 */ /* 0x00efe20007ffe1ff */
[----:B------:R-:W-:Y:S03]  /*dcf0*/  BSSY.RECONVERGENT B0, `(.L_x_2010) ;  /* 0x000001a000007945 */ /* 0x000fe60003800200 */
[----:B------:R-:W-:-:S13]  /*dd00*/  ISETP.GE.AND P3, PT, R110, R7, PT ;  /* 0x000000076e00720c */ /* 0x000fda0003f66270 */
        /* <DEDUP_REMOVED lines=23> */
.L_x_2012:
[----:B------:R2:W-:Y:S02]  /*de80*/  STS.128 [R177+0x7000], RZ ;  /* 0x007000ffb1007388 */ /* 0x0005e40000000c00 */
.L_x_2011:
[----:B------:R-:W-:Y:S05]  /*de90*/  BSYNC.RECONVERGENT B0 ;  /* 0x0000000000007941 */ /* 0x000fea0003800200 */
.L_x_2010:
[----:B------:R-:W-:Y:S01]  /*dea0*/  ISETP.GE.AND P0, PT, R26, R7, PT ;  /* 0x000000071a00720c */ /* 0x000fe20003f06270 */
[----:B------:R-:W-:-:S12]  /*deb0*/  BSSY.RECONVERGENT B0, `(.L_x_2013) ;  /* 0x0000019000007945 */ /* 0x000fd80003800200 */
        /* <DEDUP_REMOVED lines=23> */
.L_x_2015:
[----:B------:R1:W-:Y:S02]  /*e030*/  STS.128 [R177+0x7800], RZ ;  /* 0x007800ffb1007388 */ /* 0x0003e40000000c00 */
.L_x_2014:
[----:B------:R-:W-:Y:S05]  /*e040*/  BSYNC.RECONVERGENT B0 ;  /* 0x0000000000007941 */ /* 0x000fea0003800200 */
.L_x_2013:
[----:B----4-:R-:W-:Y:S01]  /*e050*/  IADD3 R8, PT, PT, R110, 0x40, RZ ;  /* 0x000000406e087810 */ /* 0x010fe20007ffe0ff */
[----:B------:R-:W-:Y:S03]  /*e060*/  BSSY.RECONVERGENT B0, `(.L_x_2016) ;  /* 0x000001b000007945 */ /* 0x000fe60003800200 */
[----:B------:R-:W-:-:S13]  /*e070*/  ISETP.GE.AND P0, PT, R8, R7, PT ;  /* 0x000000070800720c */ /* 0x000fda0003f06270 */
[----:B------:R-:W-:Y:S05]  /*e080*/  @P0 BRA `(.L_x_2017) ;  /* 0x0000000000600947 */ /* 0x000fea0003800000 */
[----:B-1----:R-:W1:Y:S01]  /*e090*/  LDC.64 R2, c[0x0][0x3b8] ;  /* 0x0000ee00ff027b82 */ /* 0x002e620000000a00 */
[----:B------:R-:W4:Y:S02]  /*e0a0*/  LDCU UR5, c[0x0][0x440] ;  /* 0x00008800ff0577ac */ /* 0x000f240008000800 */
[----:B----4-:R-:W-:Y:S02]  /*e0b0*/  ISETP.GE.AND P1, PT, R118, UR5, PT ;  /* 0x0000000576007c0c */ /* 0x010fe4000bf26270 */
        /* <DEDUP_REMOVED lines=20> */
.L_x_2018:
[----:B------:R4:W-:Y:S02]  /*e200*/  STS.128 [R177+0x8000], RZ ;  /* 0x008000ffb1007388 */ /* 0x0009e40000000c00 */
.L_x_2017:
[----:B------:R-:W-:Y:S05]  /*e210*/  BSYNC.RECONVERGENT B0 ;  /* 0x0000000000007941 */ /* 0x000fea0003800200 */
.L_x_2016:
[----:B-1--4-:R-:W1:Y:S01]  /*e220*/  LDC.64 R4, c[0x0][0x538] ;  /* 0x00014e00ff047b82 */ /* 0x012e620000000a00 */
[----:B------:R-:W-:Y:S01]  /*e230*/  IADD3 R6, PT, PT, R110, 0x60, RZ ;  /* 0x000000606e067810 */ /* 0x000fe20007ffe0ff */
[----:B------:R-:W-:Y:S03]  /*e240*/  BSSY.RECONVERGENT B0, `(.L_x_2019) ;  /* 0x000001a000007945 */ /* 0x000fe60003800200 */
[----:B------:R-:W-:-:S13]  /*e250*/  ISETP.GE.AND P0, PT, R6, R7, PT ;  /* 0x000000070600720c */ /* 0x000fda0003f06270 */
[----:B------:R-:W-:Y:S05]  /*e260*/  @P0 BRA `(.L_x_2020) ;  /* 0x00000000005c0947 */ /* 0x000fea0003800000 */
[----:B------:R-:W4:Y:S01]  /*e270*/  LDC.64 R2, c[0x0][0x3b8] ;  /* 0x0000ee00ff027b82 */ /* 0x000f220000000a00 */
[----:B------:R-:W5:Y:S02]  /*e280*/  LDCU UR5, c[0x0][0x440] ;  /* 0x00008800ff0577ac */ /* 0x000f640008000800 */
[----:B-----5:R-:W-:Y:S02]  /*e290*/  ISETP.GE.AND P2, PT, R118, UR5, PT ;  /* 0x0000000576007c0c */ /* 0x020fe4000bf46270 */
[----:B------:R-:W-:Y:S02]  /*e2a0*/  ISETP.GE.AND P1, PT, R117, UR5, PT ;  /* 0x0000000575007c0c */ /* 0x000fe4000bf26270 */
[----:B------:R-:W-:Y:S01]  /*e2b0*/  ISETP.GE.AND P0, PT, R116, UR5, PT ;  /* 0x0000000574007c0c */ /* 0x000fe2000bf06270 */
[----:B----4-:R-:W-:-:S04]  /*e2c0*/  IMAD.WIDE.U32 R10, R2, 0xc0, R164 ;  /* 0x000000c0020a7825 */ /* 0x010fc800078e00a4 */
        /* <DEDUP_REMOVED lines=17> */
.L_x_2020:
[----:B------:R-:W-:Y:S05]  /*e3e0*/  BSYNC.RECONVERGENT B0 ;  /* 0x0000000000007941 */ /* 0x000fea0003800200 */
.L_x_2019:
[----:B------:R-:W5:Y:S01]  /*e3f0*/  LDCU.64 UR8, c[0x0][0x540] ;  /* 0x0000a800ff0877ac */ /* 0x000f620008000a00 */
[----:B------:R-:W-:Y:S01]  /*e400*/  IMAD.MOV.U32 R175, RZ, RZ, RZ ;  /* 0x000000ffffaf7224 */ /* 0x000fe200078e00ff */
[----:B------:R-:W0:Y:S01]  /*e410*/  LDGDEPBAR ;  /* 0x00000000000079af */ /* 0x000e220000000000 */
[----:B------:R-:W2:Y:S01]  /*e420*/  LDCU UR5, c[0x0][0x508] ;  /* 0x0000a100ff0577ac */ /* 0x000ea20008000800 */
[C---:B-----5:R-:W-:Y:S01]  /*e430*/  IMAD.WIDE.U32 R2, R169.reuse, UR8, R174 ;  /* 0x00000008a9027c25 */ /* 0x060fe2000f8e00ae */
[----:B------:R-:W5:Y:S03]  /*e440*/  LDCU UR8, c[0x0][0x458] ;  /* 0x00008b00ff0877ac */ /* 0x000f660008000800 */
[----:B------:R-:W-:Y:S01]  /*e450*/  IMAD R0, R169, UR9, R3 ;  /* 0x00000009a9007c24 */ /* 0x000fe2000f8e0203 */
[----:B-1--4-:R-:W-:Y:S02]  /*e460*/  LEA R10, P0, R2, R4, 0x2 ;  /* 0x00000004020a7211 */ /* 0x012fe400078010ff */
[----:B------:R-:W-:Y:S01]  /*e470*/  LOP3.LUT R110, R110, 0x7, RZ, 0xc0, !PT ;  /* 0x000000076e6e7812 */ /* 0x000fe200078ec0ff */
[----:B------:R-:W-:Y:S01]  /*e480*/  IMAD.SHL.U32 R9, R160, 0x10, RZ ;  /* 0x00000010a0097824 */ /* 0x000fe200078e00ff */
[----:B------:R-:W-:Y:S01]  /*e490*/  LEA.HI.X R11, R2, R5, R0, 0x2, P0 ;  /* 0x00000005020b7211 */ /* 0x000fe200000f1400 */
[----:B------:R-:W-:-:S04]  /*e4a0*/  DEPBAR.LE SB0, 0x0 ;  /* 0x000080000000791a */ /* 0x000fc80000000000 */
[----:B------:R-:W4:Y:S01]  /*e4b0*/  LDG.E R4, desc[UR6][R10.64] ;  /* 0x000000060a047981 */ /* 0x000f22000c1e1900 */
[----:B------:R-:W-:Y:S01]  /*e4c0*/  LOP3.LUT R5, R72, 0x1f0, RZ, 0xc0, !PT ;  /* 0x000001f048057812 */ /* 0x000fe200078ec0ff */
[----:B------:R-:W-:Y:S01]  /*e4d0*/  IMAD.SHL.U32 R2, R160, 0x20, RZ ;  /* 0x00000020a0027824 */ /* 0x000fe200078e00ff */
[----:B------:R-:W-:Y:S01]  /*e4e0*/  BSSY.RECONVERGENT B0, `(.L_x_2021) ;  /* 0x0000029000007945 */ /* 0x000fe20003800200 */
[----:B------:R-:W-:Y:S01]  /*e4f0*/  LOP3.LUT R163, R9, 0x3e00, RZ, 0xc0, !PT ;  /* 0x00003e0009a37812 */ /* 0x000fe200078ec0ff */
[----:B-----5:R-:W4:Y:S01]  /*e500*/  MUFU.RCP R3, UR8 ;  /* 0x0000000800037d08 */ /* 0x020f220008001000 */
[----:B------:R-:W-:Y:S02]  /*e510*/  IADD3 R0, PT, PT, R5, 0x1, R170 ;  /* 0x0000000105007810 */ /* 0x000fe40007ffe0aa */
[----:B------:R-:W-:Y:S02]  /*e520*/  LOP3.LUT R44, R2, 0x120, RZ, 0xc0, !PT ;  /* 0x00000120022c7812 */ /* 0x000fe400078ec0ff */
[----:B------:R-:W-:-:S04]  /*e530*/  IADD3 R0, PT, PT, -R171, R0, R110 ;  /* 0x00000000ab007210 */ /* 0x000fc80007ffe16e */
[----:B--2---:R-:W-:Y:S01]  /*e540*/  IADD3 R0, PT, PT, R0, UR5, R59 ;  /* 0x0000000500007c10 */ /* 0x004fe2000fffe03b */
[----:B------:R-:W-:Y:S01]  /*e550*/  BAR.SYNC.DEFER_BLOCKING 0x0 ;  /* 0x0000000000007b1d */ /* 0x000fe20000010000 */
[----:B----4-:R-:W-:-:S05]  /*e560*/  FMUL.FTZ R3, R4, R3 ;  /* 0x0000000304037220 */ /* 0x010fca0000410000 */
[----:B------:R-:W-:Y:S05]  /*e570*/  @P3 BRA `(.L_x_2022) ;  /* 0x0000000000703947 */ /* 0x000fea0003800000 */
[----:B------:R-:W1:Y:S02]  /*e580*/  LDCU UR5, c[0x0][0x440] ;  /* 0x00008800ff0577ac */ /* 0x000e640008000800 */
[----:B-1----:R-:W-:Y:S02]  /*e590*/  ISETP.GE.AND P1, PT, R118, UR5, PT ;  /* 0x0000000576007c0c */ /* 0x002fe4000bf26270 */
[----:B------:R-:W-:-:S11]  /*e5a0*/  ISETP.GE.AND P0, PT, R117, UR5, PT ;  /* 0x0000000575007c0c */ /* 0x000fd6000bf06270 */
[----:B------:R-:W-:Y:S02]  /*e5b0*/  @!P1 IMAD.MOV.U32 R10, RZ, RZ, R167 ;  /* 0x000000ffff0a9224 */ /* 0x000fe400078e00a7 */
[--C-:B------:R-:W-:Y:S01]  /*e5c0*/  @!P1 IMAD.MOV.U32 R11, RZ, RZ, R166.reuse ;  /* 0x000000ffff0b9224 */ /* 0x100fe200078e00a6 */
[----:B------:R-:W-:Y:S01]  /*e5d0*/  @!P0 MOV R4, R167 ;  /* 0x000000a700048202 */ /* 0x000fe20000000f00 */
        /* <DEDUP_REMOVED lines=13> */
[----:B-1----:R-:W-:Y:S02]  /*e6b0*/  MOV R4, R167 ;  /* 0x000000a700047202 */ /* 0x002fe40000000f00 */
[----:B------:R-:W-:-:S05]  /*e6c0*/  MOV R5, R166 ;  /* 0x000000a600057202 */ /* 0x000fca0000000f00 */
[----:B------:R-:W-:Y:S01]  /*e6d0*/  @!PT LDS RZ, [RZ] ;  /* 0x00000000fffff984 */ /* 0x000fe20000000800 */
[----:B------:R-:W-:Y:S01]  /*e6e0*/  @!PT LDS RZ, [RZ] ;  /* 0x00000000fffff984 */ /* 0x000fe20000000800 */
[----:B------:R-:W-:Y:S01]  /*e6f0*/  @!PT LDS RZ, [RZ] ;  /* 0x00000000fffff984 */ /* 0x000fe20000000800 */
[----:B------:R1:W-:Y:S01]  /*e700*/  LDGSTS.E.BYPASS.LTC128B.128 [R177+0xd000], desc[UR6][R4.64+0x80] ;  /* 0x0d00008004b17fae */ /* 0x0003e2000b981a06 */
[----:B------:R-:W-:Y:S05]  /*e710*/  BRA `(.L_x_2024) ;  /* 0x0000000000147947 */ /* 0x000fea0003800000 */
.L_x_2023:
[----:B------:R2:W-:Y:S01]  /*e720*/  STS.128 [R177+0xd000], RZ ;  /* 0x00d000ffb1007388 */ /* 0x0005e20000000c00 */
[----:B------:R-:W-:Y:S05]  /*e730*/  BRA `(.L_x_2024) ;  /* 0x00000000000c7947 */ /* 0x000fea0003800000 */
.L_x_2022:
[----:B------:R4:W-:Y:S04]  /*e740*/  STS.128 [R177+0x9000], RZ ;  /* 0x009000ffb1007388 */ /* 0x0009e80000000c00 */
[----:B------:R4:W-:Y:S04]  /*e750*/  STS.128 [R177+0xb000], RZ ;  /* 0x00b000ffb1007388 */ /* 0x0009e80000000c00 */
[----:B------:R4:W-:Y:S02]  /*e760*/  STS.128 [R177+0xd000], RZ ;  /* 0x00d000ffb1007388 */ /* 0x0009e40000000c00 */
.L_x_2024:
[----:B------:R-:W-:Y:S05]  /*e770*/  BSYNC.RECONVERGENT B0 ;  /* 0x0000000000007941 */ /* 0x000fea0003800200 */
.L_x_2021:
        /* <DEDUP_REMOVED lines=28> */
.L_x_2027:
[----:B------:R1:W-:Y:S02]  /*e940*/  STS.128 [R177+0xd800], RZ ;  /* 0x00d800ffb1007388 */ /* 0x0003e40000000c00 */
.L_x_2026:
[----:B------:R-:W-:Y:S05]  /*e950*/  BSYNC.RECONVERGENT B0 ;  /* 0x0000000000007941 */ /* 0x000fea0003800200 */
.L_x_2025:
        /* <DEDUP_REMOVED lines=29> */
.L_x_2030:
[----:B------:R1:W-:Y:S02]  /*eb30*/  STS.128 [R177+0xe000], RZ ;  /* 0x00e000ffb1007388 */ /* 0x0003e40000000c00 */
.L_x_2029:
[----:B------:R-:W-:Y:S05]  /*eb40*/  BSYNC.RECONVERGENT B0 ;  /* 0x0000000000007941 */ /* 0x000fea0003800200 */
.L_x_2028:
[----:B------:R-:W-:Y:S01]  /*eb50*/  ISETP.GE.AND P0, PT, R6, R7, PT ;  /* 0x000000070600720c */ /* 0x000fe20003f06270 */
[----:B------:R-:W-:Y:S01]  /*eb60*/  BSSY.RECONVERGENT B0, `(.L_x_2031) ;  /* 0x0000021000007945 */ /* 0x000fe20003800200 */
[----:B------:R-:W-:-:S11]  /*eb70*/  IADD3 R163, PT, PT, R57, R44, R163 ;  /* 0x0000002c39a37210 */ /* 0x000fd60007ffe0a3 */
[----:B------:R1:W-:Y:S04]  /*eb80*/  @P0 STS.128 [R177+0xa800], RZ ;  /* 0x00a800ffb1000388 */ /* 0x0003e80000000c00 */
[----:B------:R1:W-:Y:S04]  /*eb90*/  @P0 STS.128 [R177+0xc800], RZ ;  /* 0x00c800ffb1000388 */ /* 0x0003e80000000c00 */
[----:B------:R1:W-:Y:S01]  /*eba0*/  @P0 STS.128 [R177+0xe800], RZ ;  /* 0x00e800ffb1000388 */ /* 0x0003e20000000c00 */
[----:B------:R-:W-:Y:S05]  /*ebb0*/  @P0 BRA `(.L_x_2032) ;  /* 0x00000000006c0947 */ /* 0x000fea0003800000 */
[----:B-1----:R-:W1:Y:S01]  /*ebc0*/  LDC.64 R4, c[0x0][0x3c0] ;  /* 0x0000f000ff047b82 */ /* 0x002e620000000a00 */
[----:B------:R-:W5:Y:S01]  /*ebd0*/  LDCU UR5, c[0x0][0x440] ;  /* 0x00008800ff0577ac */ /* 0x000f620008000800 */
[----:B------:R-:W-:Y:S01]  /*ebe0*/  MOV R7, R166 ;  /* 0x000000a600077202 */ /* 0x000fe20000000f00 */
[----:B------:R-:W-:Y:S01]  /*ebf0*/  IMAD.MOV.U32 R6, RZ, RZ, R167 ;  /* 0x000000ffff067224 */ /* 0x000fe200078e00a7 */
[----:B-----5:R-:W-:Y:S02]  /*ec00*/  ISETP.GE.AND P1, PT, R118, UR5, PT ;  /* 0x0000000576007c0c */ /* 0x020fe4000bf26270 */
[----:B------:R-:W-:Y:S01]  /*ec10*/  ISETP.GE.AND P0, PT, R117, UR5, PT ;  /* 0x0000000575007c0c */ /* 0x000fe2000bf06270 */
[----:B-1----:R-:W-:-:S04]  /*ec20*/  IMAD.WIDE.U32 R6, R4, 0xc0, R6 ;  /* 0x000000c004067825 */ /* 0x002fc800078e0006 */
[----:B------:R-:W-:-:S04]  /*ec30*/  IMAD R5, R5, 0xc0, RZ ;  /* 0x000000c005057824 */ /* 0x000fc800078e02ff */
[----:B------:R-:W-:-:S05]  /*ec40*/  IMAD.IADD R7, R5, 0x1, R7 ;  /* 0x0000000105077824 */ /* 0x000fca00078e0207 */
        /* <DEDUP_REMOVED lines=17> */
.L_x_2033:
[----:B------:R1:W-:Y:S02]  /*ed60*/  STS.128 [R177+0xe800], RZ ;  /* 0x00e800ffb1007388 */ /* 0x0003e40000000c00 */
.L_x_2032:
[----:B------:R-:W-:Y:S05]  /*ed70*/  BSYNC.RECONVERGENT B0 ;  /* 0x0000000000007941 */ /* 0x000fea0003800200 */
.L_x_2031:
[----:B------:R-:W-:Y:S01]  /*ed80*/  LOP3.LUT R9, R9, 0x100, RZ, 0xc0, !PT ;  /* 0x0000010009097812 */ /* 0x000fe200078ec0ff */
[----:B------:R-:W-:Y:S01]  /*ed90*/  IMAD.MOV.U32 R46, RZ, RZ, 0x20 ;  /* 0x00000020ff2e7424 */ /* 0x000fe200078e00ff */
[----:B------:R-:W-:Y:S01]  /*eda0*/  LOP3.LUT R162, R61, 0x8, R160, 0x78, !PT ;  /* 0x000000083da27812 */ /* 0x000fe200078e78a0 */
[----:B------:R-:W0:Y:S01]  /*edb0*/  LDGDEPBAR ;  /* 0x00000000000079af */ /* 0x000e220000000000 */
[----:B------:R-:W-:Y:S02]  /*edc0*/  LOP3.LUT R9, R9, 0x20, R2, 0xf8, !PT ;  /* 0x0000002009097812 */ /* 0x000fe400078ef802 */
        /* <DEDUP_REMOVED lines=10> */
[----:B------:R-:W5:Y:S01]  /*ee70*/  LDSM.16.M88.4 R36, [R162+0x3000] ;  /* 0x00300000a224783b */ /* 0x000f620000000200 */
[----:B------:R-:W-:-:S03]  /*ee80*/  IMAD.IADD R2, R162, 0x1, R46 ;  /* 0x00000001a2027824 */ /* 0x000fc600078e022e */
[----:B-1----:R-:W-:Y:S04]  /*ee90*/  LDSM.16.M88.4 R8, [R47] ;  /* 0x000000002f08783b */ /* 0x002fe80000000200 */
[----:B------:R-:W-:Y:S04]  /*eea0*/  LDSM.16.M88.4 R48, [R2+0x3000] ;  /* 0x003000000230783b */ /* 0x000fe80000000200 */
[----:B------:R-:W1:Y:S04]  /*eeb0*/  LDSM.16.M88.4 R28, [R162+0x3400] ;  /* 0x00340000a21c783b */ /* 0x000e680000000200 */
[----:B------:R-:W2:Y:S04]  /*eec0*/  LDSM.16.M88.4 R20, [R162+0x3800] ;  /* 0x00380000a214783b */ /* 0x000ea80000000200 */
[----:B------:R-:W3:Y:S04]  /*eed0*/  LDSM.16.M88.4 R12, [R162+0x3c00] ;  /* 0x003c0000a20c783b */ /* 0x000ee80000000200 */
[----:B------:R-:W4:Y:S04]  /*eee0*/  LDSM.16.M88.4 R104, [R162+0x4000] ;  /* 0x00400000a268783b */ /* 0x000f280000000200 */
[----:B------:R-:W4:Y:S04]  /*eef0*/  LDSM.16.M88.4 R96, [R162+0x4400] ;  /* 0x00440000a260783b */ /* 0x000f280000000200 */
[----:B------:R-:W4:Y:S04]  /*ef00*/  LDSM.16.M88.4 R88, [R162+0x4800] ;  /* 0x00480000a258783b */ /* 0x000f280000000200 */
[----:B------:R-:W4:Y:S01]  /*ef10*/  LDSM.16.M88.4 R52, [R162+0x4c00] ;  /* 0x004c0000a234783b */ /* 0x000f220000000200 */
[C---:B-----5:R-:W-:Y:S03]  /*ef20*/  HMMA.16816.F32.BF16 R40, R80.reuse, R36, RZ ;  /* 0x000000245028723c */ /* 0x060fe600000418ff */
[----:B------:R-:W5:Y:S04]  /*ef30*/  LDSM.16.M88.4 R4, [R2+0x3400] ;  /* 0x003400000204783b */ /* 0x000f680000000200 */
[----:B------:R-:W5:Y:S01]  /*ef40*/  LDSM.16.M88.4 R76, [R2+0x3800] ;  /* 0x00380000024c783b */ /* 0x000f620000000200 */
[C---:B------:R-:W-:Y:S03]  /*ef50*/  HMMA.16816.F32.BF16 R36, R80.reuse, R38, RZ ;  /* 0x000000265024723c */ /* 0x040fe600000418ff */
[----:B------:R-:W5:Y:S04]  /*ef60*/  LDSM.16.M88.4 R72, [R2+0x3c00] ;  /* 0x003c00000248783b */ /* 0x000f680000000200 */
[----:B------:R-:W5:Y:S01]  /*ef70*/  LDSM.16.M88.4 R68, [R2+0x4000] ;  /* 0x004000000244783b */ /* 0x000f620000000200 */
[----:B-1----:R-:W-:Y:S03]  /*ef80*/  HMMA.16816.F32.BF16 R32, R80, R28, RZ ;  /* 0x0000001c5020723c */ /* 0x002fe600000418ff */
[----:B------:R-:W1:Y:S04]  /*ef90*/  LDSM.16.M88.4 R64, [R2+0x4400] ;  /* 0x004400000240783b */ /* 0x000e680000000200 */
[----:B------:R-:W-:Y:S01]  /*efa0*/  LDSM.16.M88.4 R60, [R2+0x4c00] ;  /* 0x004c0000023c783b */ /* 0x000fe20000000200 */
[C---:B------:R-:W-:Y:S03]  /*efb0*/  HMMA.16816.F32.BF16 R40, R8.reuse, R48, R40 ;  /* 0x000000300828723c */ /* 0x040fe60000041828 */
[----:B------:R-:W-:Y:S04]  /*efc0*/  LDSM.16.M88.4 R112, [R162+0x5400] ;  /* 0x00540000a270783b */ /* 0x000fe80000000200 */
[----:B------:R-:W-:Y:S01]  /*efd0*/  LDSM.16.M88.4 R128, [R162+0x8000] ;  /* 0x00800000a280783b */ /* 0x000fe20000000200 */
[----:B------:R-:W-:Y:S03]  /*efe0*/  HMMA.16816.F32.BF16 R36, R8, R50, R36 ;  /* 0x000000320824723c */ /* 0x000fe60000041824 */
[----:B------:R-:W1:Y:S04]  /*eff0*/  LDSM.16.M88.4 R48, [R2+0x4800] ;  /* 0x004800000230783b */ /* 0x000e680000000200 */
[----:B------:R-:W-:Y:S01]  /*f000*/  LDSM.16.M88.4 R124, [R162+0x8400] ;  /* 0x00840000a27c783b */ /* 0x000fe20000000200 */
[C---:B--2---:R-:W-:Y:S03]  /*f010*/  HMMA.16816.F32.BF16 R24, R80.reuse, R20, RZ ;  /* 0x000000145018723c */ /* 0x044fe600000418ff */
[----:B------:R-:W-:Y:S05]  /*f020*/  LDSM.16.M88.4 R120, [R162+0x8800] ;  /* 0x00880000a278783b */ /* 0x000fea0000000200 */
[C---:B---3--:R-:W-:Y:S08]  /*f030*/  HMMA.16816.F32.BF16 R16, R80.reuse, R12, RZ ;  /* 0x0000000c5010723c */ /* 0x048ff000000418ff */
        /* <DEDUP_REMOVED lines=12> */
[C---:B-----5:R-:W-:Y:S08]  /*f100*/  HMMA.16816.F32.BF16 R32, R8.reuse, R4, R32 ;  /* 0x000000040820723c */ /* 0x060ff00000041820 */
        /* <DEDUP_REMOVED lines=17> */
[C---:B------:R-:W-:Y:S08]  /*f220*/  HMMA.16816.F32.BF16 R84, R8.reuse, R60, R84 ;  /* 0x0000003c0854723c */ /* 0x040ff00000041854 */
[----:B------:R-:W-:Y:S01]  /*f230*/  HMMA.16816.F32.BF16 R80, R8, R62, R80 ;  /* 0x0000003e0850723c */ /* 0x000fe20000041850 */
[----:B------:R-:W3:Y:S04]  /*f240*/  LDSM.16.M88.4 R8, [R162+0x6800] ;  /* 0x00680000a208783b */ /* 0x000ee80000000200 */
[----:B------:R-:W-:Y:S03]  /*f250*/  LDSM.16.M88.4 R60, [R47+0x1000] ;  /* 0x001000002f3c783b */ /* 0x000fe60000000200 */
[C---:B--2---:R-:W-:Y:S08]  /*f260*/  HMMA.16816.F32.BF16 R40, R52.reuse, R4, R40 ;  /* 0x000000043428723c */ /* 0x044ff00000041828 */
[C---:B------:R-:W-:Y:S01]  /*f270*/  HMMA.16816.F32.BF16 R36, R52.reuse, R6, R36 ;  /* 0x000000063424723c */ /* 0x040fe20000041824 */
[----:B------:R-:W2:Y:S07]  /*f280*/  LDSM.16.M88.4 R4, [R2+0x5000] ;  /* 0x005000000204783b */ /* 0x000eae0000000200 */
[C---:B------:R-:W-:Y:S08]  /*f290*/  HMMA.16816.F32.BF16 R32, R52.reuse, R112, R32 ;  /* 0x000000703420723c */ /* 0x040ff00000041820 */
[C---:B-1----:R-:W-:Y:S08]  /*f2a0*/  HMMA.16816.F32.BF16 R100, R52.reuse, R48, R100 ;  /* 0x000000303464723c */ /* 0x042ff00000041864 */
[C---:B------:R-:W-:Y:S01]  /*f2b0*/  HMMA.16816.F32.BF16 R96, R52.reuse, R50, R96 ;  /* 0x000000323460723c */ /* 0x040fe20000041860 */
[----:B------:R-:W-:Y:S07]  /*f2c0*/  LDSM.16.M88.4 R48, [R2+0x5400] ;  /* 0x005400000230783b */ /* 0x000fee0000000200 */
[C---:B---3--:R-:W-:Y:S08]  /*f2d0*/  HMMA.16816.F32.BF16 R92, R52.reuse, R8, R92 ;  /* 0x00000008345c723c */ /* 0x048ff0000004185c */
[C---:B------:R-:W-:Y:S01]  /*f2e0*/  HMMA.16816.F32.BF16 R88, R52.reuse, R10, R88 ;  /* 0x0000000a3458723c */ /* 0x040fe20000041858 */
[----:B------:R-:W1:Y:S07]  /*f2f0*/  LDSM.16.M88.4 R8, [R2+0x6000] ;  /* 0x006000000208783b */ /* 0x000e6e0000000200 */
[C---:B------:R-:W-:Y:S01]  /*f300*/  HMMA.16816.F32.BF16 R28, R52.reuse, R114, R28 ;  /* 0x00000072341c723c */ /* 0x040fe2000004181c */
[----:B------:R-:W3:Y:S07]  /*f310*/  LDSM.16.M88.4 R112, [R2+0x5800] ;  /* 0x005800000270783b */ /* 0x000eee0000000200 */
[C---:B------:R-:W-:Y:S08]  /*f320*/  HMMA.16816.F32.BF16 R24, R52.reuse, R76, R24 ;  /* 0x0000004c3418723c */ /* 0x040ff00000041818 */
[C---:B------:R-:W-:Y:S01]  /*f330*/  HMMA.16816.F32.BF16 R20, R52.reuse, R78, R20 ;  /* 0x0000004e3414723c */ /* 0x040fe20000041814 */
[----:B------:R-:W4:Y:S07]  /*f340*/  LDSM.16.M88.4 R76, [R2+0x5c00] ;  /* 0x005c0000024c783b */ /* 0x000f2e0000000200 */
[C---:B------:R-:W-:Y:S08]  /*f350*/  HMMA.16816.F32.BF16 R108, R52.reuse, R68, R108 ;  /* 0x00000044346c723c */ /* 0x040ff0000004186c */
[----:B------:R-:W-:Y:S01]  /*f360*/  HMMA.16816.F32.BF16 R104, R52, R70, R104 ;  /* 0x000000463468723c */ /* 0x000fe20000041868 */
[----:B------:R-:W-:Y:S07]  /*f370*/  LDSM.16.M88.4 R68, [R2+0x6800] ;  /* 0x006800000244783b */ /* 0x000fee0000000200 */
[C---:B--2---:R-:W-:Y:S08]  /*f380*/  HMMA.16816.F32.BF16 R40, R60.reuse, R4, R40 ;  /* 0x000000043c28723c */ /* 0x044ff00000041828 */
[C---:B------:R-:W-:Y:S01]  /*f390*/  HMMA.16816.F32.BF16 R36, R60.reuse, R6, R36 ;  /* 0x000000063c24723c */ /* 0x040fe20000041824 */
[----:B------:R-:W2:Y:S07]  /*f3a0*/  LDSM.16.M88.4 R4, [R162+0x7400] ;  /* 0x00740000a204783b */ /* 0x000eae0000000200 */
[C---:B-1----:R-:W-:Y:S08]  /*f3b0*/  HMMA.16816.F32.BF16 R108, R60.reuse, R8, R108 ;  /* 0x000000083c6c723c */ /* 0x042ff0000004186c */
[----:B------:R-:W-:Y:S01]  /*f3c0*/  HMMA.16816.F32.BF16 R104, R60, R10, R104 ;  /* 0x0000000a3c68723c */ /* 0x000fe20000041868 */
[----:B------:R-:W1:Y:S07]  /*f3d0*/  LDSM.16.M88.4 R8, [R162+0x7c00] ;  /* 0x007c0000a208783b */ /* 0x000e6e0000000200 */
[C---:B------:R-:W-:Y:S08]  /*f3e0*/  HMMA.16816.F32.BF16 R16, R52.reuse, R72, R16 ;  /* 0x000000483410723c */ /* 0x040ff00000041810 */
[C---:B------:R-:W-:Y:S01]  /*f3f0*/  HMMA.16816.F32.BF16 R12, R52.reuse, R74, R12 ;  /* 0x0000004a340c723c */ /* 0x040fe2000004180c */
[----:B------:R-:W-:Y:S07]  /*f400*/  LDSM.16.M88.4 R72, [R2+0x6400] ;  /* 0x006400000248783b */ /* 0x000fee0000000200 */
[C---:B------:R-:W-:Y:S08]  /*f410*/  HMMA.16816.F32.BF16 R84, R52.reuse, R64, R84 ;  /* 0x000000403454723c */ /* 0x040ff00000041854 */
        /* <DEDUP_REMOVED lines=9> */
[C---:B----4-:R-:W-:Y:S08]  /*f4b0*/  HMMA.16816.F32.BF16 R16, R60.reuse, R76, R16 ;  /* 0x0000004c3c10723c */ /* 0x050ff00000041810 */
[----:B------:R-:W-:Y:S01]  /*f4c0*/  HMMA.16816.F32.BF16 R12, R60, R78, R12 ;  /* 0x0000004e3c0c723c */ /* 0x000fe2000004180c */
[----:B------:R-:W-:Y:S07]  /*f4d0*/  LDSM.16.M88.4 R76, [R2+0x7000] ;  /* 0x00700000024c783b */ /* 0x000fee0000000200 */
[C---:B--2---:R-:W-:Y:S08]  /*f4e0*/  HMMA.16816.F32.BF16 R32, R132.reuse, R4, R32 ;  /* 0x000000048420723c */ /* 0x044ff00000041820 */
[C---:B------:R-:W-:Y:S01]  /*f4f0*/  HMMA.16816.F32.BF16 R28, R132.reuse, R6, R28 ;  /* 0x00000006841c723c */ /* 0x040fe2000004181c */
[----:B------:R2:W-:Y:S07]  /*f500*/  LDSM.16.M88.4 R4, [R47+0x2000] ;  /* 0x002000002f04783b */ /* 0x0005ee0000000200 */
[C---:B-1----:R-:W-:Y:S08]  /*f510*/  HMMA.16816.F32.BF16 R16, R132.reuse, R8, R16 ;  /* 0x000000088410723c */ /* 0x042ff00000041810 */
[----:B------:R-:W-:Y:S01]  /*f520*/  HMMA.16816.F32.BF16 R12, R132, R10, R12 ;  /* 0x0000000a840c723c */ /* 0x000fe2000004180c */
[----:B------:R-:W1:Y:S07]  /*f530*/  LDSM.16.M88.4 R8, [R2+0x8c00] ;  /* 0x008c00000208783b */ /* 0x000e6e0000000200 */
[----:B-----5:R-:W-:Y:S01]  /*f540*/  HMMA.16816.F32.BF16 R80, R60, R66, R80 ;  /* 0x000000423c50723c */ /* 0x020fe20000041850 */
[----:B--2---:R-:W-:-:S05]  /*f550*/  IMAD.SHL.U32 R47, R160, 0x2, RZ ;  /* 0x00000002a02f7824 */ /* 0x004fca00078e00ff */
[----:B------:R-:W-:Y:S02]  /*f560*/  LOP3.LUT R47, R47, 0x6, RZ, 0xc0, !PT ;  /* 0x000000062f2f7812 */ /* 0x000fe400078ec0ff */
[C---:B------:R-:W-:Y:S08]  /*f570*/  HMMA.16816.F32.BF16 R100, R60.reuse, R72, R100 ;  /* 0x000000483c64723c */ /* 0x040ff00000041864 */
[C---:B------:R-:W-:Y:S01]  /*f580*/  HMMA.16816.F32.BF16 R96, R60.reuse, R74, R96 ;  /* 0x0000004a3c60723c */ /* 0x040fe20000041860 */
[----:B------:R-:W2:Y:S07]  /*f590*/  LDSM.16.M88.4 R72, [R2+0x7400] ;  /* 0x007400000248783b */ /* 0x000eae0000000200 */
[C---:B------:R-:W-:Y:S08]  /*f5a0*/  HMMA.16816.F32.BF16 R92, R60.reuse, R68, R92 ;  /* 0x000000443c5c723c */ /* 0x040ff0000004185c */
[C---:B------:R-:W-:Y:S01]  /*f5b0*/  HMMA.16816.F32.BF16 R88, R60.reuse, R70, R88 ;  /* 0x000000463c58723c */ /* 0x040fe20000041858 */
[----:B------:R-:W4:Y:S07]  /*f5c0*/  LDSM.16.M88.4 R68, [R2+0x7800] ;  /* 0x007800000244783b */ /* 0x000f2e0000000200 */
        /* <DEDUP_REMOVED lines=8> */
[----:B------:R1:W5:Y:S01]  /*f650*/  LDSM.16.M88.4 R48, [R2+0x8800] ;  /* 0x008800000230783b */ /* 0x0003620000000200 */
[----:B------:R-:W-:-:S06]  /*f660*/  DEPBAR.LE SB0, 0x0 ;  /* 0x000080000000791a */ /* 0x000fcc0000000000 */
[C---:B---3--:R-:W-:Y:S08]  /*f670*/  HMMA.16816.F32.BF16 R80, R132.reuse, R114, R80 ;  /* 0x000000728450723c */ /* 0x048ff00000041850 */
[C---:B------:R-:W-:Y:S08]  /*f680*/  HMMA.16816.F32.BF16 R108, R132.reuse, R128, R108 ;  /* 0x00000080846c723c */ /* 0x040ff0000004186c */
[----:B------:R-:W-:Y:S01]  /*f690*/  HMMA.16816.F32.BF16 R104, R132, R130, R104 ;  /* 0x000000828468723c */ /* 0x000fe20000041868 */
[----:B-1----:R-:W-:-:S04]  /*f6a0*/  IMAD.IADD R2, R58, 0x1, R47 ;  /* 0x000000013a027824 */ /* 0x002fc800078e022f */
[----:B------:R-:W-:-:S03]  /*f6b0*/  VIADD R0, R2, 0x78 ;  /* 0x0000007802007836 */ /* 0x000fc60000000000 */
[C---:B------:R-:W-:Y:S02]  /*f6c0*/  HMMA.16816.F32.BF16 R100, R132.reuse, R124, R100 ;  /* 0x0000007c8464723c */ /* 0x040fe40000041864 */
[C---:B------:R-:W-:Y:S02]  /*f6d0*/  ISETP.GE.AND P5, PT, R0.reuse, R144, PT ;  /* 0x000000900000720c */ /* 0x040fe40003fa6270 */
[----:B------:R-:W-:Y:S02]  /*f6e0*/  ISETP.GE.AND P3, PT, R0, R59, PT ;  /* 0x0000003b0000720c */ /* 0x000fe40003f66270 */
[----:B------:R-:W-:Y:S02]  /*f6f0*/  I2FP.F32.U32 R47, R0 ;  /* 0x00000000002f7245 */ /* 0x000fe40000201000 */
[C---:B------:R-:W-:Y:S08]  /*f700*/  HMMA.16816.F32.BF16 R96, R132.reuse, R126, R96 ;  /* 0x0000007e8460723c */ /* 0x040ff00000041860 */
[C---:B------:R-:W-:Y:S08]  /*f710*/  HMMA.16816.F32.BF16 R92, R132.reuse, R120, R92 ;  /* 0x00000078845c723c */ /* 0x040ff0000004185c */
[C---:B------:R-:W-:Y:S08]  /*f720*/  HMMA.16816.F32.BF16 R88, R132.reuse, R122, R88 ;  /* 0x0000007a8458723c */ /* 0x040ff00000041858 */
[----:B------:R-:W-:Y:S08]  /*f730*/  HMMA.16816.F32.BF16 R84, R132, R112, R84 ;  /* 0x000000708454723c */ /* 0x000ff00000041854 */
[C---:B------:R-:W-:Y:S08]  /*f740*/  HMMA.16816.F32.BF16 R80, R4.reuse, R10, R80 ;  /* 0x0000000a0450723c */ /* 0x040ff00000041850 */
[C---:B------:R-:W-:Y:S08]  /*f750*/  HMMA.16816.F32.BF16 R40, R4.reuse, R76, R40 ;  /* 0x0000004c0428723c */ /* 0x040ff00000041828 */
[C---:B------:R-:W-:Y:S08]  /*f760*/  HMMA.16816.F32.BF16 R36, R4.reuse, R78, R36 ;  /* 0x0000004e0424723c */ /* 0x040ff00000041824 */
[C---:B--2---:R-:W-:Y:S08]  /*f770*/  HMMA.16816.F32.BF16 R32, R4.reuse, R72, R32 ;  /* 0x000000480420723c */ /* 0x044ff00000041820 */
[C---:B------:R-:W-:Y:S08]  /*f780*/  HMMA.16816.F32.BF16 R28, R4.reuse, R74, R28 ;  /* 0x0000004a041c723c */ /* 0x040ff0000004181c */
[C---:B----4-:R-:W-:Y:S08]  /*f790*/  HMMA.16816.F32.BF16 R24, R4.reuse, R68, R24 ;  /* 0x000000440418723c */ /* 0x050ff00000041818 */
[C---:B------:R-:W-:Y:S08]  /*f7a0*/  HMMA.16816.F32.BF16 R20, R4.reuse, R70, R20 ;  /* 0x000000460414723c */ /* 0x040ff00000041814 */
[C---:B-----5:R-:W-:Y:S08]  /*f7b0*/  HMMA.16816.F32.BF16 R16, R4.reuse, R64, R16 ;  /* 0x000000400410723c */ /* 0x060ff00000041810 */
[----:B------:R-:W-:Y:S01]  /*f7c0*/  HMMA.16816.F32.BF16 R12, R4, R66, R12 ;  /* 0x00000042040c723c */ /* 0x000fe2000004180c */
[----:B------:R-:W-:-:S07]  /*f7d0*/  VIADD R67, R2, 0x60 ;  /* 0x0000006002437836 */ /* 0x000fce0000000000 */
[C---:B------:R-:W-:Y:S08]  /*f7e0*/  HMMA.16816.F32.BF16 R108, R4.reuse, R60, R108 ;  /* 0x0000003c046c723c */ /* 0x040ff0000004186c */
[C---:B------:R-:W-:Y:S08]  /*f7f0*/  HMMA.16816.F32.BF16 R104, R4.reuse, R62, R104 ;  /* 0x0000003e0468723c */ /* 0x040ff00000041868 */
[----:B------:R-:W-:Y:S01]  /*f800*/  HMMA.16816.F32.BF16 R100, R4, R52, R100 ;  /* 0x000000340464723c */ /* 0x000fe20000041864 */
[----:B------:R-:W-:-:S07]  /*f810*/  VIADD R53, R2, 0x68 ;  /* 0x0000006802357836 */ /* 0x000fce0000000000 */
[C---:B------:R-:W-:Y:S08]  /*f820*/  HMMA.16816.F32.BF16 R96, R4.reuse, R54, R96 ;  /* 0x000000360460723c */ /* 0x040ff00000041860 */
[----:B------:R-:W-:Y:S01]  /*f830*/  HMMA.16816.F32.BF16 R92, R4, R48, R92 ;  /* 0x00000030045c723c */ /* 0x000fe2000004185c */
[CC--:B------:R-:W-:Y:S01]  /*f840*/  FFMA.FTZ R48, R3.reuse, R47.reuse, R80 ;  /* 0x0000002f03307223 */ /* 0x0c0fe20000010050 */
[----:B------:R-:W-:Y:S01]  /*f850*/  FFMA.FTZ R47, R3, R47, R82 ;  /* 0x0000002f032f7223 */ /* 0x000fe20000010052 */
[----:B------:R-:W-:-:S03]  /*f860*/  VIADD R49, R2, 0x28 ;  /* 0x0000002802317836 */ /* 0x000fc60000000000 */
[----:B------:R-:W-:Y:S02]  /*f870*/  FSEL R48, R48, -INF , !P5 ;  /* 0xff80000030307808 */ /* 0x000fe40006800000 */
[----:B------:R-:W-:Y:S01]  /*f880*/  HMMA.16816.F32.BF16 R88, R4, R50, R88 ;  /* 0x000000320458723c */ /* 0x000fe20000041858 */
[----:B------:R-:W-:-:S07]  /*f890*/  FSEL R47, R47, -INF , !P3 ;  /* 0xff8000002f2f7808 */ /* 0x000fce0005800000 */
[----:B------:R-:W-:Y:S01]  /*f8a0*/  HMMA.16816.F32.BF16 R84, R4, R8, R84 ;  /* 0x000000080454723c */ /* 0x000fe20000041854 */
[C---:B------:R-:W-:Y:S02]  /*f8b0*/  VIADD R5, R2.reuse, 0x8 ;  /* 0x0000000802057836 */ /* 0x040fe40000000000 */
[C---:B------:R-:W-:Y:S02]  /*f8c0*/  VIADD R4, R2.reuse, 0x1 ;  /* 0x0000000102047836 */ /* 0x040fe40000000000 */
[----:B------:R-:W-:Y:S01]  /*f8d0*/  VIADD R6, R2, 0x40 ;  /* 0x0000004002067836 */ /* 0x000fe20000000000 */
[----:B------:R-:W-:Y:S01]  /*f8e0*/  BAR.SYNC.DEFER_BLOCKING 0x0 ;  /* 0x0000000000007b1d */ /* 0x000fe20000010000 */
[C---:B------:R-:W-:Y:S02]  /*f8f0*/  ISETP.GE.AND P0, PT, R5.reuse, R144, PT ;  /* 0x000000900500720c */ /* 0x040fe40003f06270 */
[----:B------:R-:W-:Y:S02]  /*f900*/  ISETP.GE.AND P2, PT, R5, R59, PT ;  /* 0x0000003b0500720c */ /* 0x000fe40003f46270 */
[----:B------:R-:W-:-:S02]  /*f910*/  I2FP.F32.U32 R0, R4 ;  /* 0x0000000400007245 */ /* 0x000fc40000201000 */
[----:B------:R-:W-:Y:S02]  /*f920*/  I2FP.F32.U32 R5, R5 ;  /* 0x0000000500057245 */ /* 0x000fe40000201000 */
[C---:B------:R-:W-:Y:S01]  /*f930*/  ISETP.GE.AND P4, PT, R4.reuse, R144, PT ;  /* 0x000000900400720c */ /* 0x040fe20003f86270 */
[CC--:B------:R-:W-:Y:S01]  /*f940*/  FFMA.FTZ R41, R3.reuse, R0.reuse, R41 ;  /* 0x0000000003297223 */ /* 0x0c0fe20000010029 */
[----:B------:R-:W-:Y:S01]  /*f950*/  ISETP.GE.AND P1, PT, R4, R59, PT ;  /* 0x0000003b0400720c */ /* 0x000fe20003f26270 */
[C---:B------:R-:W-:Y:S01]  /*f960*/  FFMA.FTZ R43, R3.reuse, R0, R43 ;  /* 0x00000000032b7223 */ /* 0x040fe2000001002b */
[CC--:B------:R-:W-:Y:S01]  /*f970*/  FFMA.FTZ R36, R3.reuse, R5.reuse, R36 ;  /* 0x0000000503247223 */ /* 0x0c0fe20000010024 */
[----:B------:R-:W-:Y:S01]  /*f980*/  FFMA.FTZ R38, R3, R5, R38 ;  /* 0x0000000503267223 */ /* 0x000fe20000010026 */
[C---:B------:R-:W-:Y:S01]  /*f990*/  VIADD R4, R2.reuse, 0x9 ;  /* 0x0000000902047836 */ /* 0x040fe20000000000 */
[----:B------:R-:W-:Y:S01]  /*f9a0*/  FSEL R51, R41, -INF , !P4 ;  /* 0xff80000029337808 */ /* 0x000fe20006000000 */
[C---:B------:R-:W-:Y:S01]  /*f9b0*/  VIADD R5, R2.reuse, 0x10 ;  /* 0x0000001002057836 */ /* 0x040fe20000000000 */
[----:B------:R-:W-:Y:S01]  /*f9c0*/  FSEL R69, R43, -INF , !P1 ;  /* 0xff8000002b457808 */ /* 0x000fe20004800000 */
[----:B------:R-:W-:Y:S01]  /*f9d0*/  VIADD R0, R2, 0x11 ;  /* 0x0000001102007836 */ /* 0x000fe20000000000 */
[----:B------:R-:W-:-:S02]  /*f9e0*/  ISETP.GE.AND P5, PT, R4, R144, PT ;  /* 0x000000900400720c */ /* 0x000fc40003fa6270 */
[-C--:B------:R-:W-:Y:S02]  /*f9f0*/  ISETP.GE.AND P3, PT, R4, R59.reuse, PT ;  /* 0x0000003b0400720c */ /* 0x080fe40003f66270 */
[C---:B------:R-:W-:Y:S02]  /*fa00*/  ISETP.GE.AND P4, PT, R5.reuse, R144, PT ;  /* 0x000000900500720c */ /* 0x040fe40003f86270 */
[----:B------:R-:W-:Y:S02]  /*fa10*/  ISETP.GE.AND P1, PT, R5, R59, PT ;  /* 0x0000003b0500720c */ /* 0x000fe40003f26270 */
[----:B------:R-:W-:Y:S02]  /*fa20*/  FSEL R41, R36, -INF , !P0 ;  /* 0xff80000024297808 */ /* 0x000fe40004000000 */
[----:B------:R-:W-:Y:S02]  /*fa30*/  FSEL R43, R38, -INF , !P2 ;  /* 0xff800000262b7808 */ /* 0x000fe40005000000 */
[----:B------:R-:W-:-:S02]  /*fa40*/  I2FP.F32.U32 R4, R4 ;  /* 0x0000000400047245 */ /* 0x000fc40000201000 */
[----:B------:R-:W-:Y:S02]  /*fa50*/  I2FP.F32.U32 R5, R5 ;  /* 0x0000000500057245 */ /* 0x000fe40000201000 */
[C---:B------:R-:W-:Y:S01]  /*fa60*/  ISETP.GE.AND P0, PT, R0.reuse, R144, PT ;  /* 0x000000900000720c */ /* 0x040fe20003f06270 */
[CC--:B------:R-:W-:Y:S01]  /*fa70*/  FFMA.FTZ R37, R3.reuse, R4.reuse, R37 ;  /* 0x0000000403257223 */ /* 0x0c0fe20000010025 */
[----:B------:R-:W-:Y:S01]  /*fa80*/  ISETP.GE.AND P2, PT, R0, R59, PT ;  /* 0x0000003b0000720c */ /* 0x000fe20003f46270 */
[C---:B------:R-:W-:Y:S01]  /*fa90*/  FFMA.FTZ R39, R3.reuse, R4, R39 ;  /* 0x0000000403277223 */ /* 0x040fe20000010027 */
[----:B------:R-:W-:Y:S01]  /*faa0*/  I2FP.F32.U32 R0, R0 ;  /* 0x0000000000007245 */ /* 0x000fe20000201000 */
[CC--:B------:R-:W-:Y:S01]  /*fab0*/  FFMA.FTZ R32, R3.reuse, R5.reuse, R32 ;  /* 0x0000000503207223 */ /* 0x0c0fe20000010020 */
[----:B------:R-:W-:Y:S01]  /*fac0*/  FFMA.FTZ R34, R3, R5, R34 ;  /* 0x0000000503227223 */ /* 0x000fe20000010022 */
[C---:B------:R-:W-:Y:S01]  /*fad0*/  VIADD R4, R2.reuse, 0x18 ;  /* 0x0000001802047836 */ /* 0x040fe20000000000 */
[----:B------:R-:W-:Y:S01]  /*fae0*/  FSEL R71, R37, -INF , !P5 ;  /* 0xff80000025477808 */ /* 0x000fe20006800000 */
[CC--:B------:R-:W-:Y:S01]  /*faf0*/  FFMA.FTZ R5, R3.reuse, R0.reuse, R33 ;  /* 0x0000000003057223 */ /* 0x0c0fe20000010021 */
[----:B------:R-:W-:Y:S01]  /*fb00*/  FFMA.FTZ R11, R3, R0, R35 ;  /* 0x00000000030b7223 */ /* 0x000fe20000010023 */
[C---:B------:R-:W-:Y:S01]  /*fb10*/  VIADD R0, R2.reuse, 0x19 ;  /* 0x0000001902007836 */ /* 0x040fe20000000000 */
[----:B------:R-:W-:Y:S01]  /*fb20*/  FSEL R39, R39, -INF , !P3 ;  /* 0xff80000027277808 */ /* 0x000fe20005800000 */
[----:B------:R-:W-:Y:S01]  /*fb30*/  VIADD R35, R2, 0x20 ;  /* 0x0000002002237836 */ /* 0x000fe20000000000 */
[----:B------:R-:W-:-:S02]  /*fb40*/  ISETP.GE.AND P5, PT, R4, R144, PT ;  /* 0x000000900400720c */ /* 0x000fc40003fa6270 */
[-C--:B------:R-:W-:Y:S02]  /*fb50*/  ISETP.GE.AND P3, PT, R4, R59.reuse, PT ;  /* 0x0000003b0400720c */ /* 0x080fe40003f66270 */
[----:B------:R-:W-:Y:S02]  /*fb60*/  FSEL R37, R32, -INF , !P4 ;  /* 0xff80000020257808 */ /* 0x000fe40006000000 */
[----:B------:R-:W-:Y:S02]  /*fb70*/  FSEL R33, R34, -INF , !P1 ;  /* 0xff80000022217808 */ /* 0x000fe40004800000 */
[----:B------:R-:W-:Y:S02]  /*fb80*/  I2FP.F32.U32 R4, R4 ;  /* 0x0000000400047245 */ /* 0x000fe40000201000 */
[C---:B------:R-:W-:Y:S02]  /*fb90*/  ISETP.GE.AND P4, PT, R0.reuse, R144, PT ;  /* 0x000000900000720c */ /* 0x040fe40003f86270 */
[----:B------:R-:W-:Y:S01]  /*fba0*/  ISETP.GE.AND P1, PT, R0, R59, PT ;  /* 0x0000003b0000720c */ /* 0x000fe20003f26270 */
[-C--:B------:R-:W-:Y:S01]  /*fbb0*/  FFMA.FTZ R7, R3, R4.reuse, R28 ;  /* 0x0000000403077223 */ /* 0x080fe2000001001c */
[----:B------:R-:W-:Y:S01]  /*fbc0*/  FSEL R5, R5, -INF , !P0 ;  /* 0xff80000005057808 */ /* 0x000fe20004000000 */
[----:B------:R-:W-:Y:S01]  /*fbd0*/  FFMA.FTZ R30, R3, R4, R30 ;  /* 0x00000004031e7223 */ /* 0x000fe2000001001e */
[----:B------:R-:W-:Y:S01]  /*fbe0*/  FSEL R11, R11, -INF , !P2 ;  /* 0xff8000000b0b7808 */ /* 0x000fe20005000000 */
[----:B------:R-:W-:Y:S01]  /*fbf0*/  VIADD R4, R2, 0x21 ;  /* 0x0000002102047836 */ /* 0x000fe20000000000 */
[----:B------:R-:W-:-:S02]  /*fc00*/  I2FP.F32.U32 R0, R0 ;  /* 0x0000000000007245 */ /* 0x000fc40000201000 */
[C---:B------:R-:W-:Y:S02]  /*fc10*/  ISETP.GE.AND P0, PT, R35.reuse, R144, PT ;  /* 0x000000902300720c */ /* 0x040fe40003f06270 */
[----:B------:R-:W-:Y:S01]  /*fc20*/  ISETP.GE.AND P2, PT, R35, R59, PT ;  /* 0x0000003b2300720c */ /* 0x000fe20003f46270 */
[CC--:B------:R-:W-:Y:S01]  /*fc30*/  FFMA.FTZ R29, R3.reuse, R0.reuse, R29 ;  /* 0x00000000031d7223 */ /* 0x0c0fe2000001001d */
[----:B------:R-:W-:Y:S01]  /*fc40*/  I2FP.F32.U32 R35, R35 ;  /* 0x0000002300237245 */ /* 0x000fe20000201000 */
[----:B------:R-:W-:Y:S01]  /*fc50*/  FFMA.FTZ R9, R3, R0, R31 ;  /* 0x0000000003097223 */ /* 0x000fe2000001001f */
[----:B------:R-:W-:Y:S01]  /*fc60*/  VIADD R0, R2, 0x29 ;  /* 0x0000002902007836 */ /* 0x000fe20000000000 */
[----:B------:R-:W-:Y:S02]  /*fc70*/  FSEL R7, R7, -INF , !P5 ;  /* 0xff80000007077808 */ /* 0x000fe40006800000 */
[CC--:B------:R-:W-:Y:S01]  /*fc80*/  FFMA.FTZ R24, R3.reuse, R35.reuse, R24 ;  /* 0x0000002303187223 */ /* 0x0c0fe20000010018 */
[----:B------:R-:W-:Y:S01]  /*fc90*/  FFMA.FTZ R26, R3, R35, R26 ;  /* 0x00000023031a7223 */ /* 0x000fe2000001001a */
[----:B------:R-:W-:-:S02]  /*fca0*/  FSEL R31, R30, -INF , !P3 ;  /* 0xff8000001e1f7808 */ /* 0x000fc40005800000 */
[C---:B------:R-:W-:Y:S02]  /*fcb0*/  ISETP.GE.AND P5, PT, R4.reuse, R144, PT ;  /* 0x000000900400720c */ /* 0x040fe40003fa6270 */
[-C--:B------:R-:W-:Y:S02]  /*fcc0*/  ISETP.GE.AND P3, PT, R4, R59.reuse, PT ;  /* 0x0000003b0400720c */ /* 0x080fe40003f66270 */
[----:B------:R-:W-:Y:S02]  /*fcd0*/  FSEL R35, R29, -INF , !P4 ;  /* 0xff8000001d237808 */ /* 0x000fe40006000000 */
[----:B------:R-:W-:Y:S02]  /*fce0*/  I2FP.F32.U32 R4, R4 ;  /* 0x0000000400047245 */ /* 0x000fe40000201000 */
[----:B------:R-:W-:Y:S02]  /*fcf0*/  FSEL R29, R24, -INF , !P0 ;  /* 0xff800000181d7808 */ /* 0x000fe40004000000 */
[----:B------:R-:W-:Y:S01]  /*fd00*/  FSEL R195, R26, -INF , !P2 ;  /* 0xff8000001ac37808 */ /* 0x000fe20005000000 */
[-C--:B------:R-:W-:Y:S01]  /*fd10*/  FFMA.FTZ R199, R3, R4.reuse, R25 ;  /* 0x0000000403c77223 */ /* 0x080fe20000010019 */
[----:B------:R-:W-:Y:S01]  /*fd20*/  FSEL R9, R9, -INF , !P1 ;  /* 0xff80000009097808 */ /* 0x000fe20004800000 */
[----:B------:R-:W-:Y:S01]  /*fd30*/  FFMA.FTZ R25, R3, R4, R27 ;  /* 0x0000000403197223 */ /* 0x000fe2000001001b */
[----:B------:R-:W-:Y:S01]  /*fd40*/  ISETP.GE.AND P0, PT, R0, R144, PT ;  /* 0x000000900000720c */ /* 0x000fe20003f06270 */
[----:B------:R-:W-:Y:S01]  /*fd50*/  VIADD R4, R2, 0x30 ;  /* 0x0000003002047836 */ /* 0x000fe20000000000 */
        /* <DEDUP_REMOVED lines=13> */
[----:B------:R-:W-:-:S02]  /*fe30*/  FSEL R197, R20, -INF , !P4 ;  /* 0xff80000014c57808 */ /* 0x000fc40006000000 */
[----:B------:R-:W-:Y:S02]  /*fe40*/  FSEL R23, R22, -INF , !P1 ;  /* 0xff80000016177808 */ /* 0x000fe40004800000 */
[----:B------:R-:W-:Y:S02]  /*fe50*/  FSEL R27, R27, -INF , !P0 ;  /* 0xff8000001b1b7808 */ /* 0x000fe40004000000 */
[----:B------:R-:W-:Y:S02]  /*fe60*/  FSEL R21, R21, -INF , !P2 ;  /* 0xff80000015157808 */ /* 0x000fe40005000000 */
[CC--:B------:R-:W-:Y:S02]  /*fe70*/  ISETP.GE.AND P5, PT, R4.reuse, R144.reuse, PT ;  /* 0x000000900400720c */ /* 0x0c0fe40003fa6270 */
[----:B------:R-:W-:Y:S02]  /*fe80*/  ISETP.GE.AND P3, PT, R4, R59, PT ;  /* 0x0000003b0400720c */ /* 0x000fe40003f66270 */
[----:B------:R-:W-:-:S02]  /*fe90*/  ISETP.GE.AND P4, PT, R0, R144, PT ;  /* 0x000000900000720c */ /* 0x000fc40003f86270 */
[-C--:B------:R-:W-:Y:S02]  /*fea0*/  ISETP.GE.AND P1, PT, R0, R59.reuse, PT ;  /* 0x0000003b0000720c */ /* 0x080fe40003f26270 */
[C---:B------:R-:W-:Y:S02]  /*feb0*/  ISETP.GE.AND P0, PT, R49.reuse, R144, PT ;  /* 0x000000903100720c */ /* 0x040fe40003f06270 */
[----:B------:R-:W-:Y:S02]  /*fec0*/  ISETP.GE.AND P2, PT, R49, R59, PT ;  /* 0x0000003b3100720c */ /* 0x000fe40003f46270 */
[----:B------:R-:W-:Y:S02]  /*fed0*/  I2FP.F32.U32 R4, R4 ;  /* 0x0000000400047245 */ /* 0x000fe40000201000 */
[----:B------:R-:W-:Y:S02]  /*fee0*/  I2FP.F32.U32 R0, R0 ;  /* 0x0000000000007245 */ /* 0x000fe40000201000 */
[----:B------:R-:W-:Y:S01]  /*fef0*/  I2FP.F32.U32 R49, R49 ;  /* 0x0000003100317245 */ /* 0x000fe20000201000 */
[CC--:B------:R-:W-:Y:S01]  /*ff00*/  FFMA.FTZ R16, R3.reuse, R4.reuse, R16 ;  /* 0x0000000403107223 */ /* 0x0c0fe20000010010 */
[C---:B------:R-:W-:Y:S01]  /*ff10*/  FFMA.FTZ R18, R3.reuse, R4, R18 ;  /* 0x0000000403127223 */ /* 0x040fe20000010012 */
[CC--:B------:R-:W-:Y:S01]  /*ff20*/  FFMA.FTZ R17, R3.reuse, R0.reuse, R17 ;  /* 0x0000000003117223 */ /* 0x0c0fe20000010011 */
[C---:B------:R-:W-:Y:S01]  /*ff30*/  FFMA.FTZ R19, R3.reuse, R0, R19 ;  /* 0x0000000003137223 */ /* 0x040fe20000010013 */
[CC--:B------:R-:W-:Y:S01]  /*ff40*/  FFMA.FTZ R12, R3.reuse, R49.reuse, R12 ;  /* 0x00000031030c7223 */ /* 0x0c0fe2000001000c */
[----:B------:R-:W-:Y:S01]  /*ff50*/  FFMA.FTZ R14, R3, R49, R14 ;  /* 0x00000031030e7223 */ /* 0x000fe2000001000e */
[----:B------:R-:W-:Y:S01]  /*ff60*/  VIADD R4, R2, 0x39 ;  /* 0x0000003902047836 */ /* 0x000fe20000000000 */
[----:B------:R-:W-:Y:S01]  /*ff70*/  FSEL R131, R16, -INF , !P5 ;  /* 0xff80000010837808 */ /* 0x000fe20006800000 */
[----:B------:R-:W-:Y:S01]  /*ff80*/  VIADD R0, R2, 0x41 ;  /* 0x0000004102007836 */ /* 0x000fe20000000000 */
[----:B------:R-:W-:-:S02]  /*ff90*/  FSEL R135, R18, -INF , !P3 ;  /* 0xff80000012877808 */ /* 0x000fc40005800000 */
[----:B------:R-:W-:Y:S02]  /*ffa0*/  FSEL R129, R12, -INF , !P0 ;  /* 0xff8000000c817808 */ /* 0x000fe40004000000 */
[----:B------:R-:W-:Y:S02]  /*ffb0*/  FSEL R133, R14, -INF , !P2 ;  /* 0xff8000000e857808 */ /* 0x000fe40005000000 */
[CC--:B------:R-:W-:Y:S02]  /*ffc0*/  ISETP.GE.AND P5, PT, R4.reuse, R144.reuse, PT ;  /* 0x000000900400720c */ /* 0x0c0fe40003fa6270 */
[----:B------:R-:W-:Y:S02]  /*ffd0*/  ISETP.GE.AND P3, PT, R4, R59, PT ;  /* 0x0000003b0400720c */ /* 0x000fe40003f66270 */
[----:B------:R-:W-:Y:S02]  /*ffe0*/  FSEL R191, R17, -INF , !P4 ;  /* 0xff80000011bf7808 */ /* 0x000fe40006000000 */
[----:B------:R-:W-:-:S02]  /*fff0*/  ISETP.GE.AND P0, PT, R0, R144, PT ;  /* 0x000000900000720c */ /* 0x000fc40003f06270 */
[----:B------:R-:W-:Y:S02]  /*10000*/  ISETP.GE.AND P2, PT, R0, R59, PT ;  /* 0x0000003b0000720c */ /* 0x000fe40003f46270 */
[----:B------:R-:W-:Y:S02]  /*10010*/  I2FP.F32.U32 R4, R4 ;  /* 0x0000000400047245 */ /* 0x000fe40000201000 */
[----:B------:R-:W-:Y:S02]  /*10020*/  I2FP.F32.U32 R17, R6 ;  /* 0x0000000600117245 */ /* 0x000fe40000201000 */
[----:B------:R-:W-:Y:S01]  /*10030*/  I2FP.F32.U32 R0, R0 ;  /* 0x0000000000007245 */ /* 0x000fe20000201000 */
[----:B------:R-:W-:Y:S01]  /*10040*/  FFMA.FTZ R193, R3, R4, R13 ;  /* 0x0000000403c17223 */ /* 0x000fe2000001000d */
[----:B------:R-:W-:Y:S01]  /*10050*/  FSEL R189, R19, -INF , !P1 ;  /* 0xff80000013bd7808 */ /* 0x000fe20004800000 */
[CC--:B------:R-:W-:Y:S01]  /*10060*/  FFMA.FTZ R108, R3.reuse, R17.reuse, R108 ;  /* 0x00000011036c7223 */ /* 0x0c0fe2000001006c */
[C---:B------:R-:W-:Y:S01]  /*10070*/  FFMA.FTZ R110, R3.reuse, R17, R110 ;  /* 0x00000011036e7223 */ /* 0x040fe2000001006e */
[CC--:B------:R-:W-:Y:S01]  /*10080*/  FFMA.FTZ R109, R3.reuse, R0.reuse, R109 ;  /* 0x00000000036d7223 */ /* 0x0c0fe2000001006d */
[----:B------:R-:W-:Y:S01]  /*10090*/  FFMA.FTZ R111, R3, R0, R111 ;  /* 0x00000000036f7223 */ /* 0x000fe2000001006f */
[----:B------:R-:W-:Y:S01]  /*100a0*/  ISETP.GE.AND P4, PT, R6, R144, PT ;  /* 0x000000900600720c */ /* 0x000fe20003f86270 */
[----:B------:R-:W-:Y:S01]  /*100b0*/  VIADD R0, R2, 0x49 ;  /* 0x0000004902007836 */ /* 0x000fe20000000000 */
[----:B------:R-:W-:Y:S01]  /*100c0*/  ISETP.GE.AND P1, PT, R6, R59, PT ;  /* 0x0000003b0600720c */ /* 0x000fe20003f26270 */
[----:B------:R-:W-:-:S02]  /*100d0*/  VIADD R13, R2, 0x50 ;  /* 0x00000050020d7836 */ /* 0x000fc40000000000 */
[----:B------:R-:W-:Y:S01]  /*100e0*/  FFMA.FTZ R15, R3, R4, R15 ;  /* 0x00000004030f7223 */ /* 0x000fe2000001000f */
[----:B------:R-:W-:Y:S01]  /*100f0*/  VIADD R4, R2, 0x48 ;  /* 0x0000004802047836 */ /* 0x000fe20000000000 */
[----:B------:R-:W-:Y:S01]  /*10100*/  FSEL R155, R108, -INF , !P4 ;  /* 0xff8000006c9b7808 */ /* 0x000fe20006000000 */
[----:B------:R-:W-:Y:S01]  /*10110*/  VIADD R6, R2, 0x70 ;  /* 0x0000007002067836 */ /* 0x000fe20000000000 */
[----:B------:R-:W-:Y:S02]  /*10120*/  FSEL R159, R110, -INF , !P1 ;  /* 0xff8000006e9f7808 */ /* 0x000fe40004800000 */
[----:B------:R-:W-:Y:S02]  /*10130*/  FSEL R153, R109, -INF , !P0 ;  /* 0xff8000006d997808 */ /* 0x000fe40004000000 */
[----:B------:R-:W-:Y:S02]  /*10140*/  FSEL R157, R111, -INF , !P2 ;  /* 0xff8000006f9d7808 */ /* 0x000fe40005000000 */
[----:B------:R-:W-:-:S02]  /*10150*/  ISETP.GE.AND P4, PT, R0, R144, PT ;  /* 0x000000900000720c */ /* 0x000fc40003f86270 */
[-C--:B------:R-:W-:Y:S02]  /*10160*/  ISETP.GE.AND P1, PT, R0, R59.reuse, PT ;  /* 0x0000003b0000720c */ /* 0x080fe40003f26270 */
        /* <DEDUP_REMOVED lines=8> */
[C---:B------:R-:W-:Y:S01]  /*101f0*/  ISETP.GE.AND P5, PT, R4.reuse, R144, PT ;  /* 0x000000900400720c */ /* 0x040fe20003fa6270 */
[C---:B------:R-:W-:Y:S01]  /*10200*/  FFMA.FTZ R100, R3.reuse, R13, R100 ;  /* 0x0000000d03647223 */ /* 0x040fe20000010064 */
[----:B------:R-:W-:Y:S01]  /*10210*/  ISETP.GE.AND P3, PT, R4, R59, PT ;  /* 0x0000003b0400720c */ /* 0x000fe20003f66270 */
[C---:B------:R-:W-:Y:S01]  /*10220*/  FFMA.FTZ R102, R3.reuse, R13, R102 ;  /* 0x0000000d03667223 */ /* 0x040fe20000010066 */
[----:B------:R-:W-:Y:S01]  /*10230*/  I2FP.F32.U32 R4, R4 ;  /* 0x0000000400047245 */ /* 0x000fe20000201000 */
[----:B------:R-:W-:Y:S01]  /*10240*/  VIADD R0, R2, 0x59 ;  /* 0x0000005902007836 */ /* 0x000fe20000000000 */
[----:B------:R-:W-:Y:S01]  /*10250*/  FSEL R147, R100, -INF , !P0 ;  /* 0xff80000064937808 */ /* 0x000fe20004000000 */
[----:B------:R-:W-:Y:S01]  /*10260*/  VIADD R13, R2, 0x58 ;  /* 0x00000058020d7836 */ /* 0x000fe20000000000 */
[----:B------:R-:W-:Y:S01]  /*10270*/  FSEL R143, R102, -INF , !P2 ;  /* 0xff800000668f7808 */ /* 0x000fe20005000000 */
[CC--:B------:R-:W-:Y:S01]  /*10280*/  FFMA.FTZ R104, R3.reuse, R4.reuse, R104 ;  /* 0x0000000403687223 */ /* 0x0c0fe20000010068 */
[----:B------:R-:W-:Y:S01]  /*10290*/  FFMA.FTZ R106, R3, R4, R106 ;  /* 0x00000004036a7223 */ /* 0x000fe2000001006a */
        /* <DEDUP_REMOVED lines=11> */
[----:B------:R-:W-:Y:S01]  /*10350*/  FSEL R181, R106, -INF , !P3 ;  /* 0xff8000006ab57808 */ /* 0x000fe20005800000 */
[C---:B------:R-:W-:Y:S01]  /*10360*/  FFMA.FTZ R99, R3.reuse, R0, R99 ;  /* 0x0000000003637223 */ /* 0x040fe20000010063 */
[C---:B------:R-:W-:Y:S01]  /*10370*/  ISETP.GE.AND P5, PT, R4.reuse, R144, PT ;  /* 0x000000900400720c */ /* 0x040fe20003fa6270 */
[C---:B------:R-:W-:Y:S01]  /*10380*/  FFMA.FTZ R96, R3.reuse, R13, R96 ;  /* 0x0000000d03607223 */ /* 0x040fe20000010060 */
[----:B------:R-:W-:Y:S01]  /*10390*/  ISETP.GE.AND P3, PT, R4, R59, PT ;  /* 0x0000003b0400720c */ /* 0x000fe20003f66270 */
[----:B------:R-:W-:Y:S01]  /*103a0*/  FFMA.FTZ R98, R3, R13, R98 ;  /* 0x0000000d03627223 */ /* 0x000fe20000010062 */
[----:B------:R-:W-:Y:S01]  /*103b0*/  I2FP.F32.U32 R4, R4 ;  /* 0x0000000400047245 */ /* 0x000fe20000201000 */
[----:B------:R-:W-:Y:S01]  /*103c0*/  VIADD R0, R2, 0x61 ;  /* 0x0000006102007836 */ /* 0x000fe20000000000 */
[----:B------:R-:W-:-:S02]  /*103d0*/  FSEL R145, R97, -INF , !P0 ;  /* 0xff80000061917808 */ /* 0x000fc40004000000 */
[----:B------:R-:W-:Y:S01]  /*103e0*/  FSEL R137, R99, -INF , !P2 ;  /* 0xff80000063897808 */ /* 0x000fe20005000000 */
[CC--:B------:R-:W-:Y:S01]  /*103f0*/  FFMA.FTZ R101, R3.reuse, R4.reuse, R101 ;  /* 0x0000000403657223 */ /* 0x0c0fe20000010065 */
[----:B------:R-:W-:Y:S01]  /*10400*/  FFMA.FTZ R103, R3, R4, R103 ;  /* 0x0000000403677223 */ /* 0x000fe20000010067 */
[----:B------:R-:W-:Y:S01]  /*10410*/  FSEL R149, R96, -INF , !P4 ;  /* 0xff80000060957808 */ /* 0x000fe20006000000 */
[----:B------:R-:W-:Y:S01]  /*10420*/  VIADD R4, R2, 0x69 ;  /* 0x0000006902047836 */ /* 0x000fe20000000000 */
[----:B------:R-:W-:Y:S02]  /*10430*/  FSEL R139, R98, -INF , !P1 ;  /* 0xff800000628b7808 */ /* 0x000fe40004800000 */
[CC--:B------:R-:W-:Y:S02]  /*10440*/  ISETP.GE.AND P0, PT, R53.reuse, R144.reuse, PT ;  /* 0x000000903500720c */ /* 0x0c0fe40003f06270 */
[----:B------:R-:W-:Y:S02]  /*10450*/  ISETP.GE.AND P2, PT, R53, R59, PT ;  /* 0x0000003b3500720c */ /* 0x000fe40003f46270 */
[----:B------:R-:W-:-:S02]  /*10460*/  ISETP.GE.AND P4, PT, R0, R144, PT ;  /* 0x000000900000720c */ /* 0x000fc40003f86270 */
[----:B------:R-:W-:Y:S02]  /*10470*/  ISETP.GE.AND P1, PT, R0, R59, PT ;  /* 0x0000003b0000720c */ /* 0x000fe40003f26270 */
[----:B------:R-:W-:Y:S02]  /*10480*/  I2FP.F32.U32 R53, R53 ;  /* 0x0000003500357245 */ /* 0x000fe40000201000 */
[----:B------:R-:W-:Y:S02]  /*10490*/  I2FP.F32.U32 R0, R0 ;  /* 0x0000000000007245 */ /* 0x000fe40000201000 */
[----:B------:R-:W-:Y:S01]  /*104a0*/  FSEL R151, R101, -INF , !P5 ;  /* 0xff80000065977808 */ /* 0x000fe20006800000 */
[----:B------:R-:W-:Y:S01]  /*104b0*/  FFMA.FTZ R88, R3, R53, R88 ;  /* 0x0000003503587223 */ /* 0x000fe20000010058 */
[----:B------:R-:W-:Y:S01]  /*104c0*/  FSEL R141, R103, -INF , !P3 ;  /* 0xff800000678d7808 */ /* 0x000fe20005800000 */
[----:B------:R-:W-:Y:S01]  /*104d0*/  FFMA.FTZ R93, R3, R0, R93 ;  /* 0x00000000035d7223 */ /* 0x000fe2000001005d */
[----:B------:R-:W-:Y:S01]  /*104e0*/  ISETP.GE.AND P5, PT, R67, R144, PT ;  /* 0x000000904300720c */ /* 0x000fe20003fa6270 */
[----:B------:R-:W-:Y:S01]  /*104f0*/  FFMA.FTZ R65, R3, R0, R95 ;  /* 0x0000000003417223 */ /* 0x000fe2000001005f */
        /* <DEDUP_REMOVED lines=8> */
[C---:B------:R-:W-:Y:S02]  /*10580*/  ISETP.GE.AND P0, PT, R0.reuse, R144, PT ;  /* 0x000000900000720c */ /* 0x040fe40003f06270 */
        /* <DEDUP_REMOVED lines=10> */
[----:B------:R-:W-:Y:S02]  /*10630*/  I2FP.F32.U32 R13, R6 ;  /* 0x00000006000d7245 */ /* 0x000fe40000201000 */
[----:B------:R-:W-:Y:S01]  /*10640*/  FSEL R125, R93, -INF , !P4 ;  /* 0xff8000005d7d7808 */ /* 0x000fe20006000000 */
[-C--:B------:R-:W-:Y:S01]  /*10650*/  FFMA.FTZ R89, R3, R4.reuse, R89 ;  /* 0x0000000403597223 */ /* 0x080fe20000010059 */
[----:B------:R-:W-:Y:S01]  /*10660*/  FSEL R65, R65, -INF , !P1 ;  /* 0xff80000041417808 */ /* 0x000fe20004800000 */
[C---:B------:R-:W-:Y:S01]  /*10670*/  FFMA.FTZ R60, R3.reuse, R4, R91 ;  /* 0x00000004033c7223 */ /* 0x040fe2000001005b */
[CC--:B------:R-:W-:Y:S01]  /*10680*/  FFMA.FTZ R55, R3.reuse, R13.reuse, R84 ;  /* 0x0000000d03377223 */ /* 0x0c0fe20000010054 */
[----:B------:R-:W-:Y:S01]  /*10690*/  FFMA.FTZ R49, R3, R13, R86 ;  /* 0x0000000d03317223 */ /* 0x000fe20000010056 */
[C---:B------:R-:W-:Y:S02]  /*106a0*/  ISETP.GE.AND P4, PT, R6.reuse, R144, PT ;  /* 0x000000900600720c */ /* 0x040fe40003f86270 */
[----:B------:R-:W-:-:S02]  /*106b0*/  ISETP.GE.AND P1, PT, R6, R59, PT ;  /* 0x0000003b0600720c */ /* 0x000fc40003f26270 */
[----:B------:R-:W-:Y:S02]  /*106c0*/  FSEL R63, R63, -INF , !P0 ;  /* 0xff8000003f3f7808 */ /* 0x000fe40004000000 */
[----:B------:R-:W-:Y:S02]  /*106d0*/  ISETP.NE.AND P0, PT, R56, 0x1, PT ;  /* 0x000000013800780c */ /* 0x000fe40003f05270 */
[----:B------:R-:W-:Y:S02]  /*106e0*/  FSEL R121, R89, -INF , !P5 ;  /* 0xff80000059797808 */ /* 0x000fe40006800000 */
[----:B------:R-:W-:Y:S02]  /*106f0*/  FSEL R60, R60, -INF , !P3 ;  /* 0xff8000003c3c7808 */ /* 0x000fe40005800000 */
[----:B------:R-:W-:Y:S02]  /*10700*/  FSEL R55, R55, -INF , !P4 ;  /* 0xff80000037377808 */ /* 0x000fe40006000000 */
[----:B------:R-:W-:-:S02]  /*10710*/  FSEL R49, R49, -INF , !P1 ;  /* 0xff80000031317808 */ /* 0x000fc40004800000 */
[CC--:B------:R-:W-:Y:S02]  /*10720*/  ISETP.GE.AND P5, PT, R2.reuse, R144.reuse, PT ;  /* 0x000000900200720c */ /* 0x0c0fe40003fa6270 */
[-C--:B------:R-:W-:Y:S02]  /*10730*/  ISETP.GE.AND P3, PT, R2, R59.reuse, PT ;  /* 0x0000003b0200720c */ /* 0x080fe40003f66270 */
[C---:B------:R-:W-:Y:S02]  /*10740*/  ISETP.GE.AND P4, PT, R0.reuse, R144, PT ;  /* 0x000000900000720c */ /* 0x040fe40003f86270 */
[----:B------:R-:W-:Y:S02]  /*10750*/  ISETP.GE.AND P1, PT, R0, R59, PT ;  /* 0x0000003b0000720c */ /* 0x000fe40003f26270 */
[----:B------:R-:W-:Y:S02]  /*10760*/  I2FP.F32.U32 R2, R2 ;  /* 0x0000000200027245 */ /* 0x000fe40000201000 */
[----:B------:R-:W-:-:S02]  /*10770*/  I2FP.F32.U32 R0, R0 ;  /* 0x0000000000007245 */ /* 0x000fc40000201000 */
[----:B------:R-:W-:Y:S01]  /*10780*/  FSEL R52, R52, -INF , !P2 ;  /* 0xff80000034347808 */ /* 0x000fe20005000000 */
[CC--:B------:R-:W-:Y:S01]  /*10790*/  FFMA.FTZ R15, R3.reuse, R2.reuse, R40 ;  /* 0x00000002030f7223 */ /* 0x0c0fe20000010028 */
[C---:B------:R-:W-:Y:S01]  /*107a0*/  FFMA.FTZ R13, R3.reuse, R2, R42 ;  /* 0x00000002030d7223 */ /* 0x040fe2000001002a */
[CC--:B------:R-:W-:Y:S01]  /*107b0*/  FFMA.FTZ R61, R3.reuse, R0.reuse, R81 ;  /* 0x00000000033d7223 */ /* 0x0c0fe20000010051 */
[----:B------:R-:W-:Y:S02]  /*107c0*/  FFMA.FTZ R50, R3, R0, R83 ;  /* 0x0000000003327223 */ /* 0x000fe40000010053 */
[----:B------:R-:W-:Y:S02]  /*107d0*/  FSEL R15, R15, -INF , !P5 ;  /* 0xff8000000f0f7808 */ /* 0x000fe40006800000 */
[----:B------:R-:W-:Y:S02]  /*107e0*/  FSEL R13, R13, -INF , !P3 ;  /* 0xff8000000d0d7808 */ /* 0x000fe40005800000 */
[----:B------:R-:W-:-:S02]  /*107f0*/  FSEL R61, R61, -INF , !P4 ;  /* 0xff8000003d3d7808 */ /* 0x000fc40006000000 */
[----:B------:R-:W-:Y:S01]  /*10800*/  FSEL R50, R50, -INF , !P1 ;  /* 0xff80000032327808 */ /* 0x000fe20004800000 */
[----:B------:R-:W-:Y:S06]  /*10810*/  @!P0 BRA `(.L_x_2034) ;  /* 0x0000000800648947 */ /* 0x000fec0003800000 */
        /* <DEDUP_REMOVED lines=12> */
.L_x_2035:
        /* <DEDUP_REMOVED lines=10> */
[----:B------:R-:W-:-:S05]  /*10980*/  ISETP.GE.AND P3, PT, R58, RZ, PT ;  /* 0x000000ff3a00720c */ /* 0x000fca0003f66270 */
        /* <DEDUP_REMOVED lines=22> */
[----:B------:R-:W-:-:S02]  /*10af0*/  ISETP.NE.AND P2, PT, R17, RZ, PT ;  /* 0x000000ff1100720c */ /* 0x000fc40003f45270 */
[----:B------:R-:W-:-:S05]  /*10b00*/  LOP3.LUT R19, RZ, R17, RZ, 0x33, !PT ;  /* 0x00000011ff137212 */ /* 0x000fca00078e33ff */
[----:B------:R-:W-:-:S04]  /*10b10*/  @P4 IADD3 R6, PT, PT, R6, 0x1, RZ ;  /* 0x0000000106064810 */ /* 0x000fc80007ffe0ff */
[----:B------:R-:W-:Y:S01]  /*10b20*/  @P5 VIADD R10, R10, 0x1 ;  /* 0x000000010a0a5836 */ /* 0x000fe20000000000 */
[----:B------:R-:W-:-:S03]  /*10b30*/  @!P1 IADD3 R6, PT, PT, -R6, RZ, RZ ;  /* 0x000000ff06069210 */ /* 0x000fc60007ffe1ff */
[----:B------:R-:W-:Y:S01]  /*10b40*/  @!P3 IMAD.MOV R10, RZ, RZ, -R10 ;  /* 0x000000ffff0ab224 */ /* 0x000fe200078e0a0a */
[----:B------:R-:W-:-:S04]  /*10b50*/  SEL R2, R19, R6, !P2 ;  /* 0x0000000613027207 */ /* 0x000fc80005000000 */
[----:B------:R-:W-:Y:S01]  /*10b60*/  SEL R19, R19, R10, !P2 ;  /* 0x0000000a13137207 */ /* 0x000fe20005000000 */
[----:B------:R-:W-:-:S04]  /*10b70*/  IMAD.WIDE R72, R2, 0x4, R172 ;  /* 0x0000000402487825 */ /* 0x000fc800078e02ac */
[C---:B------:R-:W-:Y:S02]  /*10b80*/  IMAD.WIDE R74, R19.reuse, 0x4, R172 ;  /* 0x00000004134a7825 */ /* 0x040fe400078e02ac */
[----:B------:R-:W4:Y:S04]  /*10b90*/  LDG.E R73, desc[UR6][R72.64] ;  /* 0x0000000648497981 */ /* 0x000f28000c1e1900 */
[----:B------:R-:W4:Y:S01]  /*10ba0*/  LDG.E R0, desc[UR6][R74.64] ;  /* 0x000000064a007981 */ /* 0x000f22000c1e1900 */
[----:B------:R-:W-:-:S05]  /*10bb0*/  IADD3 R2, PT, PT, R19, -R2, RZ ;  /* 0x8000000213027210 */ /* 0x000fca0007ffe0ff */
[----:B------:R-:W-:-:S05]  /*10bc0*/  IMAD R17, R2, R17, -0x80 ;  /* 0xffffff8002117424 */ /* 0x000fca00078e0211 */
[----:B------:R-:W-:-:S05]  /*10bd0*/  SHF.R.S32.HI R2, RZ, 0x1f, R17 ;  /* 0x0000001fff027819 */ /* 0x000fca0000011411 */
[----:B--2---:R-:W-:-:S04]  /*10be0*/  IMAD R2, R2, UR10, RZ ;  /* 0x0000000a02027c24 */ /* 0x004fc8000f8e02ff */
[C---:B------:R-:W-:Y:S02]  /*10bf0*/  IMAD R2, R17.reuse, UR11, R2 ;  /* 0x0000000b11027c24 */ /* 0x040fe4000f8e0202 */
[----:B------:R-:W-:-:S04]  /*10c00*/  IMAD.WIDE.U32 R16, R17, UR10, RZ ;  /* 0x0000000a11107c25 */ /* 0x000fc8000f8e00ff */
[----:B------:R-:W-:Y:S01]  /*10c10*/  IMAD.MOV.U32 R18, RZ, RZ, R16 ;  /* 0x000000ffff127224 */ /* 0x000fe200078e0010 */
[----:B------:R-:W-:Y:S01]  /*10c20*/  IADD3 R19, PT, PT, R17, R2, RZ ;  /* 0x0000000211137210 */ /* 0x000fe20007ffe0ff */
[----:B----4-:R-:W-:-:S04]  /*10c30*/  IMAD.IADD R0, R73, 0x1, -R0 ;  /* 0x0000000149007824 */ /* 0x010fc800078e0a00 */
[----:B---3--:R-:W-:Y:S01]  /*10c40*/  IMAD.WIDE.U32 R18, R0, UR8, R18 ;  /* 0x0000000800127c25 */ /* 0x008fe2000f8e0012 */
[----:B------:R-:W-:Y:S02]  /*10c50*/  SHF.R.S32.HI R4, RZ, 0x1f, R0 ;  /* 0x0000001fff047819 */ /* 0x000fe40000011400 */
[----:B------:R-:W-:-:S03]  /*10c60*/  LEA R164, P1, R18, R164, 0x1 ;  /* 0x000000a412a47211 */ /* 0x000fc600078208ff */
[----:B------:R-:W-:-:S04]  /*10c70*/  IMAD R17, R4, UR8, RZ ;  /* 0x0000000804117c24 */ /* 0x000fc8000f8e02ff */
[----:B------:R-:W-:-:S05]  /*10c80*/  IMAD R17, R0, UR9, R17 ;  /* 0x0000000900117c24 */ /* 0x000fca000f8e0211 */
[----:B------:R-:W-:-:S04]  /*10c90*/  IADD3 R0, PT, PT, R19, R17, RZ ;  /* 0x0000001113007210 */ /* 0x000fc80007ffe0ff */
[----:B------:R-:W-:-:S07]  /*10ca0*/  LEA.HI.X R165, R18, R165, R0, 0x1, P1 ;  /* 0x000000a512a57211 */ /* 0x000fce00008f0c00 */
.L_x_2036:
        /* <DEDUP_REMOVED lines=77> */
.L_x_2038:
[----:B------:R2:W-:Y:S02]  /*11180*/  STS.128 [R177+0x8800], RZ ;  /* 0x008800ffb1007388 */ /* 0x0005e40000000c00 */
.L_x_2039:
[----:B------:R-:W-:Y:S05]  /*11190*/  BSYNC.RECONVERGENT B0 ;  /* 0x0000000000007941 */ /* 0x000fea0003800200 */
.L_x_2037:
[----:B------:R-:W0:Y:S02]  /*111a0*/  LDGDEPBAR ;  /* 0x00000000000079af */ /* 0x000e240000000000 */
.L_x_2034:
[----:B------:R-:W-:Y:S01]  /*111b0*/  FMNMX3.FTZ R0, R15, R51, R41, !PT ;  /* 0x000000330f007276 */ /* 0x000fe20007810029 */
[----:B------:R-:W4:Y:S01]  /*111c0*/  LDCU UR10, c[0x0][0x45c] ;  /* 0x00008b80ff0a77ac */ /* 0x000f220008000800 */
        /* <DEDUP_REMOVED lines=24> */
[----:B-1----:R-:W-:Y:S02]  /*11350*/  FMNMX3.FTZ R17, R2, R65, R53, !PT ;  /* 0x0000004102117276 */ /* 0x002fe40007810035 */
[----:B------:R-:W-:Y:S02]  /*11360*/  FMNMX3.FTZ R0, R0, R121, R55, !PT ;  /* 0x0000007900007276 */ /* 0x000fe40007810037 */
[----:B------:R-:W-:Y:S02]  /*11370*/  FMNMX3.FTZ R17, R17, R60, R49, !PT ;  /* 0x0000003c11117276 */ /* 0x000fe40007810031 */
[----:B------:R-:W-:Y:S02]  /*11380*/  FMNMX3.FTZ R0, R0, R63, R48, !PT ;  /* 0x0000003f00007276 */ /* 0x000fe40007810030 */
[----:B------:R-:W-:-:S02]  /*11390*/  FMNMX3.FTZ R17, R17, R52, R47, !PT ;  /* 0x0000003411117276 */ /* 0x000fc4000781002f */
[----:B------:R-:W-:Y:S02]  /*113a0*/  FMNMX.FTZ R0, R61, R0, !PT ;  /* 0x000000003d007209 */ /* 0x000fe40007810000 */
[----:B------:R-:W-:Y:S02]  /*113b0*/  FMNMX.FTZ R4, R50, R17, !PT ;  /* 0x0000001132047209 */ /* 0x000fe40007810000 */
[----:B------:R-:W-:Y:S01]  /*113c0*/  IADD3 R161, PT, PT, R57, R44, RZ ;  /* 0x0000002c39a17210 */ /* 0x000fe20007ffe0ff */
[----:B---3--:R-:W1:Y:S01]  /*113d0*/  SHFL.BFLY PT, R19, R0, 0x2, 0x1f ;  /* 0x0c401f0000137f89 */ /* 0x008e6200000e0000 */
[----:B------:R-:W-:Y:S02]  /*113e0*/  MOV R180, 0xffffffff ;  /* 0xffffffff00b47802 */ /* 0x000fe40000000f00 */
[----:B------:R-:W-:Y:S01]  /*113f0*/  LEA R161, R161, UR4, 0x1 ;  /* 0x00000004a1a17c11 */ /* 0x000fe2000f8e08ff */
[----:B------:R-:W3:Y:S03]  /*11400*/  SHFL.BFLY PT, R17, R4, 0x2, 0x1f ;  /* 0x0c401f0004117f89 */ /* 0x000ee600000e0000 */
[----:B------:R-:W-:Y:S01]  /*11410*/  IADD3 R24, PT, PT, R46, R161, RZ ;  /* 0x000000a12e187210 */ /* 0x000fe20007ffe0ff */
[----:B------:R-:W-:Y:S01]  /*11420*/  LDSM.16.MT88.4 R108, [R161+0x9000] ;  /* 0x00900000a16c783b */ /* 0x000fe20000004200 */
[----:B------:R-:W-:-:S03]  /*11430*/  IADD3 R182, PT, PT, R161, 0x9000, RZ ;  /* 0x00009000a1b67810 */ /* 0x000fc60007ffe0ff */
[----:B------:R-:W-:Y:S04]  /*11440*/  LDSM.16.MT88.4 R72, [R24+0x9000] ;  /* 0x009000001848783b */ /* 0x000fe80000004200 */
[----:B------:R-:W-:Y:S04]  /*11450*/  LDSM.16.MT88.4 R80, [R161+0xb000] ;  /* 0x00b00000a150783b */ /* 0x000fe80000004200 */
[----:B------:R-:W-:Y:S01]  /*11460*/  LDSM.16.MT88.4 R88, [R24+0xb000] ;  /* 0x00b000001858783b */ /* 0x000fe20000004200 */
[----:B-1----:R-:W-:-:S03]  /*11470*/  FMNMX.FTZ R19, R0, R19, !PT ;  /* 0x0000001300137209 */ /* 0x002fc60007810000 */
[----:B------:R-:W-:Y:S01]  /*11480*/  LDSM.16.MT88.4 R96, [R161+0xd000] ;  /* 0x00d00000a160783b */ /* 0x000fe20000004200 */
[----:B---3--:R-:W-:-:S03]  /*11490*/  FMNMX.FTZ R17, R4, R17, !PT ;  /* 0x0000001104117209 */ /* 0x008fc60007810000 */
[----:B------:R-:W1:Y:S04]  /*114a0*/  SHFL.BFLY PT, R2, R19, 0x1, 0x1f ;  /* 0x0c201f0013027f89 */ /* 0x000e6800000e0000 */
[----:B------:R-:W3:Y:S01]  /*114b0*/  SHFL.BFLY PT, R0, R17, 0x1, 0x1f ;  /* 0x0c201f0011007f89 */ /* 0x000ee200000e0000 */
[----:B-1----:R-:W-:Y:S02]  /*114c0*/  FMNMX.FTZ R2, R19, R2, !PT ;  /* 0x0000000213027209 */ /* 0x002fe40007810000 */
[----:B---3--:R-:W-:-:S03]  /*114d0*/  FMNMX.FTZ R0, R17, R0, !PT ;  /* 0x0000000011007209 */ /* 0x008fc60007810000 */
[C---:B----4-:R-:W-:Y:S01]  /*114e0*/  FMUL.FTZ R64, R2.reuse, UR10 ;  /* 0x0000000a02407c20 */ /* 0x050fe20008410000 */
[----:B------:R-:W-:Y:S01]  /*114f0*/  FSETP.NEU.FTZ.AND P1, PT, R2, -INF , PT ;  /* 0xff8000000200780b */ /* 0x000fe20003f3d000 */
[----:B------:R-:W-:Y:S01]  /*11500*/  LDSM.16.MT88.4 R16, [R161+0xb400] ;  /* 0x00b40000a110783b */ /* 0x000fe20000004200 */
        /* <DEDUP_REMOVED lines=16> */
[----:B------:R-:W1:Y:S01]  /*11610*/  LDSM.16.MT88.4 R4, [R24+0xd000] ;  /* 0x00d000001804783b */ /* 0x000e620000004200 */
[----:B------:R-:W-:Y:S01]  /*11620*/  FFMA.FTZ R34, R35, UR10, -R64 ;  /* 0x0000000a23227c23 */ /* 0x000fe20008010840 */
[--C-:B------:R-:W-:Y:S01]  /*11630*/  FFMA.FTZ R36, R31, UR10, -R44.reuse ;  /* 0x0000000a1f247c23 */ /* 0x100fe2000801082c */
[--C-:B------:R-:W-:Y:S01]  /*11640*/  FFMA.FTZ R35, R11, UR10, -R44.reuse ;  /* 0x0000000a0b237c23 */ /* 0x100fe2000801082c */
[--C-:B------:R-:W-:Y:S01]  /*11650*/  FFMA.FTZ R31, R9, UR10, -R44.reuse ;  /* 0x0000000a091f7c23 */ /* 0x100fe2000801082c */
[----:B------:R-:W-:Y:S01]  /*11660*/  FFMA.FTZ R38, R33, UR10, -R44 ;  /* 0x0000000a21267c23 */ /* 0x000fe2000801082c */
[----:B------:R-:W3:Y:S01]  /*11670*/  LDSM.16.MT88.4 R8, [R24+0x9400] ;  /* 0x009400001808783b */ /* 0x000ee20000004200 */
[----:B------:R-:W4:Y:S01]  /*11680*/  MUFU.EX2 R51, R51 ;  /* 0x0000003300337308 */ /* 0x000f220000000800 */
[--C-:B------:R-:W-:Y:S01]  /*11690*/  FFMA.FTZ R26, R27, UR10, -R64.reuse ;  /* 0x0000000a1b1a7c23 */ /* 0x100fe20008010840 */
[----:B------:R-:W-:Y:S01]  /*116a0*/  FFMA.FTZ R33, R29, UR10, -R64 ;  /* 0x0000000a1d217c23 */ /* 0x000fe20008010840 */
[----:B------:R-:W5:Y:S01]  /*116b0*/  LDSM.16.MT88.4 R12, [R161+0x9400] ;  /* 0x00940000a10c783b */ /* 0x000f620000004200 */
[----:B------:R-:W-:Y:S01]  /*116c0*/  FFMA.FTZ R27, R25, UR10, -R44 ;  /* 0x0000000a191b7c23 */ /* 0x000fe2000801082c */
[--C-:B------:R-:W-:Y:S01]  /*116d0*/  FFMA.FTZ R30, R199, UR10, -R64.reuse ;  /* 0x0000000ac71e7c23 */ /* 0x100fe20008010840 */
[----:B------:R-:W-:Y:S01]  /*116e0*/  FFMA.FTZ R29, R197, UR10, -R64 ;  /* 0x0000000ac51d7c23 */ /* 0x000fe20008010840 */
[--C-:B------:R-:W-:Y:S01]  /*116f0*/  FFMA.FTZ R32, R195, UR10, -R44.reuse ;  /* 0x0000000ac3207c23 */ /* 0x100fe2000801082c */
[----:B------:R-:W-:Y:S01]  /*11700*/  MUFU.EX2 R54, R54 ;  /* 0x0000003600367308 */ /* 0x000fe20000000800 */
[--C-:B------:R-:W-:Y:S01]  /*11710*/  FFMA.FTZ R28, R23, UR10, -R44.reuse ;  /* 0x0000000a171c7c23 */ /* 0x100fe2000801082c */
[----:B------:R-:W-:Y:S01]  /*11720*/  FFMA.FTZ R25, R21, UR10, -R44 ;  /* 0x0000000a15197c23 */ /* 0x000fe2000801082c */
[--C-:B------:R-:W-:Y:S01]  /*11730*/  FFMA.FTZ R131, R131, UR10, -R64.reuse ;  /* 0x0000000a83837c23 */ /* 0x100fe20008010840 */
[----:B------:R-:W-:Y:S01]  /*11740*/  LDSM.16.MT88.4 R20, [R24+0x9800] ;  /* 0x009800001814783b */ /* 0x000fe20000004200 */
[--C-:B------:R-:W-:Y:S01]  /*11750*/  FFMA.FTZ R66, R191, UR10, -R64.reuse ;  /* 0x0000000abf427c23 */ /* 0x100fe20008010840 */
[--C-:B------:R-:W-:Y:S01]  /*11760*/  FFMA.FTZ R129, R129, UR10, -R64.reuse ;  /* 0x0000000a81817c23 */ /* 0x100fe20008010840 */
[----:B------:R-:W-:Y:S01]  /*11770*/  FFMA.FTZ R46, R193, UR10, -R64 ;  /* 0x0000000ac12e7c23 */ /* 0x000fe20008010840 */
[----:B------:R-:W2:Y:S01]  /*11780*/  MUFU.EX2 R41, R41 ;  /* 0x0000002900297308 */ /* 0x000ea20000000800 */
[----:B----4-:R-:W-:Y:S01]  /*11790*/  F2FP.BF16.F32.PACK_AB R100, R51, R58 ;  /* 0x0000003a3364723e */ /* 0x010fe200000010ff */
[--C-:B------:R-:W-:Y:S01]  /*117a0*/  FFMA.FTZ R135, R135, UR10, -R44.reuse ;  /* 0x0000000a87877c23 */ /* 0x100fe2000801082c */
[--C-:B------:R-:W-:Y:S01]  /*117b0*/  FFMA.FTZ R122, R189, UR10, -R44.reuse ;  /* 0x0000000abd7a7c23 */ /* 0x100fe2000801082c */
[--C-:B------:R-:W-:Y:S01]  /*117c0*/  FFMA.FTZ R133, R133, UR10, -R44.reuse ;  /* 0x0000000a85857c23 */ /* 0x100fe2000801082c */
[--C-:B------:R-:W-:Y:S01]  /*117d0*/  FFMA.FTZ R120, R187, UR10, -R44.reuse ;  /* 0x0000000abb787c23 */ /* 0x100fe2000801082c */
[----:B------:R-:W-:Y:S01]  /*117e0*/  FFMA.FTZ R130, R159, UR10, -R44 ;  /* 0x0000000a9f827c23 */ /* 0x000fe2000801082c */
[----:B------:R-:W-:Y:S01]  /*117f0*/  FFMA.FTZ R126, R153, UR10, -R64 ;  /* 0x0000000a997e7c23 */ /* 0x000fe20008010840 */
[----:B------:R-:W-:Y:S01]  /*11800*/  MUFU.EX2 R62, R62 ;  /* 0x0000003e003e7308 */ /* 0x000fe20000000800 */
[----:B------:R-:W-:Y:S01]  /*11810*/  FFMA.FTZ R159, R157, UR10, -R44 ;  /* 0x0000000a9d9f7c23 */ /* 0x000fe2000801082c */
[--C-:B------:R-:W-:Y:S01]  /*11820*/  FFMA.FTZ R155, R155, UR10, -R64.reuse ;  /* 0x0000000a9b9b7c23 */ /* 0x100fe20008010840 */
[--C-:B------:R-:W-:Y:S01]  /*11830*/  FFMA.FTZ R153, R185, UR10, -R64.reuse ;  /* 0x0000000ab9997c23 */ /* 0x100fe20008010840 */
[----:B------:R-:W-:Y:S01]  /*11840*/  FFMA.FTZ R124, R183, UR10, -R64 ;  /* 0x0000000ab77c7c23 */ /* 0x000fe20008010840 */
[--C-:B------:R-:W-:Y:S01]  /*11850*/  FFMA.FTZ R157, R181, UR10, -R44.reuse ;  /* 0x0000000ab59d7c23 */ /* 0x100fe2000801082c */
[--C-:B------:R-:W-:Y:S01]  /*11860*/  FFMA.FTZ R128, R179, UR10, -R44.reuse ;  /* 0x0000000ab3807c23 */ /* 0x100fe2000801082c */
[--C-:B------:R-:W-:Y:S01]  /*11870*/  FFMA.FTZ R143, R143, UR10, -R44.reuse ;  /* 0x0000000a8f8f7c23 */ /* 0x100fe2000801082c */
[----:B------:R-:W4:Y:S01]  /*11880*/  MUFU.EX2 R57, R57 ;  /* 0x0000003900397308 */ /* 0x000f220000000800 */
[----:B--2---:R-:W-:Y:S01]  /*11890*/  F2FP.BF16.F32.PACK_AB R102, R41, R54 ;  /* 0x000000362966723e */ /* 0x004fe200000010ff */
        /* <DEDUP_REMOVED lines=11> */
[----:B------:R-:W-:Y:S01]  /*11950*/  FFMA.FTZ R65, R55, UR10, -R64 ;  /* 0x0000000a37417c23 */ /* 0x000fe20008010840 */
[--C-:B------:R-:W-:Y:S01]  /*11960*/  FFMA.FTZ R55, R49, UR10, -R44.reuse ;  /* 0x0000000a31377c23 */ /* 0x100fe2000801082c */
[----:B------:R-:W-:Y:S01]  /*11970*/  FFMA.FTZ R52, R52, UR10, -R44 ;  /* 0x0000000a34347c23 */ /* 0x000fe2000801082c */
[----:B------:R-:W2:Y:S01]  /*11980*/  MUFU.EX2 R40, R40 ;  /* 0x0000002800287308 */ /* 0x000ea20000000800 */
[----:B----4-:R-:W-:Y:S01]  /*11990*/  F2FP.BF16.F32.PACK_AB R101, R57, R62 ;  /* 0x0000003e3965723e */ /* 0x010fe200000010ff */
[----:B------:R-:W-:Y:S01]  /*119a0*/  FADD.FTZ R62, R62, R57 ;  /* 0x000000393e3e7221 */ /* 0x000fe20000010000 */
[--C-:B------:R-:W-:Y:S01]  /*119b0*/  FFMA.FTZ R63, R63, UR10, -R64.reuse ;  /* 0x0000000a3f3f7c23 */ /* 0x100fe20008010840 */
[----:B------:R-:W-:-:S04]  /*119c0*/  FFMA.FTZ R61, R61, UR10, -R64 ;  /* 0x0000000a3d3d7c23 */ /* 0x000fc80008010840 */
[----:B------:R-:W-:Y:S08]  /*119d0*/  MUFU.EX2 R42, R42 ;  /* 0x0000002a002a7308 */ /* 0x000ff00000000800 */
[----:B------:R-:W4:Y:S01]  /*119e0*/  MUFU.EX2 R39, R39 ;  /* 0x0000002700277308 */ /* 0x000f220000000800 */
[----:B--2---:R-:W-:Y:S01]  /*119f0*/  F2FP.BF16.F32.PACK_AB R103, R40, R43 ;  /* 0x0000002b2867723e */ /* 0x004fe200000010ff */
        /* <DEDUP_REMOVED lines=23> */
[----:B-1----:R-:W-:Y:S01]  /*11b70*/  HMMA.16816.F32.BF16 R104, R100, R4, RZ ;  /* 0x000000046468723c */ /* 0x002fe200000418ff */
[----:B----4-:R-:W-:-:S02]  /*11b80*/  F2FP.BF16.F32.PACK_AB R4, R39, R42 ;  /* 0x0000002a2704723e */ /* 0x010fc400000010ff */
[----:B--2---:R-:W-:Y:S01]  /*11b90*/  F2FP.BF16.F32.PACK_AB R5, R35, R38 ;  /* 0x000000262305723e */ /* 0x004fe200000010ff */
[----:B------:R-:W-:-:S03]  /*11ba0*/  FADD.FTZ R38, R38, R43 ;  /* 0x0000002b26267221 */ /* 0x000fc60000010000 */
[----:B------:R-:W1:Y:S01]  /*11bb0*/  MUFU.EX2 R27, R27 ;  /* 0x0000001b001b7308 */ /* 0x000e620000000800 */
        /* <DEDUP_REMOVED lines=12> */
[C---:B-----5:R-:W-:Y:S05]  /*11c80*/  HMMA.16816.F32.BF16 R112, R4.reuse, R12, R112 ;  /* 0x0000000c0470723c */ /* 0x060fea0000041870 */
[----:B------:R-:W4:Y:S03]  /*11c90*/  MUFU.EX2 R66, R66 ;  /* 0x0000004200427308 */ /* 0x000f260000000800 */
        /* <DEDUP_REMOVED lines=16> */
[----:B------:R-:W-:Y:S04]  /*11da0*/  LDSM.16.MT88.4 R12, [R161+0xd800] ;  /* 0x00d80000a10c783b */ /* 0x000fe80000004200 */
[----:B------:R-:W-:Y:S08]  /*11db0*/  MUFU.EX2 R155, R155 ;  /* 0x0000009b009b7308 */ /* 0x000ff00000000800 */
[----:B------:R-:W5:Y:S08]  /*11dc0*/  MUFU.EX2 R126, R126 ;  /* 0x0000007e007e7308 */ /* 0x000f700000000800 */
[----:B------:R-:W-:Y:S01]  /*11dd0*/  MUFU.EX2 R153, R153 ;  /* 0x0000009900997308 */ /* 0x000fe20000000800 */
[C---:B-1----:R-:W-:Y:S07]  /*11de0*/  HMMA.16816.F32.BF16 R104, R4.reuse, R8, R104 ;  /* 0x000000080468723c */ /* 0x042fee0000041868 */
[----:B------:R-:W-:Y:S01]  /*11df0*/  MUFU.EX2 R124, R124 ;  /* 0x0000007c007c7308 */ /* 0x000fe20000000800 */
[----:B------:R-:W-:Y:S01]  /*11e00*/  HMMA.16816.F32.BF16 R100, R4, R10, R100 ;  /* 0x0000000a0464723c */ /* 0x000fe20000041864 */
[----:B------:R-:W1:Y:S01]  /*11e10*/  LDSM.16.MT88.4 R8, [R161+0x9800] ;  /* 0x00980000a108783b */ /* 0x000e620000004200 */
[----:B------:R-:W-:-:S05]  /*11e20*/  F2FP.BF16.F32.PACK_AB R4, R30, R33 ;  /* 0x000000211e04723e */ /* 0x000fca00000010ff */
[----:B------:R-:W-:Y:S01]  /*11e30*/  MUFU.EX2 R130, R130 ;  /* 0x0000008200827308 */ /* 0x000fe20000000800 */
[----:B------:R-:W-:Y:S01]  /*11e40*/  F2FP.BF16.F32.PACK_AB R5, R27, R32 ;  /* 0x000000201b05723e */ /* 0x000fe200000010ff */
[----:B------:R-:W-:Y:S01]  /*11e50*/  FADD.FTZ R32, R32, R31 ;  /* 0x0000001f20207221 */ /* 0x000fe20000010000 */
[----:B------:R-:W-:Y:S02]  /*11e60*/  F2FP.BF16.F32.PACK_AB R6, R26, R29 ;  /* 0x0000001d1a06723e */ /* 0x000fe400000010ff */
[----:B--2---:R-:W-:Y:S01]  /*11e70*/  F2FP.BF16.F32.PACK_AB R7, R25, R28 ;  /* 0x0000001c1907723e */ /* 0x004fe200000010ff */
[----:B------:R-:W-:Y:S02]  /*11e80*/  FADD.FTZ R27, R27, R32 ;  /* 0x000000201b1b7221 */ /* 0x000fe40000010000 */
[----:B------:R-:W2:Y:S02]  /*11e90*/  MUFU.EX2 R159, R159 ;  /* 0x0000009f009f7308 */ /* 0x000ea40000000800 */
[----:B------:R-:W-:-:S02]  /*11ea0*/  FADD.FTZ R28, R28, R27 ;  /* 0x0000001b1c1c7221 */ /* 0x000fc40000010000 */
[C---:B------:R-:W-:Y:S02]  /*11eb0*/  HMMA.16816.F32.BF16 R68, R4.reuse, R20, R68 ;  /* 0x000000140444723c */ /* 0x040fe40000041844 */
[----:B------:R-:W-:Y:S02]  /*11ec0*/  FADD.FTZ R28, R25, R28 ;  /* 0x0000001c191c7221 */ /* 0x000fe40000010000 */
[----:B------:R-:W-:Y:S04]  /*11ed0*/  MUFU.EX2 R157, R157 ;  /* 0x0000009d009d7308 */ /* 0x000fe80000000800 */
[C---:B------:R-:W-:Y:S01]  /*11ee0*/  HMMA.16816.F32.BF16 R72, R4.reuse, R22, R72 ;  /* 0x000000160448723c */ /* 0x040fe20000041848 */
[----:B------:R-:W-:Y:S03]  /*11ef0*/  LDSM.16.MT88.4 R20, [R24+0xa000] ;  /* 0x00a000001814783b */ /* 0x000fe60000004200 */
[----:B------:R-:W2:Y:S04]  /*11f00*/  MUFU.EX2 R128, R128 ;  /* 0x0000008000807308 */ /* 0x000ea80000000800 */
[C---:B------:R-:W-:Y:S04]  /*11f10*/  HMMA.16816.F32.BF16 R76, R4.reuse, R16, R76 ;  /* 0x00000010044c723c */ /* 0x040fe8000004184c */
        /* <DEDUP_REMOVED lines=9> */
[C---:B------:R-:W-:Y:S04]  /*11fb0*/  HMMA.16816.F32.BF16 R92, R4.reuse, R12, R92 ;  /* 0x0000000c045c723c */ /* 0x040fe8000004185c */
[----:B------:R-:W-:Y:S04]  /*11fc0*/  MUFU.EX2 R138, R138 ;  /* 0x0000008a008a7308 */ /* 0x000fe80000000800 */
[C---:B------:R-:W-:Y:S01]  /*11fd0*/  HMMA.16816.F32.BF16 R96, R4.reuse, R14, R96 ;  /* 0x0000000e0460723c */ /* 0x040fe20000041860 */
[----:B------:R-:W-:Y:S03]  /*11fe0*/  LDSM.16.MT88.4 R12, [R161+0x9c00] ;  /* 0x009c0000a10c783b */ /* 0x000fe60000004200 */
[----:B------:R-:W-:Y:S08]  /*11ff0*/  MUFU.EX2 R125, R125 ;  /* 0x0000007d007d7308 */ /* 0x000ff00000000800 */
[----:B------:R-:W-:Y:S08]  /*12000*/  MUFU.EX2 R136, R136 ;  /* 0x0000008800887308 */ /* 0x000ff00000000800 */
[----:B------:R-:W-:Y:S01]  /*12010*/  MUFU.EX2 R121, R121 ;  /* 0x0000007900797308 */ /* 0x000fe20000000800 */
[C---:B-1----:R-:W-:Y:S07]  /*12020*/  HMMA.16816.F32.BF16 R84, R4.reuse, R8, R84 ;  /* 0x000000080454723c */ /* 0x042fee0000041854 */
[----:B------:R-:W-:Y:S01]  /*12030*/  MUFU.EX2 R67, R67 ;  /* 0x0000004300437308 */ /* 0x000fe20000000800 */
[C---:B------:R-:W-:Y:S01]  /*12040*/  HMMA.16816.F32.BF16 R88, R4.reuse, R10, R88 ;  /* 0x0000000a0458723c */ /* 0x040fe20000041858 */
[----:B------:R-:W1:Y:S06]  /*12050*/  LDSM.16.MT88.4 R8, [R24+0xd800] ;  /* 0x00d800001808783b */ /* 0x000e6c0000004200 */
[----:B------:R-:W-:Y:S08]  /*12060*/  MUFU.EX2 R140, R140 ;  /* 0x0000008c008c7308 */ /* 0x000ff00000000800 */
[----:B------:R-:W-:Y:S08]  /*12070*/  MUFU.EX2 R53, R53 ;  /* 0x0000003500357308 */ /* 0x000ff00000000800 */
[----:B------:R-:W-:Y:S08]  /*12080*/  MUFU.EX2 R49, R61 ;  /* 0x0000003d00317308 */ /* 0x000ff00000000800 */
[----:B------:R-:W-:Y:S08]  /*12090*/  MUFU.EX2 R55, R55 ;  /* 0x0000003700377308 */ /* 0x000ff00000000800 */
[----:B------:R-:W-:Y:S01]  /*120a0*/  MUFU.EX2 R52, R52 ;  /* 0x0000003400347308 */ /* 0x000fe20000000800 */
[C---:B-1----:R-:W-:Y:S08]  /*120b0*/  HMMA.16816.F32.BF16 R104, R4.reuse, R8, R104 ;  /* 0x000000080468723c */ /* 0x042ff00000041868 */
[----:B------:R-:W-:Y:S01]  /*120c0*/  HMMA.16816.F32.BF16 R100, R4, R10, R100 ;  /* 0x0000000a0464723c */ /* 0x000fe20000041864 */
[----:B------:R-:W1:Y:S01]  /*120d0*/  LDSM.16.MT88.4 R8, [R24+0x9c00] ;  /* 0x009c00001808783b */ /* 0x000e620000004200 */
[----:B----4-:R-:W-:-:S02]  /*120e0*/  F2FP.BF16.F32.PACK_AB R4, R66, R131 ;  /* 0x000000834204723e */ /* 0x010fc400000010ff */
[----:B---3--:R-:W-:Y:S01]  /*120f0*/  F2FP.BF16.F32.PACK_AB R5, R122, R135 ;  /* 0x000000877a05723e */ /* 0x008fe200000010ff */
[----:B------:R-:W-:Y:S01]  /*12100*/  FADD.FTZ R135, R135, R28 ;  /* 0x0000001c87877221 */ /* 0x000fe20000010000 */
[----:B------:R-:W-:Y:S02]  /*12110*/  F2FP.BF16.F32.PACK_AB R6, R46, R129 ;  /* 0x000000812e06723e */ /* 0x000fe400000010ff */
[----:B-----5:R-:W-:Y:S01]  /*12120*/  F2FP.BF16.F32.PACK_AB R7, R120, R133 ;  /* 0x000000857807723e */ /* 0x020fe200000010ff */
[----:B------:R-:W-:-:S04]  /*12130*/  FADD.FTZ R122, R122, R135 ;  /* 0x000000877a7a7221 */ /* 0x000fc80000010000 */
[----:B------:R-:W-:Y:S02]  /*12140*/  FADD.FTZ R133, R133, R122 ;  /* 0x0000007a85857221 */ /* 0x000fe40000010000 */
[----:B------:R-:W-:Y:S02]  /*12150*/  HMMA.16816.F32.BF16 R112, R4, R12, R112 ;  /* 0x0000000c0470723c */ /* 0x000fe40000041870 */
[----:B------:R-:W-:-:S06]  /*12160*/  FADD.FTZ R133, R120, R133 ;  /* 0x0000008578857221 */ /* 0x000fcc0000010000 */
        /* <DEDUP_REMOVED lines=10> */
[----:B------:R-:W-:Y:S07]  /*12210*/  LDSM.16.MT88.4 R12, [R161+0xe000] ;  /* 0x00e00000a10c783b */ /* 0x000fee0000004200 */
[C---:B-1----:R-:W-:Y:S08]  /*12220*/  HMMA.16816.F32.BF16 R84, R4.reuse, R8, R84 ;  /* 0x000000080454723c */ /* 0x042ff00000041854 */
[C---:B------:R-:W-:Y:S01]  /*12230*/  HMMA.16816.F32.BF16 R88, R4.reuse, R10, R88 ;  /* 0x0000000a0458723c */ /* 0x040fe20000041858 */
[----:B------:R-:W1:Y:S07]  /*12240*/  LDSM.16.MT88.4 R8, [R24+0xdc00] ;  /* 0x00dc00001808783b */ /* 0x000e6e0000004200 */
[C---:B-1----:R-:W-:Y:S08]  /*12250*/  HMMA.16816.F32.BF16 R104, R4.reuse, R8, R104 ;  /* 0x000000080468723c */ /* 0x042ff00000041868 */
[----:B------:R-:W-:Y:S01]  /*12260*/  HMMA.16816.F32.BF16 R100, R4, R10, R100 ;  /* 0x0000000a0464723c */ /* 0x000fe20000041864 */
[----:B------:R-:W1:Y:S01]  /*12270*/  LDSM.16.MT88.4 R8, [R161+0xa000] ;  /* 0x00a00000a108783b */ /* 0x000e620000004200 */
[----:B------:R-:W-:-:S02]  /*12280*/  F2FP.BF16.F32.PACK_AB R4, R126, R155 ;  /* 0x0000009b7e04723e */ /* 0x000fc400000010ff */
[C---:B--2---:R-:W-:Y:S01]  /*12290*/  F2FP.BF16.F32.PACK_AB R5, R159.reuse, R130 ;  /* 0x000000829f05723e */ /* 0x044fe200000010ff */
[----:B------:R-:W-:Y:S01]  /*122a0*/  FADD.FTZ R130, R130, R133 ;  /* 0x0000008582827221 */ /* 0x000fe20000010000 */
[----:B------:R-:W-:Y:S02]  /*122b0*/  F2FP.BF16.F32.PACK_AB R6, R124, R153 ;  /* 0x000000997c06723e */ /* 0x000fe400000010ff */
[----:B------:R-:W-:Y:S01]  /*122c0*/  F2FP.BF16.F32.PACK_AB R7, R128, R157 ;  /* 0x0000009d8007723e */ /* 0x000fe200000010ff */
[----:B------:R-:W-:-:S04]  /*122d0*/  FADD.FTZ R130, R159, R130 ;  /* 0x000000829f827221 */ /* 0x000fc80000010000 */
[----:B------:R-:W-:Y:S02]  /*122e0*/  FADD.FTZ R157, R157, R130 ;  /* 0x000000829d9d7221 */ /* 0x000fe40000010000 */
[----:B------:R-:W-:Y:S01]  /*122f0*/  HMMA.16816.F32.BF16 R68, R4, R20, R68 ;  /* 0x000000140444723c */ /* 0x000fe20000041844 */
[--C-:B------:R-:W-:Y:S01]  /*12300*/  FFMA.FTZ R21, R151, UR10, -R64.reuse ;  /* 0x0000000a97157c23 */ /* 0x100fe20008010840 */
[----:B------:R-:W-:Y:S01]  /*12310*/  FFMA.FTZ R20, R145, UR10, -R64 ;  /* 0x0000000a91147c23 */ /* 0x000fe20008010840 */
[----:B------:R-:W-:-:S04]  /*12320*/  FADD.FTZ R128, R128, R157 ;  /* 0x0000009d80807221 */ /* 0x000fc80000010000 */
[----:B------:R-:W-:Y:S01]  /*12330*/  MUFU.EX2 R21, R21 ;  /* 0x0000001500157308 */ /* 0x000fe20000000800 */
[----:B------:R-:W-:Y:S01]  /*12340*/  HMMA.16816.F32.BF16 R72, R4, R22, R72 ;  /* 0x000000160448723c */ /* 0x000fe20000041848 */
[--C-:B------:R-:W-:Y:S01]  /*12350*/  FFMA.FTZ R22, R147, UR10, -R64.reuse ;  /* 0x0000000a93167c23 */ /* 0x100fe20008010840 */
[----:B------:R-:W-:-:S05]  /*12360*/  FFMA.FTZ R23, R149, UR10, -R64 ;  /* 0x0000000a95177c23 */ /* 0x000fca0008010840 */
[----:B------:R-:W2:Y:S01]  /*12370*/  MUFU.EX2 R22, R22 ;  /* 0x0000001600167308 */ /* 0x000ea20000000800 */
[C---:B------:R-:W-:Y:S07]  /*12380*/  HMMA.16816.F32.BF16 R76, R4.reuse, R16, R76 ;  /* 0x00000010044c723c */ /* 0x040fee000004184c */
[----:B------:R-:W-:Y:S01]  /*12390*/  MUFU.EX2 R23, R23 ;  /* 0x0000001700177308 */ /* 0x000fe20000000800 */
[C---:B------:R-:W-:Y:S01]  /*123a0*/  HMMA.16816.F32.BF16 R80, R4.reuse, R18, R80 ;  /* 0x000000120450723c */ /* 0x040fe20000041850 */
[----:B------:R-:W-:Y:S06]  /*123b0*/  LDSM.16.MT88.4 R16, [R161+0xc400] ;  /* 0x00c40000a110783b */ /* 0x000fec0000004200 */
[----:B------:R-:W3:Y:S01]  /*123c0*/  MUFU.EX2 R20, R20 ;  /* 0x0000001400147308 */ /* 0x000ee20000000800 */
[C---:B-1----:R-:W-:Y:S08]  /*123d0*/  HMMA.16816.F32.BF16 R112, R4.reuse, R8, R112 ;  /* 0x000000080470723c */ /* 0x042ff00000041870 */
[C---:B------:R-:W-:Y:S01]  /*123e0*/  HMMA.16816.F32.BF16 R108, R4.reuse, R10, R108 ;  /* 0x0000000a046c723c */ /* 0x040fe2000004186c */
[----:B------:R-:W1:Y:S07]  /*123f0*/  LDSM.16.MT88.4 R8, [R24+0xc000] ;  /* 0x00c000001808783b */ /* 0x000e6e0000004200 */
[C---:B------:R-:W-:Y:S08]  /*12400*/  HMMA.16816.F32.BF16 R92, R4.reuse, R12, R92 ;  /* 0x0000000c045c723c */ /* 0x040ff0000004185c */
        /* <DEDUP_REMOVED lines=8> */
[----:B--2---:R-:W-:-:S02]  /*12490*/  F2FP.BF16.F32.PACK_AB R4, R21, R22 ;  /* 0x000000161504723e */ /* 0x004fc400000010ff */
[----:B------:R-:W-:Y:S01]  /*124a0*/  F2FP.BF16.F32.PACK_AB R5, R134, R143 ;  /* 0x0000008f8605723e */ /* 0x000fe200000010ff */
[----:B------:R-:W-:Y:S01]  /*124b0*/  FADD.FTZ R143, R143, R128 ;  /* 0x000000808f8f7221 */ /* 0x000fe20000010000 */
[----:B---3--:R-:W-:Y:S02]  /*124c0*/  F2FP.BF16.F32.PACK_AB R6, R20, R23 ;  /* 0x000000171406723e */ /* 0x008fe400000010ff */
[----:B------:R-:W-:Y:S01]  /*124d0*/  F2FP.BF16.F32.PACK_AB R7, R132, R139 ;  /* 0x0000008b8407723e */ /* 0x000fe200000010ff */
[----:B------:R-:W-:-:S04]  /*124e0*/  FADD.FTZ R134, R134, R143 ;  /* 0x0000008f86867221 */ /* 0x000fc80000010000 */
[----:B------:R-:W-:Y:S02]  /*124f0*/  FADD.FTZ R139, R139, R134 ;  /* 0x000000868b8b7221 */ /* 0x000fe40000010000 */
[----:B------:R-:W-:Y:S02]  /*12500*/  HMMA.16816.F32.BF16 R112, R4, R12, R112 ;  /* 0x0000000c0470723c */ /* 0x000fe40000041870 */
[----:B------:R-:W-:-:S06]  /*12510*/  FADD.FTZ R132, R132, R139 ;  /* 0x0000008b84847221 */ /* 0x000fcc0000010000 */
        /* <DEDUP_REMOVED lines=17> */
[----:B------:R-:W-:Y:S01]  /*12630*/  FFMA.FTZ R6, R60, UR10, -R44 ;  /* 0x0000000a3c067c23 */ /* 0x000fe2000801082c */
[----:B------:R-:W-:Y:S01]  /*12640*/  FFMA.FTZ R60, R48, UR10, -R64 ;  /* 0x0000000a303c7c23 */ /* 0x000fe20008010840 */
[----:B------:R-:W-:Y:S01]  /*12650*/  FADD.FTZ R5, R58, R51 ;  /* 0x000000333a057221 */ /* 0x000fe20000010000 */
[----:B------:R-:W-:Y:S01]  /*12660*/  F2FP.BF16.F32.PACK_AB R4, R125, R138 ;  /* 0x0000008a7d04723e */ /* 0x000fe200000010ff */
[----:B------:R2:W3:Y:S01]  /*12670*/  MUFU.EX2 R48, R6 ;  /* 0x0000000600307308 */ /* 0x0004e20000000800 */
[--C-:B------:R-:W-:Y:S01]  /*12680*/  FFMA.FTZ R51, R47, UR10, -R44.reuse ;  /* 0x0000000a2f337c23 */ /* 0x100fe2000801082c */
[----:B------:R-:W-:Y:S01]  /*12690*/  FADD.FTZ R54, R54, R5 ;  /* 0x0000000536367221 */ /* 0x000fe20000010000 */
[----:B------:R-:W-:Y:S01]  /*126a0*/  F2FP.BF16.F32.PACK_AB R5, R140, R67 ;  /* 0x000000438c05723e */ /* 0x000fe200000010ff */
[----:B------:R-:W-:Y:S01]  /*126b0*/  FFMA.FTZ R58, R50, UR10, -R44 ;  /* 0x0000000a323a7c23 */ /* 0x000fe2000801082c */
[----:B------:R-:W-:Y:S01]  /*126c0*/  FADD.FTZ R67, R67, R132 ;  /* 0x0000008443437221 */ /* 0x000fe20000010000 */
[----:B------:R-:W-:-:S02]  /*126d0*/  FADD.FTZ R41, R41, R54 ;  /* 0x0000003629297221 */ /* 0x000fc40000010000 */
[----:B------:R-:W-:Y:S01]  /*126e0*/  MUFU.EX2 R50, R65 ;  /* 0x0000004100327308 */ /* 0x000fe20000000800 */
[----:B------:R-:W-:Y:S01]  /*126f0*/  FADD.FTZ R140, R140, R67 ;  /* 0x000000438c8c7221 */ /* 0x000fe20000010000 */
[----:B------:R-:W-:-:S04]  /*12700*/  FADD.FTZ R42, R42, R41 ;  /* 0x000000292a2a7221 */ /* 0x000fc80000010000 */
[----:B------:R-:W-:Y:S02]  /*12710*/  FADD.FTZ R42, R39, R42 ;  /* 0x0000002a272a7221 */ /* 0x000fe40000010000 */
[----:B------:R-:W4:Y:S01]  /*12720*/  MUFU.EX2 R47, R63 ;  /* 0x0000003f002f7308 */ /* 0x000f220000000800 */
[----:B--2---:R-:W-:Y:S01]  /*12730*/  F2FP.BF16.F32.PACK_AB R6, R121, R136 ;  /* 0x000000887906723e */ /* 0x004fe200000010ff */
[----:B------:R-:W-:Y:S01]  /*12740*/  FADD.FTZ R37, R37, R42 ;  /* 0x0000002a25257221 */ /* 0x000fe20000010000 */
[----:B---3--:R-:W-:Y:S01]  /*12750*/  F2FP.BF16.F32.PACK_AB R7, R48, R53 ;  /* 0x000000353007723e */ /* 0x008fe200000010ff */
[----:B------:R-:W-:Y:S02]  /*12760*/  FADD.FTZ R53, R53, R140 ;  /* 0x0000008c35357221 */ /* 0x000fe40000010000 */
[----:B------:R-:W-:Y:S02]  /*12770*/  FADD.FTZ R34, R34, R37 ;  /* 0x0000002522227221 */ /* 0x000fe40000010000 */
[----:B------:R-:W2:Y:S01]  /*12780*/  MUFU.EX2 R44, R60 ;  /* 0x0000003c002c7308 */ /* 0x000ea20000000800 */
[----:B------:R-:W-:Y:S01]  /*12790*/  FADD.FTZ R48, R48, R53 ;  /* 0x0000003530307221 */ /* 0x000fe20000010000 */
[----:B------:R-:W-:Y:S01]  /*127a0*/  HMMA.16816.F32.BF16 R112, R4, R12, R112 ;  /* 0x0000000c0470723c */ /* 0x000fe20000041870 */
[----:B------:R-:W-:-:S04]  /*127b0*/  FADD.FTZ R33, R33, R34 ;  /* 0x0000002221217221 */ /* 0x000fc80000010000 */
[----:B------:R-:W-:Y:S01]  /*127c0*/  FADD.FTZ R30, R30, R33 ;  /* 0x000000211e1e7221 */ /* 0x000fe20000010000 */
[----:B------:R-:W-:Y:S02]  /*127d0*/  MUFU.EX2 R51, R51 ;  /* 0x0000003300337308 */ /* 0x000fe40000000800 */
[----:B------:R-:W-:Y:S01]  /*127e0*/  HMMA.16816.F32.BF16 R108, R4, R14, R108 ;  /* 0x0000000e046c723c */ /* 0x000fe2000004186c */
[----:B------:R-:W3:Y:S01]  /*127f0*/  LDSM.16.MT88.4 R12, [R24+0xc800] ;  /* 0x00c80000180c783b */ /* 0x000ee20000004200 */
[----:B------:R-:W-:-:S04]  /*12800*/  FADD.FTZ R29, R29, R30 ;  /* 0x0000001e1d1d7221 */ /* 0x000fc80000010000 */
[----:B------:R-:W-:Y:S01]  /*12810*/  FADD.FTZ R26, R26, R29 ;  /* 0x0000001d1a1a7221 */ /* 0x000fe20000010000 */
[----:B------:R-:W5:Y:S01]  /*12820*/  MUFU.EX2 R54, R58 ;  /* 0x0000003a00367308 */ /* 0x000f620000000800 */
[----:B-1----:R-:W-:Y:S02]  /*12830*/  HMMA.16816.F32.BF16 R68, R4, R8, R68 ;  /* 0x000000080444723c */ /* 0x002fe40000041844 */
[----:B------:R-:W-:-:S04]  /*12840*/  FADD.FTZ R131, R131, R26 ;  /* 0x0000001a83837221 */ /* 0x000fc80000010000 */
[----:B------:R-:W-:Y:S02]  /*12850*/  FADD.FTZ R66, R66, R131 ;  /* 0x0000008342427221 */ /* 0x000fe40000010000 */
[----:B------:R-:W-:Y:S01]  /*12860*/  HMMA.16816.F32.BF16 R72, R4, R10, R72 ;  /* 0x0000000a0448723c */ /* 0x000fe20000041848 */
[----:B------:R-:W1:Y:S01]  /*12870*/  LDSM.16.MT88.4 R8, [R161+0xe800] ;  /* 0x00e80000a108783b */ /* 0x000e620000004200 */
[----:B------:R-:W-:-:S04]  /*12880*/  FADD.FTZ R129, R129, R66 ;  /* 0x0000004281817221 */ /* 0x000fc80000010000 */
[----:B------:R-:W-:Y:S02]  /*12890*/  FADD.FTZ R46, R46, R129 ;  /* 0x000000812e2e7221 */ /* 0x000fe40000010000 */
[----:B------:R-:W-:Y:S02]  /*128a0*/  HMMA.16816.F32.BF16 R76, R4, R16, R76 ;  /* 0x00000010044c723c */ /* 0x000fe4000004184c */
[----:B------:R-:W-:-:S04]  /*128b0*/  FADD.FTZ R155, R155, R46 ;  /* 0x0000002e9b9b7221 */ /* 0x000fc80000010000 */
[----:B------:R-:W-:Y:S02]  /*128c0*/  FADD.FTZ R126, R126, R155 ;  /* 0x0000009b7e7e7221 */ /* 0x000fe40000010000 */
[----:B------:R-:W-:Y:S01]  /*128d0*/  HMMA.16816.F32.BF16 R80, R4, R18, R80 ;  /* 0x000000120450723c */ /* 0x000fe20000041850 */
[----:B------:R-:W4:Y:S01]  /*128e0*/  LDSM.16.MT88.4 R16, [R24+0xe800] ;  /* 0x00e800001810783b */ /* 0x000f220000004200 */
[----:B------:R-:W-:-:S04]  /*128f0*/  FADD.FTZ R153, R153, R126 ;  /* 0x0000007e99997221 */ /* 0x000fc80000010000 */
[----:B------:R-:W-:Y:S02]  /*12900*/  FADD.FTZ R153, R124, R153 ;  /* 0x000000997c997221 */ /* 0x000fe40000010000 */
[----:B---3--:R-:W-:Y:S02]  /*12910*/  HMMA.16816.F32.BF16 R84, R4, R12, R84 ;  /* 0x0000000c0454723c */ /* 0x008fe40000041854 */
        /* <DEDUP_REMOVED lines=13> */
[C---:B----4-:R-:W-:Y:S08]  /*129f0*/  HMMA.16816.F32.BF16 R104, R4.reuse, R16, R104 ;  /* 0x000000100468723c */ /* 0x050ff00000041868 */
[----:B------:R-:W-:Y:S01]  /*12a00*/  HMMA.16816.F32.BF16 R100, R4, R18, R100 ;  /* 0x000000120464723c */ /* 0x000fe20000041864 */
[----:B------:R-:W-:Y:S01]  /*12a10*/  F2FP.BF16.F32.PACK_AB R4, R47, R50 ;  /* 0x000000322f04723e */ /* 0x000fe200000010ff */
[----:B------:R-:W4:Y:S01]  /*12a20*/  LDSM.16.MT88.4 R16, [R161+0xcc00] ;  /* 0x00cc0000a110783b */ /* 0x000f220000004200 */
[----:B------:R-:W-:Y:S01]  /*12a30*/  F2FP.BF16.F32.PACK_AB R5, R52, R55 ;  /* 0x000000373405723e */ /* 0x000fe200000010ff */
[----:B------:R-:W-:Y:S01]  /*12a40*/  FADD.FTZ R50, R50, R121 ;  /* 0x0000007932327221 */ /* 0x000fe20000010000 */
[----:B--2---:R-:W-:Y:S01]  /*12a50*/  F2FP.BF16.F32.PACK_AB R6, R49, R44 ;  /* 0x0000002c3106723e */ /* 0x004fe200000010ff */
[----:B------:R-:W-:Y:S01]  /*12a60*/  FADD.FTZ R55, R55, R48 ;  /* 0x0000003037377221 */ /* 0x000fe20000010000 */
[----:B-----5:R-:W-:Y:S01]  /*12a70*/  F2FP.BF16.F32.PACK_AB R7, R54, R51 ;  /* 0x000000333607723e */ /* 0x020fe200000010ff */
        /* <DEDUP_REMOVED lines=8> */
[----:B------:R-:W2:Y:S04]  /*12b00*/  LDSM.16.MT88.4 R12, [R24+0xcc00] ;  /* 0x00cc0000180c783b */ /* 0x000ea80000004200 */
[----:B------:R-:W-:Y:S03]  /*12b10*/  LDSM.16.MT88.4 R24, [R24+0xec00] ;  /* 0x00ec00001818783b */ /* 0x000fe60000004200 */
[C---:B-1----:R-:W-:Y:S08]  /*12b20*/  HMMA.16816.F32.BF16 R68, R4.reuse, R8, R68 ;  /* 0x000000080444723c */ /* 0x042ff00000041844 */
[C---:B------:R-:W-:Y:S01]  /*12b30*/  HMMA.16816.F32.BF16 R72, R4.reuse, R10, R72 ;  /* 0x0000000a0448723c */ /* 0x040fe20000041848 */
[----:B------:R-:W1:Y:S07]  /*12b40*/  LDSM.16.MT88.4 R8, [R161+0xec00] ;  /* 0x00ec0000a108783b */ /* 0x000e6e0000004200 */
[C---:B----4-:R-:W-:Y:S08]  /*12b50*/  HMMA.16816.F32.BF16 R76, R4.reuse, R16, R76 ;  /* 0x00000010044c723c */ /* 0x050ff0000004184c */
[C---:B------:R-:W-:Y:S08]  /*12b60*/  HMMA.16816.F32.BF16 R80, R4.reuse, R18, R80 ;  /* 0x000000120450723c */ /* 0x040ff00000041850 */
[C---:B--2---:R-:W-:Y:S08]  /*12b70*/  HMMA.16816.F32.BF16 R84, R4.reuse, R12, R84 ;  /* 0x0000000c0454723c */ /* 0x044ff00000041854 */
[C---:B------:R-:W-:Y:S08]  /*12b80*/  HMMA.16816.F32.BF16 R88, R4.reuse, R14, R88 ;  /* 0x0000000e0458723c */ /* 0x040ff00000041858 */
[C---:B-1----:R-:W-:Y:S08]  /*12b90*/  HMMA.16816.F32.BF16 R92, R4.reuse, R8, R92 ;  /* 0x00000008045c723c */ /* 0x042ff0000004185c */
[C---:B------:R-:W-:Y:S08]  /*12ba0*/  HMMA.16816.F32.BF16 R96, R4.reuse, R10, R96 ;  /* 0x0000000a0460723c */ /* 0x040ff00000041860 */
        /* <DEDUP_REMOVED lines=71> */
.L_x_2041:
        /* <DEDUP_REMOVED lines=8> */
.L_x_2042:
        /* <DEDUP_REMOVED lines=15> */
[--C-:B------:R-:W-:Y:S02]  /*13190*/  @!P4 IMAD.MOV.U32 R5, RZ, RZ, R166.reuse ;  /* 0x000000ffff05c224 */ /* 0x100fe400078e00a6 */
[----:B------:R-:W-:Y:S01]  /*131a0*/  @!P3 IMAD.MOV.U32 R6, RZ, RZ, R167 ;  /* 0x000000ffff06b224 */ /* 0x000fe200078e00a7 */
[----:B------:R-:W-:Y:S01]  /*131b0*/  IADD3.X R11, PT, PT, R13, UR4, RZ, P0, !PT ;  /* 0x000000040d0b7c10 */ /* 0x000fe200087fe4ff */
[----:B------:R-:W-:Y:S01]  /*131c0*/  @!P3 IMAD.MOV.U32 R7, RZ, RZ, R166 ;  /* 0x000000ffff07b224 */ /* 0x000fe200078e00a6 */
[----:B------:R-:W-:Y:S01]  /*131d0*/  @!PT LDS RZ, [RZ] ;  /* 0x00000000fffff984 */ /* 0x000fe20000000800 */
[----:B------:R-:W-:Y:S01]  /*131e0*/  @!PT LDS RZ, [RZ] ;  /* 0x00000000fffff984 */ /* 0x000fe20000000800 */
[----:B------:R-:W-:Y:S01]  /*131f0*/  @!PT LDS RZ, [RZ] ;  /* 0x00000000fffff984 */ /* 0x000fe20000000800 */
[----:B------:R1:W-:Y:S01]  /*13200*/  @!P4 LDGSTS.E.BYPASS.LTC128B.128 [R177+0x9000], desc[UR6][R4.64] ;  /* 0x0900000004b1cfae */ /* 0x0003e2000b981a06 */
[----:B------:R-:W-:-:S03]  /*13210*/  IADD3 R8, P0, PT, R10, UR9, RZ ;  /* 0x000000090a087c10 */ /* 0x000fc6000ff1e0ff */
[----:B------:R-:W-:Y:S01]  /*13220*/  @P4 STS.128 [R177+0x9000], RZ ;  /* 0x009000ffb1004388 */ /* 0x000fe20000000c00 */
[----:B------:R-:W-:-:S03]  /*13230*/  IADD3.X R9, PT, PT, R11, UR4, RZ, P0, !PT ;  /* 0x000000040b097c10 */ /* 0x000fc600087fe4ff */
[----:B------:R-:W-:Y:S01]  /*13240*/  @!PT LDS RZ, [RZ] ;  /* 0x00000000fffff984 */ /* 0x000fe20000000800 */
[----:B------:R-:W-:Y:S01]  /*13250*/  @!PT LDS RZ, [RZ] ;  /* 0x00000000fffff984 */ /* 0x000fe20000000800 */
[----:B------:R-:W-:Y:S01]  /*13260*/  @!PT LDS RZ, [RZ] ;  /* 0x00000000fffff984 */ /* 0x000fe20000000800 */
[----:B------:R-:W-:Y:S04]  /*13270*/  @!P3 LDGSTS.E.BYPASS.LTC128B.128 [R177+0xb000], desc[UR6][R6.64+0x40] ;  /* 0x0b00004006b1bfae */ /* 0x000fe8000b981a06 */
[----:B------:R-:W-:Y:S01]  /*13280*/  @P3 STS.128 [R177+0xb000], RZ ;  /* 0x00b000ffb1003388 */ /* 0x000fe20000000c00 */
[----:B-1----:R-:W-:Y:S02]  /*13290*/  @!P2 IMAD.MOV.U32 R4, RZ, RZ, R167 ;  /* 0x000000ffff04a224 */ /* 0x002fe400078e00a7 */
[----:B------:R-:W-:-:S05]  /*132a0*/  @!P2 IMAD.MOV.U32 R5, RZ, RZ, R166 ;  /* 0x000000ffff05a224 */ /* 0x000fca00078e00a6 */
        /* <DEDUP_REMOVED lines=53> */
[----:B--2---:R-:W-:Y:S04]  /*13600*/  LDSM.16.M88.4 R12, [R57+0x3000] ;  /* 0x00300000390c783b */ /* 0x004fe80000000200 */
[----:B------:R-:W2:Y:S04]  /*13610*/  LDSM.16.M88.4 R44, [R162+0x3800] ;  /* 0x00380000a22c783b */ /* 0x000ea80000000200 */
[----:B------:R-:W4:Y:S04]  /*13620*/  LDSM.16.M88.4 R36, [R162+0x3c00] ;  /* 0x003c0000a224783b */ /* 0x000f280000000200 */
[----:B------:R-:W5:Y:S04]  /*13630*/  LDSM.16.M88.4 R128, [R57+0x3800] ;  /* 0x003800003980783b */ /* 0x000f680000000200 */
[----:B------:R-:W5:Y:S04]  /*13640*/  LDSM.16.M88.4 R124, [R57+0x3c00] ;  /* 0x003c0000397c783b */ /* 0x000f680000000200 */
[----:B------:R-:W5:Y:S04]  /*13650*/  LDSM.16.M88.4 R52, [R162+0x3400] ;  /* 0x00340000a234783b */ /* 0x000f680000000200 */
[----:B------:R-:W5:Y:S04]  /*13660*/  LDSM.16.M88.4 R20, [R162+0x4400] ;  /* 0x00440000a214783b */ /* 0x000f680000000200 */
[----:B---3--:R-:W-:Y:S01]  /*13670*/  LDSM.16.M88.4 R8, [R57+0x3400] ;  /* 0x003400003908783b */ /* 0x008fe20000000200 */
[C---:B-1----:R-:W-:Y:S03]  /*13680*/  HMMA.16816.F32.BF16 R120, R4.reuse, R64, RZ ;  /* 0x000000400478723c */ /* 0x042fe600000418ff */
[----:B------:R-:W-:Y:S04]  /*13690*/  LDSM.16.M88.4 R28, [R162+0x4000] ;  /* 0x00400000a21c783b */ /* 0x000fe80000000200 */
[----:B------:R-:W-:Y:S01]  /*136a0*/  LDSM.16.M88.4 R140, [R162+0x4c00] ;  /* 0x004c0000a28c783b */ /* 0x000fe20000000200 */
[C---:B------:R-:W-:Y:S03]  /*136b0*/  HMMA.16816.F32.BF16 R64, R4.reuse, R66, RZ ;  /* 0x000000420440723c */ /* 0x040fe600000418ff */
[----:B------:R-:W-:Y:S04]  /*136c0*/  LDSM.16.M88.4 R136, [R57+0x4000] ;  /* 0x004000003988783b */ /* 0x000fe80000000200 */
[----:B------:R-:W0:Y:S01]  /*136d0*/  LDGDEPBAR ;  /* 0x00000000000079af */ /* 0x000e220000000000 */
[----:B--2---:R-:W-:Y:S08]  /*136e0*/  HMMA.16816.F32.BF16 R48, R4, R44, RZ ;  /* 0x0000002c0430723c */ /* 0x004ff000000418ff */
[C---:B------:R-:W-:Y:S08]  /*136f0*/  HMMA.16816.F32.BF16 R120, R132.reuse, R12, R120 ;  /* 0x0000000c8478723c */ /* 0x040ff00000041878 */
[----:B------:R-:W-:Y:S01]  /*13700*/  HMMA.16816.F32.BF16 R64, R132, R14, R64 ;  /* 0x0000000e8440723c */ /* 0x000fe20000041840 */
[----:B------:R-:W1:Y:S07]  /*13710*/  LDSM.16.M88.4 R12, [R162+0x4800] ;  /* 0x00480000a20c783b */ /* 0x000e6e0000000200 */
[C---:B----4-:R-:W-:Y:S08]  /*13720*/  HMMA.16816.F32.BF16 R40, R4.reuse, R36, RZ ;  /* 0x000000240428723c */ /* 0x050ff000000418ff */
[C---:B------:R-:W-:Y:S08]  /*13730*/  HMMA.16816.F32.BF16 R44, R4.reuse, R46, RZ ;  /* 0x0000002e042c723c */ /* 0x040ff000000418ff */
[----:B------:R-:W-:Y:S08]  /*13740*/  HMMA.16816.F32.BF16 R36, R4, R38, RZ ;  /* 0x000000260424723c */ /* 0x000ff000000418ff */
[C---:B-----5:R-:W-:Y:S08]  /*13750*/  HMMA.16816.F32.BF16 R48, R132.reuse, R128, R48 ;  /* 0x000000808430723c */ /* 0x060ff00000041830 */
        /* <DEDUP_REMOVED lines=95> */
[----:B------:R4:W-:Y:S07]  /*13d50*/  LDSM.16.M88.4 R140, [R58+0x2000] ;  /* 0x002000003a8c783b */ /* 0x0009ee0000000200 */
[C---:B---3--:R-:W-:Y:S08]  /*13d60*/  HMMA.16816.F32.BF16 R24, R124.reuse, R136, R24 ;  /* 0x000000887c18723c */ /* 0x048ff00000041818 */
[C---:B------:R-:W-:Y:S01]  /*13d70*/  HMMA.16816.F32.BF16 R20, R124.reuse, R138, R20 ;  /* 0x0000008a7c14723c */ /* 0x040fe20000041814 */
[----:B------:R-:W3:Y:S07]  /*13d80*/  LDSM.16.M88.4 R136, [R57+0x7000] ;  /* 0x007000003988783b */ /* 0x000eee0000000200 */
[----:B--2---:R-:W-:Y:S01]  /*13d90*/  HMMA.16816.F32.BF16 R16, R124, R132, R16 ;  /* 0x000000847c10723c */ /* 0x004fe20000041810 */
[----:B----4-:R-:W-:-:S04]  /*13da0*/  IMAD.SHL.U32 R58, R56, 0x80, RZ ;  /* 0x00000080383a7824 */ /* 0x010fc800078e00ff */
[----:B------:R-:W-:-:S03]  /*13db0*/  VIADD R58, R58, 0xffffff80 ;  /* 0xffffff803a3a7836 */ /* 0x000fc60000000000 */
        /* <DEDUP_REMOVED lines=16> */
[----:B------:R-:W-:Y:S01]  /*13ec0*/  HMMA.16816.F32.BF16 R44, R140, R130, R44 ;  /* 0x000000828c2c723c */ /* 0x000fe2000004182c */
[----:B------:R4:W5:Y:S01]  /*13ed0*/  LDSM.16.M88.4 R128, [R57+0x8800] ;  /* 0x008800003980783b */ /* 0x0009620000000200 */
[----:B------:R-:W-:-:S06]  /*13ee0*/  DEPBAR.LE SB0, 0x0 ;  /* 0x000080000000791a */ /* 0x000fcc0000000000 */
[C---:B---3--:R-:W-:Y:S08]  /*13ef0*/  HMMA.16816.F32.BF16 R32, R140.reuse, R136, R32 ;  /* 0x000000888c20723c */ /* 0x048ff00000041820 */
[C---:B------:R-:W-:Y:S08]  /*13f00*/  HMMA.16816.F32.BF16 R28, R140.reuse, R138, R28 ;  /* 0x0000008a8c1c723c */ /* 0x040ff0000004181c */
[C---:B--2---:R-:W-:Y:S08]  /*13f10*/  HMMA.16816.F32.BF16 R24, R140.reuse, R132, R24 ;  /* 0x000000848c18723c */ /* 0x044ff00000041818 */
[----:B-1----:R-:W-:Y:S01]  /*13f20*/  HMMA.16816.F32.BF16 R4, R140, R126, R4 ;  /* 0x0000007e8c04723c */ /* 0x002fe20000041804 */
[----:B------:R-:W-:-:S05]  /*13f30*/  IMAD.SHL.U32 R127, R160, 0x2, RZ ;  /* 0x00000002a07f7824 */ /* 0x000fca00078e00ff */
[----:B------:R-:W-:Y:S02]  /*13f40*/  LOP3.LUT R127, R127, 0x6, RZ, 0xc0, !PT ;  /* 0x000000067f7f7812 */ /* 0x000fe400078ec0ff */
[----:B------:R-:W-:Y:S03]  /*13f50*/  HMMA.16816.F32.BF16 R20, R140, R134, R20 ;  /* 0x000000868c14723c */ /* 0x000fe60000041814 */
[----:B----4-:R-:W-:-:S04]  /*13f60*/  IMAD.IADD R57, R58, 0x1, R127 ;  /* 0x000000013a397824 */ /* 0x010fc800078e027f */
[C---:B------:R-:W-:Y:S01]  /*13f70*/  VIADD R58, R57.reuse, 0xffffff80 ;  /* 0xffffff80393a7836 */ /* 0x040fe20000000000 */
[----:B-----5:R-:W-:Y:S04]  /*13f80*/  HMMA.16816.F32.BF16 R16, R140, R128, R16 ;  /* 0x000000808c10723c */ /* 0x020fe80000041810 */
[----:B------:R-:W-:Y:S01]  /*13f90*/  I2FP.F32.U32 R127, R58 ;  /* 0x0000003a007f7245 */ /* 0x000fe20000201000 */
[----:B------:R-:W-:Y:S01]  /*13fa0*/  BAR.SYNC.DEFER_BLOCKING 0x0 ;  /* 0x0000000000007b1d */ /* 0x000fe20000010000 */
[C---:B------:R-:W-:Y:S02]  /*13fb0*/  ISETP.GE.AND P1, PT, R58.reuse, R144, PT ;  /* 0x000000903a00720c */ /* 0x040fe40003f26270 */
[----:B------:R-:W-:Y:S01]  /*13fc0*/  ISETP.GE.AND P0, PT, R58, R59, PT ;  /* 0x0000003b3a00720c */ /* 0x000fe20003f06270 */
[----:B------:R-:W-:-:S02]  /*13fd0*/  VIADD R58, R57, 0xfffffff8 ;  /* 0xfffffff8393a7836 */ /* 0x000fc40000000000 */
[CC--:B------:R-:W-:Y:S01]  /*13fe0*/  FFMA.FTZ R120, R3.reuse, R127.reuse, R120 ;  /* 0x0000007f03787223 */ /* 0x0c0fe20000010078 */
[----:B------:R-:W-:Y:S01]  /*13ff0*/  FFMA.FTZ R127, R3, R127, R122 ;  /* 0x0000007f037f7223 */ /* 0x000fe2000001007a */
[C---:B------:R-:W-:Y:S01]  /*14000*/  HMMA.16816.F32.BF16 R12, R140.reuse, R130, R12 ;  /* 0x000000828c0c723c */ /* 0x040fe2000004180c */
[----:B------:R-:W-:Y:S02]  /*14010*/  I2FP.F32.U32 R122, R58 ;  /* 0x0000003a007a7245 */ /* 0x000fe40000201000 */
[----:B------:R-:W-:Y:S01]  /*14020*/  FSEL R129, R120, -INF , !P1 ;  /* 0xff80000078817808 */ /* 0x000fe20004800000 */
[----:B------:R-:W-:Y:S01]  /*14030*/  VIADD R120, R57, 0xffffff81 ;  /* 0xffffff8139787836 */ /* 0x000fe20000000000 */
[C---:B------:R-:W-:Y:S01]  /*14040*/  ISETP.GE.AND P5, PT, R58.reuse, R144, PT ;  /* 0x000000903a00720c */ /* 0x040fe20003fa6270 */
[----:B------:R-:W-:Y:S01]  /*14050*/  FFMA.FTZ R4, R3, R122, R4 ;  /* 0x0000007a03047223 */ /* 0x000fe20000010004 */
[----:B------:R-:W-:Y:S01]  /*14060*/  ISETP.GE.AND P1, PT, R58, R59, PT ;  /* 0x0000003b3a00720c */ /* 0x000fe20003f26270 */
[----:B------:R-:W-:Y:S01]  /*14070*/  HMMA.16816.F32.BF16 R8, R140, R124, R8 ;  /* 0x0000007c8c08723c */ /* 0x000fe20000041808 */
[----:B------:R-:W-:-:S02]  /*14080*/  I2FP.F32.U32 R58, R120 ;  /* 0x00000078003a7245 */ /* 0x000fc40000201000 */
[----:B------:R-:W-:Y:S02]  /*14090*/  FSEL R127, R127, -INF , !P0 ;  /* 0xff8000007f7f7808 */ /* 0x000fe40004000000 */
[----:B------:R-:W-:Y:S01]  /*140a0*/  FSEL R136, R4, -INF , !P5 ;  /* 0xff80000004887808 */ /* 0x000fe20006800000 */
[----:B------:R-:W-:Y:S01]  /*140b0*/  FFMA.FTZ R121, R3, R58, R121 ;  /* 0x0000003a03797223 */ /* 0x000fe20000010079 */
[C---:B------:R-:W-:Y:S01]  /*140c0*/  ISETP.GE.AND P0, PT, R120.reuse, R144, PT ;  /* 0x000000907800720c */ /* 0x040fe20003f06270 */
[----:B------:R-:W-:Y:S01]  /*140d0*/  VIADD R4, R57, 0xffffff88 ;  /* 0xffffff8839047836 */ /* 0x000fe20000000000 */
[----:B------:R-:W-:Y:S01]  /*140e0*/  ISETP.GE.AND P5, PT, R120, R59, PT ;  /* 0x0000003b7800720c */ /* 0x000fe20003fa6270 */
[----:B------:R-:W-:Y:S01]  /*140f0*/  FFMA.FTZ R120, R3, R122, R6 ;  /* 0x0000007a03787223 */ /* 0x000fe20000010006 */
[----:B------:R-:W-:Y:S02]  /*14100*/  VIADD R6, R57, 0xffffff89 ;  /* 0xffffff8939067836 */ /* 0x000fe40000000000 */
[----:B------:R-:W-:Y:S01]  /*14110*/  FFMA.FTZ R123, R3, R58, R123 ;  /* 0x0000003a037b7223 */ /* 0x000fe2000001007b */
[----:B------:R-:W-:-:S02]  /*14120*/  FSEL R245, R121, -INF , !P0 ;  /* 0xff80000079f57808 */ /* 0x000fc40004000000 */
[----:B------:R-:W-:Y:S02]  /*14130*/  FSEL R120, R120, -INF , !P1 ;  /* 0xff80000078787808 */ /* 0x000fe40004800000 */
[----:B------:R-:W-:Y:S02]  /*14140*/  I2FP.F32.U32 R58, R4 ;  /* 0x00000004003a7245 */ /* 0x000fe40000201000 */
        /* <DEDUP_REMOVED lines=8> */
[-C--:B------:R-:W-:Y:S01]  /*141d0*/  FFMA.FTZ R243, R3, R4.reuse, R65 ;  /* 0x0000000403f37223 */ /* 0x080fe20000010041 */
[----:B------:R-:W-:Y:S01]  /*141e0*/  VIADD R65, R57, 0xffffff90 ;  /* 0xffffff9039417836 */ /* 0x000fe20000000000 */
[----:B------:R-:W-:Y:S01]  /*141f0*/  FSEL R131, R66, -INF , !P0 ;  /* 0xff80000042837808 */ /* 0x000fe20004000000 */
[----:B------:R-:W-:Y:S01]  /*14200*/  FFMA.FTZ R67, R3, R4, R67 ;  /* 0x0000000403437223 */ /* 0x000fe20000010043 */
[----:B------:R-:W-:Y:S01]  /*14210*/  VIADD R4, R57, 0xffffff91 ;  /* 0xffffff9139047836 */ /* 0x000fe20000000000 */
[----:B------:R-:W-:-:S02]  /*14220*/  FSEL R243, R243, -INF , !P5 ;  /* 0xff800000f3f37808 */ /* 0x000fc40006800000 */
[C---:B------:R-:W-:Y:S02]  /*14230*/  ISETP.GE.AND P0, PT, R65.reuse, R144, PT ;  /* 0x000000904100720c */ /* 0x040fe40003f06270 */
[----:B------:R-:W-:Y:S02]  /*14240*/  ISETP.GE.AND P5, PT, R65, R59, PT ;  /* 0x0000003b4100720c */ /* 0x000fe40003fa6270 */
[----:B------:R-:W-:Y:S02]  /*14250*/  I2FP.F32.U32 R65, R65 ;  /* 0x0000004100417245 */ /* 0x000fe40000201000 */
[----:B------:R-:W-:Y:S02]  /*14260*/  FSEL R247, R64, -INF , !P1 ;  /* 0xff80000040f77808 */ /* 0x000fe40004800000 */
[----:B------:R-:W-:Y:S01]  /*14270*/  ISETP.GE.AND P1, PT, R6, R59, PT ;  /* 0x0000003b0600720c */ /* 0x000fe20003f26270 */
[CC--:B------:R-:W-:Y:S01]  /*14280*/  FFMA.FTZ R60, R3.reuse, R65.reuse, R60 ;  /* 0x00000041033c7223 */ /* 0x0c0fe2000001003c */
[----:B------:R-:W-:Y:S01]  /*14290*/  I2FP.F32.U32 R6, R4 ;  /* 0x0000000400067245 */ /* 0x000fe20000201000 */
[----:B------:R-:W-:Y:S01]  /*142a0*/  FFMA.FTZ R62, R3, R65, R62 ;  /* 0x00000041033e7223 */ /* 0x000fe2000001003e */
[----:B------:R-:W-:-:S02]  /*142b0*/  FSEL R239, R67, -INF , !P1 ;  /* 0xff80000043ef7808 */ /* 0x000fc40004800000 */
[----:B------:R-:W-:Y:S01]  /*142c0*/  FSEL R121, R60, -INF , !P0 ;  /* 0xff8000003c797808 */ /* 0x000fe20004000000 */
[C---:B------:R-:W-:Y:S01]  /*142d0*/  FFMA.FTZ R235, R3.reuse, R6, R61 ;  /* 0x0000000603eb7223 */ /* 0x040fe2000001003d */
[C---:B------:R-:W-:Y:S01]  /*142e0*/  ISETP.GE.AND P1, PT, R4.reuse, R144, PT ;  /* 0x000000900400720c */ /* 0x040fe20003f26270 */
[----:B------:R-:W-:Y:S01]  /*142f0*/  FFMA.FTZ R63, R3, R6, R63 ;  /* 0x00000006033f7223 */ /* 0x000fe2000001003f */
[----:B------:R-:W-:Y:S01]  /*14300*/  ISETP.GE.AND P0, PT, R4, R59, PT ;  /* 0x0000003b0400720c */ /* 0x000fe20003f06270 */
[----:B------:R-:W-:Y:S01]  /*14310*/  VIADD R4, R57, 0xffffff98 ;  /* 0xffffff9839047836 */ /* 0x000fe20000000000 */
[----:B------:R-:W-:Y:S02]  /*14320*/  FSEL R61, R62, -INF , !P5 ;  /* 0xff8000003e3d7808 */ /* 0x000fe40006800000 */
[----:B------:R-:W-:Y:S02]  /*14330*/  FSEL R235, R235, -INF , !P1 ;  /* 0xff800000ebeb7808 */ /* 0x000fe40004800000 */
[----:B------:R-:W-:-:S02]  /*14340*/  ISETP.GE.AND P5, PT, R4, R144, PT ;  /* 0x000000900400720c */ /* 0x000fc40003fa6270 */
[----:B------:R-:W-:Y:S02]  /*14350*/  I2FP.F32.U32 R65, R4 ;  /* 0x0000000400417245 */ /* 0x000fe40000201000 */
[----:B------:R-:W-:Y:S01]  /*14360*/  ISETP.GE.AND P1, PT, R4, R59, PT ;  /* 0x0000003b0400720c */ /* 0x000fe20003f26270 */
[----:B------:R-:W-:Y:S01]  /*14370*/  VIADD R4, R57, 0xffffffa0 ;  /* 0xffffffa039047836 */ /* 0x000fe20000000000 */
[----:B------:R-:W-:Y:S01]  /*14380*/  I2FP.F32.U32 R6, R58 ;  /* 0x0000003a00067245 */ /* 0x000fe20000201000 */
[CC--:B------:R-:W-:Y:S01]  /*14390*/  FFMA.FTZ R52, R3.reuse, R65.reuse, R52 ;  /* 0x0000004103347223 */ /* 0x0c0fe20000010034 */
[----:B------:R-:W-:Y:S01]  /*143a0*/  FFMA.FTZ R54, R3, R65, R54 ;  /* 0x0000004103367223 */ /* 0x000fe20000010036 */
[----:B------:R-:W-:Y:S02]  /*143b0*/  FSEL R67, R63, -INF , !P0 ;  /* 0xff8000003f437808 */ /* 0x000fe40004000000 */
[----:B------:R-:W-:Y:S01]  /*143c0*/  I2FP.F32.U32 R123, R4 ;  /* 0x00000004007b7245 */ /* 0x000fe20000201000 */
[CC--:B------:R-:W-:Y:S01]  /*143d0*/  FFMA.FTZ R53, R3.reuse, R6.reuse, R53 ;  /* 0x0000000603357223 */ /* 0x0c0fe20000010035 */
[----:B------:R-:W-:Y:S01]  /*143e0*/  FSEL R63, R52, -INF , !P5 ;  /* 0xff800000343f7808 */ /* 0x000fe20006800000 */
[C---:B------:R-:W-:Y:S01]  /*143f0*/  FFMA.FTZ R55, R3.reuse, R6, R55 ;  /* 0x0000000603377223 */ /* 0x040fe20000010037 */
[----:B------:R-:W-:Y:S01]  /*14400*/  FSEL R65, R54, -INF , !P1 ;  /* 0xff80000036417808 */ /* 0x000fe20004800000 */
[----:B------:R-:W-:Y:S01]  /*14410*/  FFMA.FTZ R48, R3, R123, R48 ;  /* 0x0000007b03307223 */ /* 0x000fe20000010030 */
[----:B------:R-:W-:Y:S01]  /*14420*/  ISETP.GE.AND P5, PT, R58, R59, PT ;  /* 0x0000003b3a00720c */ /* 0x000fe20003fa6270 */
[----:B------:R-:W-:Y:S01]  /*14430*/  VIADD R6, R57, 0xffffffa1 ;  /* 0xffffffa139067836 */ /* 0x000fe20000000000 */
[----:B------:R-:W-:Y:S01]  /*14440*/  ISETP.GE.AND P1, PT, R4, R144, PT ;  /* 0x000000900400720c */ /* 0x000fe20003f26270 */
[----:B------:R-:W-:Y:S01]  /*14450*/  FFMA.FTZ R50, R3, R123, R50 ;  /* 0x0000007b03327223 */ /* 0x000fe20000010032 */
[----:B------:R-:W-:-:S02]  /*14460*/  FSEL R233, R55, -INF , !P5 ;  /* 0xff80000037e97808 */ /* 0x000fc40006800000 */
[----:B------:R-:W-:Y:S02]  /*14470*/  FSEL R227, R48, -INF , !P1 ;  /* 0xff80000030e37808 */ /* 0x000fe40004800000 */
[CC--:B------:R-:W-:Y:S02]  /*14480*/  ISETP.GE.AND P5, PT, R6.reuse, R144.reuse, PT ;  /* 0x000000900600720c */ /* 0x0c0fe40003fa6270 */
[----:B------:R-:W-:Y:S02]  /*14490*/  ISETP.GE.AND P1, PT, R6, R59, PT ;  /* 0x0000003b0600720c */ /* 0x000fe40003f26270 */
[----:B------:R-:W-:Y:S02]  /*144a0*/  ISETP.GE.AND P0, PT, R58, R144, PT ;  /* 0x000000903a00720c */ /* 0x000fe40003f06270 */
[----:B------:R-:W-:Y:S02]  /*144b0*/  I2FP.F32.U32 R6, R6 ;  /* 0x0000000600067245 */ /* 0x000fe40000201000 */
[----:B------:R-:W-:-:S02]  /*144c0*/  FSEL R237, R53, -INF , !P0 ;  /* 0xff80000035ed7808 */ /* 0x000fc40004000000 */
[----:B------:R-:W-:Y:S01]  /*144d0*/  ISETP.GE.AND P0, PT, R4, R59, PT ;  /* 0x0000003b0400720c */ /* 0x000fe20003f06270 */
[-C--:B------:R-:W-:Y:S01]  /*144e0*/  FFMA.FTZ R49, R3, R6.reuse, R49 ;  /* 0x0000000603317223 */ /* 0x080fe20000010031 */
[----:B------:R-:W-:Y:S02]  /*144f0*/  VIADD R4, R57, 0xffffffa8 ;  /* 0xffffffa839047836 */ /* 0x000fe40000000000 */
[----:B------:R-:W-:Y:S01]  /*14500*/  FFMA.FTZ R51, R3, R6, R51 ;  /* 0x0000000603337223 */ /* 0x000fe20000010033 */
[----:B------:R-:W-:Y:S02]  /*14510*/  FSEL R147, R50, -INF , !P0 ;  /* 0xff80000032937808 */ /* 0x000fe40004000000 */
[----:B------:R-:W-:Y:S02]  /*14520*/  FSEL R231, R49, -INF , !P5 ;  /* 0xff80000031e77808 */ /* 0x000fe40006800000 */
[----:B------:R-:W-:Y:S02]  /*14530*/  I2FP.F32.U32 R48, R4 ;  /* 0x0000000400307245 */ /* 0x000fe40000201000 */
[----:B------:R-:W-:-:S02]  /*14540*/  ISETP.GE.AND P0, PT, R4, R144, PT ;  /* 0x000000900400720c */ /* 0x000fc40003f06270 */
[-C--:B------:R-:W-:Y:S01]  /*14550*/  ISETP.GE.AND P5, PT, R4, R59.reuse, PT ;  /* 0x0000003b0400720c */ /* 0x080fe20003fa6270 */
[----:B------:R-:W-:Y:S02]  /*14560*/  VIADD R4, R57, 0xffffffa9 ;  /* 0xffffffa939047836 */ /* 0x000fe40000000000 */
[-C--:B------:R-:W-:Y:S01]  /*14570*/  FFMA.FTZ R44, R3, R48.reuse, R44 ;  /* 0x00000030032c7223 */ /* 0x080fe2000001002c */
[----:B------:R-:W-:Y:S01]  /*14580*/  FSEL R225, R51, -INF , !P1 ;  /* 0xff80000033e17808 */ /* 0x000fe20004800000 */
[C---:B------:R-:W-:Y:S01]  /*14590*/  FFMA.FTZ R46, R3.reuse, R48, R46 ;  /* 0x00000030032e7223 */ /* 0x040fe2000001002e */
[----:B------:R-:W-:Y:S02]  /*145a0*/  I2FP.F32.U32 R6, R4 ;  /* 0x0000000400067245 */ /* 0x000fe40000201000 */
[----:B------:R-:W-:Y:S02]  /*145b0*/  FSEL R229, R44, -INF , !P0 ;  /* 0xff8000002ce57808 */ /* 0x000fe40004000000 */
[C---:B------:R-:W-:Y:S01]  /*145c0*/  ISETP.GE.AND P1, PT, R4.reuse, R144, PT ;  /* 0x000000900400720c */ /* 0x040fe20003f26270 */
[----:B------:R-:W-:Y:S01]  /*145d0*/  FFMA.FTZ R45, R3, R6, R45 ;  /* 0x00000006032d7223 */ /* 0x000fe2000001002d */
[----:B------:R-:W-:Y:S01]  /*145e0*/  ISETP.GE.AND P0, PT, R4, R59, PT ;  /* 0x0000003b0400720c */ /* 0x000fe20003f06270 */
[----:B------:R-:W-:-:S02]  /*145f0*/  VIADD R4, R57, 0xffffffb0 ;  /* 0xffffffb039047836 */ /* 0x000fc40000000000 */
[----:B------:R-:W-:Y:S01]  /*14600*/  FFMA.FTZ R47, R3, R6, R47 ;  /* 0x00000006032f7223 */ /* 0x000fe2000001002f */
[----:B------:R-:W-:Y:S01]  /*14610*/  VIADD R6, R57, 0xffffffb1 ;  /* 0xffffffb139067836 */ /* 0x000fe20000000000 */
[----:B------:R-:W-:Y:S02]  /*14620*/  FSEL R145, R46, -INF , !P5 ;  /* 0xff8000002e917808 */ /* 0x000fe40006800000 */
[----:B------:R-:W-:Y:S02]  /*14630*/  FSEL R137, R45, -INF , !P1 ;  /* 0xff8000002d897808 */ /* 0x000fe40004800000 */
[----:B------:R-:W-:Y:S02]  /*14640*/  I2FP.F32.U32 R44, R4 ;  /* 0x00000004002c7245 */ /* 0x000fe40000201000 */
[C---:B------:R-:W-:Y:S02]  /*14650*/  ISETP.GE.AND P5, PT, R4.reuse, R144, PT ;  /* 0x000000900400720c */ /* 0x040fe40003fa6270 */
[----:B------:R-:W-:Y:S01]  /*14660*/  ISETP.GE.AND P1, PT, R4, R59, PT ;  /* 0x0000003b0400720c */ /* 0x000fe20003f26270 */
[C---:B------:R-:W-:Y:S01]  /*14670*/  FFMA.FTZ R42, R3.reuse, R44, R42 ;  /* 0x0000002c032a7223 */ /* 0x040fe2000001002a */
[----:B------:R-:W-:Y:S01]  /*14680*/  I2FP.F32.U32 R4, R6 ;  /* 0x0000000600047245 */ /* 0x000fe20000201000 */
[----:B------:R-:W-:Y:S01]  /*14690*/  FFMA.FTZ R40, R3, R44, R40 ;  /* 0x0000002c03287223 */ /* 0x000fe20000010028 */
[----:B------:R-:W-:-:S02]  /*146a0*/  FSEL R223, R47, -INF , !P0 ;  /* 0xff8000002fdf7808 */ /* 0x000fc40004000000 */
[----:B------:R-:W-:Y:S01]  /*146b0*/  ISETP.GE.AND P0, PT, R6, R144, PT ;  /* 0x000000900600720c */ /* 0x000fe20003f06270 */
[-C--:B------:R-:W-:Y:S01]  /*146c0*/  FFMA.FTZ R207, R3, R4.reuse, R41 ;  /* 0x0000000403cf7223 */ /* 0x080fe20000010029 */
[----:B------:R-:W-:Y:S01]  /*146d0*/  VIADD R41, R57, 0xffffffb8 ;  /* 0xffffffb839297836 */ /* 0x000fe20000000000 */
[----:B------:R-:W-:Y:S01]  /*146e0*/  FSEL R217, R42, -INF , !P1 ;  /* 0xff8000002ad97808 */ /* 0x000fe20004800000 */
[----:B------:R-:W-:Y:S01]  /*146f0*/  FFMA.FTZ R43, R3, R4, R43 ;  /* 0x00000004032b7223 */ /* 0x000fe2000001002b */
[----:B------:R-:W-:Y:S01]  /*14700*/  VIADD R4, R57, 0xffffffb9 ;  /* 0xffffffb939047836 */ /* 0x000fe20000000000 */
[----:B------:R-:W-:Y:S02]  /*14710*/  FSEL R207, R207, -INF , !P0 ;  /* 0xff800000cfcf7808 */ /* 0x000fe40004000000 */
[C---:B------:R-:W-:Y:S02]  /*14720*/  ISETP.GE.AND P1, PT, R41.reuse, R144, PT ;  /* 0x000000902900720c */ /* 0x040fe40003f26270 */
[----:B------:R-:W-:-:S02]  /*14730*/  ISETP.GE.AND P0, PT, R41, R59, PT ;  /* 0x0000003b2900720c */ /* 0x000fc40003f06270 */
[----:B------:R-:W-:Y:S02]  /*14740*/  I2FP.F32.U32 R41, R41 ;  /* 0x0000002900297245 */ /* 0x000fe40000201000 */
[----:B------:R-:W-:Y:S02]  /*14750*/  FSEL R209, R40, -INF , !P5 ;  /* 0xff80000028d17808 */ /* 0x000fe40006800000 */
[----:B------:R-:W-:Y:S01]  /*14760*/  ISETP.GE.AND P5, PT, R6, R59, PT ;  /* 0x0000003b0600720c */ /* 0x000fe20003fa6270 */
[CC--:B------:R-:W-:Y:S01]  /*14770*/  FFMA.FTZ R36, R3.reuse, R41.reuse, R36 ;  /* 0x0000002903247223 */ /* 0x0c0fe20000010024 */
[----:B------:R-:W-:Y:S01]  /*14780*/  I2FP.F32.U32 R6, R4 ;  /* 0x0000000400067245 */ /* 0x000fe20000201000 */
[----:B------:R-:W-:Y:S01]  /*14790*/  FFMA.FTZ R38, R3, R41, R38 ;  /* 0x0000002903267223 */ /* 0x000fe20000010026 */
[----:B------:R-:W-:Y:S02]  /*147a0*/  FSEL R211, R43, -INF , !P5 ;  /* 0xff8000002bd37808 */ /* 0x000fe40006800000 */
[----:B------:R-:W-:Y:S01]  /*147b0*/  FSEL R221, R36, -INF , !P1 ;  /* 0xff80000024dd7808 */ /* 0x000fe20004800000 */
[----:B------:R-:W-:Y:S01]  /*147c0*/  FFMA.FTZ R219, R3, R6, R37 ;  /* 0x0000000603db7223 */ /* 0x000fe20000010025 */
[C---:B------:R-:W-:Y:S01]  /*147d0*/  ISETP.GE.AND P5, PT, R4.reuse, R144, PT ;  /* 0x000000900400720c */ /* 0x040fe20003fa6270 */
[C---:B------:R-:W-:Y:S01]  /*147e0*/  VIADD R36, R57.reuse, 0xffffffc1 ;  /* 0xffffffc139247836 */ /* 0x040fe20000000000 */
[----:B------:R-:W-:Y:S01]  /*147f0*/  ISETP.GE.AND P1, PT, R4, R59, PT ;  /* 0x0000003b0400720c */ /* 0x000fe20003f26270 */
[----:B------:R-:W-:Y:S01]  /*14800*/  VIADD R4, R57, 0xffffffc0 ;  /* 0xffffffc039047836 */ /* 0x000fe20000000000 */
[----:B------:R-:W-:Y:S01]  /*14810*/  FSEL R213, R38, -INF , !P0 ;  /* 0xff80000026d57808 */ /* 0x000fe20004000000 */
[----:B------:R-:W-:Y:S01]  /*14820*/  FFMA.FTZ R39, R3, R6, R39 ;  /* 0x0000000603277223 */ /* 0x000fe20000010027 */
[----:B------:R-:W-:-:S02]  /*14830*/  FSEL R219, R219, -INF , !P5 ;  /* 0xff800000dbdb7808 */ /* 0x000fc40006800000 */
[C---:B------:R-:W-:Y:S02]  /*14840*/  ISETP.GE.AND P0, PT, R4.reuse, R144, PT ;  /* 0x000000900400720c */ /* 0x040fe40003f06270 */
        /* <DEDUP_REMOVED lines=59> */
[----:B------:R-:W-:Y:S01]  /*14c00*/  FSEL R159, R20, -INF , !P0 ;  /* 0xff800000149f7808 */ /* 0x000fe20004000000 */
[----:B------:R-:W-:Y:S01]  /*14c10*/  VIADD R4, R57, 0xffffffe1 ;  /* 0xffffffe139047836 */ /* 0x000fe20000000000 */
[----:B------:R-:W-:Y:S02]  /*14c20*/  FSEL R148, R148, -INF , !P1 ;  /* 0xff80000094947808 */ /* 0x000fe40004800000 */
[C---:B------:R-:W-:Y:S02]  /*14c30*/  ISETP.GE.AND P5, PT, R21.reuse, R144, PT ;  /* 0x000000901500720c */ /* 0x040fe40003fa6270 */
[----:B------:R-:W-:-:S02]  /*14c40*/  ISETP.GE.AND P1, PT, R21, R59, PT ;  /* 0x0000003b1500720c */ /* 0x000fc40003f26270 */
[----:B------:R-:W-:Y:S02]  /*14c50*/  I2FP.F32.U32 R21, R21 ;  /* 0x0000001500157245 */ /* 0x000fe40000201000 */
[----:B------:R-:W-:Y:S02]  /*14c60*/  ISETP.GE.AND P0, PT, R6, R59, PT ;  /* 0x0000003b0600720c */ /* 0x000fe40003f06270 */
[----:B------:R-:W-:Y:S01]  /*14c70*/  I2FP.F32.U32 R6, R4 ;  /* 0x0000000400067245 */ /* 0x000fe20000201000 */
[-C--:B------:R-:W-:Y:S01]  /*14c80*/  FFMA.FTZ R16, R3, R21.reuse, R16 ;  /* 0x0000001503107223 */ /* 0x080fe20000010010 */
[----:B------:R-:W-:Y:S01]  /*14c90*/  FSEL R151, R23, -INF , !P0 ;  /* 0xff80000017977808 */ /* 0x000fe20004000000 */
[C---:B------:R-:W-:Y:S01]  /*14ca0*/  FFMA.FTZ R18, R3.reuse, R21, R18 ;  /* 0x0000001503127223 */ /* 0x040fe20000010012 */
[----:B------:R-:W-:Y:S01]  /*14cb0*/  ISETP.GE.AND P0, PT, R4, R144, PT ;  /* 0x000000900400720c */ /* 0x000fe20003f06270 */
[-C--:B------:R-:W-:Y:S01]  /*14cc0*/  FFMA.FTZ R17, R3, R6.reuse, R17 ;  /* 0x0000000603117223 */ /* 0x080fe20000010011 */
[----:B------:R-:W-:Y:S01]  /*14cd0*/  FSEL R146, R16, -INF , !P5 ;  /* 0xff80000010927808 */ /* 0x000fe20006800000 */
[C---:B------:R-:W-:Y:S01]  /*14ce0*/  VIADD R16, R57.reuse, 0xffffffe9 ;  /* 0xffffffe939107836 */ /* 0x040fe20000000000 */
[----:B------:R-:W-:Y:S01]  /*14cf0*/  ISETP.GE.AND P5, PT, R4, R59, PT ;  /* 0x0000003b0400720c */ /* 0x000fe20003fa6270 */
[----:B------:R-:W-:Y:S01]  /*14d00*/  VIADD R4, R57, 0xffffffe8 ;  /* 0xffffffe839047836 */ /* 0x000fe20000000000 */
[----:B------:R-:W-:Y:S01]  /*14d10*/  FSEL R143, R18, -INF , !P1 ;  /* 0xff800000128f7808 */ /* 0x000fe20004800000 */
[----:B------:R-:W-:Y:S01]  /*14d20*/  FFMA.FTZ R19, R3, R6, R19 ;  /* 0x0000000603137223 */ /* 0x000fe20000010013 */
[----:B------:R-:W-:-:S02]  /*14d30*/  FSEL R157, R17, -INF , !P0 ;  /* 0xff800000119d7808 */ /* 0x000fc40004000000 */
[----:B------:R-:W-:Y:S02]  /*14d40*/  I2FP.F32.U32 R21, R4 ;  /* 0x0000000400157245 */ /* 0x000fe40000201000 */
[C---:B------:R-:W-:Y:S02]  /*14d50*/  ISETP.GE.AND P1, PT, R4.reuse, R144, PT ;  /* 0x000000900400720c */ /* 0x040fe40003f26270 */
[----:B------:R-:W-:Y:S01]  /*14d60*/  ISETP.GE.AND P0, PT, R4, R59, PT ;  /* 0x0000003b0400720c */ /* 0x000fe20003f06270 */
[-C--:B------:R-:W-:Y:S01]  /*14d70*/  FFMA.FTZ R12, R3, R21.reuse, R12 ;  /* 0x00000015030c7223 */ /* 0x080fe2000001000c */
[----:B------:R-:W-:Y:S01]  /*14d80*/  VIADD R4, R57, 0xfffffff0 ;  /* 0xfffffff039047836 */ /* 0x000fe20000000000 */
[----:B------:R-:W-:Y:S01]  /*14d90*/  I2FP.F32.U32 R6, R16 ;  /* 0x0000001000067245 */ /* 0x000fe20000201000 */
[----:B------:R-:W-:Y:S01]  /*14da0*/  FFMA.FTZ R14, R3, R21, R14 ;  /* 0x00000015030e7223 */ /* 0x000fe2000001000e */
[----:B------:R-:W-:Y:S02]  /*14db0*/  FSEL R139, R19, -INF , !P5 ;  /* 0xff800000138b7808 */ /* 0x000fe40006800000 */
[----:B------:R-:W-:Y:S01]  /*14dc0*/  FSEL R142, R12, -INF , !P1 ;  /* 0xff8000000c8e7808 */ /* 0x000fe20004800000 */
[C---:B------:R-:W-:Y:S01]  /*14dd0*/  FFMA.FTZ R13, R3.reuse, R6, R13 ;  /* 0x00000006030d7223 */ /* 0x040fe2000001000d */
[----:B------:R-:W-:Y:S01]  /*14de0*/  I2FP.F32.U32 R12, R4 ;  /* 0x00000004000c7245 */ /* 0x000fe20000201000 */
[----:B------:R-:W-:Y:S01]  /*14df0*/  FFMA.FTZ R15, R3, R6, R15 ;  /* 0x00000006030f7223 */ /* 0x000fe2000001000f */
[----:B------:R-:W-:Y:S01]  /*14e00*/  FSEL R135, R14, -INF , !P0 ;  /* 0xff8000000e877808 */ /* 0x000fe20004000000 */
[----:B------:R-:W-:Y:S01]  /*14e10*/  VIADD R6, R57, 0xfffffff1 ;  /* 0xfffffff139067836 */ /* 0x000fe20000000000 */
[----:B------:R-:W-:Y:S01]  /*14e20*/  ISETP.GE.AND P1, PT, R16, R59, PT ;  /* 0x0000003b1000720c */ /* 0x000fe20003f26270 */
[----:B------:R-:W-:Y:S01]  /*14e30*/  FFMA.FTZ R8, R3, R12, R8 ;  /* 0x0000000c03087223 */ /* 0x000fe20000010008 */
[----:B------:R-:W-:Y:S01]  /*14e40*/  ISETP.GE.AND P0, PT, R4, R144, PT ;  /* 0x000000900400720c */ /* 0x000fe20003f06270 */
[----:B------:R-:W-:Y:S01]  /*14e50*/  VIADD R57, R57, 0xfffffff9 ;  /* 0xfffffff939397836 */ /* 0x000fe20000000000 */
[----:B------:R-:W-:Y:S01]  /*14e60*/  FSEL R133, R15, -INF , !P1 ;  /* 0xff8000000f857808 */ /* 0x000fe20004800000 */
[----:B------:R-:W-:Y:S01]  /*14e70*/  FFMA.FTZ R10, R3, R12, R10 ;  /* 0x0000000c030a7223 */ /* 0x000fe2000001000a */
[----:B------:R-:W-:-:S02]  /*14e80*/  FSEL R152, R8, -INF , !P0 ;  /* 0xff80000008987808 */ /* 0x000fc40004000000 */
[C---:B------:R-:W-:Y:S02]  /*14e90*/  ISETP.GE.AND P1, PT, R6.reuse, R144, PT ;  /* 0x000000900600720c */ /* 0x040fe40003f26270 */
[----:B------:R-:W-:Y:S02]  /*14ea0*/  ISETP.GE.AND P0, PT, R6, R59, PT ;  /* 0x0000003b0600720c */ /* 0x000fe40003f06270 */
[----:B------:R-:W-:Y:S02]  /*14eb0*/  I2FP.F32.U32 R6, R6 ;  /* 0x0000000600067245 */ /* 0x000fe40000201000 */
[----:B------:R-:W-:-:S03]  /*14ec0*/  ISETP.GE.AND P5, PT, R16, R144, PT ;  /* 0x000000901000720c */ /* 0x000fc60003fa6270 */
[-C--:B------:R-:W-:Y:S01]  /*14ed0*/  FFMA.FTZ R11, R3, R6.reuse, R11 ;  /* 0x00000006030b7223 */ /* 0x080fe2000001000b */
[----:B------:R-:W-:Y:S01]  /*14ee0*/  FSEL R179, R13, -INF , !P5 ;  /* 0xff8000000db37808 */ /* 0x000fe20006800000 */
[----:B------:R-:W-:Y:S01]  /*14ef0*/  FFMA.FTZ R9, R3, R6, R9 ;  /* 0x0000000603097223 */ /* 0x000fe20000010009 */
[----:B------:R-:W-:Y:S02]  /*14f00*/  ISETP.GE.AND P5, PT, R4, R59, PT ;  /* 0x0000003b0400720c */ /* 0x000fe40003fa6270 */
[----:B------:R-:W-:Y:S02]  /*14f10*/  FSEL R126, R11, -INF , !P0 ;  /* 0xff8000000b7e7808 */ /* 0x000fe40004000000 */
[----:B------:R-:W-:Y:S02]  /*14f20*/  ISETP.GE.AND P0, PT, R56, 0x3, PT ;  /* 0x000000033800780c */ /* 0x000fe40003f06270 */
[----:B------:R-:W-:Y:S02]  /*14f30*/  I2FP.F32.U32 R4, R57 ;  /* 0x0000003900047245 */ /* 0x000fe40000201000 */
[----:B------:R-:W-:-:S02]  /*14f40*/  FSEL R123, R10, -INF , !P5 ;  /* 0xff8000000a7b7808 */ /* 0x000fc40006800000 */
[----:B------:R-:W-:Y:S01]  /*14f50*/  FSEL R181, R9, -INF , !P1 ;  /* 0xff80000009b57808 */ /* 0x000fe20004800000 */
[CC--:B------:R-:W-:Y:S01]  /*14f60*/  FFMA.FTZ R5, R3.reuse, R4.reuse, R5 ;  /* 0x0000000403057223 */ /* 0x0c0fe20000010005 */
[----:B------:R-:W-:Y:S01]  /*14f70*/  FFMA.FTZ R7, R3, R4, R7 ;  /* 0x0000000403077223 */ /* 0x000fe20000010007 */
[C---:B------:R-:W-:Y:S02]  /*14f80*/  ISETP.GE.AND P5, PT, R57.reuse, R144, PT ;  /* 0x000000903900720c */ /* 0x040fe40003fa6270 */
[----:B------:R-:W-:Y:S02]  /*14f90*/  ISETP.GE.AND P1, PT, R57, R59, PT ;  /* 0x0000003b3900720c */ /* 0x000fe40003f26270 */
[----:B------:R-:W-:Y:S02]  /*14fa0*/  FSEL R187, R5, -INF , !P5 ;  /* 0xff80000005bb7808 */ /* 0x000fe40006800000 */
[----:B------:R-:W-:Y:S01]  /*14fb0*/  FSEL R125, R7, -INF , !P1 ;  /* 0xff800000077d7808 */ /* 0x000fe20004800000 */
[----:B------:R-:W-:Y:S08]  /*14fc0*/  @!P0 BRA `(.L_x_2043) ;  /* 0x00000008003c8947 */ /* 0x000ff00003800000 */
        /* <DEDUP_REMOVED lines=65> */
.L_x_2044:
        /* <DEDUP_REMOVED lines=8> */
.L_x_2045:
        /* <DEDUP_REMOVED lines=70> */
.L_x_2043:
        /* <DEDUP_REMOVED lines=54> */
[--C-:B------:R-:W-:Y:S01]  /*15c20*/  FFMA.FTZ R205, R129, UR10, -R154.reuse ;  /* 0x0000000a81cd7c23 */ /* 0x100fe2000801089a */
[----:B------:R-:W-:Y:S01]  /*15c30*/  FADD.FTZ R0, R0, -R5 ;  /* 0x8000000500007221 */ /* 0x000fe20000010000 */
[----:B------:R-:W-:Y:S01]  /*15c40*/  FFMA.FTZ R144, R245, UR10, -R154 ;  /* 0x0000000af5907c23 */ /* 0x000fe2000801089a */
[----:B------:R-:W-:Y:S01]  /*15c50*/  FFMA.FTZ R156, R127, UR10, -R128 ;  /* 0x0000000a7f9c7c23 */ /* 0x000fe20008010880 */
[--C-:B------:R-:W-:Y:S01]  /*15c60*/  FFMA.FTZ R130, R247, UR10, -R154.reuse ;  /* 0x0000000af7827c23 */ /* 0x100fe2000801089a */
[----:B------:R-:W-:Y:S01]  /*15c70*/  FMUL.FTZ R158, R0, UR10 ;  /* 0x0000000a009e7c20 */ /* 0x000fe20008410000 */
[----:B------:R-:W1:Y:S01]  /*15c80*/  MUFU.EX2 R176, R176 ;  /* 0x000000b000b07308 */ /* 0x000e620000000800 */
[----:B------:R-:W-:Y:S01]  /*15c90*/  IADD3 R0, PT, PT, R161, 0x9020, RZ ;  /* 0x00009020a1007810 */ /* 0x000fe20007ffe0ff */
[----:B------:R-:W-:Y:S01]  /*15ca0*/  FFMA.FTZ R129, R243, UR10, -R154 ;  /* 0x0000000af3817c23 */ /* 0x000fe2000801089a */
[----:B------:R-:W-:Y:S01]  /*15cb0*/  @P6 IADD3 R0, PT, PT, R182, -0x20, RZ ;  /* 0xffffffe0b6006810 */ /* 0x000fe20007ffe0ff */
[--C-:B------:R-:W-:Y:S01]  /*15cc0*/  FFMA.FTZ R127, R241, UR10, -R128.reuse ;  /* 0x0000000af17f7c23 */ /* 0x100fe20008010880 */
[--C-:B------:R-:W-:Y:S01]  /*15cd0*/  FFMA.FTZ R131, R131, UR10, -R128.reuse ;  /* 0x0000000a83837c23 */ /* 0x100fe20008010880 */
[--C-:B------:R-:W-:Y:S01]  /*15ce0*/  FFMA.FTZ R2, R239, UR10, -R128.reuse ;  /* 0x0000000aef027c23 */ /* 0x100fe20008010880 */
[----:B------:R-:W-:Y:S01]  /*15cf0*/  FFMA.FTZ R124, R61, UR10, -R128 ;  /* 0x0000000a3d7c7c23 */ /* 0x000fe20008010880 */
[----:B------:R-:W2:Y:S01]  /*15d00*/  MUFU.EX2 R158, R158 ;  /* 0x0000009e009e7308 */ /* 0x000ea20000000800 */
[----:B------:R-:W3:Y:S01]  /*15d10*/  LDSM.16.MT88.4 R16, [R0] ;  /* 0x000000000010783b */ /* 0x000ee20000004200 */
[--C-:B------:R-:W-:Y:S01]  /*15d20*/  FFMA.FTZ R121, R121, UR10, -R154.reuse ;  /* 0x0000000a79797c23 */ /* 0x100fe2000801089a */
[--C-:B------:R-:W-:Y:S01]  /*15d30*/  FFMA.FTZ R62, R235, UR10, -R154.reuse ;  /* 0x0000000aeb3e7c23 */ /* 0x100fe2000801089a */
[--C-:B------:R-:W-:Y:S01]  /*15d40*/  FFMA.FTZ R63, R63, UR10, -R154.reuse ;  /* 0x0000000a3f3f7c23 */ /* 0x100fe2000801089a */
[----:B------:R-:W4:Y:S01]  /*15d50*/  LDSM.16.MT88.4 R32, [R0+0x2000] ;  /* 0x002000000020783b */ /* 0x000f220000004200 */
[----:B------:R-:W-:Y:S01]  /*15d60*/  FFMA.FTZ R60, R237, UR10, -R154 ;  /* 0x0000000aed3c7c23 */ /* 0x000fe2000801089a */
[--C-:B------:R-:W-:Y:S01]  /*15d70*/  FFMA.FTZ R61, R67, UR10, -R128.reuse ;  /* 0x0000000a433d7c23 */ /* 0x100fe20008010880 */
[----:B------:R-:W-:Y:S01]  /*15d80*/  MUFU.EX2 R205, R205 ;  /* 0x000000cd00cd7308 */ /* 0x000fe20000000800 */
[----:B------:R-:W5:Y:S01]  /*15d90*/  LDSM.16.MT88.4 R52, [R0+0x4000] ;  /* 0x004000000034783b */ /* 0x000f620000004200 */
[-C--:B-1----:R-:W-:Y:S01]  /*15da0*/  FMUL.FTZ R12, R68, R176.reuse ;  /* 0x000000b0440c7220 */ /* 0x082fe20000410000 */
[-C--:B------:R-:W-:Y:S01]  /*15db0*/  FMUL.FTZ R13, R69, R176.reuse ;  /* 0x000000b0450d7220 */ /* 0x080fe20000410000 */
[--C-:B------:R-:W-:Y:S01]  /*15dc0*/  FFMA.FTZ R122, R65, UR10, -R128.reuse ;  /* 0x0000000a417a7c23 */ /* 0x100fe20008010880 */
[----:B------:R-:W-:Y:S01]  /*15dd0*/  FFMA.FTZ R59, R233, UR10, -R128 ;  /* 0x0000000ae93b7c23 */ /* 0x000fe20008010880 */
[-C--:B------:R-:W-:Y:S01]  /*15de0*/  FMUL.FTZ R4, R112, R176.reuse ;  /* 0x000000b070047220 */ /* 0x080fe20000410000 */
[----:B------:R-:W-:Y:S01]  /*15df0*/  FMUL.FTZ R5, R113, R176 ;  /* 0x000000b071057220 */ /* 0x000fe20000410000 */
[----:B------:R-:W1:Y:S01]  /*15e00*/  MUFU.EX2 R144, R144 ;  /* 0x0000009000907308 */ /* 0x000e620000000800 */
[-C--:B--2---:R-:W-:Y:S01]  /*15e10*/  FMUL.FTZ R14, R70, R158.reuse ;  /* 0x0000009e460e7220 */ /* 0x084fe20000410000 */
[-C--:B------:R-:W-:Y:S01]  /*15e20*/  FMUL.FTZ R15, R71, R158.reuse ;  /* 0x0000009e470f7220 */ /* 0x080fe20000410000 */
[-C--:B------:R-:W-:Y:S01]  /*15e30*/  FMUL.FTZ R6, R114, R158.reuse ;  /* 0x0000009e72067220 */ /* 0x080fe20000410000 */
[----:B------:R-:W2:Y:S01]  /*15e40*/  LDSM.16.MT88.4 R68, [R161+0x9400] ;  /* 0x00940000a144783b */ /* 0x000ea20000004200 */
[----:B------:R-:W-:Y:S01]  /*15e50*/  FMUL.FTZ R7, R115, R158 ;  /* 0x0000009e73077220 */ /* 0x000fe20000410000 */
[-C--:B------:R-:W-:Y:S01]  /*15e60*/  FMUL.FTZ R108, R108, R176.reuse ;  /* 0x000000b06c6c7220 */ /* 0x080fe20000410000 */
[----:B------:R-:W-:Y:S01]  /*15e70*/  FMUL.FTZ R109, R109, R176 ;  /* 0x000000b06d6d7220 */ /* 0x000fe20000410000 */
[----:B------:R-:W-:Y:S01]  /*15e80*/  MUFU.EX2 R130, R130 ;  /* 0x0000008200827308 */ /* 0x000fe20000000800 */
[-C--:B------:R-:W-:Y:S01]  /*15e90*/  FMUL.FTZ R110, R110, R158.reuse ;  /* 0x0000009e6e6e7220 */ /* 0x080fe20000410000 */
[----:B------:R-:W-:Y:S01]  /*15ea0*/  FMUL.FTZ R111, R111, R158 ;  /* 0x0000009e6f6f7220 */ /* 0x000fe20000410000 */
[----:B------:R-:W2:Y:S01]  /*15eb0*/  LDSM.16.MT88.4 R64, [R0+0x400] ;  /* 0x000400000040783b */ /* 0x000ea20000004200 */
[-C--:B------:R-:W-:Y:S01]  /*15ec0*/  FMUL.FTZ R20, R76, R176.reuse ;  /* 0x000000b04c147220 */ /* 0x080fe20000410000 */
[----:B------:R-:W-:Y:S01]  /*15ed0*/  FMUL.FTZ R21, R77, R176 ;  /* 0x000000b04d157220 */ /* 0x000fe20000410000 */
[-C--:B------:R-:W-:Y:S01]  /*15ee0*/  FMUL.FTZ R22, R78, R158.reuse ;  /* 0x0000009e4e167220 */ /* 0x080fe20000410000 */
[----:B------:R-:W-:Y:S01]  /*15ef0*/  FMUL.FTZ R23, R79, R158 ;  /* 0x0000009e4f177220 */ /* 0x000fe20000410000 */
[----:B------:R-:W3:Y:S01]  /*15f00*/  MUFU.EX2 R129, R129 ;  /* 0x0000008100817308 */ /* 0x000ee20000000800 */
        /* <DEDUP_REMOVED lines=38> */
[-C--:B------:R-:W-:Y:S01]  /*16170*/  FMUL.FTZ R103, R103, R158.reuse ;  /* 0x0000009e67677220 */ /* 0x080fe20000410000 */
        /* <DEDUP_REMOVED lines=8> */
[----:B------:R-:W1:Y:S01]  /*16200*/  MUFU.EX2 R62, R62 ;  /* 0x0000003e003e7308 */ /* 0x000e620000000800 */
        /* <DEDUP_REMOVED lines=13> */
[----:B------:R-:W-:Y:S01]  /*162e0*/  FFMA.FTZ R215, R197, UR10, -R154 ;  /* 0x0000000ac5d77c23 */ /* 0x000fe2000801089a */
[----:B------:R-:W-:Y:S01]  /*162f0*/  FFMA.FTZ R195, R189, UR10, -R128 ;  /* 0x0000000abdc37c23 */ /* 0x000fe20008010880 */
[----:B------:R-:W-:Y:S01]  /*16300*/  MUFU.EX2 R60, R60 ;  /* 0x0000003c003c7308 */ /* 0x000fe20000000800 */
[C---:B------:R-:W-:Y:S01]  /*16310*/  HMMA.16816.F32.BF16 R8, R48.reuse, R10, R108 ;  /* 0x0000000a3008723c */ /* 0x040fe2000004186c */
[--C-:B------:R-:W-:Y:S01]  /*16320*/  FFMA.FTZ R190, R203, UR10, -R154.reuse ;  /* 0x0000000acbbe7c23 */ /* 0x100fe2000801089a */
[--C-:B------:R-:W-:Y:S01]  /*16330*/  FFMA.FTZ R192, R201, UR10, -R154.reuse ;  /* 0x0000000ac9c07c23 */ /* 0x100fe2000801089a */
[----:B------:R-:W-:Y:S01]  /*16340*/  FFMA.FTZ R197, R199, UR10, -R154 ;  /* 0x0000000ac7c57c23 */ /* 0x000fe2000801089a */
[--C-:B------:R-:W-:Y:S01]  /*16350*/  FFMA.FTZ R196, R191, UR10, -R128.reuse ;  /* 0x0000000abfc47c23 */ /* 0x100fe20008010880 */
[----:B------:R-:W-:Y:S01]  /*16360*/  FFMA.FTZ R189, R193, UR10, -R128 ;  /* 0x0000000ac1bd7c23 */ /* 0x000fe20008010880 */
[----:B------:R-:W-:Y:S01]  /*16370*/  FFMA.FTZ R76, R183, R158, R156 ;  /* 0x0000009eb74c7223 */ /* 0x000fe2000001009c */
        /* <DEDUP_REMOVED lines=8> */
[----:B------:R-:W3:Y:S01]  /*16400*/  MUFU.EX2 R61, R61 ;  /* 0x0000003d003d7308 */ /* 0x000ee20000000800 */
        /* <DEDUP_REMOVED lines=8> */
[C---:B----4-:R-:W-:Y:S01]  /*16490*/  HMMA.16816.F32.BF16 R28, R48.reuse, R32, R28 ;  /* 0x00000020301c723c */ /* 0x050fe2000004181c */
[----:B------:R-:W-:Y:S01]  /*164a0*/  FFMA.FTZ R205, R184, R176, R205 ;  /* 0x000000b0b8cd7223 */ /* 0x000fe200000100cd */
[----:B------:R-:W-:Y:S01]  /*164b0*/  LDSM.16.MT88.4 R108, [R161+0xa800] ;  /* 0x00a80000a16c783b */ /* 0x000fe20000004200 */
[----:B------:R-:W-:Y:S01]  /*164c0*/  FADD.FTZ R76, R127, R76 ;  /* 0x0000004c7f4c7221 */ /* 0x000fe20000010000 */
[--C-:B------:R-:W-:Y:S01]  /*164d0*/  FFMA.FTZ R152, R152, UR10, -R154.reuse ;  /* 0x0000000a98987c23 */ /* 0x100fe2000801089a */
[--C-:B------:R-:W-:Y:S01]  /*164e0*/  FFMA.FTZ R181, R181, UR10, -R154.reuse ;  /* 0x0000000ab5b57c23 */ /* 0x100fe2000801089a */
[----:B------:R-:W-:Y:S01]  /*164f0*/  FFMA.FTZ R136, R136, UR10, -R154 ;  /* 0x0000000a88887c23 */ /* 0x000fe2000801089a */
[----:B------:R-:W4:Y:S01]  /*16500*/  MUFU.EX2 R59, R59 ;  /* 0x0000003b003b7308 */ /* 0x000f220000000800 */
[C---:B------:R-:W-:Y:S01]  /*16510*/  HMMA.16816.F32.BF16 R36, R48.reuse, R40, R36 ;  /* 0x000000283024723c */ /* 0x040fe20000041824 */
[----:B------:R-:W-:Y:S01]  /*16520*/  FADD.FTZ R131, R131, R76 ;  /* 0x0000004c83837221 */ /* 0x000fe20000010000 */
[----:B------:R-:W-:Y:S01]  /*16530*/  FFMA.FTZ R125, R125, UR10, -R128 ;  /* 0x0000000a7d7d7c23 */ /* 0x000fe20008010880 */
[----:B------:R-:W-:Y:S01]  /*16540*/  FFMA.FTZ R154, R187, UR10, -R154 ;  /* 0x0000000abb9a7c23 */ /* 0x000fe2000801089a */
[--C-:B------:R-:W-:Y:S01]  /*16550*/  FFMA.FTZ R123, R123, UR10, -R128.reuse ;  /* 0x0000000a7b7b7c23 */ /* 0x100fe20008010880 */
[----:B------:R-:W-:Y:S01]  /*16560*/  FADD.FTZ R131, R2, R131 ;  /* 0x0000008302837221 */ /* 0x000fe20000010000 */
[--C-:B------:R-:W-:Y:S01]  /*16570*/  FFMA.FTZ R126, R126, UR10, -R128.reuse ;  /* 0x0000000a7e7e7c23 */ /* 0x100fe20008010880 */
[----:B------:R-:W-:Y:S01]  /*16580*/  MUFU.EX2 R141, R141 ;  /* 0x0000008d008d7308 */ /* 0x000fe20000000800 */
[----:B------:R-:W-:Y:S01]  /*16590*/  HMMA.16816.F32.BF16 R16, R48, R18, R72 ;  /* 0x000000123010723c */ /* 0x000fe20000041848 */
[----:B------:R-:W2:Y:S01]  /*165a0*/  LDSM.16.MT88.4 R72, [R161+0xb400] ;  /* 0x00b40000a148783b */ /* 0x000ea20000004200 */
[----:B------:R-:W-:Y:S01]  /*165b0*/  FFMA.FTZ R120, R120, UR10, -R128 ;  /* 0x0000000a78787c23 */ /* 0x000fe20008010880 */
[----:B------:R-:W-:-:S04]  /*165c0*/  MOV R2, R58 ;  /* 0x0000003a00027202 */ /* 0x000fc80000000f00 */
[----:B------:R-:W2:Y:S01]  /*165d0*/  MUFU.EX2 R134, R134 ;  /* 0x0000008600867308 */ /* 0x000ea20000000800 */
        /* <DEDUP_REMOVED lines=10> */
[----:B-1----:R-:W-:-:S02]  /*16680*/  F2FP.BF16.F32.PACK_AB R52, R62, R121 ;  /* 0x000000793e34723e */ /* 0x002fc400000010ff */
[----:B---3--:R-:W-:Y:S01]  /*16690*/  F2FP.BF16.F32.PACK_AB R53, R61, R124 ;  /* 0x0000007c3d35723e */ /* 0x008fe200000010ff */
[----:B------:R-:W-:-:S03]  /*166a0*/  FADD.FTZ R124, R124, R131 ;  /* 0x000000837c7c7221 */ /* 0x000fc60000010000 */
[----:B------:R-:W1:Y:S01]  /*166b0*/  MUFU.EX2 R140, R140 ;  /* 0x0000008c008c7308 */ /* 0x000e620000000800 */
[----:B------:R-:W-:Y:S01]  /*166c0*/  HMMA.16816.F32.BF16 R48, R48, R54, R100 ;  /* 0x000000363030723c */ /* 0x000fe20000041864 */
[----:B------:R-:W-:Y:S01]  /*166d0*/  F2FP.BF16.F32.PACK_AB R54, R60, R63 ;  /* 0x0000003f3c36723e */ /* 0x000fe200000010ff */
[----:B------:R-:W-:Y:S01]  /*166e0*/  FADD.FTZ R61, R61, R124 ;  /* 0x0000007c3d3d7221 */ /* 0x000fe20000010000 */
[----:B----4-:R-:W-:-:S03]  /*166f0*/  F2FP.BF16.F32.PACK_AB R55, R59, R122 ;  /* 0x0000007a3b37723e */ /* 0x010fc600000010ff */
[----:B------:R-:W-:Y:S01]  /*16700*/  FADD.FTZ R122, R122, R61 ;  /* 0x0000003d7a7a7221 */ /* 0x000fe20000010000 */
[----:B------:R-:W-:Y:S03]  /*16710*/  MUFU.EX2 R145, R145 ;  /* 0x0000009100917308 */ /* 0x000fe60000000800 */
[----:B--2---:R-:W-:Y:S01]  /*16720*/  HMMA.16816.F32.BF16 R4, R52, R68, R4 ;  /* 0x000000443404723c */ /* 0x004fe20000041804 */
[----:B------:R-:W-:-:S04]  /*16730*/  FADD.FTZ R122, R59, R122 ;  /* 0x0000007a3b7a7221 */ /* 0x000fc80000010000 */
[----:B------:R-:W2:Y:S03]  /*16740*/  MUFU.EX2 R138, R138 ;  /* 0x0000008a008a7308 */ /* 0x000ea60000000800 */
[C---:B------:R-:W-:Y:S01]  /*16750*/  HMMA.16816.F32.BF16 R8, R52.reuse, R70, R8 ;  /* 0x000000463408723c */ /* 0x040fe20000041808 */
[----:B------:R-:W3:Y:S04]  /*16760*/  LDSM.16.MT88.4 R68, [R0+0x2400] ;  /* 0x002400000044783b */ /* 0x000ee80000004200 */
[----:B------:R-:W-:Y:S03]  /*16770*/  MUFU.EX2 R209, R209 ;  /* 0x000000d100d17308 */ /* 0x000fe60000000800 */
[C---:B------:R-:W-:Y:S05]  /*16780*/  HMMA.16816.F32.BF16 R12, R52.reuse, R64, R12 ;  /* 0x00000040340c723c */ /* 0x040fea000004180c */
[----:B------:R-:W-:Y:S03]  /*16790*/  MUFU.EX2 R180, R180 ;  /* 0x000000b400b47308 */ /* 0x000fe60000000800 */
        /* <DEDUP_REMOVED lines=8> */
[C---:B---3--:R-:W-:Y:S05]  /*16820*/  HMMA.16816.F32.BF16 R28, R52.reuse, R68, R28 ;  /* 0x00000044341c723c */ /* 0x048fea000004181c */
[----:B------:R-:W-:Y:S03]  /*16830*/  MUFU.EX2 R211, R211 ;  /* 0x000000d300d37308 */ /* 0x000fe60000000800 */
[C---:B------:R-:W-:Y:S01]  /*16840*/  HMMA.16816.F32.BF16 R32, R52.reuse, R70, R32 ;  /* 0x000000463420723c */ /* 0x040fe20000041820 */
[----:B------:R-:W3:Y:S04]  /*16850*/  LDSM.16.MT88.4 R68, [R161+0x9800] ;  /* 0x00980000a144783b */ /* 0x000ee80000004200 */
        /* <DEDUP_REMOVED lines=8> */
[----:B------:R-:W-:Y:S01]  /*168e0*/  HMMA.16816.F32.BF16 R48, R52, R74, R48 ;  /* 0x0000004a3430723c */ /* 0x000fe20000041830 */
[----:B------:R-:W-:Y:S01]  /*168f0*/  F2FP.BF16.F32.PACK_AB R52, R134, R141 ;  /* 0x0000008d8634723e */ /* 0x000fe200000010ff */
[----:B------:R-:W5:Y:S01]  /*16900*/  LDSM.16.MT88.4 R72, [R161+0xb800] ;  /* 0x00b80000a148783b */ /* 0x000f620000004200 */
[----:B-1----:R-:W-:-:S02]  /*16910*/  F2FP.BF16.F32.PACK_AB R53, R140, R147 ;  /* 0x000000938c35723e */ /* 0x002fc400000010ff */
[----:B------:R-:W-:Y:S01]  /*16920*/  MUFU.EX2 R192, R192 ;  /* 0x000000c000c07308 */ /* 0x000fe20000000800 */
[----:B------:R-:W-:Y:S01]  /*16930*/  F2FP.BF16.F32.PACK_AB R54, R137, R132 ;  /* 0x000000848936723e */ /* 0x000fe200000010ff */
[----:B------:R-:W-:Y:S01]  /*16940*/  FADD.FTZ R147, R147, R122 ;  /* 0x0000007a93937221 */ /* 0x000fe20000010000 */
[----:B--2---:R-:W-:-:S03]  /*16950*/  F2FP.BF16.F32.PACK_AB R55, R138, R145 ;  /* 0x000000918a37723e */ /* 0x004fc600000010ff */
[----:B------:R-:W-:Y:S02]  /*16960*/  FADD.FTZ R140, R140, R147 ;  /* 0x000000938c8c7221 */ /* 0x000fe40000010000 */
[----:B------:R-:W-:Y:S02]  /*16970*/  MUFU.EX2 R197, R197 ;  /* 0x000000c500c57308 */ /* 0x000fe40000000800 */
[----:B---3--:R-:W-:Y:S01]  /*16980*/  HMMA.16816.F32.BF16 R4, R52, R68, R4 ;  /* 0x000000443404723c */ /* 0x008fe20000041804 */
[----:B------:R-:W-:-:S04]  /*16990*/  FADD.FTZ R145, R145, R140 ;  /* 0x0000008c91917221 */ /* 0x000fc80000010000 */
[----:B------:R-:W-:Y:S01]  /*169a0*/  FADD.FTZ R145, R138, R145 ;  /* 0x000000918a917221 */ /* 0x000fe20000010000 */
[----:B------:R-:W-:Y:S02]  /*169b0*/  MUFU.EX2 R194, R194 ;  /* 0x000000c200c27308 */ /* 0x000fe40000000800 */
[C---:B------:R-:W-:Y:S01]  /*169c0*/  HMMA.16816.F32.BF16 R8, R52.reuse, R70, R8 ;  /* 0x000000463408723c */ /* 0x040fe20000041808 */
[----:B------:R-:W1:Y:S05]  /*169d0*/  LDSM.16.MT88.4 R68, [R0+0x2800] ;  /* 0x002800000044783b */ /* 0x000e6a0000004200 */
[----:B------:R-:W-:Y:S02]  /*169e0*/  MUFU.EX2 R195, R195 ;  /* 0x000000c300c37308 */ /* 0x000fe40000000800 */
[C---:B----4-:R-:W-:Y:S06]  /*169f0*/  HMMA.16816.F32.BF16 R12, R52.reuse, R64, R12 ;  /* 0x00000040340c723c */ /* 0x050fec000004180c */
        /* <DEDUP_REMOVED lines=8> */
[----:B------:R-:W3:Y:S02]  /*16a80*/  MUFU.EX2 R183, R183 ;  /* 0x000000b700b77308 */ /* 0x000ee40000000800 */
[C---:B-1----:R-:W-:Y:S06]  /*16a90*/  HMMA.16816.F32.BF16 R28, R52.reuse, R68, R28 ;  /* 0x00000044341c723c */ /* 0x042fec000004181c */
[----:B------:R-:W-:Y:S02]  /*16aa0*/  MUFU.EX2 R156, R156 ;  /* 0x0000009c009c7308 */ /* 0x000fe40000000800 */
[C---:B------:R-:W-:Y:S01]  /*16ab0*/  HMMA.16816.F32.BF16 R32, R52.reuse, R70, R32 ;  /* 0x000000463420723c */ /* 0x040fe20000041820 */
[----:B------:R-:W1:Y:S05]  /*16ac0*/  LDSM.16.MT88.4 R68, [R0+0x4800] ;  /* 0x004800000044783b */ /* 0x000e6a0000004200 */
[----:B------:R-:W4:Y:S01]  /*16ad0*/  MUFU.EX2 R159, R159 ;  /* 0x0000009f009f7308 */ /* 0x000f220000000800 */
[----:B---3--:R-:W-:Y:S01]  /*16ae0*/  F2FP.BF16.F32.PACK_AB R100, R183, R150 ;  /* 0x00000096b764723e */ /* 0x008fe200000010ff */
[C---:B--2---:R-:W-:Y:S06]  /*16af0*/  HMMA.16816.F32.BF16 R36, R52.reuse, R64, R36 ;  /* 0x000000403424723c */ /* 0x044fec0000041824 */
[----:B------:R-:W-:Y:S02]  /*16b00*/  MUFU.EX2 R158, R158 ;  /* 0x0000009e009e7308 */ /* 0x000fe40000000800 */
[----:B------:R-:W-:Y:S01]  /*16b10*/  HMMA.16816.F32.BF16 R40, R52, R66, R40 ;  /* 0x000000423428723c */ /* 0x000fe20000041828 */
[----:B------:R-:W2:Y:S05]  /*16b20*/  LDSM.16.MT88.4 R64, [R161+0xbc00] ;  /* 0x00bc0000a140783b */ /* 0x000eaa0000004200 */
[----:B------:R-:W3:Y:S01]  /*16b30*/  MUFU.EX2 R153, R153 ;  /* 0x0000009900997308 */ /* 0x000ee20000000800 */
[----:B----4-:R-:W-:-:S07]  /*16b40*/  F2FP.BF16.F32.PACK_AB R102, R159, R156 ;  /* 0x0000009c9f66723e */ /* 0x010fce00000010ff */
[----:B------:R-:W-:Y:S08]  /*16b50*/  MUFU.EX2 R149, R149 ;  /* 0x0000009500957308 */ /* 0x000ff00000000800 */
[----:B------:R-:W4:Y:S01]  /*16b60*/  MUFU.EX2 R148, R148 ;  /* 0x0000009400947308 */ /* 0x000f220000000800 */
[----:B---3--:R-:W-:Y:S01]  /*16b70*/  F2FP.BF16.F32.PACK_AB R101, R153, R158 ;  /* 0x0000009e9965723e */ /* 0x008fe200000010ff */
[C---:B-1----:R-:W-:Y:S06]  /*16b80*/  HMMA.16816.F32.BF16 R44, R52.reuse, R68, R44 ;  /* 0x00000044342c723c */ /* 0x042fec000004182c */
[----:B------:R-:W-:Y:S02]  /*16b90*/  MUFU.EX2 R152, R152 ;  /* 0x0000009800987308 */ /* 0x000fe40000000800 */
[----:B------:R-:W-:Y:S01]  /*16ba0*/  HMMA.16816.F32.BF16 R48, R52, R70, R48 ;  /* 0x000000463430723c */ /* 0x000fe20000041830 */
[----:B------:R-:W1:Y:S01]  /*16bb0*/  LDSM.16.MT88.4 R68, [R0+0xc00] ;  /* 0x000c00000044783b */ /* 0x000e620000004200 */
[----:B------:R-:W-:-:S02]  /*16bc0*/  F2FP.BF16.F32.PACK_AB R52, R180, R209 ;  /* 0x000000d1b434723e */ /* 0x000fc400000010ff */
[C---:B------:R-:W-:Y:S02]  /*16bd0*/  F2FP.BF16.F32.PACK_AB R53, R211.reuse, R186 ;  /* 0x000000bad335723e */ /* 0x040fe400000010ff */
[----:B------:R-:W-:Y:S01]  /*16be0*/  MUFU.EX2 R181, R181 ;  /* 0x000000b500b57308 */ /* 0x000fe20000000800 */
[----:B------:R-:W-:Y:S01]  /*16bf0*/  F2FP.BF16.F32.PACK_AB R54, R178, R207 ;  /* 0x000000cfb236723e */ /* 0x000fe200000010ff */
[----:B------:R-:W-:Y:S01]  /*16c00*/  FADD.FTZ R186, R186, R145 ;  /* 0x00000091baba7221 */ /* 0x000fe20000010000 */
[----:B------:R-:W-:Y:S02]  /*16c10*/  F2FP.BF16.F32.PACK_AB R55, R188, R213 ;  /* 0x000000d5bc37723e */ /* 0x000fe400000010ff */
[----:B----4-:R-:W-:Y:S01]  /*16c20*/  F2FP.BF16.F32.PACK_AB R103, R148, R149 ;  /* 0x000000959467723e */ /* 0x010fe200000010ff */
[----:B------:R-:W-:Y:S02]  /*16c30*/  FADD.FTZ R186, R211, R186 ;  /* 0x000000bad3ba7221 */ /* 0x000fe40000010000 */
[----:B------:R-:W-:Y:S02]  /*16c40*/  MUFU.EX2 R136, R136 ;  /* 0x0000008800887308 */ /* 0x000fe40000000800 */
[----:B--2---:R-:W-:Y:S01]  /*16c50*/  HMMA.16816.F32.BF16 R20, R52, R64, R20 ;  /* 0x000000403414723c */ /* 0x004fe20000041814 */
[----:B------:R-:W-:-:S04]  /*16c60*/  FADD.FTZ R213, R213, R186 ;  /* 0x000000bad5d57221 */ /* 0x000fc80000010000 */
[----:B------:R-:W-:Y:S01]  /*16c70*/  FADD.FTZ R213, R188, R213 ;  /* 0x000000d5bcd57221 */ /* 0x000fe20000010000 */
[----:B------:R-:W-:Y:S02]  /*16c80*/  MUFU.EX2 R125, R125 ;  /* 0x0000007d007d7308 */ /* 0x000fe40000000800 */
        /* <DEDUP_REMOVED lines=16> */
[----:B------:R-:W1:Y:S01]  /*16d90*/  LDSM.16.MT88.4 R68, [R161+0xa000] ;  /* 0x00a00000a144783b */ /* 0x000e620000004200 */
[----:B------:R-:W-:-:S02]  /*16da0*/  F2FP.BF16.F32.PACK_AB R52, R190, R215 ;  /* 0x000000d7be34723e */ /* 0x000fc400000010ff */
[----:B------:R-:W-:Y:S01]  /*16db0*/  F2FP.BF16.F32.PACK_AB R53, R195, R194 ;  /* 0x000000c2c335723e */ /* 0x000fe200000010ff */
[----:B------:R-:W-:Y:S01]  /*16dc0*/  FADD.FTZ R194, R194, R213 ;  /* 0x000000d5c2c27221 */ /* 0x000fe20000010000 */
[----:B------:R-:W-:Y:S02]  /*16dd0*/  F2FP.BF16.F32.PACK_AB R54, R197, R192 ;  /* 0x000000c0c536723e */ /* 0x000fe400000010ff */
[----:B------:R-:W-:Y:S01]  /*16de0*/  F2FP.BF16.F32.PACK_AB R55, R189, R196 ;  /* 0x000000c4bd37723e */ /* 0x000fe200000010ff */
        /* <DEDUP_REMOVED lines=9> */
[----:B---3--:R-:W-:Y:S02]  /*16e80*/  HMMA.16816.F32.BF16 R20, R52, R72, R20 ;  /* 0x000000483414723c */ /* 0x008fe40000041814 */
[----:B------:R-:W-:-:S06]  /*16e90*/  FADD.FTZ R149, R148, R149 ;  /* 0x0000009594957221 */ /* 0x000fcc0000010000 */
[C---:B------:R-:W-:Y:S01]  /*16ea0*/  HMMA.16816.F32.BF16 R24, R52.reuse, R74, R24 ;  /* 0x0000004a3418723c */ /* 0x040fe20000041818 */
[----:B------:R-:W-:Y:S07]  /*16eb0*/  LDSM.16.MT88.4 R72, [R0+0x1800] ;  /* 0x001800000048783b */ /* 0x000fee0000004200 */
[C---:B-1----:R-:W-:Y:S08]  /*16ec0*/  HMMA.16816.F32.BF16 R4, R52.reuse, R68, R4 ;  /* 0x000000443404723c */ /* 0x042ff00000041804 */
[C---:B------:R-:W-:Y:S01]  /*16ed0*/  HMMA.16816.F32.BF16 R8, R52.reuse, R70, R8 ;  /* 0x000000463408723c */ /* 0x040fe20000041808 */
[----:B------:R-:W1:Y:S07]  /*16ee0*/  LDSM.16.MT88.4 R68, [R0+0x3000] ;  /* 0x003000000044783b */ /* 0x000e6e0000004200 */
[C---:B--2---:R-:W-:Y:S08]  /*16ef0*/  HMMA.16816.F32.BF16 R36, R52.reuse, R64, R36 ;  /* 0x000000403424723c */ /* 0x044ff00000041824 */
[----:B------:R-:W-:Y:S01]  /*16f00*/  HMMA.16816.F32.BF16 R40, R52, R66, R40 ;  /* 0x000000423428723c */ /* 0x000fe20000041828 */
[----:B------:R-:W2:Y:S11]  /*16f10*/  LDSM.16.MT88.4 R64, [R161+0xa400] ;  /* 0x00a40000a140783b */ /* 0x000eb60000004200 */
[----:B------:R-:W-:Y:S01]  /*16f20*/  HMMA.16816.F32.BF16 R92, R100, R96, R36 ;  /* 0x00000060645c723c */ /* 0x000fe20000041824 */
[--C-:B------:R-:W-:Y:S01]  /*16f30*/  FFMA.FTZ R37, R139, UR10, -R128.reuse ;  /* 0x0000000a8b257c23 */ /* 0x100fe20008010880 */
[--C-:B------:R-:W-:Y:S01]  /*16f40*/  FFMA.FTZ R39, R135, UR10, -R128.reuse ;  /* 0x0000000a87277c23 */ /* 0x100fe20008010880 */
[----:B------:R-:W-:-:S04]  /*16f50*/  FFMA.FTZ R36, R133, UR10, -R128 ;  /* 0x0000000a85247c23 */ /* 0x000fc80008010880 */
[----:B------:R-:W-:Y:S01]  /*16f60*/  MUFU.EX2 R37, R37 ;  /* 0x0000002500257308 */ /* 0x000fe20000000800 */
[----:B------:R-:W-:Y:S07]  /*16f70*/  HMMA.16816.F32.BF16 R96, R100, R98, R40 ;  /* 0x000000626460723c */ /* 0x000fee0000041828 */
[----:B------:R-:W-:Y:S01]  /*16f80*/  MUFU.EX2 R39, R39 ;  /* 0x0000002700277308 */ /* 0x000fe20000000800 */
[C---:B-1----:R-:W-:Y:S07]  /*16f90*/  HMMA.16816.F32.BF16 R28, R52.reuse, R68, R28 ;  /* 0x00000044341c723c */ /* 0x042fee000004181c */
[----:B------:R-:W-:Y:S01]  /*16fa0*/  MUFU.EX2 R36, R36 ;  /* 0x0000002400247308 */ /* 0x000fe20000000800 */
[----:B------:R-:W-:Y:S01]  /*16fb0*/  HMMA.16816.F32.BF16 R32, R52, R70, R32 ;  /* 0x000000463420723c */ /* 0x000fe20000041820 */
[----:B------:R-:W1:Y:S07]  /*16fc0*/  LDSM.16.MT88.4 R68, [R0+0x5000] ;  /* 0x005000000044783b */ /* 0x000e6e0000004200 */
[----:B--2---:R-:W-:Y:S01]  /*16fd0*/  HMMA.16816.F32.BF16 R112, R100, R64, R4 ;  /* 0x000000406470723c */ /* 0x004fe20000041804 */
[----:B------:R-:W2:Y:S01]  /*16fe0*/  LDSM.16.MT88.4 R4, [R161+0xc400] ;  /* 0x00c40000a104783b */ /* 0x000ea20000004200 */
[----:B------:R-:W-:-:S06]  /*16ff0*/  FFMA.FTZ R64, R143, UR10, -R128 ;  /* 0x0000000a8f407c23 */ /* 0x000fcc0008010880 */
[----:B------:R-:W3:Y:S01]  /*17000*/  MUFU.EX2 R64, R64 ;  /* 0x0000004000407308 */ /* 0x000ee20000000800 */
[C---:B------:R-:W-:Y:S01]  /*17010*/  HMMA.16816.F32.BF16 R84, R100.reuse, R88, R28 ;  /* 0x000000586454723c */ /* 0x040fe2000004181c */
[----:B------:R-:W-:Y:S07]  /*17020*/  LDSM.16.MT88.4 R28, [R161+0xe800] ;  /* 0x00e80000a11c783b */ /* 0x000fee0000004200 */
[C---:B------:R-:W-:Y:S08]  /*17030*/  HMMA.16816.F32.BF16 R8, R100.reuse, R66, R8 ;  /* 0x000000426408723c */ /* 0x040ff00000041808 */
[----:B------:R-:W-:Y:S01]  /*17040*/  HMMA.16816.F32.BF16 R88, R100, R90, R32 ;  /* 0x0000005a6458723c */ /* 0x000fe20000041820 */
[----:B------:R-:W-:Y:S07]  /*17050*/  LDSM.16.MT88.4 R32, [R0+0x3800] ;  /* 0x003800000020783b */ /* 0x000fee0000004200 */
[----:B-1----:R-:W-:Y:S01]  /*17060*/  HMMA.16816.F32.BF16 R44, R52, R68, R44 ;  /* 0x00000044342c723c */ /* 0x002fe2000004182c */
        /* <DEDUP_REMOVED lines=12> */
[----:B------:R-:W-:-:S04]  /*17130*/  FADD.FTZ R141, R141, R60 ;  /* 0x0000003c8d8d7221 */ /* 0x000fc80000010000 */
[----:B------:R-:W-:-:S04]  /*17140*/  FADD.FTZ R141, R134, R141 ;  /* 0x0000008d868d7221 */ /* 0x000fc80000010000 */
[----:B------:R-:W-:-:S04]  /*17150*/  FADD.FTZ R132, R132, R141 ;  /* 0x0000008d84847221 */ /* 0x000fc80000010000 */
[----:B------:R-:W-:-:S04]  /*17160*/  FADD.FTZ R132, R137, R132 ;  /* 0x0000008489847221 */ /* 0x000fc80000010000 */
[----:B------:R-:W-:Y:S01]  /*17170*/  FADD.FTZ R209, R209, R132 ;  /* 0x00000084d1d17221 */ /* 0x000fe20000010000 */
[----:B-1----:R-:W-:Y:S01]  /*17180*/  HMMA.16816.F32.BF16 R12, R100, R52, R12 ;  /* 0x00000034640c723c */ /* 0x002fe2000004180c */
[----:B------:R-:W-:Y:S02]  /*17190*/  MUFU.EX2 R53, R146 ;  /* 0x0000009200357308 */ /* 0x000fe40000000800 */
[----:B------:R-:W-:-:S04]  /*171a0*/  FADD.FTZ R180, R180, R209 ;  /* 0x000000d1b4b47221 */ /* 0x000fc80000010000 */
[----:B------:R-:W-:Y:S01]  /*171b0*/  FADD.FTZ R207, R207, R180 ;  /* 0x000000b4cfcf7221 */ /* 0x000fe20000010000 */
[----:B------:R-:W-:Y:S01]  /*171c0*/  IADD3 R180, PT, PT, R56, -0x3, RZ ;  /* 0xfffffffd38b47810 */ /* 0x000fe20007ffe0ff */
[----:B------:R-:W-:Y:S01]  /*171d0*/  HMMA.16816.F32.BF16 R16, R100, R54, R16 ;  /* 0x000000366410723c */ /* 0x000fe20000041810 */
[----:B------:R-:W1:Y:S01]  /*171e0*/  MUFU.EX2 R52, R157 ;  /* 0x0000009d00347308 */ /* 0x000e620000000800 */
[----:B------:R-:W-:-:S04]  /*171f0*/  FADD.FTZ R178, R178, R207 ;  /* 0x000000cfb2b27221 */ /* 0x000fc80000010000 */
[----:B------:R-:W-:Y:S02]  /*17200*/  FADD.FTZ R215, R215, R178 ;  /* 0x000000b2d7d77221 */ /* 0x000fe40000010000 */
[----:B--2---:R-:W-:Y:S01]  /*17210*/  HMMA.16816.F32.BF16 R104, R100, R4, R44 ;  /* 0x000000046468723c */ /* 0x004fe2000004182c */
[----:B------:R-:W-:Y:S01]  /*17220*/  MUFU.EX2 R54, R142 ;  /* 0x0000008e00367308 */ /* 0x000fe20000000800 */
[----:B---3--:R-:W-:Y:S01]  /*17230*/  F2FP.BF16.F32.PACK_AB R5, R37, R64 ;  /* 0x000000402505723e */ /* 0x008fe200000010ff */
[----:B------:R-:W-:Y:S01]  /*17240*/  FADD.FTZ R215, R190, R215 ;  /* 0x000000d7bed77221 */ /* 0x000fe20000010000 */
[----:B------:R-:W-:-:S03]  /*17250*/  FADD.FTZ R64, R64, R149 ;  /* 0x0000009540407221 */ /* 0x000fc60000010000 */
[----:B------:R-:W-:Y:S01]  /*17260*/  FADD.FTZ R192, R192, R215 ;  /* 0x000000d7c0c07221 */ /* 0x000fe20000010000 */
[----:B------:R-:W-:Y:S01]  /*17270*/  HMMA.16816.F32.BF16 R100, R100, R6, R48 ;  /* 0x000000066464723c */ /* 0x000fe20000041830 */
[----:B------:R-:W2:Y:S01]  /*17280*/  MUFU.EX2 R55, R179 ;  /* 0x000000b300377308 */ /* 0x000ea20000000800 */
[----:B-1----:R-:W-:Y:S01]  /*17290*/  F2FP.BF16.F32.PACK_AB R4, R52, R53 ;  /* 0x000000353404723e */ /* 0x002fe200000010ff */
        /* <DEDUP_REMOVED lines=8> */
[----:B--2---:R-:W-:-:S03]  /*17320*/  F2FP.BF16.F32.PACK_AB R6, R55, R54 ;  /* 0x000000363706723e */ /* 0x004fc600000010ff */
        /* <DEDUP_REMOVED lines=15> */
[----:B------:R-:W-:Y:S07]  /*17420*/  MUFU.EX2 R23, R123 ;  /* 0x0000007b00177308 */ /* 0x000fee0000000800 */
[C---:B-1----:R-:W-:Y:S01]  /*17430*/  HMMA.16816.F32.BF16 R104, R4.reuse, R12, R104 ;  /* 0x0000000c0468723c */ /* 0x042fe20000041868 */
[----:B------:R-:W1:Y:S07]  /*17440*/  MUFU.EX2 R20, R126 ;  /* 0x0000007e00147308 */ /* 0x000e6e0000000800 */
[C---:B------:R-:W-:Y:S01]  /*17450*/  HMMA.16816.F32.BF16 R100, R4.reuse, R14, R100 ;  /* 0x0000000e0464723c */ /* 0x040fe20000041864 */
[----:B------:R-:W4:Y:S01]  /*17460*/  LDSM.16.MT88.4 R12, [R161+0xcc00] ;  /* 0x00cc0000a10c783b */ /* 0x000f220000004200 */
[----:B------:R-:W5:Y:S06]  /*17470*/  MUFU.EX2 R22, R120 ;  /* 0x0000007800167308 */ /* 0x000f6c0000000800 */
[C---:B------:R-:W-:Y:S08]  /*17480*/  HMMA.16816.F32.BF16 R84, R4.reuse, R32, R84 ;  /* 0x000000200454723c */ /* 0x040ff00000041854 */
[C---:B------:R-:W-:Y:S08]  /*17490*/  HMMA.16816.F32.BF16 R88, R4.reuse, R34, R88 ;  /* 0x000000220458723c */ /* 0x040ff00000041858 */
[C---:B------:R-:W-:Y:S08]  /*174a0*/  HMMA.16816.F32.BF16 R92, R4.reuse, R28, R92 ;  /* 0x0000001c045c723c */ /* 0x040ff0000004185c */
[----:B------:R-:W-:Y:S01]  /*174b0*/  HMMA.16816.F32.BF16 R96, R4, R30, R96 ;  /* 0x0000001e0460723c */ /* 0x000fe20000041860 */
[----:B------:R-:W-:Y:S01]  /*174c0*/  F2FP.BF16.F32.PACK_AB R4, R181, R152 ;  /* 0x00000098b504723e */ /* 0x000fe200000010ff */
[----:B------:R-:W-:Y:S01]  /*174d0*/  FADD.FTZ R152, R152, R55 ;  /* 0x0000003798987221 */ /* 0x000fe20000010000 */
[C---:B-1----:R-:W-:Y:S01]  /*174e0*/  F2FP.BF16.F32.PACK_AB R5, R20.reuse, R23 ;  /* 0x000000171405723e */ /* 0x042fe200000010ff */
[----:B------:R-:W-:Y:S01]  /*174f0*/  FADD.FTZ R23, R23, R36 ;  /* 0x0000002417177221 */ /* 0x000fe20000010000 */
[----:B------:R-:W-:Y:S01]  /*17500*/  F2FP.BF16.F32.PACK_AB R6, R21, R136 ;  /* 0x000000881506723e */ /* 0x000fe200000010ff */
[----:B------:R-:W-:Y:S01]  /*17510*/  FADD.FTZ R181, R181, R152 ;  /* 0x00000098b5b57221 */ /* 0x000fe20000010000 */
[----:B-----5:R-:W-:Y:S01]  /*17520*/  F2FP.BF16.F32.PACK_AB R7, R125, R22 ;  /* 0x000000167d07723e */ /* 0x020fe200000010ff */
        /* <DEDUP_REMOVED lines=11> */
[C---:B----4-:R-:W-:Y:S08]  /*175e0*/  HMMA.16816.F32.BF16 R76, R4.reuse, R12, R76 ;  /* 0x0000000c044c723c */ /* 0x050ff0000004184c */
        /* <DEDUP_REMOVED lines=10> */
.L_x_2040:
        /* <DEDUP_REMOVED lines=19> */
.L_x_2050:
[----:B------:R-:W-:Y:S01]  /*177c0*/  @!P6 IADD3 R0, P0, PT, RZ, -R178, RZ ;  /* 0x800000b2ff00e210 */ /* 0x000fe20007f1e0ff */
[----:B------:R-:W5:Y:S01]  /*177d0*/  @!P6 LDC R4, c[0x0][0x3c0] ;  /* 0x0000f000ff04eb82 */ /* 0x000f620000000800 */
[----:B-1----:R-:W-:Y:S01]  /*177e0*/  ISETP.GE.AND P5, PT, R118, UR5, PT ;  /* 0x0000000576007c0c */ /* 0x002fe2000bfa6270 */
[----:B------:R-:W-:Y:S06]  /*177f0*/  DEPBAR.LE SB0, 0x0 ;  /* 0x000080000000791a */ /* 0x000fec0000000000 */
[----:B------:R-:W-:Y:S01]  /*17800*/  BAR.SYNC.DEFER_BLOCKING 0x0 ;  /* 0x0000000000007b1d */ /* 0x000fe20000010000 */
[----:B------:R-:W-:Y:S01]  /*17810*/  ISETP.GE.AND P4, PT, R117, UR5, PT ;  /* 0x0000000575007c0c */ /* 0x000fe2000bf86270 */
[----:B------:R-:W-:Y:S02]  /*17820*/  IMAD.MOV.U32 R2, RZ, RZ, R167 ;  /* 0x000000ffff027224 */ /* 0x000fe400078e00a7 */
[----:B-----5:R-:W-:Y:S04]  /*17830*/  @!P6 IMAD.SHL.U32 R5, R4, 0x80, RZ ;  /* 0x000000800405e824 */ /* 0x020fe800078e00ff */
[----:B------:R-:W-:Y:S05]  /*17840*/  @!P6 IMAD.X R5, RZ, RZ, ~R5, P0 ;  /* 0x000000ffff05e224 */ /* 0x000fea00000e0e05 */
[----:B------:R-:W-:Y:S01]  /*17850*/  @!P6 SHF.R.S64 R0, R0, 0x1f, R5 ;  /* 0x0000001f0000e819 */ /* 0x000fe20000001005 */
[----:B------:R-:W1:Y:S03]  /*17860*/  LDC R7, c[0x0][0x3c4] ;  /* 0x0000f100ff077b82 */ /* 0x000e660000000800 */
[----:B------:R-:W-:Y:S01]  /*17870*/  @!P6 IADD3 R167, P0, PT, R167, R0, RZ ;  /* 0x00000000a7a7e210 */ /* 0x000fe20007f1e0ff */
[----:B------:R-:W-:Y:S03]  /*17880*/  IMAD.MOV.U32 R0, RZ, RZ, R166 ;  /* 0x000000ffff007224 */ /* 0x000fe600078e00a6 */
        /* <DEDUP_REMOVED lines=63> */
.L_x_2047:
[C---:B------:R-:W-:Y:S01]  /*17c80*/  IMAD.SHL.U32 R0, R4.reuse, 0x40, RZ ;  /* 0x0000004004007824 */ /* 0x040fe200078e00ff */
[----:B-1----:R-:W-:Y:S01]  /*17c90*/  SHF.L.U64.HI R7, R4, 0x6, R7 ;  /* 0x0000000604077819 */ /* 0x002fe20000010207 */
[--C-:B------:R-:W-:Y:S01]  /*17ca0*/  @!P5 IMAD.MOV.U32 R4, RZ, RZ, R167.reuse ;  /* 0x000000ffff04d224 */ /* 0x100fe200078e00a7 */
[----:B------:R-:W-:Y:S01]  /*17cb0*/  ISETP.GE.AND P3, PT, R116, UR5, PT ;  /* 0x0000000574007c0c */ /* 0x000fe2000bf66270 */
[----:B------:R-:W-:Y:S01]  /*17cc0*/  @!P5 IMAD.MOV.U32 R5, RZ, RZ, R166 ;  /* 0x000000ffff05d224 */ /* 0x000fe200078e00a6 */
[C---:B------:R-:W-:Y:S01]  /*17cd0*/  IADD3 R8, P0, PT, R0.reuse, R167, RZ ;  /* 0x000000a700087210 */ /* 0x040fe20007f1e0ff */
[----:B------:R-:W-:Y:S03]  /*17ce0*/  IMAD.MOV.U32 R120, RZ, RZ, 0x20 ;  /* 0x00000020ff787424 */ /* 0x000fe600078e00ff */
[----:B------:R-:W-:Y:S01]  /*17cf0*/  @!PT LDS RZ, [RZ] ;  /* 0x00000000fffff984 */ /* 0x000fe20000000800 */
[----:B------:R-:W-:Y:S01]  /*17d00*/  @!PT LDS RZ, [RZ] ;  /* 0x00000000fffff984 */ /* 0x000fe20000000800 */
[----:B------:R-:W-:Y:S01]  /*17d10*/  @!PT LDS RZ, [RZ] ;  /* 0x00000000fffff984 */ /* 0x000fe20000000800 */
[----:B------:R1:W-:Y:S01]  /*17d20*/  @!P5 LDGSTS.E.BYPASS.LTC128B.128 [R177+0x9000], desc[UR6][R4.64] ;  /* 0x0900000004b1dfae */ /* 0x0003e2000b981a06 */
[C---:B------:R-:W-:Y:S02]  /*17d30*/  IADD3.X R9, PT, PT, R7.reuse, R166, RZ, P0, !PT ;  /* 0x000000a607097210 */ /* 0x040fe400007fe4ff */
[C---:B------:R-:W-:Y:S01]  /*17d40*/  IADD3 R10, P1, PT, R0.reuse, R8, RZ ;  /* 0x00000008000a7210 */ /* 0x040fe20007f3e0ff */
[----:B------:R-:W-:Y:S03]  /*17d50*/  @P5 STS.128 [R177+0x9000], RZ ;  /* 0x009000ffb1005388 */ /* 0x000fe60000000c00 */
[C---:B------:R-:W-:Y:S02]  /*17d60*/  IADD3.X R11, PT, PT, R7.reuse, R9, RZ, P1, !PT ;  /* 0x00000009070b7210 */ /* 0x040fe40000ffe4ff */
[----:B------:R-:W-:Y:S02]  /*17d70*/  IADD3 R6, P0, PT, R0, R10, RZ ;  /* 0x0000000a00067210 */ /* 0x000fe40007f1e0ff */
[----:B------:R-:W-:Y:S02]  /*17d80*/  ISETP.NE.AND P1, PT, R180, 0x1, PT ;  /* 0x00000001b400780c */ /* 0x000fe40003f25270 */
[----:B------:R-:W-:Y:S02]  /*17d90*/  IADD3.X R7, PT, PT, R7, R11, RZ, P0, !PT ;  /* 0x0000000b07077210 */ /* 0x000fe400007fe4ff */
[----:B------:R-:W-:Y:S04]  /*17da0*/  LOP3.LUT P0, RZ, R160, 0x4, RZ, 0xc0, !PT ;  /* 0x00000004a0ff7812 */ /* 0x000fe8000780c0ff */
[----:B------:R-:W-:Y:S04]  /*17db0*/  SEL R120, R120, 0xffffffe0, !P0 ;  /* 0xffffffe078787807 */ /* 0x000fe80004000000 */
[----:B------:R-:W-:Y:S01]  /*17dc0*/  IADD3 R0, PT, PT, R162, R120, RZ ;  /* 0x00000078a2007210 */ /* 0x000fe20007ffe0ff */
[----:B------:R-:W-:Y:S02]  /*17dd0*/  IMAD.IADD R2, R163, 0x1, R120 ;  /* 0x00000001a3027824 */ /* 0x000fe400078e0278 */
[--C-:B-1----:R-:W-:Y:S02]  /*17de0*/  @!P4 IMAD.MOV.U32 R4, RZ, RZ, R167.reuse ;  /* 0x000000ffff04c224 */ /* 0x102fe400078e00a7 */
[--C-:B------:R-:W-:Y:S05]  /*17df0*/  @!P4 IMAD.MOV.U32 R5, RZ, RZ, R166.reuse ;  /* 0x000000ffff05c224 */ /* 0x100fea00078e00a6 */
[----:B------:R-:W-:Y:S01]  /*17e00*/  @!PT LDS RZ, [RZ] ;  /* 0x00000000fffff984 */ /* 0x000fe20000000800 */
[----:B------:R-:W-:Y:S01]  /*17e10*/  @!PT LDS RZ, [RZ] ;  /* 0x00000000fffff984 */ /* 0x000fe20000000800 */
[----:B------:R-:W-:Y:S01]  /*17e20*/  @!PT LDS RZ, [RZ] ;  /* 0x00000000fffff984 */ /* 0x000fe20000000800 */
[----:B------:R1:W-:Y:S04]  /*17e30*/  @!P4 LDGSTS.E.BYPASS.LTC128B.128 [R177+0xb000], desc[UR6][R4.64+0x40] ;  /* 0x0b00004004b1cfae */ /* 0x0003e8000b981a06 */
[----:B------:R-:W-:Y:S01]  /*17e40*/  @P4 STS.128 [R177+0xb000], RZ ;  /* 0x00b000ffb1004388 */ /* 0x000fe20000000c00 */
[----:B-1----:R-:W-:Y:S02]  /*17e50*/  @!P3 IMAD.MOV.U32 R4, RZ, RZ, R167 ;  /* 0x000000ffff04b224 */ /* 0x002fe400078e00a7 */
[----:B------:R-:W-:Y:S05]  /*17e60*/  @!P3 IMAD.MOV.U32 R5, RZ, RZ, R166 ;  /* 0x000000ffff05b224 */ /* 0x000fea00078e00a6 */
        /* <DEDUP_REMOVED lines=53> */
[----:B------:R-:W2:Y:S04]  /*181c0*/  LDSM.16.M88.4 R136, [R162+0x3800] ;  /* 0x00380000a288783b */ /* 0x000ea80000000200 */
[----:B------:R-:W0:Y:S04]  /*181d0*/  LDGDEPBAR ;  /* 0x00000000000079af */ /* 0x000e280000000000 */
[----:B------:R-:W3:Y:S04]  /*181e0*/  LDSM.16.M88.4 R140, [R162+0x3c00] ;  /* 0x003c0000a28c783b */ /* 0x000ee80000000200 */
        /* <DEDUP_REMOVED lines=8> */
[C---:B------:R-:W-:Y:S03]  /*18270*/  HMMA.16816.F32.BF16 R8, R124.reuse, R130, RZ ;  /* 0x000000827c08723c */ /* 0x040fe600000418ff */
[----:B------:R-:W-:Y:S05]  /*18280*/  LDSM.16.M88.4 R128, [R0+0x3c00] ;  /* 0x003c00000080783b */ /* 0x000fea0000000200 */
[C---:B-----5:R-:W-:Y:S08]  /*18290*/  HMMA.16816.F32.BF16 R12, R124.reuse, R132, RZ ;  /* 0x000000847c0c723c */ /* 0x060ff000000418ff */
[C---:B------:R-:W-:Y:S01]  /*182a0*/  HMMA.16816.F32.BF16 R16, R124.reuse, R134, RZ ;  /* 0x000000867c10723c */ /* 0x040fe200000418ff */
[----:B------:R-:W-:Y:S07]  /*182b0*/  LDSM.16.M88.4 R132, [R0+0x4000] ;  /* 0x004000000084783b */ /* 0x000fee0000000200 */
[C---:B--2---:R-:W-:Y:S08]  /*182c0*/  HMMA.16816.F32.BF16 R20, R124.reuse, R136, RZ ;  /* 0x000000887c14723c */ /* 0x044ff000000418ff */
[C---:B------:R-:W-:Y:S01]  /*182d0*/  HMMA.16816.F32.BF16 R24, R124.reuse, R138, RZ ;  /* 0x0000008a7c18723c */ /* 0x040fe200000418ff */
[----:B------:R-:W-:Y:S07]  /*182e0*/  LDSM.16.M88.4 R136, [R162+0x5c00] ;  /* 0x005c0000a288783b */ /* 0x000fee0000000200 */
[C---:B---3--:R-:W-:Y:S08]  /*182f0*/  HMMA.16816.F32.BF16 R28, R124.reuse, R140, RZ ;  /* 0x0000008c7c1c723c */ /* 0x048ff000000418ff */
[C---:B------:R-:W-:Y:S01]  /*18300*/  HMMA.16816.F32.BF16 R32, R124.reuse, R142, RZ ;  /* 0x0000008e7c20723c */ /* 0x040fe200000418ff */
[----:B------:R-:W-:Y:S07]  /*18310*/  LDSM.16.M88.4 R140, [R0+0x8c00] ;  /* 0x008c0000008c783b */ /* 0x000fee0000000200 */
[C---:B----4-:R-:W-:Y:S08]  /*18320*/  HMMA.16816.F32.BF16 R36, R124.reuse, R144, RZ ;  /* 0x000000907c24723c */ /* 0x050ff000000418ff */
        /* <DEDUP_REMOVED lines=154> */
[----:B------:R-:W1:Y:S02]  /*18cd0*/  F2I.FTZ.U32.TRUNC.NTZ R129, R128 ;  /* 0x0000008000817305 */ /* 0x000e64000021f000 */
        /* <DEDUP_REMOVED lines=22> */
[----:B------:R-:W-:Y:S11]  /*18e40*/  ISETP.GE.AND P1, PT, R133, RZ, PT ;  /* 0x000000ff8500720c */ /* 0x000ff60003f26270 */
[----:B------:R-:W-:Y:S02]  /*18e50*/  @!P2 IMAD.MOV R126, RZ, RZ, -R126 ;  /* 0x000000ffff7ea224 */ /* 0x000fe400078e0a7e */
[----:B------:R-:W-:Y:S01]  /*18e60*/  @!P1 IMAD.MOV R124, RZ, RZ, -R124 ;  /* 0x000000ffff7c9224 */ /* 0x000fe200078e0a7c */
[----:B------:R-:W-:Y:S04]  /*18e70*/  ISETP.NE.AND P1, PT, R0, RZ, PT ;  /* 0x000000ff0000720c */ /* 0x000fe80003f25270 */
[C---:B------:R-:W-:Y:S02]  /*18e80*/  SEL R133, R129.reuse, R124, !P1 ;  /* 0x0000007c81857207 */ /* 0x040fe40004800000 */
[----:B------:R-:W-:Y:S01]  /*18e90*/  SEL R129, R129, R126, !P1 ;  /* 0x0000007e81817207 */ /* 0x000fe20004800000 */
[----:B------:R-:W1:Y:S01]  /*18ea0*/  LDC.64 R124, c[0x0][0x3b8] ;  /* 0x0000ee00ff7c7b82 */ /* 0x000e620000000a00 */
        /* <DEDUP_REMOVED lines=21> */
.L_x_2049:
        /* <DEDUP_REMOVED lines=69> */
.L_x_2048:
[----:B------:R-:W-:Y:S02]  /*19450*/  I2FP.F32.U32 R2, R179 ;  /* 0x000000b300027245 */ /* 0x000fe40000201000 */
[C---:B------:R-:W-:Y:S02]  /*19460*/  IADD3 R0, PT, PT, R179.reuse, -0x3f, RZ ;  /* 0xffffffc1b3007810 */ /* 0x040fe40007ffe0ff */
[----:B-1----:R-:W-:Y:S01]  /*19470*/  IADD3 R125, PT, PT, R179, -0x38, RZ ;  /* 0xffffffc8b37d7810 */ /* 0x002fe20007ffe0ff */
[CC--:B------:R-:W-:Y:S01]  /*19480*/  FFMA.FTZ R36, R3.reuse, R2.reuse, R36 ;  /* 0x0000000203247223 */ /* 0x0c0fe20000010024 */
[----:B------:R-:W-:Y:S01]  /*19490*/  FFMA.FTZ R38, R3, R2, R38 ;  /* 0x0000000203267223 */ /* 0x000fe20000010026 */
[----:B------:R-:W-:Y:S02]  /*194a0*/  IADD3 R2, PT, PT, R179, -0x37, RZ ;  /* 0xffffffc9b3027810 */ /* 0x000fe40007ffe0ff */
[----:B------:R-:W-:Y:S02]  /*194b0*/  I2FP.F32.U32 R0, R0 ;  /* 0x0000000000007245 */ /* 0x000fe40000201000 */
[----:B------:R-:W-:Y:S02]  /*194c0*/  I2FP.F32.U32 R2, R2 ;  /* 0x0000000200027245 */ /* 0x000fe40000201000 */
[----:B------:R-:W-:Y:S01]  /*194d0*/  I2FP.F32.U32 R125, R125 ;  /* 0x0000007d007d7245 */ /* 0x000fe20000201000 */
[CC--:B------:R-:W-:Y:S01]  /*194e0*/  FFMA.FTZ R5, R3.reuse, R0.reuse, R5 ;  /* 0x0000000003057223 */ /* 0x0c0fe20000010005 */
[C---:B------:R-:W-:Y:S01]  /*194f0*/  FFMA.FTZ R7, R3.reuse, R0, R7 ;  /* 0x0000000003077223 */ /* 0x040fe20000010007 */
[CC--:B------:R-:W-:Y:S01]  /*19500*/  FFMA.FTZ R9, R3.reuse, R2.reuse, R9 ;  /* 0x0000000203097223 */ /* 0x0c0fe20000010009 */
[----:B------:R-:W-:Y:S01]  /*19510*/  FFMA.FTZ R11, R3, R2, R11 ;  /* 0x00000002030b7223 */ /* 0x000fe2000001000b */
[----:B------:R-:W-:Y:S01]  /*19520*/  IADD3 R2, PT, PT, R179, -0x27, RZ ;  /* 0xffffffd9b3027810 */ /* 0x000fe20007ffe0ff */
[-C--:B------:R-:W-:Y:S01]  /*19530*/  FFMA.FTZ R8, R3, R125.reuse, R8 ;  /* 0x0000007d03087223 */ /* 0x080fe20000010008 */
[----:B------:R-:W-:Y:S01]  /*19540*/  IADD3 R0, PT, PT, R179, -0x2f, RZ ;  /* 0xffffffd1b3007810 */ /* 0x000fe20007ffe0ff */
[----:B------:R-:W-:Y:S01]  /*19550*/  FFMA.FTZ R10, R3, R125, R10 ;  /* 0x0000007d030a7223 */ /* 0x000fe2000001000a */
[----:B------:R-:W-:Y:S02]  /*19560*/  I2FP.F32.U32 R2, R2 ;  /* 0x0000000200027245 */ /* 0x000fe40000201000 */
[----:B------:R-:W-:Y:S02]  /*19570*/  I2FP.F32.U32 R0, R0 ;  /* 0x0000000000007245 */ /* 0x000fe40000201000 */
[----:B------:R-:W-:Y:S01]  /*19580*/  IADD3 R127, PT, PT, R179, -0x40, RZ ;  /* 0xffffffc0b37f7810 */ /* 0x000fe20007ffe0ff */
        /* <DEDUP_REMOVED lines=16> */
[-C--:B------:R-:W-:Y:S01]  /*19690*/  FFMA.FTZ R21, R3, R0.reuse, R21 ;  /* 0x0000000003157223 */ /* 0x080fe20000010015 */
[----:B------:R-:W-:Y:S01]  /*196a0*/  IADD3 R127, PT, PT, R179, -0x30, RZ ;  /* 0xffffffd0b37f7810 */ /* 0x000fe20007ffe0ff */
[C---:B------:R-:W-:Y:S01]  /*196b0*/  FFMA.FTZ R23, R3.reuse, R0, R23 ;  /* 0x0000000003177223 */ /* 0x040fe20000010017 */
[----:B------:R-:W-:Y:S01]  /*196c0*/  I2FP.F32.U32 R125, R125 ;  /* 0x0000007d007d7245 */ /* 0x000fe20000201000 */
[CC--:B------:R-:W-:Y:S01]  /*196d0*/  FFMA.FTZ R33, R3.reuse, R2.reuse, R33 ;  /* 0x0000000203217223 */ /* 0x0c0fe20000010021 */
[----:B------:R-:W-:Y:S01]  /*196e0*/  FFMA.FTZ R35, R3, R2, R35 ;  /* 0x0000000203237223 */ /* 0x000fe20000010023 */
[C---:B------:R-:W-:Y:S02]  /*196f0*/  IADD3 R0, PT, PT, R179.reuse, -0xf, RZ ;  /* 0xfffffff1b3007810 */ /* 0x040fe40007ffe0ff */
[----:B------:R-:W-:Y:S01]  /*19700*/  IADD3 R2, PT, PT, R179, 0x9, RZ ;  /* 0x00000009b3027810 */ /* 0x000fe20007ffe0ff */
[C---:B------:R-:W-:Y:S01]  /*19710*/  FFMA.FTZ R16, R3.reuse, R125, R16 ;  /* 0x0000007d03107223 */ /* 0x040fe20000010010 */
[----:B------:R-:W-:Y:S01]  /*19720*/  I2FP.F32.U32 R127, R127 ;  /* 0x0000007f007f7245 */ /* 0x000fe20000201000 */
[----:B------:R-:W-:Y:S01]  /*19730*/  FFMA.FTZ R18, R3, R125, R18 ;  /* 0x0000007d03127223 */ /* 0x000fe20000010012 */
[----:B------:R-:W-:Y:S02]  /*19740*/  IADD3 R120, PT, PT, R179, 0x19, RZ ;  /* 0x00000019b3787810 */ /* 0x000fe40007ffe0ff */
[----:B------:R-:W-:Y:S01]  /*19750*/  I2FP.F32.U32 R0, R0 ;  /* 0x0000000000007245 */ /* 0x000fe20000201000 */
[-C--:B------:R-:W-:Y:S01]  /*19760*/  FFMA.FTZ R12, R3, R127.reuse, R12 ;  /* 0x0000007f030c7223 */ /* 0x080fe2000001000c */
[----:B------:R-:W-:Y:S01]  /*19770*/  IADD3 R125, PT, PT, R179, -0x18, RZ ;  /* 0xffffffe8b37d7810 */ /* 0x000fe20007ffe0ff */
[C---:B------:R-:W-:Y:S01]  /*19780*/  FFMA.FTZ R14, R3.reuse, R127, R14 ;  /* 0x0000007f030e7223 */ /* 0x040fe2000001000e */
[----:B------:R-:W-:Y:S01]  /*19790*/  I2FP.F32.U32 R2, R2 ;  /* 0x0000000200027245 */ /* 0x000fe20000201000 */
[C---:B------:R-:W-:Y:S01]  /*197a0*/  FFMA.FTZ R29, R3.reuse, R0, R29 ;  /* 0x00000000031d7223 */ /* 0x040fe2000001001d */
[----:B------:R-:W-:Y:S01]  /*197b0*/  I2FP.F32.U32 R120, R120 ;  /* 0x0000007800787245 */ /* 0x000fe20000201000 */
[C---:B------:R-:W-:Y:S01]  /*197c0*/  FFMA.FTZ R31, R3.reuse, R0, R31 ;  /* 0x00000000031f7223 */ /* 0x040fe2000001001f */
[----:B------:R-:W-:Y:S01]  /*197d0*/  I2FP.F32.U32 R125, R125 ;  /* 0x0000007d007d7245 */ /* 0x000fe20000201000 */
[-C--:B------:R-:W-:Y:S01]  /*197e0*/  FFMA.FTZ R41, R3, R2.reuse, R41 ;  /* 0x0000000203297223 */ /* 0x080fe20000010029 */
[----:B------:R-:W-:Y:S01]  /*197f0*/  IADD3 R127, PT, PT, R179, -0x20, RZ ;  /* 0xffffffe0b37f7810 */ /* 0x000fe20007ffe0ff */
[----:B------:R-:W-:Y:S01]  /*19800*/  FFMA.FTZ R43, R3, R2, R43 ;  /* 0x00000002032b7223 */ /* 0x000fe2000001002b */
[----:B------:R-:W-:Y:S01]  /*19810*/  FMNMX3.FTZ R122, R123, R4, R5, !PT ;  /* 0x000000047b7a7276 */ /* 0x000fe20007810005 */
[-C--:B------:R-:W-:Y:S01]  /*19820*/  FFMA.FTZ R49, R3, R120.reuse, R49 ;  /* 0x0000007803317223 */ /* 0x080fe20000010031 */
[----:B------:R-:W-:Y:S01]  /*19830*/  IADD3 R0, PT, PT, R179, 0x1, RZ ;  /* 0x00000001b3007810 */ /* 0x000fe20007ffe0ff */
[----:B------:R-:W-:Y:S01]  /*19840*/  FFMA.FTZ R51, R3, R120, R51 ;  /* 0x0000007803337223 */ /* 0x000fe20000010033 */
[----:B------:R-:W-:Y:S01]  /*19850*/  IADD3 R2, PT, PT, R179, 0x20, RZ ;  /* 0x00000020b3027810 */ /* 0x000fe20007ffe0ff */
[C---:B------:R-:W-:Y:S01]  /*19860*/  FFMA.FTZ R24, R3.reuse, R125, R24 ;  /* 0x0000007d03187223 */ /* 0x040fe20000010018 */
[----:B------:R-:W-:Y:S01]  /*19870*/  I2FP.F32.U32 R127, R127 ;  /* 0x0000007f007f7245 */ /* 0x000fe20000201000 */
[----:B------:R-:W-:Y:S01]  /*19880*/  FFMA.FTZ R26, R3, R125, R26 ;  /* 0x0000007d031a7223 */ /* 0x000fe2000001001a */
[----:B------:R-:W-:Y:S02]  /*19890*/  FMNMX3.FTZ R122, R122, R8, R9, !PT ;  /* 0x000000087a7a7276 */ /* 0x000fe40007810009 */
[----:B------:R-:W-:Y:S01]  /*198a0*/  FMNMX3.FTZ R120, R121, R6, R7, !PT ;  /* 0x0000000679787276 */ /* 0x000fe20007810007 */
[-C--:B------:R-:W-:Y:S01]  /*198b0*/  FFMA.FTZ R20, R3, R127.reuse, R20 ;  /* 0x0000007f03147223 */ /* 0x080fe20000010014 */
[----:B------:R-:W-:Y:S01]  /*198c0*/  IADD3 R125, PT, PT, R179, -0x8, RZ ;  /* 0xfffffff8b37d7810 */ /* 0x000fe20007ffe0ff */
[C---:B------:R-:W-:Y:S01]  /*198d0*/  FFMA.FTZ R22, R3.reuse, R127, R22 ;  /* 0x0000007f03167223 */ /* 0x040fe20000010016 */
[----:B------:R-:W-:Y:S02]  /*198e0*/  I2FP.F32.U32 R0, R0 ;  /* 0x0000000000007245 */ /* 0x000fe40000201000 */
[----:B------:R-:W-:Y:S02]  /*198f0*/  I2FP.F32.U32 R2, R2 ;  /* 0x0000000200027245 */ /* 0x000fe40000201000 */
[----:B------:R-:W-:Y:S01]  /*19900*/  FMNMX3.FTZ R122, R122, R12, R13, !PT ;  /* 0x0000000c7a7a7276 */ /* 0x000fe2000781000d */
[C---:B------:R-:W-:Y:S01]  /*19910*/  FFMA.FTZ R37, R3.reuse, R0, R37 ;  /* 0x0000000003257223 */ /* 0x040fe20000010025 */
[----:B------:R-:W-:Y:S01]  /*19920*/  FMNMX3.FTZ R120, R120, R10, R11, !PT ;  /* 0x0000000a78787276 */ /* 0x000fe2000781000b */
[C---:B------:R-:W-:Y:S01]  /*19930*/  FFMA.FTZ R39, R3.reuse, R0, R39 ;  /* 0x0000000003277223 */ /* 0x040fe20000010027 */
[----:B------:R-:W-:Y:S01]  /*19940*/  I2FP.F32.U32 R125, R125 ;  /* 0x0000007d007d7245 */ /* 0x000fe20000201000 */
[-C--:B------:R-:W-:Y:S01]  /*19950*/  FFMA.FTZ R52, R3, R2.reuse, R52 ;  /* 0x0000000203347223 */ /* 0x080fe20000010034 */
[----:B------:R-:W-:Y:S01]  /*19960*/  IADD3 R127, PT, PT, R179, -0x10, RZ ;  /* 0xfffffff0b37f7810 */ /* 0x000fe20007ffe0ff */
[C---:B------:R-:W-:Y:S01]  /*19970*/  FFMA.FTZ R54, R3.reuse, R2, R54 ;  /* 0x0000000203367223 */ /* 0x040fe20000010036 */
[----:B------:R-:W-:Y:S01]  /*19980*/  FMNMX3.FTZ R122, R122, R16, R17, !PT ;  /* 0x000000107a7a7276 */ /* 0x000fe20007810011 */
[-C--:B------:R-:W-:Y:S01]  /*19990*/  FFMA.FTZ R34, R3, R125.reuse, R34 ;  /* 0x0000007d03227223 */ /* 0x080fe20000010022 */
[----:B------:R-:W-:Y:S01]  /*199a0*/  IADD3 R0, PT, PT, R179, 0x11, RZ ;  /* 0x00000011b3007810 */ /* 0x000fe20007ffe0ff */
[C---:B------:R-:W-:Y:S01]  /*199b0*/  FFMA.FTZ R32, R3.reuse, R125, R32 ;  /* 0x0000007d03207223 */ /* 0x040fe20000010020 */
        /* <DEDUP_REMOVED lines=18> */
[C---:B------:R-:W-:Y:S02]  /*19ae0*/  IADD3 R127, PT, PT, R179.reuse, 0x10, RZ ;  /* 0x00000010b37f7810 */ /* 0x040fe40007ffe0ff */
[----:B------:R-:W-:Y:S02]  /*19af0*/  I2FP.F32.U32 R0, R0 ;  /* 0x0000000000007245 */ /* 0x000fe40000201000 */
[C---:B------:R-:W-:Y:S02]  /*19b00*/  IADD3 R125, PT, PT, R179.reuse, 0x18, RZ ;  /* 0x00000018b37d7810 */ /* 0x040fe40007ffe0ff */
[----:B------:R-:W-:Y:S01]  /*19b10*/  IADD3 R124, PT, PT, R179, 0x28, RZ ;  /* 0x00000028b37c7810 */ /* 0x000fe20007ffe0ff */
[C---:B------:R-:W-:Y:S01]  /*19b20*/  FFMA.FTZ R53, R3.reuse, R0, R53 ;  /* 0x0000000003357223 */ /* 0x040fe20000010035 */
[----:B------:R-:W-:Y:S01]  /*19b30*/  FMNMX3.FTZ R120, R120, R32, R33, !PT ;  /* 0x0000002078787276 */ /* 0x000fe20007810021 */
[C---:B------:R-:W-:Y:S01]  /*19b40*/  FFMA.FTZ R55, R3.reuse, R0, R55 ;  /* 0x0000000003377223 */ /* 0x040fe20000010037 */
[----:B------:R-:W-:Y:S02]  /*19b50*/  FMNMX3.FTZ R2, R2, R30, R31, !PT ;  /* 0x0000001e02027276 */ /* 0x000fe4000781001f */
[----:B------:R-:W-:Y:S02]  /*19b60*/  I2FP.F32.U32 R127, R127 ;  /* 0x0000007f007f7245 */ /* 0x000fe40000201000 */
[----:B------:R-:W-:Y:S02]  /*19b70*/  I2FP.F32.U32 R125, R125 ;  /* 0x0000007d007d7245 */ /* 0x000fe40000201000 */
[----:B------:R-:W-:Y:S01]  /*19b80*/  I2FP.F32.U32 R122, R124 ;  /* 0x0000007c007a7245 */ /* 0x000fe20000201000 */
[C---:B------:R-:W-:Y:S01]  /*19b90*/  FFMA.FTZ R44, R3.reuse, R127, R44 ;  /* 0x0000007f032c7223 */ /* 0x040fe2000001002c */
[----:B------:R-:W-:Y:S01]  /*19ba0*/  FMNMX3.FTZ R120, R120, R36, R37, !PT ;  /* 0x0000002478787276 */ /* 0x000fe20007810025 */
[-C--:B------:R-:W-:Y:S01]  /*19bb0*/  FFMA.FTZ R48, R3, R125.reuse, R48 ;  /* 0x0000007d03307223 */ /* 0x080fe20000010030 */
[----:B------:R-:W-:Y:S01]  /*19bc0*/  IADD3 R0, PT, PT, R179, 0x29, RZ ;  /* 0x00000029b3007810 */ /* 0x000fe20007ffe0ff */
[C---:B------:R-:W-:Y:S01]  /*19bd0*/  FFMA.FTZ R50, R3.reuse, R125, R50 ;  /* 0x0000007d03327223 */ /* 0x040fe20000010032 */
[----:B------:R-:W-:Y:S01]  /*19be0*/  FMNMX3.FTZ R2, R2, R34, R35, !PT ;  /* 0x0000002202027276 */ /* 0x000fe20007810023 */
[CC--:B------:R-:W-:Y:S01]  /*19bf0*/  FFMA.FTZ R56, R3.reuse, R122.reuse, R56 ;  /* 0x0000007a03387223 */ /* 0x0c0fe20000010038 */
[C---:B------:R-:W-:Y:S01]  /*19c00*/  FFMA.FTZ R58, R3.reuse, R122, R58 ;  /* 0x0000007a033a7223 */ /* 0x040fe2000001003a */
[----:B------:R-:W-:Y:S01]  /*19c10*/  FMNMX3.FTZ R120, R120, R40, R41, !PT ;  /* 0x0000002878787276 */ /* 0x000fe20007810029 */
[----:B------:R-:W-:Y:S01]  /*19c20*/  FFMA.FTZ R46, R3, R127, R46 ;  /* 0x0000007f032e7223 */ /* 0x000fe2000001002e */
        /* <DEDUP_REMOVED lines=14> */
[----:B------:R-:W-:Y:S02]  /*19d10*/  IADD3 R125, PT, PT, R179, 0x38, RZ ;  /* 0x00000038b37d7810 */ /* 0x000fe40007ffe0ff */
[----:B------:R-:W-:Y:S02]  /*19d20*/  I2FP.F32.U32 R0, R0 ;  /* 0x0000000000007245 */ /* 0x000fe40000201000 */
[----:B------:R-:W-:Y:S02]  /*19d30*/  FMNMX3.FTZ R120, R120, R52, R53, !PT ;  /* 0x0000003478787276 */ /* 0x000fe40007810035 */
[----:B------:R-:W-:Y:S01]  /*19d40*/  FMNMX3.FTZ R122, R122, R50, R51, !PT ;  /* 0x000000327a7a7276 */ /* 0x000fe20007810033 */
[C---:B------:R-:W-:Y:S01]  /*19d50*/  FFMA.FTZ R61, R3.reuse, R0, R61 ;  /* 0x00000000033d7223 */ /* 0x040fe2000001003d */
[----:B------:R-:W-:Y:S01]  /*19d60*/  I2FP.F32.U32 R2, R2 ;  /* 0x0000000200027245 */ /* 0x000fe20000201000 */
[C---:B------:R-:W-:Y:S01]  /*19d70*/  FFMA.FTZ R63, R3.reuse, R0, R63 ;  /* 0x00000000033f7223 */ /* 0x040fe2000001003f */
[----:B------:R-:W-:Y:S02]  /*19d80*/  I2FP.F32.U32 R125, R125 ;  /* 0x0000007d007d7245 */ /* 0x000fe40000201000 */
[----:B------:R-:W-:Y:S01]  /*19d90*/  FMNMX3.FTZ R120, R120, R56, R57, !PT ;  /* 0x0000003878787276 */ /* 0x000fe20007810039 */
[C---:B------:R-:W-:Y:S01]  /*19da0*/  FFMA.FTZ R65, R3.reuse, R2, R65 ;  /* 0x0000000203417223 */ /* 0x040fe20000010041 */
[----:B------:R-:W-:Y:S01]  /*19db0*/  FMNMX3.FTZ R122, R122, R54, R55, !PT ;  /* 0x000000367a7a7276 */ /* 0x000fe20007810037 */
[CC--:B------:R-:W-:Y:S01]  /*19dc0*/  FFMA.FTZ R64, R3.reuse, R125.reuse, R64 ;  /* 0x0000007d03407223 */ /* 0x0c0fe20000010040 */
[----:B------:R-:W-:Y:S01]  /*19dd0*/  FMNMX3.FTZ R120, R120, R60, R61, !PT ;  /* 0x0000003c78787276 */ /* 0x000fe2000781003d */
[C---:B------:R-:W-:Y:S01]  /*19de0*/  FFMA.FTZ R67, R3.reuse, R2, R67 ;  /* 0x0000000203437223 */ /* 0x040fe20000010043 */
        /* <DEDUP_REMOVED lines=17> */
[----:B------:R-:W-:Y:S03]  /*19f00*/  FMUL.FTZ R133, R0, UR4 ;  /* 0x0000000400857c20 */ /* 0x000fe60008410000 */
[C---:B------:R-:W-:Y:S01]  /*19f10*/  FSETP.NEU.FTZ.AND P1, PT, R2.reuse, -INF , PT ;  /* 0xff8000000200780b */ /* 0x040fe20003f3d000 */
[C---:B------:R-:W-:Y:S01]  /*19f20*/  FADD.FTZ R120, -R2.reuse, R123 ;  /* 0x0000007b02787221 */ /* 0x040fe20000010100 */
[----:B------:R-:W-:Y:S03]  /*19f30*/  FMUL.FTZ R144, R2, UR4 ;  /* 0x0000000402907c20 */ /* 0x000fe60008410000 */
[----:B------:R-:W-:Y:S01]  /*19f40*/  FMUL.FTZ R122, R120, UR4 ;  /* 0x00000004787a7c20 */ /* 0x000fe20008410000 */
[----:B------:R-:W-:Y:S01]  /*19f50*/  FADD.FTZ R120, -R0, R121 ;  /* 0x0000007900787221 */ /* 0x000fe20000010100 */
[----:B------:R-:W-:Y:S02]  /*19f60*/  FSEL R144, R144, RZ, P1 ;  /* 0x000000ff90907208 */ /* 0x000fe40000800000 */
[----:B------:R2:W3:Y:S01]  /*19f70*/  MUFU.EX2 R121, R122 ;  /* 0x0000007a00797308 */ /* 0x0004e20000000800 */
[----:B------:R-:W-:Y:S01]  /*19f80*/  FMUL.FTZ R123, R120, UR4 ;  /* 0x00000004787b7c20 */ /* 0x000fe20008410000 */
[----:B------:R-:W-:Y:S01]  /*19f90*/  FSETP.NEU.FTZ.AND P1, PT, R0, -INF , PT ;  /* 0xff8000000000780b */ /* 0x000fe20003f3d000 */
[--C-:B------:R-:W-:Y:S01]  /*19fa0*/  FFMA.FTZ R135, R8, UR4, -R144.reuse ;  /* 0x0000000408877c23 */ /* 0x100fe20008010890 */
[--C-:B------:R-:W-:Y:S01]  /*19fb0*/  FFMA.FTZ R132, R9, UR4, -R144.reuse ;  /* 0x0000000409847c23 */ /* 0x100fe20008010890 */
[--C-:B------:R-:W-:Y:S01]  /*19fc0*/  FFMA.FTZ R150, R4, UR4, -R144.reuse ;  /* 0x0000000404967c23 */ /* 0x100fe20008010890 */
[----:B------:R-:W-:Y:S01]  /*19fd0*/  FSEL R133, R133, RZ, P1 ;  /* 0x000000ff85857208 */ /* 0x000fe20000800000 */
[--C-:B------:R-:W-:Y:S03]  /*19fe0*/  FFMA.FTZ R142, R5, UR4, -R144.reuse ;  /* 0x00000004058e7c23 */ /* 0x100fe60008010890 */
[----:B------:R4:W5:Y:S01]  /*19ff0*/  MUFU.EX2 R120, R123 ;  /* 0x0000007b00787308 */ /* 0x0009620000000800 */
        /* <DEDUP_REMOVED lines=8> */
[----:B--2---:R-:W-:Y:S01]  /*1a080*/  MOV R122, R176 ;  /* 0x000000b0007a7202 */ /* 0x004fe20000000f00 */
[C---:B---3--:R-:W-:Y:S01]  /*1a090*/  FMUL.FTZ R8, R121.reuse, R108 ;  /* 0x0000006c79087220 */ /* 0x048fe20000410000 */
[----:B------:R-:W-:Y:S01]  /*1a0a0*/  @P0 IADD3 R122, PT, PT, R182, -0x20, RZ ;  /* 0xffffffe0b67a0810 */ /* 0x000fe20007ffe0ff */
[C---:B------:R-:W-:Y:S01]  /*1a0b0*/  FMUL.FTZ R9, R121.reuse, R109 ;  /* 0x0000006d79097220 */ /* 0x040fe20000410000 */
[C---:B------:R-:W-:Y:S01]  /*1a0c0*/  FMUL.FTZ R4, R121.reuse, R112 ;  /* 0x0000007079047220 */ /* 0x040fe20000410000 */
[C---:B------:R-:W-:Y:S01]  /*1a0d0*/  FMUL.FTZ R5, R121.reuse, R113 ;  /* 0x0000007179057220 */ /* 0x040fe20000410000 */
[----:B------:R-:W-:Y:S03]  /*1a0e0*/  FMUL.FTZ R68, R121, R68 ;  /* 0x0000004479447220 */ /* 0x000fe60000410000 */
[----:B------:R-:W2:Y:S01]  /*1a0f0*/  MUFU.EX2 R142, R142 ;  /* 0x0000008e008e7308 */ /* 0x000ea20000000800 */
[--C-:B----4-:R-:W-:Y:S01]  /*1a100*/  FFMA.FTZ R123, R11, UR4, -R133.reuse ;  /* 0x000000040b7b7c23 */ /* 0x110fe20008010885 */
[----:B------:R-:W3:Y:S01]  /*1a110*/  LDSM.16.MT88.4 R128, [R122] ;  /* 0x000000007a80783b */ /* 0x000ee20000004200 */
[C---:B-----5:R-:W-:Y:S01]  /*1a120*/  FMUL.FTZ R10, R120.reuse, R110 ;  /* 0x0000006e780a7220 */ /* 0x060fe20000410000 */
[C---:B------:R-:W-:Y:S01]  /*1a130*/  FMUL.FTZ R11, R120.reuse, R111 ;  /* 0x0000006f780b7220 */ /* 0x040fe20000410000 */
[C---:B------:R-:W-:Y:S01]  /*1a140*/  FMUL.FTZ R6, R120.reuse, R114 ;  /* 0x0000007278067220 */ /* 0x040fe20000410000 */
[C---:B------:R-:W-:Y:S01]  /*1a150*/  FMUL.FTZ R7, R120.reuse, R115 ;  /* 0x0000007378077220 */ /* 0x040fe20000410000 */
[C---:B------:R-:W-:Y:S03]  /*1a160*/  FMUL.FTZ R69, R121.reuse, R69 ;  /* 0x0000004579457220 */ /* 0x040fe60000410000 */
[----:B------:R-:W-:Y:S01]  /*1a170*/  MUFU.EX2 R145, R145 ;  /* 0x0000009100917308 */ /* 0x000fe20000000800 */
[C---:B------:R-:W-:Y:S01]  /*1a180*/  FMUL.FTZ R70, R120.reuse, R70 ;  /* 0x0000004678467220 */ /* 0x040fe20000410000 */
[----:B------:R-:W4:Y:S01]  /*1a190*/  LDSM.16.MT88.4 R108, [R161+0xb000] ;  /* 0x00b00000a16c783b */ /* 0x000f220000004200 */
[C---:B------:R-:W-:Y:S01]  /*1a1a0*/  FMUL.FTZ R71, R120.reuse, R71 ;  /* 0x0000004778477220 */ /* 0x040fe20000410000 */
[C---:B------:R-:W-:Y:S01]  /*1a1b0*/  FMUL.FTZ R72, R121.reuse, R72 ;  /* 0x0000004879487220 */ /* 0x040fe20000410000 */
[C---:B------:R-:W-:Y:S01]  /*1a1c0*/  FMUL.FTZ R73, R121.reuse, R73 ;  /* 0x0000004979497220 */ /* 0x040fe20000410000 */
[C---:B------:R-:W-:Y:S01]  /*1a1d0*/  FMUL.FTZ R74, R120.reuse, R74 ;  /* 0x0000004a784a7220 */ /* 0x040fe20000410000 */
[----:B------:R-:W-:Y:S03]  /*1a1e0*/  FMUL.FTZ R75, R120, R75 ;  /* 0x0000004b784b7220 */ /* 0x000fe60000410000 */
[----:B------:R-:W5:Y:S01]  /*1a1f0*/  MUFU.EX2 R136, R136 ;  /* 0x0000008800887308 */ /* 0x000f620000000800 */
        /* <DEDUP_REMOVED lines=15> */
[----:B------:R-:W2:Y:S01]  /*1a2f0*/  MUFU.EX2 R132, R132 ;  /* 0x0000008400847308 */ /* 0x000ea20000000800 */
[----:B-----5:R-:W-:Y:S01]  /*1a300*/  F2FP.BF16.F32.PACK_AB R113, R136, R145 ;  /* 0x000000918871723e */ /* 0x020fe200000010ff */
        /* <DEDUP_REMOVED lines=14> */
[----:B------:R-:W5:Y:S01]  /*1a3f0*/  MUFU.EX2 R123, R123 ;  /* 0x0000007b007b7308 */ /* 0x000f620000000800 */
[----:B--2---:R-:W-:Y:S01]  /*1a400*/  F2FP.BF16.F32.PACK_AB R114, R132, R135 ;  /* 0x000000878472723e */ /* 0x004fe200000010ff */
        /* <DEDUP_REMOVED lines=12> */
[----:B------:R-:W-:Y:S01]  /*1a4d0*/  FFMA.FTZ R39, R42, UR4, -R133 ;  /* 0x000000042a277c23 */ /* 0x000fe20008010885 */
[--C-:B------:R-:W-:Y:S03]  /*1a4e0*/  FFMA.FTZ R42, R52, UR4, -R144.reuse ;  /* 0x00000004342a7c23 */ /* 0x100fe60008010890 */
[----:B------:R-:W-:Y:S01]  /*1a4f0*/  MUFU.EX2 R140, R140 ;  /* 0x0000008c008c7308 */ /* 0x000fe20000000800 */
[----:B-----5:R-:W-:Y:S01]  /*1a500*/  F2FP.BF16.F32.PACK_AB R115, R123, R134 ;  /* 0x000000867b73723e */ /* 0x020fe200000010ff */
[--C-:B------:R-:W-:Y:S01]  /*1a510*/  FFMA.FTZ R151, R40, UR4, -R144.reuse ;  /* 0x0000000428977c23 */ /* 0x100fe20008010890 */
[--C-:B------:R-:W-:Y:S01]  /*1a520*/  FFMA.FTZ R40, R56, UR4, -R144.reuse ;  /* 0x0000000438287c23 */ /* 0x100fe20008010890 */
[----:B------:R-:W-:Y:S01]  /*1a530*/  FFMA.FTZ R145, R120, R183, R145 ;  /* 0x000000b778917223 */ /* 0x000fe20000010091 */
[--C-:B------:R-:W-:Y:S01]  /*1a540*/  FFMA.FTZ R46, R46, UR4, -R133.reuse ;  /* 0x000000042e2e7c23 */ /* 0x100fe20008010885 */
[--C-:B------:R-:W-:Y:S01]  /*1a550*/  FFMA.FTZ R47, R47, UR4, -R133.reuse ;  /* 0x000000042f2f7c23 */ /* 0x100fe20008010885 */
[--C-:B------:R-:W-:Y:S01]  /*1a560*/  FFMA.FTZ R50, R50, UR4, -R133.reuse ;  /* 0x0000000432327c23 */ /* 0x100fe20008010885 */
[C---:B-1----:R-:W-:Y:S02]  /*1a570*/  HMMA.16816.F32.BF16 R4, R112.reuse, R124, R4 ;  /* 0x0000007c7004723c */ /* 0x042fe40000041804 */
[----:B------:R-:W-:Y:S03]  /*1a580*/  MUFU.EX2 R52, R38 ;  /* 0x0000002600347308 */ /* 0x000fe60000000800 */
[----:B------:R-:W-:Y:S01]  /*1a590*/  FFMA.FTZ R51, R51, UR4, -R133 ;  /* 0x0000000433337c23 */ /* 0x000fe20008010885 */
[--C-:B------:R-:W-:Y:S01]  /*1a5a0*/  FFMA.FTZ R57, R57, UR4, -R144.reuse ;  /* 0x0000000439397c23 */ /* 0x100fe20008010890 */
[--C-:B------:R-:W-:Y:S01]  /*1a5b0*/  FFMA.FTZ R60, R60, UR4, -R144.reuse ;  /* 0x000000043c3c7c23 */ /* 0x100fe20008010890 */
[C---:B------:R-:W-:Y:S01]  /*1a5c0*/  HMMA.16816.F32.BF16 R8, R112.reuse, R126, R8 ;  /* 0x0000007e7008723c */ /* 0x040fe20000041808 */
[----:B------:R-:W1:Y:S03]  /*1a5d0*/  LDSM.16.MT88.4 R124, [R122+0x2000] ;  /* 0x002000007a7c783b */ /* 0x000e660000004200 */
[----:B------:R-:W-:Y:S01]  /*1a5e0*/  MUFU.EX2 R139, R139 ;  /* 0x0000008b008b7308 */ /* 0x000fe20000000800 */
[--C-:B------:R-:W-:Y:S01]  /*1a5f0*/  FFMA.FTZ R61, R61, UR4, -R144.reuse ;  /* 0x000000043d3d7c23 */ /* 0x100fe20008010890 */
[--C-:B------:R-:W-:Y:S01]  /*1a600*/  FFMA.FTZ R64, R64, UR4, -R144.reuse ;  /* 0x0000000440407c23 */ /* 0x100fe20008010890 */
[----:B------:R-:W-:Y:S01]  /*1a610*/  FADD.FTZ R145, R136, R145 ;  /* 0x0000009188917221 */ /* 0x000fe20000010000 */
[----:B------:R-:W-:Y:S01]  /*1a620*/  ISETP.NE.AND P0, PT, R180, RZ, PT ;  /* 0x000000ffb400720c */ /* 0x000fe20003f05270 */
[C---:B---3--:R-:W-:Y:S05]  /*1a630*/  HMMA.16816.F32.BF16 R68, R112.reuse, R128, R68 ;  /* 0x000000807044723c */ /* 0x048fea0000041844 */
        /* <DEDUP_REMOVED lines=13> */
[C---:B----4-:R-:W-:Y:S01]  /*1a710*/  HMMA.16816.F32.BF16 R76, R112.reuse, R108, R76 ;  /* 0x0000006c704c723c */ /* 0x050fe2000004184c */
[----:B------:R-:W-:Y:S03]  /*1a720*/  LDSM.16.MT88.4 R104, [R161+0x9400] ;  /* 0x00940000a168783b */ /* 0x000fe60000004200 */
[----:B------:R-:W-:Y:S01]  /*1a730*/  MUFU.EX2 R147, R147 ;  /* 0x0000009300937308 */ /* 0x000fe20000000800 */
[----:B------:R-:W-:Y:S03]  /*1a740*/  MOV R123, R2 ;  /* 0x00000002007b7202 */ /* 0x000fe60000000f00 */
        /* <DEDUP_REMOVED lines=300> */
.L_x_2046:
[----:B------:R-:W1:Y:S01]  /*1ba10*/  SHFL.BFLY PT, R3, R184, 0x2, 0x1f ;  /* 0x0c401f00b8037f89 */ /* 0x000e6200000e0000 */
[----:B------:R-:W2:Y:S01]  /*1ba20*/  S2UR UR4, SR_CgaCtaId ;  /* 0x00000000000479c3 */ /* 0x000ea20000008800 */
[----:B------:R-:W-:Y:S01]  /*1ba30*/  SHF.L.U32 R5, R160, 0x3, RZ ;  /* 0x00000003a0057819 */ /* 0x000fe200000006ff */
[----:B------:R-:W-:Y:S01]  /*1ba40*/  UMOV UR5, 0x400 ;  /* 0x0000040000057882 */ /* 0x000fe20000000000 */
[----:B------:R-:W3:Y:S01]  /*1ba50*/  SHFL.BFLY PT, R4, R183, 0x2, 0x1f ;  /* 0x0c401f00b7047f89 */ /* 0x000ee200000e0000 */
[----:B------:R-:W-:Y:S01]  /*1ba60*/  ISETP.NE.AND P1, PT, R168, -0x1, PT ;  /* 0xffffffffa800780c */ /* 0x000fe20003f25270 */
[----:B------:R-:W4:Y:S01]  /*1ba70*/  LDCU.64 UR8, c[0x0][0x408] ;  /* 0x00008100ff0877ac */ /* 0x000f220008000a00 */
[C---:B------:R-:W-:Y:S01]  /*1ba80*/  LOP3.LUT P5, RZ, R160.reuse, 0x3, RZ, 0xc0, !PT ;  /* 0x00000003a0ff7812 */ /* 0x040fe200078ac0ff */
[----:B------:R-:W-:Y:S01]  /*1ba90*/  BSSY.RECONVERGENT B0, `(.L_x_2051) ;  /* 0x00000ab000007945 */ /* 0x000fe20003800200 */
[----:B------:R-:W5:Y:S01]  /*1baa0*/  LDC R12, c[0x0][0x434] ;  /* 0x00010d00ff0c7b82 */ /* 0x000f620000000800 */
[----:B-1----:R-:W-:Y:S01]  /*1bab0*/  FADD.FTZ R10, R3, R184 ;  /* 0x000000b8030a7221 */ /* 0x002fe20000010000 */
[----:B------:R-:W-:Y:S01]  /*1bac0*/  SHF.L.U32 R3, R160, 0x4, RZ ;  /* 0x00000004a0037819 */ /* 0x000fe200000006ff */
[----:B--2---:R-:W-:Y:S01]  /*1bad0*/  ULEA UR4, UR4, UR5, 0x18 ;  /* 0x0000000504047291 */ /* 0x004fe2000f8ec0ff */
[----:B---3--:R-:W-:-:S02]  /*1bae0*/  FADD.FTZ R11, R4, R183 ;  /* 0x000000b7040b7221 */ /* 0x008fc40000010000 */
[----:B------:R-:W1:Y:S01]  /*1baf0*/  SHFL.BFLY PT, R7, R10, 0x1, 0x1f ;  /* 0x0c201f000a077f89 */ /* 0x000e6200000e0000 */
[----:B------:R-:W-:-:S03]  /*1bb00*/  SHF.L.U32 R4, R160, 0x1, RZ ;  /* 0x00000001a0047819 */ /* 0x000fc600000006ff */
[----:B------:R-:W2:Y:S01]  /*1bb10*/  SHFL.BFLY PT, R6, R11, 0x1, 0x1f ;  /* 0x0c201f000b067f89 */ /* 0x000ea200000e0000 */
[----:B------:R-:W-:-:S04]  /*1bb20*/  LOP3.LUT R4, R4, 0x6, RZ, 0xc0, !PT ;  /* 0x0000000604047812 */ /* 0x000fc800078ec0ff */
[----:B------:R-:W-:Y:S02]  /*1bb30*/  LOP3.LUT R4, R4, 0x3e00, R3, 0xf8, !PT ;  /* 0x00003e0004047812 */ /* 0x000fe400078ef803 */
[----:B------:R-:W-:Y:S02]  /*1bb40*/  LOP3.LUT R3, R5, 0xc0, RZ, 0xc0, !PT ;  /* 0x000000c005037812 */ /* 0x000fe400078ec0ff */
[----:B------:R-:W-:Y:S02]  /*1bb50*/  LOP3.LUT R4, R4, 0x20, R5, 0xf8, !PT ;  /* 0x0000002004047812 */ /* 0x000fe400078ef805 */
[----:B------:R-:W-:-:S04]  /*1bb60*/  LOP3.LUT R3, R3, 0x18, R160, 0xf8, !PT ;  /* 0x0000001803037812 */ /* 0x000fc800078ef8a0 */
[----:B------:R-:W-:Y:S02]  /*1bb70*/  LOP3.LUT R3, R4, R3, RZ, 0xfc, !PT ;  /* 0x0000000304037212 */ /* 0x000fe400078efcff */
[----:B------:R-:W-:Y:S02]  /*1bb80*/  SHF.L.U32 R4, R160, 0x2, RZ ;  /* 0x00000002a0047819 */ /* 0x000fe400000006ff */
[----:B------:R-:W-:Y:S01]  /*1bb90*/  LEA R3, R3, UR4, 0x1 ;  /* 0x0000000403037c11 */ /* 0x000fe2000f8e08ff */
        /* <DEDUP_REMOVED lines=83> */
[----:B------:R-:W5:Y:S01]  /*1c0d0*/  @P3 MUFU.LG2 R6, R6 ;  /* 0x0000000600063308 */ /* 0x000f620000000c00 */
[----:B------:R-:W-:Y:S01]  /*1c0e0*/  F2FP.BF16.F32.PACK_AB R90, R91, R90 ;  /* 0x0000005a5b5a723e */ /* 0x000fe200000010ff */
[----:B------:R-:W-:Y:S01]  /*1c0f0*/  STS [R11+0x210], R110 ;  /* 0x0002106e0b007388 */ /* 0x000fe20000000800 */
[----:B------:R-:W-:Y:S01]  /*1c100*/  F2FP.BF16.F32.PACK_AB R92, R93, R92 ;  /* 0x0000005c5d5c723e */ /* 0x000fe200000010ff */
[----:B---3--:R-:W-:Y:S01]  /*1c110*/  @!P1 IMAD.WIDE.U32 R22, R169, R4, RZ ;  /* 0x00000004a9169225 */ /* 0x008fe200078e00ff */
[----:B------:R-:W-:Y:S01]  /*1c120*/  F2FP.BF16.F32.PACK_AB R94, R95, R94 ;  /* 0x0000005e5f5e723e */ /* 0x000fe200000010ff */
[----:B------:R-:W-:Y:S01]  /*1c130*/  STS [R15+0x20], R68 ;  /* 0x000020440f007388 */ /* 0x000fe20000000800 */
[----:B------:R-:W-:Y:S01]  /*1c140*/  F2FP.BF16.F32.PACK_AB R96, R97, R96 ;  /* 0x000000606160723e */ /* 0x000fe200000010ff */
[----:B------:R-:W-:Y:S01]  /*1c150*/  @!P1 IMAD R5, R169, R5, R23 ;  /* 0x00000005a9059224 */ /* 0x000fe200078e0217 */
        /* <DEDUP_REMOVED lines=9> */
[----:B------:R-:W-:Y:S01]  /*1c1f0*/  MOV R4, 0x7f800000 ;  /* 0x7f80000000047802 */ /* 0x000fe20000000f00 */
[----:B-1----:R-:W-:Y:S01]  /*1c200*/  @P4 FFMA.FTZ R4, R2, R21, R7 ;  /* 0x0000001502044223 */ /* 0x002fe20000010007 */
[----:B--2---:R-:W-:Y:S01]  /*1c210*/  ISETP.NE.AND P2, PT, R8, RZ, PT ;  /* 0x000000ff0800720c */ /* 0x004fe20003f45270 */
[----:B------:R-:W-:Y:S01]  /*1c220*/  STS [R3+0x1000], R76 ;  /* 0x0010004c03007388 */ /* 0x000fe20000000800 */
[----:B------:R-:W1:Y:S02]  /*1c230*/  @P1 LDC.64 R8, c[0x0][0x408] ;  /* 0x00010200ff081b82 */ /* 0x000e640000000a00 */
[C---:B------:R-:W-:Y:S01]  /*1c240*/  ISETP.NE.OR P0, PT, R168.reuse, -0x1, !P2 ;  /* 0xffffffffa800780c */ /* 0x040fe20005705670 */
[----:B------:R-:W-:Y:S04]  /*1c250*/  STS [R3+0x1200], R78 ;  /* 0x0012004e03007388 */ /* 0x000fe80000000800 */
[----:B------:R-:W-:Y:S04]  /*1c260*/  STS [R11+0x1010], R80 ;  /* 0x001010500b007388 */ /* 0x000fe80000000800 */
[----:B------:R-:W-:Y:S01]  /*1c270*/  STS [R11+0x1210], R82 ;  /* 0x001210520b007388 */ /* 0x000fe20000000800 */
[----:B------:R-:W2:Y:S03]  /*1c280*/  @!P2 LDC R10, c[0x0][0x3e0] ;  /* 0x0000f800ff0aab82 */ /* 0x000ea60000000800 */
[----:B------:R-:W-:Y:S04]  /*1c290*/  STS [R15+0x1020], R84 ;  /* 0x001020540f007388 */ /* 0x000fe80000000800 */
[----:B------:R-:W-:Y:S04]  /*1c2a0*/  STS [R15+0x1220], R86 ;  /* 0x001220560f007388 */ /* 0x000fe80000000800 */
[----:B------:R-:W-:Y:S01]  /*1c2b0*/  STS [R13+0x1030], R88 ;  /* 0x001030580d007388 */ /* 0x000fe20000000800 */
[----:B-1----:R-:W-:Y:S01]  /*1c2c0*/  @P1 IMAD.WIDE.U32 R24, R168, R8, RZ ;  /* 0x00000008a8181225 */ /* 0x002fe200078e00ff */
[----:B------:R-:W-:-:S02]  /*1c2d0*/  MOV R8, 0x7f800000 ;  /* 0x7f80000000087802 */ /* 0x000fc40000000f00 */
[----:B------:R-:W-:Y:S01]  /*1c2e0*/  STS [R13+0x1230], R90 ;  /* 0x0012305a0d007388 */ /* 0x000fe20000000800 */
[----:B------:R-:W-:Y:S02]  /*1c2f0*/  @P1 IMAD R5, R168, R9, R25 ;  /* 0x00000009a8051224 */ /* 0x000fe400078e0219 */
[C---:B-----5:R-:W-:Y:S01]  /*1c300*/  @!P0 IMAD R168, R169.reuse, R12, RZ ;  /* 0x0000000ca9a88224 */ /* 0x060fe200078e02ff */
[----:B------:R-:W-:Y:S04]  /*1c310*/  STS [R3+0x2000], R92 ;  /* 0x0020005c03007388 */ /* 0x000fe80000000800 */
[----:B------:R-:W-:Y:S01]  /*1c320*/  STS [R3+0x2200], R94 ;  /* 0x0022005e03007388 */ /* 0x000fe20000000800 */
[----:B--2---:R-:W-:-:S03]  /*1c330*/  @!P2 IMAD R9, R169, R10, R174 ;  /* 0x0000000aa909a224 */ /* 0x004fc600078e02ae */
[----:B------:R-:W-:Y:S01]  /*1c340*/  STS [R11+0x2010], R96 ;  /* 0x002010600b007388 */ /* 0x000fe20000000800 */
[----:B------:R-:W-:-:S03]  /*1c350*/  @!P2 IMAD R9, R9, R12, RZ ;  /* 0x0000000c0909a224 */ /* 0x000fc600078e02ff */
[----:B------:R1:W-:Y:S04]  /*1c360*/  STS [R11+0x2210], R98 ;  /* 0x002210620b007388 */ /* 0x0003e80000000800 */
[----:B------:R-:W-:Y:S04]  /*1c370*/  STS [R15+0x2020], R104 ;  /* 0x002020680f007388 */ /* 0x000fe80000000800 */
[----:B------:R2:W-:Y:S04]  /*1c380*/  STS [R15+0x2220], R106 ;  /* 0x0022206a0f007388 */ /* 0x0005e80000000800 */
[----:B------:R-:W-:Y:S04]  /*1c390*/  STS [R13+0x2030], R100 ;  /* 0x002030640d007388 */ /* 0x000fe80000000800 */
[----:B------:R3:W-:Y:S01]  /*1c3a0*/  STS [R13+0x2230], R102 ;  /* 0x002230660d007388 */ /* 0x0007e20000000800 */
[----:B------:R-:W-:Y:S08]  /*1c3b0*/  BAR.SYNC.DEFER_BLOCKING 0x0 ;  /* 0x0000000000007b1d */ /* 0x000ff00000010000 */
[----:B-1----:R-:W1:Y:S01]  /*1c3c0*/  @P3 LDC R11, c[0x0][0x458] ;  /* 0x00011600ff0b3b82 */ /* 0x002e620000000800 */
[----:B------:R-:W4:Y:S07]  /*1c3d0*/  S2R R3, SR_TID.X ;  /* 0x0000000000037919 */ /* 0x000f2e0000002100 */
[----:B--2---:R-:W2:Y:S01]  /*1c3e0*/  @P2 LDC R15, c[0x0][0x454] ;  /* 0x00011500ff0f2b82 */ /* 0x004ea20000000800 */
[----:B---3--:R-:W-:Y:S01]  /*1c3f0*/  @P3 FMUL.FTZ R13, R6, 0.69314718246459960938 ;  /* 0x3f317218060d3820 */ /* 0x008fe20000410000 */
[----:B------:R3:W3:Y:S03]  /*1c400*/  LDS.128 R16, [R177+0x800] ;  /* 0x00080000b1107984 */ /* 0x0006e60000000c00 */
[----:B-1----:R-:W-:Y:S01]  /*1c410*/  @P3 FFMA.FTZ R8, R0, R11, R13 ;  /* 0x0000000b00083223 */ /* 0x002fe2000001000d */
[----:B--2---:R-:W-:Y:S01]  /*1c420*/  @P2 IMAD R9, R174, R15, R168 ;  /* 0x0000000fae092224 */ /* 0x004fe200078e02a8 */
[----:B----4-:R-:W-:Y:S01]  /*1c430*/  SHF.R.U32.HI R3, RZ, 0x2, R3 ;  /* 0x00000002ff037819 */ /* 0x010fe20000011603 */
[----:B---3--:R-:W-:Y:S06]  /*1c440*/  @P5 BRA `(.L_x_2052) ;  /* 0x00000000003c5947 */ /* 0x008fec0003800000 */
        /* <DEDUP_REMOVED lines=15> */
.L_x_2052:
[----:B------:R-:W-:Y:S05]  /*1c540*/  BSYNC.RECONVERGENT B0 ;  /* 0x0000000000007941 */ /* 0x000fea0003800200 */
.L_x_2051:
[----:B-1----:R-:W-:Y:S01]  /*1c550*/  MOV R6, R118 ;  /* 0x0000007600067202 */ /* 0x002fe20000000f00 */
[----:B------:R1:W2:Y:S01]  /*1c560*/  LDS.128 R12, [R177] ;  /* 0x00000000b10c7984 */ /* 0x0002a20000000c00 */
[----:B------:R-:W-:Y:S01]  /*1c570*/  MOV R7, RZ ;  /* 0x000000ff00077202 */ /* 0x000fe20000000f00 */
[----:B------:R-:W3:Y:S01]  /*1c580*/  LDCU.64 UR4, c[0x0][0x410] ;  /* 0x00008200ff0477ac */ /* 0x000ee20008000a00 */
[----:B------:R-:W-:Y:S01]  /*1c590*/  @P1 MOV R22, R24 ;  /* 0x0000001800161202 */ /* 0x000fe20000000f00 */
[----:B------:R1:W4:Y:S01]  /*1c5a0*/  LDS.128 R8, [R177+0x1000] ;  /* 0x00100000b1087984 */ /* 0x0003220000000c00 */
[----:B------:R-:W-:Y:S01]  /*1c5b0*/  BSSY.RECONVERGENT B0, `(.L_x_2053) ;  /* 0x000001a000007945 */ /* 0x000fe20003800200 */
[----:B------:R-:W-:-:S04]  /*1c5c0*/  IMAD.WIDE.U32 R6, R170, UR8, R6 ;  /* 0x00000008aa067c25 */ /* 0x000fc8000f8e0006 */
[----:B------:R-:W-:Y:S01]  /*1c5d0*/  IMAD R0, R170, UR9, R7 ;  /* 0x00000009aa007c24 */ /* 0x000fe2000f8e0207 */
[----:B------:R-:W-:Y:S01]  /*1c5e0*/  IADD3 R20, P0, PT, R22, R6, RZ ;  /* 0x0000000616147210 */ /* 0x000fe20007f1e0ff */
[----:B------:R-:W-:-:S03]  /*1c5f0*/  IMAD.IADD R170, R171, 0x1, -R170 ;  /* 0x00000001abaa7824 */ /* 0x000fc600078e0aaa */
[----:B------:R-:W-:Y:S01]  /*1c600*/  IADD3.X R21, PT, PT, R5, R0, RZ, P0, !PT ;  /* 0x0000000005157210 */ /* 0x000fe200007fe4ff */
[C---:B------:R-:W-:Y:S01]  /*1c610*/  VIADD R5, R3.reuse, 0x20 ;  /* 0x0000002003057836 */ /* 0x040fe20000000000 */
[----:B------:R-:W-:Y:S01]  /*1c620*/  ISETP.GE.AND P0, PT, R3, R170, PT ;  /* 0x000000aa0300720c */ /* 0x000fe20003f06270 */
[----:B---3--:R-:W-:-:S03]  /*1c630*/  IMAD.WIDE.U32 R20, R174, UR4, R20 ;  /* 0x00000004ae147c25 */ /* 0x008fc6000f8e0014 */
[----:B------:R-:W-:Y:S02]  /*1c640*/  ISETP.GE.AND P4, PT, R5, R170, PT ;  /* 0x000000aa0500720c */ /* 0x000fe40003f86270 */
[----:B------:R1:W3:Y:S01]  /*1c650*/  LDS.128 R4, [R177+0x2000] ;  /* 0x00200000b1047984 */ /* 0x0002e20000000c00 */
[----:B------:R-:W-:-:S06]  /*1c660*/  IMAD R175, R174, UR5, R21 ;  /* 0x00000005aeaf7c24 */ /* 0x000fcc000f8e0215 */
        /* <DEDUP_REMOVED lines=12> */
[----:B----4-:R2:W-:Y:S04]  /*1c730*/  @!P1 STG.E.128 desc[UR6][R22.64+0x40], R8 ;  /* 0x0000400816009986 */ /* 0x0105e8000c101d06 */
[----:B---3--:R2:W-:Y:S02]  /*1c740*/  @!P0 STG.E.128 desc[UR6][R22.64+0x80], R4 ;  /* 0x0000800416008986 */ /* 0x0085e4000c101d06 */
.L_x_2054:
[----:B------:R-:W-:Y:S05]  /*1c750*/  BSYNC.RECONVERGENT B0 ;  /* 0x0000000000007941 */ /* 0x000fea0003800200 */
.L_x_2053:
[----:B--23--:R2:W3:Y:S01]  /*1c760*/  LDS.128 R4, [R177+0x1800] ;  /* 0x00180000b1047984 */ /* 0x00c4e20000000c00 */
[----:B------:R-:W-:Y:S05]  /*1c770*/  @P4 EXIT ;  /* 0x000000000000494d */ /* 0x000fea0003800000 */
[----:B------:R-:W5:Y:S01]  /*1c780*/  LDCU.64 UR4, c[0x0][0x3f0] ;  /* 0x00007e00ff0477ac */ /* 0x000f620008000a00 */
[----:B------:R-:W-:Y:S01]  /*1c790*/  IADD3 R3, P0, PT, R3, 0x20, RZ ;  /* 0x0000002003037810 */ /* 0x000fe20007f1e0ff */
[----:B----4-:R4:W1:Y:S01]  /*1c7a0*/  LDS.128 R8, [R177+0x2800] ;  /* 0x00280000b1087984 */ /* 0x0108620000000c00 */
[----:B------:R-:W-:Y:S01]  /*1c7b0*/  MOV R13, R175 ;  /* 0x000000af000d7202 */ /* 0x000fe20000000f00 */
[----:B------:R-:W2:Y:S01]  /*1c7c0*/  LDCU UR10, c[0x0][0x440] ;  /* 0x00008800ff0a77ac */ /* 0x000ea20008000800 */
[----:B------:R-:W-:Y:S02]  /*1c7d0*/  IMAD.MOV.U32 R12, RZ, RZ, R20 ;  /* 0x000000ffff0c7224 */ /* 0x000fe400078e0014 */
[----:B------:R-:W-:Y:S02]  /*1c7e0*/  IMAD.X R0, RZ, RZ, RZ, P0 ;  /* 0x000000ffff007224 */ /* 0x000fe400000e06ff */
[----:B------:R-:W-:-:S04]  /*1c7f0*/  IMAD.WIDE.U32 R12, R3, UR8, R12 ;  /* 0x00000008030c7c25 */ /* 0x000fc8000f8e000c */
[----:B------:R-:W-:-:S04]  /*1c800*/  IMAD R0, R0, UR8, RZ ;  /* 0x0000000800007c24 */ /* 0x000fc8000f8e02ff */
[----:B------:R-:W-:Y:S01]  /*1c810*/  IMAD R0, R3, UR9, R0 ;  /* 0x0000000903007c24 */ /* 0x000fe2000f8e0200 */
[----:B-----5:R-:W-:-:S03]  /*1c820*/  LEA R2, P0, R12, UR4, 0x1 ;  /* 0x000000040c027c11 */ /* 0x020fc6000f8008ff */
[----:B------:R-:W-:Y:S01]  /*1c830*/  IMAD.IADD R0, R0, 0x1, R13 ;  /* 0x0000000100007824 */ /* 0x000fe200078e020d */
[----:B--2---:R-:W-:Y:S02]  /*1c840*/  ISETP.GE.AND P2, PT, R118, UR10, PT ;  /* 0x0000000a76007c0c */ /* 0x004fe4000bf46270 */
        /* <DEDUP_REMOVED lines=8> */
.L_x_2055:
        /* <DEDUP_REMOVED lines=11> */
.L_x_5494:


//--------------------- .text._ZN5flash24flash_fwd_splitkv_kernelI23Flash_fwd_kernel_traitsILi96ELi64ELi128ELi4ELb0ELb0EN7cutlass10bfloat16_tE19Flash_kernel_traitsILi96ELi64ELi128ELi4ES3_EELb1ELb0ELb1ELb0ELb0ELb1ELb0ELb1EEEvNS_16Flash_fwd_paramsE --------------------------
	.section	.text._ZN5flash24flash_fwd_splitkv_kernelI23Flash_fwd_kernel_traitsILi96ELi64ELi128ELi4ELb0ELb0EN7cutlass10bfloat16_tE19Flash_kernel_traitsILi96ELi64ELi128ELi4ES3_EELb1ELb0ELb1ELb0ELb0ELb1ELb0ELb1EEEvNS_16Flash_fwd_paramsE,"ax",@progbits
	.align	128
        .global         _ZN5flash24flash_fwd_splitkv_kernelI23Flash_fwd_kernel_traitsILi96ELi64ELi128ELi4ELb0ELb0EN7cutlass10bfloat16_tE19Flash_kernel_traitsILi96ELi64ELi128ELi4ES3_EELb1ELb0ELb1ELb0ELb0ELb1ELb0ELb1EEEvNS_16Flash_fwd_paramsE
        .type           _ZN5flash24flash_fwd_splitkv_kernelI23Flash_fwd_kernel_traitsILi96ELi64ELi128ELi4ELb0ELb0EN7cutlass10bfloat16_tE19Flash_kernel_traitsILi96ELi64ELi128ELi4ES3_EELb1ELb0ELb1ELb0ELb0ELb1ELb0ELb1EEEvNS_16Flash_fwd_paramsE,@function
        .size           _ZN5flash24flash_fwd_splitkv_kernelI23Flash_fwd_kernel_traitsILi96ELi64ELi128ELi4ELb0ELb0EN7cutlass10bfloat16_tE19Flash_kernel_traitsILi96ELi64ELi128ELi4ES3_EELb1ELb0ELb1ELb0ELb0ELb1ELb0ELb1EEEvNS_16Flash_fwd_paramsE,(.L_x_5495 - _ZN5flash24flash_fwd_splitkv_kernelI23Flash_fwd_kernel_traitsILi96ELi64ELi128ELi4ELb0ELb0EN7cutlass10bfloat16_tE19Flash_kernel_traitsILi96ELi64ELi128ELi4ES3_EELb1ELb0ELb1ELb0ELb0ELb1ELb0ELb1EEEvNS_16Flash_fwd_paramsE)
        .other          _ZN5flash24flash_fwd_splitkv_kernelI23Flash_fwd_kernel_traitsILi96ELi64ELi128ELi4ELb0ELb0EN7cutlass10bfloat16_tE19Flash_kernel_traitsILi96ELi64ELi128ELi4ES3_EELb1ELb0ELb1ELb0ELb0ELb1ELb0ELb1EEEvNS_16Flash_fwd_paramsE,@"STO_CUDA_ENTRY STV_DEFAULT"
_ZN5flash24flash_fwd_splitkv_kernelI23Flash_fwd_kernel_traitsILi96ELi64ELi128ELi4ELb0ELb0EN7cutlass10bfloat16_tE19Flash_kernel_traitsILi96ELi64ELi128ELi4ES3_EELb1ELb0ELb1ELb0ELb0ELb1ELb0ELb1EEEvNS_16Flash_fwd_paramsE:
.text._ZN5flash24flash_fwd_splitkv_kernelI23Flash_fwd_kernel_traitsILi96ELi64ELi128ELi4ELb0ELb0EN7cutlass10bfloat16_tE19Flash_kernel_traitsILi96ELi64ELi128ELi4ES3_EELb1ELb0ELb1ELb0ELb0ELb1ELb0ELb1EEEvNS_16Flash_fwd_paramsE:
        /* <DEDUP_REMOVED lines=52> */
.L_x_2056:
        /* <DEDUP_REMOVED lines=28> */
[----:B------:R-:W1:Y:S01]  /*0500*/  LDC.64 R2, c[0x0][0x408] ;  /* 0x00010200ff027b82 */ /* 0x000e620000000a00 */
[----:B------:R-:W-:Y:S01]  /*0510*/  IMAD.SHL.U32 R6, R122, 0x8, RZ ;  /* 0x000000087a067824 */ /* 0x000fe200078e00ff */
[----:B------:R-:W2:Y:S01]  /*0520*/  LDCU.64 UR4, c[0x0][0x410] ;  /* 0x00008200ff0477ac */ /* 0x000ea20008000a00 */
[----:B------:R-:W-:Y:S01]  /*0530*/  IMAD.MOV.U32 R7, RZ, RZ, RZ ;  /* 0x000000ffff077224 */ /* 0x000fe200078e00ff */
[----:B------:R-:W-:Y:S01]  /*0540*/  SHF.R.U32.HI R122, RZ, 0x2, R122 ;  /* 0x00000002ff7a7819 */ /* 0x000fe2000001167a */
[----:B------:R-:W-:Y:S01]  /*0550*/  BSSY.RECONVERGENT B0, `(.L_x_2058) ;  /* 0x0000024000007945 */ /* 0x000fe20003800200 */
[----:B------:R-:W-:Y:S02]  /*0560*/  LOP3.LUT R6, R6, 0x18, RZ, 0xc0, !PT ;  /* 0x0000001806067812 */ /* 0x000fe400078ec0ff */
[----:B------:R-:W3:Y:S01]  /*0570*/  LDC R0, c[0x0][0x3e0] ;  /* 0x0000f800ff007b82 */ /* 0x000ee20000000800 */
[----:B------:R-:W-:-:S07]  /*0580*/  IADD3 R157, PT, PT, -R156, R157, RZ ;  /* 0x0000009d9c9d7210 */ /* 0x000fce0007ffe1ff */
[----:B------:R-:W4:Y:S01]  /*0590*/  @!P0 LDC.64 R4, c[0x0][0x400] ;  /* 0x00010000ff048b82 */ /* 0x000f220000000a00 */
[----:B-1----:R-:W-:-:S04]  /*05a0*/  @P0 IMAD.WIDE.U32 R10, R154, R2, RZ ;  /* 0x000000029a0a0225 */ /* 0x002fc800078e00ff */
[----:B------:R-:W-:-:S04]  /*05b0*/  IMAD.WIDE.U32 R8, R156, R2, R6 ;  /* 0x000000029c087225 */ /* 0x000fc800078e0006 */
[----:B------:R-:W-:Y:S02]  /*05c0*/  IMAD R9, R156, R3, R9 ;  /* 0x000000039c097224 */ /* 0x000fe400078e0209 */
[C---:B----4-:R-:W-:Y:S01]  /*05d0*/  @!P0 IMAD.WIDE.U32 R12, R155.reuse, R4, RZ ;  /* 0x000000049b0c8225 */ /* 0x050fe200078e00ff */
        /* <DEDUP_REMOVED lines=11> */
[----:B--2---:R-:W-:-:S04]  /*0690*/  IMAD.WIDE.U32 R12, R160, UR4, R12 ;  /* 0x00000004a00c7c25 */ /* 0x004fc8000f8e000c */
[----:B------:R-:W-:-:S06]  /*06a0*/  IMAD R15, R160, UR5, R13 ;  /* 0x00000005a00f7c24 */ /* 0x000fcc000f8e020d */
        /* <DEDUP_REMOVED lines=14> */
.L_x_2059:
[----:B------:R-:W-:Y:S05]  /*0790*/  BSYNC.RECONVERGENT B0 ;  /* 0x0000000000007941 */ /* 0x000fea0003800200 */
.L_x_2058:
        /* <DEDUP_REMOVED lines=19> */
.L_x_2061:
[----:B------:R-:W-:Y:S05]  /*08d0*/  BSYNC.RECONVERGENT B0 ;  /* 0x0000000000007941 */ /* 0x000fea0003800200 */
.L_x_2060:
        /* <DEDUP_REMOVED lines=16> */
.L_x_2057:
        /* <DEDUP_REMOVED lines=11> */
.L_x_2062:
[----:B------:R-:W-:Y:S05]  /*0a90*/  BRA.U !UP0, `(.L_x_2063) ;  /* 0x0000000508907547 */ /* 0x000fea000b800000 */
[----:B------:R-:W2:Y:S01]  /*0aa0*/  LDC R7, c[0x0][0x4f0] ;  /* 0x00013c00ff077b82 */ /* 0x000ea20000000800 */
[----:B------:R-:W-:Y:S01]  /*0ab0*/  LEA R8, R56, 0xffffff80, 0x7 ;  /* 0xffffff8038087811 */ /* 0x000fe200078e38ff */
[----:B------:R-:W3:Y:S01]  /*0ac0*/  LDCU.64 UR4, c[0x0][0x4e8] ;  /* 0x00009d00ff0477ac */ /* 0x000ee20008000a00 */
[----:B------:R-:W4:Y:S01]  /*0ad0*/  LDCU.64 UR8, c[0x0][0x3a0] ;  /* 0x00007400ff0877ac */ /* 0x000f220008000a00 */
[----:B------:R-:W4:Y:S01]  /*0ae0*/  LDCU.64 UR14, c[0x0][0x3b8] ;  /* 0x00007700ff0e77ac */ /* 0x000f220008000a00 */
[----:B--2---:R-:W-:-:S04]  /*0af0*/  IABS R2, R7 ;  /* 0x0000000700027213 */ /* 0x004fc80000000000 */
[----:B------:R-:W2:Y:S08]  /*0b00*/  I2F.RP R6, R2 ;  /* 0x0000000200067306 */ /* 0x000eb00000209400 */
[----:B--2--5:R-:W2:Y:S02]  /*0b10*/  MUFU.RCP R4, R6 ;  /* 0x0000000600047308 */ /* 0x024ea40000001000 */
[----:B--2---:R-:W-:-:S06]  /*0b20*/  IADD3 R4, PT, PT, R4, 0xffffffe, RZ ;  /* 0x0ffffffe04047810 */ /* 0x004fcc0007ffe0ff */
[----:B------:R-:W2:Y:S02]  /*0b30*/  F2I.FTZ.U32.TRUNC.NTZ R5, R4 ;  /* 0x0000000400057305 */ /* 0x000ea4000021f000 */
[----:B--2---:R-:W-:Y:S01]  /*0b40*/  IMAD.MOV R3, RZ, RZ, -R5 ;  /* 0x000000ffff037224 */ /* 0x004fe200078e0a05 */
[----:B------:R-:W-:-:S03]  /*0b50*/  MOV R4, RZ ;  /* 0x000000ff00047202 */ /* 0x000fc60000000f00 */
[----:B------:R-:W-:Y:S01]  /*0b60*/  IMAD R0, R3, R2, RZ ;  /* 0x0000000203007224 */ /* 0x000fe200078e02ff */
[----:B------:R-:W-:-:S03]  /*0b70*/  IABS R3, R8 ;  /* 0x0000000800037213 */ /* 0x000fc60000000000 */
        /* <DEDUP_REMOVED lines=20> */
[----:B-1----:R-:W-:-:S06]  /*0cc0*/  IMAD.WIDE R10, R5, 0x4, R158 ;  /* 0x00000004050a7825 */ /* 0x002fcc00078e029e */
[----:B------:R1:W2:Y:S01]  /*0cd0*/  LDG.E R10, desc[UR6][R10.64] ;  /* 0x000000060a0a7981 */ /* 0x0002a2000c1e1900 */
[----:B---3--:R-:W-:Y:S02]  /*0ce0*/  IABS R0, R3 ;  /* 0x0000000300007213 */ /* 0x008fe40000000000 */
[----:B------:R-:W-:Y:S02]  /*0cf0*/  IADD3 R5, PT, PT, -R5, RZ, RZ ;  /* 0x000000ff05057210 */ /* 0x000fe40007ffe1ff */
[----:B------:R-:W3:Y:S03]  /*0d00*/  I2F.RP R6, R0 ;  /* 0x0000000000067306 */ /* 0x000ee60000209400 */
[----:B------:R-:W-:Y:S01]  /*0d10*/  IMAD R8, R7, R5, R8 ;  /* 0x0000000507087224 */ /* 0x000fe200078e0208 */
[----:B----4-:R-:W-:-:S04]  /*0d20*/  MOV R7, UR15 ;  /* 0x0000000f00077c02 */ /* 0x010fc80008000f00 */
[----:B------:R-:W-:Y:S01]  /*0d30*/  SHF.R.S32.HI R5, RZ, 0x1f, R8 ;  /* 0x0000001fff057819 */ /* 0x000fe20000011408 */
[----:B---3--:R-:W3:Y:S02]  /*0d40*/  MUFU.RCP R14, R6 ;  /* 0x00000006000e7308 */ /* 0x008ee40000001000 */
[----:B---3--:R-:W-:Y:S02]  /*0d50*/  IADD3 R14, PT, PT, R14, 0xffffffe, RZ ;  /* 0x0ffffffe0e0e7810 */ /* 0x008fe40007ffe0ff */
[----:B------:R-:W-:-:S04]  /*0d60*/  MOV R6, UR14 ;  /* 0x0000000e00067c02 */ /* 0x000fc80008000f00 */
[----:B------:R-:W3:Y:S02]  /*0d70*/  F2I.FTZ.U32.TRUNC.NTZ R15, R14 ;  /* 0x0000000e000f7305 */ /* 0x000ee4000021f000 */
[----:B---3--:R-:W-:Y:S01]  /*0d80*/  IMAD.MOV R2, RZ, RZ, -R15 ;  /* 0x000000ffff027224 */ /* 0x008fe200078e0a0f */
[----:B------:R-:W-:-:S03]  /*0d90*/  MOV R14, RZ ;  /* 0x000000ff000e7202 */ /* 0x000fc60000000f00 */
[----:B------:R-:W-:Y:S01]  /*0da0*/  IMAD R4, R2, R0, RZ ;  /* 0x0000000002047224 */ /* 0x000fe200078e02ff */
[----:B------:R-:W-:-:S03]  /*0db0*/  IABS R2, R160 ;  /* 0x000000a000027213 */ /* 0x000fc60000000000 */
[----:B------:R-:W-:-:S06]  /*0dc0*/  IMAD.HI.U32 R15, R15, R4, R14 ;  /* 0x000000040f0f7227 */ /* 0x000fcc00078e000e */
[----:B------:R-:W-:-:S04]  /*0dd0*/  IMAD.HI.U32 R4, R15, R2, RZ ;  /* 0x000000020f047227 */ /* 0x000fc800078e00ff */
[----:B------:R-:W-:-:S04]  /*0de0*/  IMAD.MOV R9, RZ, RZ, -R4 ;  /* 0x000000ffff097224 */ /* 0x000fc800078e0a04 */
[----:B-1----:R-:W-:-:S05]  /*0df0*/  IMAD R11, R0, R9, R2 ;  /* 0x00000009000b7224 */ /* 0x002fca00078e0202 */
        /* <DEDUP_REMOVED lines=8> */
[----:B------:R-:W-:Y:S02]  /*0e80*/  ISETP.NE.AND P1, PT, R3, RZ, PT ;  /* 0x000000ff0300720c */ /* 0x000fe40003f25270 */
[----:B--2---:R-:W-:Y:S01]  /*0e90*/  SHF.R.S32.HI R9, RZ, 0x1f, R10 ;  /* 0x0000001fff097819 */ /* 0x004fe2000001140a */
[----:B------:R-:W-:-:S04]  /*0ea0*/  IMAD.WIDE.U32 R18, R10, UR8, RZ ;  /* 0x000000080a127c25 */ /* 0x000fc8000f8e00ff */
[C---:B------:R-:W-:Y:S02]  /*0eb0*/  IMAD R11, R9.reuse, UR8, RZ ;  /* 0x00000008090b7c24 */ /* 0x040fe4000f8e02ff */
[----:B------:R-:W-:Y:S02]  /*0ec0*/  IMAD R9, R9, UR4, RZ ;  /* 0x0000000409097c24 */ /* 0x000fe4000f8e02ff */
        /* <DEDUP_REMOVED lines=9> */
[-C--:B------:R-:W-:Y:S02]  /*0f60*/  IMAD R9, R5, R6.reuse, RZ ;  /* 0x0000000605097224 */ /* 0x080fe400078e02ff */
[----:B------:R-:W-:Y:S01]  /*0f70*/  IMAD.MOV.U32 R14, RZ, RZ, R10 ;  /* 0x000000ffff0e7224 */ /* 0x000fe200078e000a */
[----:B------:R-:W-:Y:S01]  /*0f80*/  @!P0 IADD3 R11, PT, PT, -R11, RZ, RZ ;  /* 0x000000ff0b0b8210 */ /* 0x000fe20007ffe1ff */
[C---:B------:R-:W-:Y:S02]  /*0f90*/  IMAD R9, R8.reuse, R7, R9 ;  /* 0x0000000708097224 */ /* 0x040fe400078e0209 */
[----:B------:R-:W-:Y:S01]  /*0fa0*/  IMAD.WIDE.U32 R16, R8, R6, R16 ;  /* 0x0000000608107225 */ /* 0x000fe200078e0010 */
[----:B------:R-:W-:-:S02]  /*0fb0*/  SEL R10, R0, R11, !P1 ;  /* 0x0000000b000a7207 */ /* 0x000fc40004800000 */
[----:B--2---:R-:W-:Y:S01]  /*0fc0*/  MOV R2, UR4 ;  /* 0x0000000400027c02 */ /* 0x004fe20008000f00 */
[----:B------:R-:W-:Y:S01]  /*0fd0*/  IMAD.U32 R3, RZ, RZ, UR5 ;  /* 0x00000005ff037e24 */ /* 0x000fe2000f8e00ff */
[----:B------:R-:W-:-:S03]  /*0fe0*/  IADD3 R17, PT, PT, R17, R9, RZ ;  /* 0x0000000911117210 */ /* 0x000fc60007ffe0ff */
[-C--:B------:R-:W-:Y:S02]  /*0ff0*/  IMAD R5, R5, R2.reuse, RZ ;  /* 0x0000000205057224 */ /* 0x080fe400078e02ff */
[----:B------:R-:W-:-:S04]  /*1000*/  IMAD.WIDE.U32 R14, R8, R2, R14 ;  /* 0x00000002080e7225 */ /* 0x000fc800078e000e */
[----:B------:R-:W-:Y:S01]  /*1010*/  IMAD R5, R8, R3, R5 ;  /* 0x0000000308057224 */ /* 0x000fe200078e0205 */
[----:B------:R-:W-:Y:S01]  /*1020*/  SHF.R.S32.HI R8, RZ, 0x1f, R10 ;  /* 0x0000001fff087819 */ /* 0x000fe2000001140a */
[----:B-1----:R-:W-:-:S03]  /*1030*/  IMAD.WIDE.U32 R16, R10, UR8, R16 ;  /* 0x000000080a107c25 */ /* 0x002fc6000f8e0010 */
[----:B------:R-:W-:Y:S01]  /*1040*/  IADD3 R15, PT, PT, R15, R5, RZ ;  /* 0x000000050f0f7210 */ /* 0x000fe20007ffe0ff */
[C---:B------:R-:W-:Y:S01]  /*1050*/  IMAD R9, R8.reuse, UR10, RZ ;  /* 0x0000000a08097c24 */ /* 0x040fe2000f8e02ff */
[----:B------:R-:W-:Y:S01]  /*1060*/  MOV R12, R16 ;  /* 0x00000010000c7202 */ /* 0x000fe20000000f00 */
[----:B------:R-:W-:Y:S02]  /*1070*/  IMAD R5, R8, UR8, RZ ;  /* 0x0000000808057c24 */ /* 0x000fe4000f8e02ff */
[C---:B------:R-:W-:Y:S02]  /*1080*/  IMAD R9, R10.reuse, UR11, R9 ;  /* 0x0000000b0a097c24 */ /* 0x040fe4000f8e0209 */
[----:B------:R-:W-:-:S04]  /*1090*/  IMAD.WIDE.U32 R14, R10, UR10, R14 ;  /* 0x0000000a0a0e7c25 */ /* 0x000fc8000f8e000e */
[----:B------:R-:W-:Y:S01]  /*10a0*/  IMAD R5, R10, UR9, R5 ;  /* 0x000000090a057c24 */ /* 0x000fe2000f8e0205 */
[----:B------:R-:W-:-:S03]  /*10b0*/  IADD3 R10, PT, PT, R15, R9, RZ ;  /* 0x000000090f0a7210 */ /* 0x000fc60007ffe0ff */
[----:B------:R-:W-:Y:S01]  /*10c0*/  IMAD.IADD R11, R17, 0x1, R5 ;  /* 0x00000001110b7824 */ /* 0x000fe200078e0205 */
[----:B------:R-:W-:Y:S06]  /*10d0*/  BRA `(.L_x_2064) ;  /* 0x00000004005c7947 */ /* 0x000fec0003800000 */
.L_x_2063:
        /* <DEDUP_REMOVED lines=15> */
.L_x_2065:
[----:B------:R-:W3:Y:S01]  /*11d0*/  LDC.64 R6, c[0x0][0x3b8] ;  /* 0x0000ee00ff067b82 */ /* 0x000ee20000000a00 */
[----:B--2---:R-:W-:-:S05]  /*11e0*/  IADD3 R2, PT, PT, R0, R5, RZ ;  /* 0x0000000500027210 */ /* 0x004fca0007ffe0ff */
[C---:B---3--:R-:W-:Y:S02]  /*11f0*/  IMAD R15, R2.reuse, R7, RZ ;  /* 0x00000007020f7224 */ /* 0x048fe400078e02ff */
[----:B------:R-:W-:-:S05]  /*1200*/  IMAD.WIDE.U32 R2, R2, R6, RZ ;  /* 0x0000000602027225 */ /* 0x000fca00078e00ff */
[----:B------:R-:W-:Y:S02]  /*1210*/  IADD3 R15, PT, PT, R3, R15, RZ ;  /* 0x0000000f030f7210 */ /* 0x000fe40007ffe0ff */
[----:B------:R-:W-:Y:S02]  /*1220*/  MOV R14, R2 ;  /* 0x00000002000e7202 */ /* 0x000fe40000000f00 */
.L_x_2066:
        /* <DEDUP_REMOVED lines=14> */
.L_x_2067:
[----:B------:R-:W2:Y:S01]  /*1310*/  LDC.64 R2, c[0x0][0x3c0] ;  /* 0x0000f000ff027b82 */ /* 0x000ea20000000a00 */
[----:B------:R-:W-:-:S05]  /*1320*/  IADD3 R0, PT, PT, R0, R5, RZ ;  /* 0x0000000500007210 */ /* 0x000fca0007ffe0ff */
[C---:B--2---:R-:W-:Y:S02]  /*1330*/  IMAD R17, R0.reuse, R3, RZ ;  /* 0x0000000300117224 */ /* 0x044fe400078e02ff */
[----:B-----5:R-:W-:-:S05]  /*1340*/  IMAD.WIDE.U32 R4, R0, R2, RZ ;  /* 0x0000000200047225 */ /* 0x020fca00078e00ff */
[----:B------:R-:W-:Y:S02]  /*1350*/  IADD3 R17, PT, PT, R5, R17, RZ ;  /* 0x0000001105117210 */ /* 0x000fe40007ffe0ff */
[----:B------:R-:W-:-:S07]  /*1360*/  MOV R16, R4 ;  /* 0x0000000400107202 */ /* 0x000fce0000000f00 */
.L_x_2068:
[----:B------:R-:W2:Y:S01]  /*1370*/  LDC R21, c[0x0][0x3e8] ;  /* 0x0000fa00ff157b82 */ /* 0x000ea20000000800 */
[----:B------:R-:W-:Y:S02]  /*1380*/  MOV R8, RZ ;  /* 0x000000ff00087202 */ /* 0x000fe40000000f00 */
[----:B------:R-:W-:Y:S02]  /*1390*/  CS2R R158, SRZ ;  /* 0x00000000009e7805 */ /* 0x000fe4000001ff00 */
[----:B--2---:R-:W-:-:S04]  /*13a0*/  IABS R0, R21 ;  /* 0x0000001500007213 */ /* 0x004fc80000000000 */
[----:B-1----:R-:W1:Y:S08]  /*13b0*/  I2F.RP R10, R0 ;  /* 0x00000000000a7306 */ /* 0x002e700000209400 */
        /* <DEDUP_REMOVED lines=41> */
.L_x_2064:
        /* <DEDUP_REMOVED lines=21> */
[----:B------:R-:W-:Y:S02]  /*17a0*/  IMAD.SHL.U32 R45, R56, 0x80, RZ ;  /* 0x00000080382d7824 */ /* 0x000fe400078e00ff */
        /* <DEDUP_REMOVED lines=15> */
[----:B------:R-:W-:-:S03]  /*18a0*/  SHF.L.U32 R6, R122, 0x5, RZ ;  /* 0x000000057a067819 */ /* 0x000fc600000006ff */
[----:B------:R-:W-:Y:S01]  /*18b0*/  IMAD.WIDE.U32 R10, R160, UR4, R14 ;  /* 0x00000004a00a7c25 */ /* 0x000fe2000f8e000e */
[----:B------:R-:W-:Y:S02]  /*18c0*/  SHF.L.U32 R78, R18, 0x1, RZ ;  /* 0x00000001124e7819 */ /* 0x000fe400000006ff */
[----:B------:R-:W-:Y:S01]  /*18d0*/  LOP3.LUT R6, R6, 0xc0, RZ, 0xc0, !PT ;  /* 0x000000c006067812 */ /* 0x000fe200078ec0ff */
[----:B------:R-:W-:Y:S01]  /*18e0*/  IMAD R11, R160, UR5, R11 ;  /* 0x00000005a00b7c24 */ /* 0x000fe2000f8e020b */
[----:B------:R-:W2:Y:S01]  /*18f0*/  LDCU.64 UR4, c[0x0][0x390] ;  /* 0x00007200ff0477ac */ /* 0x000ea20008000a00 */
[----:B------:R-:W-:Y:S01]  /*1900*/  IMAD R79, R110, R7, R19 ;  /* 0x000000076e4f7224 */ /* 0x000fe200078e0213 */
[----:B----4-:R-:W-:Y:S01]  /*1910*/  IADD3 R78, P2, PT, R78, UR8, RZ ;  /* 0x000000084e4e7c10 */ /* 0x010fe2000ff5e0ff */
[----:B------:R-:W-:Y:S01]  /*1920*/  IMAD.WIDE.U32 R12, R110, R2, R12 ;  /* 0x000000026e0c7225 */ /* 0x000fe200078e000c */
[----:B------:R-:W-:Y:S02]  /*1930*/  SHF.R.S32.HI R2, RZ, 0x1f, R65 ;  /* 0x0000001fff027819 */ /* 0x000fe40000011441 */
[----:B------:R-:W-:Y:S01]  /*1940*/  SHF.L.U64.HI R79, R18, 0x1, R79 ;  /* 0x00000001124f7819 */ /* 0x000fe2000001024f */
[----:B------:R-:W-:Y:S01]  /*1950*/  IMAD R77, R110, R3, R13 ;  /* 0x000000036e4d7224 */ /* 0x000fe200078e020d */
[----:B------:R-:W-:Y:S01]  /*1960*/  LEA.HI R75, R2, R65, RZ, 0x7 ;  /* 0x00000041024b7211 */ /* 0x000fe200078f38ff */
[C---:B------:R-:W-:Y:S01]  /*1970*/  IMAD.SHL.U32 R76, R12.reuse, 0x2, RZ ;  /* 0x000000020c4c7824 */ /* 0x040fe200078e00ff */
[----:B------:R-:W-:Y:S01]  /*1980*/  IADD3.X R79, PT, PT, R79, UR9, RZ, P2, !PT ;  /* 0x000000094f4f7c10 */ /* 0x000fe200097fe4ff */
[----:B------:R-:W-:Y:S01]  /*1990*/  IMAD R9, R17, R108, RZ ;  /* 0x0000006c11097224 */ /* 0x000fe200078e02ff */
[----:B------:R-:W-:Y:S01]  /*19a0*/  SHF.L.U64.HI R77, R12, 0x1, R77 ;  /* 0x000000010c4d7819 */ /* 0x000fe2000001024d */
[----:B------:R-:W-:Y:S01]  /*19b0*/  IMAD.MOV.U32 R150, RZ, RZ, R78 ;  /* 0x000000ffff967224 */ /* 0x000fe200078e004e */
[----:B------:R-:W-:Y:S01]  /*19c0*/  SHF.R.S32.HI R75, RZ, 0x7, R75 ;  /* 0x00000007ff4b7819 */ /* 0x000fe2000001144b */
[----:B------:R-:W-:Y:S01]  /*19d0*/  IMAD R9, R16, R109, R9 ;  /* 0x0000006d10097224 */ /* 0x000fe200078e0209 */
[----:B-1----:R-:W-:Y:S01]  /*19e0*/  LEA.HI R71, R8, R8, RZ, 0x1 ;  /* 0x0000000808477211 */ /* 0x002fe200078f08ff */
[----:B------:R-:W-:Y:S01]  /*19f0*/  IMAD.WIDE.U32 R108, R16, R108, R10 ;  /* 0x0000006c106c7225 */ /* 0x000fe200078e000a */
[----:B--2---:R-:W-:-:S02]  /*1a00*/  IADD3 R76, P2, PT, R76, UR4, RZ ;  /* 0x000000044c4c7c10 */ /* 0x004fc4000ff5e0ff */
[----:B------:R-:W-:Y:S01]  /*1a10*/  LOP3.LUT R61, R6, 0x18, R69, 0xf8, !PT ;  /* 0x00000018063d7812 */ /* 0x000fe200078ef845 */
[----:B------:R-:W-:Y:S01]  /*1a20*/  IMAD.MOV.U32 R151, RZ, RZ, R79 ;  /* 0x000000ffff977224 */ /* 0x000fe200078e004f */
[----:B------:R-:W-:Y:S01]  /*1a30*/  IADD3.X R77, PT, PT, R77, UR5, RZ, P2, !PT ;  /* 0x000000054d4d7c10 */ /* 0x000fe200097fe4ff */
[----:B------:R-:W-:Y:S01]  /*1a40*/  IMAD.MOV.U32 R152, RZ, RZ, R76 ;  /* 0x000000ffff987224 */ /* 0x000fe200078e004c */
[----:B------:R-:W-:Y:S01]  /*1a50*/  ISETP.GE.AND P2, PT, R75, R56, PT ;  /* 0x000000384b00720c */ /* 0x000fe20003f46270 */
[----:B------:R-:W-:Y:S01]  /*1a60*/  IMAD.IADD R62, R109, 0x1, R9 ;  /* 0x000000016d3e7824 */ /* 0x000fe200078e0209 */
[----:B------:R-:W-:Y:S02]  /*1a70*/  LOP3.LUT R69, R69, 0xc, RZ, 0xc0, !PT ;  /* 0x0000000c45457812 */ /* 0x000fe400078ec0ff */
[----:B------:R-:W-:Y:S02]  /*1a80*/  SHF.R.S32.HI R71, RZ, 0x1, R71 ;  /* 0x00000001ff477819 */ /* 0x000fe40000011447 */
[----:B------:R-:W-:-:S02]  /*1a90*/  LOP3.LUT R57, R61, 0x8, R72, 0x78, !PT ;  /* 0x000000083d397812 */ /* 0x000fc400078e7848 */
        /* <DEDUP_REMOVED lines=104> */
.L_x_2137:
        /* <DEDUP_REMOVED lines=18> */
.L_x_2071:
[----:B--2-4-:R-:W-:Y:S05]  /*2240*/  BSYNC.RECONVERGENT B0 ;  /* 0x0000000000007941 */ /* 0x014fea0003800200 */
.L_x_2070:
        /* <DEDUP_REMOVED lines=16> */
.L_x_2073:
[----:B------:R-:W-:Y:S05]  /*2350*/  BSYNC.RECONVERGENT B0 ;  /* 0x0000000000007941 */ /* 0x000fea0003800200 */
.L_x_2072:
        /* <DEDUP_REMOVED lines=20> */
.L_x_2075:
[----:B------:R-:W-:Y:S05]  /*24a0*/  BSYNC.RECONVERGENT B0 ;  /* 0x0000000000007941 */ /* 0x000fea0003800200 */
.L_x_2074:
        /* <DEDUP_REMOVED lines=21> */
.L_x_2077:
[----:B------:R-:W-:Y:S05]  /*2600*/  BSYNC.RECONVERGENT B0 ;  /* 0x0000000000007941 */ /* 0x000fea0003800200 */
.L_x_2076:
        /* <DEDUP_REMOVED lines=16> */
.L_x_2081:
[----:B------:R-:W-:Y:S05]  /*2710*/  BSYNC.RECONVERGENT B0 ;  /* 0x0000000000007941 */ /* 0x000fea0003800200 */
.L_x_2080:
        /* <DEDUP_REMOVED lines=15> */
.L_x_2083:
[----:B------:R-:W-:Y:S05]  /*2810*/  BSYNC.RECONVERGENT B0 ;  /* 0x0000000000007941 */ /* 0x000fea0003800200 */
.L_x_2082:
        /* <DEDUP_REMOVED lines=17> */
.L_x_2085:
[----:B------:R-:W-:Y:S05]  /*2930*/  BSYNC.RECONVERGENT B0 ;  /* 0x0000000000007941 */ /* 0x000fea0003800200 */
.L_x_2084:
        /* <DEDUP_REMOVED lines=22> */
.L_x_2079:
        /* <DEDUP_REMOVED lines=55> */
.L_x_2091:
[----:B------:R-:W-:Y:S05]  /*2e10*/  BSYNC.RECONVERGENT B0 ;  /* 0x0000000000007941 */ /* 0x000fea0003800200 */
.L_x_2090:
        /* <DEDUP_REMOVED lines=48> */
.L_x_2093:
[----:B------:R-:W-:Y:S05]  /*3120*/  BSYNC.RECONVERGENT B0 ;  /* 0x0000000000007941 */ /* 0x000fea0003800200 */
.L_x_2092:
        /* <DEDUP_REMOVED lines=47> */
.L_x_2089:
[----:B------:R-:W-:Y:S05]  /*3420*/  BSYNC.RECONVERGENT B1 ;  /* 0x0000000000017941 */ /* 0x000fea0003800200 */
.L_x_2088:
        /* <DEDUP_REMOVED lines=64> */
.L_x_2097:
[----:B------:R-:W-:Y:S05]  /*3830*/  BSYNC.RECONVERGENT B0 ;  /* 0x0000000000007941 */ /* 0x000fea0003800200 */
.L_x_2096:
        /* <DEDUP_REMOVED lines=48> */
.L_x_2099:
[----:B------:R-:W-:Y:S05]  /*3b40*/  BSYNC.RECONVERGENT B0 ;  /* 0x0000000000007941 */ /* 0x000fea0003800200 */
.L_x_2098:
        /* <DEDUP_REMOVED lines=47> */
.L_x_2095:
[----:B------:R-:W-:Y:S05]  /*3e40*/  BSYNC.RECONVERGENT B1 ;  /* 0x0000000000017941 */ /* 0x000fea0003800200 */
.L_x_2094:
        /* <DEDUP_REMOVED lines=64> */
.L_x_2103:
[----:B------:R-:W-:Y:S05]  /*4250*/  BSYNC.RECONVERGENT B0 ;  /* 0x0000000000007941 */ /* 0x000fea0003800200 */
.L_x_2102:
        /* <DEDUP_REMOVED lines=48> */
.L_x_2105:
[----:B------:R-:W-:Y:S05]  /*4560*/  BSYNC.RECONVERGENT B0 ;  /* 0x0000000000007941 */ /* 0x000fea0003800200 */
.L_x_2104:
        /* <DEDUP_REMOVED lines=47> */
.L_x_2101:
[----:B------:R-:W-:Y:S05]  /*4860*/  BSYNC.RECONVERGENT B1 ;  /* 0x0000000000017941 */ /* 0x000fea0003800200 */
.L_x_2100:
        /* <DEDUP_REMOVED lines=66> */
.L_x_2109:
[----:B------:R-:W-:Y:S05]  /*4c90*/  BSYNC.RECONVERGENT B0 ;  /* 0x0000000000007941 */ /* 0x000fea0003800200 */
.L_x_2108:
        /* <DEDUP_REMOVED lines=48> */
.L_x_2111:
[----:B------:R-:W-:Y:S05]  /*4fa0*/  BSYNC.RECONVERGENT B0 ;  /* 0x0000000000007941 */ /* 0x000fea0003800200 */
.L_x_2110:
        /* <DEDUP_REMOVED lines=47> */
.L_x_2107:
[----:B------:R-:W-:Y:S05]  /*52a0*/  BSYNC.RECONVERGENT B1 ;  /* 0x0000000000017941 */ /* 0x000fea0003800200 */
.L_x_2106:
        /* <DEDUP_REMOVED lines=8> */
.L_x_2087:
        /* <DEDUP_REMOVED lines=95> */
.L_x_2115:
[----:B------:R-:W-:Y:S05]  /*5920*/  BSYNC.RECONVERGENT B0 ;  /* 0x0000000000007941 */ /* 0x000fea0003800200 */
.L_x_2114:
        /* <DEDUP_REMOVED lines=89> */
.L_x_2117:
[----:B------:R-:W-:Y:S05]  /*5ec0*/  BSYNC.RECONVERGENT B0 ;  /* 0x0000000000007941 */ /* 0x000fea0003800200 */
.L_x_2116:
        /* <DEDUP_REMOVED lines=88> */
.L_x_2113:
[----:B------:R-:W-:Y:S05]  /*6450*/  BSYNC.RECONVERGENT B1 ;  /* 0x0000000000017941 */ /* 0x000fea0003800200 */
.L_x_2112:
        /* <DEDUP_REMOVED lines=96> */
.L_x_2121:
[----:B------:R-:W-:Y:S05]  /*6a60*/  BSYNC.RECONVERGENT B0 ;  /* 0x0000000000007941 */ /* 0x000fea0003800200 */
.L_x_2120:
        /* <DEDUP_REMOVED lines=89> */
.L_x_2123:
[----:B------:R-:W-:Y:S05]  /*7000*/  BSYNC.RECONVERGENT B0 ;  /* 0x0000000000007941 */ /* 0x000fea0003800200 */
.L_x_2122:
        /* <DEDUP_REMOVED lines=88> */
.L_x_2119:
[----:B------:R-:W-:Y:S05]  /*7590*/  BSYNC.RECONVERGENT B1 ;  /* 0x0000000000017941 */ /* 0x000fea0003800200 */
.L_x_2118:
        /* <DEDUP_REMOVED lines=98> */
.L_x_2127:
[----:B------:R-:W-:Y:S05]  /*7bc0*/  BSYNC.RECONVERGENT B0 ;  /* 0x0000000000007941 */ /* 0x000fea0003800200 */
.L_x_2126:
        /* <DEDUP_REMOVED lines=88> */
.L_x_2129:
[----:B------:R-:W-:Y:S05]  /*8150*/  BSYNC.RECONVERGENT B0 ;  /* 0x0000000000007941 */ /* 0x000fea0003800200 */
.L_x_2128:
        /* <DEDUP_REMOVED lines=86> */
.L_x_2125:
[----:B------:R-:W-:Y:S05]  /*86c0*/  BSYNC.RECONVERGENT B1 ;  /* 0x0000000000017941 */ /* 0x000fea0003800200 */
.L_x_2124:
        /* <DEDUP_REMOVED lines=101> */
.L_x_2133:
[----:B------:R-:W-:Y:S05]  /*8d20*/  BSYNC.RECONVERGENT B0 ;  /* 0x0000000000007941 */ /* 0x000fea0003800200 */
.L_x_2132:
        /* <DEDUP_REMOVED lines=87> */
.L_x_2135:
[----:B------:R-:W-:Y:S05]  /*92a0*/  BSYNC.RECONVERGENT B0 ;  /* 0x0000000000007941 */ /* 0x000fea0003800200 */
.L_x_2134:
        /* <DEDUP_REMOVED lines=86> */
.L_x_2131:
[----:B------:R-:W-:Y:S05]  /*9810*/  BSYNC.RECONVERGENT B1 ;  /* 0x0000000000017941 */ /* 0x000fea0003800200 */
.L_x_2130:
[----:B------:R-:W5:Y:S08]  /*9820*/  LDC R3, c[0x0][0x450] ;  /* 0x00011400ff037b82 */ /* 0x000f700000000800 */
[----:B------:R-:W1:Y:S01]  /*9830*/  LDC R9, c[0x0][0x450] ;  /* 0x00011400ff097b82 */ /* 0x000e620000000800 */
[----:B-----5:R-:W-:Y:S05]  /*9840*/  IMAD.U32 R3, R3, -0x40, RZ ;  /* 0xffffffc003037824 */ /* 0x020fea00078e00ff */
[C---:B------:R-:W-:Y:S02]  /*9850*/  LEA R84, P1, R3.reuse, R84, 0x1 ;  /* 0x0000005403547211 */ /* 0x040fe400078208ff */
[C---:B------:R-:W-:Y:S02]  /*9860*/  LEA R82, P0, R3.reuse, R82, 0x1 ;  /* 0x0000005203527211 */ /* 0x040fe400078008ff */
[C---:B------:R-:W-:Y:S02]  /*9870*/  LEA.HI.X.SX32 R85, R3.reuse, R85, 0x1, P1 ;  /* 0x0000005503557211 */ /* 0x040fe400008f0eff */
[----:B-1----:R-:W-:Y:S09]  /*9880*/  LEA.HI.X.SX32 R83, R3, R83, 0x1, P0 ;  /* 0x0000005303537211 */ /* 0x002ff200000f0eff */
.L_x_2086:
[----:B------:R-:W-:Y:S05]  /*9890*/  BSYNC.RECONVERGENT B2 ;  /* 0x0000000000027941 */ /* 0x000fea0003800200 */
.L_x_2078:
        /* <DEDUP_REMOVED lines=91> */
.L_x_2136:
[----:B------:R-:W-:Y:S02]  /*9e50*/  IADD3 R80, P1, PT, R80, R87, RZ ;  /* 0x0000005750507210 */ /* 0x000fe40007f3e0ff */
[----:B------:R-:W-:Y:S03]  /*9e60*/  IADD3 R10, P0, PT, R10, R91, RZ ;  /* 0x0000005b0a0a7210 */ /* 0x000fe60007f1e0ff */
[----:B------:R-:W-:Y:S02]  /*9e70*/  IMAD.X R81, R81, 0x1, R86, P1 ;  /* 0x0000000151517824 */ /* 0x000fe400008e0656 */
[----:B------:R-:W-:Y:S01]  /*9e80*/  IMAD.X R11, R11, 0x1, R89, P0 ;  /* 0x000000010b0b7824 */ /* 0x000fe200000e0659 */
[----:B------:R-:W-:Y:S07]  /*9e90*/  @P2 BRA `(.L_x_2137) ;  /* 0xffffff8000a02947 */ /* 0x000fee000383ffff */
.L_x_2069:
        /* <DEDUP_REMOVED lines=43> */
.L_x_2142:
[----:B------:R2:W-:Y:S02]  /*a150*/  STS.128 [R163+0x2000], RZ ;  /* 0x002000ffa3007388 */ /* 0x0005e40000000c00 */
.L_x_2141:
[----:B------:R-:W-:Y:S05]  /*a160*/  BSYNC.RECONVERGENT B0 ;  /* 0x0000000000007941 */ /* 0x000fea0003800200 */
.L_x_2140:
        /* <DEDUP_REMOVED lines=25> */
.L_x_2144:
[----:B------:R1:W-:Y:S01]  /*a300*/  STS.128 [R163+0x2800], RZ ;  /* 0x002800ffa3007388 */ /* 0x0003e20000000c00 */
[----:B------:R-:W-:Y:S05]  /*a310*/  BRA `(.L_x_2143) ;  /* 0x0000003800687947 */ /* 0x000fea0003800000 */
.L_x_2139:
        /* <DEDUP_REMOVED lines=79> */
.L_x_2151:
[----:B------:R-:W-:Y:S05]  /*a810*/  BSYNC.RECONVERGENT B0 ;  /* 0x0000000000007941 */ /* 0x000fea0003800200 */
.L_x_2150:
[----:B-----5:R-:W-:Y:S01]  /*a820*/  IMAD.MOV.U32 R6, RZ, RZ, R10 ;  /* 0x000000ffff067224 */ /* 0x020fe200078e000a */
[----:B------:R-:W-:Y:S01]  /*a830*/  MOV R4, R8 ;  /* 0x0000000800047202 */ /* 0x000fe20000000f00 */
[----:B------:R-:W-:Y:S01]  /*a840*/  IMAD.MOV.U32 R7, RZ, RZ, R11 ;  /* 0x000000ffff077224 */ /* 0x000fe200078e000b */
[----:B------:R-:W-:Y:S02]  /*a850*/  MOV R5, R9 ;  /* 0x0000000900057202 */ /* 0x000fe40000000f00 */
.L_x_2149:
[----:B------:R-:W-:Y:S05]  /*a860*/  BSYNC.RECONVERGENT B1 ;  /* 0x0000000000017941 */ /* 0x000fea0003800200 */
.L_x_2148:
        /* <DEDUP_REMOVED lines=47> */
.L_x_2155:
[----:B------:R-:W-:Y:S05]  /*ab60*/  BSYNC.RECONVERGENT B0 ;  /* 0x0000000000007941 */ /* 0x000fea0003800200 */
.L_x_2154:
[----:B-----5:R4:W-:Y:S02]  /*ab70*/  STS.128 [R163+0x1000], R8 ;  /* 0x00100008a3007388 */ /* 0x0209e40000000c00 */
.L_x_2153:
[----:B------:R-:W-:Y:S05]  /*ab80*/  BSYNC.RECONVERGENT B1 ;  /* 0x0000000000017941 */ /* 0x000fea0003800200 */
.L_x_2152:
        /* <DEDUP_REMOVED lines=46> */
.L_x_2157:
[----:B------:R-:W-:Y:S05]  /*ae70*/  BSYNC.RECONVERGENT B0 ;  /* 0x0000000000007941 */ /* 0x000fea0003800200 */
.L_x_2156:
[----:B-----5:R1:W-:Y:S02]  /*ae80*/  STS.128 [R163+0x2000], R8 ;  /* 0x00200008a3007388 */ /* 0x0203e40000000c00 */
.L_x_2147:
[----:B------:R-:W-:Y:S05]  /*ae90*/  BSYNC.RECONVERGENT B2 ;  /* 0x0000000000027941 */ /* 0x000fea0003800200 */
.L_x_2146:
        /* <DEDUP_REMOVED lines=62> */
.L_x_2161:
[----:B------:R-:W-:Y:S05]  /*b280*/  BSYNC.RECONVERGENT B0 ;  /* 0x0000000000007941 */ /* 0x000fea0003800200 */
.L_x_2160:
[----:B-----5:R4:W-:Y:S02]  /*b290*/  STS.128 [R163+0x800], R8 ;  /* 0x00080008a3007388 */ /* 0x0209e40000000c00 */
.L_x_2159:
[----:B------:R-:W-:Y:S05]  /*b2a0*/  BSYNC.RECONVERGENT B1 ;  /* 0x0000000000017941 */ /* 0x000fea0003800200 */
.L_x_2158:
        /* <DEDUP_REMOVED lines=56> */
.L_x_2165:
[----:B------:R-:W-:Y:S05]  /*b630*/  BSYNC.RECONVERGENT B0 ;  /* 0x0000000000007941 */ /* 0x000fea0003800200 */
.L_x_2164:
[----:B-----5:R4:W-:Y:S02]  /*b640*/  STS.128 [R163+0x1800], R8 ;  /* 0x00180008a3007388 */ /* 0x0209e40000000c00 */
.L_x_2163:
[----:B------:R-:W-:Y:S05]  /*b650*/  BSYNC.RECONVERGENT B1 ;  /* 0x0000000000017941 */ /* 0x000fea0003800200 */
.L_x_2162:
        /* <DEDUP_REMOVED lines=56> */
.L_x_2167:
[----:B------:R-:W-:Y:S05]  /*b9e0*/  BSYNC.RECONVERGENT B0 ;  /* 0x0000000000007941 */ /* 0x000fea0003800200 */
.L_x_2166:
[----:B-----5:R4:W-:Y:S01]  /*b9f0*/  STS.128 [R163+0x2800], R8 ;  /* 0x00280008a3007388 */ /* 0x0209e20000000c00 */
[----:B------:R-:W-:Y:S05]  /*ba00*/  BRA `(.L_x_2143) ;  /* 0x0000002000ac7947 */ /* 0x000fea0003800000 */
.L_x_2145:
        /* <DEDUP_REMOVED lines=99> */
.L_x_2172:
[----:B------:R-:W-:Y:S05]  /*c040*/  BSYNC.RECONVERGENT B0 ;  /* 0x0000000000007941 */ /* 0x000fea0003800200 */
.L_x_2171:
[----:B------:R-:W-:Y:S05]  /*c050*/  BSYNC.RECONVERGENT B1 ;  /* 0x0000000000017941 */ /* 0x000fea0003800200 */
.L_x_2170:
        /* <DEDUP_REMOVED lines=88> */
.L_x_2176:
[----:B------:R-:W-:Y:S05]  /*c5e0*/  BSYNC.RECONVERGENT B0 ;  /* 0x0000000000007941 */ /* 0x000fea0003800200 */
.L_x_2175:
[----:B-----5:R4:W-:Y:S02]  /*c5f0*/  STS.128 [R163+0x1000], R16 ;  /* 0x00100010a3007388 */ /* 0x0209e40000000c00 */
.L_x_2174:
[----:B------:R-:W-:Y:S05]  /*c600*/  BSYNC.RECONVERGENT B1 ;  /* 0x0000000000017941 */ /* 0x000fea0003800200 */
.L_x_2173:
        /* <DEDUP_REMOVED lines=85> */
.L_x_2178:
[----:B------:R-:W-:Y:S05]  /*cb60*/  BSYNC.RECONVERGENT B0 ;  /* 0x0000000000007941 */ /* 0x000fea0003800200 */
.L_x_2177:
[----:B-----5:R1:W-:Y:S02]  /*cb70*/  STS.128 [R163+0x2000], R16 ;  /* 0x00200010a3007388 */ /* 0x0203e40000000c00 */
.L_x_2169:
[----:B------:R-:W-:Y:S05]  /*cb80*/  BSYNC.RECONVERGENT B2 ;  /* 0x0000000000027941 */ /* 0x000fea0003800200 */
.L_x_2168:
        /* <DEDUP_REMOVED lines=93> */
.L_x_2182:
[----:B------:R-:W-:Y:S05]  /*d160*/  BSYNC.RECONVERGENT B0 ;  /* 0x0000000000007941 */ /* 0x000fea0003800200 */
.L_x_2181:
[----:B-----5:R4:W-:Y:S02]  /*d170*/  STS.128 [R163+0x800], R16 ;  /* 0x00080010a3007388 */ /* 0x0209e40000000c00 */
.L_x_2180:
[----:B------:R-:W-:Y:S05]  /*d180*/  BSYNC.RECONVERGENT B1 ;  /* 0x0000000000017941 */ /* 0x000fea0003800200 */
.L_x_2179:
        /* <DEDUP_REMOVED lines=87> */
.L_x_2186:
[----:B------:R-:W-:Y:S05]  /*d700*/  BSYNC.RECONVERGENT B0 ;  /* 0x0000000000007941 */ /* 0x000fea0003800200 */
.L_x_2185:
[----:B-----5:R4:W-:Y:S02]  /*d710*/  STS.128 [R163+0x1800], R16 ;  /* 0x00180010a3007388 */ /* 0x0209e40000000c00 */
.L_x_2184:
[----:B------:R-:W-:Y:S05]  /*d720*/  BSYNC.RECONVERGENT B1 ;  /* 0x0000000000017941 */ /* 0x000fea0003800200 */
.L_x_2183:
        /* <DEDUP_REMOVED lines=87> */
.L_x_2188:
[----:B------:R-:W-:Y:S05]  /*dca0*/  BSYNC.RECONVERGENT B0 ;  /* 0x0000000000007941 */ /* 0x000fea0003800200 */
.L_x_2187:
[----:B-----5:R1:W-:Y:S02]  /*dcb0*/  STS.128 [R163+0x2800], R4 ;  /* 0x00280004a3007388 */ /* 0x0203e40000000c00 */
.L_x_2143:
[----:B------:R-:W-:Y:S05]  /*dcc0*/  BSYNC.RECONVERGENT B3 ;  /* 0x0000000000037941 */ /* 0x000fea0003800200 */
.L_x_2138:
        /* <DEDUP_REMOVED lines=26> */
.L_x_2191:
[----:B------:R2:W-:Y:S02]  /*de70*/  STS.128 [R163+0x7000], RZ ;  /* 0x007000ffa3007388 */ /* 0x0005e40000000c00 */
.L_x_2190:
[----:B------:R-:W-:Y:S05]  /*de80*/  BSYNC.RECONVERGENT B0 ;  /* 0x0000000000007941 */ /* 0x000fea0003800200 */
.L_x_2189:
        /* <DEDUP_REMOVED lines=25> */
.L_x_2194:
[----:B------:R1:W-:Y:S02]  /*e020*/  STS.128 [R163+0x7800], RZ ;  /* 0x007800ffa3007388 */ /* 0x0003e40000000c00 */
.L_x_2193:
[----:B------:R-:W-:Y:S05]  /*e030*/  BSYNC.RECONVERGENT B0 ;  /* 0x0000000000007941 */ /* 0x000fea0003800200 */
.L_x_2192:
        /* <DEDUP_REMOVED lines=27> */
.L_x_2197:
[----:B------:R4:W-:Y:S02]  /*e1f0*/  STS.128 [R163+0x8000], RZ ;  /* 0x008000ffa3007388 */ /* 0x0009e40000000c00 */
.L_x_2196:
[----:B------:R-:W-:Y:S05]  /*e200*/  BSYNC.RECONVERGENT B0 ;  /* 0x0000000000007941 */ /* 0x000fea0003800200 */
.L_x_2195:
        /* <DEDUP_REMOVED lines=28> */
.L_x_2199:
[----:B------:R-:W-:Y:S05]  /*e3d0*/  BSYNC.RECONVERGENT B0 ;  /* 0x0000000000007941 */ /* 0x000fea0003800200 */
.L_x_2198:
[----:B------:R-:W5:Y:S01]  /*e3e0*/  LDCU.64 UR8, c[0x0][0x540] ;  /* 0x0000a800ff0877ac */ /* 0x000f620008000a00 */
[----:B------:R-:W-:Y:S01]  /*e3f0*/  IMAD.MOV.U32 R161, RZ, RZ, RZ ;  /* 0x000000ffffa17224 */ /* 0x000fe200078e00ff */
[----:B------:R-:W0:Y:S01]  /*e400*/  LDGDEPBAR ;  /* 0x00000000000079af */ /* 0x000e220000000000 */
[----:B------:R-:W2:Y:S01]  /*e410*/  LDCU UR5, c[0x0][0x508] ;  /* 0x0000a100ff0577ac */ /* 0x000ea20008000800 */
[C---:B-----5:R-:W-:Y:S01]  /*e420*/  IMAD.WIDE.U32 R2, R155.reuse, UR8, R160 ;  /* 0x000000089b027c25 */ /* 0x060fe2000f8e00a0 */
[----:B------:R-:W5:Y:S03]  /*e430*/  LDCU UR8, c[0x0][0x458] ;  /* 0x00008b00ff0877ac */ /* 0x000f660008000800 */
[----:B------:R-:W-:Y:S01]  /*e440*/  IMAD R0, R155, UR9, R3 ;  /* 0x000000099b007c24 */ /* 0x000fe2000f8e0203 */
[----:B-1----:R-:W-:Y:S02]  /*e450*/  LEA R4, P0, R2, R4, 0x2 ;  /* 0x0000000402047211 */ /* 0x002fe400078010ff */
[----:B------:R-:W-:Y:S01]  /*e460*/  LOP3.LUT R110, R110, 0x7, RZ, 0xc0, !PT ;  /* 0x000000076e6e7812 */ /* 0x000fe200078ec0ff */
[----:B------:R-:W-:Y:S01]  /*e470*/  IMAD.SHL.U32 R9, R122, 0x10, RZ ;  /* 0x000000107a097824 */ /* 0x000fe200078e00ff */
[----:B------:R-:W-:Y:S01]  /*e480*/  LEA.HI.X R5, R2, R5, R0, 0x2, P0 ;  /* 0x0000000502057211 */ /* 0x000fe200000f1400 */
[----:B------:R-:W-:-:S05]  /*e490*/  DEPBAR.LE SB0, 0x0 ;  /* 0x000080000000791a */ /* 0x000fca0000000000 */
[----:B------:R-:W3:Y:S01]  /*e4a0*/  LDG.E R5, desc[UR6][R4.64] ;  /* 0x0000000604057981 */ /* 0x000ee2000c1e1900 */
[----:B------:R-:W-:Y:S01]  /*e4b0*/  LOP3.LUT R3, R72, 0x1f0, RZ, 0xc0, !PT ;  /* 0x000001f048037812 */ /* 0x000fe200078ec0ff */
[----:B------:R-:W-:Y:S01]  /*e4c0*/  BSSY.RECONVERGENT B0, `(.L_x_2200) ;  /* 0x0000026000007945 */ /* 0x000fe20003800200 */
[----:B------:R-:W-:Y:S01]  /*e4d0*/  LOP3.LUT R149, R9, 0x3e00, RZ, 0xc0, !PT ;  /* 0x00003e0009957812 */ /* 0x000fe200078ec0ff */
[----:B-----5:R-:W3:Y:S01]  /*e4e0*/  MUFU.RCP R0, UR8 ;  /* 0x0000000800007d08 */ /* 0x020ee20008001000 */
[----:B------:R-:W-:Y:S01]  /*e4f0*/  IADD3 R2, PT, PT, R3, 0x1, R156 ;  /* 0x0000000103027810 */ /* 0x000fe20007ffe09c */
[----:B------:R-:W-:-:S03]  /*e500*/  IMAD.SHL.U32 R3, R122, 0x20, RZ ;  /* 0x000000207a037824 */ /* 0x000fc600078e00ff */
[----:B------:R-:W-:Y:S02]  /*e510*/  IADD3 R2, PT, PT, -R157, R2, R110 ;  /* 0x000000029d027210 */ /* 0x000fe40007ffe16e */
[----:B------:R-:W-:Y:S02]  /*e520*/  LOP3.LUT R128, R3, 0x120, RZ, 0xc0, !PT ;  /* 0x0000012003807812 */ /* 0x000fe400078ec0ff */
[----:B--2---:R-:W-:Y:S01]  /*e530*/  IADD3 R2, PT, PT, R2, UR5, R59 ;  /* 0x0000000502027c10 */ /* 0x004fe2000fffe03b */
[----:B------:R-:W-:Y:S01]  /*e540*/  BAR.SYNC.DEFER_BLOCKING 0x0 ;  /* 0x0000000000007b1d */ /* 0x000fe20000010000 */
[----:B---3--:R-:W-:-:S05]  /*e550*/  FMUL.FTZ R0, R5, R0 ;  /* 0x0000000005007220 */ /* 0x008fca0000410000 */
        /* <DEDUP_REMOVED lines=23> */
.L_x_2202:
[----:B------:R3:W-:Y:S01]  /*e6d0*/  STS.128 [R163+0xd000], RZ ;  /* 0x00d000ffa3007388 */ /* 0x0007e20000000c00 */
[----:B------:R-:W-:Y:S05]  /*e6e0*/  BRA `(.L_x_2203) ;  /* 0x00000000000c7947 */ /* 0x000fea0003800000 */
.L_x_2201:
[----:B------:R1:W-:Y:S04]  /*e6f0*/  STS.128 [R163+0x9000], RZ ;  /* 0x009000ffa3007388 */ /* 0x0003e80000000c00 */
[----:B------:R1:W-:Y:S04]  /*e700*/  STS.128 [R163+0xb000], RZ ;  /* 0x00b000ffa3007388 */ /* 0x0003e80000000c00 */
[----:B------:R1:W-:Y:S02]  /*e710*/  STS.128 [R163+0xd000], RZ ;  /* 0x00d000ffa3007388 */ /* 0x0003e40000000c00 */
.L_x_2203:
[----:B------:R-:W-:Y:S05]  /*e720*/  BSYNC.RECONVERGENT B0 ;  /* 0x0000000000007941 */ /* 0x000fea0003800200 */
.L_x_2200:
        /* <DEDUP_REMOVED lines=28> */
.L_x_2206:
[----:B------:R1:W-:Y:S02]  /*e8f0*/  STS.128 [R163+0xd800], RZ ;  /* 0x00d800ffa3007388 */ /* 0x0003e40000000c00 */
.L_x_2205:
[----:B------:R-:W-:Y:S05]  /*e900*/  BSYNC.RECONVERGENT B0 ;  /* 0x0000000000007941 */ /* 0x000fea0003800200 */
.L_x_2204:
[----:B------:R-:W-:Y:S01]  /*e910*/  ISETP.GE.AND P0, PT, R8, R7, PT ;  /* 0x000000070800720c */ /* 0x000fe20003f06270 */
[----:B------:R-:W-:-:S12]  /*e920*/  BSSY.RECONVERGENT B0, `(.L_x_2207) ;  /* 0x000001d000007945 */ /* 0x000fd80003800200 */
[----:B------:R1:W-:Y:S04]  /*e930*/  @P0 STS.128 [R163+0xa000], RZ ;  /* 0x00a000ffa3000388 */ /* 0x0003e80000000c00 */
[----:B------:R1:W-:Y:S04]  /*e940*/  @P0 STS.128 [R163+0xc000], RZ ;  /* 0x00c000ffa3000388 */ /* 0x0003e80000000c00 */
[----:B------:R1:W-:Y:S01]  /*e950*/  @P0 STS.128 [R163+0xe000], RZ ;  /* 0x00e000ffa3000388 */ /* 0x0003e20000000c00 */
[----:B------:R-:W-:Y:S05]  /*e960*/  @P0 BRA `(.L_x_2208) ;  /* 0x0000000000600947 */ /* 0x000fea0003800000 */
[----:B-1----:R-:W4:Y:S01]  /*e970*/  LDC.64 R4, c[0x0][0x3c0] ;  /* 0x0000f000ff047b82 */ /* 0x002f220000000a00 */
[----:B------:R-:W1:Y:S02]  /*e980*/  LDCU UR5, c[0x0][0x440] ;  /* 0x00008800ff0577ac */ /* 0x000e640008000800 */
[----:B-1----:R-:W-:Y:S02]  /*e990*/  ISETP.GE.AND P1, PT, R118, UR5, PT ;  /* 0x0000000576007c0c */ /* 0x002fe4000bf26270 */
[----:B------:R-:W-:Y:S02]  /*e9a0*/  ISETP.GE.AND P0, PT, R117, UR5, PT ;  /* 0x0000000575007c0c */ /* 0x000fe4000bf06270 */
[----:B----4-:R-:W-:-:S04]  /*e9b0*/  LEA R10, P2, R4, R152, 0x7 ;  /* 0x00000098040a7211 */ /* 0x010fc800078438ff */
        /* <DEDUP_REMOVED lines=18> */
.L_x_2209:
[----:B------:R4:W-:Y:S02]  /*eae0*/  STS.128 [R163+0xe000], RZ ;  /* 0x00e000ffa3007388 */ /* 0x0009e40000000c00 */
.L_x_2208:
[----:B------:R-:W-:Y:S05]  /*eaf0*/  BSYNC.RECONVERGENT B0 ;  /* 0x0000000000007941 */ /* 0x000fea0003800200 */
.L_x_2207:
        /* <DEDUP_REMOVED lines=31> */
.L_x_2212:
[----:B------:R1:W-:Y:S02]  /*ecf0*/  STS.128 [R163+0xe800], RZ ;  /* 0x00e800ffa3007388 */ /* 0x0003e40000000c00 */
.L_x_2211:
[----:B------:R-:W-:Y:S05]  /*ed00*/  BSYNC.RECONVERGENT B0 ;  /* 0x0000000000007941 */ /* 0x000fea0003800200 */
.L_x_2210:
[----:B-1----:R-:W-:Y:S01]  /*ed10*/  LOP3.LUT R4, R9, 0x100, RZ, 0xc0, !PT ;  /* 0x0000010009047812 */ /* 0x002fe200078ec0ff */
[----:B------:R-:W-:Y:S01]  /*ed20*/  IMAD.MOV.U32 R126, RZ, RZ, 0x20 ;  /* 0x00000020ff7e7424 */ /* 0x000fe200078e00ff */
[----:B------:R-:W-:Y:S01]  /*ed30*/  LOP3.LUT R148, R61, 0x8, R122, 0x78, !PT ;  /* 0x000000083d947812 */ /* 0x000fe200078e787a */
[----:B------:R-:W1:Y:S01]  /*ed40*/  LDCU UR14, c[0x0][0x50c] ;  /* 0x0000a180ff0e77ac */ /* 0x000e620008000800 */
        /* <DEDUP_REMOVED lines=8> */
[----:B------:R-:W-:Y:S02]  /*edd0*/  LEA R148, R148, UR4, 0x1 ;  /* 0x0000000494947c11 */ /* 0x000fe4000f8e08ff */
[----:B------:R-:W-:Y:S01]  /*ede0*/  VIADDMNMX R59, R2, 0x8, R59, PT ;  /* 0x00000008023b7846 */ /* 0x000fe2000380013b */
[--C-:B------:R-:W-:Y:S02]  /*edf0*/  IMAD.IADD R44, R149, 0x1, R126.reuse ;  /* 0x00000001952c7824 */ /* 0x100fe400078e027e */
[----:B------:R-:W5:Y:S01]  /*ee00*/  LDSM.16.M88.4 R36, [R148+0x3800] ;  /* 0x003800009424783b */ /* 0x000f620000000200 */
[----:B------:R-:W-:-:S03]  /*ee10*/  IMAD.IADD R3, R148, 0x1, R126 ;  /* 0x0000000194037824 */ /* 0x000fc600078e027e */
[----:B------:R-:W2:Y:S04]  /*ee20*/  LDSM.16.M88.4 R28, [R148+0x3c00] ;  /* 0x003c0000941c783b */ /* 0x000ea80000000200 */
[----:B------:R-:W3:Y:S04]  /*ee30*/  LDSM.16.M88.4 R60, [R148+0x3000] ;  /* 0x00300000943c783b */ /* 0x000ee80000000200 */
[----:B------:R-:W-:Y:S04]  /*ee40*/  LDSM.16.M88.4 R80, [R44] ;  /* 0x000000002c50783b */ /* 0x000fe80000000200 */
[----:B------:R-:W1:Y:S04]  /*ee50*/  LDSM.16.M88.4 R72, [R3+0x3800] ;  /* 0x003800000348783b */ /* 0x000e680000000200 */
[----:B------:R-:W1:Y:S04]  /*ee60*/  LDSM.16.M88.4 R68, [R3+0x3c00] ;  /* 0x003c00000344783b */ /* 0x000e680000000200 */
[----:B------:R-:W1:Y:S04]  /*ee70*/  LDSM.16.M88.4 R48, [R148+0x3400] ;  /* 0x003400009430783b */ /* 0x000e680000000200 */
[----:B------:R-:W1:Y:S04]  /*ee80*/  LDSM.16.M88.4 R20, [R148+0x4000] ;  /* 0x004000009414783b */ /* 0x000e680000000200 */
[----:B------:R-:W1:Y:S04]  /*ee90*/  LDSM.16.M88.4 R12, [R148+0x4400] ;  /* 0x00440000940c783b */ /* 0x000e680000000200 */
[----:B------:R-:W1:Y:S04]  /*eea0*/  LDSM.16.M88.4 R92, [R148+0x4800] ;  /* 0x00480000945c783b */ /* 0x000e680000000200 */
[----:B----4-:R-:W4:Y:S01]  /*eeb0*/  LDSM.16.M88.4 R8, [R148+0x4c00] ;  /* 0x004c00009408783b */ /* 0x010f220000000200 */
[C---:B-----5:R-:W-:Y:S03]  /*eec0*/  HMMA.16816.F32.BF16 R40, R84.reuse, R36, RZ ;  /* 0x000000245428723c */ /* 0x060fe600000418ff */
[----:B------:R-:W5:Y:S04]  /*eed0*/  LDSM.16.M88.4 R4, [R3+0x3000] ;  /* 0x003000000304783b */ /* 0x000f680000000200 */
[----:B------:R-:W5:Y:S01]  /*eee0*/  LDSM.16.M88.4 R76, [R3+0x3400] ;  /* 0x00340000034c783b */ /* 0x000f620000000200 */
[C---:B--2---:R-:W-:Y:S03]  /*eef0*/  HMMA.16816.F32.BF16 R32, R84.reuse, R28, RZ ;  /* 0x0000001c5420723c */ /* 0x044fe600000418ff */
[----:B------:R-:W-:Y:S04]  /*ef00*/  LDSM.16.M88.4 R108, [R148+0x5000] ;  /* 0x00500000946c783b */ /* 0x000fe80000000200 */
[----:B------:R-:W-:Y:S01]  /*ef10*/  LDSM.16.M88.4 R100, [R3+0x4000] ;  /* 0x004000000364783b */ /* 0x000fe20000000200 */
[C---:B------:R-:W-:Y:S03]  /*ef20*/  HMMA.16816.F32.BF16 R36, R84.reuse, R38, RZ ;  /* 0x000000265424723c */ /* 0x040fe600000418ff */
[----:B------:R-:W-:Y:S04]  /*ef30*/  LDSM.16.M88.4 R112, [R3+0x4c00] ;  /* 0x004c00000370783b */ /* 0x000fe80000000200 */
[----:B------:R-:W-:Y:S01]  /*ef40*/  LDSM.16.M88.4 R104, [R148+0x5400] ;  /* 0x005400009468783b */ /* 0x000fe20000000200 */
[C---:B------:R-:W-:Y:S08]  /*ef50*/  HMMA.16816.F32.BF16 R28, R84.reuse, R30, RZ ;  /* 0x0000001e541c723c */ /* 0x040ff000000418ff */
[C---:B---3--:R-:W-:Y:S08]  /*ef60*/  HMMA.16816.F32.BF16 R64, R84.reuse, R60, RZ ;  /* 0x0000003c5440723c */ /* 0x048ff000000418ff */
[----:B------:R-:W-:Y:S08]  /*ef70*/  HMMA.16816.F32.BF16 R60, R84, R62, RZ ;  /* 0x0000003e543c723c */ /* 0x000ff000000418ff */
[C---:B-1----:R-:W-:Y:S08]  /*ef80*/  HMMA.16816.F32.BF16 R40, R80.reuse, R72, R40 ;  /* 0x000000485028723c */ /* 0x042ff00000041828 */
[C---:B------:R-:W-:Y:S01]  /*ef90*/  HMMA.16816.F32.BF16 R36, R80.reuse, R74, R36 ;  /* 0x0000004a5024723c */ /* 0x040fe20000041824 */
[----:B------:R-:W1:Y:S07]  /*efa0*/  LDSM.16.M88.4 R72, [R149+0x1000] ;  /* 0x001000009548783b */ /* 0x000e6e0000000200 */
[C---:B------:R-:W-:Y:S08]  /*efb0*/  HMMA.16816.F32.BF16 R32, R80.reuse, R68, R32 ;  /* 0x000000445020723c */ /* 0x040ff00000041820 */
[----:B------:R-:W-:Y:S01]  /*efc0*/  HMMA.16816.F32.BF16 R28, R80, R70, R28 ;  /* 0x00000046501c723c */ /* 0x000fe2000004181c */
[----:B------:R-:W2:Y:S07]  /*efd0*/  LDSM.16.M88.4 R68, [R148+0x5800] ;  /* 0x005800009444783b */ /* 0x000eae0000000200 */
        /* <DEDUP_REMOVED lines=8> */
[C---:B----4-:R-:W-:Y:S08]  /*f060*/  HMMA.16816.F32.BF16 R88, R84.reuse, R8, RZ ;  /* 0x000000085458723c */ /* 0x050ff000000418ff */
[----:B------:R-:W-:Y:S01]  /*f070*/  HMMA.16816.F32.BF16 R84, R84, R10, RZ ;  /* 0x0000000a5454723c */ /* 0x000fe200000418ff */
[----:B------:R-:W3:Y:S07]  /*f080*/  LDSM.16.M88.4 R8, [R3+0x4400] ;  /* 0x004400000308783b */ /* 0x000eee0000000200 */
[C---:B-----5:R-:W-:Y:S08]  /*f090*/  HMMA.16816.F32.BF16 R64, R80.reuse, R4, R64 ;  /* 0x000000045040723c */ /* 0x060ff00000041840 */
[C---:B------:R-:W-:Y:S01]  /*f0a0*/  HMMA.16816.F32.BF16 R60, R80.reuse, R6, R60 ;  /* 0x00000006503c723c */ /* 0x040fe2000004183c */
[----:B------:R-:W4:Y:S07]  /*f0b0*/  LDSM.16.M88.4 R4, [R3+0x4800] ;  /* 0x004800000304783b */ /* 0x000f2e0000000200 */
[C---:B------:R-:W-:Y:S08]  /*f0c0*/  HMMA.16816.F32.BF16 R52, R80.reuse, R76, R52 ;  /* 0x0000004c5034723c */ /* 0x040ff00000041834 */
[----:B------:R-:W-:Y:S01]  /*f0d0*/  HMMA.16816.F32.BF16 R48, R80, R78, R48 ;  /* 0x0000004e5030723c */ /* 0x000fe20000041830 */
[----:B------:R-:W5:Y:S07]  /*f0e0*/  LDSM.16.M88.4 R76, [R148+0x5c00] ;  /* 0x005c0000944c783b */ /* 0x000f6e0000000200 */
[C---:B-1----:R-:W-:Y:S08]  /*f0f0*/  HMMA.16816.F32.BF16 R64, R72.reuse, R108, R64 ;  /* 0x0000006c4840723c */ /* 0x042ff00000041840 */
[C---:B------:R-:W-:Y:S01]  /*f100*/  HMMA.16816.F32.BF16 R60, R72.reuse, R110, R60 ;  /* 0x0000006e483c723c */ /* 0x040fe2000004183c */
[----:B------:R-:W-:Y:S07]  /*f110*/  LDSM.16.M88.4 R108, [R44+0x1000] ;  /* 0x001000002c6c783b */ /* 0x000fee0000000200 */
[C---:B--2---:R-:W-:Y:S08]  /*f120*/  HMMA.16816.F32.BF16 R40, R72.reuse, R68, R40 ;  /* 0x000000444828723c */ /* 0x044ff00000041828 */
[----:B------:R-:W-:Y:S01]  /*f130*/  HMMA.16816.F32.BF16 R36, R72, R70, R36 ;  /* 0x000000464824723c */ /* 0x000fe20000041824 */
[----:B------:R-:W1:Y:S07]  /*f140*/  LDSM.16.M88.4 R68, [R3+0x5000] ;  /* 0x005000000344783b */ /* 0x000e6e0000000200 */
[C---:B---3--:R-:W-:Y:S08]  /*f150*/  HMMA.16816.F32.BF16 R16, R80.reuse, R8, R16 ;  /* 0x000000085010723c */ /* 0x048ff00000041810 */
[C---:B------:R-:W-:Y:S01]  /*f160*/  HMMA.16816.F32.BF16 R12, R80.reuse, R10, R12 ;  /* 0x0000000a500c723c */ /* 0x040fe2000004180c */
[----:B------:R-:W2:Y:S07]  /*f170*/  LDSM.16.M88.4 R8, [R148+0x6000] ;  /* 0x006000009408783b */ /* 0x000eae0000000200 */
[C---:B----4-:R-:W-:Y:S08]  /*f180*/  HMMA.16816.F32.BF16 R96, R80.reuse, R4, R96 ;  /* 0x000000045060723c */ /* 0x050ff00000041860 */
[C---:B------:R-:W-:Y:S01]  /*f190*/  HMMA.16816.F32.BF16 R92, R80.reuse, R6, R92 ;  /* 0x00000006505c723c */ /* 0x040fe2000004185c */
[----:B------:R-:W3:Y:S07]  /*f1a0*/  LDSM.16.M88.4 R4, [R148+0x6800] ;  /* 0x006800009404783b */ /* 0x000eee0000000200 */
[C---:B------:R-:W-:Y:S08]  /*f1b0*/  HMMA.16816.F32.BF16 R24, R80.reuse, R100, R24 ;  /* 0x000000645018723c */ /* 0x040ff00000041818 */
[C---:B------:R-:W-:Y:S01]  /*f1c0*/  HMMA.16816.F32.BF16 R20, R80.reuse, R102, R20 ;  /* 0x000000665014723c */ /* 0x040fe20000041814 */
[----:B------:R-:W4:Y:S07]  /*f1d0*/  LDSM.16.M88.4 R100, [R148+0x6400] ;  /* 0x006400009464783b */ /* 0x000f2e0000000200 */
[C---:B------:R-:W-:Y:S08]  /*f1e0*/  HMMA.16816.F32.BF16 R88, R80.reuse, R112, R88 ;  /* 0x000000705058723c */ /* 0x040ff00000041858 */
[----:B------:R-:W-:Y:S01]  /*f1f0*/  HMMA.16816.F32.BF16 R84, R80, R114, R84 ;  /* 0x000000725054723c */ /* 0x000fe20000041854 */
[----:B------:R-:W4:Y:S04]  /*f200*/  LDSM.16.M88.4 R80, [R148+0x6c00] ;  /* 0x006c00009450783b */ /* 0x000f280000000200 */
[----:B------:R-:W-:Y:S03]  /*f210*/  LDSM.16.M88.4 R112, [R148+0x7c00] ;  /* 0x007c00009470783b */ /* 0x000fe60000000200 */
[C---:B-----5:R-:W-:Y:S08]  /*f220*/  HMMA.16816.F32.BF16 R32, R72.reuse, R76, R32 ;  /* 0x0000004c4820723c */ /* 0x060ff00000041820 */
[----:B------:R-:W-:Y:S01]  /*f230*/  HMMA.16816.F32.BF16 R28, R72, R78, R28 ;  /* 0x0000004e481c723c */ /* 0x000fe2000004181c */
[----:B------:R-:W5:Y:S07]  /*f240*/  LDSM.16.M88.4 R76, [R3+0x5400] ;  /* 0x00540000034c783b */ /* 0x000f6e0000000200 */
[C---:B-1----:R-:W-:Y:S08]  /*f250*/  HMMA.16816.F32.BF16 R64, R108.reuse, R68, R64 ;  /* 0x000000446c40723c */ /* 0x042ff00000041840 */
[----:B------:R-:W-:Y:S01]  /*f260*/  HMMA.16816.F32.BF16 R60, R108, R70, R60 ;  /* 0x000000466c3c723c */ /* 0x000fe2000004183c */
        /* <DEDUP_REMOVED lines=10> */
[C---:B----4-:R-:W-:Y:S08]  /*f310*/  HMMA.16816.F32.BF16 R16, R72.reuse, R100, R16 ;  /* 0x000000644810723c */ /* 0x050ff00000041810 */
[C---:B------:R-:W-:Y:S01]  /*f320*/  HMMA.16816.F32.BF16 R12, R72.reuse, R102, R12 ;  /* 0x00000066480c723c */ /* 0x040fe2000004180c */
[----:B------:R-:W-:Y:S07]  /*f330*/  LDSM.16.M88.4 R100, [R3+0x6c00] ;  /* 0x006c00000364783b */ /* 0x000fee0000000200 */
[C---:B------:R-:W-:Y:S08]  /*f340*/  HMMA.16816.F32.BF16 R88, R72.reuse, R80, R88 ;  /* 0x000000504858723c */ /* 0x040ff00000041858 */
[----:B------:R-:W-:Y:S01]  /*f350*/  HMMA.16816.F32.BF16 R84, R72, R82, R84 ;  /* 0x000000524854723c */ /* 0x000fe20000041854 */
[----:B------:R-:W4:Y:S04]  /*f360*/  LDSM.16.M88.4 R72, [R3+0x6000] ;  /* 0x006000000348783b */ /* 0x000f280000000200 */
[----:B------:R-:W-:Y:S03]  /*f370*/  LDSM.16.M88.4 R80, [R149+0x2000] ;  /* 0x002000009550783b */ /* 0x000fe60000000200 */
[C---:B-----5:R-:W-:Y:S08]  /*f380*/  HMMA.16816.F32.BF16 R52, R108.reuse, R76, R52 ;  /* 0x0000004c6c34723c */ /* 0x060ff00000041834 */
[C---:B------:R-:W-:Y:S01]  /*f390*/  HMMA.16816.F32.BF16 R48, R108.reuse, R78, R48 ;  /* 0x0000004e6c30723c */ /* 0x040fe20000041830 */
[----:B------:R-:W5:Y:S07]  /*f3a0*/  LDSM.16.M88.4 R76, [R148+0x7000] ;  /* 0x00700000944c783b */ /* 0x000f6e0000000200 */
        /* <DEDUP_REMOVED lines=10> */
[----:B------:R-:W-:Y:S01]  /*f450*/  HMMA.16816.F32.BF16 R20, R108, R74, R20 ;  /* 0x0000004a6c14723c */ /* 0x000fe20000041814 */
[----:B------:R-:W3:Y:S07]  /*f460*/  LDSM.16.M88.4 R72, [R148+0x7400] ;  /* 0x007400009448783b */ /* 0x000eee0000000200 */
[----:B-----5:R-:W-:Y:S08]  /*f470*/  HMMA.16816.F32.BF16 R60, R80, R78, R60 ;  /* 0x0000004e503c723c */ /* 0x020ff0000004183c */
[C---:B------:R-:W-:Y:S08]  /*f480*/  HMMA.16816.F32.BF16 R88, R108.reuse, R100, R88 ;  /* 0x000000646c58723c */ /* 0x040ff00000041858 */
[----:B------:R-:W-:Y:S01]  /*f490*/  HMMA.16816.F32.BF16 R84, R108, R102, R84 ;  /* 0x000000666c54723c */ /* 0x000fe20000041854 */
[----:B------:R-:W4:Y:S07]  /*f4a0*/  LDSM.16.M88.4 R100, [R3+0x7400] ;  /* 0x007400000364783b */ /* 0x000f2e0000000200 */
[C---:B-1----:R-:W-:Y:S08]  /*f4b0*/  HMMA.16816.F32.BF16 R40, R80.reuse, R68, R40 ;  /* 0x000000445028723c */ /* 0x042ff00000041828 */
[C---:B------:R-:W-:Y:S01]  /*f4c0*/  HMMA.16816.F32.BF16 R36, R80.reuse, R70, R36 ;  /* 0x000000465024723c */ /* 0x040fe20000041824 */
[----:B------:R-:W1:Y:S07]  /*f4d0*/  LDSM.16.M88.4 R68, [R148+0x8400] ;  /* 0x008400009444783b */ /* 0x000e6e0000000200 */
[----:B------:R-:W-:Y:S01]  /*f4e0*/  HMMA.16816.F32.BF16 R64, R80, R76, R64 ;  /* 0x0000004c5040723c */ /* 0x000fe20000041840 */
[----:B------:R-:W5:Y:S07]  /*f4f0*/  LDSM.16.M88.4 R76, [R148+0x8000] ;  /* 0x00800000944c783b */ /* 0x000f6e0000000200 */
[----:B--2---:R-:W-:Y:S08]  /*f500*/  HMMA.16816.F32.BF16 R60, R4, R10, R60 ;  /* 0x0000000a043c723c */ /* 0x004ff0000004183c */
[----:B---3--:R-:W-:Y:S08]  /*f510*/  HMMA.16816.F32.BF16 R52, R80, R72, R52 ;  /* 0x000000485034723c */ /* 0x008ff00000041834 */
[----:B------:R-:W-:Y:S01]  /*f520*/  HMMA.16816.F32.BF16 R64, R4, R8, R64 ;  /* 0x000000080440723c */ /* 0x000fe20000041840 */
[----:B------:R-:W2:Y:S02]  /*f530*/  LDSM.16.M88.4 R8, [R148+0x8800] ;  /* 0x008800009408783b */ /* 0x000ea40000000200 */
[----:B------:R-:W-:Y:S01]  /*f540*/  FMUL.FTZ R60, R60, UR14 ;  /* 0x0000000e3c3c7c20 */ /* 0x000fe20008410000 */
[----:B------:R-:W-:-:S04]  /*f550*/  FMUL.FTZ R61, R61, UR14 ;  /* 0x0000000e3d3d7c20 */ /* 0x000fc80008410000 */
[C---:B------:R-:W-:Y:S01]  /*f560*/  HMMA.16816.F32.BF16 R96, R108.reuse, R104, R96 ;  /* 0x000000686c60723c */ /* 0x040fe20000041860 */
[----:B------:R-:W-:Y:S07]  /*f570*/  MUFU.TANH R105, R60 ;  /* 0x0000003c00697308 */ /* 0x000fee0000002400 */
[----:B------:R-:W-:Y:S01]  /*f580*/  HMMA.16816.F32.BF16 R92, R108, R106, R92 ;  /* 0x0000006a6c5c723c */ /* 0x000fe2000004185c */
[----:B------:R-:W-:Y:S02]  /*f590*/  FMUL.FTZ R107, R62, UR14 ;  /* 0x0000000e3e6b7c20 */ /* 0x000fe40008410000 */
[----:B------:R-:W-:Y:S01]  /*f5a0*/  FMUL.FTZ R65, R65, UR14 ;  /* 0x0000000e41417c20 */ /* 0x000fe20008410000 */
[----:B------:R-:W-:Y:S01]  /*f5b0*/  FMUL.FTZ R67, R67, UR14 ;  /* 0x0000000e43437c20 */ /* 0x000fe20008410000 */
[----:B------:R-:W-:Y:S01]  /*f5c0*/  FMUL.FTZ R2, R66, UR14 ;  /* 0x0000000e42027c20 */ /* 0x000fe20008410000 */
[----:B------:R-:W-:Y:S01]  /*f5d0*/  FMUL.FTZ R47, R64, UR14 ;  /* 0x0000000e402f7c20 */ /* 0x000fe20008410000 */
[----:B------:R-:W-:Y:S01]  /*f5e0*/  MUFU.TANH R107, R107 ;  /* 0x0000006b006b7308 */ /* 0x000fe20000002400 */
[----:B----4-:R-:W-:Y:S07]  /*f5f0*/  HMMA.16816.F32.BF16 R52, R4, R100, R52 ;  /* 0x000000640434723c */ /* 0x010fee0000041834 */
[----:B------:R3:W-:Y:S01]  /*f600*/  MUFU.TANH R101, R61 ;  /* 0x0000003d00657308 */ /* 0x0007e20000002400 */
[----:B-1----:R-:W-:Y:S01]  /*f610*/  HMMA.16816.F32.BF16 R16, R80, R68, R16 ;  /* 0x000000445010723c */ /* 0x002fe20000041810 */
[----:B------:R-:W-:-:S06]  /*f620*/  FMUL.FTZ R69, R63, UR14 ;  /* 0x0000000e3f457c20 */ /* 0x000fcc0008410000 */
[----:B------:R-:W-:Y:S01]  /*f630*/  MUFU.TANH R65, R65 ;  /* 0x0000004100417308 */ /* 0x000fe20000002400 */
[C---:B------:R-:W-:Y:S01]  /*f640*/  HMMA.16816.F32.BF16 R48, R80.reuse, R74, R48 ;  /* 0x0000004a5030723c */ /* 0x040fe20000041830 */
[----:B------:R-:W-:Y:S02]  /*f650*/  LDSM.16.M88.4 R72, [R148+0x8c00] ;  /* 0x008c00009448783b */ /* 0x000fe40000000200 */
[----:B------:R-:W-:Y:S01]  /*f660*/  FMUL.FTZ R52, R52, UR14 ;  /* 0x0000000e34347c20 */ /* 0x000fe20008410000 */
[----:B------:R-:W-:Y:S01]  /*f670*/  FMUL.FTZ R53, R53, UR14 ;  /* 0x0000000e35357c20 */ /* 0x000fe20008410000 */
[----:B------:R-:W-:Y:S01]  /*f680*/  FMUL.FTZ R109, R54, UR14 ;  /* 0x0000000e366d7c20 */ /* 0x000fe20008410000 */
[----:B------:R-:W-:Y:S01]  /*f690*/  FMUL.FTZ R111, R55, UR14 ;  /* 0x0000000e376f7c20 */ /* 0x000fe20008410000 */
[----:B------:R-:W-:Y:S01]  /*f6a0*/  MUFU.TANH R67, R67 ;  /* 0x0000004300437308 */ /* 0x000fe20000002400 */
[----:B---3--:R-:W1:Y:S01]  /*f6b0*/  LDSM.16.M88.4 R60, [R3+0x7c00] ;  /* 0x007c0000033c783b */ /* 0x008e620000000200 */
[C---:B-----5:R-:W-:Y:S06]  /*f6c0*/  HMMA.16816.F32.BF16 R24, R80.reuse, R76, R24 ;  /* 0x0000004c5018723c */ /* 0x060fec0000041818 */
[----:B------:R-:W-:Y:S02]  /*f6d0*/  MUFU.TANH R111, R111 ;  /* 0x0000006f006f7308 */ /* 0x000fe40000002400 */
[C---:B------:R-:W-:Y:S01]  /*f6e0*/  HMMA.16816.F32.BF16 R20, R80.reuse, R78, R20 ;  /* 0x0000004e5014723c */ /* 0x040fe20000041814 */
[----:B------:R-:W3:Y:S05]  /*f6f0*/  LDSM.16.M88.4 R76, [R3+0x7800] ;  /* 0x00780000034c783b */ /* 0x000eea0000000200 */
[----:B------:R-:W-:Y:S02]  /*f700*/  MUFU.TANH R69, R69 ;  /* 0x0000004500457308 */ /* 0x000fe40000002400 */
[C---:B------:R-:W-:Y:S06]  /*f710*/  HMMA.16816.F32.BF16 R32, R80.reuse, R112, R32 ;  /* 0x000000705020723c */ /* 0x040fec0000041820 */
[----:B------:R-:W-:Y:S02]  /*f720*/  MUFU.TANH R109, R109 ;  /* 0x0000006d006d7308 */ /* 0x000fe40000002400 */
[----:B------:R-:W-:Y:S06]  /*f730*/  HMMA.16816.F32.BF16 R28, R80, R114, R28 ;  /* 0x00000072501c723c */ /* 0x000fec000004181c */
[----:B------:R-:W-:Y:S02]  /*f740*/  MUFU.TANH R47, R47 ;  /* 0x0000002f002f7308 */ /* 0x000fe40000002400 */
[----:B------:R-:W-:Y:S06]  /*f750*/  HMMA.16816.F32.BF16 R48, R4, R102, R48 ;  /* 0x000000660430723c */ /* 0x000fec0000041830 */
[----:B------:R-:W-:Y:S02]  /*f760*/  MUFU.TANH R103, R53 ;  /* 0x0000003500677308 */ /* 0x000fe40000002400 */
[C---:B------:R-:W-:Y:S06]  /*f770*/  HMMA.16816.F32.BF16 R12, R80.reuse, R70, R12 ;  /* 0x00000046500c723c */ /* 0x040fec000004180c */
[----:B------:R4:W-:Y:S02]  /*f780*/  MUFU.TANH R71, R52 ;  /* 0x0000003400477308 */ /* 0x0009e40000002400 */
[C---:B--2---:R-:W-:Y:S08]  /*f790*/  HMMA.16816.F32.BF16 R96, R80.reuse, R8, R96 ;  /* 0x000000085060723c */ /* 0x044ff00000041860 */
[----:B------:R-:W-:Y:S01]  /*f7a0*/  HMMA.16816.F32.BF16 R92, R80, R10, R92 ;  /* 0x0000000a505c723c */ /* 0x000fe2000004185c */
[----:B------:R-:W2:Y:S04]  /*f7b0*/  LDSM.16.M88.4 R8, [R3+0x8000] ;  /* 0x008000000308783b */ /* 0x000ea80000000200 */
[----:B----4-:R-:W4:Y:S03]  /*f7c0*/  LDSM.16.M88.4 R52, [R3+0x8400] ;  /* 0x008400000334783b */ /* 0x010f260000000200 */
[C---:B-1----:R-:W-:Y:S08]  /*f7d0*/  HMMA.16816.F32.BF16 R32, R4.reuse, R60, R32 ;  /* 0x0000003c0420723c */ /* 0x042ff00000041820 */
[----:B------:R-:W-:Y:S01]  /*f7e0*/  HMMA.16816.F32.BF16 R28, R4, R62, R28 ;  /* 0x0000003e041c723c */ /* 0x000fe2000004181c */
[----:B------:R-:W1:Y:S07]  /*f7f0*/  LDSM.16.M88.4 R60, [R3+0x8c00] ;  /* 0x008c0000033c783b */ /* 0x000e6e0000000200 */
[----:B------:R-:W-:Y:S01]  /*f800*/  HMMA.16816.F32.BF16 R88, R80, R72, R88 ;  /* 0x000000485058723c */ /* 0x000fe20000041858 */
[----:B------:R-:W-:-:S02]  /*f810*/  FMUL.FTZ R73, R48, UR14 ;  /* 0x0000000e30497c20 */ /* 0x000fc40008410000 */
[----:B------:R-:W-:Y:S01]  /*f820*/  FMUL.FTZ R34, R34, UR14 ;  /* 0x0000000e22227c20 */ /* 0x000fe20008410000 */
[----:B------:R-:W-:Y:S01]  /*f830*/  FMUL.FTZ R32, R32, UR14 ;  /* 0x0000000e20207c20 */ /* 0x000fe20008410000 */
[----:B------:R-:W-:Y:S01]  /*f840*/  FMUL.FTZ R33, R33, UR14 ;  /* 0x0000000e21217c20 */ /* 0x000fe20008410000 */
[----:B------:R-:W-:Y:S01]  /*f850*/  FMUL.FTZ R35, R35, UR14 ;  /* 0x0000000e23237c20 */ /* 0x000fe20008410000 */
[----:B------:R-:W-:Y:S01]  /*f860*/  MUFU.TANH R73, R73 ;  /* 0x0000004900497308 */ /* 0x000fe20000002400 */
[----:B---3--:R-:W-:Y:S01]  /*f870*/  HMMA.16816.F32.BF16 R40, R4, R76, R40 ;  /* 0x0000004c0428723c */ /* 0x008fe20000041828 */
[----:B------:R-:W-:Y:S02]  /*f880*/  FMUL.FTZ R77, R49, UR14 ;  /* 0x0000000e314d7c20 */ /* 0x000fe40008410000 */
[----:B------:R-:W-:-:S04]  /*f890*/  FMUL.FTZ R29, R29, UR14 ;  /* 0x0000000e1d1d7c20 */ /* 0x000fc80008410000 */
[----:B------:R-:W-:Y:S01]  /*f8a0*/  MUFU.TANH R77, R77 ;  /* 0x0000004d004d7308 */ /* 0x000fe20000002400 */
[----:B------:R-:W-:Y:S01]  /*f8b0*/  HMMA.16816.F32.BF16 R84, R80, R74, R84 ;  /* 0x0000004a5054723c */ /* 0x000fe20000041854 */
[----:B------:R-:W-:-:S06]  /*f8c0*/  FMUL.FTZ R75, R50, UR14 ;  /* 0x0000000e324b7c20 */ /* 0x000fcc0008410000 */
[----:B------:R-:W-:Y:S01]  /*f8d0*/  MUFU.TANH R75, R75 ;  /* 0x0000004b004b7308 */ /* 0x000fe20000002400 */
[----:B------:R-:W-:Y:S01]  /*f8e0*/  HMMA.16816.F32.BF16 R36, R4, R78, R36 ;  /* 0x0000004e0424723c */ /* 0x000fe20000041824 */
[----:B------:R-:W-:Y:S02]  /*f8f0*/  FMUL.FTZ R79, R51, UR14 ;  /* 0x0000000e334f7c20 */ /* 0x000fe40008410000 */
[----:B------:R3:W5:Y:S01]  /*f900*/  LDSM.16.M88.4 R48, [R3+0x8800] ;  /* 0x008800000330783b */ /* 0x0007620000000200 */
[----:B------:R-:W-:Y:S01]  /*f910*/  FMUL.FTZ R40, R40, UR14 ;  /* 0x0000000e28287c20 */ /* 0x000fe20008410000 */
[----:B------:R-:W-:Y:S01]  /*f920*/  FMUL.FTZ R41, R41, UR14 ;  /* 0x0000000e29297c20 */ /* 0x000fe20008410000 */
[----:B------:R-:W-:-:S04]  /*f930*/  DEPBAR.LE SB0, 0x0 ;  /* 0x000080000000791a */ /* 0x000fc80000000000 */
[----:B--2---:R-:W-:Y:S01]  /*f940*/  HMMA.16816.F32.BF16 R20, R4, R10, R20 ;  /* 0x0000000a0414723c */ /* 0x004fe20000041814 */
[----:B------:R-:W-:Y:S01]  /*f950*/  MUFU.TANH R81, R40 ;  /* 0x0000002800517308 */ /* 0x000fe20000002400 */
[----:B------:R-:W-:-:S06]  /*f960*/  FMUL.FTZ R11, R43, UR14 ;  /* 0x0000000e2b0b7c20 */ /* 0x000fcc0008410000 */
[----:B----4-:R-:W-:Y:S01]  /*f970*/  HMMA.16816.F32.BF16 R16, R4, R52, R16 ;  /* 0x000000340410723c */ /* 0x010fe20000041810 */
[----:B------:R-:W-:Y:S01]  /*f980*/  FMUL.FTZ R36, R36, UR14 ;  /* 0x0000000e24247c20 */ /* 0x000fe20008410000 */
[----:B------:R-:W-:Y:S01]  /*f990*/  MUFU.TANH R79, R79 ;  /* 0x0000004f004f7308 */ /* 0x000fe20000002400 */
[----:B------:R-:W-:-:S05]  /*f9a0*/  FMUL.FTZ R39, R39, UR14 ;  /* 0x0000000e27277c20 */ /* 0x000fca0008410000 */
[----:B------:R-:W-:Y:S01]  /*f9b0*/  HMMA.16816.F32.BF16 R12, R4, R54, R12 ;  /* 0x00000036040c723c */ /* 0x000fe2000004180c */
[----:B---3--:R-:W-:Y:S01]  /*f9c0*/  FMUL.FTZ R3, R37, UR14 ;  /* 0x0000000e25037c20 */ /* 0x008fe20008410000 */
[----:B------:R-:W-:Y:S01]  /*f9d0*/  MUFU.TANH R53, R29 ;  /* 0x0000001d00357308 */ /* 0x000fe20000002400 */
[----:B------:R-:W-:Y:S01]  /*f9e0*/  FMUL.FTZ R10, R20, UR14 ;  /* 0x0000000e140a7c20 */ /* 0x000fe20008410000 */
[----:B------:R-:W-:Y:S01]  /*f9f0*/  FMUL.FTZ R37, R38, UR14 ;  /* 0x0000000e26257c20 */ /* 0x000fe20008410000 */
[----:B------:R-:W-:-:S03]  /*fa00*/  FMUL.FTZ R23, R23, UR14 ;  /* 0x0000000e17177c20 */ /* 0x000fc60008410000 */
[----:B-1----:R-:W-:Y:S02]  /*fa10*/  HMMA.16816.F32.BF16 R84, R4, R62, R84 ;  /* 0x0000003e0454723c */ /* 0x002fe40000041854 */
[----:B------:R1:W-:Y:S01]  /*fa20*/  MUFU.TANH R43, R36 ;  /* 0x00000024002b7308 */ /* 0x0003e20000002400 */
[----:B------:R-:W-:-:S05]  /*fa30*/  FMUL.FTZ R20, R18, UR14 ;  /* 0x0000000e12147c20 */ /* 0x000fca0008410000 */
[C---:B------:R-:W-:Y:S01]  /*fa40*/  HMMA.16816.F32.BF16 R24, R4.reuse, R8, R24 ;  /* 0x000000080418723c */ /* 0x040fe20000041818 */
[----:B------:R-:W-:Y:S01]  /*fa50*/  FMUL.FTZ R8, R22, UR14 ;  /* 0x0000000e16087c20 */ /* 0x000fe20008410000 */
[----:B------:R-:W-:Y:S01]  /*fa60*/  FMUL.FTZ R22, R16, UR14 ;  /* 0x0000000e10167c20 */ /* 0x000fe20008410000 */
[----:B------:R-:W-:Y:S01]  /*fa70*/  FMUL.FTZ R18, R15, UR14 ;  /* 0x0000000e0f127c20 */ /* 0x000fe20008410000 */
[----:B------:R-:W-:Y:S01]  /*fa80*/  FMUL.FTZ R9, R42, UR14 ;  /* 0x0000000e2a097c20 */ /* 0x000fe20008410000 */
[----:B------:R-:W-:Y:S03]  /*fa90*/  MUFU.TANH R3, R3 ;  /* 0x0000000300037308 */ /* 0x000fe60000002400 */
[----:B-----5:R-:W-:Y:S03]  /*faa0*/  HMMA.16816.F32.BF16 R96, R4, R48, R96 ;  /* 0x000000300460723c */ /* 0x020fe60000041860 */
[----:B------:R-:W-:Y:S01]  /*fab0*/  FMUL.FTZ R15, R86, UR14 ;  /* 0x0000000e560f7c20 */ /* 0x000fe20008410000 */
[----:B------:R-:W-:Y:S01]  /*fac0*/  FMUL.FTZ R85, R85, UR14 ;  /* 0x0000000e55557c20 */ /* 0x000fe20008410000 */
[----:B------:R-:W-:Y:S01]  /*fad0*/  MUFU.TANH R9, R9 ;  /* 0x0000000900097308 */ /* 0x000fe20000002400 */
[----:B------:R-:W-:-:S02]  /*fae0*/  FMUL.FTZ R87, R87, UR14 ;  /* 0x0000000e57577c20 */ /* 0x000fc40008410000 */
[C---:B------:R-:W-:Y:S01]  /*faf0*/  HMMA.16816.F32.BF16 R92, R4.reuse, R50, R92 ;  /* 0x00000032045c723c */ /* 0x040fe2000004185c */
[----:B------:R-:W-:Y:S01]  /*fb00*/  FMUL.FTZ R51, R28, UR14 ;  /* 0x0000000e1c337c20 */ /* 0x000fe20008410000 */
[----:B------:R-:W-:Y:S01]  /*fb10*/  FMUL.FTZ R28, R31, UR14 ;  /* 0x0000000e1f1c7c20 */ /* 0x000fe20008410000 */
[----:B------:R-:W-:Y:S01]  /*fb20*/  FMUL.FTZ R27, R27, UR14 ;  /* 0x0000000e1b1b7c20 */ /* 0x000fe20008410000 */
[----:B------:R-:W-:Y:S01]  /*fb30*/  FMUL.FTZ R25, R25, UR14 ;  /* 0x0000000e19197c20 */ /* 0x000fe20008410000 */
[----:B------:R-:W-:Y:S03]  /*fb40*/  MUFU.TANH R15, R15 ;  /* 0x0000000f000f7308 */ /* 0x000fe60000002400 */
[----:B------:R-:W-:Y:S01]  /*fb50*/  HMMA.16816.F32.BF16 R88, R4, R60, R88 ;  /* 0x0000003c0458723c */ /* 0x000fe20000041858 */
[----:B------:R-:W-:Y:S01]  /*fb60*/  FMUL.FTZ R7, R21, UR14 ;  /* 0x0000000e15077c20 */ /* 0x000fe20008410000 */
[----:B------:R-:W-:Y:S01]  /*fb70*/  FMUL.FTZ R21, R17, UR14 ;  /* 0x0000000e11157c20 */ /* 0x000fe20008410000 */
[----:B------:R-:W-:Y:S01]  /*fb80*/  FMUL.FTZ R4, R30, UR14 ;  /* 0x0000000e1e047c20 */ /* 0x000fe20008410000 */
[----:B------:R-:W-:-:S02]  /*fb90*/  IMAD.SHL.U32 R17, R122, 0x2, RZ ;  /* 0x000000027a117824 */ /* 0x000fc400078e00ff */
[----:B------:R-:W-:Y:S01]  /*fba0*/  FMUL.FTZ R30, R13, UR14 ;  /* 0x0000000e0d1e7c20 */ /* 0x000fe20008410000 */
[----:B------:R-:W-:Y:S01]  /*fbb0*/  FMUL.FTZ R13, R84, UR14 ;  /* 0x0000000e540d7c20 */ /* 0x000fe20008410000 */
[----:B------:R-:W-:Y:S01]  /*fbc0*/  FMUL.FTZ R5, R26, UR14 ;  /* 0x0000000e1a057c20 */ /* 0x000fe20008410000 */
[----:B------:R-:W-:Y:S01]  /*fbd0*/  FMUL.FTZ R26, R12, UR14 ;  /* 0x0000000e0c1a7c20 */ /* 0x000fe20008410000 */
[----:B------:R-:W-:Y:S01]  /*fbe0*/  LOP3.LUT R17, R17, 0x6, RZ, 0xc0, !PT ;  /* 0x0000000611117812 */ /* 0x000fe200078ec0ff */
[----:B------:R-:W-:Y:S01]  /*fbf0*/  FMUL.FTZ R6, R24, UR14 ;  /* 0x0000000e18067c20 */ /* 0x000fe20008410000 */
[----:B------:R-:W-:Y:S01]  /*fc00*/  FMUL.FTZ R24, R14, UR14 ;  /* 0x0000000e0e187c20 */ /* 0x000fe20008410000 */
[----:B------:R-:W2:Y:S01]  /*fc10*/  MUFU.TANH R13, R13 ;  /* 0x0000000d000d7308 */ /* 0x000ea20000002400 */
[----:B------:R-:W-:Y:S01]  /*fc20*/  FMUL.FTZ R92, R92, UR14 ;  /* 0x0000000e5c5c7c20 */ /* 0x000fe20008410000 */
[----:B------:R-:W-:Y:S02]  /*fc30*/  IMAD.IADD R17, R58, 0x1, R17 ;  /* 0x000000013a117824 */ /* 0x000fe400078e0211 */
[----:B------:R-:W-:Y:S01]  /*fc40*/  FMUL.FTZ R94, R94, UR14 ;  /* 0x0000000e5e5e7c20 */ /* 0x000fe20008410000 */
[----:B------:R-:W-:Y:S01]  /*fc50*/  FMUL.FTZ R97, R97, UR14 ;  /* 0x0000000e61617c20 */ /* 0x000fe20008410000 */
[----:B------:R-:W-:Y:S01]  /*fc60*/  FMUL.FTZ R99, R99, UR14 ;  /* 0x0000000e63637c20 */ /* 0x000fe20008410000 */
[----:B------:R-:W-:-:S02]  /*fc70*/  VIADD R46, R17, 0x78 ;  /* 0x00000078112e7836 */ /* 0x000fc40000000000 */
[----:B------:R-:W-:Y:S01]  /*fc80*/  FMUL.FTZ R96, R96, UR14 ;  /* 0x0000000e60607c20 */ /* 0x000fe20008410000 */
[C---:B------:R-:W-:Y:S01]  /*fc90*/  VIADD R12, R17.reuse, 0x8 ;  /* 0x00000008110c7836 */ /* 0x040fe20000000000 */
[----:B------:R3:W-:Y:S01]  /*fca0*/  MUFU.TANH R83, R4 ;  /* 0x0000000400537308 */ /* 0x0007e20000002400 */
[C---:B------:R-:W-:Y:S01]  /*fcb0*/  VIADD R14, R17.reuse, 0x1 ;  /* 0x00000001110e7836 */ /* 0x040fe20000000000 */
[C---:B------:R-:W-:Y:S01]  /*fcc0*/  ISETP.GE.AND P5, PT, R46.reuse, R120, PT ;  /* 0x000000782e00720c */ /* 0x040fe20003fa6270 */
[C---:B------:R-:W-:Y:S01]  /*fcd0*/  VIADD R16, R17.reuse, 0x11 ;  /* 0x0000001111107836 */ /* 0x040fe20000000000 */
[-C--:B------:R-:W-:Y:S01]  /*fce0*/  ISETP.GE.AND P3, PT, R46, R59.reuse, PT ;  /* 0x0000003b2e00720c */ /* 0x080fe20003f66270 */
[C---:B-1----:R-:W-:Y:S01]  /*fcf0*/  VIADD R36, R17.reuse, 0x18 ;  /* 0x0000001811247836 */ /* 0x042fe20000000000 */
[----:B------:R-:W-:Y:S01]  /*fd00*/  I2FP.F32.U32 R46, R46 ;  /* 0x0000002e002e7245 */ /* 0x000fe20000201000 */
[C---:B------:R-:W-:Y:S01]  /*fd10*/  VIADD R40, R17.reuse, 0x28 ;  /* 0x0000002811287836 */ /* 0x040fe20000000000 */
[C---:B------:R-:W-:Y:S01]  /*fd20*/  ISETP.GE.AND P0, PT, R12.reuse, R120, PT ;  /* 0x000000780c00720c */ /* 0x040fe20003f06270 */
[----:B------:R1:W-:Y:S01]  /*fd30*/  MUFU.TANH R31, R34 ;  /* 0x00000022001f7308 */ /* 0x0003e20000002400 */
[-C--:B------:R-:W-:Y:S01]  /*fd40*/  ISETP.GE.AND P2, PT, R12, R59.reuse, PT ;  /* 0x0000003b0c00720c */ /* 0x080fe20003f46270 */
[C---:B--2---:R-:W-:Y:S01]  /*fd50*/  FFMA.FTZ R13, R0.reuse, R46, R13 ;  /* 0x0000002e000d7223 */ /* 0x044fe2000001000d */
[----:B------:R-:W-:Y:S01]  /*fd60*/  I2FP.F32.U32 R12, R12 ;  /* 0x0000000c000c7245 */ /* 0x000fe20000201000 */
[----:B------:R-:W-:Y:S01]  /*fd70*/  FFMA.FTZ R46, R0, R46, R15 ;  /* 0x0000002e002e7223 */ /* 0x000fe2000001000f */
[C---:B------:R-:W-:Y:S01]  /*fd80*/  ISETP.GE.AND P4, PT, R14.reuse, R120, PT ;  /* 0x000000780e00720c */ /* 0x040fe20003f86270 */
[C---:B------:R-:W-:Y:S01]  /*fd90*/  VIADD R132, R17.reuse, 0x30 ;  /* 0x0000003011847836 */ /* 0x040fe20000000000 */
[-C--:B------:R-:W-:Y:S01]  /*fda0*/  ISETP.GE.AND P1, PT, R14, R59.reuse, PT ;  /* 0x0000003b0e00720c */ /* 0x080fe20003f26270 */
[----:B---3--:R-:W-:Y:S01]  /*fdb0*/  VIADD R4, R17, 0x9 ;  /* 0x0000000911047836 */ /* 0x008fe20000000000 */
[----:B------:R-:W-:Y:S01]  /*fdc0*/  I2FP.F32.U32 R14, R14 ;  /* 0x0000000e000e7245 */ /* 0x000fe20000201000 */
[CC--:B------:R-:W-:Y:S01]  /*fdd0*/  FFMA.FTZ R15, R0.reuse, R12.reuse, R105 ;  /* 0x0000000c000f7223 */ /* 0x0c0fe20000010069 */
[----:B------:R-:W-:Y:S01]  /*fde0*/  FFMA.FTZ R107, R0, R12, R107 ;  /* 0x0000000c006b7223 */ /* 0x000fe2000001006b */
[----:B------:R-:W-:Y:S01]  /*fdf0*/  FSEL R61, R13, -INF , !P5 ;  /* 0xff8000000d3d7808 */ /* 0x000fe20006800000 */
[----:B------:R-:W-:Y:S01]  /*fe00*/  VIADD R12, R17, 0x10 ;  /* 0x00000010110c7836 */ /* 0x000fe20000000000 */
[----:B------:R-:W-:Y:S01]  /*fe10*/  FSEL R46, R46, -INF , !P3 ;  /* 0xff8000002e2e7808 */ /* 0x000fe20005800000 */
[----:B------:R2:W-:Y:S01]  /*fe20*/  MUFU.TANH R49, R32 ;  /* 0x0000002000317308 */ /* 0x0005e20000002400 */
[----:B------:R-:W-:Y:S01]  /*fe30*/  ISETP.GE.AND P5, PT, R4, R120, PT ;  /* 0x000000780400720c */ /* 0x000fe20003fa6270 */
[----:B-1----:R-:W-:Y:S01]  /*fe40*/  FMUL.FTZ R34, R19, UR14 ;  /* 0x0000000e13227c20 */ /* 0x002fe20008410000 */
[CC--:B------:R-:W-:Y:S01]  /*fe50*/  FFMA.FTZ R19, R0.reuse, R14.reuse, R65 ;  /* 0x0000000e00137223 */ /* 0x0c0fe20000010041 */
[----:B------:R-:W-:Y:S01]  /*fe60*/  FFMA.FTZ R14, R0, R14, R67 ;  /* 0x0000000e000e7223 */ /* 0x000fe20000010043 */
[----:B------:R-:W-:Y:S01]  /*fe70*/  ISETP.GE.AND P3, PT, R4, R59, PT ;  /* 0x0000003b0400720c */ /* 0x000fe20003f66270 */
[----:B------:R-:W-:Y:S01]  /*fe80*/  VIADD R168, R17, 0x31 ;  /* 0x0000003111a87836 */ /* 0x000fe20000000000 */
[----:B------:R-:W-:Y:S01]  /*fe90*/  I2FP.F32.U32 R13, R4 ;  /* 0x00000004000d7245 */ /* 0x000fe20000201000 */
[----:B------:R1:W-:Y:S01]  /*fea0*/  MUFU.TANH R63, R6 ;  /* 0x00000006003f7308 */ /* 0x0003e20000002400 */
[----:B------:R-:W-:Y:S01]  /*feb0*/  FSEL R15, R15, -INF , !P0 ;  /* 0xff8000000f0f7808 */ /* 0x000fe20004000000 */
[----:B------:R-:W-:Y:S01]  /*fec0*/  FMUL.FTZ R98, R98, UR14 ;  /* 0x0000000e62627c20 */ /* 0x000fe20008410000 */
[----:B------:R-:W-:Y:S01]  /*fed0*/  FSEL R4, R107, -INF , !P2 ;  /* 0xff8000006b047808 */ /* 0x000fe20005000000 */
[----:B------:R-:W-:Y:S01]  /*fee0*/  FFMA.FTZ R29, R0, R13, R101 ;  /* 0x0000000d001d7223 */ /* 0x000fe20000010065 */
[C---:B------:R-:W-:Y:S01]  /*fef0*/  ISETP.GE.AND P0, PT, R16.reuse, R120, PT ;  /* 0x000000781000720c */ /* 0x040fe20003f06270 */
[----:B------:R-:W-:Y:S01]  /*ff00*/  FMUL.FTZ R89, R89, UR14 ;  /* 0x0000000e59597c20 */ /* 0x000fe20008410000 */
[-C--:B------:R-:W-:Y:S01]  /*ff10*/  ISETP.GE.AND P2, PT, R16, R59.reuse, PT ;  /* 0x0000003b1000720c */ /* 0x080fe20003f46270 */
[----:B------:R3:W-:Y:S01]  /*ff20*/  MUFU.TANH R55, R28 ;  /* 0x0000001c00377308 */ /* 0x0007e20000002400 */
[----:B------:R-:W-:Y:S01]  /*ff30*/  I2FP.F32.U32 R16, R16 ;  /* 0x0000001000107245 */ /* 0x000fe20000201000 */
[----:B--2---:R-:W-:Y:S01]  /*ff40*/  VIADD R32, R17, 0x20 ;  /* 0x0000002011207836 */ /* 0x004fe20000000000 */
[----:B------:R-:W-:Y:S01]  /*ff50*/  FSEL R19, R19, -INF , !P4 ;  /* 0xff80000013137808 */ /* 0x000fe20006000000 */
[----:B------:R-:W-:Y:S01]  /*ff60*/  FMUL.FTZ R93, R93, UR14 ;  /* 0x0000000e5d5d7c20 */ /* 0x000fe20008410000 */
[----:B------:R-:W-:Y:S01]  /*ff70*/  FSEL R14, R14, -INF , !P1 ;  /* 0xff8000000e0e7808 */ /* 0x000fe20004800000 */
[----:B------:R-:W-:Y:S01]  /*ff80*/  FFMA.FTZ R103, R0, R16, R103 ;  /* 0x0000001000677223 */ /* 0x000fe20000010067 */
[----:B------:R-:W-:Y:S01]  /*ff90*/  ISETP.GE.AND P4, PT, R12, R120, PT ;  /* 0x000000780c00720c */ /* 0x000fe20003f86270 */
[----:B------:R-:W-:Y:S01]  /*ffa0*/  FFMA.FTZ R16, R0, R16, R111 ;  /* 0x0000001000107223 */ /* 0x000fe2000001006f */
[----:B------:R-:W-:Y:S01]  /*ffb0*/  ISETP.GE.AND P1, PT, R12, R59, PT ;  /* 0x0000003b0c00720c */ /* 0x000fe20003f26270 */
[----:B-1----:R-:W-:Y:S01]  /*ffc0*/  FFMA.FTZ R6, R0, R13, R69 ;  /* 0x0000000d00067223 */ /* 0x002fe20000010045 */
[----:B------:R-:W-:Y:S01]  /*ffd0*/  I2FP.F32.U32 R12, R12 ;  /* 0x0000000c000c7245 */ /* 0x000fe20000201000 */
[----:B------:R1:W-:Y:S01]  /*ffe0*/  MUFU.TANH R69, R5 ;  /* 0x0000000500457308 */ /* 0x0003e20000002400 */
[----:B------:R-:W-:Y:S01]  /*fff0*/  FSEL R16, R16, -INF , !P2 ;  /* 0xff80000010107808 */ /* 0x000fe20005000000 */
[----:B------:R-:W-:Y:S01]  /*10000*/  FMUL.FTZ R95, R95, UR14 ;  /* 0x0000000e5f5f7c20 */ /* 0x000fe20008410000 */
[----:B------:R-:W-:Y:S01]  /*10010*/  FSEL R29, R29, -INF , !P5 ;  /* 0xff8000001d1d7808 */ /* 0x000fe20006800000 */
[CC--:B------:R-:W-:Y:S01]  /*10020*/  FFMA.FTZ R13, R0.reuse, R12.reuse, R71 ;  /* 0x0000000c000d7223 */ /* 0x0c0fe20000010047 */
[----:B------:R-:W-:Y:S01]  /*10030*/  FFMA.FTZ R12, R0, R12, R109 ;  /* 0x0000000c000c7223 */ /* 0x000fe2000001006d */
[----:B---3--:R-:W-:Y:S01]  /*10040*/  VIADD R28, R17, 0x19 ;  /* 0x00000019111c7836 */ /* 0x008fe20000000000 */
[----:B------:R-:W-:Y:S01]  /*10050*/  FSEL R6, R6, -INF , !P3 ;  /* 0xff80000006067808 */ /* 0x000fe20005800000 */
[----:B------:R-:W2:Y:S01]  /*10060*/  MUFU.TANH R39, R39 ;  /* 0x0000002700277308 */ /* 0x000ea20000002400 */
[-C--:B------:R-:W-:Y:S01]  /*10070*/  ISETP.GE.AND P2, PT, R32, R59.reuse, PT ;  /* 0x0000003b2000720c */ /* 0x080fe20003f46270 */
[----:B------:R-:W-:Y:S01]  /*10080*/  FMUL.FTZ R88, R88, UR14 ;  /* 0x0000000e58587c20 */ /* 0x000fe20008410000 */
[----:B------:R-:W-:Y:S01]  /*10090*/  ISETP.GE.AND P5, PT, R36, R120, PT ;  /* 0x000000782400720c */ /* 0x000fe20003fa6270 */
[----:B------:R-:W-:Y:S01]  /*100a0*/  FMUL.FTZ R90, R90, UR14 ;  /* 0x0000000e5a5a7c20 */ /* 0x000fe20008410000 */
[----:B------:R-:W-:Y:S01]  /*100b0*/  ISETP.GE.AND P3, PT, R36, R59, PT ;  /* 0x0000003b2400720c */ /* 0x000fe20003f66270 */
[----:B------:R-:W-:Y:S01]  /*100c0*/  FMUL.FTZ R91, R91, UR14 ;  /* 0x0000000e5b5b7c20 */ /* 0x000fe20008410000 */
[----:B------:R-:W-:Y:S01]  /*100d0*/  I2FP.F32.U32 R36, R36 ;  /* 0x0000002400247245 */ /* 0x000fe20000201000 */
[----:B------:R-:W3:Y:S01]  /*100e0*/  MUFU.TANH R41, R41 ;  /* 0x0000002900297308 */ /* 0x000ee20000002400 */
[----:B-1----:R-:W-:-:S02]  /*100f0*/  FSEL R5, R103, -INF , !P0 ;  /* 0xff80000067057808 */ /* 0x002fc40004000000 */
[----:B------:R-:W-:Y:S02]  /*10100*/  ISETP.GE.AND P0, PT, R32, R120, PT ;  /* 0x000000782000720c */ /* 0x000fe40003f06270 */
[----:B------:R-:W-:Y:S02]  /*10110*/  I2FP.F32.U32 R32, R32 ;  /* 0x0000002000207245 */ /* 0x000fe40000201000 */
[----:B------:R-:W-:Y:S01]  /*10120*/  FSEL R13, R13, -INF , !P4 ;  /* 0xff8000000d0d7808 */ /* 0x000fe20006000000 */
[----:B------:R-:W1:Y:S01]  /*10130*/  MUFU.TANH R11, R11 ;  /* 0x0000000b000b7308 */ /* 0x000e620000002400 */
[----:B------:R-:W-:Y:S02]  /*10140*/  FSEL R12, R12, -INF , !P1 ;  /* 0xff8000000c0c7808 */ /* 0x000fe40004800000 */
[C---:B------:R-:W-:Y:S02]  /*10150*/  ISETP.GE.AND P4, PT, R28.reuse, R120, PT ;  /* 0x000000781c00720c */ /* 0x040fe40003f86270 */
[----:B------:R-:W-:-:S02]  /*10160*/  ISETP.GE.AND P1, PT, R28, R59, PT ;  /* 0x0000003b1c00720c */ /* 0x000fc40003f26270 */
[----:B------:R-:W-:Y:S01]  /*10170*/  I2FP.F32.U32 R28, R28 ;  /* 0x0000001c001c7245 */ /* 0x000fe20000201000 */
[----:B------:R-:W4:Y:S04]  /*10180*/  MUFU.TANH R37, R37 ;  /* 0x0000002500257308 */ /* 0x000f280000002400 */
[CC--:B------:R-:W-:Y:S01]  /*10190*/  FFMA.FTZ R77, R0.reuse, R28.reuse, R77 ;  /* 0x0000001c004d7223 */ /* 0x0c0fe2000001004d */
[C---:B------:R-:W-:Y:S01]  /*101a0*/  FFMA.FTZ R79, R0.reuse, R28, R79 ;  /* 0x0000001c004f7223 */ /* 0x040fe2000001004f */
[----:B------:R-:W-:Y:S02]  /*101b0*/  VIADD R28, R17, 0x21 ;  /* 0x00000021111c7836 */ /* 0x000fe40000000000 */
[----:B------:R5:W-:Y:S08]  /*101c0*/  MUFU.TANH R101, R27 ;  /* 0x0000001b00657308 */ /* 0x000bf00000002400 */
[----:B------:R2:W-:Y:S08]  /*101d0*/  MUFU.TANH R65, R25 ;  /* 0x0000001900417308 */ /* 0x0005f00000002400 */
[----:B------:R3:W-:Y:S01]  /*101e0*/  MUFU.TANH R67, R10 ;  /* 0x0000000a00437308 */ /* 0x0007e20000002400 */
[CC--:B-----5:R-:W-:Y:S01]  /*101f0*/  FFMA.FTZ R27, R0.reuse, R32.reuse, R81 ;  /* 0x00000020001b7223 */ /* 0x0e0fe20000010051 */
[----:B------:R-:W-:Y:S01]  /*10200*/  FFMA.FTZ R32, R0, R32, R9 ;  /* 0x0000002000207223 */ /* 0x000fe20000010009 */
[----:B------:R-:W-:-:S02]  /*10210*/  FSEL R9, R77, -INF , !P4 ;  /* 0xff8000004d097808 */ /* 0x000fc40006000000 */
[----:B------:R-:W-:Y:S02]  /*10220*/  ISETP.GE.AND P4, PT, R40, R120, PT ;  /* 0x000000782800720c */ /* 0x000fe40003f86270 */
[----:B------:R-:W-:Y:S01]  /*10230*/  FSEL R27, R27, -INF , !P0 ;  /* 0xff8000001b1b7808 */ /* 0x000fe20004000000 */
[----:B------:R5:W-:Y:S01]  /*10240*/  MUFU.TANH R71, R7 ;  /* 0x0000000700477308 */ /* 0x000be20000002400 */
[----:B--2---:R-:W-:Y:S01]  /*10250*/  FFMA.FTZ R25, R0, R36, R73 ;  /* 0x0000002400197223 */ /* 0x004fe20000010049 */
[----:B------:R-:W-:-:S06]  /*10260*/  FSEL R32, R32, -INF , !P2 ;  /* 0xff80000020207808 */ /* 0x000fcc0005000000 */
[----:B------:R2:W-:Y:S01]  /*10270*/  MUFU.TANH R73, R8 ;  /* 0x0000000800497308 */ /* 0x0005e20000002400 */
[----:B---3--:R-:W-:Y:S01]  /*10280*/  FFMA.FTZ R10, R0, R36, R75 ;  /* 0x00000024000a7223 */ /* 0x008fe2000001004b */
[----:B------:R-:W-:-:S04]  /*10290*/  VIADD R36, R17, 0x29 ;  /* 0x0000002911247836 */ /* 0x000fc80000000000 */
[----:B------:R-:W-:Y:S02]  /*102a0*/  FSEL R10, R10, -INF , !P3 ;  /* 0xff8000000a0a7808 */ /* 0x000fe40005800000 */
[C---:B------:R-:W-:Y:S01]  /*102b0*/  ISETP.GE.AND P0, PT, R36.reuse, R120, PT ;  /* 0x000000782400720c */ /* 0x040fe20003f06270 */
[----:B------:R-:W3:Y:S01]  /*102c0*/  MUFU.TANH R51, R51 ;  /* 0x0000003300337308 */ /* 0x000ee20000002400 */
[-C--:B------:R-:W-:Y:S02]  /*102d0*/  ISETP.GE.AND P2, PT, R36, R59.reuse, PT ;  /* 0x0000003b2400720c */ /* 0x080fe40003f46270 */
[----:B-----5:R-:W-:Y:S02]  /*102e0*/  FSEL R7, R25, -INF , !P5 ;  /* 0xff80000019077808 */ /* 0x020fe40006800000 */
[----:B------:R-:W-:Y:S02]  /*102f0*/  I2FP.F32.U32 R36, R36 ;  /* 0x0000002400247245 */ /* 0x000fe40000201000 */
[----:B------:R-:W-:Y:S01]  /*10300*/  ISETP.GE.AND P5, PT, R28, R120, PT ;  /* 0x000000781c00720c */ /* 0x000fe20003fa6270 */
[----:B------:R-:W5:Y:S01]  /*10310*/  MUFU.TANH R33, R33 ;  /* 0x0000002100217308 */ /* 0x000f620000002400 */
[----:B--2---:R-:W-:Y:S01]  /*10320*/  FSEL R8, R79, -INF , !P1 ;  /* 0xff8000004f087808 */ /* 0x004fe20004800000 */
[-C--:B------:R-:W-:Y:S01]  /*10330*/  FFMA.FTZ R38, R0, R36.reuse, R3 ;  /* 0x0000002400267223 */ /* 0x080fe20000010003 */
[-C--:B------:R-:W-:Y:S01]  /*10340*/  ISETP.GE.AND P3, PT, R28, R59.reuse, PT ;  /* 0x0000003b1c00720c */ /* 0x080fe20003f66270 */
[----:B------:R-:W-:Y:S01]  /*10350*/  FFMA.FTZ R39, R0, R36, R39 ;  /* 0x0000002400277223 */ /* 0x000fe20000010027 */
[----:B------:R-:W-:Y:S01]  /*10360*/  ISETP.GE.AND P1, PT, R40, R59, PT ;  /* 0x0000003b2800720c */ /* 0x000fe20003f26270 */
[----:B------:R-:W-:Y:S01]  /*10370*/  VIADD R36, R17, 0x38 ;  /* 0x0000003811247836 */ /* 0x000fe20000000000 */
[----:B------:R-:W-:Y:S01]  /*10380*/  I2FP.F32.U32 R28, R28 ;  /* 0x0000001c001c7245 */ /* 0x000fe20000201000 */
[----:B------:R2:W-:Y:S01]  /*10390*/  MUFU.TANH R75, R23 ;  /* 0x00000017004b7308 */ /* 0x0005e20000002400 */
[----:B------:R-:W-:-:S03]  /*103a0*/  I2FP.F32.U32 R40, R40 ;  /* 0x0000002800287245 */ /* 0x000fc60000201000 */
[CC--:B------:R-:W-:Y:S01]  /*103b0*/  FFMA.FTZ R25, R0.reuse, R28.reuse, R41 ;  /* 0x0000001c00197223 */ /* 0x0c0fe20000010029 */
[----:B-1----:R-:W-:-:S03]  /*103c0*/  FFMA.FTZ R28, R0, R28, R11 ;  /* 0x0000001c001c7223 */ /* 0x002fc6000001000b */
[----:B------:R1:W-:Y:S01]  /*103d0*/  MUFU.TANH R11, R21 ;  /* 0x00000015000b7308 */ /* 0x0003e20000002400 */
[----:B------:R-:W-:Y:S02]  /*103e0*/  FSEL R25, R25, -INF , !P5 ;  /* 0xff80000019197808 */ /* 0x000fe40006800000 */
[----:B------:R-:W-:Y:S02]  /*103f0*/  FSEL R28, R28, -INF , !P3 ;  /* 0xff8000001c1c7808 */ /* 0x000fe40005800000 */
[C---:B------:R-:W-:Y:S02]  /*10400*/  ISETP.GE.AND P5, PT, R132.reuse, R120, PT ;  /* 0x000000788400720c */ /* 0x040fe40003fa6270 */
[----:B------:R-:W-:Y:S01]  /*10410*/  ISETP.GE.AND P3, PT, R132, R59, PT ;  /* 0x0000003b8400720c */ /* 0x000fe20003f66270 */
[----:B------:R-:W5:Y:S01]  /*10420*/  MUFU.TANH R35, R35 ;  /* 0x0000002300237308 */ /* 0x000f620000002400 */
[CC--:B--2---:R-:W-:Y:S01]  /*10430*/  FFMA.FTZ R23, R0.reuse, R40.reuse, R43 ;  /* 0x0000002800177223 */ /* 0x0c4fe2000001002b */
[----:B----4-:R-:W-:Y:S01]  /*10440*/  FFMA.FTZ R40, R0, R40, R37 ;  /* 0x0000002800287223 */ /* 0x010fe20000010025 */
[----:B------:R-:W-:-:S03]  /*10450*/  I2FP.F32.U32 R132, R132 ;  /* 0x0000008400847245 */ /* 0x000fc60000201000 */
[----:B------:R-:W-:Y:S02]  /*10460*/  FSEL R23, R23, -INF , !P4 ;  /* 0xff80000017177808 */ /* 0x000fe40006000000 */
[----:B------:R2:W-:Y:S01]  /*10470*/  MUFU.TANH R37, R20 ;  /* 0x0000001400257308 */ /* 0x0005e20000002400 */
[----:B-1----:R-:W-:Y:S01]  /*10480*/  FSEL R21, R38, -INF , !P0 ;  /* 0xff80000026157808 */ /* 0x002fe20004000000 */
[----:B------:R-:W-:Y:S01]  /*10490*/  VIADD R38, R17, 0x40 ;  /* 0x0000004011267836 */ /* 0x000fe20000000000 */
[----:B------:R-:W-:Y:S01]  /*104a0*/  ISETP.GE.AND P0, PT, R36, R120, PT ;  /* 0x000000782400720c */ /* 0x000fe20003f06270 */
[----:B------:R-:W-:Y:S01]  /*104b0*/  FFMA.FTZ R49, R0, R132, R49 ;  /* 0x0000008400317223 */ /* 0x000fe20000010031 */
[----:B------:R-:W-:Y:S01]  /*104c0*/  ISETP.GE.AND P4, PT, R168, R120, PT ;  /* 0x00000078a800720c */ /* 0x000fe20003f86270 */
[----:B------:R-:W-:Y:S02]  /*104d0*/  FFMA.FTZ R132, R0, R132, R31 ;  /* 0x0000008400847223 */ /* 0x000fe4000001001f */
[----:B------:R1:W4:Y:S01]  /*104e0*/  MUFU.TANH R77, R22 ;  /* 0x00000016004d7308 */ /* 0x0003220000002400 */
[----:B------:R-:W-:-:S02]  /*104f0*/  FSEL R165, R49, -INF , !P5 ;  /* 0xff80000031a57808 */ /* 0x000fc40006800000 */
[----:B------:R-:W-:-:S05]  /*10500*/  FSEL R132, R132, -INF , !P3 ;  /* 0xff80000084847808 */ /* 0x000fca0005800000 */
[----:B------:R4:W-:Y:S01]  /*10510*/  MUFU.TANH R31, R26 ;  /* 0x0000001a001f7308 */ /* 0x0009e20000002400 */
[----:B--2---:R-:W-:Y:S02]  /*10520*/  FSEL R20, R39, -INF , !P2 ;  /* 0xff80000027147808 */ /* 0x004fe40005000000 */
[----:B------:R-:W-:Y:S02]  /*10530*/  ISETP.GE.AND P2, PT, R36, R59, PT ;  /* 0x0000003b2400720c */ /* 0x000fe40003f46270 */
[----:B------:R-:W-:-:S03]  /*10540*/  I2FP.F32.U32 R36, R36 ;  /* 0x0000002400247245 */ /* 0x000fc60000201000 */
[----:B------:R2:W2:Y:S01]  /*10550*/  MUFU.TANH R3, R34 ;  /* 0x0000002200037308 */ /* 0x0004a20000002400 */
[----:B-1----:R-:W-:Y:S01]  /*10560*/  FSEL R22, R40, -INF , !P1 ;  /* 0xff80000028167808 */ /* 0x002fe20004800000 */
[-C--:B---3--:R-:W-:Y:S01]  /*10570*/  FFMA.FTZ R51, R0, R36.reuse, R51 ;  /* 0x0000002400337223 */ /* 0x088fe20000010033 */
[----:B------:R-:W-:Y:S01]  /*10580*/  ISETP.GE.AND P1, PT, R168, R59, PT ;  /* 0x0000003ba800720c */ /* 0x000fe20003f26270 */
[C---:B------:R-:W-:Y:S01]  /*10590*/  FFMA.FTZ R83, R0.reuse, R36, R83 ;  /* 0x0000002400537223 */ /* 0x040fe20000010053 */
[----:B------:R-:W-:Y:S01]  /*105a0*/  I2FP.F32.U32 R168, R168 ;  /* 0x000000a800a87245 */ /* 0x000fe20000201000 */
[----:B------:R-:W-:Y:S01]  /*105b0*/  VIADD R36, R17, 0x41 ;  /* 0x0000004111247836 */ /* 0x000fe20000000000 */
[----:B------:R-:W-:Y:S01]  /*105c0*/  FSEL R131, R51, -INF , !P0 ;  /* 0xff80000033837808 */ /* 0x000fe20004000000 */
[----:B------:R-:W-:Y:S01]  /*105d0*/  MUFU.TANH R39, R18 ;  /* 0x0000001200277308 */ /* 0x000fe20000002400 */
[----:B------:R-:W-:Y:S01]  /*105e0*/  FSEL R144, R83, -INF , !P2 ;  /* 0xff80000053907808 */ /* 0x000fe20005000000 */
[C---:B-----5:R-:W-:Y:S01]  /*105f0*/  FFMA.FTZ R127, R0.reuse, R168, R33 ;  /* 0x000000a8007f7223 */ /* 0x060fe20000010021 */
[----:B----4-:R-:W-:Y:S01]  /*10600*/  I2FP.F32.U32 R26, R36 ;  /* 0x00000024001a7245 */ /* 0x010fe20000201000 */
[----:B------:R-:W-:Y:S01]  /*10610*/  FFMA.FTZ R168, R0, R168, R35 ;  /* 0x000000a800a87223 */ /* 0x000fe20000010023 */
[----:B------:R-:W-:-:S02]  /*10620*/  ISETP.GE.AND P0, PT, R36, R120, PT ;  /* 0x000000782400720c */ /* 0x000fc40003f06270 */
[-C--:B------:R-:W-:Y:S01]  /*10630*/  ISETP.GE.AND P2, PT, R36, R59.reuse, PT ;  /* 0x0000003b2400720c */ /* 0x080fe20003f46270 */
[----:B------:R1:W3:Y:S01]  /*10640*/  MUFU.TANH R33, R30 ;  /* 0x0000001e00217308 */ /* 0x0002e20000002400 */
[----:B--2---:R-:W-:Y:S02]  /*10650*/  VIADD R34, R17, 0x39 ;  /* 0x0000003911227836 */ /* 0x004fe40000000000 */
[CC--:B------:R-:W-:Y:S01]  /*10660*/  FFMA.FTZ R65, R0.reuse, R26.reuse, R65 ;  /* 0x0000001a00417223 */ /* 0x0c0fe20000010041 */
[----:B------:R-:W-:Y:S01]  /*10670*/  FFMA.FTZ R101, R0, R26, R101 ;  /* 0x0000001a00657223 */ /* 0x000fe20000010065 */
[----:B------:R-:W-:Y:S01]  /*10680*/  FSEL R127, R127, -INF , !P4 ;  /* 0xff8000007f7f7808 */ /* 0x000fe20006000000 */
[----:B------:R-:W-:Y:S01]  /*10690*/  VIADD R26, R17, 0x49 ;  /* 0x00000049111a7836 */ /* 0x000fe20000000000 */
[C---:B------:R-:W-:Y:S01]  /*106a0*/  ISETP.GE.AND P5, PT, R34.reuse, R120, PT ;  /* 0x000000782200720c */ /* 0x040fe20003fa6270 */
[----:B------:R2:W4:Y:S01]  /*106b0*/  MUFU.TANH R35, R24 ;  /* 0x0000001800237308 */ /* 0x0005220000002400 */
[----:B------:R-:W-:-:S02]  /*106c0*/  ISETP.GE.AND P3, PT, R34, R59, PT ;  /* 0x0000003b2200720c */ /* 0x000fc40003f66270 */
[----:B------:R-:W-:Y:S02]  /*106d0*/  I2FP.F32.U32 R34, R34 ;  /* 0x0000002200227245 */ /* 0x000fe40000201000 */
[----:B------:R-:W-:Y:S02]  /*106e0*/  FSEL R143, R65, -INF , !P0 ;  /* 0xff800000418f7808 */ /* 0x000fe40004000000 */
[----:B------:R-:W-:Y:S01]  /*106f0*/  FSEL R166, R101, -INF , !P2 ;  /* 0xff80000065a67808 */ /* 0x000fe20005000000 */
[C---:B------:R-:W-:Y:S01]  /*10700*/  FFMA.FTZ R53, R0.reuse, R34, R53 ;  /* 0x0000002200357223 */ /* 0x040fe20000010035 */
[----:B-1----:R-:W-:Y:S01]  /*10710*/  I2FP.F32.U32 R30, R38 ;  /* 0x00000026001e7245 */ /* 0x002fe20000201000 */
[----:B------:R-:W-:Y:S01]  /*10720*/  FFMA.FTZ R55, R0, R34, R55 ;  /* 0x0000002200377223 */ /* 0x000fe20000010037 */
[----:B------:R-:W-:Y:S01]  /*10730*/  FSEL R168, R168, -INF , !P1 ;  /* 0xff800000a8a87808 */ /* 0x000fe20004800000 */
[----:B------:R-:W-:Y:S01]  /*10740*/  MUFU.TANH R41, R96 ;  /* 0x0000006000297308 */ /* 0x000fe20000002400 */
[----:B------:R-:W-:Y:S01]  /*10750*/  ISETP.GE.AND P4, PT, R38, R120, PT ;  /* 0x000000782600720c */ /* 0x000fe20003f86270 */
[CC--:B------:R-:W-:Y:S01]  /*10760*/  FFMA.FTZ R63, R0.reuse, R30.reuse, R63 ;  /* 0x0000001e003f7223 */ /* 0x0c0fe2000001003f */
[----:B------:R-:W-:Y:S01]  /*10770*/  FFMA.FTZ R69, R0, R30, R69 ;  /* 0x0000001e00457223 */ /* 0x000fe20000010045 */
[C---:B------:R-:W-:Y:S01]  /*10780*/  VIADD R30, R17.reuse, 0x48 ;  /* 0x00000048111e7836 */ /* 0x040fe20000000000 */
[----:B------:R-:W-:Y:S01]  /*10790*/  ISETP.GE.AND P1, PT, R38, R59, PT ;  /* 0x0000003b2600720c */ /* 0x000fe20003f26270 */
[----:B--2---:R-:W-:Y:S01]  /*107a0*/  VIADD R24, R17, 0x50 ;  /* 0x0000005011187836 */ /* 0x004fe20000000000 */
[----:B------:R-:W-:Y:S01]  /*107b0*/  FSEL R129, R53, -INF , !P5 ;  /* 0xff80000035817808 */ /* 0x000fe20006800000 */
[----:B------:R-:W-:Y:S01]  /*107c0*/  MUFU.TANH R97, R97 ;  /* 0x0000006100617308 */ /* 0x000fe20000002400 */
[----:B------:R-:W-:-:S02]  /*107d0*/  I2FP.F32.U32 R18, R30 ;  /* 0x0000001e00127245 */ /* 0x000fc40000201000 */
[C---:B------:R-:W-:Y:S02]  /*107e0*/  ISETP.GE.AND P0, PT, R24.reuse, R120, PT ;  /* 0x000000781800720c */ /* 0x040fe40003f06270 */
[-C--:B------:R-:W-:Y:S01]  /*107f0*/  ISETP.GE.AND P2, PT, R24, R59.reuse, PT ;  /* 0x0000003b1800720c */ /* 0x080fe20003f46270 */
[C---:B------:R-:W-:Y:S01]  /*10800*/  FFMA.FTZ R67, R0.reuse, R18, R67 ;  /* 0x0000001200437223 */ /* 0x040fe20000010043 */
[----:B------:R-:W-:Y:S01]  /*10810*/  I2FP.F32.U32 R24, R24 ;  /* 0x0000001800187245 */ /* 0x000fe20000201000 */
[----:B------:R-:W-:Y:S01]  /*10820*/  FFMA.FTZ R73, R0, R18, R73 ;  /* 0x0000001200497223 */ /* 0x000fe20000010049 */
[----:B------:R-:W-:Y:S01]  /*10830*/  FSEL R142, R55, -INF , !P3 ;  /* 0xff800000378e7808 */ /* 0x000fe20005800000 */
[C---:B------:R-:W-:Y:S01]  /*10840*/  VIADD R18, R17.reuse, 0x59 ;  /* 0x0000005911127836 */ /* 0x040fe20000000000 */
[----:B------:R-:W-:Y:S01]  /*10850*/  ISETP.GE.AND P5, PT, R30, R120, PT ;  /* 0x000000781e00720c */ /* 0x000fe20003fa6270 */
[CC--:B------:R-:W-:Y:S01]  /*10860*/  FFMA.FTZ R77, R0.reuse, R24.reuse, R77 ;  /* 0x00000018004d7223 */ /* 0x0c0fe2000001004d */
[----:B------:R-:W-:Y:S01]  /*10870*/  FFMA.FTZ R140, R0, R24, R37 ;  /* 0x00000018008c7223 */ /* 0x000fe20000010025 */
[----:B------:R-:W-:Y:S01]  /*10880*/  ISETP.GE.AND P3, PT, R30, R59, PT ;  /* 0x0000003b1e00720c */ /* 0x000fe20003f66270 */
[----:B------:R-:W-:Y:S01]  /*10890*/  VIADD R24, R17, 0x51 ;  /* 0x0000005111187836 */ /* 0x000fe20000000000 */
[----:B------:R-:W-:Y:S01]  /*108a0*/  FSEL R147, R63, -INF , !P4 ;  /* 0xff8000003f937808 */ /* 0x000fe20006000000 */
[----:B------:R-:W1:Y:S01]  /*108b0*/  MUFU.TANH R37, R92 ;  /* 0x0000005c00257308 */ /* 0x000e620000002400 */
[----:B------:R-:W-:-:S02]  /*108c0*/  FSEL R146, R69, -INF , !P1 ;  /* 0xff80000045927808 */ /* 0x000fc40004800000 */
[C---:B------:R-:W-:Y:S02]  /*108d0*/  ISETP.GE.AND P4, PT, R26.reuse, R120, PT ;  /* 0x000000781a00720c */ /* 0x040fe40003f86270 */
[-C--:B------:R-:W-:Y:S02]  /*108e0*/  ISETP.GE.AND P1, PT, R26, R59.reuse, PT ;  /* 0x0000003b1a00720c */ /* 0x080fe40003f26270 */
[----:B------:R-:W-:Y:S01]  /*108f0*/  I2FP.F32.U32 R26, R26 ;  /* 0x0000001a001a7245 */ /* 0x000fe20000201000 */
[----:B------:R-:W-:Y:S01]  /*10900*/  MUFU.TANH R43, R98 ;  /* 0x00000062002b7308 */ /* 0x000fe20000002400 */
        /* <DEDUP_REMOVED lines=8> */
[----:B------:R-:W-:Y:S01]  /*10990*/  MUFU.TANH R99, R99 ;  /* 0x0000006300637308 */ /* 0x000fe20000002400 */
[----:B------:R-:W-:-:S02]  /*109a0*/  FSEL R139, R77, -INF , !P0 ;  /* 0xff8000004d8b7808 */ /* 0x000fc40004000000 */
[----:B------:R-:W-:Y:S01]  /*109b0*/  FSEL R140, R140, -INF , !P2 ;  /* 0xff8000008c8c7808 */ /* 0x000fe20005000000 */
[----:B------:R-:W-:Y:S01]  /*109c0*/  FFMA.FTZ R138, R0, R24, R3 ;  /* 0x00000018008a7223 */ /* 0x000fe20000010003 */
[----:B------:R-:W-:Y:S01]  /*109d0*/  ISETP.GE.AND P0, PT, R18, R120, PT ;  /* 0x000000781200720c */ /* 0x000fe20003f06270 */
[----:B------:R-:W-:Y:S01]  /*109e0*/  FFMA.FTZ R11, R0, R24, R11 ;  /* 0x00000018000b7223 */ /* 0x000fe2000001000b */
[-C--:B------:R-:W-:Y:S01]  /*109f0*/  ISETP.GE.AND P2, PT, R18, R59.reuse, PT ;  /* 0x0000003b1200720c */ /* 0x080fe20003f46270 */
[----:B------:R-:W2:Y:S01]  /*10a00*/  MUFU.TANH R3, R94 ;  /* 0x0000005e00037308 */ /* 0x000ea20000002400 */
[----:B------:R-:W-:Y:S01]  /*10a10*/  I2FP.F32.U32 R18, R18 ;  /* 0x0000001200127245 */ /* 0x000fe20000201000 */
[----:B------:R-:W-:Y:S01]  /*10a20*/  VIADD R24, R17, 0x61 ;  /* 0x0000006111187836 */ /* 0x000fe20000000000 */
[----:B------:R-:W-:Y:S02]  /*10a30*/  FSEL R141, R71, -INF , !P4 ;  /* 0xff800000478d7808 */ /* 0x000fe40006000000 */
[----:B------:R-:W-:Y:S01]  /*10a40*/  FSEL R164, R75, -INF , !P1 ;  /* 0xff8000004ba47808 */ /* 0x000fe20004800000 */
[----:B---3--:R-:W-:Y:S01]  /*10a50*/  FFMA.FTZ R33, R0, R18, R33 ;  /* 0x0000001200217223 */ /* 0x008fe20000010021 */
[----:B------:R-:W-:Y:S01]  /*10a60*/  ISETP.GE.AND P4, PT, R26, R120, PT ;  /* 0x000000781a00720c */ /* 0x000fe20003f86270 */
[----:B------:R-:W-:Y:S01]  /*10a70*/  FFMA.FTZ R39, R0, R18, R39 ;  /* 0x0000001200277223 */ /* 0x000fe20000010027 */
[----:B------:R-:W-:Y:S01]  /*10a80*/  ISETP.GE.AND P1, PT, R26, R59, PT ;  /* 0x0000003b1a00720c */ /* 0x000fe20003f26270 */
[----:B------:R-:W-:Y:S01]  /*10a90*/  VIADD R18, R17, 0x68 ;  /* 0x0000006811127836 */ /* 0x000fe20000000000 */
[----:B------:R-:W-:Y:S01]  /*10aa0*/  I2FP.F32.U32 R26, R26 ;  /* 0x0000001a001a7245 */ /* 0x000fe20000201000 */
[----:B------:R-:W3:Y:S01]  /*10ab0*/  MUFU.TANH R89, R89 ;  /* 0x0000005900597308 */ /* 0x000ee20000002400 */
[----:B------:R-:W-:-:S02]  /*10ac0*/  FSEL R133, R33, -INF , !P0 ;  /* 0xff80000021857808 */ /* 0x000fc40004000000 */
[----:B------:R-:W-:Y:S01]  /*10ad0*/  FSEL R134, R39, -INF , !P2 ;  /* 0xff80000027867808 */ /* 0x000fe20005000000 */
[CC--:B------:R-:W-:Y:S01]  /*10ae0*/  FFMA.FTZ R31, R0.reuse, R26.reuse, R31 ;  /* 0x0000001a001f7223 */ /* 0x0c0fe2000001001f */
[----:B----4-:R-:W-:Y:S01]  /*10af0*/  FFMA.FTZ R35, R0, R26, R35 ;  /* 0x0000001a00237223 */ /* 0x010fe20000010023 */
[----:B------:R-:W-:Y:S01]  /*10b00*/  VIADD R26, R17, 0x60 ;  /* 0x00000060111a7836 */ /* 0x000fe20000000000 */
[C---:B------:R-:W-:Y:S01]  /*10b10*/  ISETP.GE.AND P0, PT, R18.reuse, R120, PT ;  /* 0x000000781200720c */ /* 0x040fe20003f06270 */
[----:B------:R-:W-:Y:S01]  /*10b20*/  MUFU.TANH R93, R93 ;  /* 0x0000005d005d7308 */ /* 0x000fe20000002400 */
[----:B------:R-:W-:Y:S02]  /*10b30*/  ISETP.GE.AND P2, PT, R18, R59, PT ;  /* 0x0000003b1200720c */ /* 0x000fe40003f46270 */
[----:B------:R-:W-:Y:S02]  /*10b40*/  I2FP.F32.U32 R18, R18 ;  /* 0x0000001200127245 */ /* 0x000fe40000201000 */
[----:B------:R-:W-:-:S02]  /*10b50*/  FSEL R137, R11, -INF , !P5 ;  /* 0xff8000000b897808 */ /* 0x000fc40006800000 */
[----:B------:R-:W-:Y:S01]  /*10b60*/  FSEL R138, R138, -INF , !P3 ;  /* 0xff8000008a8a7808 */ /* 0x000fe20005800000 */
[----:B------:R-:W-:Y:S01]  /*10b70*/  MUFU.TANH R95, R95 ;  /* 0x0000005f005f7308 */ /* 0x000fe20000002400 */
[----:B------:R-:W-:Y:S01]  /*10b80*/  FSEL R135, R31, -INF , !P4 ;  /* 0xff8000001f877808 */ /* 0x000fe20006000000 */
[CC--:B-1----:R-:W-:Y:S01]  /*10b90*/  FFMA.FTZ R37, R0.reuse, R18.reuse, R37 ;  /* 0x0000001200257223 */ /* 0x0c2fe20000010025 */
[----:B------:R-:W-:Y:S01]  /*10ba0*/  FSEL R136, R35, -INF , !P1 ;  /* 0xff80000023887808 */ /* 0x000fe20004800000 */
[----:B--2---:R-:W-:Y:S01]  /*10bb0*/  FFMA.FTZ R3, R0, R18, R3 ;  /* 0x0000001200037223 */ /* 0x004fe20000010003 */
[CC--:B------:R-:W-:Y:S01]  /*10bc0*/  ISETP.GE.AND P5, PT, R26.reuse, R120.reuse, PT ;  /* 0x000000781a00720c */ /* 0x0c0fe20003fa6270 */
[----:B------:R-:W-:Y:S01]  /*10bd0*/  VIADD R18, R17, 0x71 ;  /* 0x0000007111127836 */ /* 0x000fe20000000000 */
[----:B------:R-:W-:Y:S01]  /*10be0*/  ISETP.GE.AND P3, PT, R26, R59, PT ;  /* 0x0000003b1a00720c */ /* 0x000fe20003f66270 */
[----:B------:R-:W-:Y:S01]  /*10bf0*/  MUFU.TANH R11, R88 ;  /* 0x00000058000b7308 */ /* 0x000fe20000002400 */
[----:B------:R-:W-:-:S02]  /*10c00*/  ISETP.GE.AND P4, PT, R24, R120, PT ;  /* 0x000000781800720c */ /* 0x000fc40003f86270 */
[-C--:B------:R-:W-:Y:S02]  /*10c10*/  ISETP.GE.AND P1, PT, R24, R59.reuse, PT ;  /* 0x0000003b1800720c */ /* 0x080fe40003f26270 */
[----:B------:R-:W-:Y:S02]  /*10c20*/  I2FP.F32.U32 R26, R26 ;  /* 0x0000001a001a7245 */ /* 0x000fe40000201000 */
[----:B------:R-:W-:Y:S01]  /*10c30*/  I2FP.F32.U32 R24, R24 ;  /* 0x0000001800187245 */ /* 0x000fe20000201000 */
[----:B------:R-:W-:Y:S01]  /*10c40*/  MUFU.TANH R31, R90 ;  /* 0x0000005a001f7308 */ /* 0x000fe20000002400 */
        /* <DEDUP_REMOVED lines=8> */
[C---:B------:R-:W-:Y:S01]  /*10cd0*/  ISETP.GE.AND P0, PT, R18.reuse, R120, PT ;  /* 0x000000781200720c */ /* 0x040fe20003f06270 */
[----:B------:R-:W1:Y:S01]  /*10ce0*/  MUFU.TANH R91, R91 ;  /* 0x0000005b005b7308 */ /* 0x000e620000002400 */
[----:B------:R-:W-:-:S02]  /*10cf0*/  ISETP.GE.AND P2, PT, R18, R59, PT ;  /* 0x0000003b1200720c */ /* 0x000fc40003f46270 */
[----:B------:R-:W-:Y:S02]  /*10d00*/  I2FP.F32.U32 R18, R18 ;  /* 0x0000001200127245 */ /* 0x000fe40000201000 */
[----:B------:R-:W-:Y:S02]  /*10d10*/  FSEL R125, R41, -INF , !P5 ;  /* 0xff800000297d7808 */ /* 0x000fe40006800000 */
[----:B------:R-:W-:Y:S01]  /*10d20*/  FSEL R124, R43, -INF , !P3 ;  /* 0xff8000002b7c7808 */ /* 0x000fe20005800000 */
[----:B------:R2:W4:Y:S01]  /*10d30*/  MUFU.TANH R33, R2 ;  /* 0x0000000200217308 */ /* 0x0005220000002400 */
[----:B------:R-:W-:Y:S01]  /*10d40*/  FSEL R121, R97, -INF , !P4 ;  /* 0xff80000061797808 */ /* 0x000fe20006000000 */
[----:B---3--:R-:W-:Y:S01]  /*10d50*/  FFMA.FTZ R64, R0, R18, R89 ;  /* 0x0000001200407223 */ /* 0x008fe20000010059 */
[----:B------:R-:W-:Y:S02]  /*10d60*/  FSEL R66, R66, -INF , !P1 ;  /* 0xff80000042427808 */ /* 0x000fe40004800000 */
[----:B------:R-:W-:-:S02]  /*10d70*/  ISETP.GE.AND P5, PT, R26, R120, PT ;  /* 0x000000781a00720c */ /* 0x000fc40003fa6270 */
[-C--:B------:R-:W-:Y:S01]  /*10d80*/  ISETP.GE.AND P3, PT, R26, R59.reuse, PT ;  /* 0x0000003b1a00720c */ /* 0x080fe20003f66270 */
[----:B------:R-:W3:Y:S01]  /*10d90*/  MUFU.TANH R85, R85 ;  /* 0x0000005500557308 */ /* 0x000ee20000002400 */
[----:B------:R-:W-:Y:S01]  /*10da0*/  BAR.SYNC.DEFER_BLOCKING 0x0 ;  /* 0x0000000000007b1d */ /* 0x000fe20000010000 */
[----:B------:R-:W-:Y:S01]  /*10db0*/  ISETP.GE.AND P4, PT, R24, R120, PT ;  /* 0x000000781800720c */ /* 0x000fe20003f86270 */
[----:B-1----:R-:W-:Y:S01]  /*10dc0*/  FFMA.FTZ R91, R0, R18, R91 ;  /* 0x00000012005b7223 */ /* 0x002fe2000001005b */
[----:B------:R-:W-:Y:S02]  /*10dd0*/  ISETP.GE.AND P1, PT, R24, R59, PT ;  /* 0x0000003b1800720c */ /* 0x000fe40003f26270 */
[----:B------:R-:W-:Y:S02]  /*10de0*/  I2FP.F32.U32 R26, R26 ;  /* 0x0000001a001a7245 */ /* 0x000fe40000201000 */
[----:B------:R-:W-:Y:S01]  /*10df0*/  I2FP.F32.U32 R24, R24 ;  /* 0x0000001800187245 */ /* 0x000fe20000201000 */
[----:B------:R-:W1:Y:S01]  /*10e00*/  MUFU.TANH R87, R87 ;  /* 0x0000005700577308 */ /* 0x000e620000002400 */
[----:B--2---:R-:W-:-:S02]  /*10e10*/  VIADD R2, R17, 0x79 ;  /* 0x0000007911027836 */ /* 0x004fc40000000000 */
[CC--:B------:R-:W-:Y:S01]  /*10e20*/  FFMA.FTZ R65, R0.reuse, R26.reuse, R93 ;  /* 0x0000001a00417223 */ /* 0x0c0fe2000001005d */
[C---:B------:R-:W-:Y:S01]  /*10e30*/  FFMA.FTZ R60, R0.reuse, R26, R95 ;  /* 0x0000001a003c7223 */ /* 0x040fe2000001005f */
[CC--:B------:R-:W-:Y:S01]  /*10e40*/  FFMA.FTZ R11, R0.reuse, R24.reuse, R11 ;  /* 0x00000018000b7223 */ /* 0x0c0fe2000001000b */
[----:B------:R-:W-:Y:S01]  /*10e50*/  FFMA.FTZ R31, R0, R24, R31 ;  /* 0x00000018001f7223 */ /* 0x000fe2000001001f */
[----:B------:R-:W-:Y:S02]  /*10e60*/  FSEL R64, R64, -INF , !P0 ;  /* 0xff80000040407808 */ /* 0x000fe40004000000 */
[----:B------:R-:W-:Y:S02]  /*10e70*/  ISETP.NE.AND P0, PT, R56, 0x1, PT ;  /* 0x000000013800780c */ /* 0x000fe40003f05270 */
[----:B------:R-:W-:Y:S02]  /*10e80*/  FSEL R65, R65, -INF , !P5 ;  /* 0xff80000041417808 */ /* 0x000fe40006800000 */
[----:B------:R-:W-:-:S02]  /*10e90*/  FSEL R60, R60, -INF , !P3 ;  /* 0xff8000003c3c7808 */ /* 0x000fc40005800000 */
[----:B------:R-:W-:Y:S02]  /*10ea0*/  FSEL R63, R11, -INF , !P4 ;  /* 0xff8000000b3f7808 */ /* 0x000fe40006000000 */
[----:B------:R-:W-:Y:S02]  /*10eb0*/  FSEL R48, R31, -INF , !P1 ;  /* 0xff8000001f307808 */ /* 0x000fe40004800000 */
[CC--:B------:R-:W-:Y:S02]  /*10ec0*/  ISETP.GE.AND P5, PT, R17.reuse, R120.reuse, PT ;  /* 0x000000781100720c */ /* 0x0c0fe40003fa6270 */
[-C--:B------:R-:W-:Y:S02]  /*10ed0*/  ISETP.GE.AND P3, PT, R17, R59.reuse, PT ;  /* 0x0000003b1100720c */ /* 0x080fe40003f66270 */
[C---:B------:R-:W-:Y:S02]  /*10ee0*/  ISETP.GE.AND P4, PT, R2.reuse, R120, PT ;  /* 0x000000780200720c */ /* 0x040fe40003f86270 */
[----:B------:R-:W-:-:S02]  /*10ef0*/  ISETP.GE.AND P1, PT, R2, R59, PT ;  /* 0x0000003b0200720c */ /* 0x000fc40003f26270 */
[----:B------:R-:W-:Y:S02]  /*10f00*/  I2FP.F32.U32 R17, R17 ;  /* 0x0000001100117245 */ /* 0x000fe40000201000 */
[----:B------:R-:W-:-:S03]  /*10f10*/  I2FP.F32.U32 R2, R2 ;  /* 0x0000000200027245 */ /* 0x000fc60000201000 */
[CC--:B------:R-:W-:Y:S01]  /*10f20*/  FFMA.FTZ R11, R0.reuse, R17.reuse, R47 ;  /* 0x00000011000b7223 */ /* 0x0c0fe2000001002f */
[C---:B----4-:R-:W-:Y:S01]  /*10f30*/  FFMA.FTZ R18, R0.reuse, R17, R33 ;  /* 0x0000001100127223 */ /* 0x050fe20000010021 */
[CC--:B---3--:R-:W-:Y:S01]  /*10f40*/  FFMA.FTZ R55, R0.reuse, R2.reuse, R85 ;  /* 0x0000000200377223 */ /* 0x0c8fe20000010055 */
[----:B-1----:R-:W-:Y:S01]  /*10f50*/  FFMA.FTZ R44, R0, R2, R87 ;  /* 0x00000002002c7223 */ /* 0x002fe20000010057 */
[----:B------:R-:W-:Y:S02]  /*10f60*/  FSEL R47, R91, -INF , !P2 ;  /* 0xff8000005b2f7808 */ /* 0x000fe40005000000 */
        /* <DEDUP_REMOVED lines=17> */
.L_x_2214:
        /* <DEDUP_REMOVED lines=9> */
[----:B------:R-:W-:-:S04]  /*11110*/  LOP3.LUT R58, R58, R3, RZ, 0x3c, !PT ;  /* 0x000000033a3a7212 */ /* 0x000fc800078e3cff */
        /* <DEDUP_REMOVED lines=50> */
.L_x_2215:
        /* <DEDUP_REMOVED lines=77> */
.L_x_2217:
[----:B------:R2:W-:Y:S02]  /*11910*/  STS.128 [R163+0x8800], RZ ;  /* 0x008800ffa3007388 */ /* 0x0005e40000000c00 */
.L_x_2218:
[----:B------:R-:W-:Y:S05]  /*11920*/  BSYNC.RECONVERGENT B0 ;  /* 0x0000000000007941 */ /* 0x000fea0003800200 */
.L_x_2216:
[----:B------:R-:W0:Y:S02]  /*11930*/  LDGDEPBAR ;  /* 0x00000000000079af */ /* 0x000e240000000000 */
.L_x_2213:
        /* <DEDUP_REMOVED lines=31> */
[----:B---3--:R-:W-:Y:S02]  /*11b30*/  FMNMX.FTZ R31, R55, R2, !PT ;  /* 0x00000002371f7209 */ /* 0x008fe40007810000 */
[----:B------:R-:W-:Y:S02]  /*11b40*/  FMNMX.FTZ R26, R44, R3, !PT ;  /* 0x000000032c1a7209 */ /* 0x000fe40007810000 */
[----:B------:R-:W-:Y:S01]  /*11b50*/  IADD3 R123, PT, PT, R57, R128, RZ ;  /* 0x00000080397b7210 */ /* 0x000fe20007ffe0ff */
[----:B------:R-:W3:Y:S03]  /*11b60*/  SHFL.BFLY PT, R24, R31, 0x2, 0x1f ;  /* 0x0c401f001f187f89 */ /* 0x000ee600000e0000 */
[----:B------:R-:W-:Y:S01]  /*11b70*/  LEA R123, R123, UR4, 0x1 ;  /* 0x000000047b7b7c11 */ /* 0x000fe2000f8e08ff */
[----:B------:R-:W4:Y:S04]  /*11b80*/  SHFL.BFLY PT, R17, R26, 0x2, 0x1f ;  /* 0x0c401f001a117f89 */ /* 0x000f2800000e0000 */
[----:B------:R-:W-:Y:S04]  /*11b90*/  LDSM.16.MT88.4 R108, [R123+0x9000] ;  /* 0x009000007b6c783b */ /* 0x000fe80000004200 */
[----:B------:R-:W-:Y:S04]  /*11ba0*/  LDSM.16.MT88.4 R92, [R123+0xb000] ;  /* 0x00b000007b5c783b */ /* 0x000fe80000004200 */
[----:B------:R-:W-:Y:S01]  /*11bb0*/  LDSM.16.MT88.4 R76, [R123+0xd000] ;  /* 0x00d000007b4c783b */ /* 0x000fe20000004200 */
[----:B---3--:R-:W-:-:S02]  /*11bc0*/  FMNMX.FTZ R24, R31, R24, !PT ;  /* 0x000000181f187209 */ /* 0x008fc40007810000 */
[----:B----4-:R-:W-:-:S03]  /*11bd0*/  FMNMX.FTZ R17, R26, R17, !PT ;  /* 0x000000111a117209 */ /* 0x010fc60007810000 */
[----:B------:R-:W3:Y:S04]  /*11be0*/  SHFL.BFLY PT, R3, R24, 0x1, 0x1f ;  /* 0x0c201f0018037f89 */ /* 0x000ee800000e0000 */
[----:B------:R-:W4:Y:S01]  /*11bf0*/  SHFL.BFLY PT, R2, R17, 0x1, 0x1f ;  /* 0x0c201f0011027f89 */ /* 0x000f2200000e0000 */
[----:B---3--:R-:W-:Y:S02]  /*11c00*/  FMNMX.FTZ R3, R24, R3, !PT ;  /* 0x0000000318037209 */ /* 0x008fe40007810000 */
[----:B------:R-:W-:Y:S02]  /*11c10*/  IADD3 R24, PT, PT, R126, R123, RZ ;  /* 0x0000007b7e187210 */ /* 0x000fe40007ffe0ff */
[----:B----4-:R-:W-:Y:S01]  /*11c20*/  FMNMX.FTZ R2, R17, R2, !PT ;  /* 0x0000000211027209 */ /* 0x010fe20007810000 */
[C---:B-1----:R-:W-:Y:S01]  /*11c30*/  FMUL.FTZ R58, R3.reuse, UR10 ;  /* 0x0000000a033a7c20 */ /* 0x042fe20008410000 */
[----:B------:R-:W-:Y:S01]  /*11c40*/  FSETP.NEU.FTZ.AND P1, PT, R3, -INF , PT ;  /* 0xff8000000300780b */ /* 0x000fe20003f3d000 */
[----:B------:R-:W1:Y:S02]  /*11c50*/  LDSM.16.MT88.4 R100, [R24+0x9000] ;  /* 0x009000001864783b */ /* 0x000e640000004200 */
[----:B------:R-:W-:Y:S01]  /*11c60*/  FMUL.FTZ R51, R2, UR10 ;  /* 0x0000000a02337c20 */ /* 0x000fe20008410000 */
[----:B------:R-:W-:Y:S01]  /*11c70*/  FSEL R58, R58, RZ, P1 ;  /* 0x000000ff3a3a7208 */ /* 0x000fe20000800000 */
[----:B------:R-:W3:Y:S01]  /*11c80*/  LDSM.16.MT88.4 R84, [R24+0xb000] ;  /* 0x00b000001854783b */ /* 0x000ee20000004200 */
        /* <DEDUP_REMOVED lines=13> */
[----:B------:R-:W4:Y:S01]  /*11d60*/  LDSM.16.MT88.4 R4, [R24+0xd000] ;  /* 0x00d000001804783b */ /* 0x000f220000004200 */
[--C-:B------:R-:W-:Y:S01]  /*11d70*/  FFMA.FTZ R34, R9, UR10, -R58.reuse ;  /* 0x0000000a09227c23 */ /* 0x100fe2000801083a */
[--C-:B------:R-:W-:Y:S01]  /*11d80*/  FFMA.FTZ R36, R10, UR10, -R51.reuse ;  /* 0x0000000a0a247c23 */ /* 0x100fe20008010833 */
[--C-:B------:R-:W-:Y:S01]  /*11d90*/  FFMA.FTZ R31, R8, UR10, -R51.reuse ;  /* 0x0000000a081f7c23 */ /* 0x100fe20008010833 */
[--C-:B------:R-:W-:Y:S01]  /*11da0*/  FFMA.FTZ R42, R13, UR10, -R58.reuse ;  /* 0x0000000a0d2a7c23 */ /* 0x100fe2000801083a */
[----:B------:R-:W5:Y:S01]  /*11db0*/  LDSM.16.MT88.4 R8, [R24+0x9400] ;  /* 0x009400001808783b */ /* 0x000f620000004200 */
[--C-:B------:R-:W-:Y:S01]  /*11dc0*/  FFMA.FTZ R38, R12, UR10, -R51.reuse ;  /* 0x0000000a0c267c23 */ /* 0x100fe20008010833 */
[----:B------:R-:W2:Y:S01]  /*11dd0*/  MUFU.EX2 R49, R49 ;  /* 0x0000003100317308 */ /* 0x000ea20000000800 */
[--C-:B------:R-:W-:Y:S01]  /*11de0*/  FFMA.FTZ R35, R16, UR10, -R51.reuse ;  /* 0x0000000a10237c23 */ /* 0x100fe20008010833 */
[----:B------:R-:W5:Y:S01]  /*11df0*/  LDSM.16.MT88.4 R12, [R123+0x9400] ;  /* 0x009400007b0c783b */ /* 0x000f620000004200 */
[--C-:B------:R-:W-:Y:S01]  /*11e00*/  FFMA.FTZ R33, R27, UR10, -R58.reuse ;  /* 0x0000000a1b217c23 */ /* 0x100fe2000801083a */
[--C-:B------:R-:W-:Y:S01]  /*11e10*/  FFMA.FTZ R30, R25, UR10, -R58.reuse ;  /* 0x0000000a191e7c23 */ /* 0x100fe2000801083a */
[--C-:B------:R-:W-:Y:S01]  /*11e20*/  FFMA.FTZ R27, R28, UR10, -R51.reuse ;  /* 0x0000000a1c1b7c23 */ /* 0x100fe20008010833 */
[----:B------:R-:W5:Y:S01]  /*11e30*/  LDSM.16.MT88.4 R16, [R123+0xb400] ;  /* 0x00b400007b10783b */ /* 0x000f620000004200 */
[--C-:B------:R-:W-:Y:S01]  /*11e40*/  FFMA.FTZ R29, R23, UR10, -R58.reuse ;  /* 0x0000000a171d7c23 */ /* 0x100fe2000801083a */
[----:B------:R-:W-:Y:S01]  /*11e50*/  MUFU.EX2 R50, R50 ;  /* 0x0000003200327308 */ /* 0x000fe20000000800 */
[--C-:B------:R-:W-:Y:S01]  /*11e60*/  FFMA.FTZ R26, R21, UR10, -R58.reuse ;  /* 0x0000000a151a7c23 */ /* 0x100fe2000801083a */
[--C-:B------:R-:W-:Y:S01]  /*11e70*/  FFMA.FTZ R32, R32, UR10, -R51.reuse ;  /* 0x0000000a20207c23 */ /* 0x100fe20008010833 */
[--C-:B------:R-:W-:Y:S01]  /*11e80*/  FFMA.FTZ R28, R22, UR10, -R51.reuse ;  /* 0x0000000a161c7c23 */ /* 0x100fe20008010833 */
[--C-:B------:R-:W-:Y:S01]  /*11e90*/  FFMA.FTZ R25, R20, UR10, -R51.reuse ;  /* 0x0000000a14197c23 */ /* 0x100fe20008010833 */
[--C-:B------:R-:W-:Y:S01]  /*11ea0*/  FFMA.FTZ R126, R131, UR10, -R58.reuse ;  /* 0x0000000a837e7c23 */ /* 0x100fe2000801083a */
[----:B------:R-:W-:Y:S01]  /*11eb0*/  LDSM.16.MT88.4 R20, [R24+0x9800] ;  /* 0x009800001814783b */ /* 0x000fe20000004200 */
[--C-:B------:R-:W-:Y:S01]  /*11ec0*/  FFMA.FTZ R57, R129, UR10, -R58.reuse ;  /* 0x0000000a81397c23 */ /* 0x100fe2000801083a */
[----:B------:R-:W1:Y:S01]  /*11ed0*/  MUFU.EX2 R41, R41 ;  /* 0x0000002900297308 */ /* 0x000e620000000800 */
        /* <DEDUP_REMOVED lines=25> */
[----:B------:R-:W-:Y:S01]  /*12070*/  FADD.FTZ R49, R52, R49 ;  /* 0x0000003134317221 */ /* 0x000fe20000010000 */
[----:B------:R-:W-:Y:S01]  /*12080*/  FFMA.FTZ R169, R44, UR10, -R51 ;  /* 0x0000000a2ca97c23 */ /* 0x000fe20008010833 */
[----:B------:R-:W-:Y:S01]  /*12090*/  FFMA.FTZ R63, R63, UR10, -R58 ;  /* 0x0000000a3f3f7c23 */ /* 0x000fe2000801083a */
[----:B------:R-:W-:Y:S01]  /*120a0*/  MOV R166, 0xffffffff ;  /* 0xffffffff00a67802 */ /* 0x000fe20000000f00 */
[----:B------:R-:W-:Y:S01]  /*120b0*/  FADD.FTZ R52, R50, R49 ;  /* 0x0000003132347221 */ /* 0x000fe20000010000 */
[----:B------:R-:W-:Y:S01]  /*120c0*/  IADD3 R168, PT, PT, R123, 0x9000, RZ ;  /* 0x000090007ba87810 */ /* 0x000fe20007ffe0ff */
[----:B------:R-:W1:Y:S01]  /*120d0*/  MUFU.EX2 R40, R40 ;  /* 0x0000002800287308 */ /* 0x000e620000000800 */
[----:B--2---:R-:W-:Y:S01]  /*120e0*/  F2FP.BF16.F32.PACK_AB R69, R53, R54 ;  /* 0x000000363545723e */ /* 0x004fe200000010ff */
[----:B------:R-:W-:Y:S01]  /*120f0*/  FADD.FTZ R54, R54, R53 ;  /* 0x0000003536367221 */ /* 0x000fe20000010000 */
[----:B------:R-:W-:-:S05]  /*12100*/  FADD.FTZ R41, R41, R52 ;  /* 0x0000003429297221 */ /* 0x000fca0000010000 */
[----:B------:R-:W-:Y:S08]  /*12110*/  MUFU.EX2 R42, R42 ;  /* 0x0000002a002a7308 */ /* 0x000ff00000000800 */
[----:B------:R-:W2:Y:S01]  /*12120*/  MUFU.EX2 R39, R39 ;  /* 0x0000002700277308 */ /* 0x000ea20000000800 */
[----:B-1----:R-:W-:Y:S01]  /*12130*/  F2FP.BF16.F32.PACK_AB R71, R40, R43 ;  /* 0x0000002b2847723e */ /* 0x002fe200000010ff */
        /* <DEDUP_REMOVED lines=11> */
[C---:B---3--:R-:W-:Y:S07]  /*121f0*/  HMMA.16816.F32.BF16 R88, R68.reuse, R84, RZ ;  /* 0x000000544458723c */ /* 0x048fee00000418ff */
        /* <DEDUP_REMOVED lines=11> */
[----:B----4-:R-:W-:Y:S01]  /*122b0*/  HMMA.16816.F32.BF16 R72, R68, R4, RZ ;  /* 0x000000044448723c */ /* 0x010fe200000418ff */
[----:B--2---:R-:W-:Y:S01]  /*122c0*/  F2FP.BF16.F32.PACK_AB R4, R39, R42 ;  /* 0x0000002a2704723e */ /* 0x004fe200000010ff */
        /* <DEDUP_REMOVED lines=8> */
[----:B---3--:R-:W-:Y:S01]  /*12350*/  F2FP.BF16.F32.PACK_AB R7, R31, R36 ;  /* 0x000000241f07723e */ /* 0x008fe200000010ff */
[----:B------:R-:W-:Y:S02]  /*12360*/  FADD.FTZ R37, R37, R42 ;  /* 0x0000002a25257221 */ /* 0x000fe40000010000 */
[----:B------:R-:W-:Y:S01]  /*12370*/  FADD.FTZ R36, R36, R35 ;  /* 0x0000002324247221 */ /* 0x000fe20000010000 */
[----:B------:R-:W-:Y:S01]  /*12380*/  MUFU.EX2 R28, R28 ;  /* 0x0000001c001c7308 */ /* 0x000fe20000000800 */
[----:B------:R-:W-:-:S02]  /*12390*/  FADD.FTZ R34, R34, R37 ;  /* 0x0000002522227221 */ /* 0x000fc40000010000 */
[----:B-----5:R-:W-:Y:S01]  /*123a0*/  HMMA.16816.F32.BF16 R104, R4, R8, R104 ;  /* 0x000000080468723c */ /* 0x020fe20000041868 */
        /* <DEDUP_REMOVED lines=35> */
[----:B------:R-:W-:Y:S01]  /*125e0*/  F2FP.BF16.F32.PACK_AB R6, R26, R29 ;  /* 0x0000001d1a06723e */ /* 0x000fe200000010ff */
[----:B------:R-:W-:Y:S01]  /*125f0*/  FADD.FTZ R32, R32, R31 ;  /* 0x0000001f20207221 */ /* 0x000fe20000010000 */
[----:B--2---:R-:W-:Y:S01]  /*12600*/  F2FP.BF16.F32.PACK_AB R7, R25, R28 ;  /* 0x0000001c1907723e */ /* 0x004fe200000010ff */
[----:B------:R-:W-:Y:S02]  /*12610*/  FADD.FTZ R30, R30, R33 ;  /* 0x000000211e1e7221 */ /* 0x000fe40000010000 */
[----:B------:R-:W2:Y:S01]  /*12620*/  MUFU.EX2 R147, R147 ;  /* 0x0000009300937308 */ /* 0x000ea20000000800 */
        /* <DEDUP_REMOVED lines=25> */
[----:B------:R-:W-:Y:S01]  /*127c0*/  MUFU.EX2 R169, R169 ;  /* 0x000000a900a97308 */ /* 0x000fe20000000800 */
[C---:B-1----:R-:W-:Y:S08]  /*127d0*/  HMMA.16816.F32.BF16 R88, R4.reuse, R8, R88 ;  /* 0x000000080458723c */ /* 0x042ff00000041858 */
[C---:B------:R-:W-:Y:S01]  /*127e0*/  HMMA.16816.F32.BF16 R84, R4.reuse, R10, R84 ;  /* 0x0000000a0454723c */ /* 0x040fe20000041854 */
[----:B------:R-:W1:Y:S07]  /*127f0*/  LDSM.16.MT88.4 R8, [R24+0xd800] ;  /* 0x00d800001808783b */ /* 0x000e6e0000004200 */
[C---:B-1----:R-:W-:Y:S08]  /*12800*/  HMMA.16816.F32.BF16 R72, R4.reuse, R8, R72 ;  /* 0x000000080448723c */ /* 0x042ff00000041848 */
[----:B------:R-:W-:Y:S01]  /*12810*/  HMMA.16816.F32.BF16 R68, R4, R10, R68 ;  /* 0x0000000a0444723c */ /* 0x000fe20000041844 */
[----:B------:R-:W1:Y:S01]  /*12820*/  LDSM.16.MT88.4 R8, [R24+0x9c00] ;  /* 0x009c00001808783b */ /* 0x000e620000004200 */
[----:B----4-:R-:W-:Y:S01]  /*12830*/  F2FP.BF16.F32.PACK_AB R4, R127, R130 ;  /* 0x000000827f04723e */ /* 0x010fe200000010ff */
[----:B------:R-:W-:Y:S01]  /*12840*/  FADD.FTZ R130, R130, R29 ;  /* 0x0000001d82827221 */ /* 0x000fe20000010000 */
[----:B---3--:R-:W-:Y:S01]  /*12850*/  F2FP.BF16.F32.PACK_AB R5, R131, R132 ;  /* 0x000000848305723e */ /* 0x008fe200000010ff */
[----:B------:R-:W-:Y:S01]  /*12860*/  FADD.FTZ R132, R132, R25 ;  /* 0x0000001984847221 */ /* 0x000fe20000010000 */
[----:B------:R-:W-:Y:S01]  /*12870*/  F2FP.BF16.F32.PACK_AB R6, R57, R126 ;  /* 0x0000007e3906723e */ /* 0x000fe200000010ff */
[----:B------:R-:W-:Y:S01]  /*12880*/  FADD.FTZ R127, R127, R130 ;  /* 0x000000827f7f7221 */ /* 0x000fe20000010000 */
[----:B-----5:R-:W-:Y:S01]  /*12890*/  F2FP.BF16.F32.PACK_AB R7, R128, R129 ;  /* 0x000000818007723e */ /* 0x020fe200000010ff */
        /* <DEDUP_REMOVED lines=48> */
[----:B------:R-:W-:Y:S01]  /*12ba0*/  MUFU.EX2 R21, R21 ;  /* 0x0000001500157308 */ /* 0x000fe20000000800 */
[----:B------:R-:W-:Y:S01]  /*12bb0*/  HMMA.16816.F32.BF16 R96, R4, R16, R96 ;  /* 0x000000100460723c */ /* 0x000fe20000041860 */
[----:B------:R-:W-:Y:S01]  /*12bc0*/  FFMA.FTZ R58, R47, UR10, -R51 ;  /* 0x0000000a2f3a7c23 */ /* 0x000fe20008010833 */
[----:B------:R-:W-:Y:S01]  /*12bd0*/  FADD.FTZ R141, R141, R142 ;  /* 0x0000008e8d8d7221 */ /* 0x000fe20000010000 */
[----:B------:R-:W-:-:S04]  /*12be0*/  FADD.FTZ R145, R145, R162 ;  /* 0x000000a291917221 */ /* 0x000fc80000010000 */
[----:B------:R-:W2:Y:S01]  /*12bf0*/  MUFU.EX2 R22, R22 ;  /* 0x0000001600167308 */ /* 0x000ea20000000800 */
[C---:B------:R-:W-:Y:S01]  /*12c00*/  HMMA.16816.F32.BF16 R92, R4.reuse, R18, R92 ;  /* 0x00000012045c723c */ /* 0x040fe2000004185c */
[----:B------:R-:W-:Y:S06]  /*12c10*/  LDSM.16.MT88.4 R16, [R123+0xc400] ;  /* 0x00c400007b10783b */ /* 0x000fec0000004200 */
[----:B------:R-:W-:Y:S01]  /*12c20*/  MUFU.EX2 R23, R23 ;  /* 0x0000001700177308 */ /* 0x000fe20000000800 */
[C---:B-1----:R-:W-:Y:S07]  /*12c30*/  HMMA.16816.F32.BF16 R112, R4.reuse, R8, R112 ;  /* 0x000000080470723c */ /* 0x042fee0000041870 */
[----:B------:R-:W1:Y:S01]  /*12c40*/  MUFU.EX2 R135, R135 ;  /* 0x0000008700877308 */ /* 0x000e620000000800 */
[C---:B------:R-:W-:Y:S01]  /*12c50*/  HMMA.16816.F32.BF16 R108, R4.reuse, R10, R108 ;  /* 0x0000000a046c723c */ /* 0x040fe2000004186c */
[----:B------:R-:W3:Y:S06]  /*12c60*/  LDSM.16.MT88.4 R8, [R24+0xc000] ;  /* 0x00c000001808783b */ /* 0x000eec0000004200 */
[----:B------:R-:W4:Y:S01]  /*12c70*/  MUFU.EX2 R133, R133 ;  /* 0x0000008500857308 */ /* 0x000f220000000800 */
[C---:B------:R-:W-:Y:S07]  /*12c80*/  HMMA.16816.F32.BF16 R80, R4.reuse, R12, R80 ;  /* 0x0000000c0450723c */ /* 0x040fee0000041850 */
[----:B------:R-:W5:Y:S01]  /*12c90*/  MUFU.EX2 R138, R138 ;  /* 0x0000008a008a7308 */ /* 0x000f620000000800 */
[C---:B------:R-:W-:Y:S01]  /*12ca0*/  HMMA.16816.F32.BF16 R76, R4.reuse, R14, R76 ;  /* 0x0000000e044c723c */ /* 0x040fe2000004184c */
[----:B------:R-:W-:Y:S06]  /*12cb0*/  LDSM.16.MT88.4 R12, [R123+0xa400] ;  /* 0x00a400007b0c783b */ /* 0x000fec0000004200 */
[----:B------:R-:W-:Y:S08]  /*12cc0*/  MUFU.EX2 R134, R134 ;  /* 0x0000008600867308 */ /* 0x000ff00000000800 */
[----:B------:R-:W5:Y:S08]  /*12cd0*/  MUFU.EX2 R67, R67 ;  /* 0x0000004300437308 */ /* 0x000f700000000800 */
[----:B------:R-:W-:Y:S01]  /*12ce0*/  MUFU.EX2 R47, R63 ;  /* 0x0000003f002f7308 */ /* 0x000fe20000000800 */
[C---:B---3--:R-:W-:Y:S07]  /*12cf0*/  HMMA.16816.F32.BF16 R88, R4.reuse, R8, R88 ;  /* 0x000000080458723c */ /* 0x048fee0000041858 */
[----:B------:R-:W-:Y:S01]  /*12d00*/  MUFU.EX2 R44, R64 ;  /* 0x00000040002c7308 */ /* 0x000fe20000000800 */
[C---:B------:R-:W-:Y:S01]  /*12d10*/  HMMA.16816.F32.BF16 R84, R4.reuse, R10, R84 ;  /* 0x0000000a0454723c */ /* 0x040fe20000041854 */
[----:B------:R-:W3:Y:S06]  /*12d20*/  LDSM.16.MT88.4 R8, [R24+0xe000] ;  /* 0x00e000001808783b */ /* 0x000eec0000004200 */
[----:B------:R-:W-:Y:S08]  /*12d30*/  MUFU.EX2 R49, R61 ;  /* 0x0000003d00317308 */ /* 0x000ff00000000800 */
[----:B------:R-:W-:Y:S01]  /*12d40*/  MUFU.EX2 R50, R58 ;  /* 0x0000003a00327308 */ /* 0x000fe20000000800 */
[C---:B---3--:R-:W-:Y:S08]  /*12d50*/  HMMA.16816.F32.BF16 R72, R4.reuse, R8, R72 ;  /* 0x000000080448723c */ /* 0x048ff00000041848 */
[----:B------:R-:W-:Y:S01]  /*12d60*/  HMMA.16816.F32.BF16 R68, R4, R10, R68 ;  /* 0x0000000a0444723c */ /* 0x000fe20000041844 */
[----:B------:R-:W3:Y:S01]  /*12d70*/  LDSM.16.MT88.4 R8, [R24+0xa400] ;  /* 0x00a400001808783b */ /* 0x000ee20000004200 */
[----:B--2---:R-:W-:Y:S01]  /*12d80*/  F2FP.BF16.F32.PACK_AB R4, R21, R22 ;  /* 0x000000161504723e */ /* 0x004fe200000010ff */
[----:B------:R-:W-:Y:S01]  /*12d90*/  FADD.FTZ R22, R22, R141 ;  /* 0x0000008d16167221 */ /* 0x000fe20000010000 */
[----:B-1----:R-:W-:Y:S01]  /*12da0*/  F2FP.BF16.F32.PACK_AB R5, R135, R140 ;  /* 0x0000008c8705723e */ /* 0x002fe200000010ff */
        /* <DEDUP_REMOVED lines=24> */
[C---:B-1----:R-:W-:Y:S08]  /*12f30*/  HMMA.16816.F32.BF16 R72, R4.reuse, R8, R72 ;  /* 0x000000080448723c */ /* 0x042ff00000041848 */
[----:B------:R-:W-:Y:S01]  /*12f40*/  HMMA.16816.F32.BF16 R68, R4, R10, R68 ;  /* 0x0000000a0444723c */ /* 0x000fe20000041844 */
[----:B------:R-:W1:Y:S01]  /*12f50*/  LDSM.16.MT88.4 R8, [R24+0xa800] ;  /* 0x00a800001808783b */ /* 0x000e620000004200 */
[--C-:B------:R-:W-:Y:S01]  /*12f60*/  FFMA.FTZ R6, R60, UR10, -R51.reuse ;  /* 0x0000000a3c067c23 */ /* 0x100fe20008010833 */
[----:B-----5:R-:W-:Y:S01]  /*12f70*/  F2FP.BF16.F32.PACK_AB R4, R121, R138 ;  /* 0x0000008a7904723e */ /* 0x020fe200000010ff */
[--C-:B------:R-:W-:Y:S01]  /*12f80*/  FFMA.FTZ R60, R48, UR10, -R51.reuse ;  /* 0x0000000a303c7c23 */ /* 0x100fe20008010833 */
[----:B------:R-:W-:Y:S01]  /*12f90*/  F2FP.BF16.F32.PACK_AB R5, R66, R67 ;  /* 0x000000434205723e */ /* 0x000fe200000010ff */
[----:B------:R2:W3:Y:S01]  /*12fa0*/  MUFU.EX2 R55, R6 ;  /* 0x0000000600377308 */ /* 0x0004e20000000800 */
[----:B------:R-:W-:Y:S01]  /*12fb0*/  FFMA.FTZ R48, R46, UR10, -R51 ;  /* 0x0000000a2e307c23 */ /* 0x000fe20008010833 */
[----:B------:R-:W-:Y:S01]  /*12fc0*/  FADD.FTZ R138, R138, R23 ;  /* 0x000000178a8a7221 */ /* 0x000fe20000010000 */
[----:B------:R-:W-:-:S03]  /*12fd0*/  FADD.FTZ R67, R67, R136 ;  /* 0x0000008843437221 */ /* 0x000fc60000010000 */
[----:B------:R-:W-:Y:S01]  /*12fe0*/  FADD.FTZ R121, R121, R138 ;  /* 0x0000008a79797221 */ /* 0x000fe20000010000 */
[----:B------:R-:W-:Y:S01]  /*12ff0*/  FADD.FTZ R67, R66, R67 ;  /* 0x0000004342437221 */ /* 0x000fe20000010000 */
[----:B------:R-:W4:Y:S08]  /*13000*/  MUFU.EX2 R46, R124 ;  /* 0x0000007c002e7308 */ /* 0x000f300000000800 */
[----:B------:R-:W5:Y:S01]  /*13010*/  MUFU.EX2 R51, R60 ;  /* 0x0000003c00337308 */ /* 0x000f620000000800 */
[----:B--2---:R-:W-:Y:S01]  /*13020*/  F2FP.BF16.F32.PACK_AB R6, R65, R134 ;  /* 0x000000864106723e */ /* 0x004fe200000010ff */
[----:B------:R-:W-:Y:S01]  /*13030*/  FADD.FTZ R134, R134, R121 ;  /* 0x0000007986867221 */ /* 0x000fe20000010000 */
[----:B---3--:R-:W-:Y:S01]  /*13040*/  F2FP.BF16.F32.PACK_AB R7, R55, R62 ;  /* 0x0000003e3707723e */ /* 0x008fe200000010ff */
[----:B------:R-:W-:-:S02]  /*13050*/  FADD.FTZ R62, R62, R67 ;  /* 0x000000433e3e7221 */ /* 0x000fc40000010000 */
[----:B------:R-:W-:Y:S02]  /*13060*/  FADD.FTZ R134, R65, R134 ;  /* 0x0000008641867221 */ /* 0x000fe40000010000 */
[----:B------:R-:W2:Y:S01]  /*13070*/  MUFU.EX2 R48, R48 ;  /* 0x0000003000307308 */ /* 0x000ea20000000800 */
[----:B------:R-:W-:Y:S01]  /*13080*/  FADD.FTZ R62, R55, R62 ;  /* 0x0000003e373e7221 */ /* 0x000fe20000010000 */
[C---:B------:R-:W-:Y:S08]  /*13090*/  HMMA.16816.F32.BF16 R112, R4.reuse, R12, R112 ;  /* 0x0000000c0470723c */ /* 0x040ff00000041870 */
[C---:B------:R-:W-:Y:S01]  /*130a0*/  HMMA.16816.F32.BF16 R108, R4.reuse, R14, R108 ;  /* 0x0000000e046c723c */ /* 0x040fe2000004186c */
[----:B------:R-:W3:Y:S07]  /*130b0*/  LDSM.16.MT88.4 R12, [R24+0xc800] ;  /* 0x00c80000180c783b */ /* 0x000eee0000004200 */
[C---:B-1----:R-:W-:Y:S08]  /*130c0*/  HMMA.16816.F32.BF16 R104, R4.reuse, R8, R104 ;  /* 0x000000080468723c */ /* 0x042ff00000041868 */
[C---:B------:R-:W-:Y:S01]  /*130d0*/  HMMA.16816.F32.BF16 R100, R4.reuse, R10, R100 ;  /* 0x0000000a0464723c */ /* 0x040fe20000041864 */
[----:B------:R-:W1:Y:S07]  /*130e0*/  LDSM.16.MT88.4 R8, [R123+0xe800] ;  /* 0x00e800007b08783b */ /* 0x000e6e0000004200 */
[C---:B------:R-:W-:Y:S08]  /*130f0*/  HMMA.16816.F32.BF16 R96, R4.reuse, R16, R96 ;  /* 0x000000100460723c */ /* 0x040ff00000041860 */
        /* <DEDUP_REMOVED lines=8> */
[C---:B----4-:R-:W-:Y:S08]  /*13180*/  HMMA.16816.F32.BF16 R72, R4.reuse, R16, R72 ;  /* 0x000000100448723c */ /* 0x050ff00000041848 */
[----:B------:R-:W-:Y:S01]  /*13190*/  HMMA.16816.F32.BF16 R68, R4, R18, R68 ;  /* 0x000000120444723c */ /* 0x000fe20000041844 */
[----:B------:R-:W-:Y:S01]  /*131a0*/  F2FP.BF16.F32.PACK_AB R4, R46, R47 ;  /* 0x0000002f2e04723e */ /* 0x000fe200000010ff */
[----:B------:R-:W4:Y:S01]  /*131b0*/  LDSM.16.MT88.4 R16, [R123+0xcc00] ;  /* 0x00cc00007b10783b */ /* 0x000f220000004200 */
[----:B-----5:R-:W-:Y:S01]  /*131c0*/  F2FP.BF16.F32.PACK_AB R5, R50, R51 ;  /* 0x000000333205723e */ /* 0x020fe200000010ff */
[----:B------:R-:W-:Y:S01]  /*131d0*/  FADD.FTZ R47, R47, R134 ;  /* 0x000000862f2f7221 */ /* 0x000fe20000010000 */
[----:B------:R-:W-:Y:S01]  /*131e0*/  F2FP.BF16.F32.PACK_AB R6, R49, R44 ;  /* 0x0000002c3106723e */ /* 0x000fe200000010ff */
[----:B------:R-:W-:Y:S01]  /*131f0*/  FADD.FTZ R51, R51, R62 ;  /* 0x0000003e33337221 */ /* 0x000fe20000010000 */
[----:B--2---:R-:W-:Y:S01]  /*13200*/  F2FP.BF16.F32.PACK_AB R7, R169, R48 ;  /* 0x00000030a907723e */ /* 0x004fe200000010ff */
        /* <DEDUP_REMOVED lines=90> */
.L_x_2220:
        /* <DEDUP_REMOVED lines=8> */
.L_x_2221:
        /* <DEDUP_REMOVED lines=81> */
[----:B------:R-:W-:Y:S04]  /*13d40*/  LDSM.16.M88.4 R136, [R58] ;  /* 0x000000003a88783b */ /* 0x000fe80000000200 */
[----:B-1----:R-:W-:Y:S04]  /*13d50*/  LDSM.16.M88.4 R4, [R57+0x3000] ;  /* 0x003000003904783b */ /* 0x002fe80000000200 */
[----:B------:R-:W-:Y:S04]  /*13d60*/  LDSM.16.M88.4 R124, [R148+0x3800] ;  /* 0x00380000947c783b */ /* 0x000fe80000000200 */
[----:B------:R-:W1:Y:S04]  /*13d70*/  LDSM.16.M88.4 R60, [R148+0x3c00] ;  /* 0x003c0000943c783b */ /* 0x000e680000000200 */
[----:B------:R-:W4:Y:S04]  /*13d80*/  LDSM.16.M88.4 R132, [R57+0x3800] ;  /* 0x003800003984783b */ /* 0x000f280000000200 */
[----:B------:R-:W5:Y:S04]  /*13d90*/  LDSM.16.M88.4 R128, [R57+0x3c00] ;  /* 0x003c00003980783b */ /* 0x000f680000000200 */
[----:B------:R-:W2:Y:S04]  /*13da0*/  LDSM.16.M88.4 R8, [R148+0x3400] ;  /* 0x003400009408783b */ /* 0x000ea80000000200 */
[----:B------:R-:W2:Y:S04]  /*13db0*/  LDSM.16.M88.4 R40, [R148+0x4400] ;  /* 0x004400009428783b */ /* 0x000ea80000000200 */
[----:B------:R-:W2:Y:S01]  /*13dc0*/  LDSM.16.M88.4 R32, [R148+0x4800] ;  /* 0x004800009420783b */ /* 0x000ea20000000200 */
[C---:B---3--:R-:W-:Y:S03]  /*13dd0*/  HMMA.16816.F32.BF16 R20, R24.reuse, R16, RZ ;  /* 0x000000101814723c */ /* 0x048fe600000418ff */
[----:B------:R-:W3:Y:S04]  /*13de0*/  LDSM.16.M88.4 R28, [R57+0x3400] ;  /* 0x00340000391c783b */ /* 0x000ee80000000200 */
[----:B------:R-:W3:Y:S01]  /*13df0*/  LDSM.16.M88.4 R48, [R148+0x4000] ;  /* 0x004000009430783b */ /* 0x000ee20000000200 */
[C---:B------:R-:W-:Y:S03]  /*13e00*/  HMMA.16816.F32.BF16 R16, R24.reuse, R18, RZ ;  /* 0x000000121810723c */ /* 0x040fe600000418ff */
[----:B------:R-:W3:Y:S04]  /*13e10*/  LDSM.16.M88.4 R144, [R148+0x4c00] ;  /* 0x004c00009490783b */ /* 0x000ee80000000200 */
[----:B------:R-:W-:Y:S01]  /*13e20*/  LDSM.16.M88.4 R140, [R57+0x4000] ;  /* 0x00400000398c783b */ /* 0x000fe20000000200 */
[----:B-1----:R-:W-:Y:S03]  /*13e30*/  HMMA.16816.F32.BF16 R64, R24, R60, RZ ;  /* 0x0000003c1840723c */ /* 0x002fe600000418ff */
[----:B------:R-:W0:Y:S05]  /*13e40*/  LDGDEPBAR ;  /* 0x00000000000079af */ /* 0x000e2a0000000000 */
[C---:B------:R-:W-:Y:S08]  /*13e50*/  HMMA.16816.F32.BF16 R20, R136.reuse, R4, R20 ;  /* 0x000000048814723c */ /* 0x040ff00000041814 */
[----:B------:R-:W-:Y:S08]  /*13e60*/  HMMA.16816.F32.BF16 R16, R136, R6, R16 ;  /* 0x000000068810723c */ /* 0x000ff00000041810 */
[C---:B------:R-:W-:Y:S08]  /*13e70*/  HMMA.16816.F32.BF16 R4, R24.reuse, R124, RZ ;  /* 0x0000007c1804723c */ /* 0x040ff000000418ff */
[C---:B------:R-:W-:Y:S08]  /*13e80*/  HMMA.16816.F32.BF16 R124, R24.reuse, R126, RZ ;  /* 0x0000007e187c723c */ /* 0x040ff000000418ff */
[----:B------:R-:W-:Y:S08]  /*13e90*/  HMMA.16816.F32.BF16 R60, R24, R62, RZ ;  /* 0x0000003e183c723c */ /* 0x000ff000000418ff */
[C---:B----4-:R-:W-:Y:S08]  /*13ea0*/  HMMA.16816.F32.BF16 R4, R136.reuse, R132, R4 ;  /* 0x000000848804723c */ /* 0x050ff00000041804 */
[C---:B------:R-:W-:Y:S01]  /*13eb0*/  HMMA.16816.F32.BF16 R124, R136.reuse, R134, R124 ;  /* 0x00000086887c723c */ /* 0x040fe2000004187c */
[----:B------:R-:W1:Y:S07]  /*13ec0*/  LDSM.16.M88.4 R132, [R57+0x4400] ;  /* 0x004400003984783b */ /* 0x000e6e0000000200 */
[C---:B-----5:R-:W-:Y:S08]  /*13ed0*/  HMMA.16816.F32.BF16 R64, R136.reuse, R128, R64 ;  /* 0x000000808840723c */ /* 0x060ff00000041840 */
[----:B------:R-:W-:Y:S01]  /*13ee0*/  HMMA.16816.F32.BF16 R60, R136, R130, R60 ;  /* 0x00000082883c723c */ /* 0x000fe2000004183c */
[----:B------:R-:W4:Y:S07]  /*13ef0*/  LDSM.16.M88.4 R128, [R57+0x4800] ;  /* 0x004800003980783b */ /* 0x000f2e0000000200 */
[C---:B--2---:R-:W-:Y:S08]  /*13f00*/  HMMA.16816.F32.BF16 R12, R24.reuse, R8, RZ ;  /* 0x00000008180c723c */ /* 0x044ff000000418ff */
[C---:B------:R-:W-:Y:S08]  /*13f10*/  HMMA.16816.F32.BF16 R8, R24.reuse, R10, RZ ;  /* 0x0000000a1808723c */ /* 0x040ff000000418ff */
[C---:B------:R-:W-:Y:S08]  /*13f20*/  HMMA.16816.F32.BF16 R44, R24.reuse, R40, RZ ;  /* 0x00000028182c723c */ /* 0x040ff000000418ff */
[C---:B------:R-:W-:Y:S08]  /*13f30*/  HMMA.16816.F32.BF16 R36, R24.reuse, R32, RZ ;  /* 0x000000201824723c */ /* 0x040ff000000418ff */
[C---:B------:R-:W-:Y:S08]  /*13f40*/  HMMA.16816.F32.BF16 R40, R24.reuse, R42, RZ ;  /* 0x0000002a1828723c */ /* 0x040ff000000418ff */
[----:B------:R-:W-:Y:S08]  /*13f50*/  HMMA.16816.F32.BF16 R32, R24, R34, RZ ;  /* 0x000000221820723c */ /* 0x000ff000000418ff */
[----:B---3--:R-:W-:Y:S08]  /*13f60*/  HMMA.16816.F32.BF16 R12, R136, R28, R12 ;  /* 0x0000001c880c723c */ /* 0x008ff0000004180c */
        /* <DEDUP_REMOVED lines=9> */
[C---:B----4-:R-:W-:Y:S08]  /*14000*/  HMMA.16816.F32.BF16 R36, R136.reuse, R128, R36 ;  /* 0x000000808824723c */ /* 0x050ff00000041824 */
        /* <DEDUP_REMOVED lines=38> */
[C---:B-1----:R-:W-:Y:S08]  /*14270*/  HMMA.16816.F32.BF16 R20, R136.reuse, R128, R20 ;  /* 0x000000808814723c */ /* 0x042ff00000041814 */
[C---:B------:R-:W-:Y:S01]  /*14280*/  HMMA.16816.F32.BF16 R16, R136.reuse, R130, R16 ;  /* 0x000000828810723c */ /* 0x040fe20000041810 */
[----:B------:R-:W1:Y:S07]  /*14290*/  LDSM.16.M88.4 R128, [R57+0x5c00] ;  /* 0x005c00003980783b */ /* 0x000e6e0000000200 */
[C---:B----4-:R-:W-:Y:S08]  /*142a0*/  HMMA.16816.F32.BF16 R4, R136.reuse, R132, R4 ;  /* 0x000000848804723c */ /* 0x050ff00000041804 */
[C---:B------:R-:W-:Y:S01]  /*142b0*/  HMMA.16816.F32.BF16 R124, R136.reuse, R134, R124 ;  /* 0x00000086887c723c */ /* 0x040fe2000004187c */
[----:B------:R-:W3:Y:S07]  /*142c0*/  LDSM.16.M88.4 R132, [R57+0x6400] ;  /* 0x006400003984783b */ /* 0x000eee0000000200 */
        /* <DEDUP_REMOVED lines=43> */
[----:B------:R-:W-:Y:S01]  /*14580*/  FMUL.FTZ R171, R4, UR14 ;  /* 0x0000000e04ab7c20 */ /* 0x000fe20008410000 */
[----:B------:R-:W-:-:S02]  /*14590*/  IMAD.SHL.U32 R4, R122, 0x2, RZ ;  /* 0x000000027a047824 */ /* 0x000fc400078e00ff */
[----:B------:R-:W-:Y:S01]  /*145a0*/  FMUL.FTZ R181, R5, UR14 ;  /* 0x0000000e05b57c20 */ /* 0x000fe20008410000 */
[----:B------:R-:W-:Y:S02]  /*145b0*/  IMAD.SHL.U32 R5, R56, 0x80, RZ ;  /* 0x0000008038057824 */ /* 0x000fe400078e00ff */
[----:B------:R-:W-:Y:S01]  /*145c0*/  FMUL.FTZ R183, R6, UR14 ;  /* 0x0000000e06b77c20 */ /* 0x000fe20008410000 */
[----:B------:R-:W-:Y:S01]  /*145d0*/  FMUL.FTZ R179, R7, UR14 ;  /* 0x0000000e07b37c20 */ /* 0x000fe20008410000 */
[----:B------:R-:W-:Y:S01]  /*145e0*/  LOP3.LUT R4, R4, 0x6, RZ, 0xc0, !PT ;  /* 0x0000000604047812 */ /* 0x000fe200078ec0ff */
[----:B------:R-:W-:Y:S01]  /*145f0*/  VIADD R5, R5, 0xffffff80 ;  /* 0xffffff8005057836 */ /* 0x000fe20000000000 */
[----:B------:R-:W-:Y:S01]  /*14600*/  HMMA.16816.F32.BF16 R64, R140, R136, R64 ;  /* 0x000000888c40723c */ /* 0x000fe20000041840 */
[----:B------:R-:W-:Y:S01]  /*14610*/  FMUL.FTZ R125, R125, UR14 ;  /* 0x0000000e7d7d7c20 */ /* 0x000fe20008410000 */
[----:B------:R-:W-:Y:S01]  /*14620*/  MUFU.TANH R171, R171 ;  /* 0x000000ab00ab7308 */ /* 0x000fe20000002400 */
[----:B------:R-:W-:-:S02]  /*14630*/  IMAD.IADD R4, R5, 0x1, R4 ;  /* 0x0000000105047824 */ /* 0x000fc400078e0204 */
[----:B------:R-:W-:Y:S01]  /*14640*/  FMUL.FTZ R124, R124, UR14 ;  /* 0x0000000e7c7c7c20 */ /* 0x000fe20008410000 */
[----:B------:R-:W-:Y:S01]  /*14650*/  FMUL.FTZ R126, R126, UR14 ;  /* 0x0000000e7e7e7c20 */ /* 0x000fe20008410000 */
[C---:B------:R-:W-:Y:S01]  /*14660*/  VIADD R5, R4.reuse, 0xffffff80 ;  /* 0xffffff8004057836 */ /* 0x040fe20000000000 */
[C---:B-1----:R-:W-:Y:S01]  /*14670*/  HMMA.16816.F32.BF16 R12, R140.reuse, R128, R12 ;  /* 0x000000808c0c723c */ /* 0x042fe2000004180c */
[----:B------:R-:W-:Y:S01]  /*14680*/  VIADD R7, R4, 0xfffffff8 ;  /* 0xfffffff804077836 */ /* 0x000fe20000000000 */
[----:B------:R-:W-:Y:S01]  /*14690*/  MUFU.TANH R185, R125 ;  /* 0x0000007d00b97308 */ /* 0x000fe20000002400 */
[----:B------:R-:W-:Y:S01]  /*146a0*/  FMUL.FTZ R60, R60, UR14 ;  /* 0x0000000e3c3c7c20 */ /* 0x000fe20008410000 */
[----:B------:R-:W-:Y:S01]  /*146b0*/  I2FP.F32.U32 R6, R5 ;  /* 0x0000000500067245 */ /* 0x000fe20000201000 */
[----:B------:R-:W-:Y:S01]  /*146c0*/  FMUL.FTZ R62, R62, UR14 ;  /* 0x0000000e3e3e7c20 */ /* 0x000fe20008410000 */
[-C--:B------:R-:W-:Y:S01]  /*146d0*/  ISETP.GE.AND P1, PT, R5, R120.reuse, PT ;  /* 0x000000780500720c */ /* 0x080fe20003f26270 */
[----:B------:R-:W-:Y:S01]  /*146e0*/  FMUL.FTZ R63, R63, UR14 ;  /* 0x0000000e3f3f7c20 */ /* 0x000fe20008410000 */
[C---:B------:R-:W-:Y:S01]  /*146f0*/  HMMA.16816.F32.BF16 R8, R140.reuse, R130, R8 ;  /* 0x000000828c08723c */ /* 0x040fe20000041808 */
[----:B------:R-:W1:Y:S01]  /*14700*/  LDSM.16.M88.4 R128, [R57+0x8400] ;  /* 0x008400003980783b */ /* 0x000e620000000200 */
[----:B------:R-:W-:Y:S01]  /*14710*/  ISETP.GE.AND P0, PT, R5, R59, PT ;  /* 0x0000003b0500720c */ /* 0x000fe20003f06270 */
[----:B------:R-:W-:Y:S01]  /*14720*/  FMUL.FTZ R65, R65, UR14 ;  /* 0x0000000e41417c20 */ /* 0x000fe20008410000 */
[----:B------:R-:W-:Y:S01]  /*14730*/  I2FP.F32.U32 R5, R7 ;  /* 0x0000000700057245 */ /* 0x000fe20000201000 */
[----:B------:R-:W-:Y:S01]  /*14740*/  MUFU.TANH R181, R181 ;  /* 0x000000b500b57308 */ /* 0x000fe20000002400 */
[----:B------:R-:W-:Y:S01]  /*14750*/  ISETP.GE.AND P5, PT, R7, R120, PT ;  /* 0x000000780700720c */ /* 0x000fe20003fa6270 */
[----:B------:R-:W-:Y:S01]  /*14760*/  FMUL.FTZ R64, R64, UR14 ;  /* 0x0000000e40407c20 */ /* 0x000fe20008410000 */
[----:B----4-:R-:W-:Y:S01]  /*14770*/  HMMA.16816.F32.BF16 R20, R140, R132, R20 ;  /* 0x000000848c14723c */ /* 0x010fe20000041814 */
[----:B------:R-:W-:-:S02]  /*14780*/  FMUL.FTZ R66, R66, UR14 ;  /* 0x0000000e42427c20 */ /* 0x000fc40008410000 */
[----:B------:R-:W-:Y:S01]  /*14790*/  FMUL.FTZ R13, R13, UR14 ;  /* 0x0000000e0d0d7c20 */ /* 0x000fe20008410000 */
[----:B------:R-:W-:Y:S01]  /*147a0*/  FMUL.FTZ R12, R12, UR14 ;  /* 0x0000000e0c0c7c20 */ /* 0x000fe20008410000 */
[----:B------:R-:W-:Y:S01]  /*147b0*/  FMUL.FTZ R15, R15, UR14 ;  /* 0x0000000e0f0f7c20 */ /* 0x000fe20008410000 */
[----:B------:R-:W-:Y:S01]  /*147c0*/  FMUL.FTZ R14, R14, UR14 ;  /* 0x0000000e0e0e7c20 */ /* 0x000fe20008410000 */
[----:B------:R-:W-:Y:S01]  /*147d0*/  MUFU.TANH R183, R183 ;  /* 0x000000b700b77308 */ /* 0x000fe20000002400 */
[----:B------:R-:W-:Y:S01]  /*147e0*/  HMMA.16816.F32.BF16 R16, R140, R134, R16 ;  /* 0x000000868c10723c */ /* 0x000fe20000041810 */
[----:B------:R-:W2:Y:S02]  /*147f0*/  LDSM.16.M88.4 R132, [R57+0x8000] ;  /* 0x008000003984783b */ /* 0x000ea40000000200 */
[----:B------:R-:W-:Y:S01]  /*14800*/  FMUL.FTZ R9, R9, UR14 ;  /* 0x0000000e09097c20 */ /* 0x000fe20008410000 */
[----:B------:R-:W-:Y:S01]  /*14810*/  FMUL.FTZ R8, R8, UR14 ;  /* 0x0000000e08087c20 */ /* 0x000fe20008410000 */
[----:B------:R-:W-:Y:S01]  /*14820*/  FMUL.FTZ R11, R11, UR14 ;  /* 0x0000000e0b0b7c20 */ /* 0x000fe20008410000 */
[----:B------:R-:W-:Y:S01]  /*14830*/  FMUL.FTZ R10, R10, UR14 ;  /* 0x0000000e0a0a7c20 */ /* 0x000fe20008410000 */
[----:B------:R-:W-:Y:S04]  /*14840*/  MUFU.TANH R165, R9 ;  /* 0x0000000900a57308 */ /* 0x000fe80000002400 */
[----:B------:R-:W-:Y:S01]  /*14850*/  FMUL.FTZ R20, R20, UR14 ;  /* 0x0000000e14147c20 */ /* 0x000fe20008410000 */
[----:B------:R-:W-:Y:S01]  /*14860*/  FMUL.FTZ R22, R22, UR14 ;  /* 0x0000000e16167c20 */ /* 0x000fe20008410000 */
[----:B------:R-:W-:-:S02]  /*14870*/  FMUL.FTZ R21, R21, UR14 ;  /* 0x0000000e15157c20 */ /* 0x000fc40008410000 */
[----:B------:R-:W3:Y:S04]  /*14880*/  MUFU.TANH R121, R20 ;  /* 0x0000001400797308 */ /* 0x000ee80000002400 */
[----:B------:R-:W-:Y:S01]  /*14890*/  FMUL.FTZ R16, R16, UR14 ;  /* 0x0000000e10107c20 */ /* 0x000fe20008410000 */
[----:B------:R-:W-:-:S03]  /*148a0*/  FMUL.FTZ R139, R18, UR14 ;  /* 0x0000000e128b7c20 */ /* 0x000fc60008410000 */
[----:B------:R4:W-:Y:S01]  /*148b0*/  MUFU.TANH R145, R16 ;  /* 0x0000001000917308 */ /* 0x0009e20000002400 */
[C---:B-1----:R-:W-:Y:S07]  /*148c0*/  HMMA.16816.F32.BF16 R44, R140.reuse, R128, R44 ;  /* 0x000000808c2c723c */ /* 0x042fee000004182c */
[----:B------:R-:W1:Y:S01]  /*148d0*/  MUFU.TANH R147, R22 ;  /* 0x0000001600937308 */ /* 0x000e620000002400 */
[C---:B------:R-:W-:Y:S01]  /*148e0*/  HMMA.16816.F32.BF16 R40, R140.reuse, R130, R40 ;  /* 0x000000828c28723c */ /* 0x040fe20000041828 */
[----:B------:R-:W5:Y:S06]  /*148f0*/  LDSM.16.M88.4 R128, [R57+0x8c00] ;  /* 0x008c00003980783b */ /* 0x000f6c0000000200 */
[----:B------:R-:W-:Y:S01]  /*14900*/  MUFU.TANH R21, R21 ;  /* 0x0000001500157308 */ /* 0x000fe20000002400 */
[----:B--2---:R-:W-:Y:S01]  /*14910*/  HMMA.16816.F32.BF16 R48, R140, R134, R48 ;  /* 0x000000868c30723c */ /* 0x004fe20000041830 */
[----:B------:R-:W-:Y:S01]  /*14920*/  FMUL.FTZ R135, R23, UR14 ;  /* 0x0000000e17877c20 */ /* 0x000fe20008410000 */
[----:B------:R-:W-:Y:S01]  /*14930*/  FMUL.FTZ R23, R19, UR14 ;  /* 0x0000000e13177c20 */ /* 0x000fe20008410000 */
[----:B------:R-:W-:Y:S01]  /*14940*/  FMUL.FTZ R44, R44, UR14 ;  /* 0x0000000e2c2c7c20 */ /* 0x000fe20008410000 */
[----:B------:R-:W-:Y:S01]  /*14950*/  FMUL.FTZ R45, R45, UR14 ;  /* 0x0000000e2d2d7c20 */ /* 0x000fe20008410000 */
[----:B------:R-:W-:-:S02]  /*14960*/  FMUL.FTZ R46, R46, UR14 ;  /* 0x0000000e2e2e7c20 */ /* 0x000fc40008410000 */
[----:B------:R2:W-:Y:S01]  /*14970*/  MUFU.TANH R175, R8 ;  /* 0x0000000800af7308 */ /* 0x0005e20000002400 */
[----:B------:R-:W-:Y:S01]  /*14980*/  FMUL.FTZ R47, R47, UR14 ;  /* 0x0000000e2f2f7c20 */ /* 0x000fe20008410000 */
[----:B------:R-:W-:Y:S01]  /*14990*/  HMMA.16816.F32.BF16 R52, R140, R132, R52 ;  /* 0x000000848c34723c */ /* 0x000fe20000041834 */
[----:B------:R-:W-:Y:S02]  /*149a0*/  FMUL.FTZ R133, R17, UR14 ;  /* 0x0000000e11857c20 */ /* 0x000fe40008410000 */
[----:B----4-:R-:W4:Y:S01]  /*149b0*/  LDSM.16.M88.4 R16, [R57+0x8800] ;  /* 0x008800003910783b */ /* 0x010f220000000200 */
[----:B------:R-:W-:Y:S01]  /*149c0*/  FMUL.FTZ R41, R41, UR14 ;  /* 0x0000000e29297c20 */ /* 0x000fe20008410000 */
[----:B------:R-:W-:Y:S01]  /*149d0*/  FMUL.FTZ R40, R40, UR14 ;  /* 0x0000000e28287c20 */ /* 0x000fe20008410000 */
[----:B------:R-:W-:Y:S01]  /*149e0*/  MUFU.TANH R135, R135 ;  /* 0x0000008700877308 */ /* 0x000fe20000002400 */
[----:B------:R-:W-:Y:S01]  /*149f0*/  FMUL.FTZ R42, R42, UR14 ;  /* 0x0000000e2a2a7c20 */ /* 0x000fe20008410000 */
[----:B------:R-:W-:Y:S01]  /*14a00*/  FMUL.FTZ R43, R43, UR14 ;  /* 0x0000000e2b2b7c20 */ /* 0x000fe20008410000 */
[----:B------:R-:W-:-:S04]  /*14a10*/  DEPBAR.LE SB0, 0x0 ;  /* 0x000080000000791a */ /* 0x000fc80000000000 */
[----:B------:R-:W-:Y:S01]  /*14a20*/  FMUL.FTZ R48, R48, UR14 ;  /* 0x0000000e30307c20 */ /* 0x000fe20008410000 */
[----:B------:R-:W-:Y:S01]  /*14a30*/  MUFU.TANH R133, R133 ;  /* 0x0000008500857308 */ /* 0x000fe20000002400 */
[----:B--2---:R-:W-:Y:S02]  /*14a40*/  VIADD R8, R4, 0xffffff81 ;  /* 0xffffff8104087836 */ /* 0x004fe40000000000 */
[----:B------:R-:W-:Y:S01]  /*14a50*/  FMUL.FTZ R49, R49, UR14 ;  /* 0x0000000e31317c20 */ /* 0x000fe20008410000 */
[----:B------:R-:W-:Y:S01]  /*14a60*/  FMUL.FTZ R50, R50, UR14 ;  /* 0x0000000e32327c20 */ /* 0x000fe20008410000 */
[----:B------:R-:W-:Y:S01]  /*14a70*/  FMUL.FTZ R52, R52, UR14 ;  /* 0x0000000e34347c20 */ /* 0x000fe20008410000 */
[----:B------:R-:W-:Y:S01]  /*14a80*/  FMUL.FTZ R53, R53, UR14 ;  /* 0x0000000e35357c20 */ /* 0x000fe20008410000 */
[----:B------:R-:W-:Y:S01]  /*14a90*/  FMUL.FTZ R54, R54, UR14 ;  /* 0x0000000e36367c20 */ /* 0x000fe20008410000 */
[----:B------:R-:W-:Y:S01]  /*14aa0*/  MUFU.TANH R139, R139 ;  /* 0x0000008b008b7308 */ /* 0x000fe20000002400 */
[----:B------:R-:W-:Y:S01]  /*14ab0*/  FMUL.FTZ R55, R55, UR14 ;  /* 0x0000000e37377c20 */ /* 0x000fe20008410000 */
[C---:B-----5:R-:W-:Y:S06]  /*14ac0*/  HMMA.16816.F32.BF16 R24, R140.reuse, R130, R24 ;  /* 0x000000828c18723c */ /* 0x060fec0000041818 */
[----:B------:R3:W-:Y:S02]  /*14ad0*/  MUFU.TANH R131, R13 ;  /* 0x0000000d00837308 */ /* 0x0007e40000002400 */
[C---:B------:R-:W-:Y:S06]  /*14ae0*/  HMMA.16816.F32.BF16 R28, R140.reuse, R128, R28 ;  /* 0x000000808c1c723c */ /* 0x040fec000004181c */
[----:B------:R-:W-:Y:S02]  /*14af0*/  MUFU.TANH R23, R23 ;  /* 0x0000001700177308 */ /* 0x000fe40000002400 */
[----:B----4-:R-:W-:Y:S03]  /*14b00*/  HMMA.16816.F32.BF16 R32, R140, R18, R32 ;  /* 0x000000128c20723c */ /* 0x010fe60000041820 */
[----:B------:R-:W-:Y:S01]  /*14b10*/  FMUL.FTZ R24, R24, UR14 ;  /* 0x0000000e18187c20 */ /* 0x000fe20008410000 */
[----:B------:R-:W-:-:S02]  /*14b20*/  FMUL.FTZ R9, R26, UR14 ;  /* 0x0000000e1a097c20 */ /* 0x000fc40008410000 */
[----:B------:R-:W-:Y:S01]  /*14b30*/  MUFU.TANH R137, R12 ;  /* 0x0000000c00897308 */ /* 0x000fe20000002400 */
[-C--:B---3--:R-:W-:Y:S01]  /*14b40*/  FFMA.FTZ R13, R0, R6.reuse, R121 ;  /* 0x00000006000d7223 */ /* 0x088fe20000010079 */
[----:B------:R-:W-:Y:S01]  /*14b50*/  FMUL.FTZ R25, R25, UR14 ;  /* 0x0000000e19197c20 */ /* 0x000fe20008410000 */
[----:B------:R-:W-:Y:S01]  /*14b60*/  FMUL.FTZ R27, R27, UR14 ;  /* 0x0000000e1b1b7c20 */ /* 0x000fe20008410000 */
[----:B------:R-:W-:Y:S02]  /*14b70*/  HMMA.16816.F32.BF16 R36, R140, R16, R36 ;  /* 0x000000108c24723c */ /* 0x000fe40000041824 */
[----:B------:R-:W-:Y:S01]  /*14b80*/  FSEL R13, R13, -INF , !P1 ;  /* 0xff8000000d0d7808 */ /* 0x000fe20004800000 */
[----:B------:R-:W-:Y:S01]  /*14b90*/  FMUL.FTZ R28, R28, UR14 ;  /* 0x0000000e1c1c7c20 */ /* 0x000fe20008410000 */
[----:B------:R-:W2:Y:S01]  /*14ba0*/  MUFU.TANH R24, R24 ;  /* 0x0000001800187308 */ /* 0x000ea20000002400 */
[----:B------:R-:W-:Y:S01]  /*14bb0*/  ISETP.GE.AND P1, PT, R7, R59, PT ;  /* 0x0000003b0700720c */ /* 0x000fe20003f26270 */
[----:B-1----:R-:W-:Y:S01]  /*14bc0*/  FFMA.FTZ R7, R0, R6, R147 ;  /* 0x0000000600077223 */ /* 0x002fe20000010093 */
[----:B------:R-:W-:-:S02]  /*14bd0*/  VIADD R6, R4, 0xffffff88 ;  /* 0xffffff8804067836 */ /* 0x000fc40000000000 */
[----:B------:R-:W-:Y:S01]  /*14be0*/  FMUL.FTZ R31, R31, UR14 ;  /* 0x0000000e1f1f7c20 */ /* 0x000fe20008410000 */
[----:B------:R-:W-:Y:S01]  /*14bf0*/  FMUL.FTZ R29, R29, UR14 ;  /* 0x0000000e1d1d7c20 */ /* 0x000fe20008410000 */
[----:B------:R-:W-:Y:S01]  /*14c00*/  FMUL.FTZ R30, R30, UR14 ;  /* 0x0000000e1e1e7c20 */ /* 0x000fe20008410000 */
[----:B------:R-:W-:Y:S01]  /*14c10*/  FSEL R7, R7, -INF , !P0 ;  /* 0xff80000007077808 */ /* 0x000fe20004000000 */
[----:B------:R-:W1:Y:S01]  /*14c20*/  MUFU.TANH R9, R9 ;  /* 0x0000000900097308 */ /* 0x000e620000002400 */
[----:B------:R-:W-:Y:S01]  /*14c30*/  ISETP.GE.AND P0, PT, R8, R120, PT ;  /* 0x000000780800720c */ /* 0x000fe20003f06270 */
[----:B------:R-:W-:Y:S01]  /*14c40*/  FMUL.FTZ R32, R32, UR14 ;  /* 0x0000000e20207c20 */ /* 0x000fe20008410000 */
[----:B------:R-:W-:Y:S01]  /*14c50*/  FMUL.FTZ R34, R34, UR14 ;  /* 0x0000000e22227c20 */ /* 0x000fe20008410000 */
[----:B------:R-:W-:Y:S01]  /*14c60*/  FMUL.FTZ R33, R33, UR14 ;  /* 0x0000000e21217c20 */ /* 0x000fe20008410000 */
[----:B------:R-:W-:-:S03]  /*14c70*/  FMUL.FTZ R35, R35, UR14 ;  /* 0x0000000e23237c20 */ /* 0x000fc60008410000 */
[----:B------:R-:W-:Y:S01]  /*14c80*/  MUFU.TANH R167, R15 ;  /* 0x0000000f00a77308 */ /* 0x000fe20000002400 */
[----:B--2---:R-:W-:Y:S01]  /*14c90*/  FFMA.FTZ R24, R0, R5, R24 ;  /* 0x0000000500187223 */ /* 0x004fe20000010018 */
[----:B------:R-:W-:Y:S01]  /*14ca0*/  FMUL.FTZ R36, R36, UR14 ;  /* 0x0000000e24247c20 */ /* 0x000fe20008410000 */
[----:B------:R-:W-:Y:S01]  /*14cb0*/  FMUL.FTZ R38, R38, UR14 ;  /* 0x0000000e26267c20 */ /* 0x000fe20008410000 */
[----:B------:R-:W-:Y:S02]  /*14cc0*/  FMUL.FTZ R37, R37, UR14 ;  /* 0x0000000e25257c20 */ /* 0x000fe40008410000 */
[----:B------:R-:W-:Y:S02]  /*14cd0*/  FSEL R144, R24, -INF , !P5 ;  /* 0xff80000018907808 */ /* 0x000fe40006800000 */
[----:B------:R-:W-:Y:S01]  /*14ce0*/  ISETP.GE.AND P5, PT, R8, R59, PT ;  /* 0x0000003b0800720c */ /* 0x000fe20003fa6270 */
[C---:B-1----:R-:W-:Y:S01]  /*14cf0*/  FFMA.FTZ R9, R0.reuse, R5, R9 ;  /* 0x0000000500097223 */ /* 0x042fe20000010009 */
[----:B------:R-:W-:Y:S01]  /*14d00*/  I2FP.F32.U32 R8, R8 ;  /* 0x0000000800087245 */ /* 0x000fe20000201000 */
[----:B------:R1:W-:Y:S03]  /*14d10*/  MUFU.TANH R57, R11 ;  /* 0x0000000b00397308 */ /* 0x0003e60000002400 */
[----:B------:R-:W-:Y:S01]  /*14d20*/  FSEL R121, R9, -INF , !P1 ;  /* 0xff80000009797808 */ /* 0x000fe20004800000 */
[----:B------:R-:W-:Y:S01]  /*14d30*/  FFMA.FTZ R19, R0, R8, R21 ;  /* 0x0000000800137223 */ /* 0x000fe20000010015 */
[----:B------:R-:W-:Y:S01]  /*14d40*/  ISETP.GE.AND P1, PT, R6, R120, PT ;  /* 0x000000780600720c */ /* 0x000fe20003f26270 */
[----:B------:R-:W-:Y:S01]  /*14d50*/  FFMA.FTZ R9, R0, R8, R135 ;  /* 0x0000000800097223 */ /* 0x000fe20000010087 */
[----:B------:R-:W-:Y:S01]  /*14d60*/  VIADD R8, R4, 0xffffff89 ;  /* 0xffffff8904087836 */ /* 0x000fe20000000000 */
[----:B------:R-:W2:Y:S01]  /*14d70*/  MUFU.TANH R177, R14 ;  /* 0x0000000e00b17308 */ /* 0x000ea20000002400 */
[----:B------:R-:W-:Y:S01]  /*14d80*/  FSEL R19, R19, -INF , !P0 ;  /* 0xff80000013137808 */ /* 0x000fe20004000000 */
[----:B------:R-:W-:Y:S01]  /*14d90*/  FMUL.FTZ R21, R127, UR14 ;  /* 0x0000000e7f157c20 */ /* 0x000fe20008410000 */
[----:B------:R-:W-:-:S02]  /*14da0*/  ISETP.GE.AND P0, PT, R6, R59, PT ;  /* 0x0000003b0600720c */ /* 0x000fc40003f06270 */
[----:B------:R-:W-:Y:S02]  /*14db0*/  I2FP.F32.U32 R6, R6 ;  /* 0x0000000600067245 */ /* 0x000fe40000201000 */
[----:B------:R-:W-:Y:S01]  /*14dc0*/  FSEL R9, R9, -INF , !P5 ;  /* 0xff80000009097808 */ /* 0x000fe20006800000 */
[----:B------:R3:W4:Y:S01]  /*14dd0*/  MUFU.TANH R173, R10 ;  /* 0x0000000a00ad7308 */ /* 0x0007220000002400 */
[----:B------:R-:W-:Y:S01]  /*14de0*/  ISETP.GE.AND P5, PT, R8, R120, PT ;  /* 0x000000780800720c */ /* 0x000fe20003fa6270 */
[CC--:B------:R-:W-:Y:S01]  /*14df0*/  FFMA.FTZ R17, R0.reuse, R6.reuse, R145 ;  /* 0x0000000600117223 */ /* 0x0c0fe20000010091 */
[----:B-1----:R-:W-:Y:S01]  /*14e00*/  FFMA.FTZ R11, R0, R6, R139 ;  /* 0x00000006000b7223 */ /* 0x002fe2000001008b */
[----:B------:R-:W-:-:S03]  /*14e10*/  VIADD R6, R4, 0xffffff90 ;  /* 0xffffff9004067836 */ /* 0x000fc60000000000 */
[----:B------:R-:W-:Y:S01]  /*14e20*/  FSEL R17, R17, -INF , !P1 ;  /* 0xff80000011117808 */ /* 0x000fe20004800000 */
[----:B------:R4:W-:Y:S01]  /*14e30*/  MUFU.TANH R139, R65 ;  /* 0x00000041008b7308 */ /* 0x0009e20000002400 */
[----:B------:R-:W-:Y:S02]  /*14e40*/  ISETP.GE.AND P1, PT, R8, R59, PT ;  /* 0x0000003b0800720c */ /* 0x000fe40003f26270 */
[----:B------:R-:W-:Y:S02]  /*14e50*/  I2FP.F32.U32 R8, R8 ;  /* 0x0000000800087245 */ /* 0x000fe40000201000 */
[----:B------:R-:W-:Y:S02]  /*14e60*/  FSEL R11, R11, -INF , !P0 ;  /* 0xff8000000b0b7808 */ /* 0x000fe40004000000 */
[----:B------:R-:W-:Y:S01]  /*14e70*/  ISETP.GE.AND P0, PT, R6, R120, PT ;  /* 0x000000780600720c */ /* 0x000fe20003f06270 */
[CC--:B------:R-:W-:Y:S01]  /*14e80*/  FFMA.FTZ R15, R0.reuse, R8.reuse, R133 ;  /* 0x00000008000f7223 */ /* 0x0c0fe20000010085 */
[----:B------:R-:W-:Y:S01]  /*14e90*/  FFMA.FTZ R5, R0, R8, R23 ;  /* 0x0000000800057223 */ /* 0x000fe20000010017 */
[----:B------:R-:W-:-:S02]  /*14ea0*/  VIADD R8, R4, 0xffffff91 ;  /* 0xffffff9104087836 */ /* 0x000fc40000000000 */
[----:B------:R-:W-:Y:S01]  /*14eb0*/  FMUL.FTZ R23, R67, UR14 ;  /* 0x0000000e43177c20 */ /* 0x000fe20008410000 */
[----:B------:R-:W1:Y:S01]  /*14ec0*/  MUFU.TANH R179, R179 ;  /* 0x000000b300b37308 */ /* 0x000e620000002400 */
[----:B------:R-:W-:Y:S01]  /*14ed0*/  FSEL R15, R15, -INF , !P5 ;  /* 0xff8000000f0f7808 */ /* 0x000fe20006800000 */
[----:B---3--:R-:W-:Y:S01]  /*14ee0*/  VIADD R10, R4, 0xffffffd9 ;  /* 0xffffffd9040a7836 */ /* 0x008fe20000000000 */
[----:B------:R-:W-:Y:S02]  /*14ef0*/  ISETP.GE.AND P5, PT, R6, R59, PT ;  /* 0x0000003b0600720c */ /* 0x000fe40003fa6270 */
[----:B------:R-:W-:Y:S02]  /*14f00*/  I2FP.F32.U32 R6, R6 ;  /* 0x0000000600067245 */ /* 0x000fe40000201000 */
[----:B------:R-:W-:Y:S01]  /*14f10*/  FSEL R5, R5, -INF , !P1 ;  /* 0xff80000005057808 */ /* 0x000fe20004800000 */
[----:B------:R-:W3:Y:S01]  /*14f20*/  MUFU.TANH R187, R124 ;  /* 0x0000007c00bb7308 */ /* 0x000ee20000002400 */
[----:B------:R-:W-:Y:S01]  /*14f30*/  ISETP.GE.AND P1, PT, R8, R120, PT ;  /* 0x000000780800720c */ /* 0x000fe20003f26270 */
[CC--:B------:R-:W-:Y:S01]  /*14f40*/  FFMA.FTZ R125, R0.reuse, R6.reuse, R137 ;  /* 0x00000006007d7223 */ /* 0x0c0fe20000010089 */
[----:B--2---:R-:W-:Y:S01]  /*14f50*/  FFMA.FTZ R67, R0, R6, R177 ;  /* 0x0000000600437223 */ /* 0x004fe200000100b1 */
[----:B------:R-:W-:-:S03]  /*14f60*/  VIADD R6, R4, 0xffffff98 ;  /* 0xffffff9804067836 */ /* 0x000fc60000000000 */
[----:B------:R-:W-:Y:S01]  /*14f70*/  FSEL R125, R125, -INF , !P0 ;  /* 0xff8000007d7d7808 */ /* 0x000fe20004000000 */
[----:B------:R-:W2:Y:S01]  /*14f80*/  MUFU.TANH R127, R126 ;  /* 0x0000007e007f7308 */ /* 0x000ea20000002400 */
[-C--:B------:R-:W-:Y:S02]  /*14f90*/  ISETP.GE.AND P0, PT, R8, R59.reuse, PT ;  /* 0x0000003b0800720c */ /* 0x080fe40003f06270 */
[----:B------:R-:W-:Y:S02]  /*14fa0*/  I2FP.F32.U32 R8, R8 ;  /* 0x0000000800087245 */ /* 0x000fe40000201000 */
[----:B------:R-:W-:Y:S02]  /*14fb0*/  FSEL R67, R67, -INF , !P5 ;  /* 0xff80000043437808 */ /* 0x000fe40006800000 */
[----:B------:R-:W-:Y:S01]  /*14fc0*/  ISETP.GE.AND P5, PT, R6, R120, PT ;  /* 0x000000780600720c */ /* 0x000fe20003fa6270 */
[-C--:B------:R-:W-:Y:S01]  /*14fd0*/  FFMA.FTZ R131, R0, R8.reuse, R131 ;  /* 0x0000000800837223 */ /* 0x080fe20000010083 */
[----:B------:R-:W5:Y:S04]  /*14fe0*/  MUFU.TANH R21, R21 ;  /* 0x0000001500157308 */ /* 0x000f680000002400 */
[----:B------:R-:W-:Y:S01]  /*14ff0*/  FSEL R237, R131, -INF , !P1 ;  /* 0xff80000083ed7808 */ /* 0x000fe20004800000 */
[----:B------:R-:W-:Y:S01]  /*15000*/  FMUL.FTZ R131, R61, UR14 ;  /* 0x0000000e3d837c20 */ /* 0x000fe20008410000 */
[----:B------:R-:W-:Y:S01]  /*15010*/  ISETP.GE.AND P1, PT, R6, R59, PT ;  /* 0x0000003b0600720c */ /* 0x000fe20003f26270 */
[----:B------:R-:W-:Y:S01]  /*15020*/  FFMA.FTZ R61, R0, R8, R167 ;  /* 0x00000008003d7223 */ /* 0x000fe200000100a7 */
[----:B------:R-:W-:Y:S01]  /*15030*/  I2FP.F32.U32 R6, R6 ;  /* 0x0000000600067245 */ /* 0x000fe20000201000 */
[----:B------:R-:W-:Y:S01]  /*15040*/  VIADD R8, R4, 0xffffff99 ;  /* 0xffffff9904087836 */ /* 0x000fe20000000000 */
[----:B------:R-:W5:Y:S02]  /*15050*/  MUFU.TANH R145, R64 ;  /* 0x0000004000917308 */ /* 0x000f640000002400 */
[----:B------:R-:W-:Y:S01]  /*15060*/  FSEL R61, R61, -INF , !P0 ;  /* 0xff8000003d3d7808 */ /* 0x000fe20004000000 */
[----:B------:R-:W-:Y:S01]  /*15070*/  FFMA.FTZ R175, R0, R6, R175 ;  /* 0x0000000600af7223 */ /* 0x000fe200000100af */
[----:B------:R-:W-:Y:S01]  /*15080*/  ISETP.GE.AND P0, PT, R8, R120, PT ;  /* 0x000000780800720c */ /* 0x000fe20003f06270 */
[----:B----4-:R-:W-:Y:S01]  /*15090*/  FFMA.FTZ R65, R0, R6, R173 ;  /* 0x0000000600417223 */ /* 0x010fe200000100ad */
[----:B------:R-:W-:-:S02]  /*150a0*/  VIADD R6, R4, 0xffffffa0 ;  /* 0xffffffa004067836 */ /* 0x000fc40000000000 */
[----:B------:R-:W-:Y:S01]  /*150b0*/  FSEL R241, R175, -INF , !P5 ;  /* 0xff800000aff17808 */ /* 0x000fe20006800000 */
[----:B------:R-:W4:Y:S01]  /*150c0*/  MUFU.TANH R189, R66 ;  /* 0x0000004200bd7308 */ /* 0x000f220000002400 */
[----:B------:R-:W-:Y:S02]  /*150d0*/  ISETP.GE.AND P5, PT, R8, R59, PT ;  /* 0x0000003b0800720c */ /* 0x000fe40003fa6270 */
[----:B------:R-:W-:Y:S02]  /*150e0*/  I2FP.F32.U32 R8, R8 ;  /* 0x0000000800087245 */ /* 0x000fe40000201000 */
[----:B------:R-:W-:Y:S02]  /*150f0*/  FSEL R65, R65, -INF , !P1 ;  /* 0xff80000041417808 */ /* 0x000fe40004800000 */
[----:B------:R-:W-:Y:S01]  /*15100*/  ISETP.GE.AND P1, PT, R6, R120, PT ;  /* 0x000000780600720c */ /* 0x000fe20003f26270 */
[CC--:B------:R-:W-:Y:S01]  /*15110*/  FFMA.FTZ R165, R0.reuse, R8.reuse, R165 ;  /* 0x0000000800a57223 */ /* 0x0c0fe200000100a5 */
[----:B------:R-:W-:Y:S01]  /*15120*/  FFMA.FTZ R235, R0, R8, R57 ;  /* 0x0000000800eb7223 */ /* 0x000fe20000010039 */
[----:B------:R-:W-:Y:S01]  /*15130*/  VIADD R8, R4, 0xffffffa1 ;  /* 0xffffffa104087836 */ /* 0x000fe20000000000 */
[----:B------:R-:W4:Y:S02]  /*15140*/  MUFU.TANH R23, R23 ;  /* 0x0000001700177308 */ /* 0x000f240000002400 */
[----:B------:R-:W-:-:S02]  /*15150*/  FSEL R239, R165, -INF , !P0 ;  /* 0xff800000a5ef7808 */ /* 0x000fc40004000000 */
[----:B------:R-:W-:Y:S02]  /*15160*/  ISETP.GE.AND P0, PT, R6, R59, PT ;  /* 0x0000003b0600720c */ /* 0x000fe40003f06270 */
[----:B------:R-:W-:Y:S02]  /*15170*/  I2FP.F32.U32 R6, R6 ;  /* 0x0000000600067245 */ /* 0x000fe40000201000 */
[----:B------:R-:W-:Y:S01]  /*15180*/  FSEL R235, R235, -INF , !P5 ;  /* 0xff800000ebeb7808 */ /* 0x000fe20006800000 */
[----:B------:R-:W4:Y:S01]  /*15190*/  MUFU.TANH R137, R60 ;  /* 0x0000003c00897308 */ /* 0x000f220000002400 */
[----:B------:R-:W-:Y:S01]  /*151a0*/  ISETP.GE.AND P5, PT, R8, R120, PT ;  /* 0x000000780800720c */ /* 0x000fe20003fa6270 */
[CC--:B------:R-:W-:Y:S01]  /*151b0*/  FFMA.FTZ R133, R0.reuse, R6.reuse, R171 ;  /* 0x0000000600857223 */ /* 0x0c0fe200000100ab */
[----:B------:R-:W-:Y:S01]  /*151c0*/  FFMA.FTZ R147, R0, R6, R183 ;  /* 0x0000000600937223 */ /* 0x000fe200000100b7 */
[----:B------:R-:W-:-:S03]  /*151d0*/  VIADD R6, R4, 0xffffffa8 ;  /* 0xffffffa804067836 */ /* 0x000fc60000000000 */
[----:B------:R-:W-:Y:S01]  /*151e0*/  FSEL R133, R133, -INF , !P1 ;  /* 0xff80000085857808 */ /* 0x000fe20004800000 */
[----:B------:R-:W-:Y:S01]  /*151f0*/  MUFU.TANH R131, R131 ;  /* 0x0000008300837308 */ /* 0x000fe20000002400 */
[----:B------:R-:W-:Y:S02]  /*15200*/  ISETP.GE.AND P1, PT, R8, R59, PT ;  /* 0x0000003b0800720c */ /* 0x000fe40003f26270 */
[----:B------:R-:W-:Y:S02]  /*15210*/  I2FP.F32.U32 R8, R8 ;  /* 0x0000000800087245 */ /* 0x000fe40000201000 */
[----:B------:R-:W-:Y:S02]  /*15220*/  FSEL R147, R147, -INF , !P0 ;  /* 0xff80000093937808 */ /* 0x000fe40004000000 */
[----:B------:R-:W-:Y:S01]  /*15230*/  ISETP.GE.AND P0, PT, R6, R120, PT ;  /* 0x000000780600720c */ /* 0x000fe20003f06270 */
[CC--:B------:R-:W-:Y:S01]  /*15240*/  FFMA.FTZ R135, R0.reuse, R8.reuse, R181 ;  /* 0x0000000800877223 */ /* 0x0c0fe200000100b5 */
[----:B-1----:R-:W-:Y:S01]  /*15250*/  FFMA.FTZ R179, R0, R8, R179 ;  /* 0x0000000800b37223 */ /* 0x002fe200000100b3 */
[----:B------:R-:W-:Y:S01]  /*15260*/  VIADD R8, R4, 0xffffffa9 ;  /* 0xffffffa904087836 */ /* 0x000fe20000000000 */
[----:B------:R-:W1:Y:S02]  /*15270*/  MUFU.TANH R167, R62 ;  /* 0x0000003e00a77308 */ /* 0x000e640000002400 */
[----:B------:R-:W-:-:S02]  /*15280*/  FSEL R135, R135, -INF , !P5 ;  /* 0xff80000087877808 */ /* 0x000fc40006800000 */
[----:B------:R-:W-:Y:S02]  /*15290*/  ISETP.GE.AND P5, PT, R6, R59, PT ;  /* 0x0000003b0600720c */ /* 0x000fe40003fa6270 */
[----:B------:R-:W-:Y:S02]  /*152a0*/  I2FP.F32.U32 R6, R6 ;  /* 0x0000000600067245 */ /* 0x000fe40000201000 */
[----:B------:R-:W-:Y:S01]  /*152b0*/  FSEL R229, R179, -INF , !P1 ;  /* 0xff800000b3e57808 */ /* 0x000fe20004800000 */
[----:B------:R-:W1:Y:S01]  /*152c0*/  MUFU.TANH R63, R63 ;  /* 0x0000003f003f7308 */ /* 0x000e620000002400 */
[----:B------:R-:W-:Y:S01]  /*152d0*/  ISETP.GE.AND P1, PT, R8, R120, PT ;  /* 0x000000780800720c */ /* 0x000fe20003f26270 */
[CC--:B---3--:R-:W-:Y:S01]  /*152e0*/  FFMA.FTZ R187, R0.reuse, R6.reuse, R187 ;  /* 0x0000000600bb7223 */ /* 0x0c8fe200000100bb */
[----:B--2---:R-:W-:Y:S01]  /*152f0*/  FFMA.FTZ R127, R0, R6, R127 ;  /* 0x00000006007f7223 */ /* 0x004fe2000001007f */
[----:B------:R-:W-:-:S03]  /*15300*/  VIADD R6, R4, 0xffffffb0 ;  /* 0xffffffb004067836 */ /* 0x000fc60000000000 */
[----:B------:R-:W-:Y:S01]  /*15310*/  FSEL R233, R187, -INF , !P0 ;  /* 0xff800000bbe97808 */ /* 0x000fe20004000000 */
[----:B------:R-:W2:Y:S01]  /*15320*/  MUFU.TANH R57, R52 ;  /* 0x0000003400397308 */ /* 0x000ea20000002400 */
[----:B------:R-:W-:Y:S02]  /*15330*/  ISETP.GE.AND P0, PT, R8, R59, PT ;  /* 0x0000003b0800720c */ /* 0x000fe40003f06270 */
[----:B------:R-:W-:Y:S02]  /*15340*/  I2FP.F32.U32 R8, R8 ;  /* 0x0000000800087245 */ /* 0x000fe40000201000 */
[----:B------:R-:W-:Y:S02]  /*15350*/  FSEL R227, R127, -INF , !P5 ;  /* 0xff8000007fe37808 */ /* 0x000fe40006800000 */
[----:B------:R-:W-:Y:S01]  /*15360*/  ISETP.GE.AND P5, PT, R6, R120, PT ;  /* 0x000000780600720c */ /* 0x000fe20003fa6270 */
[CC--:B------:R-:W-:Y:S01]  /*15370*/  FFMA.FTZ R185, R0.reuse, R8.reuse, R185 ;  /* 0x0000000800b97223 */ /* 0x0c0fe200000100b9 */
[----:B-----5:R-:W-:Y:S01]  /*15380*/  FFMA.FTZ R225, R0, R8, R21 ;  /* 0x0000000800e17223 */ /* 0x020fe20000010015 */
[----:B------:R-:W-:Y:S01]  /*15390*/  VIADD R8, R4, 0xffffffb1 ;  /* 0xffffffb104087836 */ /* 0x000fe20000000000 */
[----:B------:R-:W-:Y:S01]  /*153a0*/  MUFU.TANH R53, R53 ;  /* 0x0000003500357308 */ /* 0x000fe20000002400 */
[----:B------:R-:W-:Y:S01]  /*153b0*/  FMUL.FTZ R21, R51, UR14 ;  /* 0x0000000e33157c20 */ /* 0x000fe20008410000 */
[----:B------:R-:W-:-:S02]  /*153c0*/  FSEL R231, R185, -INF , !P1 ;  /* 0xff800000b9e77808 */ /* 0x000fc40004800000 */
[----:B------:R-:W-:Y:S02]  /*153d0*/  ISETP.GE.AND P1, PT, R6, R59, PT ;  /* 0x0000003b0600720c */ /* 0x000fe40003f26270 */
[----:B------:R-:W-:Y:S02]  /*153e0*/  I2FP.F32.U32 R6, R6 ;  /* 0x0000000600067245 */ /* 0x000fe40000201000 */
[----:B------:R-:W-:Y:S01]  /*153f0*/  FSEL R225, R225, -INF , !P0 ;  /* 0xff800000e1e17808 */ /* 0x000fe20004000000 */
[----:B------:R-:W3:Y:S01]  /*15400*/  MUFU.TANH R165, R54 ;  /* 0x0000003600a57308 */ /* 0x000ee20000002400 */
[----:B------:R-:W-:Y:S01]  /*15410*/  ISETP.GE.AND P0, PT, R8, R120, PT ;  /* 0x000000780800720c */ /* 0x000fe20003f06270 */
[CC--:B------:R-:W-:Y:S01]  /*15420*/  FFMA.FTZ R145, R0.reuse, R6.reuse, R145 ;  /* 0x0000000600917223 */ /* 0x0c0fe20000010091 */
[----:B----4-:R-:W-:Y:S01]  /*15430*/  FFMA.FTZ R189, R0, R6, R189 ;  /* 0x0000000600bd7223 */ /* 0x010fe200000100bd */
[----:B------:R-:W-:-:S03]  /*15440*/  VIADD R6, R4, 0xffffffb8 ;  /* 0xffffffb804067836 */ /* 0x000fc60000000000 */
        /* <DEDUP_REMOVED lines=9> */
[----:B------:R-:W5:Y:S02]  /*154e0*/  MUFU.TANH R171, R48 ;  /* 0x0000003000ab7308 */ /* 0x000f640000002400 */
[----:B------:R-:W-:-:S02]  /*154f0*/  FSEL R209, R139, -INF , !P0 ;  /* 0xff8000008bd17808 */ /* 0x000fc40004000000 */
[----:B------:R-:W-:Y:S02]  /*15500*/  ISETP.GE.AND P0, PT, R6, R59, PT ;  /* 0x0000003b0600720c */ /* 0x000fe40003f06270 */
[----:B------:R-:W-:Y:S02]  /*15510*/  I2FP.F32.U32 R6, R6 ;  /* 0x0000000600067245 */ /* 0x000fe40000201000 */
[----:B------:R-:W-:Y:S01]  /*15520*/  FSEL R213, R213, -INF , !P5 ;  /* 0xff800000d5d57808 */ /* 0x000fe20006800000 */
[----:B------:R-:W-:Y:S01]  /*15530*/  MUFU.TANH R49, R49 ;  /* 0x0000003100317308 */ /* 0x000fe20000002400 */
[----:B------:R-:W-:Y:S01]  /*15540*/  ISETP.GE.AND P5, PT, R8, R120, PT ;  /* 0x000000780800720c */ /* 0x000fe20003fa6270 */
[CC--:B------:R-:W-:Y:S01]  /*15550*/  FFMA.FTZ R137, R0.reuse, R6.reuse, R137 ;  /* 0x0000000600897223 */ /* 0x0c0fe20000010089 */
[----:B-1----:R-:W-:Y:S01]  /*15560*/  FFMA.FTZ R167, R0, R6, R167 ;  /* 0x0000000600a77223 */ /* 0x002fe200000100a7 */
[----:B------:R-:W-:-:S03]  /*15570*/  VIADD R6, R4, 0xffffffc0 ;  /* 0xffffffc004067836 */ /* 0x000fc60000000000 */
[----:B------:R-:W-:Y:S01]  /*15580*/  FSEL R223, R137, -INF , !P1 ;  /* 0xff80000089df7808 */ /* 0x000fe20004800000 */
[----:B------:R-:W1:Y:S01]  /*15590*/  MUFU.TANH R127, R50 ;  /* 0x00000032007f7308 */ /* 0x000e620000002400 */
[----:B------:R-:W-:Y:S02]  /*155a0*/  ISETP.GE.AND P1, PT, R8, R59, PT ;  /* 0x0000003b0800720c */ /* 0x000fe40003f26270 */
[----:B------:R-:W-:Y:S02]  /*155b0*/  I2FP.F32.U32 R8, R8 ;  /* 0x0000000800087245 */ /* 0x000fe40000201000 */
[----:B------:R-:W-:Y:S02]  /*155c0*/  FSEL R215, R167, -INF , !P0 ;  /* 0xff800000a7d77808 */ /* 0x000fe40004000000 */
[----:B------:R-:W-:Y:S01]  /*155d0*/  ISETP.GE.AND P0, PT, R6, R120, PT ;  /* 0x000000780600720c */ /* 0x000fe20003f06270 */
[CC--:B------:R-:W-:Y:S01]  /*155e0*/  FFMA.FTZ R131, R0.reuse, R8.reuse, R131 ;  /* 0x0000000800837223 */ /* 0x0c0fe20000010083 */
[----:B------:R-:W-:Y:S01]  /*155f0*/  FFMA.FTZ R63, R0, R8, R63 ;  /* 0x00000008003f7223 */ /* 0x000fe2000001003f */
        /* <DEDUP_REMOVED lines=8> */
[CC--:B--2---:R-:W-:Y:S01]  /*15680*/  FFMA.FTZ R57, R0.reuse, R6.reuse, R57 ;  /* 0x0000000600397223 */ /* 0x0c4fe20000010039 */
[----:B---3--:R-:W-:Y:S01]  /*15690*/  FFMA.FTZ R165, R0, R6, R165 ;  /* 0x0000000600a57223 */ /* 0x008fe200000100a5 */
        /* <DEDUP_REMOVED lines=8> */
[----:B----4-:R-:W-:Y:S01]  /*15720*/  FFMA.FTZ R55, R0, R8, R55 ;  /* 0x0000000800377223 */ /* 0x010fe20000010037 */
[----:B------:R-:W-:Y:S01]  /*15730*/  VIADD R8, R4, 0xffffffc9 ;  /* 0xffffffc904087836 */ /* 0x000fe20000000000 */
[----:B------:R-:W2:Y:S02]  /*15740*/  MUFU.TANH R137, R46 ;  /* 0x0000002e00897308 */ /* 0x000ea40000002400 */
[----:B------:R-:W-:-:S02]  /*15750*/  FSEL R203, R203, -INF , !P1 ;  /* 0xff800000cbcb7808 */ /* 0x000fc40004800000 */
[----:B------:R-:W-:Y:S02]  /*15760*/  ISETP.GE.AND P1, PT, R6, R59, PT ;  /* 0x0000003b0600720c */ /* 0x000fe40003f26270 */
[----:B------:R-:W-:Y:S02]  /*15770*/  I2FP.F32.U32 R6, R6 ;  /* 0x0000000600067245 */ /* 0x000fe40000201000 */
[----:B------:R-:W-:Y:S01]  /*15780*/  FSEL R191, R55, -INF , !P0 ;  /* 0xff80000037bf7808 */ /* 0x000fe20004000000 */
[----:B------:R-:W3:Y:S01]  /*15790*/  MUFU.TANH R47, R47 ;  /* 0x0000002f002f7308 */ /* 0x000ee20000002400 */
[----:B------:R-:W-:Y:S01]  /*157a0*/  ISETP.GE.AND P0, PT, R8, R120, PT ;  /* 0x000000780800720c */ /* 0x000fe20003f06270 */
[CC--:B-----5:R-:W-:Y:S01]  /*157b0*/  FFMA.FTZ R171, R0.reuse, R6.reuse, R171 ;  /* 0x0000000600ab7223 */ /* 0x0e0fe200000100ab */
[----:B-1----:R-:W-:Y:S01]  /*157c0*/  FFMA.FTZ R127, R0, R6, R127 ;  /* 0x00000006007f7223 */ /* 0x002fe2000001007f */
        /* <DEDUP_REMOVED lines=8> */
[----:B------:R-:W-:Y:S01]  /*15850*/  FFMA.FTZ R195, R0, R8, R21 ;  /* 0x0000000800c37223 */ /* 0x000fe20000010015 */
[----:B------:R-:W-:Y:S01]  /*15860*/  VIADD R8, R4, 0xffffffd1 ;  /* 0xffffffd104087836 */ /* 0x000fe20000000000 */
[----:B------:R-:W1:Y:S01]  /*15870*/  MUFU.TANH R41, R41 ;  /* 0x0000002900297308 */ /* 0x000e620000002400 */
[----:B------:R-:W-:Y:S01]  /*15880*/  FMUL.FTZ R21, R39, UR14 ;  /* 0x0000000e27157c20 */ /* 0x000fe20008410000 */
[----:B------:R-:W-:-:S02]  /*15890*/  FSEL R199, R49, -INF , !P0 ;  /* 0xff80000031c77808 */ /* 0x000fc40004000000 */
[----:B------:R-:W-:Y:S02]  /*158a0*/  ISETP.GE.AND P0, PT, R6, R59, PT ;  /* 0x0000003b0600720c */ /* 0x000fe40003f06270 */
[----:B------:R-:W-:Y:S02]  /*158b0*/  I2FP.F32.U32 R6, R6 ;  /* 0x0000000600067245 */ /* 0x000fe40000201000 */
[----:B------:R-:W-:Y:S01]  /*158c0*/  FSEL R195, R195, -INF , !P5 ;  /* 0xff800000c3c37808 */ /* 0x000fe20006800000 */
[----:B------:R-:W-:Y:S01]  /*158d0*/  MUFU.TANH R53, R42 ;  /* 0x0000002a00357308 */ /* 0x000fe20000002400 */
[----:B------:R-:W-:Y:S01]  /*158e0*/  ISETP.GE.AND P5, PT, R8, R120, PT ;  /* 0x000000780800720c */ /* 0x000fe20003fa6270 */
[CC--:B------:R-:W-:Y:S01]  /*158f0*/  FFMA.FTZ R51, R0.reuse, R6.reuse, R51 ;  /* 0x0000000600337223 */ /* 0x0c0fe20000010033 */
        /* <DEDUP_REMOVED lines=9> */
[----:B------:R-:W4:Y:S01]  /*15990*/  MUFU.TANH R55, R36 ;  /* 0x0000002400377308 */ /* 0x000f220000002400 */
[----:B---3--:R-:W-:Y:S01]  /*159a0*/  FFMA.FTZ R47, R0, R8, R47 ;  /* 0x00000008002f7223 */ /* 0x008fe2000001002f */
[----:B------:R-:W-:-:S02]  /*159b0*/  I2FP.F32.U32 R8, R10 ;  /* 0x0000000a00087245 */ /* 0x000fc40000201000 */
[----:B------:R-:W-:Y:S02]  /*159c0*/  FSEL R185, R185, -INF , !P5 ;  /* 0xff800000b9b97808 */ /* 0x000fe40006800000 */
[----:B------:R-:W-:Y:S01]  /*159d0*/  ISETP.GE.AND P5, PT, R6, R59, PT ;  /* 0x0000003b0600720c */ /* 0x000fe20003fa6270 */
[C---:B-1----:R-:W-:Y:S01]  /*159e0*/  FFMA.FTZ R41, R0.reuse, R8, R41 ;  /* 0x0000000800297223 */ /* 0x042fe20000010029 */
[----:B------:R-:W1:Y:S01]  /*159f0*/  MUFU.TANH R49, R38 ;  /* 0x0000002600317308 */ /* 0x000e620000002400 */
[----:B------:R-:W-:Y:S01]  /*15a00*/  I2FP.F32.U32 R6, R6 ;  /* 0x0000000600067245 */ /* 0x000fe20000201000 */
[----:B--2---:R-:W-:Y:S01]  /*15a10*/  FFMA.FTZ R43, R0, R8, R43 ;  /* 0x00000008002b7223 */ /* 0x004fe2000001002b */
[----:B------:R-:W-:Y:S01]  /*15a20*/  FSEL R181, R47, -INF , !P1 ;  /* 0xff8000002fb57808 */ /* 0x000fe20004800000 */
[----:B------:R-:W-:Y:S01]  /*15a30*/  VIADD R8, R4, 0xffffffe8 ;  /* 0xffffffe804087836 */ /* 0x000fe20000000000 */
[----:B------:R-:W-:Y:S01]  /*15a40*/  ISETP.GE.AND P1, PT, R10, R120, PT ;  /* 0x000000780a00720c */ /* 0x000fe20003f26270 */
[CC--:B------:R-:W-:Y:S01]  /*15a50*/  FFMA.FTZ R45, R0.reuse, R6.reuse, R45 ;  /* 0x00000006002d7223 */ /* 0x0c0fe2000001002d */
[----:B------:R-:W-:Y:S01]  /*15a60*/  FFMA.FTZ R53, R0, R6, R53 ;  /* 0x0000000600357223 */ /* 0x000fe20000010035 */
[----:B------:R-:W2:Y:S01]  /*15a70*/  MUFU.TANH R37, R37 ;  /* 0x0000002500257308 */ /* 0x000ea20000002400 */
[----:B------:R-:W-:Y:S01]  /*15a80*/  VIADD R6, R4, 0xffffffe0 ;  /* 0xffffffe004067836 */ /* 0x000fe20000000000 */
[----:B------:R-:W-:-:S02]  /*15a90*/  FSEL R187, R41, -INF , !P1 ;  /* 0xff80000029bb7808 */ /* 0x000fc40004800000 */
[----:B------:R-:W-:Y:S02]  /*15aa0*/  FSEL R189, R45, -INF , !P0 ;  /* 0xff8000002dbd7808 */ /* 0x000fe40004000000 */
[-C--:B------:R-:W-:Y:S02]  /*15ab0*/  ISETP.GE.AND P0, PT, R10, R59.reuse, PT ;  /* 0x0000003b0a00720c */ /* 0x080fe40003f06270 */
[----:B------:R-:W-:Y:S01]  /*15ac0*/  FSEL R177, R53, -INF , !P5 ;  /* 0xff80000035b17808 */ /* 0x000fe20006800000 */
[----:B------:R-:W3:Y:S01]  /*15ad0*/  MUFU.TANH R21, R21 ;  /* 0x0000001500157308 */ /* 0x000ee20000002400 */
[C---:B------:R-:W-:Y:S02]  /*15ae0*/  ISETP.GE.AND P5, PT, R6.reuse, R120, PT ;  /* 0x000000780600720c */ /* 0x040fe40003fa6270 */
[----:B------:R-:W-:Y:S02]  /*15af0*/  I2FP.F32.U32 R10, R6 ;  /* 0x00000006000a7245 */ /* 0x000fe40000201000 */
[----:B------:R-:W-:Y:S01]  /*15b00*/  ISETP.GE.AND P1, PT, R6, R59, PT ;  /* 0x0000003b0600720c */ /* 0x000fe20003f26270 */
[----:B------:R-:W-:Y:S01]  /*15b10*/  VIADD R6, R4, 0xffffffe1 ;  /* 0xffffffe104067836 */ /* 0x000fe20000000000 */
[----:B------:R-:W-:Y:S01]  /*15b20*/  FSEL R175, R43, -INF , !P0 ;  /* 0xff8000002baf7808 */ /* 0x000fe20004000000 */
[----:B------:R-:W5:Y:S01]  /*15b30*/  MUFU.TANH R23, R32 ;  /* 0x0000002000177308 */ /* 0x000f620000002400 */
[CC--:B----4-:R-:W-:Y:S01]  /*15b40*/  FFMA.FTZ R55, R0.reuse, R10.reuse, R55 ;  /* 0x0000000a00377223 */ /* 0x0d0fe20000010037 */
[----:B-1----:R-:W-:Y:S01]  /*15b50*/  FFMA.FTZ R49, R0, R10, R49 ;  /* 0x0000000a00317223 */ /* 0x002fe20000010031 */
[----:B------:R-:W-:-:S02]  /*15b60*/  I2FP.F32.U32 R10, R6 ;  /* 0x00000006000a7245 */ /* 0x000fc40000201000 */
[C---:B------:R-:W-:Y:S02]  /*15b70*/  ISETP.GE.AND P0, PT, R6.reuse, R120, PT ;  /* 0x000000780600720c */ /* 0x040fe40003f06270 */
[----:B------:R-:W-:Y:S01]  /*15b80*/  FSEL R167, R55, -INF , !P5 ;  /* 0xff80000037a77808 */ /* 0x000fe20006800000 */
[----:B------:R-:W1:Y:S01]  /*15b90*/  MUFU.TANH R39, R34 ;  /* 0x0000002200277308 */ /* 0x000e620000002400 */
[-C--:B------:R-:W-:Y:S01]  /*15ba0*/  ISETP.GE.AND P5, PT, R6, R59.reuse, PT ;  /* 0x0000003b0600720c */ /* 0x080fe20003fa6270 */
[C---:B--2---:R-:W-:Y:S01]  /*15bb0*/  FFMA.FTZ R37, R0.reuse, R10, R37 ;  /* 0x0000000a00257223 */ /* 0x044fe20000010025 */
[----:B------:R-:W-:Y:S01]  /*15bc0*/  I2FP.F32.U32 R6, R8 ;  /* 0x0000000800067245 */ /* 0x000fe20000201000 */
[----:B---3--:R-:W-:Y:S01]  /*15bd0*/  FFMA.FTZ R21, R0, R10, R21 ;  /* 0x0000000a00157223 */ /* 0x008fe20000010015 */
[----:B------:R-:W-:Y:S02]  /*15be0*/  FSEL R145, R49, -INF , !P1 ;  /* 0xff80000031917808 */ /* 0x000fe40004800000 */
[----:B------:R-:W-:Y:S01]  /*15bf0*/  FSEL R162, R37, -INF , !P0 ;  /* 0xff80000025a27808 */ /* 0x000fe20004000000 */
[----:B------:R-:W2:Y:S01]  /*15c00*/  MUFU.TANH R33, R33 ;  /* 0x0000002100217308 */ /* 0x000ea20000002400 */
[----:B------:R-:W-:Y:S01]  /*15c10*/  ISETP.GE.AND P1, PT, R8, R120, PT ;  /* 0x000000780800720c */ /* 0x000fe20003f26270 */
[----:B-----5:R-:W-:Y:S01]  /*15c20*/  FFMA.FTZ R146, R0, R6, R23 ;  /* 0x0000000600927223 */ /* 0x020fe20000010017 */
[----:B------:R-:W-:Y:S01]  /*15c30*/  ISETP.GE.AND P0, PT, R8, R59, PT ;  /* 0x0000003b0800720c */ /* 0x000fe20003f06270 */
[----:B------:R-:W-:Y:S01]  /*15c40*/  VIADD R8, R4, 0xffffffe9 ;  /* 0xffffffe904087836 */ /* 0x000fe20000000000 */
[----:B------:R-:W-:-:S02]  /*15c50*/  FSEL R141, R21, -INF , !P5 ;  /* 0xff800000158d7808 */ /* 0x000fc40006800000 */
[----:B------:R-:W-:Y:S01]  /*15c60*/  FSEL R146, R146, -INF , !P1 ;  /* 0xff80000092927808 */ /* 0x000fe20004800000 */
[----:B------:R-:W3:Y:S01]  /*15c70*/  MUFU.TANH R35, R35 ;  /* 0x0000002300237308 */ /* 0x000ee20000002400 */
[----:B------:R-:W-:Y:S01]  /*15c80*/  ISETP.GE.AND P5, PT, R8, R120, PT ;  /* 0x000000780800720c */ /* 0x000fe20003fa6270 */
[----:B-1----:R-:W-:Y:S01]  /*15c90*/  FFMA.FTZ R39, R0, R6, R39 ;  /* 0x0000000600277223 */ /* 0x002fe20000010027 */
[----:B------:R-:W-:Y:S01]  /*15ca0*/  ISETP.GE.AND P1, PT, R8, R59, PT ;  /* 0x0000003b0800720c */ /* 0x000fe20003f26270 */
[----:B------:R-:W-:Y:S01]  /*15cb0*/  VIADD R6, R4, 0xfffffff0 ;  /* 0xfffffff004067836 */ /* 0x000fe20000000000 */
[----:B------:R-:W-:Y:S02]  /*15cc0*/  I2FP.F32.U32 R8, R8 ;  /* 0x0000000800087245 */ /* 0x000fe40000201000 */
[----:B------:R-:W-:Y:S01]  /*15cd0*/  FSEL R137, R39, -INF , !P0 ;  /* 0xff80000027897808 */ /* 0x000fe20004000000 */
[----:B------:R-:W1:Y:S01]  /*15ce0*/  MUFU.TANH R41, R28 ;  /* 0x0000001c00297308 */ /* 0x000e620000002400 */
[----:B------:R-:W-:Y:S01]  /*15cf0*/  I2FP.F32.U32 R10, R6 ;  /* 0x00000006000a7245 */ /* 0x000fe20000201000 */
[----:B--2---:R-:W-:Y:S01]  /*15d00*/  FFMA.FTZ R33, R0, R8, R33 ;  /* 0x0000000800217223 */ /* 0x004fe20000010021 */
[----:B------:R-:W-:-:S04]  /*15d10*/  ISETP.GE.AND P0, PT, R6, R120, PT ;  /* 0x000000780600720c */ /* 0x000fc80003f06270 */
[----:B------:R-:W-:Y:S01]  /*15d20*/  FSEL R171, R33, -INF , !P5 ;  /* 0xff80000021ab7808 */ /* 0x000fe20006800000 */
[----:B------:R-:W2:Y:S01]  /*15d30*/  MUFU.TANH R21, R31 ;  /* 0x0000001f00157308 */ /* 0x000ea20000002400 */
[----:B------:R-:W-:Y:S01]  /*15d40*/  BAR.SYNC.DEFER_BLOCKING 0x0 ;  /* 0x0000000000007b1d */ /* 0x000fe20000010000 */
[----:B------:R-:W-:Y:S01]  /*15d50*/  ISETP.GE.AND P5, PT, R6, R59, PT ;  /* 0x0000003b0600720c */ /* 0x000fe20003fa6270 */
[----:B---3--:R-:W-:Y:S01]  /*15d60*/  FFMA.FTZ R35, R0, R8, R35 ;  /* 0x0000000800237223 */ /* 0x008fe20000010023 */
[C---:B------:R-:W-:Y:S02]  /*15d70*/  VIADD R6, R4.reuse, 0xfffffff1 ;  /* 0xfffffff104067836 */ /* 0x040fe40000000000 */
[----:B------:R-:W-:Y:S02]  /*15d80*/  VIADD R4, R4, 0xfffffff9 ;  /* 0xfffffff904047836 */ /* 0x000fe40000000000 */
[----:B------:R-:W3:Y:S01]  /*15d90*/  MUFU.TANH R29, R29 ;  /* 0x0000001d001d7308 */ /* 0x000ee20000002400 */
[----:B-1----:R-:W-:Y:S01]  /*15da0*/  FFMA.FTZ R41, R0, R10, R41 ;  /* 0x0000000a00297223 */ /* 0x002fe20000010029 */
[----:B------:R-:W-:-:S02]  /*15db0*/  FSEL R139, R35, -INF , !P1 ;  /* 0xff800000238b7808 */ /* 0x000fc40004800000 */
[C---:B------:R-:W-:Y:S02]  /*15dc0*/  ISETP.GE.AND P1, PT, R6.reuse, R120, PT ;  /* 0x000000780600720c */ /* 0x040fe40003f26270 */
[----:B------:R-:W-:Y:S02]  /*15dd0*/  FSEL R164, R41, -INF , !P0 ;  /* 0xff80000029a47808 */ /* 0x000fe40004000000 */
[----:B------:R-:W1:Y:S01]  /*15de0*/  MUFU.TANH R23, R30 ;  /* 0x0000001e00177308 */ /* 0x000e620000002400 */
[----:B------:R-:W-:Y:S02]  /*15df0*/  ISETP.GE.AND P0, PT, R6, R59, PT ;  /* 0x0000003b0600720c */ /* 0x000fe40003f06270 */
[----:B------:R-:W-:-:S05]  /*15e00*/  I2FP.F32.U32 R6, R6 ;  /* 0x0000000600067245 */ /* 0x000fca0000201000 */
[----:B------:R-:W4:Y:S01]  /*15e10*/  MUFU.TANH R25, R25 ;  /* 0x0000001900197308 */ /* 0x000f220000002400 */
[CC--:B--2---:R-:W-:Y:S01]  /*15e20*/  FFMA.FTZ R21, R0.reuse, R6.reuse, R21 ;  /* 0x0000000600157223 */ /* 0x0c4fe20000010015 */
[----:B---3--:R-:W-:Y:S01]  /*15e30*/  FFMA.FTZ R29, R0, R6, R29 ;  /* 0x00000006001d7223 */ /* 0x008fe2000001001d */
[----:B------:R-:W-:-:S03]  /*15e40*/  I2FP.F32.U32 R6, R4 ;  /* 0x0000000400067245 */ /* 0x000fc60000201000 */
[----:B------:R-:W-:Y:S02]  /*15e50*/  FSEL R127, R21, -INF , !P0 ;  /* 0xff800000157f7808 */ /* 0x000fe40004000000 */
[----:B------:R-:W2:Y:S01]  /*15e60*/  MUFU.TANH R27, R27 ;  /* 0x0000001b001b7308 */ /* 0x000ea20000002400 */
[----:B------:R-:W-:Y:S01]  /*15e70*/  ISETP.GE.AND P0, PT, R56, 0x3, PT ;  /* 0x000000033800780c */ /* 0x000fe20003f06270 */
[----:B-1----:R-:W-:Y:S01]  /*15e80*/  FFMA.FTZ R23, R0, R10, R23 ;  /* 0x0000000a00177223 */ /* 0x002fe20000010017 */
[----:B------:R-:W-:Y:S02]  /*15e90*/  FSEL R173, R29, -INF , !P1 ;  /* 0xff8000001dad7808 */ /* 0x000fe40004800000 */
[----:B------:R-:W-:Y:S02]  /*15ea0*/  ISETP.GE.AND P1, PT, R4, R59, PT ;  /* 0x0000003b0400720c */ /* 0x000fe40003f26270 */
[----:B------:R-:W-:Y:S01]  /*15eb0*/  FSEL R126, R23, -INF , !P5 ;  /* 0xff800000177e7808 */ /* 0x000fe20006800000 */
[----:B----4-:R-:W-:Y:S01]  /*15ec0*/  FFMA.FTZ R25, R0, R6, R25 ;  /* 0x0000000600197223 */ /* 0x010fe20000010019 */
[----:B------:R-:W-:-:S04]  /*15ed0*/  ISETP.GE.AND P5, PT, R4, R120, PT ;  /* 0x000000780400720c */ /* 0x000fc80003fa6270 */
[----:B------:R-:W-:Y:S01]  /*15ee0*/  FSEL R179, R25, -INF , !P5 ;  /* 0xff80000019b37808 */ /* 0x000fe20006800000 */
[----:B--2---:R-:W-:-:S05]  /*15ef0*/  FFMA.FTZ R27, R0, R6, R27 ;  /* 0x00000006001b7223 */ /* 0x004fca000001001b */
        /* <DEDUP_REMOVED lines=8> */
[----:B------:R-:W3:Y:S01]  /*15f80*/  LDCU.64 UR8, c[0x0][0x3a0] ;  /* 0x00007400ff0877ac */ /* 0x000ee20008000a00 */
        /* <DEDUP_REMOVED lines=31> */
[----:B------:R-:W-:Y:S02]  /*16180*/  MOV R4, R6 ;  /* 0x0000000600047202 */ /* 0x000fe40000000f00 */
[----:B------:R-:W-:Y:S01]  /*16190*/  @P0 VIADD R8, R8, 0x1 ;  /* 0x0000000108080836 */ /* 0x000fe20000000000 */
[----:B------:R-:W-:Y:S02]  /*161a0*/  ISETP.NE.AND P0, PT, R12, RZ, PT ;  /* 0x000000ff0c00720c */ /* 0x000fe40003f05270 */
[----:B------:R-:W-:-:S04]  /*161b0*/  @!P1 IADD3 R4, PT, PT, -R4, RZ, RZ ;  /* 0x000000ff04049210 */ /* 0x000fc80007ffe1ff */
[----:B------:R-:W-:-:S05]  /*161c0*/  @!P5 IMAD.MOV R8, RZ, RZ, -R8 ;  /* 0x000000ffff08d224 */ /* 0x000fca00078e0a08 */
[C---:B------:R-:W-:Y:S02]  /*161d0*/  SEL R6, R23.reuse, R8, !P0 ;  /* 0x0000000817067207 */ /* 0x040fe40004000000 */
[----:B------:R-:W-:-:S03]  /*161e0*/  SEL R23, R23, R4, !P0 ;  /* 0x0000000417177207 */ /* 0x000fc60004000000 */
[----:B------:R-:W-:-:S04]  /*161f0*/  IMAD.WIDE R20, R6, 0x4, R158 ;  /* 0x0000000406147825 */ /* 0x000fc800078e029e */
[C---:B------:R-:W-:Y:S02]  /*16200*/  IMAD.WIDE R26, R23.reuse, 0x4, R158 ;  /* 0x00000004171a7825 */ /* 0x040fe400078e029e */
[----:B------:R-:W4:Y:S04]  /*16210*/  LDG.E R21, desc[UR6][R20.64] ;  /* 0x0000000614157981 */ /* 0x000f28000c1e1900 */
[----:B------:R-:W4:Y:S01]  /*16220*/  LDG.E R4, desc[UR6][R26.64] ;  /* 0x000000061a047981 */ /* 0x000f22000c1e1900 */
[----:B------:R-:W-:Y:S01]  /*16230*/  IMAD.IADD R23, R23, 0x1, -R6 ;  /* 0x0000000117177824 */ /* 0x000fe200078e0a06 */
[----:B--2---:R-:W-:-:S03]  /*16240*/  MOV R6, UR4 ;  /* 0x0000000400067c02 */ /* 0x004fc60008000f00 */
[----:B------:R-:W-:-:S05]  /*16250*/  IMAD R23, R23, R12, -0x80 ;  /* 0xffffff8017177424 */ /* 0x000fca00078e020c */
[----:B------:R-:W-:-:S05]  /*16260*/  SHF.R.S32.HI R25, RZ, 0x1f, R23 ;  /* 0x0000001fff197819 */ /* 0x000fca0000011417 */
[----:B------:R-:W-:-:S04]  /*16270*/  IMAD R8, R25, R6, RZ ;  /* 0x0000000619087224 */ /* 0x000fc800078e02ff */
[----:B------:R-:W-:Y:S02]  /*16280*/  IMAD R8, R23, UR5, R8 ;  /* 0x0000000517087c24 */ /* 0x000fe4000f8e0208 */
[----:B----4-:R-:W-:Y:S02]  /*16290*/  IMAD.IADD R4, R21, 0x1, -R4 ;  /* 0x0000000115047824 */ /* 0x010fe400078e0a04 */
[----:B------:R-:W-:-:S03]  /*162a0*/  IMAD.WIDE.U32 R20, R23, R6, RZ ;  /* 0x0000000617147225 */ /* 0x000fc600078e00ff */
[----:B------:R-:W-:Y:S01]  /*162b0*/  SHF.R.S32.HI R10, RZ, 0x1f, R4 ;  /* 0x0000001fff0a7819 */ /* 0x000fe20000011404 */
[----:B------:R-:W-:Y:S01]  /*162c0*/  IMAD.MOV.U32 R22, RZ, RZ, R20 ;  /* 0x000000ffff167224 */ /* 0x000fe200078e0014 */
[----:B------:R-:W-:-:S03]  /*162d0*/  IADD3 R23, PT, PT, R21, R8, RZ ;  /* 0x0000000815177210 */ /* 0x000fc60007ffe0ff */
[----:B---3--:R-:W-:Y:S02]  /*162e0*/  IMAD R21, R10, UR8, RZ ;  /* 0x000000080a157c24 */ /* 0x008fe4000f8e02ff */
[----:B------:R-:W-:-:S04]  /*162f0*/  IMAD.WIDE.U32 R22, R4, UR8, R22 ;  /* 0x0000000804167c25 */ /* 0x000fc8000f8e0016 */
[----:B------:R-:W-:Y:S01]  /*16300*/  IMAD R21, R4, UR9, R21 ;  /* 0x0000000904157c24 */ /* 0x000fe2000f8e0215 */
[----:B------:R-:W-:-:S04]  /*16310*/  LEA R150, P0, R22, R150, 0x1 ;  /* 0x0000009616967211 */ /* 0x000fc800078008ff */
[----:B------:R-:W-:-:S04]  /*16320*/  IADD3 R4, PT, PT, R23, R21, RZ ;  /* 0x0000001517047210 */ /* 0x000fc80007ffe0ff */
[----:B------:R-:W-:Y:S01]  /*16330*/  LEA.HI.X R151, R22, R151, R4, 0x1, P0 ;  /* 0x0000009716977211 */ /* 0x000fe200000f0c04 */
[----:B------:R-:W-:Y:S06]  /*16340*/  BRA `(.L_x_2224) ;  /* 0x0000000000207947 */ /* 0x000fec0003800000 */
.L_x_2223:
        /* <DEDUP_REMOVED lines=8> */
.L_x_2224:
[----:B------:R-:W1:Y:S01]  /*163d0*/  LDC R21, c[0x0][0x3bc] ;  /* 0x0000ef00ff157b82 */ /* 0x000e620000000800 */
[C---:B------:R-:W-:Y:S01]  /*163e0*/  LEA R20, P0, R6.reuse, R150, 0x6 ;  /* 0x0000009606147211 */ /* 0x040fe200078030ff */
[----:B------:R-:W-:Y:S01]  /*163f0*/  IMAD.SHL.U32 R4, R6, 0x40, RZ ;  /* 0x0000004006047824 */ /* 0x000fe200078e00ff */
[----:B------:R-:W-:Y:S01]  /*16400*/  @!PT LDS RZ, [RZ] ;  /* 0x00000000fffff984 */ /* 0x000fe20000000800 */
[----:B------:R-:W-:Y:S01]  /*16410*/  @!PT LDS RZ, [RZ] ;  /* 0x00000000fffff984 */ /* 0x000fe20000000800 */
[----:B------:R-:W-:Y:S01]  /*16420*/  @!PT LDS RZ, [RZ] ;  /* 0x00000000fffff984 */ /* 0x000fe20000000800 */
[----:B------:R2:W-:Y:S04]  /*16430*/  @!P4 LDGSTS.E.BYPASS.LTC128B.128 [R163+0x3000], desc[UR6][R150.64] ;  /* 0x0300000096a3cfae */ /* 0x0005e8000b981a06 */
[----:B------:R2:W-:Y:S01]  /*16440*/  @P4 STS.128 [R163+0x3000], RZ ;  /* 0x003000ffa3004388 */ /* 0x0005e20000000c00 */
[----:B------:R-:W-:-:S03]  /*16450*/  IADD3 R22, P1, PT, R4, R20, RZ ;  /* 0x0000001404167210 */ /* 0x000fc60007f3e0ff */
        /* <DEDUP_REMOVED lines=17> */
[----:B------:R-:W-:-:S03]  /*16570*/  IMAD.X R23, R8, 0x1, R21, P1 ;  /* 0x0000000108177824 */ /* 0x000fc600008e0615 */
[----:B------:R2:W-:Y:S01]  /*16580*/  @P4 STS.128 [R163+0x3800], RZ ;  /* 0x003800ffa3004388 */ /* 0x0005e20000000c00 */
[----:B------:R-:W-:-:S03]  /*16590*/  IMAD.X R25, R8, 0x1, R23, P0 ;  /* 0x0000000108197824 */ /* 0x000fc600000e0617 */
        /* <DEDUP_REMOVED lines=41> */
.L_x_2222:
[----:B------:R-:W-:Y:S01]  /*16830*/  FMNMX3.FTZ R6, R3, R13, R19, !PT ;  /* 0x0000000d03067276 */ /* 0x000fe20007810013 */
[----:B--2---:R-:W-:Y:S01]  /*16840*/  LDSM.16.MT88.4 R24, [R123+0xb000] ;  /* 0x00b000007b18783b */ /* 0x004fe20000004200 */
        /* <DEDUP_REMOVED lines=45> */
[----:B------:R-:W-:Y:S01]  /*16b20*/  FMUL.FTZ R130, R57, UR10 ;  /* 0x0000000a39827c20 */ /* 0x000fe20008410000 */
        /* <DEDUP_REMOVED lines=8> */
[--C-:B------:R-:W-:Y:S01]  /*16bb0*/  FFMA.FTZ R129, R9, UR10, -R130.reuse ;  /* 0x0000000a09817c23 */ /* 0x100fe20008010882 */
[----:B------:R-:W-:Y:S01]  /*16bc0*/  FFMA.FTZ R134, R11, UR10, -R130 ;  /* 0x0000000a0b867c23 */ /* 0x000fe20008010882 */
[----:B------:R-:W-:Y:S01]  /*16bd0*/  FMUL.FTZ R176, R2, UR10 ;  /* 0x0000000a02b07c20 */ /* 0x000fe20008410000 */
[----:B------:R-:W1:Y:S01]  /*16be0*/  LDSM.16.MT88.4 R8, [R123+0x9000] ;  /* 0x009000007b08783b */ /* 0x000e620000004200 */
[----:B------:R-:W2:Y:S01]  /*16bf0*/  MUFU.EX2 R178, R178 ;  /* 0x000000b200b27308 */ /* 0x000ea20000000800 */
[----:B------:R-:W-:Y:S01]  /*16c00*/  IADD3 R2, PT, PT, R123, 0x9020, RZ ;  /* 0x000090207b027810 */ /* 0x000fe20007ffe0ff */
[--C-:B------:R-:W-:Y:S01]  /*16c10*/  FFMA.FTZ R132, R17, UR10, -R172.reuse ;  /* 0x0000000a11847c23 */ /* 0x100fe200080108ac */
[----:B------:R-:W-:Y:S01]  /*16c20*/  @P6 IADD3 R2, PT, PT, R168, -0x20, RZ ;  /* 0xffffffe0a8026810 */ /* 0x000fe20007ffe0ff */
[----:B------:R-:W-:Y:S01]  /*16c30*/  FFMA.FTZ R131, R15, UR10, -R172 ;  /* 0x0000000a0f837c23 */ /* 0x000fe200080108ac */
[--C-:B------:R-:W-:Y:S01]  /*16c40*/  FFMA.FTZ R174, R7, UR10, -R130.reuse ;  /* 0x0000000a07ae7c23 */ /* 0x100fe20008010882 */
[----:B------:R-:W-:Y:S01]  /*16c50*/  FFMA.FTZ R3, R5, UR10, -R130 ;  /* 0x0000000a05037c23 */ /* 0x000fe20008010882 */
[--C-:B------:R-:W-:Y:S01]  /*16c60*/  FFMA.FTZ R125, R125, UR10, -R172.reuse ;  /* 0x0000000a7d7d7c23 */ /* 0x100fe200080108ac */
[----:B------:R-:W3:Y:S01]  /*16c70*/  MUFU.EX2 R176, R176 ;  /* 0x000000b000b07308 */ /* 0x000ee20000000800 */
[----:B------:R-:W4:Y:S01]  /*16c80*/  LDSM.16.MT88.4 R16, [R2] ;  /* 0x000000000210783b */ /* 0x000f220000004200 */
[--C-:B------:R-:W-:Y:S01]  /*16c90*/  FFMA.FTZ R62, R237, UR10, -R172.reuse ;  /* 0x0000000aed3e7c23 */ /* 0x100fe200080108ac */
[--C-:B------:R-:W-:Y:S01]  /*16ca0*/  FFMA.FTZ R63, R241, UR10, -R172.reuse ;  /* 0x0000000af13f7c23 */ /* 0x100fe200080108ac */
[----:B------:R-:W-:Y:S01]  /*16cb0*/  FFMA.FTZ R60, R239, UR10, -R172 ;  /* 0x0000000aef3c7c23 */ /* 0x000fe200080108ac */
[----:B------:R-:W5:Y:S01]  /*16cc0*/  LDSM.16.MT88.4 R32, [R2+0x2000] ;  /* 0x002000000220783b */ /* 0x000f620000004200 */
[--C-:B------:R-:W-:Y:S01]  /*16cd0*/  FFMA.FTZ R124, R67, UR10, -R130.reuse ;  /* 0x0000000a437c7c23 */ /* 0x100fe20008010882 */
[--C-:B------:R-:W-:Y:S01]  /*16ce0*/  FFMA.FTZ R61, R61, UR10, -R130.reuse ;  /* 0x0000000a3d3d7c23 */ /* 0x100fe20008010882 */
[----:B------:R-:W-:Y:S01]  /*16cf0*/  MUFU.EX2 R207, R207 ;  /* 0x000000cf00cf7308 */ /* 0x000fe20000000800 */
[----:B------:R-:W5:Y:S01]  /*16d00*/  LDSM.16.MT88.4 R52, [R2+0x4000] ;  /* 0x004000000234783b */ /* 0x000f620000004200 */
[-C--:B--2---:R-:W-:Y:S01]  /*16d10*/  FMUL.FTZ R44, R72, R178.reuse ;  /* 0x000000b2482c7220 */ /* 0x084fe20000410000 */
[-C--:B------:R-:W-:Y:S01]  /*16d20*/  FMUL.FTZ R45, R73, R178.reuse ;  /* 0x000000b2492d7220 */ /* 0x080fe20000410000 */
[--C-:B------:R-:W-:Y:S01]  /*16d30*/  FFMA.FTZ R120, R65, UR10, -R130.reuse ;  /* 0x0000000a41787c23 */ /* 0x100fe20008010882 */
[----:B------:R-:W-:Y:S01]  /*16d40*/  FFMA.FTZ R59, R235, UR10, -R130 ;  /* 0x0000000aeb3b7c23 */ /* 0x000fe20008010882 */
[-C--:B------:R-:W-:Y:S01]  /*16d50*/  FMUL.FTZ R4, R112, R178.reuse ;  /* 0x000000b270047220 */ /* 0x080fe20000410000 */
[----:B------:R-:W-:Y:S01]  /*16d60*/  FMUL.FTZ R5, R113, R178 ;  /* 0x000000b271057220 */ /* 0x000fe20000410000 */
[----:B------:R-:W2:Y:S01]  /*16d70*/  MUFU.EX2 R166, R166 ;  /* 0x000000a600a67308 */ /* 0x000ea20000000800 */
[-C--:B---3--:R-:W-:Y:S01]  /*16d80*/  FMUL.FTZ R46, R74, R176.reuse ;  /* 0x000000b04a2e7220 */ /* 0x088fe20000410000 */
[-C--:B------:R-:W-:Y:S01]  /*16d90*/  FMUL.FTZ R47, R75, R176.reuse ;  /* 0x000000b04b2f7220 */ /* 0x080fe20000410000 */
[-C--:B------:R-:W-:Y:S01]  /*16da0*/  FMUL.FTZ R6, R114, R176.reuse ;  /* 0x000000b072067220 */ /* 0x080fe20000410000 */
[----:B------:R-:W3:Y:S01]  /*16db0*/  LDSM.16.MT88.4 R72, [R123+0x9400] ;  /* 0x009400007b48783b */ /* 0x000ee20000004200 */
        /* <DEDUP_REMOVED lines=44> */
[----:B--2---:R-:W-:Y:S01]  /*17080*/  F2FP.BF16.F32.PACK_AB R49, R129, R174 ;  /* 0x000000ae8131723e */ /* 0x004fe200000010ff */
[----:B------:R-:W-:Y:S01]  /*17090*/  FMUL.FTZ R79, R79, R176 ;  /* 0x000000b04f4f7220 */ /* 0x000fe20000410000 */
[-C--:B------:R-:W-:Y:S01]  /*170a0*/  FMUL.FTZ R68, R68, R178.reuse ;  /* 0x000000b244447220 */ /* 0x080fe20000410000 */
[----:B------:R-:W-:Y:S01]  /*170b0*/  FMUL.FTZ R69, R69, R178 ;  /* 0x000000b245457220 */ /* 0x000fe20000410000 */
[-C--:B------:R-:W-:Y:S01]  /*170c0*/  FMUL.FTZ R70, R70, R176.reuse ;  /* 0x000000b046467220 */ /* 0x080fe20000410000 */
[----:B------:R-:W-:Y:S01]  /*170d0*/  FMUL.FTZ R71, R71, R176 ;  /* 0x000000b047477220 */ /* 0x000fe20000410000 */
[----:B------:R-:W2:Y:S01]  /*170e0*/  LDSM.16.MT88.4 R64, [R2+0x400] ;  /* 0x000400000240783b */ /* 0x000ea20000004200 */
        /* <DEDUP_REMOVED lines=8> */
[----:B------:R-:W3:Y:S01]  /*17170*/  MUFU.EX2 R62, R62 ;  /* 0x0000003e003e7308 */ /* 0x000ee20000000800 */
        /* <DEDUP_REMOVED lines=19> */
[----:B------:R-:W-:Y:S01]  /*172b0*/  FFMA.FTZ R199, R199, UR10, -R172 ;  /* 0x0000000ac7c77c23 */ /* 0x000fe200080108ac */
[--C-:B------:R-:W-:Y:S01]  /*172c0*/  FFMA.FTZ R194, R193, UR10, -R130.reuse ;  /* 0x0000000ac1c27c23 */ /* 0x100fe20008010882 */
[----:B------:R-:W-:Y:S01]  /*172d0*/  FFMA.FTZ R191, R195, UR10, -R130 ;  /* 0x0000000ac3bf7c23 */ /* 0x000fe20008010882 */
[--C-:B------:R-:W-:Y:S01]  /*172e0*/  FFMA.FTZ R167, R167, UR10, -R172.reuse ;  /* 0x0000000aa7a77c23 */ /* 0x100fe200080108ac */
[----:B------:R-:W-:Y:S01]  /*172f0*/  MUFU.EX2 R124, R124 ;  /* 0x0000007c007c7308 */ /* 0x000fe20000000800 */
[C---:B----4-:R-:W-:Y:S01]  /*17300*/  HMMA.16816.F32.BF16 R12, R48.reuse, R16, R12 ;  /* 0x00000010300c723c */ /* 0x050fe2000004180c */
[--C-:B------:R-:W-:Y:S01]  /*17310*/  FFMA.FTZ R162, R162, UR10, -R172.reuse ;  /* 0x0000000aa2a27c23 */ /* 0x100fe200080108ac */
[--C-:B------:R-:W-:Y:S01]  /*17320*/  FFMA.FTZ R146, R146, UR10, -R172.reuse ;  /* 0x0000000a92927c23 */ /* 0x100fe200080108ac */
[--C-:B------:R-:W-:Y:S01]  /*17330*/  FFMA.FTZ R171, R171, UR10, -R172.reuse ;  /* 0x0000000aabab7c23 */ /* 0x100fe200080108ac */
[----:B------:R-:W-:Y:S01]  /*17340*/  LDSM.16.MT88.4 R108, [R123+0xa800] ;  /* 0x00a800007b6c783b */ /* 0x000fe20000004200 */
[--C-:B------:R-:W-:Y:S01]  /*17350*/  FFMA.FTZ R164, R164, UR10, -R172.reuse ;  /* 0x0000000aa4a47c23 */ /* 0x100fe200080108ac */
[--C-:B------:R-:W-:Y:S01]  /*17360*/  FFMA.FTZ R173, R173, UR10, -R172.reuse ;  /* 0x0000000aadad7c23 */ /* 0x100fe200080108ac */
[----:B------:R-:W1:Y:S01]  /*17370*/  MUFU.EX2 R61, R61 ;  /* 0x0000003d003d7308 */ /* 0x000e620000000800 */
[----:B------:R-:W-:Y:S01]  /*17380*/  HMMA.16816.F32.BF16 R20, R48, R24, R20 ;  /* 0x000000183014723c */ /* 0x000fe20000041814 */
[----:B------:R-:W-:Y:S01]  /*17390*/  FFMA.FTZ R144, R144, UR10, -R172 ;  /* 0x0000000a90907c23 */ /* 0x000fe200080108ac */
[--C-:B------:R-:W-:Y:S01]  /*173a0*/  FFMA.FTZ R126, R126, UR10, -R130.reuse ;  /* 0x0000000a7e7e7c23 */ /* 0x100fe20008010882 */
[--C-:B------:R-:W-:Y:S01]  /*173b0*/  FFMA.FTZ R127, R127, UR10, -R130.reuse ;  /* 0x0000000a7f7f7c23 */ /* 0x100fe20008010882 */
[--C-:B------:R-:W-:Y:S01]  /*173c0*/  FFMA.FTZ R121, R121, UR10, -R130.reuse ;  /* 0x0000000a79797c23 */ /* 0x100fe20008010882 */
[----:B------:R-:W-:-:S02]  /*173d0*/  FFMA.FTZ R128, R128, UR10, -R130 ;  /* 0x0000000a80807c23 */ /* 0x000fc40008010882 */
[----:B------:R-:W-:Y:S01]  /*173e0*/  MUFU.EX2 R120, R120 ;  /* 0x0000007800787308 */ /* 0x000fe20000000800 */
[C---:B-----5:R-:W-:Y:S07]  /*173f0*/  HMMA.16816.F32.BF16 R28, R48.reuse, R32, R28 ;  /* 0x00000020301c723c */ /* 0x060fee000004181c */
        /* <DEDUP_REMOVED lines=9> */
[--C-:B------:R-:W-:Y:S01]  /*17490*/  FFMA.FTZ R170, R185, UR10, -R172.reuse ;  /* 0x0000000ab9aa7c23 */ /* 0x100fe200080108ac */
[----:B------:R-:W-:Y:S01]  /*174a0*/  FFMA.FTZ R169, R183, UR10, -R172 ;  /* 0x0000000ab7a97c23 */ /* 0x000fe200080108ac */
[----:B------:R-:W-:Y:S01]  /*174b0*/  FFMA.FTZ R185, R165, UR10, -R130 ;  /* 0x0000000aa5b97c23 */ /* 0x000fe20008010882 */
[--C-:B------:R-:W-:Y:S01]  /*174c0*/  FFMA.FTZ R174, R189, UR10, -R172.reuse ;  /* 0x0000000abdae7c23 */ /* 0x100fe200080108ac */
[----:B------:R-:W-:Y:S01]  /*174d0*/  MUFU.EX2 R133, R133 ;  /* 0x0000008500857308 */ /* 0x000fe20000000800 */
[C---:B------:R-:W-:Y:S01]  /*174e0*/  HMMA.16816.F32.BF16 R32, R48.reuse, R34, R84 ;  /* 0x000000223020723c */ /* 0x040fe20000041854 */
[----:B------:R-:W-:Y:S01]  /*174f0*/  FFMA.FTZ R183, R187, UR10, -R172 ;  /* 0x0000000abbb77c23 */ /* 0x000fe200080108ac */
[--C-:B------:R-:W-:Y:S01]  /*17500*/  FFMA.FTZ R176, R181, UR10, -R130.reuse ;  /* 0x0000000ab5b07c23 */ /* 0x100fe20008010882 */
[--C-:B------:R-:W-:Y:S01]  /*17510*/  FFMA.FTZ R178, R177, UR10, -R130.reuse ;  /* 0x0000000ab1b27c23 */ /* 0x100fe20008010882 */
[----:B------:R-:W-:Y:S01]  /*17520*/  FFMA.FTZ R165, R175, UR10, -R130 ;  /* 0x0000000aafa57c23 */ /* 0x000fe20008010882 */
[----:B------:R-:W-:Y:S01]  /*17530*/  LDSM.16.MT88.4 R84, [R2+0x3400] ;  /* 0x003400000254783b */ /* 0x000fe20000004200 */
[----:B------:R-:W-:Y:S01]  /*17540*/  FADD.FTZ R93, R166, R93 ;  /* 0x0000005da65d7221 */ /* 0x000fe20000010000 */
[----:B------:R-:W-:Y:S01]  /*17550*/  MUFU.EX2 R136, R136 ;  /* 0x0000008800887308 */ /* 0x000fe20000000800 */
[----:B------:R-:W-:Y:S01]  /*17560*/  HMMA.16816.F32.BF16 R40, R48, R42, R76 ;  /* 0x0000002a3028723c */ /* 0x000fe2000004184c */
[----:B------:R-:W-:Y:S01]  /*17570*/  LDSM.16.MT88.4 R76, [R123+0xe400] ;  /* 0x00e400007b4c783b */ /* 0x000fe20000004200 */
[----:B------:R-:W-:Y:S01]  /*17580*/  FADD.FTZ R129, R129, R92 ;  /* 0x0000005c81817221 */ /* 0x000fe20000010000 */
[----:B------:R-:W-:Y:S01]  /*17590*/  FFMA.FTZ R172, R179, UR10, -R172 ;  /* 0x0000000ab3ac7c23 */ /* 0x000fe200080108ac */
[----:B------:R-:W-:-:S02]  /*175a0*/  IADD3 R166, PT, PT, R56, -0x3, RZ ;  /* 0xfffffffd38a67810 */ /* 0x000fc40007ffe0ff */
[----:B------:R-:W-:Y:S01]  /*175b0*/  FADD.FTZ R134, R134, R129 ;  /* 0x0000008186867221 */ /* 0x000fe20000010000 */
[----:B------:R-:W-:Y:S01]  /*175c0*/  MUFU.EX2 R147, R147 ;  /* 0x0000009300937308 */ /* 0x000fe20000000800 */
[----:B------:R-:W-:Y:S01]  /*175d0*/  HMMA.16816.F32.BF16 R44, R48, R52, R44 ;  /* 0x00000034302c723c */ /* 0x000fe2000004182c */
[----:B---3--:R-:W-:Y:S02]  /*175e0*/  F2FP.BF16.F32.PACK_AB R52, R62, R125 ;  /* 0x0000007d3e34723e */ /* 0x008fe400000010ff */
[----:B-1----:R-:W-:-:S04]  /*175f0*/  F2FP.BF16.F32.PACK_AB R53, R61, R124 ;  /* 0x0000007c3d35723e */ /* 0x002fc800000010ff */
[----:B------:R-:W1:Y:S01]  /*17600*/  MUFU.EX2 R142, R142 ;  /* 0x0000008e008e7308 */ /* 0x000e620000000800 */
[----:B------:R-:W-:Y:S01]  /*17610*/  HMMA.16816.F32.BF16 R48, R48, R54, R68 ;  /* 0x000000363030723c */ /* 0x000fe20000041844 */
[----:B------:R-:W-:Y:S01]  /*17620*/  F2FP.BF16.F32.PACK_AB R54, R60, R63 ;  /* 0x0000003f3c36723e */ /* 0x000fe200000010ff */
[----:B------:R-:W3:Y:S01]  /*17630*/  LDSM.16.MT88.4 R68, [R2+0x2400] ;  /* 0x002400000244783b */ /* 0x000ee20000004200 */
[----:B----4-:R-:W-:-:S04]  /*17640*/  F2FP.BF16.F32.PACK_AB R55, R59, R120 ;  /* 0x000000783b37723e */ /* 0x010fc800000010ff */
[----:B------:R-:W-:Y:S03]  /*17650*/  MUFU.EX2 R143, R143 ;  /* 0x0000008f008f7308 */ /* 0x000fe60000000800 */
[C---:B------:R-:W-:Y:S05]  /*17660*/  HMMA.16816.F32.BF16 R4, R52.reuse, R72, R4 ;  /* 0x000000483404723c */ /* 0x040fea0000041804 */
[----:B------:R-:W4:Y:S03]  /*17670*/  MUFU.EX2 R140, R140 ;  /* 0x0000008c008c7308 */ /* 0x000f260000000800 */
[C---:B------:R-:W-:Y:S01]  /*17680*/  HMMA.16816.F32.BF16 R8, R52.reuse, R74, R8 ;  /* 0x0000004a3408723c */ /* 0x040fe20000041808 */
[----:B------:R-:W5:Y:S04]  /*17690*/  LDSM.16.MT88.4 R72, [R123+0xb400] ;  /* 0x00b400007b48783b */ /* 0x000f680000004200 */
[----:B------:R-:W-:Y:S03]  /*176a0*/  MUFU.EX2 R211, R211 ;  /* 0x000000d300d37308 */ /* 0x000fe60000000800 */
[C---:B--2---:R-:W-:Y:S05]  /*176b0*/  HMMA.16816.F32.BF16 R12, R52.reuse, R64, R12 ;  /* 0x00000040340c723c */ /* 0x044fea000004180c */
[----:B------:R-:W2:Y:S03]  /*176c0*/  MUFU.EX2 R182, R182 ;  /* 0x000000b600b67308 */ /* 0x000ea60000000800 */
[C---:B------:R-:W-:Y:S01]  /*176d0*/  HMMA.16816.F32.BF16 R16, R52.reuse, R66, R16 ;  /* 0x000000423410723c */ /* 0x040fe20000041810 */
[----:B------:R-:W1:Y:S04]  /*176e0*/  LDSM.16.MT88.4 R64, [R123+0xd400] ;  /* 0x00d400007b40783b */ /* 0x000e680000004200 */
[----:B------:R-:W-:Y:S03]  /*176f0*/  MUFU.EX2 R209, R209 ;  /* 0x000000d100d17308 */ /* 0x000fe60000000800 */
[C---:B---3--:R-:W-:Y:S05]  /*17700*/  HMMA.16816.F32.BF16 R28, R52.reuse, R68, R28 ;  /* 0x00000044341c723c */ /* 0x048fea000004181c */
[----:B------:R-:W-:Y:S03]  /*17710*/  MUFU.EX2 R180, R180 ;  /* 0x000000b400b47308 */ /* 0x000fe60000000800 */
[C---:B------:R-:W-:Y:S01]  /*17720*/  HMMA.16816.F32.BF16 R32, R52.reuse, R70, R32 ;  /* 0x000000463420723c */ /* 0x040fe20000041820 */
[----:B------:R-:W-:Y:S04]  /*17730*/  LDSM.16.MT88.4 R68, [R123+0x9800] ;  /* 0x009800007b44783b */ /* 0x000fe80000004200 */
[----:B------:R-:W-:Y:S03]  /*17740*/  MUFU.EX2 R184, R184 ;  /* 0x000000b800b87308 */ /* 0x000fe60000000800 */
[C---:B-----5:R-:W-:Y:S05]  /*17750*/  HMMA.16816.F32.BF16 R20, R52.reuse, R72, R20 ;  /* 0x000000483414723c */ /* 0x060fea0000041814 */
[----:B------:R-:W3:Y:S03]  /*17760*/  MUFU.EX2 R213, R213 ;  /* 0x000000d500d57308 */ /* 0x000ee60000000800 */
[C---:B------:R-:W-:Y:S01]  /*17770*/  HMMA.16816.F32.BF16 R24, R52.reuse, R74, R24 ;  /* 0x0000004a3418723c */ /* 0x040fe20000041818 */
[----:B------:R-:W5:Y:S04]  /*17780*/  LDSM.16.MT88.4 R72, [R2+0x4400] ;  /* 0x004400000248783b */ /* 0x000f680000004200 */
[----:B------:R-:W-:Y:S03]  /*17790*/  MUFU.EX2 R215, R215 ;  /* 0x000000d700d77308 */ /* 0x000fe60000000800 */
[C---:B-1----:R-:W-:Y:S05]  /*177a0*/  HMMA.16816.F32.BF16 R36, R52.reuse, R64, R36 ;  /* 0x000000403424723c */ /* 0x042fea0000041824 */
[----:B------:R-:W1:Y:S03]  /*177b0*/  MUFU.EX2 R186, R186 ;  /* 0x000000ba00ba7308 */ /* 0x000e660000000800 */
[C---:B------:R-:W-:Y:S01]  /*177c0*/  HMMA.16816.F32.BF16 R40, R52.reuse, R66, R40 ;  /* 0x000000423428723c */ /* 0x040fe20000041828 */
[----:B------:R-:W2:Y:S04]  /*177d0*/  LDSM.16.MT88.4 R64, [R2+0x800] ;  /* 0x000800000240783b */ /* 0x000ea80000004200 */
[----:B------:R-:W-:Y:S08]  /*177e0*/  MUFU.EX2 R201, R201 ;  /* 0x000000c900c97308 */ /* 0x000ff00000000800 */
[----:B------:R-:W1:Y:S08]  /*177f0*/  MUFU.EX2 R188, R188 ;  /* 0x000000bc00bc7308 */ /* 0x000e700000000800 */
        /* <DEDUP_REMOVED lines=9> */
[----:B----4-:R-:W-:-:S05]  /*17890*/  F2FP.BF16.F32.PACK_AB R55, R140, R143 ;  /* 0x0000008f8c37723e */ /* 0x010fca00000010ff */
[----:B------:R-:W4:Y:S02]  /*178a0*/  MUFU.EX2 R197, R197 ;  /* 0x000000c500c57308 */ /* 0x000f240000000800 */
[C---:B------:R-:W-:Y:S06]  /*178b0*/  HMMA.16816.F32.BF16 R4, R52.reuse, R68, R4 ;  /* 0x000000443404723c */ /* 0x040fec0000041804 */
[----:B------:R-:W-:Y:S02]  /*178c0*/  MUFU.EX2 R194, R194 ;  /* 0x000000c200c27308 */ /* 0x000fe40000000800 */
[C---:B------:R-:W-:Y:S01]  /*178d0*/  HMMA.16816.F32.BF16 R8, R52.reuse, R70, R8 ;  /* 0x000000463408723c */ /* 0x040fe20000041808 */
[----:B------:R-:W3:Y:S05]  /*178e0*/  LDSM.16.MT88.4 R68, [R2+0x2800] ;  /* 0x002800000244783b */ /* 0x000eea0000004200 */
[----:B------:R-:W4:Y:S02]  /*178f0*/  MUFU.EX2 R191, R191 ;  /* 0x000000bf00bf7308 */ /* 0x000f240000000800 */
        /* <DEDUP_REMOVED lines=14> */
[----:B------:R-:W5:Y:S02]  /*179e0*/  MUFU.EX2 R176, R176 ;  /* 0x000000b000b07308 */ /* 0x000f640000000800 */
[C---:B--2---:R-:W-:Y:S06]  /*179f0*/  HMMA.16816.F32.BF16 R36, R52.reuse, R64, R36 ;  /* 0x000000403424723c */ /* 0x044fec0000041824 */
[----:B------:R-:W-:Y:S02]  /*17a00*/  MUFU.EX2 R178, R178 ;  /* 0x000000b200b27308 */ /* 0x000fe40000000800 */
[C---:B------:R-:W-:Y:S01]  /*17a10*/  HMMA.16816.F32.BF16 R40, R52.reuse, R66, R40 ;  /* 0x000000423428723c */ /* 0x040fe20000041828 */
[----:B------:R-:W2:Y:S05]  /*17a20*/  LDSM.16.MT88.4 R64, [R123+0xbc00] ;  /* 0x00bc00007b40783b */ /* 0x000eaa0000004200 */
[----:B------:R-:W5:Y:S08]  /*17a30*/  MUFU.EX2 R165, R165 ;  /* 0x000000a500a57308 */ /* 0x000f700000000800 */
[----:B------:R-:W-:Y:S08]  /*17a40*/  MUFU.EX2 R164, R164 ;  /* 0x000000a400a47308 */ /* 0x000ff00000000800 */
[----:B------:R-:W-:Y:S01]  /*17a50*/  MUFU.EX2 R173, R173 ;  /* 0x000000ad00ad7308 */ /* 0x000fe20000000800 */
[C---:B---3--:R-:W-:Y:S07]  /*17a60*/  HMMA.16816.F32.BF16 R44, R52.reuse, R68, R44 ;  /* 0x00000044342c723c */ /* 0x048fee000004182c */
[----:B------:R-:W-:Y:S01]  /*17a70*/  MUFU.EX2 R144, R144 ;  /* 0x0000009000907308 */ /* 0x000fe20000000800 */
[----:B------:R-:W-:Y:S01]  /*17a80*/  HMMA.16816.F32.BF16 R48, R52, R70, R48 ;  /* 0x000000463430723c */ /* 0x000fe20000041830 */
[----:B------:R-:W3:Y:S01]  /*17a90*/  LDSM.16.MT88.4 R68, [R2+0xc00] ;  /* 0x000c00000244783b */ /* 0x000ee20000004200 */
[----:B------:R-:W-:-:S02]  /*17aa0*/  F2FP.BF16.F32.PACK_AB R52, R182, R211 ;  /* 0x000000d3b634723e */ /* 0x000fc400000010ff */
[----:B------:R-:W-:Y:S02]  /*17ab0*/  F2FP.BF16.F32.PACK_AB R53, R213, R184 ;  /* 0x000000b8d535723e */ /* 0x000fe400000010ff */
[----:B------:R-:W-:Y:S02]  /*17ac0*/  F2FP.BF16.F32.PACK_AB R54, R180, R209 ;  /* 0x000000d1b436723e */ /* 0x000fe400000010ff */
[----:B-1----:R-:W-:-:S07]  /*17ad0*/  F2FP.BF16.F32.PACK_AB R55, R186, R215 ;  /* 0x000000d7ba37723e */ /* 0x002fce00000010ff */
[C---:B--2---:R-:W-:Y:S08]  /*17ae0*/  HMMA.16816.F32.BF16 R20, R52.reuse, R64, R20 ;  /* 0x000000403414723c */ /* 0x044ff00000041814 */
[C---:B------:R-:W-:Y:S01]  /*17af0*/  HMMA.16816.F32.BF16 R24, R52.reuse, R66, R24 ;  /* 0x000000423418723c */ /* 0x040fe20000041818 */
[----:B------:R-:W1:Y:S07]  /*17b00*/  LDSM.16.MT88.4 R64, [R2+0x4c00] ;  /* 0x004c00000240783b */ /* 0x000e6e0000004200 */
[C---:B------:R-:W-:Y:S08]  /*17b10*/  HMMA.16816.F32.BF16 R4, R52.reuse, R72, R4 ;  /* 0x000000483404723c */ /* 0x040ff00000041804 */
        /* <DEDUP_REMOVED lines=15> */
[----:B----4-:R-:W-:Y:S02]  /*17c10*/  F2FP.BF16.F32.PACK_AB R53, R197, R192 ;  /* 0x000000c0c535723e */ /* 0x010fe400000010ff */
[----:B------:R-:W-:Y:S02]  /*17c20*/  F2FP.BF16.F32.PACK_AB R54, R199, R190 ;  /* 0x000000bec736723e */ /* 0x000fe400000010ff */
[----:B------:R-:W-:-:S07]  /*17c30*/  F2FP.BF16.F32.PACK_AB R55, R191, R194 ;  /* 0x000000c2bf37723e */ /* 0x000fce00000010ff */
[C---:B-1----:R-:W-:Y:S08]  /*17c40*/  HMMA.16816.F32.BF16 R12, R52.reuse, R64, R12 ;  /* 0x00000040340c723c */ /* 0x042ff0000004180c */
[C---:B------:R-:W-:Y:S01]  /*17c50*/  HMMA.16816.F32.BF16 R16, R52.reuse, R66, R16 ;  /* 0x000000423410723c */ /* 0x040fe20000041810 */
[----:B------:R-:W1:Y:S07]  /*17c60*/  LDSM.16.MT88.4 R64, [R123+0xe000] ;  /* 0x00e000007b40783b */ /* 0x000e6e0000004200 */
[C---:B--2---:R-:W-:Y:S08]  /*17c70*/  HMMA.16816.F32.BF16 R20, R52.reuse, R72, R20 ;  /* 0x000000483414723c */ /* 0x044ff00000041814 */
[C---:B------:R-:W-:Y:S08]  /*17c80*/  HMMA.16816.F32.BF16 R24, R52.reuse, R74, R24 ;  /* 0x0000004a3418723c */ /* 0x040ff00000041818 */
        /* <DEDUP_REMOVED lines=11> */
[----:B-----5:R-:W-:-:S05]  /*17d40*/  F2FP.BF16.F32.PACK_AB R69, R176, R185 ;  /* 0x000000b9b045723e */ /* 0x020fca00000010ff */
[----:B------:R-:W-:Y:S01]  /*17d50*/  HMMA.16816.F32.BF16 R48, R52, R70, R48 ;  /* 0x000000463430723c */ /* 0x000fe20000041830 */
[----:B------:R-:W-:Y:S01]  /*17d60*/  F2FP.BF16.F32.PACK_AB R70, R183, R174 ;  /* 0x000000aeb746723e */ /* 0x000fe200000010ff */
[----:B------:R-:W1:Y:S01]  /*17d70*/  LDSM.16.MT88.4 R52, [R2+0x1400] ;  /* 0x001400000234783b */ /* 0x000e620000004200 */
[----:B------:R-:W-:-:S07]  /*17d80*/  F2FP.BF16.F32.PACK_AB R71, R165, R178 ;  /* 0x000000b2a547723e */ /* 0x000fce00000010ff */
[----:B------:R-:W-:Y:S01]  /*17d90*/  HMMA.16816.F32.BF16 R112, R68, R64, R4 ;  /* 0x000000404470723c */ /* 0x000fe20000041804 */
[----:B------:R-:W2:Y:S01]  /*17da0*/  LDSM.16.MT88.4 R4, [R123+0xc400] ;  /* 0x00c400007b04783b */ /* 0x000ea20000004200 */
[----:B------:R-:W-:-:S06]  /*17db0*/  FFMA.FTZ R64, R145, UR10, -R130 ;  /* 0x0000000a91407c23 */ /* 0x000fcc0008010882 */
[C---:B------:R-:W-:Y:S01]  /*17dc0*/  HMMA.16816.F32.BF16 R80, R68.reuse, R76, R36 ;  /* 0x0000004c4450723c */ /* 0x040fe20000041824 */
[--C-:B------:R-:W-:Y:S01]  /*17dd0*/  FFMA.FTZ R37, R141, UR10, -R130.reuse ;  /* 0x0000000a8d257c23 */ /* 0x100fe20008010882 */
[--C-:B------:R-:W-:Y:S01]  /*17de0*/  FFMA.FTZ R39, R137, UR10, -R130.reuse ;  /* 0x0000000a89277c23 */ /* 0x100fe20008010882 */
[----:B------:R-:W-:Y:S01]  /*17df0*/  FFMA.FTZ R36, R139, UR10, -R130 ;  /* 0x0000000a8b247c23 */ /* 0x000fe20008010882 */
[----:B------:R-:W-:Y:S01]  /*17e00*/  MUFU.EX2 R64, R64 ;  /* 0x0000004000407308 */ /* 0x000fe20000000800 */
[----:B------:R-:W-:Y:S02]  /*17e10*/  FADD.FTZ R38, R132, R93 ;  /* 0x0000005d84267221 */ /* 0x000fe40000010000 */
[----:B------:R-:W-:Y:S01]  /*17e20*/  LDSM.16.MT88.4 R92, [R123+0xc800] ;  /* 0x00c800007b5c783b */ /* 0x000fe20000004200 */
[----:B------:R-:W-:Y:S01]  /*17e30*/  HMMA.16816.F32.BF16 R88, R68, R84, R28 ;  /* 0x000000544458723c */ /* 0x000fe2000004181c */
[----:B------:R-:W-:Y:S02]  /*17e40*/  FADD.FTZ R38, R131, R38 ;  /* 0x0000002683267221 */ /* 0x000fe40000010000 */
[----:B------:R-:W-:Y:S01]  /*17e50*/  LDSM.16.MT88.4 R28, [R123+0xe800] ;  /* 0x00e800007b1c783b */ /* 0x000fe20000004200 */
[----:B------:R-:W-:Y:S01]  /*17e60*/  MUFU.EX2 R37, R37 ;  /* 0x0000002500257308 */ /* 0x000fe20000000800 */
[----:B------:R-:W-:-:S03]  /*17e70*/  FADD.FTZ R125, R125, R38 ;  /* 0x000000267d7d7221 */ /* 0x000fc60000010000 */
[----:B------:R-:W-:Y:S01]  /*17e80*/  HMMA.16816.F32.BF16 R8, R68, R66, R8 ;  /* 0x000000424408723c */ /* 0x000fe20000041808 */
[----:B------:R-:W-:-:S03]  /*17e90*/  FADD.FTZ R62, R62, R125 ;  /* 0x0000007d3e3e7221 */ /* 0x000fc60000010000 */
        /* <DEDUP_REMOVED lines=13> */
[C---:B------:R-:W-:Y:S08]  /*17f70*/  HMMA.16816.F32.BF16 R76, R68.reuse, R78, R40 ;  /* 0x0000004e444c723c */ /* 0x040ff00000041828 */
[----:B--2---:R-:W-:Y:S01]  /*17f80*/  HMMA.16816.F32.BF16 R72, R68, R4, R44 ;  /* 0x000000044448723c */ /* 0x004fe2000004182c */
[----:B-1----:R-:W-:-:S02]  /*17f90*/  F2FP.BF16.F32.PACK_AB R4, R52, R53 ;  /* 0x000000353404723e */ /* 0x002fc400000010ff */
[----:B------:R-:W-:-:S05]  /*17fa0*/  F2FP.BF16.F32.PACK_AB R5, R37, R64 ;  /* 0x000000402505723e */ /* 0x000fca00000010ff */
[----:B------:R-:W-:Y:S01]  /*17fb0*/  HMMA.16816.F32.BF16 R68, R68, R6, R48 ;  /* 0x000000064444723c */ /* 0x000fe20000041830 */
[----:B---3--:R-:W-:Y:S02]  /*17fc0*/  F2FP.BF16.F32.PACK_AB R6, R55, R54 ;  /* 0x000000363706723e */ /* 0x008fe400000010ff */
[----:B----4-:R-:W-:-:S07]  /*17fd0*/  F2FP.BF16.F32.PACK_AB R7, R36, R39 ;  /* 0x000000272407723e */ /* 0x010fce00000010ff */
[C---:B------:R-:W-:Y:S01]  /*17fe0*/  HMMA.16816.F32.BF16 R104, R4.reuse, R100, R12 ;  /* 0x000000640468723c */ /* 0x040fe2000004180c */
[----:B------:R-:W1:Y:S07]  /*17ff0*/  LDSM.16.MT88.4 R12, [R2+0x5800] ;  /* 0x00580000020c783b */ /* 0x000e6e0000004200 */
[C---:B------:R-:W-:Y:S01]  /*18000*/  HMMA.16816.F32.BF16 R96, R4.reuse, R92, R20 ;  /* 0x0000005c0460723c */ /* 0x040fe20000041814 */
[----:B------:R-:W-:Y:S07]  /*18010*/  MUFU.EX2 R21, R172 ;  /* 0x000000ac00157308 */ /* 0x000fee0000000800 */
[----:B------:R-:W-:Y:S01]  /*18020*/  HMMA.16816.F32.BF16 R92, R4, R94, R24 ;  /* 0x0000005e045c723c */ /* 0x000fe20000041818 */
[----:B------:R-:W-:Y:S01]  /*18030*/  FADD.FTZ R25, R3, R134 ;  /* 0x0000008603197221 */ /* 0x000fe20000010000 */
[----:B------:R-:W-:Y:S03]  /*18040*/  MUFU.EX2 R23, R126 ;  /* 0x0000007e00177308 */ /* 0x000fe60000000800 */
[----:B------:R-:W-:Y:S01]  /*18050*/  FADD.FTZ R124, R124, R25 ;  /* 0x000000197c7c7221 */ /* 0x000fe20000010000 */
[----:B------:R-:W-:-:S02]  /*18060*/  FADD.FTZ R25, R63, R62 ;  /* 0x0000003e3f197221 */ /* 0x000fc40000010000 */
[C---:B------:R-:W-:Y:S01]  /*18070*/  HMMA.16816.F32.BF16 R112, R4.reuse, R108, R112 ;  /* 0x0000006c0470723c */ /* 0x040fe20000041870 */
[----:B------:R-:W-:Y:S01]  /*18080*/  FADD.FTZ R61, R61, R124 ;  /* 0x0000007c3d3d7221 */ /* 0x000fe20000010000 */
[----:B------:R-:W-:Y:S01]  /*18090*/  FADD.FTZ R25, R60, R25 ;  /* 0x000000193c197221 */ /* 0x000fe20000010000 */
[----:B------:R-:W2:Y:S02]  /*180a0*/  MUFU.EX2 R20, R127 ;  /* 0x0000007f00147308 */ /* 0x000ea40000000800 */
[----:B------:R-:W-:Y:S01]  /*180b0*/  FADD.FTZ R120, R120, R61 ;  /* 0x0000003d78787221 */ /* 0x000fe20000010000 */
[----:B------:R-:W-:Y:S02]  /*180c0*/  FADD.FTZ R138, R138, R25 ;  /* 0x000000198a8a7221 */ /* 0x000fe40000010000 */
[C---:B------:R-:W-:Y:S01]  /*180d0*/  HMMA.16816.F32.BF16 R108, R4.reuse, R110, R8 ;  /* 0x0000006e046c723c */ /* 0x040fe20000041808 */
[----:B------:R-:W3:Y:S01]  /*180e0*/  LDSM.16.MT88.4 R8, [R123+0xac00] ;  /* 0x00ac00007b08783b */ /* 0x000ee20000004200 */
[----:B------:R-:W-:Y:S01]  /*180f0*/  FADD.FTZ R120, R59, R120 ;  /* 0x000000783b787221 */ /* 0x000fe20000010000 */
[----:B------:R-:W-:Y:S01]  /*18100*/  FADD.FTZ R138, R135, R138 ;  /* 0x0000008a878a7221 */ /* 0x000fe20000010000 */
[----:B------:R-:W-:Y:S02]  /*18110*/  MUFU.EX2 R22, R121 ;  /* 0x0000007900167308 */ /* 0x000fe40000000800 */
[----:B------:R-:W-:Y:S01]  /*18120*/  FADD.FTZ R147, R147, R120 ;  /* 0x0000007893937221 */ /* 0x000fe20000010000 */
[----:B------:R-:W-:Y:S01]  /*18130*/  FADD.FTZ R133, R133, R138 ;  /* 0x0000008a85857221 */ /* 0x000fe20000010000 */
[C---:B------:R-:W-:Y:S01]  /*18140*/  HMMA.16816.F32.BF16 R100, R4.reuse, R102, R16 ;  /* 0x000000660464723c */ /* 0x040fe20000041810 */
[----:B------:R-:W4:Y:S01]  /*18150*/  LDSM.16.MT88.4 R16, [R2+0x1c00] ;  /* 0x001c00000210783b */ /* 0x000f220000004200 */
[----:B------:R-:W-:Y:S01]  /*18160*/  FADD.FTZ R142, R142, R147 ;  /* 0x000000938e8e7221 */ /* 0x000fe20000010000 */
[----:B------:R-:W-:Y:S01]  /*18170*/  FADD.FTZ R136, R136, R133 ;  /* 0x0000008588887221 */ /* 0x000fe20000010000 */
[----:B------:R-:W5:Y:S02]  /*18180*/  MUFU.EX2 R3, R128 ;  /* 0x0000008000037308 */ /* 0x000f640000000800 */
[----:B------:R-:W-:Y:S01]  /*18190*/  FADD.FTZ R143, R143, R142 ;  /* 0x0000008e8f8f7221 */ /* 0x000fe20000010000 */
[----:B------:R-:W-:Y:S01]  /*181a0*/  FADD.FTZ R211, R211, R136 ;  /* 0x00000088d3d37221 */ /* 0x000fe20000010000 */
[----:B-1----:R-:W-:Y:S02]  /*181b0*/  HMMA.16816.F32.BF16 R72, R4, R12, R72 ;  /* 0x0000000c0448723c */ /* 0x002fe40000041848 */
        /* <DEDUP_REMOVED lines=25> */
[----:B------:R-:W-:Y:S01]  /*18350*/  HMMA.16816.F32.BF16 R76, R4, R30, R76 ;  /* 0x0000001e044c723c */ /* 0x000fe2000004184c */
[----:B------:R-:W-:Y:S01]  /*18360*/  F2FP.BF16.F32.PACK_AB R4, R173, R164 ;  /* 0x000000a4ad04723e */ /* 0x000fe200000010ff */
[----:B------:R-:W-:Y:S01]  /*18370*/  FADD.FTZ R185, R176, R185 ;  /* 0x000000b9b0b97221 */ /* 0x000fe20000010000 */
[----:B--2---:R-:W-:Y:S01]  /*18380*/  F2FP.BF16.F32.PACK_AB R5, R20, R23 ;  /* 0x000000171405723e */ /* 0x004fe200000010ff */
[----:B------:R-:W-:Y:S01]  /*18390*/  FADD.FTZ R174, R183, R174 ;  /* 0x000000aeb7ae7221 */ /* 0x000fe20000010000 */
[----:B------:R-:W-:Y:S01]  /*183a0*/  F2FP.BF16.F32.PACK_AB R6, R21, R144 ;  /* 0x000000901506723e */ /* 0x000fe200000010ff */
        /* <DEDUP_REMOVED lines=21> */
[----:B------:R-:W-:Y:S01]  /*18500*/  HMMA.16816.F32.BF16 R100, R4, R18, R100 ;  /* 0x000000120464723c */ /* 0x000fe20000041864 */
[----:B------:R-:W3:Y:S01]  /*18510*/  LDSM.16.MT88.4 R16, [R123+0xec00] ;  /* 0x00ec00007b10783b */ /* 0x000ee20000004200 */
[----:B------:R-:W-:-:S04]  /*18520*/  FADD.FTZ R22, R22, R23 ;  /* 0x0000001716167221 */ /* 0x000fc80000010000 */
[----:B------:R-:W-:Y:S01]  /*18530*/  FADD.FTZ R169, R3, R22 ;  /* 0x0000001603a97221 */ /* 0x000fe20000010000 */
[----:B------:R-:W-:Y:S01]  /*18540*/  MOV R3, R58 ;  /* 0x0000003a00037202 */ /* 0x000fe20000000f00 */
[C---:B-1----:R-:W-:Y:S08]  /*18550*/  HMMA.16816.F32.BF16 R96, R4.reuse, R12, R96 ;  /* 0x0000000c0460723c */ /* 0x042ff00000041860 */
[C---:B------:R-:W-:Y:S01]  /*18560*/  HMMA.16816.F32.BF16 R92, R4.reuse, R14, R92 ;  /* 0x0000000e045c723c */ /* 0x040fe2000004185c */
[----:B------:R1:W4:Y:S07]  /*18570*/  LDSM.16.MT88.4 R12, [R2+0x5c00] ;  /* 0x005c0000020c783b */ /* 0x00032e0000004200 */
[C---:B--2---:R-:W-:Y:S08]  /*18580*/  HMMA.16816.F32.BF16 R88, R4.reuse, R8, R88 ;  /* 0x000000080458723c */ /* 0x044ff00000041858 */
[----:B------:R-:W-:Y:S01]  /*18590*/  HMMA.16816.F32.BF16 R84, R4, R10, R84 ;  /* 0x0000000a0454723c */ /* 0x000fe20000041854 */
[----:B-1----:R-:W-:-:S07]  /*185a0*/  MOV R2, R57 ;  /* 0x0000003900027202 */ /* 0x002fce0000000f00 */
[C---:B---3--:R-:W-:Y:S08]  /*185b0*/  HMMA.16816.F32.BF16 R80, R4.reuse, R16, R80 ;  /* 0x000000100450723c */ /* 0x048ff00000041850 */
[C---:B------:R-:W-:Y:S08]  /*185c0*/  HMMA.16816.F32.BF16 R76, R4.reuse, R18, R76 ;  /* 0x00000012044c723c */ /* 0x040ff0000004184c */
[C---:B----4-:R-:W-:Y:S08]  /*185d0*/  HMMA.16816.F32.BF16 R72, R4.reuse, R12, R72 ;  /* 0x0000000c0448723c */ /* 0x050ff00000041848 */
[----:B------:R-:W-:-:S15]  /*185e0*/  HMMA.16816.F32.BF16 R68, R4, R14, R68 ;  /* 0x0000000e0444723c */ /* 0x000fde0000041844 */
[----:B------:R-:W-:-:S05]  /*185f0*/  NOP ;  /* 0x0000000000007918 */ /* 0x000fca0000000000 */
.L_x_2219:
        /* <DEDUP_REMOVED lines=20> */
.L_x_2229:
        /* <DEDUP_REMOVED lines=71> */
[C---:B------:R-:W-:Y:S03]  /*18bb0*/  LEA R152, P0, R12.reuse, R6, 0x1 ;  /* 0x000000060c987211 */ /* 0x040fe600078008ff */
[----:B------:R-:W-:Y:S04]  /*18bc0*/  IMAD R8, R3, UR10, RZ ;  /* 0x0000000a03087c24 */ /* 0x000fe8000f8e02ff */
[----:B------:R-:W-:Y:S04]  /*18bd0*/  IMAD R8, R7, UR11, R8 ;  /* 0x0000000b07087c24 */ /* 0x000fe8000f8e0208 */
[----:B------:R-:W-:Y:S05]  /*18be0*/  IMAD.IADD R153, R13, 0x1, R8 ;  /* 0x000000010d997824 */ /* 0x000fea00078e0208 */
[----:B------:R-:W-:Y:S07]  /*18bf0*/  LEA.HI.X R153, R12, R4, R153, 0x1, P0 ;  /* 0x000000040c997211 */ /* 0x000fee00000f0c99 */
.L_x_2226:
        /* <DEDUP_REMOVED lines=91> */
[----:B------:R-:W-:Y:S06]  /*191b0*/  LDSM.16.M88.4 R128, [R2+0x3800] ;  /* 0x003800000280783b */ /* 0x000fec0000000200 */
[----:B------:R-:W-:Y:S01]  /*191c0*/  LDSM.16.M88.4 R132, [R2+0x3c00] ;  /* 0x003c00000284783b */ /* 0x000fe20000000200 */
        /* <DEDUP_REMOVED lines=110> */
[----:B------:R-:W1:Y:S07]  /*198b0*/  LDSM.16.M88.4 R124, [R2+0x7400] ;  /* 0x00740000027c783b */ /* 0x000e6e0000000200 */
[C---:B--2---:R-:W-:Y:S08]  /*198c0*/  HMMA.16816.F32.BF16 R4, R136.reuse, R132, R4 ;  /* 0x000000848804723c */ /* 0x044ff00000041804 */
[C---:B------:R-:W-:Y:S08]  /*198d0*/  HMMA.16816.F32.BF16 R8, R136.reuse, R134, R8 ;  /* 0x000000868808723c */ /* 0x040ff00000041808 */
[C---:B-1----:R-:W-:Y:S03]  /*198e0*/  HMMA.16816.F32.BF16 R12, R136.reuse, R124, R12 ;  /* 0x0000007c880c723c */ /* 0x042fe6000004180c */
        /* <DEDUP_REMOVED lines=34> */
[----:B------:R4:W1:Y:S01]  /*19b10*/  MUFU.TANH R218, R21 ;  /* 0x0000001500da7308 */ /* 0x0008620000002400 */
        /* <DEDUP_REMOVED lines=44> */
[----:B----4-:R-:W-:Y:S01]  /*19de0*/  FMUL.FTZ R21, R46, UR5 ;  /* 0x000000052e157c20 */ /* 0x010fe20008410000 */
[C---:B------:R-:W-:Y:S03]  /*19df0*/  HMMA.16816.F32.BF16 R56, R136.reuse, R6, R56 ;  /* 0x000000068838723c */ /* 0x040fe60000041838 */
[----:B------:R-:W-:Y:S01]  /*19e00*/  FMUL.FTZ R19, R47, UR5 ;  /* 0x000000052f137c20 */ /* 0x000fe20008410000 */
[----:B------:R-:W-:Y:S01]  /*19e10*/  FMUL.FTZ R174, R48, UR5 ;  /* 0x0000000530ae7c20 */ /* 0x000fe20008410000 */
[----:B------:R-:W-:Y:S03]  /*19e20*/  FMUL.FTZ R45, R45, UR5 ;  /* 0x000000052d2d7c20 */ /* 0x000fe60008410000 */
[----:B------:R-:W4:Y:S01]  /*19e30*/  MUFU.TANH R212, R212 ;  /* 0x000000d400d47308 */ /* 0x000f220000002400 */
        /* <DEDUP_REMOVED lines=27> */
[----:B--2---:R-:W-:Y:S09]  /*19ff0*/  FMUL.FTZ R55, R62, UR5 ;  /* 0x000000053e377c20 */ /* 0x004ff20008410000 */
[----:B------:R3:W2:Y:S10]  /*1a000*/  MUFU.TANH R140, R28 ;  /* 0x0000001c008c7308 */ /* 0x0006b40000002400 */
        /* <DEDUP_REMOVED lines=14> */
[----:B------:R-:W1:Y:S10]  /*1a0f0*/  MUFU.TANH R17, R17 ;  /* 0x0000001100117308 */ /* 0x000e740000002400 */
[----:B------:R-:W1:Y:S10]  /*1a100*/  MUFU.TANH R176, R176 ;  /* 0x000000b000b07308 */ /* 0x000e740000002400 */
[----:B------:R3:W1:Y:S10]  /*1a110*/  MUFU.TANH R145, R45 ;  /* 0x0000002d00917308 */ /* 0x0006740000002400 */
[----:B------:R-:W1:Y:S10]  /*1a120*/  MUFU.TANH R21, R21 ;  /* 0x0000001500157308 */ /* 0x000e740000002400 */
[----:B------:R-:W1:Y:S10]  /*1a130*/  MUFU.TANH R19, R19 ;  /* 0x0000001300137308 */ /* 0x000e740000002400 */
[----:B------:R-:W1:Y:S10]  /*1a140*/  MUFU.TANH R174, R174 ;  /* 0x000000ae00ae7308 */ /* 0x000e740000002400 */
[----:B------:R3:W1:Y:S10]  /*1a150*/  MUFU.TANH R143, R49 ;  /* 0x00000031008f7308 */ /* 0x0006740000002400 */
[----:B------:R3:W1:Y:S10]  /*1a160*/  MUFU.TANH R134, R50 ;  /* 0x0000003200867308 */ /* 0x0006740000002400 */
[----:B------:R3:W1:Y:S10]  /*1a170*/  MUFU.TANH R132, R51 ;  /* 0x0000003300847308 */ /* 0x0006740000002400 */
[----:B------:R-:W1:Y:S10]  /*1a180*/  MUFU.TANH R146, R146 ;  /* 0x0000009200927308 */ /* 0x000e740000002400 */
[----:B------:R-:W1:Y:S10]  /*1a190*/  MUFU.TANH R7, R7 ;  /* 0x0000000700077308 */ /* 0x000e740000002400 */
        /* <DEDUP_REMOVED lines=67> */
[----:B-1----:R-:W-:Y:S02]  /*1a5d0*/  LEA R26, P1, R11, R158, 0x2 ;  /* 0x0000009e0b1a7211 */ /* 0x002fe400078210ff */
        /* <DEDUP_REMOVED lines=19> */
.L_x_2228:
        /* <DEDUP_REMOVED lines=69> */
.L_x_2227:
[C---:B------:R-:W-:Y:S01]  /*1ab60*/  IADD3 R6, PT, PT, R165.reuse, -0x3f, RZ ;  /* 0xffffffc1a5067810 */ /* 0x040fe20007ffe0ff */
[----:B------:R-:W-:Y:S01]  /*1ab70*/  LDSM.16.MT88.4 R28, [R123+0xb000] ;  /* 0x00b000007b1c783b */ /* 0x000fe20000004200 */
[----:B--2---:R-:W-:Y:S02]  /*1ab80*/  I2FP.F32.U32 R5, R165 ;  /* 0x000000a500057245 */ /* 0x004fe40000201000 */
[----:B------:R-:W-:Y:S02]  /*1ab90*/  I2FP.F32.U32 R6, R6 ;  /* 0x0000000600067245 */ /* 0x000fe40000201000 */
[C---:B------:R-:W-:Y:S01]  /*1aba0*/  IADD3 R9, PT, PT, R165.reuse, -0x1f, RZ ;  /* 0xffffffe1a5097810 */ /* 0x040fe20007ffe0ff */
[CC--:B-1----:R-:W-:Y:S01]  /*1abb0*/  FFMA.FTZ R190, R0.reuse, R5.reuse, R190 ;  /* 0x0000000500be7223 */ /* 0x0c2fe200000100be */
[C---:B------:R-:W-:Y:S01]  /*1abc0*/  FFMA.FTZ R194, R0.reuse, R5, R194 ;  /* 0x0000000500c27223 */ /* 0x040fe200000100c2 */
[CC--:B------:R-:W-:Y:S01]  /*1abd0*/  FFMA.FTZ R8, R0.reuse, R6.reuse, R3 ;  /* 0x0000000600087223 */ /* 0x0c0fe20000010003 */
[C---:B------:R-:W-:Y:S01]  /*1abe0*/  IADD3 R3, PT, PT, R165.reuse, -0x28, RZ ;  /* 0xffffffd8a5037810 */ /* 0x040fe20007ffe0ff */
[C---:B------:R-:W-:Y:S01]  /*1abf0*/  FFMA.FTZ R6, R0.reuse, R6, R175 ;  /* 0x0000000600067223 */ /* 0x040fe200000100af */
[C---:B------:R-:W-:Y:S01]  /*1ac00*/  IADD3 R5, PT, PT, R165.reuse, -0x20, RZ ;  /* 0xffffffe0a5057810 */ /* 0x040fe20007ffe0ff */
[----:B------:R-:W-:Y:S01]  /*1ac10*/  LDSM.16.MT88.4 R44, [R123+0xd000] ;  /* 0x00d000007b2c783b */ /* 0x000fe20000004200 */
[----:B------:R-:W-:Y:S02]  /*1ac20*/  I2FP.F32.U32 R3, R3 ;  /* 0x0000000300037245 */ /* 0x000fe40000201000 */
[----:B------:R-:W-:Y:S02]  /*1ac30*/  I2FP.F32.U32 R5, R5 ;  /* 0x0000000500057245 */ /* 0x000fe40000201000 */
[C---:B------:R-:W-:Y:S01]  /*1ac40*/  IADD3 R2, PT, PT, R165.reuse, -0x40, RZ ;  /* 0xffffffc0a5027810 */ /* 0x040fe20007ffe0ff */
[CC--:B------:R-:W-:Y:S01]  /*1ac50*/  FFMA.FTZ R50, R0.reuse, R3.reuse, R187 ;  /* 0x0000000300327223 */ /* 0x0c0fe200000100bb */
[C---:B------:R-:W-:Y:S01]  /*1ac60*/  FFMA.FTZ R224, R0.reuse, R3, R224 ;  /* 0x0000000300e07223 */ /* 0x040fe200000100e0 */
[C---:B------:R-:W-:Y:S01]  /*1ac70*/  IADD3 R3, PT, PT, R165.reuse, -0x18, RZ ;  /* 0xffffffe8a5037810 */ /* 0x040fe20007ffe0ff */
[CC--:B------:R-:W-:Y:S01]  /*1ac80*/  FFMA.FTZ R220, R0.reuse, R5.reuse, R220 ;  /* 0x0000000500dc7223 */ /* 0x0c0fe200000100dc */
[C---:B------:R-:W-:Y:S01]  /*1ac90*/  FFMA.FTZ R216, R0.reuse, R5, R216 ;  /* 0x0000000500d87223 */ /* 0x040fe200000100d8 */
[C---:B------:R-:W-:Y:S02]  /*1aca0*/  IADD3 R5, PT, PT, R165.reuse, -0x17, RZ ;  /* 0xffffffe9a5057810 */ /* 0x040fe40007ffe0ff */
[----:B------:R-:W-:Y:S02]  /*1acb0*/  I2FP.F32.U32 R3, R3 ;  /* 0x0000000300037245 */ /* 0x000fe40000201000 */
[----:B------:R-:W-:Y:S02]  /*1acc0*/  I2FP.F32.U32 R5, R5 ;  /* 0x0000000500057245 */ /* 0x000fe40000201000 */
[----:B------:R-:W-:Y:S01]  /*1acd0*/  I2FP.F32.U32 R9, R9 ;  /* 0x0000000900097245 */ /* 0x000fe20000201000 */
[CC--:B------:R-:W-:Y:S01]  /*1ace0*/  FFMA.FTZ R212, R0.reuse, R3.reuse, R212 ;  /* 0x0000000300d47223 */ /* 0x0c0fe200000100d4 */
[C---:B------:R-:W-:Y:S01]  /*1acf0*/  FFMA.FTZ R208, R0.reuse, R3, R208 ;  /* 0x0000000300d07223 */ /* 0x040fe200000100d0 */
[C---:B------:R-:W-:Y:S01]  /*1ad00*/  IADD3 R3, PT, PT, R165.reuse, -0xf, RZ ;  /* 0xfffffff1a5037810 */ /* 0x040fe20007ffe0ff */
[CC--:B------:R-:W-:Y:S01]  /*1ad10*/  FFMA.FTZ R210, R0.reuse, R5.reuse, R210 ;  /* 0x0000000500d27223 */ /* 0x0c0fe200000100d2 */
[C---:B------:R-:W-:Y:S01]  /*1ad20*/  FFMA.FTZ R206, R0.reuse, R5, R206 ;  /* 0x0000000500ce7223 */ /* 0x040fe200000100ce */
[C---:B------:R-:W-:Y:S01]  /*1ad30*/  IADD3 R5, PT, PT, R165.reuse, -0x8, RZ ;  /* 0xfffffff8a5057810 */ /* 0x040fe20007ffe0ff */
[C---:B------:R-:W-:Y:S01]  /*1ad40*/  FFMA.FTZ R214, R0.reuse, R9, R214 ;  /* 0x0000000900d67223 */ /* 0x040fe200000100d6 */
[----:B------:R-:W-:Y:S01]  /*1ad50*/  I2FP.F32.U32 R3, R3 ;  /* 0x0000000300037245 */ /* 0x000fe20000201000 */
[C---:B------:R-:W-:Y:S01]  /*1ad60*/  FFMA.FTZ R218, R0.reuse, R9, R218 ;  /* 0x0000000900da7223 */ /* 0x040fe200000100da */
[----:B------:R-:W-:Y:S02]  /*1ad70*/  I2FP.F32.U32 R5, R5 ;  /* 0x0000000500057245 */ /* 0x000fe40000201000 */
[C---:B------:R-:W-:Y:S01]  /*1ad80*/  IADD3 R4, PT, PT, R165.reuse, -0x38, RZ ;  /* 0xffffffc8a5047810 */ /* 0x040fe20007ffe0ff */
[CC--:B------:R-:W-:Y:S01]  /*1ad90*/  FFMA.FTZ R204, R0.reuse, R3.reuse, R204 ;  /* 0x0000000300cc7223 */ /* 0x0c0fe200000100cc */
[C---:B------:R-:W-:Y:S01]  /*1ada0*/  FFMA.FTZ R180, R0.reuse, R3, R180 ;  /* 0x0000000300b47223 */ /* 0x040fe200000100b4 */
[C---:B------:R-:W-:Y:S01]  /*1adb0*/  IADD3 R3, PT, PT, R165.reuse, 0x1, RZ ;  /* 0x00000001a5037810 */ /* 0x040fe20007ffe0ff */
[CC--:B------:R-:W-:Y:S01]  /*1adc0*/  FFMA.FTZ R200, R0.reuse, R5.reuse, R200 ;  /* 0x0000000500c87223 */ /* 0x0c0fe200000100c8 */
[----:B------:R-:W-:Y:S01]  /*1add0*/  I2FP.F32.U32 R2, R2 ;  /* 0x0000000200027245 */ /* 0x000fe20000201000 */
[C---:B------:R-:W-:Y:S01]  /*1ade0*/  FFMA.FTZ R186, R0.reuse, R5, R186 ;  /* 0x0000000500ba7223 */ /* 0x040fe200000100ba */
[----:B------:R-:W-:Y:S02]  /*1adf0*/  I2FP.F32.U32 R3, R3 ;  /* 0x0000000300037245 */ /* 0x000fe40000201000 */
[----:B------:R-:W-:Y:S01]  /*1ae00*/  I2FP.F32.U32 R4, R4 ;  /* 0x0000000400047245 */ /* 0x000fe20000201000 */
[CC--:B------:R-:W-:Y:S01]  /*1ae10*/  FFMA.FTZ R171, R0.reuse, R2.reuse, R171 ;  /* 0x0000000200ab7223 */ /* 0x0c0fe200000100ab */
[C---:B------:R-:W-:Y:S01]  /*1ae20*/  IADD3 R5, PT, PT, R165.reuse, 0x8, RZ ;  /* 0x00000008a5057810 */ /* 0x040fe20007ffe0ff */
[C---:B------:R-:W-:Y:S01]  /*1ae30*/  FFMA.FTZ R173, R0.reuse, R2, R173 ;  /* 0x0000000200ad7223 */ /* 0x040fe200000100ad */
[C---:B------:R-:W-:Y:S01]  /*1ae40*/  IADD3 R9, PT, PT, R165.reuse, -0x10, RZ ;  /* 0xfffffff0a5097810 */ /* 0x040fe20007ffe0ff */
[CC--:B------:R-:W-:Y:S01]  /*1ae50*/  FFMA.FTZ R184, R0.reuse, R3.reuse, R184 ;  /* 0x0000000300b87223 */ /* 0x0c0fe200000100b8 */
[C---:B------:R-:W-:Y:S01]  /*1ae60*/  IADD3 R2, PT, PT, R165.reuse, -0x30, RZ ;  /* 0xffffffd0a5027810 */ /* 0x040fe20007ffe0ff */
[C---:B------:R-:W-:Y:S01]  /*1ae70*/  FFMA.FTZ R192, R0.reuse, R3, R192 ;  /* 0x0000000300c07223 */ /* 0x040fe200000100c0 */
        /* <DEDUP_REMOVED lines=8> */
[----:B------:R-:W-:Y:S02]  /*1af00*/  I2FP.F32.U32 R9, R9 ;  /* 0x0000000900097245 */ /* 0x000fe40000201000 */
[----:B------:R-:W-:Y:S02]  /*1af10*/  I2FP.F32.U32 R2, R2 ;  /* 0x0000000200027245 */ /* 0x000fe40000201000 */
[----:B------:R-:W-:Y:S01]  /*1af20*/  I2FP.F32.U32 R3, R3 ;  /* 0x0000000300037245 */ /* 0x000fe20000201000 */
[CC--:B------:R-:W-:Y:S01]  /*1af30*/  FFMA.FTZ R140, R0.reuse, R9.reuse, R140 ;  /* 0x00000009008c7223 */ /* 0x0c0fe2000001008c */
[----:B------:R-:W-:Y:S01]  /*1af40*/  I2FP.F32.U32 R4, R4 ;  /* 0x0000000400047245 */ /* 0x000fe20000201000 */
        /* <DEDUP_REMOVED lines=10> */
[C---:B------:R-:W-:Y:S01]  /*1aff0*/  FFMA.FTZ R40, R0.reuse, R4, R13 ;  /* 0x0000000400287223 */ /* 0x040fe2000001000d */
[C---:B------:R-:W-:Y:S01]  /*1b000*/  FFMA.FTZ R179, R0.reuse, R10, R179 ;  /* 0x0000000a00b37223 */ /* 0x040fe200000100b3 */
[C---:B------:R-:W-:Y:S01]  /*1b010*/  FFMA.FTZ R226, R0.reuse, R4, R226 ;  /* 0x0000000400e27223 */ /* 0x040fe200000100e2 */
        /* <DEDUP_REMOVED lines=12> */
[C---:B------:R-:W-:Y:S01]  /*1b0e0*/  FFMA.FTZ R48, R0.reuse, R2, R15 ;  /* 0x0000000200307223 */ /* 0x040fe2000001000f */
[----:B------:R-:W-:Y:S01]  /*1b0f0*/  IADD3 R9, PT, PT, R165, 0x18, RZ ;  /* 0x00000018a5097810 */ /* 0x000fe20007ffe0ff */
[CC--:B------:R-:W-:Y:S01]  /*1b100*/  FFMA.FTZ R172, R0.reuse, R3.reuse, R172 ;  /* 0x0000000300ac7223 */ /* 0x0c0fe200000100ac */
[----:B------:R-:W-:Y:S01]  /*1b110*/  FMNMX3.FTZ R5, R5, R42, R40, !PT ;  /* 0x0000002a05057276 */ /* 0x000fe20007810028 */
[----:B------:R-:W-:Y:S01]  /*1b120*/  FFMA.FTZ R128, R0, R3, R128 ;  /* 0x0000000300807223 */ /* 0x000fe20000010080 */
[----:B------:R-:W-:Y:S01]  /*1b130*/  FMNMX3.FTZ R3, R4, R181, R183, !PT ;  /* 0x000000b504037276 */ /* 0x000fe200078100b7 */
[C---:B------:R-:W-:Y:S01]  /*1b140*/  FFMA.FTZ R222, R0.reuse, R2, R222 ;  /* 0x0000000200de7223 */ /* 0x040fe200000100de */
[----:B------:R-:W-:Y:S01]  /*1b150*/  I2FP.F32.U32 R9, R9 ;  /* 0x0000000900097245 */ /* 0x000fe20000201000 */
[----:B------:R-:W-:Y:S01]  /*1b160*/  LDSM.16.MT88.4 R12, [R123+0x9000] ;  /* 0x009000007b0c783b */ /* 0x000fe20000004200 */
[----:B------:R-:W-:Y:S02]  /*1b170*/  FMNMX3.FTZ R5, R5, R50, R48, !PT ;  /* 0x0000003205057276 */ /* 0x000fe40007810030 */
[----:B------:R-:W-:Y:S01]  /*1b180*/  FMNMX3.FTZ R3, R3, R228, R226, !PT ;  /* 0x000000e403037276 */ /* 0x000fe200078100e2 */
[CC--:B------:R-:W-:Y:S01]  /*1b190*/  FFMA.FTZ R134, R0.reuse, R9.reuse, R134 ;  /* 0x0000000900867223 */ /* 0x0c0fe20000010086 */
[C---:B------:R-:W-:Y:S01]  /*1b1a0*/  FFMA.FTZ R174, R0.reuse, R9, R174 ;  /* 0x0000000900ae7223 */ /* 0x040fe200000100ae */
[----:B------:R-:W-:Y:S02]  /*1b1b0*/  FMNMX3.FTZ R9, R5, R220, R218, !PT ;  /* 0x000000dc05097276 */ /* 0x000fe400078100da */
[----:B------:R-:W-:Y:S02]  /*1b1c0*/  FMNMX3.FTZ R5, R3, R224, R222, !PT ;  /* 0x000000e003057276 */ /* 0x000fe400078100de */
[----:B------:R-:W-:Y:S02]  /*1b1d0*/  FMNMX3.FTZ R9, R9, R212, R210, !PT ;  /* 0x000000d409097276 */ /* 0x000fe400078100d2 */
[----:B------:R-:W-:Y:S02]  /*1b1e0*/  FMNMX3.FTZ R5, R5, R216, R214, !PT ;  /* 0x000000d805057276 */ /* 0x000fe400078100d6 */
[C---:B------:R-:W-:Y:S02]  /*1b1f0*/  IADD3 R58, PT, PT, R165.reuse, 0x9, RZ ;  /* 0x00000009a53a7810 */ /* 0x040fe40007ffe0ff */
[----:B------:R-:W-:Y:S02]  /*1b200*/  IADD3 R2, PT, PT, R165, 0x21, RZ ;  /* 0x00000021a5027810 */ /* 0x000fe40007ffe0ff */
[----:B------:R-:W-:Y:S02]  /*1b210*/  FMNMX3.FTZ R9, R9, R140, R204, !PT ;  /* 0x0000008c09097276 */ /* 0x000fe400078100cc */
[----:B------:R-:W-:Y:S02]  /*1b220*/  FMNMX3.FTZ R5, R5, R208, R206, !PT ;  /* 0x000000d005057276 */ /* 0x000fe400078100ce */
[----:B------:R-:W-:Y:S02]  /*1b230*/  I2FP.F32.U32 R58, R58 ;  /* 0x0000003a003a7245 */ /* 0x000fe40000201000 */
[----:B------:R-:W-:Y:S02]  /*1b240*/  I2FP.F32.U32 R2, R2 ;  /* 0x0000000200027245 */ /* 0x000fe40000201000 */
[C---:B------:R-:W-:Y:S01]  /*1b250*/  IADD3 R136, PT, PT, R165.reuse, 0x11, RZ ;  /* 0x00000011a5887810 */ /* 0x040fe20007ffe0ff */
[C---:B------:R-:W-:Y:S01]  /*1b260*/  FFMA.FTZ R147, R0.reuse, R58, R147 ;  /* 0x0000003a00937223 */ /* 0x040fe20000010093 */
[----:B------:R-:W-:Y:S01]  /*1b270*/  IADD3 R11, PT, PT, R165, 0x28, RZ ;  /* 0x00000028a50b7810 */ /* 0x000fe20007ffe0ff */
[C---:B------:R-:W-:Y:S01]  /*1b280*/  FFMA.FTZ R141, R0.reuse, R2, R141 ;  /* 0x00000002008d7223 */ /* 0x040fe2000001008d */
[----:B------:R-:W-:Y:S01]  /*1b290*/  FMNMX3.FTZ R9, R9, R200, R188, !PT ;  /* 0x000000c809097276 */ /* 0x000fe200078100bc */
[C---:B------:R-:W-:Y:S01]  /*1b2a0*/  FFMA.FTZ R127, R0.reuse, R2, R127 ;  /* 0x00000002007f7223 */ /* 0x040fe2000001007f */
[----:B------:R-:W-:Y:S01]  /*1b2b0*/  FMNMX3.FTZ R5, R5, R202, R180, !PT ;  /* 0x000000ca05057276 */ /* 0x000fe200078100b4 */
[C---:B------:R-:W-:Y:S01]  /*1b2c0*/  FFMA.FTZ R58, R0.reuse, R58, R17 ;  /* 0x0000003a003a7223 */ /* 0x040fe20000010011 */
[----:B------:R-:W-:Y:S02]  /*1b2d0*/  I2FP.F32.U32 R136, R136 ;  /* 0x0000008800887245 */ /* 0x000fe40000201000 */
[----:B------:R-:W-:Y:S02]  /*1b2e0*/  I2FP.F32.U32 R11, R11 ;  /* 0x0000000b000b7245 */ /* 0x000fe40000201000 */
[----:B------:R-:W-:Y:S01]  /*1b2f0*/  IADD3 R2, PT, PT, R165, 0x29, RZ ;  /* 0x00000029a5027810 */ /* 0x000fe20007ffe0ff */
[C---:B------:R-:W-:Y:S01]  /*1b300*/  FFMA.FTZ R145, R0.reuse, R136, R145 ;  /* 0x0000008800917223 */ /* 0x040fe20000010091 */
[----:B------:R-:W-:Y:S01]  /*1b310*/  FMNMX3.FTZ R9, R9, R194, R192, !PT ;  /* 0x000000c209097276 */ /* 0x000fe200078100c0 */
[CC--:B------:R-:W-:Y:S01]  /*1b320*/  FFMA.FTZ R126, R0.reuse, R11.reuse, R126 ;  /* 0x0000000b007e7223 */ /* 0x0c0fe2000001007e */
[----:B------:R-:W-:Y:S01]  /*1b330*/  FMNMX3.FTZ R5, R5, R186, R196, !PT ;  /* 0x000000ba05057276 */ /* 0x000fe200078100c4 */
[C---:B------:R-:W-:Y:S01]  /*1b340*/  FFMA.FTZ R146, R0.reuse, R11, R146 ;  /* 0x0000000b00927223 */ /* 0x040fe20000010092 */
[----:B------:R-:W-:Y:S01]  /*1b350*/  I2FP.F32.U32 R2, R2 ;  /* 0x0000000200027245 */ /* 0x000fe20000201000 */
[C---:B------:R-:W-:Y:S01]  /*1b360*/  FFMA.FTZ R136, R0.reuse, R136, R19 ;  /* 0x0000008800887223 */ /* 0x040fe20000010013 */
[----:B------:R-:W-:Y:S02]  /*1b370*/  FMNMX3.FTZ R9, R9, R182, R147, !PT ;  /* 0x000000b609097276 */ /* 0x000fe40007810093 */
[----:B------:R-:W-:Y:S01]  /*1b380*/  IADD3 R3, PT, PT, R165, 0x30, RZ ;  /* 0x00000030a5037810 */ /* 0x000fe20007ffe0ff */
[C---:B------:R-:W-:Y:S01]  /*1b390*/  FFMA.FTZ R139, R0.reuse, R2, R7 ;  /* 0x00000002008b7223 */ /* 0x040fe20000010007 */
[----:B------:R-:W-:Y:S01]  /*1b3a0*/  FMNMX3.FTZ R11, R5, R190, R184, !PT ;  /* 0x000000be050b7276 */ /* 0x000fe200078100b8 */
[C---:B------:R-:W-:Y:S01]  /*1b3b0*/  FFMA.FTZ R125, R0.reuse, R2, R125 ;  /* 0x00000002007d7223 */ /* 0x040fe2000001007d */
[----:B------:R-:W-:Y:S02]  /*1b3c0*/  I2FP.F32.U32 R3, R3 ;  /* 0x0000000300037245 */ /* 0x000fe40000201000 */
[----:B------:R-:W-:Y:S02]  /*1b3d0*/  FMNMX3.FTZ R5, R9, R176, R145, !PT ;  /* 0x000000b009057276 */ /* 0x000fe40007810091 */
[----:B------:R-:W-:Y:S01]  /*1b3e0*/  FMNMX3.FTZ R9, R11, R178, R58, !PT ;  /* 0x000000b20b097276 */ /* 0x000fe2000781003a */
[CC--:B------:R-:W-:Y:S01]  /*1b3f0*/  FFMA.FTZ R144, R0.reuse, R3.reuse, R144 ;  /* 0x0000000300907223 */ /* 0x0c0fe20000010090 */
[----:B------:R-:W-:Y:S01]  /*1b400*/  IADD3 R7, PT, PT, R165, 0x31, RZ ;  /* 0x00000031a5077810 */ /* 0x000fe20007ffe0ff */
[C---:B------:R-:W-:Y:S01]  /*1b410*/  FFMA.FTZ R55, R0.reuse, R3, R55 ;  /* 0x0000000300377223 */ /* 0x040fe20000010037 */
        /* <DEDUP_REMOVED lines=464> */
.L_x_2225:
        /* <DEDUP_REMOVED lines=109> */
[----:B------:R-:W1:Y:S01]  /*1d7f0*/  @P3 MUFU.LG2 R6, R6 ;  /* 0x0000000600063308 */ /* 0x000e620000000c00 */
        /* <DEDUP_REMOVED lines=14> */
[----:B--2---:R-:W-:Y:S02]  /*1d8e0*/  SHF.R.U32.HI R0, RZ, 0x2, R0 ;  /* 0x00000002ff007819 */ /* 0x004fe40000011600 */
[----:B---3--:R-:W-:Y:S01]  /*1d8f0*/  ISETP.NE.AND P2, PT, R8, RZ, PT ;  /* 0x000000ff0800720c */ /* 0x008fe20003f45270 */
[----:B------:R-:W-:Y:S01]  /*1d900*/  STS [R11+0x1000], R96 ;  /* 0x001000600b007388 */ /* 0x000fe20000000800 */
[----:B------:R-:W2:Y:S02]  /*1d910*/  @P1 LDC.64 R8, c[0x0][0x408] ;  /* 0x00010200ff081b82 */ /* 0x000ea40000000a00 */
[C---:B------:R-:W-:Y:S01]  /*1d920*/  ISETP.NE.OR P0, PT, R154.reuse, -0x1, !P2 ;  /* 0xffffffff9a00780c */ /* 0x040fe20005705670 */
[----:B------:R-:W-:Y:S04]  /*1d930*/  STS [R11+0x1200], R98 ;  /* 0x001200620b007388 */ /* 0x000fe80000000800 */
[----:B------:R-:W-:Y:S04]  /*1d940*/  STS [R13+0x1010], R92 ;  /* 0x0010105c0d007388 */ /* 0x000fe80000000800 */
[----:B------:R-:W-:Y:S01]  /*1d950*/  STS [R13+0x1210], R94 ;  /* 0x0012105e0d007388 */ /* 0x000fe20000000800 */
[----:B------:R-:W3:Y:S03]  /*1d960*/  @!P2 LDC R10, c[0x0][0x3e0] ;  /* 0x0000f800ff0aab82 */ /* 0x000ee60000000800 */
[----:B------:R-:W-:Y:S04]  /*1d970*/  STS [R17+0x1020], R88 ;  /* 0x0010205811007388 */ /* 0x000fe80000000800 */
[----:B------:R-:W-:Y:S04]  /*1d980*/  STS [R17+0x1220], R90 ;  /* 0x0012205a11007388 */ /* 0x000fe80000000800 */
[----:B------:R-:W-:Y:S01]  /*1d990*/  STS [R15+0x1030], R84 ;  /* 0x001030540f007388 */ /* 0x000fe20000000800 */
[----:B--2---:R-:W-:Y:S01]  /*1d9a0*/  @P1 IMAD.WIDE.U32 R18, R154, R8, RZ ;  /* 0x000000089a121225 */ /* 0x004fe200078e00ff */
        /* <DEDUP_REMOVED lines=10> */
[----:B--2---:R-:W2:Y:S08]  /*1da50*/  @P3 LDC R11, c[0x0][0x458] ;  /* 0x00011600ff0b3b82 */ /* 0x004eb00000000800 */
[----:B------:R-:W-:Y:S08]  /*1da60*/  BAR.SYNC.DEFER_BLOCKING 0x0 ;  /* 0x0000000000007b1d */ /* 0x000ff00000010000 */
[----:B-----5:R-:W5:Y:S01]  /*1da70*/  @P2 LDC R13, c[0x0][0x454] ;  /* 0x00011500ff0d2b82 */ /* 0x020f620000000800 */
[----:B----4-:R-:W-:Y:S01]  /*1da80*/  @!P1 IMAD.WIDE.U32 R16, R155, R4, RZ ;  /* 0x000000049b109225 */ /* 0x010fe200078e00ff */
[----:B------:R-:W-:-:S03]  /*1da90*/  MOV R4, 0x7f800000 ;  /* 0x7f80000000047802 */ /* 0x000fc60000000f00 */
[C---:B------:R-:W-:Y:S02]  /*1daa0*/  @!P1 IMAD R5, R155.reuse, R5, R17 ;  /* 0x000000059b059224 */ /* 0x040fe400078e0211 */
[----:B------:R-:W-:Y:S02]  /*1dab0*/  @P1 IMAD R5, R154, R9, R19 ;  /* 0x000000099a051224 */ /* 0x000fe400078e0213 */
[----:B---3--:R-:W-:Y:S02]  /*1dac0*/  @!P2 IMAD R9, R155, R10, R160 ;  /* 0x0000000a9b09a224 */ /* 0x008fe400078e02a0 */
[----:B------:R-:W-:Y:S01]  /*1dad0*/  @P4 FMUL.FTZ R10, R7, 0.69314718246459960938 ;  /* 0x3f317218070a4820 */ /* 0x000fe20000410000 */
[----:B-1----:R-:W-:Y:S01]  /*1dae0*/  @P3 FMUL.FTZ R7, R6, 0.69314718246459960938 ;  /* 0x3f31721806073820 */ /* 0x002fe20000410000 */
[----:B------:R1:W3:Y:S01]  /*1daf0*/  LDS.128 R20, [R163+0x800] ;  /* 0x00080000a3147984 */ /* 0x0002e20000000c00 */
[----:B------:R-:W-:Y:S02]  /*1db00*/  @!P0 IMAD R154, R155, R12, RZ ;  /* 0x0000000c9b9a8224 */ /* 0x000fe400078e02ff */
[----:B------:R-:W-:Y:S01]  /*1db10*/  @P4 FFMA.FTZ R4, R3, R14, R10 ;  /* 0x0000000e03044223 */ /* 0x000fe2000001000a */
[----:B------:R-:W-:-:S02]  /*1db20*/  @!P2 IMAD R9, R9, R12, RZ ;  /* 0x0000000c0909a224 */ /* 0x000fc400078e02ff */
[----:B--2---:R-:W-:Y:S01]  /*1db30*/  @P3 FFMA.FTZ R8, R2, R11, R7 ;  /* 0x0000000b02083223 */ /* 0x004fe20000010007 */
[----:B-----5:R-:W-:Y:S01]  /*1db40*/  @P2 IMAD R9, R160, R13, R154 ;  /* 0x0000000da0092224 */ /* 0x020fe200078e029a */
[----:B-1----:R-:W-:Y:S06]  /*1db50*/  @P5 BRA `(.L_x_2231) ;  /* 0x00000000003c5947 */ /* 0x002fec0003800000 */
[----:B------:R-:W-:Y:S01]  /*1db60*/  SHF.R.U32.HI R122, RZ, 0x1, R122 ;  /* 0x00000001ff7a7819 */ /* 0x000fe2000001167a */
[----:B------:R-:W1:Y:S01]  /*1db70*/  LDCU.64 UR4, c[0x0][0x420] ;  /* 0x00008400ff0477ac */ /* 0x000e620008000a00 */
[----:B------:R-:W-:Y:S02]  /*1db80*/  IMAD.IADD R9, R156, 0x1, R9 ;  /* 0x000000019c097824 */ /* 0x000fe400078e0209 */
[----:B------:R-:W-:-:S04]  /*1db90*/  LOP3.LUT R3, R122, 0x30, RZ, 0xc0, !PT ;  /* 0x000000307a037812 */ /* 0x000fc800078ec0ff */
[----:B------:R-:W-:Y:S01]  /*1dba0*/  LOP3.LUT R2, R3, 0x7, R0, 0xf8, !PT ;  /* 0x0000000703027812 */ /* 0x000fe200078ef800 */
[----:B------:R-:W-:-:S03]  /*1dbb0*/  IMAD.IADD R3, R157, 0x1, -R156 ;  /* 0x000000019d037824 */ /* 0x000fc600078e0a9c */
        /* <DEDUP_REMOVED lines=9> */
.L_x_2231:
[----:B------:R-:W-:Y:S05]  /*1dc50*/  BSYNC.RECONVERGENT B0 ;  /* 0x0000000000007941 */ /* 0x000fea0003800200 */
.L_x_2230:
[----:B------:R-:W-:Y:S01]  /*1dc60*/  MOV R6, R118 ;  /* 0x0000007600067202 */ /* 0x000fe20000000f00 */
[----:B------:R2:W4:Y:S01]  /*1dc70*/  LDS.128 R12, [R163] ;  /* 0x00000000a30c7984 */ /* 0x0005220000000c00 */
[----:B------:R-:W-:Y:S01]  /*1dc80*/  MOV R7, RZ ;  /* 0x000000ff00077202 */ /* 0x000fe20000000f00 */
[----:B------:R-:W5:Y:S01]  /*1dc90*/  LDCU.64 UR4, c[0x0][0x410] ;  /* 0x00008200ff0477ac */ /* 0x000f620008000a00 */
[----:B------:R-:W-:Y:S01]  /*1dca0*/  @P1 MOV R16, R18 ;  /* 0x0000001200101202 */ /* 0x000fe20000000f00 */
[----:B-1----:R2:W1:Y:S01]  /*1dcb0*/  LDS.128 R8, [R163+0x1000] ;  /* 0x00100000a3087984 */ /* 0x0024620000000c00 */
[----:B------:R-:W-:Y:S01]  /*1dcc0*/  IMAD.IADD R157, R157, 0x1, -R156 ;  /* 0x000000019d9d7824 */ /* 0x000fe200078e0a9c */
[----:B------:R-:W-:Y:S01]  /*1dcd0*/  BSSY.RECONVERGENT B0, `(.L_x_2232) ;  /* 0x0000019000007945 */ /* 0x000fe20003800200 */
[----:B------:R-:W-:-:S04]  /*1dce0*/  IMAD.WIDE.U32 R6, R156, UR8, R6 ;  /* 0x000000089c067c25 */ /* 0x000fc8000f8e0006 */
[----:B------:R-:W-:Y:S01]  /*1dcf0*/  IMAD R2, R156, UR9, R7 ;  /* 0x000000099c027c24 */ /* 0x000fe2000f8e0207 */
[----:B------:R-:W-:-:S04]  /*1dd00*/  IADD3 R16, P0, PT, R16, R6, RZ ;  /* 0x0000000610107210 */ /* 0x000fc80007f1e0ff */
[----:B------:R-:W-:Y:S01]  /*1dd10*/  IADD3.X R17, PT, PT, R5, R2, RZ, P0, !PT ;  /* 0x0000000205117210 */ /* 0x000fe200007fe4ff */
[C---:B------:R-:W-:Y:S01]  /*1dd20*/  VIADD R2, R0.reuse, 0x20 ;  /* 0x0000002000027836 */ /* 0x040fe20000000000 */
[----:B------:R2:W1:Y:S01]  /*1dd30*/  LDS.128 R4, [R163+0x2000] ;  /* 0x00200000a3047984 */ /* 0x0004620000000c00 */
[-C--:B------:R-:W-:Y:S01]  /*1dd40*/  ISETP.GE.AND P0, PT, R0, R157.reuse, PT ;  /* 0x0000009d0000720c */ /* 0x080fe20003f06270 */
[----:B-----5:R-:W-:Y:S02]  /*1dd50*/  IMAD.WIDE.U32 R16, R160, UR4, R16 ;  /* 0x00000004a0107c25 */ /* 0x020fe4000f8e0010 */
[----:B------:R-:W-:Y:S02]  /*1dd60*/  ISETP.GE.AND P4, PT, R2, R157, PT ;  /* 0x0000009d0200720c */ /* 0x000fe40003f86270 */
[----:B------:R-:W-:-:S08]  /*1dd70*/  IMAD R161, R160, UR5, R17 ;  /* 0x00000005a0a17c24 */ /* 0x000fd0000f8e0211 */
[----:B------:R-:W-:Y:S05]  /*1dd80*/  @P0 BRA `(.L_x_2233) ;  /* 0x0000000000340947 */ /* 0x000fea0003800000 */
[----:B------:R-:W5:Y:S01]  /*1dd90*/  LDCU UR10, c[0x0][0x440] ;  /* 0x00008800ff0a77ac */ /* 0x000f620008000800 */
[----:B------:R-:W-:Y:S01]  /*1dda0*/  IMAD.MOV.U32 R160, RZ, RZ, R16 ;  /* 0x000000ffffa07224 */ /* 0x000fe200078e0010 */
[----:B------:R-:W3:Y:S03]  /*1ddb0*/  LDCU.64 UR4, c[0x0][0x3f0] ;  /* 0x00007e00ff0477ac */ /* 0x000ee60008000a00 */
[----:B------:R-:W-:-:S04]  /*1ddc0*/  IMAD.WIDE.U32 R24, R0, UR8, R160 ;  /* 0x0000000800187c25 */ /* 0x000fc8000f8e00a0 */
[----:B------:R-:W-:Y:S01]  /*1ddd0*/  IMAD R2, R0, UR9, R25 ;  /* 0x0000000900027c24 */ /* 0x000fe2000f8e0219 */
[----:B-----5:R-:W-:Y:S02]  /*1dde0*/  ISETP.GE.AND P2, PT, R118, UR10, PT ;  /* 0x0000000a76007c0c */ /* 0x020fe4000bf46270 */
[----:B------:R-:W-:Y:S02]  /*1ddf0*/  ISETP.GE.AND P1, PT, R117, UR10, PT ;  /* 0x0000000a75007c0c */ /* 0x000fe4000bf26270 */
[----:B------:R-:W-:Y:S02]  /*1de00*/  ISETP.GE.AND P0, PT, R116, UR10, PT ;  /* 0x0000000a74007c0c */ /* 0x000fe4000bf06270 */
[----:B---3--:R-:W-:-:S04]  /*1de10*/  LEA R18, P3, R24, UR4, 0x1 ;  /* 0x0000000418127c11 */ /* 0x008fc8000f8608ff */
[----:B------:R-:W-:-:S05]  /*1de20*/  LEA.HI.X R19, R24, UR5, R2, 0x1, P3 ;  /* 0x0000000518137c11 */ /* 0x000fca00098f0c02 */
[----:B----4-:R3:W-:Y:S04]  /*1de30*/  @!P2 STG.E.128 desc[UR6][R18.64], R12 ;  /* 0x0000000c1200a986 */ /* 0x0107e8000c101d06 */
[----:B-1----:R3:W-:Y:S04]  /*1de40*/  @!P1 STG.E.128 desc[UR6][R18.64+0x40], R8 ;  /* 0x0000400812009986 */ /* 0x0027e8000c101d06 */
[----:B------:R3:W-:Y:S02]  /*1de50*/  @!P0 STG.E.128 desc[UR6][R18.64+0x80], R4 ;  /* 0x0000800412008986 */ /* 0x0007e4000c101d06 */
.L_x_2233:
[----:B------:R-:W-:Y:S05]  /*1de60*/  BSYNC.RECONVERGENT B0 ;  /* 0x0000000000007941 */ /* 0x000fea0003800200 */
.L_x_2232:
[----:B-1-3--:R1:W3:Y:S01]  /*1de70*/  LDS.128 R4, [R163+0x1800] ;  /* 0x00180000a3047984 */ /* 0x00a2e20000000c00 */
        /* <DEDUP_REMOVED lines=22> */
.L_x_2234:
        /* <DEDUP_REMOVED lines=10> */
.L_x_5495:


//--------------------- .text._ZN5flash24flash_fwd_splitkv_kernelI23Flash_fwd_kernel_traitsILi96ELi64ELi128ELi4ELb0ELb0EN7cutlass10bfloat16_tE19Flash_kernel_traitsILi96ELi64ELi128ELi4ES3_EELb1ELb0ELb0ELb0ELb1ELb0ELb1ELb0EEEvNS_16Flash_fwd_paramsE --------------------------
	.section	.text._ZN5flash24flash_fwd_splitkv_kernelI23Flash_fwd_kernel_traitsILi96ELi64ELi128ELi4ELb0ELb0EN7cutlass10bfloat16_tE19Flash_kernel_traitsILi96ELi64ELi128ELi4ES3_EELb1ELb0ELb0ELb0ELb1ELb0ELb1ELb0EEEvNS_16Flash_fwd_paramsE,"ax",@progbits
	.align	128
        .global         _ZN5flash24flash_fwd_splitkv_kernelI23Flash_fwd_kernel_traitsILi96ELi64ELi128ELi4ELb0ELb0EN7cutlass10bfloat16_tE19Flash_kernel_traitsILi96ELi64ELi128ELi4ES3_EELb1ELb0ELb0ELb0ELb1ELb0ELb1ELb0EEEvNS_16Flash_fwd_paramsE
        .type           _ZN5flash24flash_fwd_splitkv_kernelI23Flash_fwd_kernel_traitsILi96ELi64ELi128ELi4ELb0ELb0EN7cutlass10bfloat16_tE19Flash_kernel_traitsILi96ELi64ELi128ELi4ES3_EELb1ELb0ELb0ELb0ELb1ELb0ELb1ELb0EEEvNS_16Flash_fwd_paramsE,@function
        .size           _ZN5flash24flash_fwd_splitkv_kernelI23Flash_fwd_kernel_traitsILi96ELi64ELi128ELi4ELb0ELb0EN7cutlass10bfloat16_tE19Flash_kernel_traitsILi96ELi64ELi128ELi4ES3_EELb1ELb0ELb0ELb0ELb1ELb0ELb1ELb0EEEvNS_16Flash_fwd_paramsE,(.L_x_5496 - _ZN5flash24flash_fwd_splitkv_kernelI23Flash_fwd_kernel_traitsILi96ELi64ELi128ELi4ELb0ELb0EN7cutlass10bfloat16_tE19Flash_kernel_traitsILi96ELi64ELi128ELi4ES3_EELb1ELb0ELb0ELb0ELb1ELb0ELb1ELb0EEEvNS_16Flash_fwd_paramsE)
        .other          _ZN5flash24flash_fwd_splitkv_kernelI23Flash_fwd_kernel_traitsILi96ELi64ELi128ELi4ELb0ELb0EN7cutlass10bfloat16_tE19Flash_kernel_traitsILi96ELi64ELi128ELi4ES3_EELb1ELb0ELb0ELb0ELb1ELb0ELb1ELb0EEEvNS_16Flash_fwd_paramsE,@"STO_CUDA_ENTRY STV_DEFAULT"
_ZN5flash24flash_fwd_splitkv_kernelI23Flash_fwd_kernel_traitsILi96ELi64ELi128ELi4ELb0ELb0EN7cutlass10bfloat16_tE19Flash_kernel_traitsILi96ELi64ELi128ELi4ES3_EELb1ELb0ELb0ELb0ELb1ELb0ELb1ELb0EEEvNS_16Flash_fwd_paramsE:
.text._ZN5flash24flash_fwd_splitkv_kernelI23Flash_fwd_kernel_traitsILi96ELi64ELi128ELi4ELb0ELb0EN7cutlass10bfloat16_tE19Flash_kernel_traitsILi96ELi64ELi128ELi4ES3_EELb1ELb0ELb0ELb0ELb1ELb0ELb1ELb0EEEvNS_16Flash_fwd_paramsE:
[----:B------:R-:W-:Y:S08]  /*0000*/  LDC R1, c[0x0][0x37c] ;  /* 0x0000df00ff017b82 */ /* 0x000ff00000000800 */
[----:B------:R-:W1:Y:S01]  /*0010*/  LDC R2, c[0x0][0x3e0] ;  /* 0x0000f800ff027b82 */ /* 0x000e620000000800 */
[----:B------:R-:W2:Y:S01]  /*0020*/  S2R R171, SR_CTAID.Z ;  /* 0x0000000000ab7919 */ /* 0x000ea20000002700 */
[----:B------:R-:W-:Y:S01]  /*0030*/  IMAD.MOV.U32 R4, RZ, RZ, RZ ;  /* 0x000000ffff047224 */ /* 0x000fe200078e00ff */
[----:B------:R-:W3:Y:S01]  /*0040*/  LDCU.64 UR16, c[0x0][0x358] ;  /* 0x00006b00ff1077ac */ /* 0x000ee20008000a00 */
[----:B------:R-:W-:Y:S01]  /*0050*/  IMAD.MOV.U32 R8, RZ, RZ, -0x1 ;  /* 0xffffffffff087424 */ /* 0x000fe200078e00ff */
[----:B------:R-:W4:Y:S01]  /*0060*/  LDCU.64 UR4, c[0x0][0x470] ;  /* 0x00008e00ff0477ac */ /* 0x000f220008000a00 */
[----:B-1----:R-:W1:Y:S01]  /*0070*/  I2F.U32.RP R6, R2 ;  /* 0x0000000200067306 */ /* 0x002e620000209000 */
[----:B------:R-:W3:Y:S01]  /*0080*/  LDCU.U8 UR6, c[0x0][0x532] ;  /* 0x0000a640ff0677ac */ /* 0x000ee20008000000 */
[----:B------:R-:W-:-:S06]  /*0090*/  ISETP.NE.U32.AND P1, PT, R2, RZ, PT ;  /* 0x000000ff0200720c */ /* 0x000fcc0003f25070 */
[----:B-1----:R-:W1:Y:S02]  /*00a0*/  MUFU.RCP R5, R6 ;  /* 0x0000000600057308 */ /* 0x002e640000001000 */
[----:B-1----:R-:W-:Y:S01]  /*00b0*/  VIADD R5, R5, 0xffffffe ;  /* 0x0ffffffe05057836 */ /* 0x002fe20000000000 */
[----:B------:R-:W1:Y:S05]  /*00c0*/  LDC.64 R6, c[0x0][0x460] ;  /* 0x00011800ff067b82 */ /* 0x000e6a0000000a00 */
[----:B------:R-:W4:Y:S02]  /*00d0*/  F2I.FTZ.U32.TRUNC.NTZ R5, R5 ;  /* 0x0000000500057305 */ /* 0x000f24000021f000 */
[----:B----4-:R-:W-:-:S04]  /*00e0*/  IMAD.MOV R0, RZ, RZ, -R5 ;  /* 0x000000ffff007224 */ /* 0x010fc800078e0a05 */
[----:B------:R-:W-:-:S04]  /*00f0*/  IMAD R3, R0, R2, RZ ;  /* 0x0000000200037224 */ /* 0x000fc800078e02ff */
        /* <DEDUP_REMOVED lines=10> */
[C---:B------:R-:W-:Y:S02]  /*01a0*/  ISETP.NE.AND.EX P4, PT, R5.reuse, RZ, PT, P4 ;  /* 0x000000ff0500720c */ /* 0x040fe40003f85340 */
[----:B------:R-:W-:Y:S02]  /*01b0*/  ISETP.NE.AND.EX P0, PT, R5, RZ, PT, P0 ;  /* 0x000000ff0500720c */ /* 0x000fe40003f05300 */
[----:B------:R-:W2:Y:S01]  /*01c0*/  LDC.64 R4, c[0x0][0x468] ;  /* 0x00011a00ff047b82 */ /* 0x000ea20000000a00 */
[----:B------:R-:W-:-:S02]  /*01d0*/  ISETP.GE.U32.AND P2, PT, R3, R2, PT ;  /* 0x000000020300720c */ /* 0x000fc40003f46070 */
[----:B---3--:R-:W-:-:S11]  /*01e0*/  ISETP.NE.AND P5, PT, RZ, UR6, PT ;  /* 0x00000006ff007c0c */ /* 0x008fd6000bfa5270 */
[----:B------:R-:W-:Y:S01]  /*01f0*/  @P2 VIADD R173, R173, 0x1 ;  /* 0x00000001adad2836 */ /* 0x000fe20000000000 */
[----:B------:R-:W-:-:S05]  /*0200*/  @!P1 LOP3.LUT R173, RZ, R2, RZ, 0x33, !PT ;  /* 0x00000002ffad9212 */ /* 0x000fca00078e33ff */
[----:B-1----:R-:W-:Y:S01]  /*0210*/  IMAD.WIDE.U32 R10, R173, 0x4, R6 ;  /* 0x00000004ad0a7825 */ /* 0x002fe200078e0006 */
[----:B--2---:R-:W-:-:S03]  /*0220*/  ISETP.EQ.U32.AND P6, PT, R4, RZ, PT ;  /* 0x000000ff0400720c */ /* 0x004fc60003fc2070 */
[----:B------:R-:W-:Y:S01]  /*0230*/  IMAD.SHL.U32 R7, R173, 0x4, RZ ;  /* 0x00000004ad077824 */ /* 0x000fe200078e00ff */
[----:B------:R-:W-:Y:S01]  /*0240*/  SHF.R.U32.HI R6, RZ, 0x1e, R173 ;  /* 0x0000001eff067819 */ /* 0x000fe200000116ad */
[----:B------:R-:W-:Y:S01]  /*0250*/  IMAD.MOV.U32 R3, RZ, RZ, -0x1 ;  /* 0xffffffffff037424 */ /* 0x000fe200078e00ff */
[----:B------:R-:W-:Y:S01]  /*0260*/  ISETP.EQ.OR.EX P6, PT, R5, RZ, !P5, P6 ;  /* 0x000000ff0500720c */ /* 0x000fe20006fc2760 */
[----:B------:R-:W5:Y:S01]  /*0270*/  @P0 LDG.E R8, desc[UR16][R10.64] ;  /* 0x000000100a080981 */ /* 0x000f62000c1e1900 */
[----:B------:R-:W-:Y:S02]  /*0280*/  IADD3 R12, P1, PT, R7, R4, RZ ;  /* 0x00000004070c7210 */ /* 0x000fe40007f3e0ff */
[----:B------:R-:W-:Y:S01]  /*0290*/  ISETP.NE.U32.AND P2, PT, R4, RZ, PT ;  /* 0x000000ff0400720c */ /* 0x000fe20003f45070 */
[----:B------:R1:W5:Y:S01]  /*02a0*/  @P4 LDG.E R9, desc[UR16][R10.64+0x4] ;  /* 0x000004100a094981 */ /* 0x000362000c1e1900 */
[----:B------:R-:W-:Y:S01]  /*02b0*/  ISETP.NE.U32.AND P3, PT, RZ, UR4, PT ;  /* 0x00000004ff007c0c */ /* 0x000fe2000bf65070 */
[----:B------:R-:W-:Y:S01]  /*02c0*/  IMAD.X R13, R6, 0x1, R5, P1 ;  /* 0x00000001060d7824 */ /* 0x000fe200008e0605 */
[----:B------:R-:W-:Y:S01]  /*02d0*/  ISETP.NE.AND.EX P2, PT, R5, RZ, PT, P2 ;  /* 0x000000ff0500720c */ /* 0x000fe20003f45320 */
[----:B------:R-:W2:Y:S01]  /*02e0*/  S2R R27, SR_CTAID.X ;  /* 0x00000000001b7919 */ /* 0x000ea20000002500 */
[----:B------:R-:W-:-:S03]  /*02f0*/  ISETP.NE.AND.EX P3, PT, RZ, UR5, PT, P3 ;  /* 0x00000005ff007c0c */ /* 0x000fc6000bf65330 */
[----:B------:R3:W5:Y:S10]  /*0300*/  @!P6 LDG.E R3, desc[UR16][R12.64] ;  /* 0x000000100c03e981 */ /* 0x000774000c1e1900 */
[----:B------:R-:W-:-:S04]  /*0310*/  @P3 IADD3 R4, P0, PT, R7, UR4, RZ ;  /* 0x0000000407043c10 */ /* 0x000fc8000ff1e0ff */
[----:B------:R-:W-:Y:S01]  /*0320*/  @P3 IADD3.X R5, PT, PT, R6, UR5, RZ, P0, !PT ;  /* 0x0000000506053c10 */ /* 0x000fe200087fe4ff */
[----:B-1----:R-:W1:Y:S01]  /*0330*/  @!P2 LDC R11, c[0x0][0x438] ;  /* 0x00010e00ff0bab82 */ /* 0x002e620000000800 */
[----:B------:R-:W-:Y:S07]  /*0340*/  @!P2 BRA `(.L_x_2235) ;  /* 0x00000000000ca947 */ /* 0x000fee0003800000 */
[----:B------:R-:W1:Y:S02]  /*0350*/  @P5 LDG.E R0, desc[UR16][R12.64+0x4] ;  /* 0x000004100c005981 */ /* 0x000e64000c1e1900 */
[----:B-1---5:R-:W-:-:S06]  /*0360*/  @P5 IADD3 R11, PT, PT, R0, -R3, RZ ;  /* 0x80000003000b5210 */ /* 0x022fcc0007ffe0ff */
[----:B------:R4:W5:Y:S02]  /*0370*/  @!P5 LDG.E R11, desc[UR16][R12.64] ;  /* 0x000000100c0bd981 */ /* 0x000964000c1e1900 */
.L_x_2235:
[----:B------:R-:W3:Y:S01]  /*0380*/  LDCU.64 UR4, c[0x0][0x478] ;  /* 0x00008f00ff0477ac */ /* 0x000ee20008000a00 */
[----:B------:R-:W-:-:S06]  /*0390*/  IMAD.MOV.U32 R0, RZ, RZ, RZ ;  /* 0x000000ffff007224 */ /* 0x000fcc00078e00ff */
[----:B------:R1:W5:Y:S01]  /*03a0*/  @P3 LDG.E R0, desc[UR16][R4.64] ;  /* 0x0000001004003981 */ /* 0x000362000c1e1900 */
[----:B---3--:R-:W-:-:S04]  /*03b0*/  ISETP.NE.U32.AND P0, PT, RZ, UR4, PT ;  /* 0x00000004ff007c0c */ /* 0x008fc8000bf05070 */
[----:B------:R-:W-:-:S13]  /*03c0*/  ISETP.NE.AND.EX P0, PT, RZ, UR5, PT, P0 ;  /* 0x00000005ff007c0c */ /* 0x000fda000bf05300 */
[----:B----4-:R-:W-:-:S04]  /*03d0*/  @P0 IADD3 R12, P1, PT, R7, UR4, RZ ;  /* 0x00000004070c0c10 */ /* 0x010fc8000ff3e0ff */
[----:B------:R-:W-:-:S05]  /*03e0*/  @P0 IADD3.X R13, PT, PT, R6, UR5, RZ, P1, !PT ;  /* 0x00000005060d0c10 */ /* 0x000fca0008ffe4ff */
[----:B------:R3:W5:Y:S01]  /*03f0*/  @P0 LDG.E R129, desc[UR16][R12.64] ;  /* 0x000000100c810981 */ /* 0x000762000c1e1900 */
[----:B------:R-:W4:Y:S01]  /*0400*/  @!P4 LDC R131, c[0x0][0x434] ;  /* 0x00010d00ff83cb82 */ /* 0x000f220000000800 */
[----:B--2---:R-:W-:Y:S02]  /*0410*/  IMAD.SHL.U32 R172, R27, 0x40, RZ ;  /* 0x000000401bac7824 */ /* 0x004fe400078e00ff */
[----:B-----5:R-:W-:-:S05]  /*0420*/  @P4 IMAD.IADD R131, R9, 0x1, -R8 ;  /* 0x0000000109834824 */ /* 0x020fca00078e0a08 */
[----:B----4-:R-:W-:-:S13]  /*0430*/  ISETP.GT.AND P1, PT, R131, R172, PT ;  /* 0x000000ac8300720c */ /* 0x010fda0003f24270 */
[----:B-1-3--:R-:W-:Y:S05]  /*0440*/  @!P1 EXIT ;  /* 0x000000000000994d */ /* 0x00afea0003800000 */
[----:B------:R-:W1:Y:S01]  /*0450*/  LDC R9, c[0x0][0x374] ;  /* 0x0000dd00ff097b82 */ /* 0x000e620000000800 */
[----:B------:R-:W2:Y:S01]  /*0460*/  LDCU UR14, c[0x0][0x508] ;  /* 0x0000a100ff0e77ac */ /* 0x000ea20008000800 */
[----:B------:R-:W-:Y:S01]  /*0470*/  @P0 IMAD.IADD R129, R129, 0x1, -R0 ;  /* 0x0000000181810824 */ /* 0x000fe200078e0a00 */
[----:B------:R-:W3:Y:S05]  /*0480*/  S2R R168, SR_TID.X ;  /* 0x0000000000a87919 */ /* 0x000eea0000002100 */
[----:B------:R-:W4:Y:S01]  /*0490*/  LDC R13, c[0x0][0x438] ;  /* 0x00010e00ff0d7b82 */ /* 0x000f220000000800 */
[-C--:B-1----:R-:W-:Y:S02]  /*04a0*/  IABS R12, R9.reuse ;  /* 0x00000009000c7213 */ /* 0x082fe40000000000 */
[----:B------:R-:W-:-:S02]  /*04b0*/  IABS R15, R9 ;  /* 0x00000009000f7213 */ /* 0x000fc40000000000 */
[----:B------:R-:W1:Y:S03]  /*04c0*/  I2F.RP R10, R12 ;  /* 0x0000000c000a7306 */ /* 0x000e660000209400 */
[----:B------:R-:W-:Y:S02]  /*04d0*/  IMAD.MOV R15, RZ, RZ, -R15 ;  /* 0x000000ffff0f7224 */ /* 0x000fe400078e0a0f */
[----:B----4-:R-:W-:-:S05]  /*04e0*/  VIADD R13, R13, 0x7f ;  /* 0x0000007f0d0d7836 */ /* 0x010fca0000000000 */
[----:B------:R-:W-:-:S04]  /*04f0*/  SHF.R.S32.HI R14, RZ, 0x1f, R13 ;  /* 0x0000001fff0e7819 */ /* 0x000fc8000001140d */
[----:B------:R-:W-:Y:S01]  /*0500*/  LEA.HI R14, R14, R13, RZ, 0x7 ;  /* 0x0000000d0e0e7211 */ /* 0x000fe200078f38ff */
[----:B-1----:R-:W1:Y:S03]  /*0510*/  MUFU.RCP R4, R10 ;  /* 0x0000000a00047308 */ /* 0x002e660000001000 */
[----:B------:R-:W-:-:S05]  /*0520*/  LEA.HI.SX32 R14, R14, R9, 0x19 ;  /* 0x000000090e0e7211 */ /* 0x000fca00078fcaff */
[----:B------:R-:W-:Y:S02]  /*0530*/  VIADD R14, R14, 0xffffffff ;  /* 0xffffffff0e0e7836 */ /* 0x000fe40000000000 */
[----:B-1----:R-:W-:-:S04]  /*0540*/  VIADD R4, R4, 0xffffffe ;  /* 0x0ffffffe04047836 */ /* 0x002fc80000000000 */
[----:B------:R-:W1:Y:S02]  /*0550*/  F2I.FTZ.U32.TRUNC.NTZ R5, R4 ;  /* 0x0000000400057305 */ /* 0x000e64000021f000 */
[--C-:B-1----:R-:W-:Y:S02]  /*0560*/  IMAD.MOV R13, RZ, RZ, -R5.reuse ;  /* 0x000000ffff0d7224 */ /* 0x102fe400078e0a05 */
[----:B------:R-:W-:Y:S02]  /*0570*/  IMAD.MOV.U32 R4, RZ, RZ, RZ ;  /* 0x000000ffff047224 */ /* 0x000fe400078e00ff */
[----:B------:R-:W-:Y:S01]  /*0580*/  IMAD R10, R13, R12, RZ ;  /* 0x0000000c0d0a7224 */ /* 0x000fe200078e02ff */
[----:B------:R-:W-:Y:S02]  /*0590*/  IABS R13, R14 ;  /* 0x0000000e000d7213 */ /* 0x000fe40000000000 */
[----:B------:R-:W-:Y:S01]  /*05a0*/  LOP3.LUT R14, R14, R9, RZ, 0x3c, !PT ;  /* 0x000000090e0e7212 */ /* 0x000fe200078e3cff */
[----:B------:R-:W-:-:S02]  /*05b0*/  IMAD.HI.U32 R10, R5, R10, R4 ;  /* 0x0000000a050a7227 */ /* 0x000fc400078e0004 */
[----:B------:R-:W1:Y:S01]  /*05c0*/  @!P0 LDC.64 R4, c[0x0][0x488] ;  /* 0x00012200ff048b82 */ /* 0x000e620000000a00 */
[----:B------:R-:W-:-:S03]  /*05d0*/  ISETP.GE.AND P1, PT, R14, RZ, PT ;  /* 0x000000ff0e00720c */ /* 0x000fc60003f26270 */
[----:B------:R-:W-:-:S04]  /*05e0*/  IMAD.HI.U32 R10, R10, R13, RZ ;  /* 0x0000000d0a0a7227 */ /* 0x000fc800078e00ff */
[----:B------:R-:W-:Y:S02]  /*05f0*/  IMAD R15, R10, R15, R13 ;  /* 0x0000000f0a0f7224 */ /* 0x000fe400078e020d */
[----:B------:R-:W4:Y:S03]  /*0600*/  @!P0 LDC R13, c[0x0][0x43c] ;  /* 0x00010f00ff0d8b82 */ /* 0x000f260000000800 */
[----:B------:R-:W-:Y:S02]  /*0610*/  ISETP.GT.U32.AND P2, PT, R12, R15, PT ;  /* 0x0000000f0c00720c */ /* 0x000fe40003f44070 */
[----:B-1----:R-:W-:Y:S02]  /*0620*/  @!P0 ISETP.NE.U32.AND P3, PT, R4, RZ, PT ;  /* 0x000000ff0400820c */ /* 0x002fe40003f65070 */
[----:B------:R-:W1:Y:S09]  /*0630*/  S2R R4, SR_CTAID.Y ;  /* 0x0000000000047919 */ /* 0x000e720000002600 */
[----:B------:R-:W-:Y:S01]  /*0640*/  @!P2 IMAD.IADD R15, R15, 0x1, -R12 ;  /* 0x000000010f0fa824 */ /* 0x000fe200078e0a0c */
[----:B------:R-:W-:Y:S01]  /*0650*/  @!P0 ISETP.NE.AND.EX P3, PT, R5, RZ, PT, P3 ;  /* 0x000000ff0500820c */ /* 0x000fe20003f65330 */
[----:B------:R-:W-:Y:S01]  /*0660*/  @!P2 VIADD R10, R10, 0x1 ;  /* 0x000000010a0aa836 */ /* 0x000fe20000000000 */
[----:B------:R-:W-:-:S02]  /*0670*/  ISETP.NE.AND P2, PT, R9, RZ, PT ;  /* 0x000000ff0900720c */ /* 0x000fc40003f45270 */
[----:B------:R-:W-:Y:S01]  /*0680*/  ISETP.GE.U32.AND P4, PT, R15, R12, PT ;  /* 0x0000000c0f00720c */ /* 0x000fe20003f86070 */
[----:B------:R-:W-:Y:S01]  /*0690*/  VIADD R12, R27, 0x1 ;  /* 0x000000011b0c7836 */ /* 0x000fe20000000000 */
[----:B----4-:R-:W-:-:S03]  /*06a0*/  @!P0 SEL R13, R13, RZ, P3 ;  /* 0x000000ff0d0d8207 */ /* 0x010fc60001800000 */
[----:B------:R-:W-:Y:S01]  /*06b0*/  IMAD R5, R12, 0x40, -R131 ;  /* 0x000000400c057824 */ /* 0x000fe200078e0a83 */
[----:B------:R-:W-:-:S05]  /*06c0*/  @!P0 IADD3 R129, PT, PT, R13, R11, -R0 ;  /* 0x0000000b0d818210 */ /* 0x000fca0007ffe800 */
[----:B------:R-:W-:Y:S02]  /*06d0*/  VIADD R12, R129, 0x7f ;  /* 0x0000007f810c7836 */ /* 0x000fe40000000000 */
[----:B------:R-:W-:-:S03]  /*06e0*/  @P4 VIADD R10, R10, 0x1 ;  /* 0x000000010a0a4836 */ /* 0x000fc60000000000 */
[----:B--2---:R-:W-:Y:S01]  /*06f0*/  IADD3 R5, PT, PT, R12, UR14, R5 ;  /* 0x0000000e0c057c10 */ /* 0x004fe2000fffe005 */
[----:B------:R-:W-:Y:S01]  /*0700*/  @!P1 IMAD.MOV R10, RZ, RZ, -R10 ;  /* 0x000000ffff0a9224 */ /* 0x000fe200078e0a0a */
[----:B------:R-:W-:Y:S02]  /*0710*/  SHF.R.S32.HI R11, RZ, 0x1f, R12 ;  /* 0x0000001fff0b7819 */ /* 0x000fe4000001140c */
[----:B------:R-:W-:Y:S02]  /*0720*/  @!P2 LOP3.LUT R10, RZ, R9, RZ, 0x33, !PT ;  /* 0x00000009ff0aa212 */ /* 0x000fe400078e33ff */
[----:B------:R-:W-:Y:S02]  /*0730*/  SHF.R.S32.HI R14, RZ, 0x1f, R5 ;  /* 0x0000001fff0e7819 */ /* 0x000fe40000011405 */
[----:B------:R-:W-:Y:S01]  /*0740*/  LEA.HI R11, R11, R12, RZ, 0x7 ;  /* 0x0000000c0b0b7211 */ /* 0x000fe200078f38ff */
[----:B-1----:R-:W-:Y:S01]  /*0750*/  IMAD R163, R10, R4, RZ ;  /* 0x000000040aa37224 */ /* 0x002fe200078e02ff */
[----:B------:R-:W-:Y:S01]  /*0760*/  LEA.HI R14, R14, R5, RZ, 0x7 ;  /* 0x000000050e0e7211 */ /* 0x000fe200078f38ff */
[----:B------:R-:W-:Y:S01]  /*0770*/  IMAD.MOV R5, RZ, RZ, -R173 ;  /* 0x000000ffff057224 */ /* 0x000fe200078e0aad */
[----:B------:R-:W-:-:S02]  /*0780*/  SHF.R.S32.HI R11, RZ, 0x7, R11 ;  /* 0x00000007ff0b7819 */ /* 0x000fc4000001140b */
[----:B------:R-:W-:Y:S01]  /*0790*/  SHF.R.S32.HI R14, RZ, 0x7, R14 ;  /* 0x00000007ff0e7819 */ /* 0x000fe2000001140e */
[----:B------:R-:W-:Y:S01]  /*07a0*/  IMAD R171, R2, R5, R171 ;  /* 0x0000000502ab7224 */ /* 0x000fe200078e02ab */
[----:B------:R-:W-:-:S04]  /*07b0*/  VIADDMNMX R11, R163, R10, R11, PT ;  /* 0x0000000aa30b7246 */ /* 0x000fc8000380010b */
[----:B------:R-:W-:-:S04]  /*07c0*/  VIMNMX R138, PT, PT, R11, R14, PT ;  /* 0x0000000e0b8a7248 */ /* 0x000fc80003fe0100 */
[----:B------:R-:W-:-:S13]  /*07d0*/  ISETP.GE.AND P0, PT, R163, R138, PT ;  /* 0x0000008aa300720c */ /* 0x000fda0003f06270 */
[----:B---3--:R-:W-:Y:S05]  /*07e0*/  @!P0 BRA `(.L_x_2236) ;  /* 0x0000000000dc8947 */ /* 0x008fea0003800000 */
[----:B------:R-:W1:Y:S01]  /*07f0*/  LDC.64 R6, c[0x0][0x430] ;  /* 0x00010c00ff067b82 */ /* 0x000e620000000a00 */
[----:B------:R-:W2:Y:S01]  /*0800*/  LDCU UR4, c[0x0][0x44c] ;  /* 0x00008980ff0477ac */ /* 0x000ea20008000800 */
[C---:B------:R-:W-:Y:S01]  /*0810*/  IMAD.SHL.U32 R3, R168.reuse, 0x4, RZ ;  /* 0x00000004a8037824 */ /* 0x040fe200078e00ff */
[----:B------:R-:W-:Y:S01]  /*0820*/  SHF.R.U32.HI R0, RZ, 0x3, R168 ;  /* 0x00000003ff007819 */ /* 0x000fe200000116a8 */
[----:B------:R-:W-:Y:S01]  /*0830*/  IMAD.IADD R131, R131, 0x1, -R172 ;  /* 0x0000000183837824 */ /* 0x000fe200078e0aac */
[----:B------:R-:W3:Y:S01]  /*0840*/  LDCU.64 UR6, c[0x0][0x3f8] ;  /* 0x00007f00ff0677ac */ /* 0x000ee20008000a00 */
[----:B------:R-:W-:Y:S02]  /*0850*/  LOP3.LUT P6, R168, R168, 0x7, RZ, 0xc0, !PT ;  /* 0x00000007a8a87812 */ /* 0x000fe400078cc0ff */
[----:B------:R-:W-:Y:S02]  /*0860*/  LOP3.LUT R3, R3, 0x1c, RZ, 0xc0, !PT ;  /* 0x0000001c03037812 */ /* 0x000fe400078ec0ff */
[----:B------:R-:W-:-:S02]  /*0870*/  ISETP.GE.AND P1, PT, R0, R131, PT ;  /* 0x000000830000720c */ /* 0x000fc40003f26270 */
[CC--:B------:R-:W-:Y:S01]  /*0880*/  ISETP.GE.OR P6, PT, R0.reuse, R131.reuse, P6 ;  /* 0x000000830000720c */ /* 0x0c0fe200037c6670 */
[----:B------:R-:W-:Y:S02]  /*0890*/  IMAD R3, R0, 0x60, R3 ;  /* 0x0000006000037824 */ /* 0x000fe400078e0203 */
[----:B-1----:R-:W-:Y:S02]  /*08a0*/  IMAD R6, R4, R6, R173 ;  /* 0x0000000604067224 */ /* 0x002fe400078e02ad */
[----:B------:R-:W-:Y:S02]  /*08b0*/  VIADD R4, R0, 0x20 ;  /* 0x0000002000047836 */ /* 0x000fe40000000000 */
[----:B------:R-:W-:Y:S02]  /*08c0*/  IMAD R2, R6, R2, R171 ;  /* 0x0000000206027224 */ /* 0x000fe400078e02ab */
[----:B------:R-:W-:Y:S01]  /*08d0*/  VIADD R6, R0, 0x10 ;  /* 0x0000001000067836 */ /* 0x000fe20000000000 */
[----:B------:R-:W-:Y:S01]  /*08e0*/  ISETP.GE.AND P2, PT, R4, R131, PT ;  /* 0x000000830400720c */ /* 0x000fe20003f46270 */
[----:B------:R-:W-:-:S02]  /*08f0*/  IMAD R7, R2, R7, R172 ;  /* 0x0000000702077224 */ /* 0x000fc400078e02ac */
[----:B------:R-:W-:Y:S01]  /*0900*/  @!P6 IMAD.MOV.U32 R11, RZ, RZ, -0x800000 ;  /* 0xff800000ff0be424 */ /* 0x000fe200078e00ff */
[----:B------:R-:W-:Y:S01]  /*0910*/  ISETP.GE.AND P3, PT, R6, R131, PT ;  /* 0x000000830600720c */ /* 0x000fe20003f66270 */
[----:B--2---:R-:W-:Y:S01]  /*0920*/  IMAD R2, R7, UR4, RZ ;  /* 0x0000000407027c24 */ /* 0x004fe2000f8e02ff */
[----:B------:R-:W1:Y:S01]  /*0930*/  LDCU.64 UR4, c[0x0][0x428] ;  /* 0x00008500ff0477ac */ /* 0x000e620008000a00 */
[C---:B------:R-:W-:Y:S02]  /*0940*/  ISETP.NE.OR P4, PT, R168.reuse, RZ, P2 ;  /* 0x000000ffa800720c */ /* 0x040fe40001785670 */
[----:B------:R-:W-:Y:S02]  /*0950*/  ISETP.NE.OR P5, PT, R168, RZ, P3 ;  /* 0x000000ffa800720c */ /* 0x000fe40001fa5670 */
[----:B------:R-:W-:-:S04]  /*0960*/  IADD3 R3, P0, PT, R2, R3, RZ ;  /* 0x0000000302037210 */ /* 0x000fc80007f1e0ff */
[----:B------:R-:W-:Y:S02]  /*0970*/  LEA.HI.X.SX32 R2, R2, RZ, 0x1, P0 ;  /* 0x000000ff02027211 */ /* 0x000fe400000f0eff */
[----:B---3--:R-:W-:-:S04]  /*0980*/  LEA R8, P0, R3, UR6, 0x2 ;  /* 0x0000000603087c11 */ /* 0x008fc8000f8010ff */
[----:B------:R-:W-:Y:S01]  /*0990*/  LEA.HI.X R9, R3, UR7, R2, 0x2, P0 ;  /* 0x0000000703097c11 */ /* 0x000fe200080f1402 */
[----:B------:R-:W-:Y:S01]  /*09a0*/  @!P4 IMAD.MOV.U32 R3, RZ, RZ, -0x800000 ;  /* 0xff800000ff03c424 */ /* 0x000fe200078e00ff */
[C---:B------:R-:W-:Y:S01]  /*09b0*/  IADD3 R2, P0, PT, R7.reuse, R0, RZ ;  /* 0x0000000007027210 */ /* 0x040fe20007f1e0ff */
[----:B------:R-:W-:Y:S02]  /*09c0*/  VIADD R0, R0, 0x30 ;  /* 0x0000003000007836 */ /* 0x000fe40000000000 */
[----:B------:R2:W-:Y:S01]  /*09d0*/  @!P1 STG.E.128 desc[UR16][R8.64], RZ ;  /* 0x000000ff08009986 */ /* 0x0005e2000c101d10 */
[----:B------:R-:W-:Y:S02]  /*09e0*/  LEA.HI.X.SX32 R7, R7, RZ, 0x1, P0 ;  /* 0x000000ff07077211 */ /* 0x000fe400000f0eff */
[C---:B-1----:R-:W-:Y:S01]  /*09f0*/  LEA R4, P0, R2.reuse, UR4, 0x2 ;  /* 0x0000000402047c11 */ /* 0x042fe2000f8010ff */
[----:B------:R2:W-:Y:S03]  /*0a00*/  @!P1 STG.E.128 desc[UR16][R8.64+0x80], RZ ;  /* 0x000080ff08009986 */ /* 0x0005e6000c101d10 */
[----:B------:R-:W-:Y:S01]  /*0a10*/  LEA.HI.X R5, R2, UR5, R7, 0x2, P0 ;  /* 0x0000000502057c11 */ /* 0x000fe200080f1407 */
[----:B------:R2:W-:Y:S01]  /*0a20*/  @!P1 STG.E.128 desc[UR16][R8.64+0x100], RZ ;  /* 0x000100ff08009986 */ /* 0x0005e2000c101d10 */
[----:B------:R-:W-:Y:S01]  /*0a30*/  ISETP.GE.AND P1, PT, R0, R131, PT ;  /* 0x000000830000720c */ /* 0x000fe20003f26270 */
[----:B------:R-:W-:-:S02]  /*0a40*/  @!P5 IMAD.MOV.U32 R7, RZ, RZ, -0x800000 ;  /* 0xff800000ff07d424 */ /* 0x000fc400078e00ff */
[----:B------:R2:W-:Y:S04]  /*0a50*/  @!P3 STG.E.128 desc[UR16][R8.64+0x1800], RZ ;  /* 0x001800ff0800b986 */ /* 0x0005e8000c101d10 */
[----:B------:R2:W-:Y:S04]  /*0a60*/  @!P3 STG.E.128 desc[UR16][R8.64+0x1880], RZ ;  /* 0x001880ff0800b986 */ /* 0x0005e8000c101d10 */
[----:B------:R2:W-:Y:S04]  /*0a70*/  @!P3 STG.E.128 desc[UR16][R8.64+0x1900], RZ ;  /* 0x001900ff0800b986 */ /* 0x0005e8000c101d10 */
[----:B------:R2:W-:Y:S04]  /*0a80*/  @!P1 STG.E.128 desc[UR16][R8.64+0x4800], RZ ;  /* 0x004800ff08009986 */ /* 0x0005e8000c101d10 */
[----:B------:R2:W-:Y:S04]  /*0a90*/  @!P1 STG.E.128 desc[UR16][R8.64+0x4880], RZ ;  /* 0x004880ff08009986 */ /* 0x0005e8000c101d10 */
[----:B------:R2:W-:Y:S01]  /*0aa0*/  @!P1 STG.E.128 desc[UR16][R8.64+0x4900], RZ ;  /* 0x004900ff08009986 */ /* 0x0005e2000c101d10 */
[----:B------:R-:W-:-:S03]  /*0ab0*/  ISETP.NE.OR P1, PT, R168, RZ, P1 ;  /* 0x000000ffa800720c */ /* 0x000fc60000f25670 */
[----:B------:R2:W-:Y:S04]  /*0ac0*/  @!P2 STG.E.128 desc[UR16][R8.64+0x3000], RZ ;  /* 0x003000ff0800a986 */ /* 0x0005e8000c101d10 */
[----:B------:R2:W-:Y:S04]  /*0ad0*/  @!P2 STG.E.128 desc[UR16][R8.64+0x3080], RZ ;  /* 0x003080ff0800a986 */ /* 0x0005e8000c101d10 */
[----:B------:R2:W-:Y:S04]  /*0ae0*/  @!P2 STG.E.128 desc[UR16][R8.64+0x3100], RZ ;  /* 0x003100ff0800a986 */ /* 0x0005e8000c101d10 */
[----:B------:R2:W-:Y:S04]  /*0af0*/  @!P5 STG.E desc[UR16][R4.64+0x40], R7 ;  /* 0x000040070400d986 */ /* 0x0005e8000c101910 */
[----:B------:R2:W-:Y:S04]  /*0b00*/  @!P4 STG.E desc[UR16][R4.64+0x80], R3 ;  /* 0x000080030400c986 */ /* 0x0005e8000c101910 */
[----:B------:R2:W-:Y:S01]  /*0b10*/  @!P6 STG.E desc[UR16][R4.64], R11 ;  /* 0x0000000b0400e986 */ /* 0x0005e2000c101910 */
[----:B------:R-:W-:Y:S05]  /*0b20*/  @P1 EXIT ;  /* 0x000000000000194d */ /* 0x000fea0003800000 */
[----:B--2---:R-:W-:-:S05]  /*0b30*/  MOV R3, 0xff800000 ;  /* 0xff80000000037802 */ /* 0x004fca0000000f00 */
[----:B------:R-:W-:Y:S01]  /*0b40*/  STG.E desc[UR16][R4.64+0xc0], R3 ;  /* 0x0000c00304007986 */ /* 0x000fe2000c101910 */
[----:B------:R-:W-:Y:S05]  /*0b50*/  EXIT ;  /* 0x000000000000794d */ /* 0x000fea0003800000 */
.L_x_2236:
[----:B------:R-:W1:Y:S01]  /*0b60*/  LDCU.64 UR4, c[0x0][0x4d8] ;  /* 0x00009b00ff0477ac */ /* 0x000e620008000a00 */
[----:B------:R-:W-:Y:S01]  /*0b70*/  MOV R2, R173 ;  /* 0x000000ad00027202 */ /* 0x000fe20000000f00 */
[----:B-1----:R-:W-:-:S04]  /*0b80*/  UISETP.NE.U32.AND UP0, UPT, UR4, URZ, UPT ;  /* 0x000000ff0400728c */ /* 0x002fc8000bf05070 */
[----:B------:R-:W-:-:S09]  /*0b90*/  UISETP.NE.AND.EX UP0, UPT, UR5, URZ, UPT, UP0 ;  /* 0x000000ff0500728c */ /* 0x000fd2000bf05300 */
[----:B------:R-:W-:Y:S05]  /*0ba0*/  BRA.U !UP0, `(.L_x_2237) ;  /* 0x00000001080c7547 */ /* 0x000fea000b800000 */
[----:B------:R-:W-:-:S04]  /*0bb0*/  IADD3 R4, P0, PT, R7, UR4, RZ ;  /* 0x0000000407047c10 */ /* 0x000fc8000ff1e0ff */
[----:B------:R-:W-:-:S05]  /*0bc0*/  IADD3.X R5, PT, PT, R6, UR5, RZ, P0, !PT ;  /* 0x0000000506057c10 */ /* 0x000fca00087fe4ff */
[----:B------:R1:W5:Y:S04]  /*0bd0*/  LDG.E R2, desc[UR16][R4.64] ;  /* 0x0000001004027981 */ /* 0x000368000c1e1900 */
.L_x_2237:
[----:B------:R-:W2:Y:S02]  /*0be0*/  LDCU.64 UR8, c[0x0][0x4e0] ;  /* 0x00009c00ff0877ac */ /* 0x000ea40008000a00 */
[----:B--2---:R-:W-:-:S04]  /*0bf0*/  UISETP.NE.U32.AND UP1, UPT, UR8, URZ, UPT ;  /* 0x000000ff0800728c */ /* 0x004fc8000bf25070 */
[----:B------:R-:W-:-:S09]  /*0c00*/  UISETP.NE.AND.EX UP1, UPT, UR9, URZ, UPT, UP1 ;  /* 0x000000ff0900728c */ /* 0x000fd2000bf25310 */
        /* <DEDUP_REMOVED lines=13> */
[----:B-1----:R-:W-:Y:S01]  /*0ce0*/  IADD3 R3, PT, PT, RZ, -R11, RZ ;  /* 0x8000000bff037210 */ /* 0x002fe20007ffe0ff */
[----:B------:R-:W-:-:S04]  /*0cf0*/  IMAD.MOV.U32 R10, RZ, RZ, RZ ;  /* 0x000000ffff0a7224 */ /* 0x000fc800078e00ff */
[----:B------:R-:W-:-:S04]  /*0d00*/  IMAD R3, R3, R4, RZ ;  /* 0x0000000403037224 */ /* 0x000fc800078e02ff */
[----:B------:R-:W-:-:S06]  /*0d10*/  IMAD.HI.U32 R3, R11, R3, R10 ;  /* 0x000000030b037227 */ /* 0x000fcc00078e000a */
[----:B------:R-:W-:-:S05]  /*0d20*/  IMAD.HI.U32 R3, R3, R2, RZ ;  /* 0x0000000203037227 */ /* 0x000fca00078e00ff */
[----:B------:R-:W-:-:S05]  /*0d30*/  IADD3 R5, PT, PT, -R3, RZ, RZ ;  /* 0x000000ff03057210 */ /* 0x000fca0007ffe1ff */
[----:B------:R-:W-:Y:S01]  /*0d40*/  IMAD R5, R4, R5, R2 ;  /* 0x0000000504057224 */ /* 0x000fe200078e0202 */
[----:B------:R-:W-:-:S04]  /*0d50*/  LOP3.LUT R2, R0, R7, RZ, 0x3c, !PT ;  /* 0x0000000700027212 */ /* 0x000fc800078e3cff */
[----:B------:R-:W-:Y:S02]  /*0d60*/  ISETP.GT.U32.AND P2, PT, R4, R5, PT ;  /* 0x000000050400720c */ /* 0x000fe40003f44070 */
[----:B------:R-:W-:Y:S02]  /*0d70*/  ISETP.GE.AND P1, PT, R2, RZ, PT ;  /* 0x000000ff0200720c */ /* 0x000fe40003f26270 */
[----:B------:R-:W1:Y:S09]  /*0d80*/  LDC R2, c[0x0][0x3e8] ;  /* 0x0000fa00ff027b82 */ /* 0x000e720000000800 */
[----:B------:R-:W-:Y:S01]  /*0d90*/  @!P2 IMAD.IADD R5, R5, 0x1, -R4 ;  /* 0x000000010505a824 */ /* 0x000fe200078e0a04 */
[----:B------:R-:W-:-:S02]  /*0da0*/  @!P2 IADD3 R3, PT, PT, R3, 0x1, RZ ;  /* 0x000000010303a810 */ /* 0x000fc40007ffe0ff */
[----:B------:R-:W-:Y:S02]  /*0db0*/  ISETP.NE.AND P2, PT, R7, RZ, PT ;  /* 0x000000ff0700720c */ /* 0x000fe40003f45270 */
[----:B------:R-:W-:Y:S01]  /*0dc0*/  ISETP.GE.U32.AND P0, PT, R5, R4, PT ;  /* 0x000000040500720c */ /* 0x000fe20003f06070 */
[----:B--2---:R-:W-:-:S04]  /*0dd0*/  IMAD.WIDE.U32 R4, R173, UR4, RZ ;  /* 0x00000004ad047c25 */ /* 0x004fc8000f8e00ff */
[----:B------:R-:W-:Y:S01]  /*0de0*/  IMAD R175, R173, UR5, R5 ;  /* 0x00000005adaf7c24 */ /* 0x000fe2000f8e0205 */
[----:B------:R-:W2:Y:S07]  /*0df0*/  LDCU.64 UR4, c[0x0][0x3a8] ;  /* 0x00007500ff0477ac */ /* 0x000eae0008000a00 */
[----:B------:R-:W-:Y:S01]  /*0e00*/  @P0 VIADD R3, R3, 0x1 ;  /* 0x0000000103030836 */ /* 0x000fe20000000000 */
[----:B------:R-:W-:-:S04]  /*0e10*/  LEA R174, P0, R4, UR8, 0x2 ;  /* 0x0000000804ae7c11 */ /* 0x000fc8000f8010ff */
[----:B------:R-:W-:Y:S02]  /*0e20*/  @!P1 IADD3 R3, PT, PT, -R3, RZ, RZ ;  /* 0x000000ff03039210 */ /* 0x000fe40007ffe1ff */
[----:B------:R-:W-:Y:S02]  /*0e30*/  LEA.HI.X R175, R4, UR9, R175, 0x2, P0 ;  /* 0x0000000904af7c11 */ /* 0x000fe400080f14af */
[----:B------:R-:W-:-:S05]  /*0e40*/  @!P2 LOP3.LUT R3, RZ, R7, RZ, 0x33, !PT ;  /* 0x00000007ff03a212 */ /* 0x000fca00078e33ff */
[----:B------:R-:W-:-:S05]  /*0e50*/  IMAD.WIDE R14, R3, 0x4, R174 ;  /* 0x00000004030e7825 */ /* 0x000fca00078e02ae */
[----:B------:R-:W2:Y:S01]  /*0e60*/  LDG.E R6, desc[UR16][R14.64] ;  /* 0x000000100e067981 */ /* 0x000ea2000c1e1900 */
[----:B-1----:R-:W-:Y:S01]  /*0e70*/  IABS R5, R2 ;  /* 0x0000000200057213 */ /* 0x002fe20000000000 */
[----:B------:R-:W-:Y:S01]  /*0e80*/  IMAD.MOV R3, RZ, RZ, -R3 ;  /* 0x000000ffff037224 */ /* 0x000fe200078e0a03 */
[----:B---3--:R-:W-:Y:S01]  /*0e90*/  MOV R124, UR10 ;  /* 0x0000000a007c7c02 */ /* 0x008fe20008000f00 */
[----:B----4-:R-:W-:Y:S01]  /*0ea0*/  IMAD.U32 R136, RZ, RZ, UR12 ;  /* 0x0000000cff887e24 */ /* 0x010fe2000f8e00ff */
[----:B------:R-:W1:Y:S01]  /*0eb0*/  I2F.RP R12, R5 ;  /* 0x00000005000c7306 */ /* 0x000e620000209400 */
[----:B------:R-:W-:Y:S01]  /*0ec0*/  IMAD R0, R7, R3, R0 ;  /* 0x0000000307007224 */ /* 0x000fe200078e0200 */
[----:B------:R-:W-:Y:S01]  /*0ed0*/  MOV R125, UR11 ;  /* 0x0000000b007d7c02 */ /* 0x000fe20008000f00 */
[----:B------:R-:W-:-:S03]  /*0ee0*/  IMAD.U32 R137, RZ, RZ, UR13 ;  /* 0x0000000dff897e24 */ /* 0x000fc6000f8e00ff */
[----:B------:R-:W-:Y:S02]  /*0ef0*/  SHF.R.S32.HI R3, RZ, 0x1f, R0 ;  /* 0x0000001fff037819 */ /* 0x000fe40000011400 */
[----:B-1----:R-:W1:Y:S02]  /*0f00*/  MUFU.RCP R11, R12 ;  /* 0x0000000c000b7308 */ /* 0x002e640000001000 */
[----:B-1----:R-:W-:-:S06]  /*0f10*/  IADD3 R11, PT, PT, R11, 0xffffffe, RZ ;  /* 0x0ffffffe0b0b7810 */ /* 0x002fcc0007ffe0ff */
[----:B------:R-:W1:Y:S02]  /*0f20*/  F2I.FTZ.U32.TRUNC.NTZ R11, R11 ;  /* 0x0000000b000b7305 */ /* 0x000e64000021f000 */
[----:B-1----:R-:W-:-:S04]  /*0f30*/  IMAD.MOV R4, RZ, RZ, -R11 ;  /* 0x000000ffff047224 */ /* 0x002fc800078e0a0b */
[----:B------:R-:W-:Y:S01]  /*0f40*/  IMAD R9, R4, R5, RZ ;  /* 0x0000000504097224 */ /* 0x000fe200078e02ff */
[----:B------:R-:W-:-:S03]  /*0f50*/  IABS R4, R171 ;  /* 0x000000ab00047213 */ /* 0x000fc60000000000 */
[----:B------:R-:W-:Y:S01]  /*0f60*/  IMAD.HI.U32 R10, R11, R9, R10 ;  /* 0x000000090b0a7227 */ /* 0x000fe200078e000a */
[----:B------:R-:W-:-:S05]  /*0f70*/  MOV R9, R4 ;  /* 0x0000000400097202 */ /* 0x000fca0000000f00 */
[----:B------:R-:W-:-:S05]  /*0f80*/  IMAD.HI.U32 R4, R10, R9, RZ ;  /* 0x000000090a047227 */ /* 0x000fca00078e00ff */
[----:B------:R-:W-:-:S05]  /*0f90*/  IADD3 R10, PT, PT, -R4, RZ, RZ ;  /* 0x000000ff040a7210 */ /* 0x000fca0007ffe1ff */
[----:B------:R-:W-:Y:S01]  /*0fa0*/  IMAD R10, R5, R10, R9 ;  /* 0x0000000a050a7224 */ /* 0x000fe200078e0209 */
[----:B------:R-:W-:-:S04]  /*0fb0*/  LOP3.LUT R9, R171, R2, RZ, 0x3c, !PT ;  /* 0x00000002ab097212 */ /* 0x000fc800078e3cff */
[----:B------:R-:W-:Y:S02]  /*0fc0*/  ISETP.GT.U32.AND P1, PT, R5, R10, PT ;  /* 0x0000000a0500720c */ /* 0x000fe40003f24070 */
[----:B------:R-:W-:-:S11]  /*0fd0*/  ISETP.GE.AND P0, PT, R9, RZ, PT ;  /* 0x000000ff0900720c */ /* 0x000fd60003f06270 */
[----:B------:R-:W-:Y:S01]  /*0fe0*/  @!P1 IMAD.IADD R10, R10, 0x1, -R5 ;  /* 0x000000010a0a9824 */ /* 0x000fe200078e0a05 */
[----:B------:R-:W-:Y:S02]  /*0ff0*/  @!P1 IADD3 R4, PT, PT, R4, 0x1, RZ ;  /* 0x0000000104049810 */ /* 0x000fe40007ffe0ff */
[----:B------:R-:W-:Y:S02]  /*1000*/  ISETP.NE.AND P1, PT, R2, RZ, PT ;  /* 0x000000ff0200720c */ /* 0x000fe40003f25270 */
[----:B------:R-:W-:-:S13]  /*1010*/  ISETP.GE.U32.AND P2, PT, R10, R5, PT ;  /* 0x000000050a00720c */ /* 0x000fda0003f46070 */
[----:B------:R-:W-:-:S04]  /*1020*/  @P2 IADD3 R4, PT, PT, R4, 0x1, RZ ;  /* 0x0000000104042810 */ /* 0x000fc80007ffe0ff */
[----:B------:R-:W-:Y:S02]  /*1030*/  @!P0 IADD3 R4, PT, PT, -R4, RZ, RZ ;  /* 0x000000ff04048210 */ /* 0x000fe40007ffe1ff */
        /* <DEDUP_REMOVED lines=18> */
[----:B------:R-:W-:Y:S01]  /*1160*/  IADD3 R11, PT, PT, R11, R2, RZ ;  /* 0x000000020b0b7210 */ /* 0x000fe20007ffe0ff */
[----:B------:R-:W-:Y:S02]  /*1170*/  IMAD.IADD R7, R7, 0x1, R3 ;  /* 0x0000000107077824 */ /* 0x000fe400078e0203 */
[C---:B-1----:R-:W-:Y:S02]  /*1180*/  IMAD R3, R0.reuse, UR4, RZ ;  /* 0x0000000400037c24 */ /* 0x042fe4000f8e02ff */
[----:B------:R-:W-:Y:S02]  /*1190*/  IMAD R5, R0, UR6, RZ ;  /* 0x0000000600057c24 */ /* 0x000fe4000f8e02ff */
[----:B------:R-:W-:-:S02]  /*11a0*/  IMAD R3, R4, UR5, R3 ;  /* 0x0000000504037c24 */ /* 0x000fc4000f8e0203 */
[----:B------:R-:W-:-:S04]  /*11b0*/  IMAD.WIDE.U32 R20, R4, UR4, R10 ;  /* 0x0000000404147c25 */ /* 0x000fc8000f8e000a */
[C---:B------:R-:W-:Y:S01]  /*11c0*/  IMAD R5, R4.reuse, UR7, R5 ;  /* 0x0000000704057c24 */ /* 0x040fe2000f8e0205 */
[----:B------:R-:W-:Y:S01]  /*11d0*/  IADD3 R14, PT, PT, R21, R3, RZ ;  /* 0x00000003150e7210 */ /* 0x000fe20007ffe0ff */
[----:B------:R-:W-:-:S05]  /*11e0*/  IMAD.WIDE.U32 R12, R4, UR6, R6 ;  /* 0x00000006040c7c25 */ /* 0x000fca000f8e0006 */
[----:B------:R-:W-:Y:S01]  /*11f0*/  IADD3 R0, PT, PT, R13, R5, RZ ;  /* 0x000000050d007210 */ /* 0x000fe20007ffe0ff */
[----:B------:R-:W-:Y:S06]  /*1200*/  BRA `(.L_x_2239) ;  /* 0x0000000400647947 */ /* 0x000fec0003800000 */
.L_x_2238:
        /* <DEDUP_REMOVED lines=15> */
.L_x_2240:
[----:B------:R-:W2:Y:S01]  /*1300*/  LDC.64 R136, c[0x0][0x3b8] ;  /* 0x0000ee00ff887b82 */ /* 0x000ea20000000a00 */
[----:B-1----:R-:W-:-:S05]  /*1310*/  IADD3 R4, PT, PT, R0, R3, RZ ;  /* 0x0000000300047210 */ /* 0x002fca0007ffe0ff */
[C---:B--2---:R-:W-:Y:S02]  /*1320*/  IMAD R13, R4.reuse, R137, RZ ;  /* 0x00000089040d7224 */ /* 0x044fe400078e02ff */
[----:B------:R-:W-:-:S05]  /*1330*/  IMAD.WIDE.U32 R4, R4, R136, RZ ;  /* 0x0000008804047225 */ /* 0x000fca00078e00ff */
[----:B------:R-:W-:Y:S02]  /*1340*/  IADD3 R13, PT, PT, R5, R13, RZ ;  /* 0x0000000d050d7210 */ /* 0x000fe40007ffe0ff */
[----:B------:R-:W-:Y:S02]  /*1350*/  MOV R12, R4 ;  /* 0x00000004000c7202 */ /* 0x000fe40000000f00 */
.L_x_2241:
        /* <DEDUP_REMOVED lines=14> */
.L_x_2242:
[----:B------:R-:W1:Y:S01]  /*1440*/  LDC.64 R124, c[0x0][0x3c0] ;  /* 0x0000f000ff7c7b82 */ /* 0x000e620000000a00 */
[----:B------:R-:W-:-:S05]  /*1450*/  IADD3 R3, PT, PT, R0, R3, RZ ;  /* 0x0000000300037210 */ /* 0x000fca0007ffe0ff */
[C---:B-1----:R-:W-:Y:S02]  /*1460*/  IMAD R15, R3.reuse, R125, RZ ;  /* 0x0000007d030f7224 */ /* 0x042fe400078e02ff */
[----:B-----5:R-:W-:-:S05]  /*1470*/  IMAD.WIDE.U32 R2, R3, R124, RZ ;  /* 0x0000007c03027225 */ /* 0x020fca00078e00ff */
[----:B------:R-:W-:Y:S02]  /*1480*/  IADD3 R15, PT, PT, R3, R15, RZ ;  /* 0x0000000f030f7210 */ /* 0x000fe40007ffe0ff */
[----:B------:R-:W-:-:S07]  /*1490*/  MOV R14, R2 ;  /* 0x00000002000e7202 */ /* 0x000fce0000000f00 */
.L_x_2243:
        /* <DEDUP_REMOVED lines=48> */
.L_x_2239:
[----:B------:R-:W-:Y:S01]  /*17a0*/  ISETP.NE.AND P1, PT, R8, -0x1, PT ;  /* 0xffffffff0800780c */ /* 0x000fe20003f25270 */
[----:B------:R-:W-:Y:S01]  /*17b0*/  IMAD.IADD R162, R131, 0x1, -R172 ;  /* 0x0000000183a27824 */ /* 0x000fe200078e0aac */
[----:B------:R-:W-:Y:S01]  /*17c0*/  SHF.R.U32.HI R2, RZ, 0x2, R168 ;  /* 0x00000002ff027819 */ /* 0x000fe200000116a8 */
[----:B------:R-:W1:Y:S01]  /*17d0*/  LDCU.64 UR4, c[0x0][0x3c8] ;  /* 0x00007900ff0477ac */ /* 0x000e620008000a00 */
[----:B------:R-:W-:Y:S01]  /*17e0*/  IMAD.SHL.U32 R170, R168, 0x8, RZ ;  /* 0x00000008a8aa7824 */ /* 0x000fe200078e00ff */
[----:B------:R-:W2:Y:S01]  /*17f0*/  S2UR UR6, SR_CgaCtaId ;  /* 0x00000000000679c3 */ /* 0x000ea20000008800 */
[CC--:B------:R-:W-:Y:S01]  /*1800*/  ISETP.GE.AND P0, PT, R2.reuse, R162.reuse, PT ;  /* 0x000000a20200720c */ /* 0x0c0fe20003f06270 */
[----:B------:R-:W-:Y:S01]  /*1810*/  VIADD R13, R2, 0x20 ;  /* 0x00000020020d7836 */ /* 0x000fe20000000000 */
[----:B------:R-:W-:Y:S01]  /*1820*/  LOP3.LUT R169, R168, 0x18, RZ, 0xc0, !PT ;  /* 0x00000018a8a97812 */ /* 0x000fe200078ec0ff */
[----:B------:R-:W-:Y:S01]  /*1830*/  IMAD.MOV.U32 R3, RZ, RZ, RZ ;  /* 0x000000ffff037224 */ /* 0x000fe200078e00ff */
[----:B------:R-:W-:Y:S01]  /*1840*/  LOP3.LUT R15, R170, 0x18, RZ, 0xc0, !PT ;  /* 0x00000018aa0f7812 */ /* 0x000fe200078ec0ff */
[----:B------:R-:W-:Y:S01]  /*1850*/  VIADD R128, R138, 0xffffffff ;  /* 0xffffffff8a807836 */ /* 0x000fe20000000000 */
[----:B------:R-:W-:Y:S01]  /*1860*/  ISETP.GE.AND P2, PT, R13, R162, PT ;  /* 0x000000a20d00720c */ /* 0x000fe20003f46270 */
[----:B------:R-:W3:Y:S01]  /*1870*/  @P1 LDC.64 R4, c[0x0][0x3b0] ;  /* 0x0000ec00ff041b82 */ /* 0x000ee20000000a00 */
[----:B------:R-:W-:-:S04]  /*1880*/  IMAD.WIDE.U32 R26, R27, 0x40, R2 ;  /* 0x000000401b1a7825 */ /* 0x000fc800078e0002 */
[----:B------:R-:W-:Y:S02]  /*1890*/  IMAD.SHL.U32 R126, R128, 0x80, RZ ;  /* 0x00000080807e7824 */ /* 0x000fe400078e00ff */
[----:B------:R-:W-:Y:S01]  /*18a0*/  IMAD.SHL.U32 R127, R168, 0x20, RZ ;  /* 0x00000020a87f7824 */ /* 0x000fe200078e00ff */
[----:B------:R-:W4:Y:S08]  /*18b0*/  @!P1 LDC.64 R6, c[0x0][0x398] ;  /* 0x0000e600ff069b82 */ /* 0x000f300000000a00 */
[----:B------:R-:W5:Y:S01]  /*18c0*/  @!P0 LDC.64 R10, c[0x0][0x3b0] ;  /* 0x0000ec00ff0a8b82 */ /* 0x000f620000000a00 */
[----:B---3--:R-:W-:Y:S01]  /*18d0*/  @P1 IMAD.WIDE.U32 R16, R8, R4, RZ ;  /* 0x0000000408101225 */ /* 0x008fe200078e00ff */
[----:B------:R-:W-:-:S05]  /*18e0*/  SHF.R.S32.HI R4, RZ, 0x1f, R171 ;  /* 0x0000001fff047819 */ /* 0x000fca00000114ab */
[----:B-1----:R-:W-:Y:S02]  /*18f0*/  IMAD R4, R4, UR4, RZ ;  /* 0x0000000404047c24 */ /* 0x002fe4000f8e02ff */
[----:B----4-:R-:W-:-:S04]  /*1900*/  @!P1 IMAD.WIDE.U32 R24, R173, R6, RZ ;  /* 0x00000006ad189225 */ /* 0x010fc800078e00ff */
[----:B------:R-:W-:Y:S02]  /*1910*/  @P1 IMAD.MOV.U32 R24, RZ, RZ, R16 ;  /* 0x000000ffff181224 */ /* 0x000fe400078e0010 */
[----:B------:R-:W-:Y:S02]  /*1920*/  @!P1 IMAD R7, R173, R7, R25 ;  /* 0x00000007ad079224 */ /* 0x000fe400078e0219 */
[----:B------:R-:W-:Y:S01]  /*1930*/  @P1 IMAD R7, R8, R5, R17 ;  /* 0x0000000508071224 */ /* 0x000fe200078e0211 */
[----:B------:R-:W-:Y:S01]  /*1940*/  IADD3 R24, P1, PT, R15, R24, RZ ;  /* 0x000000180f187210 */ /* 0x000fe20007f3e0ff */
[----:B------:R-:W1:Y:S01]  /*1950*/  @!P2 LDC.64 R8, c[0x0][0x3b0] ;  /* 0x0000ec00ff08ab82 */ /* 0x000e620000000a00 */
[----:B------:R-:W-:Y:S02]  /*1960*/  IMAD R3, R171, UR5, R4 ;  /* 0x00000005ab037c24 */ /* 0x000fe4000f8e0204 */
[----:B-----5:R-:W-:Y:S02]  /*1970*/  @!P0 IMAD R16, R27, R10, RZ ;  /* 0x0000000a1b108224 */ /* 0x020fe400078e02ff */
[----:B------:R-:W-:Y:S01]  /*1980*/  IMAD.X R25, RZ, RZ, R7, P1 ;  /* 0x000000ffff197224 */ /* 0x000fe200008e0607 */
[C---:B------:R-:W-:Y:S01]  /*1990*/  @!P2 IADD3 R18, P1, PT, R26.reuse, 0x20, RZ ;  /* 0x000000201a12a810 */ /* 0x040fe20007f3e0ff */
[----:B------:R-:W-:Y:S01]  /*19a0*/  @!P0 IMAD R11, R26, R11, R16 ;  /* 0x0000000b1a0b8224 */ /* 0x000fe200078e0210 */
[----:B------:R-:W3:Y:S01]  /*19b0*/  @!P0 LDC.64 R6, c[0x0][0x380] ;  /* 0x0000e000ff068b82 */ /* 0x000ee20000000a00 */
[----:B------:R-:W-:Y:S01]  /*19c0*/  IMAD.WIDE.U32 R24, R171, UR4, R24 ;  /* 0x00000004ab187c25 */ /* 0x000fe2000f8e0018 */
[----:B------:R-:W4:Y:S03]  /*19d0*/  LDCU.64 UR4, c[0x0][0x388] ;  /* 0x00007100ff0477ac */ /* 0x000f260008000a00 */
[----:B------:R-:W-:-:S02]  /*19e0*/  IMAD.IADD R25, R25, 0x1, R3 ;  /* 0x0000000119197824 */ /* 0x000fc400078e0203 */
[----:B------:R-:W-:Y:S01]  /*19f0*/  @!P2 IMAD.X R3, RZ, RZ, R27, P1 ;  /* 0x000000ffff03a224 */ /* 0x000fe200008e061b */
[----:B------:R-:W5:Y:S01]  /*1a00*/  @!P2 LDC.64 R4, c[0x0][0x380] ;  /* 0x0000e000ff04ab82 */ /* 0x000f620000000a00 */
[----:B------:R-:W-:Y:S01]  /*1a10*/  IADD3 R20, P1, PT, R15, R20, RZ ;  /* 0x000000140f147210 */ /* 0x000fe20007f3e0ff */
[----:B------:R-:W-:Y:S01]  /*1a20*/  @!P0 IMAD.WIDE.U32 R16, R26, R10, R24 ;  /* 0x0000000a1a108225 */ /* 0x000fe200078e0018 */
[----:B------:R-:W-:-:S03]  /*1a30*/  LOP3.LUT R10, R170, 0xd8, RZ, 0xc0, !PT ;  /* 0x000000d8aa0a7812 */ /* 0x000fc600078ec0ff */
[----:B------:R-:W-:Y:S02]  /*1a40*/  IMAD.X R21, RZ, RZ, R14, P1 ;  /* 0x000000ffff157224 */ /* 0x000fe400008e060e */
[----:B-1----:R-:W-:Y:S02]  /*1a50*/  @!P2 IMAD R3, R3, R8, RZ ;  /* 0x000000080303a224 */ /* 0x002fe400078e02ff */
[----:B------:R-:W-:Y:S02]  /*1a60*/  @!P2 IMAD.MOV.U32 R22, RZ, RZ, R24 ;  /* 0x000000ffff16a224 */ /* 0x000fe400078e0018 */
[----:B------:R-:W-:Y:S02]  /*1a70*/  @!P2 IMAD.MOV.U32 R23, RZ, RZ, R25 ;  /* 0x000000ffff17a224 */ /* 0x000fe400078e0019 */
[----:B------:R-:W-:Y:S01]  /*1a80*/  IMAD.WIDE.U32 R20, R2, R136, R20 ;  /* 0x0000008802147225 */ /* 0x000fe200078e0014 */
[----:B---3--:R-:W-:-:S03]  /*1a90*/  @!P0 LEA R6, P1, R16, R6, 0x1 ;  /* 0x0000000610068211 */ /* 0x008fc600078208ff */
[----:B------:R-:W-:Y:S01]  /*1aa0*/  @!P2 IMAD R9, R18, R9, R3 ;  /* 0x000000091209a224 */ /* 0x000fe200078e0203 */
[----:B----4-:R-:W-:Y:S01]  /*1ab0*/  LEA R164, P3, R20, UR4, 0x1 ;  /* 0x0000000414a47c11 */ /* 0x010fe2000f8608ff */
[----:B------:R-:W-:Y:S01]  /*1ac0*/  @!P0 IMAD.IADD R11, R17, 0x1, R11 ;  /* 0x00000001110b8824 */ /* 0x000fe200078e020b */
[----:B------:R-:W-:Y:S01]  /*1ad0*/  LOP3.LUT R3, R10, R169, RZ, 0x3c, !PT ;  /* 0x000000a90a037212 */ /* 0x000fe200078e3cff */
[----:B------:R-:W-:Y:S01]  /*1ae0*/  @!P2 IMAD.WIDE.U32 R18, R18, R8, R22 ;  /* 0x000000081212a225 */ /* 0x000fe200078e0016 */
[----:B------:R-:W-:Y:S02]  /*1af0*/  LOP3.LUT R8, R170, 0x1f20, RZ, 0xc0, !PT ;  /* 0x00001f20aa087812 */ /* 0x000fe400078ec0ff */
[----:B------:R-:W-:Y:S01]  /*1b00*/  @!P0 LEA.HI.X R7, R16, R7, R11, 0x1, P1 ;  /* 0x0000000710078211 */ /* 0x000fe200008f0c0b */
[----:B------:R-:W-:Y:S01]  /*1b10*/  IMAD R165, R2, R137, R21 ;  /* 0x0000008902a57224 */ /* 0x000fe200078e0215 */
[----:B-----5:R-:W-:Y:S01]  /*1b20*/  @!P2 LEA R10, P1, R18, R4, 0x1 ;  /* 0x00000004120aa211 */ /* 0x020fe200078208ff */
[----:B------:R-:W-:Y:S01]  /*1b30*/  @!P2 IMAD.IADD R9, R19, 0x1, R9 ;  /* 0x000000011309a824 */ /* 0x000fe200078e0209 */
[----:B------:R-:W-:Y:S01]  /*1b40*/  LOP3.LUT R3, R8, R3, RZ, 0xfc, !PT ;  /* 0x0000000308037212 */ /* 0x000fe200078efcff */
[----:B------:R-:W-:Y:S01]  /*1b50*/  IMAD.IADD R4, R129, 0x1, -R126 ;  /* 0x0000000181047824 */ /* 0x000fe200078e0a7e */
[----:B------:R-:W-:Y:S01]  /*1b60*/  LEA.HI.X R165, R20, UR5, R165, 0x1, P3 ;  /* 0x0000000514a57c11 */ /* 0x000fe200098f0ca5 */
[----:B------:R-:W-:Y:S01]  /*1b70*/  UMOV UR5, 0x400 ;  /* 0x0000040000057882 */ /* 0x000fe20000000000 */
[----:B------:R-:W-:Y:S01]  /*1b80*/  @!P2 LEA.HI.X R11, R18, R5, R9, 0x1, P1 ;  /* 0x00000005120ba211 */ /* 0x000fe200008f0c09 */
[----:B--2---:R-:W-:Y:S01]  /*1b90*/  ULEA UR5, UR6, UR5, 0x18 ;  /* 0x0000000506057291 */ /* 0x004fe2000f8ec0ff */
[-C--:B------:R-:W-:Y:S01]  /*1ba0*/  ISETP.GE.AND P5, PT, R13, R4.reuse, PT ;  /* 0x000000040d00720c */ /* 0x080fe20003fa6270 */
[C---:B------:R-:W-:Y:S01]  /*1bb0*/  VIADD R5, R2.reuse, 0x40 ;  /* 0x0000004002057836 */ /* 0x040fe20000000000 */
[C---:B------:R-:W-:Y:S01]  /*1bc0*/  ISETP.GE.AND P6, PT, R2.reuse, R4, PT ;  /* 0x000000040200720c */ /* 0x040fe20003fc6270 */
[----:B------:R-:W-:Y:S01]  /*1bd0*/  VIADD R9, R2, 0x60 ;  /* 0x0000006002097836 */ /* 0x000fe20000000000 */
[----:B------:R-:W-:Y:S01]  /*1be0*/  IADD3 R12, P1, PT, R15, R12, RZ ;  /* 0x0000000c0f0c7210 */ /* 0x000fe20007f3e0ff */
[----:B------:R-:W-:Y:S01]  /*1bf0*/  IMAD.SHL.U32 R8, R136, 0x20, RZ ;  /* 0x0000002088087824 */ /* 0x000fe200078e00ff */
[----:B------:R-:W-:Y:S01]  /*1c00*/  LEA R139, R3, UR5, 0x1 ;  /* 0x00000005038b7c11 */ /* 0x000fe2000f8e08ff */
[----:B------:R-:W1:Y:S01]  /*1c10*/  LDCU.64 UR6, c[0x0][0x390] ;  /* 0x00007200ff0677ac */ /* 0x000e620008000a00 */
[----:B------:R-:W-:-:S02]  /*1c20*/  ISETP.GE.AND P4, PT, R5, R4, PT ;  /* 0x000000040500720c */ /* 0x000fc40003f86270 */
[----:B------:R-:W-:Y:S01]  /*1c30*/  ISETP.GE.AND P3, PT, R9, R4, PT ;  /* 0x000000040900720c */ /* 0x000fe20003f66270 */
[----:B------:R-:W-:Y:S01]  /*1c40*/  @!PT LDS RZ, [RZ] ;  /* 0x00000000fffff984 */ /* 0x000fe20000000800 */
[----:B------:R-:W-:Y:S01]  /*1c50*/  @!PT LDS RZ, [RZ] ;  /* 0x00000000fffff984 */ /* 0x000fe20000000800 */
[----:B------:R-:W-:Y:S01]  /*1c60*/  @!PT LDS RZ, [RZ] ;  /* 0x00000000fffff984 */ /* 0x000fe20000000800 */
[----:B------:R-:W-:Y:S01]  /*1c70*/  @!P0 LDGSTS.E.BYPASS.LTC128B.128 [R139], desc[UR16][R6.64] ;  /* 0x00000000068b8fae */ /* 0x000fe2000b981a10 */
[----:B------:R-:W-:-:S03]  /*1c80*/  SHF.L.U64.HI R3, R136, 0x5, R137 ;  /* 0x0000000588037819 */ /* 0x000fc60000010289 */
[----:B------:R-:W-:Y:S04]  /*1c90*/  @!P0 LDGSTS.E.BYPASS.LTC128B.128 [R139+0x1000], desc[UR16][R6.64+0x40] ;  /* 0x01000040068b8fae */ /* 0x000fe8000b981a10 */
[----:B------:R2:W-:Y:S01]  /*1ca0*/  @!P0 LDGSTS.E.BYPASS.LTC128B.128 [R139+0x2000], desc[UR16][R6.64+0x80] ;  /* 0x02000080068b8fae */ /* 0x0005e2000b981a10 */
[----:B------:R-:W-:-:S03]  /*1cb0*/  @!P5 LEA R14, P0, R8, R164, 0x1 ;  /* 0x000000a4080ed211 */ /* 0x000fc600078008ff */
[----:B------:R-:W-:Y:S01]  /*1cc0*/  @!P2 LDGSTS.E.BYPASS.LTC128B.128 [R139+0x800], desc[UR16][R10.64] ;  /* 0x008000000a8bafae */ /* 0x000fe2000b981a10 */
[-C--:B------:R-:W-:Y:S01]  /*1cd0*/  @!P5 LEA.HI.X R15, R8, R165.reuse, R3, 0x1, P0 ;  /* 0x000000a5080fd211 */ /* 0x080fe200000f0c03 */
[----:B------:R-:W-:Y:S01]  /*1ce0*/  @!P3 IMAD R3, R137, 0xc0, RZ ;  /* 0x000000c08903b824 */ /* 0x000fe200078e02ff */
[C---:B------:R-:W-:Y:S01]  /*1cf0*/  @!P4 LEA R16, P0, R136.reuse, R164, 0x7 ;  /* 0x000000a48810c211 */ /* 0x040fe200078038ff */
[----:B------:R-:W-:Y:S01]  /*1d00*/  @!P2 LDGSTS.E.BYPASS.LTC128B.128 [R139+0x1800], desc[UR16][R10.64+0x40] ;  /* 0x018000400a8bafae */ /* 0x000fe2000b981a10 */
[C---:B------:R-:W-:Y:S02]  /*1d10*/  @!P3 IMAD.WIDE.U32 R18, R136.reuse, 0xc0, R164 ;  /* 0x000000c08812b825 */ /* 0x040fe400078e00a4 */
[----:B------:R-:W-:Y:S01]  /*1d20*/  @!P4 LEA.HI.X R17, R136, R165, R137, 0x7, P0 ;  /* 0x000000a58811c211 */ /* 0x000fe200000f3c89 */
[----:B------:R3:W-:Y:S01]  /*1d30*/  @!P2 LDGSTS.E.BYPASS.LTC128B.128 [R139+0x2800], desc[UR16][R10.64+0x80] ;  /* 0x028000800a8bafae */ /* 0x0007e2000b981a10 */
[----:B------:R-:W-:Y:S01]  /*1d40*/  @!P3 IMAD.IADD R19, R19, 0x1, R3 ;  /* 0x000000011313b824 */ /* 0x000fe200078e0203 */
[-C--:B------:R-:W-:Y:S01]  /*1d50*/  ISETP.GE.AND P2, PT, R13, R4.reuse, PT ;  /* 0x000000040d00720c */ /* 0x080fe20003f46270 */
[----:B------:R-:W-:Y:S01]  /*1d60*/  IMAD.X R13, RZ, RZ, R0, P1 ;  /* 0x000000ffff0d7224 */ /* 0x000fe200008e0600 */
[----:B------:R-:W-:Y:S01]  /*1d70*/  ISETP.GE.AND P0, PT, R9, R4, PT ;  /* 0x000000040900720c */ /* 0x000fe20003f06270 */
[----:B------:R-:W-:Y:S01]  /*1d80*/  IMAD.SHL.U32 R3, R168, 0x4, RZ ;  /* 0x00000004a8037824 */ /* 0x000fe200078e00ff */
[----:B------:R-:W-:Y:S01]  /*1d90*/  LOP3.LUT R0, R127, 0xc0, RZ, 0xc0, !PT ;  /* 0x000000c07f007812 */ /* 0x000fe200078ec0ff */
[----:B------:R-:W-:-:S03]  /*1da0*/  IMAD.WIDE.U32 R12, R2, R124, R12 ;  /* 0x0000007c020c7225 */ /* 0x000fc600078e000c */
[----:B------:R-:W-:Y:S01]  /*1db0*/  LOP3.LUT R3, R0, 0x18, R3, 0xf8, !PT ;  /* 0x0000001800037812 */ /* 0x000fe200078ef803 */
[----:B------:R-:W-:Y:S01]  /*1dc0*/  IMAD R166, R2, R125, R13 ;  /* 0x0000007d02a67224 */ /* 0x000fe200078e020d */
[----:B-1----:R-:W-:Y:S01]  /*1dd0*/  LEA R167, P1, R12, UR6, 0x1 ;  /* 0x000000060ca77c11 */ /* 0x002fe2000f8208ff */
[----:B------:R-:W-:Y:S01]  /*1de0*/  IMAD.SHL.U32 R0, R124, 0x20, RZ ;  /* 0x000000207c007824 */ /* 0x000fe200078e00ff */
[----:B------:R-:W-:Y:S01]  /*1df0*/  LOP3.LUT R2, R2, 0x7, RZ, 0xc0, !PT ;  /* 0x0000000702027812 */ /* 0x000fe200078ec0ff */
[----:B--2---:R-:W-:Y:S01]  /*1e00*/  @!P6 IMAD.MOV.U32 R6, RZ, RZ, R164 ;  /* 0x000000ffff06e224 */ /* 0x004fe200078e00a4 */
[----:B------:R-:W-:Y:S01]  /*1e10*/  LEA.HI.X R166, R12, UR7, R166, 0x1, P1 ;  /* 0x000000070ca67c11 */ /* 0x000fe200088f0ca6 */
[----:B------:R-:W-:Y:S02]  /*1e20*/  @!P6 IMAD.MOV.U32 R7, RZ, RZ, R165 ;  /* 0x000000ffff07e224 */ /* 0x000fe400078e00a5 */
[----:B------:R-:W-:-:S03]  /*1e30*/  @!P0 IMAD R8, R125, 0xc0, RZ ;  /* 0x000000c07d088824 */ /* 0x000fc600078e02ff */
[----:B------:R-:W-:Y:S04]  /*1e40*/  @!P6 LDGSTS.E.BYPASS.LTC128B.128 [R139+0x3000], desc[UR16][R6.64] ;  /* 0x03000000068befae */ /* 0x000fe8000b981a10 */
[----:B------:R-:W-:Y:S01]  /*1e50*/  @!P6 LDGSTS.E.BYPASS.LTC128B.128 [R139+0x5000], desc[UR16][R6.64+0x40] ;  /* 0x05000040068befae */ /* 0x000fe2000b981a10 */
[----:B---3--:R-:W-:Y:S02]  /*1e60*/  @!P0 IMAD.MOV.U32 R10, RZ, RZ, R167 ;  /* 0x000000ffff0a8224 */ /* 0x008fe400078e00a7 */
[----:B------:R-:W-:Y:S01]  /*1e70*/  @!P0 IMAD.MOV.U32 R11, RZ, RZ, R166 ;  /* 0x000000ffff0b8224 */ /* 0x000fe200078e00a6 */
[----:B------:R1:W-:Y:S01]  /*1e80*/  @!P6 LDGSTS.E.BYPASS.LTC128B.128 [R139+0x7000], desc[UR16][R6.64+0x80] ;  /* 0x07000080068befae */ /* 0x0003e2000b981a10 */
[----:B------:R-:W-:-:S03]  /*1e90*/  @!P0 IMAD.WIDE.U32 R12, R124, 0xc0, R10 ;  /* 0x000000c07c0c8825 */ /* 0x000fc600078e000a */
[----:B------:R-:W-:Y:S01]  /*1ea0*/  @!P5 LDGSTS.E.BYPASS.LTC128B.128 [R139+0x3800], desc[UR16][R14.64] ;  /* 0x038000000e8bdfae */ /* 0x000fe2000b981a10 */
[----:B------:R-:W-:Y:S02]  /*1eb0*/  LOP3.LUT R11, R3, 0x8, R168, 0x78, !PT ;  /* 0x00000008030b7812 */ /* 0x000fe400078e78a8 */
[----:B------:R-:W-:Y:S01]  /*1ec0*/  @!P2 LEA R10, P1, R0, R167, 0x1 ;  /* 0x000000a7000aa211 */ /* 0x000fe200078208ff */
[----:B------:R-:W-:Y:S01]  /*1ed0*/  @!P5 LDGSTS.E.BYPASS.LTC128B.128 [R139+0x5800], desc[UR16][R14.64+0x40] ;  /* 0x058000400e8bdfae */ /* 0x000fe2000b981a10 */
[----:B------:R-:W-:Y:S02]  /*1ee0*/  @!P0 IMAD.IADD R9, R13, 0x1, R8 ;  /* 0x000000010d098824 */ /* 0x000fe400078e0208 */
[----:B------:R-:W-:Y:S01]  /*1ef0*/  @!P0 IMAD.MOV.U32 R8, RZ, RZ, R12 ;  /* 0x000000ffff088224 */ /* 0x000fe200078e000c */
[----:B------:R-:W-:Y:S01]  /*1f00*/  @!P5 LDGSTS.E.BYPASS.LTC128B.128 [R139+0x7800], desc[UR16][R14.64+0x80] ;  /* 0x078000800e8bdfae */ /* 0x000fe2000b981a10 */
[----:B------:R-:W-:Y:S02]  /*1f10*/  @!P6 IMAD.MOV.U32 R12, RZ, RZ, R167 ;  /* 0x000000ffff0ce224 */ /* 0x000fe400078e00a7 */
[----:B------:R-:W-:Y:S01]  /*1f20*/  @!P6 IMAD.MOV.U32 R13, RZ, RZ, R166 ;  /* 0x000000ffff0de224 */ /* 0x000fe200078e00a6 */
[----:B------:R-:W-:Y:S04]  /*1f30*/  @!P4 LDGSTS.E.BYPASS.LTC128B.128 [R139+0x4000], desc[UR16][R16.64] ;  /* 0x04000000108bcfae */ /* 0x000fe8000b981a10 */
[----:B------:R-:W-:Y:S04]  /*1f40*/  @!P4 LDGSTS.E.BYPASS.LTC128B.128 [R139+0x6000], desc[UR16][R16.64+0x40] ;  /* 0x06000040108bcfae */ /* 0x000fe8000b981a10 */
[----:B------:R-:W-:Y:S01]  /*1f50*/  @!P4 LDGSTS.E.BYPASS.LTC128B.128 [R139+0x8000], desc[UR16][R16.64+0x80] ;  /* 0x08000080108bcfae */ /* 0x000fe2000b981a10 */
[----:B-1----:R-:W-:-:S03]  /*1f60*/  IMAD.SHL.U32 R6, R168, 0x10, RZ ;  /* 0x00000010a8067824 */ /* 0x002fc600078e00ff */
[----:B------:R-:W-:Y:S01]  /*1f70*/  @!P3 LDGSTS.E.BYPASS.LTC128B.128 [R139+0x4800], desc[UR16][R18.64] ;  /* 0x04800000128bbfae */ /* 0x000fe2000b981a10 */
[----:B------:R-:W-:-:S03]  /*1f80*/  SHF.L.U64.HI R7, R124, 0x5, R125 ;  /* 0x000000057c077819 */ /* 0x000fc6000001027d */
[----:B------:R-:W-:Y:S01]  /*1f90*/  @!P3 LDGSTS.E.BYPASS.LTC128B.128 [R139+0x6800], desc[UR16][R18.64+0x40] ;  /* 0x06800040128bbfae */ /* 0x000fe2000b981a10 */
[C---:B------:R-:W-:Y:S02]  /*1fa0*/  LOP3.LUT R160, R6.reuse, 0x100, RZ, 0xc0, !PT ;  /* 0x0000010006a07812 */ /* 0x040fe400078ec0ff */
[----:B------:R-:W-:Y:S01]  /*1fb0*/  LOP3.LUT R161, R6, 0x3e00, RZ, 0xc0, !PT ;  /* 0x00003e0006a17812 */ /* 0x000fe200078ec0ff */
[----:B------:R-:W-:Y:S01]  /*1fc0*/  @!P3 LDGSTS.E.BYPASS.LTC128B.128 [R139+0x8800], desc[UR16][R18.64+0x80] ;  /* 0x08800080128bbfae */ /* 0x000fe2000b981a10 */
[----:B------:R-:W-:Y:S02]  /*1fd0*/  ISETP.GE.AND P3, PT, R5, R4, PT ;  /* 0x000000040500720c */ /* 0x000fe40003f66270 */
[----:B------:R-:W-:Y:S01]  /*1fe0*/  LOP3.LUT R160, R160, 0x20, R127, 0xf8, !PT ;  /* 0x00000020a0a07812 */ /* 0x000fe200078ef87f */
[----:B------:R-:W0:Y:S01]  /*1ff0*/  LDGDEPBAR ;  /* 0x00000000000079af */ /* 0x000e220000000000 */
[----:B------:R-:W-:-:S03]  /*2000*/  LOP3.LUT R127, R127, 0x120, RZ, 0xc0, !PT ;  /* 0x000001207f7f7812 */ /* 0x000fc600078ec0ff */
[----:B------:R-:W-:Y:S01]  /*2010*/  IMAD.IADD R160, R11, 0x1, R160 ;  /* 0x000000010ba07824 */ /* 0x000fe200078e02a0 */
[-C--:B------:R-:W-:Y:S02]  /*2020*/  @!P2 LEA.HI.X R11, R0, R166.reuse, R7, 0x1, P1 ;  /* 0x000000a6000ba211 */ /* 0x080fe400008f0c07 */
[----:B------:R-:W-:Y:S02]  /*2030*/  SHF.R.U32.HI R0, RZ, 0x1, R168 ;  /* 0x00000001ff007819 */ /* 0x000fe400000116a8 */
[----:B------:R-:W-:Y:S02]  /*2040*/  LEA R160, R160, UR5, 0x1 ;  /* 0x00000005a0a07c11 */ /* 0x000fe4000f8e08ff */
[C---:B------:R-:W-:Y:S02]  /*2050*/  @!P3 LEA R4, P1, R124.reuse, R167, 0x7 ;  /* 0x000000a77c04b211 */ /* 0x040fe400078238ff */
[----:B------:R-:W-:Y:S01]  /*2060*/  LOP3.LUT R130, R3, 0x8, R0, 0x78, !PT ;  /* 0x0000000803827812 */ /* 0x000fe200078e7800 */
[----:B------:R-:W-:Y:S01]  /*2070*/  IMAD.MOV.U32 R3, RZ, RZ, 0x20 ;  /* 0x00000020ff037424 */ /* 0x000fe200078e00ff */
[----:B------:R-:W-:-:S02]  /*2080*/  @!P3 LEA.HI.X R5, R124, R166, R125, 0x7, P1 ;  /* 0x000000a67c05b211 */ /* 0x000fc400008f3c7d */
[----:B------:R-:W-:-:S04]  /*2090*/  IADD3 R161, PT, PT, R130, R127, R161 ;  /* 0x0000007f82a17210 */ /* 0x000fc80007ffe0a1 */
[----:B------:R-:W-:Y:S01]  /*20a0*/  LEA R161, R161, UR5, 0x1 ;  /* 0x00000005a1a17c11 */ /* 0x000fe2000f8e08ff */
[----:B------:R-:W-:-:S04]  /*20b0*/  DEPBAR.LE SB0, 0x0 ;  /* 0x000080000000791a */ /* 0x000fc80000000000 */
[----:B------:R-:W-:Y:S06]  /*20c0*/  BAR.SYNC.DEFER_BLOCKING 0x0 ;  /* 0x0000000000007b1d */ /* 0x000fec0000010000 */
        /* <DEDUP_REMOVED lines=39> */
[----:B------:R-:W-:Y:S01]  /*2340*/  ISETP.GT.AND P0, PT, R128, R163, PT ;  /* 0x000000a38000720c */ /* 0x000fe20003f04270 */
[----:B------:R-:W4:Y:S02]  /*2350*/  LDSM.16.M88.4 R28, [R160+0x3400] ;  /* 0x00340000a01c783b */ /* 0x000f240000000200 */
[--C-:B------:R-:W-:Y:S02]  /*2360*/  IMAD.IADD R159, R161, 0x1, R3.reuse ;  /* 0x00000001a19f7824 */ /* 0x100fe400078e0203 */
[----:B------:R-:W5:Y:S01]  /*2370*/  LDSM.16.M88.4 R20, [R160+0x3800] ;  /* 0x00380000a014783b */ /* 0x000f620000000200 */
[----:B------:R-:W-:-:S03]  /*2380*/  IMAD.IADD R157, R160, 0x1, R3 ;  /* 0x00000001a09d7824 */ /* 0x000fc600078e0203 */
[----:B------:R-:W3:Y:S04]  /*2390*/  LDSM.16.M88.4 R36, [R160+0x3000] ;  /* 0x00300000a024783b */ /* 0x000ee80000000200 */
[----:B-1----:R-:W1:Y:S04]  /*23a0*/  LDSM.16.M88.4 R12, [R160+0x3c00] ;  /* 0x003c0000a00c783b */ /* 0x002e680000000200 */
[----:B--2---:R-:W2:Y:S04]  /*23b0*/  LDSM.16.M88.4 R4, [R160+0x4000] ;  /* 0x00400000a004783b */ /* 0x004ea80000000200 */
        /* <DEDUP_REMOVED lines=18> */
[C---:B---3--:R-:W-:Y:S03]  /*24e0*/  HMMA.16816.F32.BF16 R40, R80.reuse, R36, RZ ;  /* 0x000000245028723c */ /* 0x048fe600000418ff */
[----:B------:R-:W-:Y:S04]  /*24f0*/  LDSM.16.M88.4 R76, [R159+0x2000] ;  /* 0x002000009f4c783b */ /* 0x000fe80000000200 */
[----:B------:R-:W-:Y:S01]  /*2500*/  LDSM.16.M88.4 R72, [R157+0x7000] ;  /* 0x007000009d48783b */ /* 0x000fe20000000200 */
[C---:B-1----:R-:W-:Y:S03]  /*2510*/  HMMA.16816.F32.BF16 R16, R80.reuse, R12, RZ ;  /* 0x0000000c5010723c */ /* 0x042fe600000418ff */
        /* <DEDUP_REMOVED lines=20> */
[----:B------:R-:W-:Y:S07]  /*2660*/  LDSM.16.M88.4 R64, [R160+0x5000] ;  /* 0x00500000a040783b */ /* 0x000fee0000000200 */
        /* <DEDUP_REMOVED lines=20> */
[C---:B---3--:R-:W-:Y:S08]  /*27b0*/  HMMA.16816.F32.BF16 R16, R48.reuse, R60, R16 ;  /* 0x0000003c3010723c */ /* 0x048ff00000041810 */
[C---:B------:R-:W-:Y:S01]  /*27c0*/  HMMA.16816.F32.BF16 R12, R48.reuse, R62, R12 ;  /* 0x0000003e300c723c */ /* 0x040fe2000004180c */
[----:B------:R-:W-:Y:S07]  /*27d0*/  LDSM.16.M88.4 R60, [R159+0x1000] ;  /* 0x001000009f3c783b */ /* 0x000fee0000000200 */
[C---:B----4-:R-:W-:Y:S08]  /*27e0*/  HMMA.16816.F32.BF16 R8, R48.reuse, R44, R8 ;  /* 0x0000002c3008723c */ /* 0x050ff00000041808 */
        /* <DEDUP_REMOVED lines=14> */
[C---:B------:R-:W-:Y:S01]  /*28d0*/  HMMA.16816.F32.BF16 R88, R48.reuse, R54, R88 ;  /* 0x000000363058723c */ /* 0x040fe20000041858 */
[----:B------:R-:W2:Y:S07]  /*28e0*/  LDSM.16.M88.4 R52, [R157+0x5c00] ;  /* 0x005c00009d34783b */ /* 0x000eae0000000200 */
[C---:B------:R-:W-:Y:S08]  /*28f0*/  HMMA.16816.F32.BF16 R84, R48.reuse, R68, R84 ;  /* 0x000000443054723c */ /* 0x040ff00000041854 */
[----:B------:R-:W-:Y:S01]  /*2900*/  HMMA.16816.F32.BF16 R80, R48, R70, R80 ;  /* 0x000000463050723c */ /* 0x000fe20000041850 */
[----:B------:R-:W3:Y:S04]  /*2910*/  LDSM.16.M88.4 R48, [R157+0x6000] ;  /* 0x006000009d30783b */ /* 0x000ee80000000200 */
[----:B------:R-:W-:Y:S03]  /*2920*/  LDSM.16.M88.4 R68, [R157+0x6800] ;  /* 0x006800009d44783b */ /* 0x000fe60000000200 */
[C---:B----4-:R-:W-:Y:S08]  /*2930*/  HMMA.16816.F32.BF16 R40, R60.reuse, R64, R40 ;  /* 0x000000403c28723c */ /* 0x050ff00000041828 */
[C---:B-1----:R-:W-:Y:S08]  /*2940*/  HMMA.16816.F32.BF16 R100, R60.reuse, R44, R100 ;  /* 0x0000002c3c64723c */ /* 0x042ff00000041864 */
[C---:B------:R-:W-:Y:S01]  /*2950*/  HMMA.16816.F32.BF16 R96, R60.reuse, R46, R96 ;  /* 0x0000002e3c60723c */ /* 0x040fe20000041860 */
[----:B------:R-:W1:Y:S07]  /*2960*/  LDSM.16.M88.4 R44, [R160+0x7c00] ;  /* 0x007c0000a02c783b */ /* 0x000e6e0000000200 */
[C---:B------:R-:W-:Y:S01]  /*2970*/  HMMA.16816.F32.BF16 R36, R60.reuse, R66, R36 ;  /* 0x000000423c24723c */ /* 0x040fe20000041824 */
[----:B------:R-:W4:Y:S07]  /*2980*/  LDSM.16.M88.4 R64, [R157+0x6c00] ;  /* 0x006c00009d40783b */ /* 0x000f2e0000000200 */
[C---:B------:R-:W-:Y:S08]  /*2990*/  HMMA.16816.F32.BF16 R24, R60.reuse, R56, R24 ;  /* 0x000000383c18723c */ /* 0x040ff00000041818 */
[C---:B------:R-:W-:Y:S01]  /*29a0*/  HMMA.16816.F32.BF16 R20, R60.reuse, R58, R20 ;  /* 0x0000003a3c14723c */ /* 0x040fe20000041814 */
[----:B------:R-:W5:Y:S07]  /*29b0*/  LDSM.16.M88.4 R56, [R160+0x7000] ;  /* 0x00700000a038783b */ /* 0x000f6e0000000200 */
[C---:B--2---:R-:W-:Y:S08]  /*29c0*/  HMMA.16816.F32.BF16 R16, R60.reuse, R52, R16 ;  /* 0x000000343c10723c */ /* 0x044ff00000041810 */
        /* <DEDUP_REMOVED lines=8> */
[C---:B----4-:R-:W-:Y:S08]  /*2a50*/  HMMA.16816.F32.BF16 R84, R60.reuse, R64, R84 ;  /* 0x000000403c54723c */ /* 0x050ff00000041854 */
[C---:B------:R-:W-:Y:S08]  /*2a60*/  HMMA.16816.F32.BF16 R92, R60.reuse, R68, R92 ;  /* 0x000000443c5c723c */ /* 0x040ff0000004185c */
[C---:B------:R-:W-:Y:S01]  /*2a70*/  HMMA.16816.F32.BF16 R88, R60.reuse, R70, R88 ;  /* 0x000000463c58723c */ /* 0x040fe20000041858 */
[----:B------:R-:W4:Y:S07]  /*2a80*/  LDSM.16.M88.4 R68, [R157+0x7400] ;  /* 0x007400009d44783b */ /* 0x000f2e0000000200 */
[----:B------:R-:W-:Y:S01]  /*2a90*/  HMMA.16816.F32.BF16 R80, R60, R66, R80 ;  /* 0x000000423c50723c */ /* 0x000fe20000041850 */
[----:B------:R-:W4:Y:S04]  /*2aa0*/  LDSM.16.M88.4 R64, [R157+0x7800] ;  /* 0x007800009d40783b */ /* 0x000f280000000200 */
[----:B------:R-:W4:Y:S03]  /*2ab0*/  LDSM.16.M88.4 R60, [R157+0x7c00] ;  /* 0x007c00009d3c783b */ /* 0x000f260000000200 */
        /* <DEDUP_REMOVED lines=27> */
[C---:B----4-:R-:W-:Y:S08]  /*2c70*/  HMMA.16816.F32.BF16 R32, R76.reuse, R68, R32 ;  /* 0x000000444c20723c */ /* 0x050ff00000041820 */
[C---:B------:R-:W-:Y:S08]  /*2c80*/  HMMA.16816.F32.BF16 R28, R76.reuse, R70, R28 ;  /* 0x000000464c1c723c */ /* 0x040ff0000004181c */
[C---:B------:R-:W-:Y:S08]  /*2c90*/  HMMA.16816.F32.BF16 R24, R76.reuse, R64, R24 ;  /* 0x000000404c18723c */ /* 0x040ff00000041818 */
[C---:B------:R-:W-:Y:S08]  /*2ca0*/  HMMA.16816.F32.BF16 R20, R76.reuse, R66, R20 ;  /* 0x000000424c14723c */ /* 0x040ff00000041814 */
[C---:B------:R-:W-:Y:S08]  /*2cb0*/  HMMA.16816.F32.BF16 R16, R76.reuse, R60, R16 ;  /* 0x0000003c4c10723c */ /* 0x040ff00000041810 */
[C---:B------:R-:W-:Y:S08]  /*2cc0*/  HMMA.16816.F32.BF16 R12, R76.reuse, R62, R12 ;  /* 0x0000003e4c0c723c */ /* 0x040ff0000004180c */
[C---:B-----5:R-:W-:Y:S08]  /*2cd0*/  HMMA.16816.F32.BF16 R8, R76.reuse, R56, R8 ;  /* 0x000000384c08723c */ /* 0x060ff00000041808 */
        /* <DEDUP_REMOVED lines=19> */
.L_x_2245:
        /* <DEDUP_REMOVED lines=59> */
.L_x_2246:
[C---:B------:R-:W-:Y:S01]  /*31c0*/  IMAD.SHL.U32 R45, R136.reuse, 0x40, RZ ;  /* 0x00000040882d7824 */ /* 0x040fe200078e00ff */
[----:B------:R-:W-:Y:S01]  /*31d0*/  SHF.L.U64.HI R0, R136, 0x6, R137 ;  /* 0x0000000688007819 */ /* 0x000fe20000010289 */
[----:B------:R-:W-:Y:S01]  /*31e0*/  @!PT LDS RZ, [RZ] ;  /* 0x00000000fffff984 */ /* 0x000fe20000000800 */
[----:B------:R-:W-:Y:S01]  /*31f0*/  @!PT LDS RZ, [RZ] ;  /* 0x00000000fffff984 */ /* 0x000fe20000000800 */
[----:B------:R-:W-:Y:S01]  /*3200*/  @!PT LDS RZ, [RZ] ;  /* 0x00000000fffff984 */ /* 0x000fe20000000800 */
[----:B------:R1:W-:Y:S03]  /*3210*/  LDGSTS.E.BYPASS.LTC128B.128 [R139+0x3000], desc[UR16][R164.64] ;  /* 0x03000000a48b7fae */ /* 0x0003e6000b981a10 */
[C---:B------:R-:W-:Y:S01]  /*3220*/  IADD3 R46, P0, PT, R45.reuse, R164, RZ ;  /* 0x000000a42d2e7210 */ /* 0x040fe20007f1e0ff */
[----:B------:R1:W-:Y:S03]  /*3230*/  LDGSTS.E.BYPASS.LTC128B.128 [R139+0x5000], desc[UR16][R164.64+0x40] ;  /* 0x05000040a48b7fae */ /* 0x0003e6000b981a10 */
[C---:B------:R-:W-:Y:S01]  /*3240*/  IADD3 R44, P1, PT, R45.reuse, R46, RZ ;  /* 0x0000002e2d2c7210 */ /* 0x040fe20007f3e0ff */
[C---:B------:R-:W-:Y:S01]  /*3250*/  IMAD.X R47, R0.reuse, 0x1, R165, P0 ;  /* 0x00000001002f7824 */ /* 0x040fe200000e06a5 */
[----:B------:R1:W-:Y:S02]  /*3260*/  LDGSTS.E.BYPASS.LTC128B.128 [R139+0x7000], desc[UR16][R164.64+0x80] ;  /* 0x07000080a48b7fae */ /* 0x0003e4000b981a10 */
        /* <DEDUP_REMOVED lines=13> */
.L_x_2244:
[----:B-1----:R-:W-:Y:S01]  /*3340*/  IMAD.SHL.U32 R45, R168, 0x2, RZ ;  /* 0x00000002a82d7824 */ /* 0x002fe200078e00ff */
[----:B------:R-:W1:Y:S01]  /*3350*/  LDCU UR4, c[0x0][0x45c] ;  /* 0x00008b80ff0477ac */ /* 0x000e620008000800 */
[----:B------:R-:W-:-:S03]  /*3360*/  IMAD.IADD R158, R130, 0x1, R127 ;  /* 0x00000001829e7824 */ /* 0x000fc600078e027f */
[----:B------:R-:W-:Y:S02]  /*3370*/  LOP3.LUT R45, R45, 0x6, RZ, 0xc0, !PT ;  /* 0x000000062d2d7812 */ /* 0x000fe400078ec0ff */
[----:B------:R-:W-:-:S03]  /*3380*/  LEA R158, R158, UR5, 0x1 ;  /* 0x000000059e9e7c11 */ /* 0x000fc6000f8e08ff */
[----:B------:R-:W-:Y:S02]  /*3390*/  IMAD R0, R128, 0x80, R45 ;  /* 0x0000008080007824 */ /* 0x000fe400078e022d */
[----:B------:R-:W-:Y:S01]  /*33a0*/  LDSM.16.MT88.4 R108, [R158+0xd000] ;  /* 0x00d000009e6c783b */ /* 0x000fe20000004200 */
[----:B------:R-:W-:Y:S02]  /*33b0*/  IMAD.IADD R156, R3, 0x1, R158 ;  /* 0x00000001039c7824 */ /* 0x000fe400078e029e */
[C---:B------:R-:W-:Y:S02]  /*33c0*/  VIADD R2, R0.reuse, 0x1 ;  /* 0x0000000100027836 */ /* 0x040fe40000000000 */
[----:B------:R-:W-:-:S03]  /*33d0*/  VIADD R44, R0, 0x8 ;  /* 0x00000008002c7836 */ /* 0x000fc60000000000 */
[CC--:B------:R-:W-:Y:S02]  /*33e0*/  ISETP.GE.AND P2, PT, R2.reuse, R141.reuse, PT ;  /* 0x0000008d0200720c */ /* 0x0c0fe40003f46270 */
[-C--:B------:R-:W-:Y:S01]  /*33f0*/  ISETP.GE.AND P1, PT, R2, R140.reuse, PT ;  /* 0x0000008c0200720c */ /* 0x080fe20003f26270 */
        /* <DEDUP_REMOVED lines=8> */
[----:B------:R-:W-:Y:S01]  /*3480*/  FSEL R43, R36, -INF , !P4 ;  /* 0xff800000242b7808 */ /* 0x000fe20006000000 */
[----:B------:R-:W-:Y:S01]  /*3490*/  VIADD R36, R0, 0x20 ;  /* 0x0000002000247836 */ /* 0x000fe20000000000 */
        /* <DEDUP_REMOVED lines=12> */
[----:B------:R-:W-:Y:S01]  /*3560*/  ISETP.GE.AND P5, PT, R2, R140, PT ;  /* 0x0000008c0200720c */ /* 0x000fe20003fa6270 */
[----:B------:R-:W-:Y:S01]  /*3570*/  VIADD R2, R0, 0x21 ;  /* 0x0000002100027836 */ /* 0x000fe20000000000 */
[----:B------:R-:W-:Y:S02]  /*3580*/  ISETP.GE.AND P0, PT, R44, R141, PT ;  /* 0x0000008d2c00720c */ /* 0x000fe40003f06270 */
        /* <DEDUP_REMOVED lines=9> */
[----:B------:R-:W-:Y:S02]  /*3620*/  FSEL R77, R29, -INF , !P6 ;  /* 0xff8000001d4d7808 */ /* 0x000fe40007000000 */
[----:B------:R-:W-:Y:S02]  /*3630*/  FSEL R33, R31, -INF , !P5 ;  /* 0xff8000001f217808 */ /* 0x000fe40006800000 */
[----:B------:R-:W-:Y:S01]  /*3640*/  FSEL R29, R24, -INF , !P2 ;  /* 0xff800000181d7808 */ /* 0x000fe20005000000 */
[----:B------:R-:W-:Y:S01]  /*3650*/  VIADD R24, R0, 0x38 ;  /* 0x0000003800187836 */ /* 0x000fe20000000000 */
[C---:B------:R-:W-:Y:S02]  /*3660*/  ISETP.GE.AND P5, PT, R2.reuse, R141, PT ;  /* 0x0000008d0200720c */ /* 0x040fe40003fa6270 */
[----:B------:R-:W-:Y:S01]  /*3670*/  ISETP.GE.AND P2, PT, R2, R140, PT ;  /* 0x0000008c0200720c */ /* 0x000fe20003f46270 */
[----:B------:R-:W-:Y:S01]  /*3680*/  VIADD R2, R0, 0x31 ;  /* 0x0000003100027836 */ /* 0x000fe20000000000 */
[----:B------:R-:W-:-:S02]  /*3690*/  FSEL R69, R37, -INF , !P3 ;  /* 0xff80000025457808 */ /* 0x000fc40005800000 */
[----:B------:R-:W-:Y:S01]  /*36a0*/  FSEL R207, R21, -INF , !P5 ;  /* 0xff80000015cf7808 */ /* 0x000fe20006800000 */
[----:B------:R-:W-:Y:S01]  /*36b0*/  VIADD R21, R0, 0x58 ;  /* 0x0000005800157836 */ /* 0x000fe20000000000 */
[-C--:B------:R-:W-:Y:S02]  /*36c0*/  ISETP.GE.AND P3, PT, R44, R140.reuse, PT ;  /* 0x0000008c2c00720c */ /* 0x080fe40003f66270 */
[----:B------:R-:W-:Y:S02]  /*36d0*/  ISETP.GE.AND P5, PT, R24, R140, PT ;  /* 0x0000008c1800720c */ /* 0x000fe40003fa6270 */
[----:B------:R-:W-:Y:S02]  /*36e0*/  FSEL R199, R27, -INF , !P0 ;  /* 0xff8000001bc77808 */ /* 0x000fe40004000000 */
[----:B------:R-:W-:Y:S02]  /*36f0*/  FSEL R73, R30, -INF , !P3 ;  /* 0xff8000001e497808 */ /* 0x000fe40005800000 */
[----:B------:R-:W-:-:S02]  /*3700*/  ISETP.GE.AND P0, PT, R2, R141, PT ;  /* 0x0000008d0200720c */ /* 0x000fc40003f06270 */
[----:B------:R-:W-:Y:S01]  /*3710*/  FSEL R185, R14, -INF , !P5 ;  /* 0xff8000000eb97808 */ /* 0x000fe20006800000 */
[----:B------:R-:W-:Y:S01]  /*3720*/  VIADD R14, R0, 0x69 ;  /* 0x00000069000e7836 */ /* 0x000fe20000000000 */
[-C--:B------:R-:W-:Y:S02]  /*3730*/  ISETP.GE.AND P3, PT, R32, R141.reuse, PT ;  /* 0x0000008d2000720c */ /* 0x080fe40003f66270 */
[----:B------:R-:W-:Y:S02]  /*3740*/  ISETP.GE.AND P5, PT, R0, R141, PT ;  /* 0x0000008d0000720c */ /* 0x000fe40003fa6270 */
[----:B------:R-:W-:Y:S02]  /*3750*/  ISETP.GE.AND P1, PT, R36, R140, PT ;  /* 0x0000008c2400720c */ /* 0x000fe40003f26270 */
[----:B------:R-:W-:Y:S02]  /*3760*/  FSEL R187, R17, -INF , !P0 ;  /* 0xff80000011bb7808 */ /* 0x000fe40004000000 */
[----:B------:R-:W-:Y:S01]  /*3770*/  FSEL R205, R20, -INF , !P3 ;  /* 0xff80000014cd7808 */ /* 0x000fe20005800000 */
[----:B------:R-:W-:Y:S01]  /*3780*/  VIADD R20, R0, 0x40 ;  /* 0x0000004000147836 */ /* 0x000fe20000000000 */
[----:B------:R-:W-:-:S02]  /*3790*/  FSEL R17, R40, -INF , !P5 ;  /* 0xff80000028117808 */ /* 0x000fc40006800000 */
[----:B------:R-:W-:Y:S02]  /*37a0*/  FSEL R197, R26, -INF , !P1 ;  /* 0xff8000001ac57808 */ /* 0x000fe40004800000 */
[-C--:B------:R-:W-:Y:S01]  /*37b0*/  ISETP.GE.AND P3, PT, R2, R140.reuse, PT ;  /* 0x0000008c0200720c */ /* 0x080fe20003f66270 */
[----:B------:R-:W-:Y:S01]  /*37c0*/  VIADD R2, R0, 0x39 ;  /* 0x0000003900027836 */ /* 0x000fe20000000000 */
[----:B------:R-:W-:Y:S02]  /*37d0*/  ISETP.GE.AND P1, PT, R28, R141, PT ;  /* 0x0000008d1c00720c */ /* 0x000fe40003f26270 */
[----:B------:R-:W-:Y:S02]  /*37e0*/  ISETP.GE.AND P6, PT, R32, R140, PT ;  /* 0x0000008c2000720c */ /* 0x000fe40003fc6270 */
[----:B------:R-:W-:Y:S02]  /*37f0*/  FMNMX3.FTZ R26, R17, R41, R43, !PT ;  /* 0x00000029111a7276 */ /* 0x000fe4000781002b */
[----:B------:R-:W-:-:S02]  /*3800*/  FSEL R195, R23, -INF , !P2 ;  /* 0xff80000017c37808 */ /* 0x000fc40005000000 */
[----:B------:R-:W-:Y:S01]  /*3810*/  FSEL R117, R16, -INF , !P1 ;  /* 0xff80000010757808 */ /* 0x000fe20004800000 */
[----:B------:R-:W-:Y:S01]  /*3820*/  VIADD R16, R0, 0x68 ;  /* 0x0000006800107836 */ /* 0x000fe20000000000 */
[----:B------:R-:W-:Y:S01]  /*3830*/  FSEL R201, R22, -INF , !P6 ;  /* 0xff80000016c97808 */ /* 0x000fe20007000000 */
[----:B------:R-:W-:Y:S01]  /*3840*/  VIADD R22, R0, 0x51 ;  /* 0x0000005100167836 */ /* 0x000fe20000000000 */
[CC--:B------:R-:W-:Y:S02]  /*3850*/  ISETP.GE.AND P2, PT, R2.reuse, R141.reuse, PT ;  /* 0x0000008d0200720c */ /* 0x0c0fe40003f46270 */
[----:B------:R-:W-:Y:S01]  /*3860*/  ISETP.GE.AND P1, PT, R2, R140, PT ;  /* 0x0000008c0200720c */ /* 0x000fe20003f26270 */
[C---:B------:R-:W-:Y:S01]  /*3870*/  VIADD R2, R0.reuse, 0x41 ;  /* 0x0000004100027836 */ /* 0x040fe20000000000 */
[----:B------:R-:W-:Y:S01]  /*3880*/  FSEL R203, R25, -INF , !P4 ;  /* 0xff80000019cb7808 */ /* 0x000fe20006000000 */
[----:B------:R-:W-:Y:S01]  /*3890*/  VIADD R25, R0, 0x49 ;  /* 0x0000004900197836 */ /* 0x000fe20000000000 */
[----:B------:R-:W-:Y:S01]  /*38a0*/  ISETP.GE.AND P6, PT, R24, R141, PT ;  /* 0x0000008d1800720c */ /* 0x000fe20003fc6270 */
[----:B------:R-:W-:Y:S01]  /*38b0*/  VIADD R24, R0, 0x50 ;  /* 0x0000005000187836 */ /* 0x000fe20000000000 */
[----:B------:R-:W-:-:S02]  /*38c0*/  FMNMX3.FTZ R26, R26, R69, R71, !PT ;  /* 0x000000451a1a7276 */ /* 0x000fc40007810047 */
[----:B------:R-:W-:Y:S02]  /*38d0*/  ISETP.GE.AND P4, PT, R28, R140, PT ;  /* 0x0000008c1c00720c */ /* 0x000fe40003f86270 */
[----:B------:R-:W-:Y:S01]  /*38e0*/  FSEL R153, R19, -INF , !P3 ;  /* 0xff80000013997808 */ /* 0x000fe20005800000 */
[----:B------:R-:W-:Y:S01]  /*38f0*/  VIADD R19, R0, 0x60 ;  /* 0x0000006000137836 */ /* 0x000fe20000000000 */
[----:B------:R-:W-:Y:S01]  /*3900*/  FSEL R189, R12, -INF , !P6 ;  /* 0xff8000000cbd7808 */ /* 0x000fe20007000000 */
[----:B------:R-:W-:Y:S01]  /*3910*/  VIADD R12, R0, 0x70 ;  /* 0x00000070000c7836 */ /* 0x000fe20000000000 */
[----:B------:R-:W-:Y:S02]  /*3920*/  FMNMX3.FTZ R26, R26, R105, R79, !PT ;  /* 0x000000691a1a7276 */ /* 0x000fe4000781004f */
[----:B------:R-:W-:Y:S01]  /*3930*/  FSEL R63, R18, -INF , !P4 ;  /* 0xff800000123f7808 */ /* 0x000fe20006000000 */
[----:B------:R-:W-:Y:S01]  /*3940*/  VIADD R18, R0, 0x61 ;  /* 0x0000006100127836 */ /* 0x000fe20000000000 */
[----:B------:R-:W-:-:S02]  /*3950*/  ISETP.GE.AND P3, PT, R2, R141, PT ;  /* 0x0000008d0200720c */ /* 0x000fc40003f66270 */
[----:B------:R-:W-:Y:S01]  /*3960*/  ISETP.GE.AND P6, PT, R2, R140, PT ;  /* 0x0000008c0200720c */ /* 0x000fe20003fc6270 */
[----:B------:R-:W-:Y:S01]  /*3970*/  VIADD R2, R0, 0x48 ;  /* 0x0000004800027836 */ /* 0x000fe20000000000 */
[----:B------:R-:W-:Y:S02]  /*3980*/  ISETP.GE.AND P4, PT, R20, R141, PT ;  /* 0x0000008d1400720c */ /* 0x000fe40003f86270 */
[----:B------:R-:W-:Y:S02]  /*3990*/  FMNMX3.FTZ R26, R26, R77, R29, !PT ;  /* 0x0000004d1a1a7276 */ /* 0x000fe4000781001d */
[----:B------:R-:W-:Y:S01]  /*39a0*/  FSEL R147, R8, -INF , !P4 ;  /* 0xff80000008937808 */ /* 0x000fe20006000000 */
[----:B------:R-:W-:Y:S01]  /*39b0*/  VIADD R8, R0, 0x71 ;  /* 0x0000007100087836 */ /* 0x000fe20000000000 */
[----:B------:R-:W-:Y:S02]  /*39c0*/  ISETP.GE.AND P4, PT, R2, R141, PT ;  /* 0x0000008d0200720c */ /* 0x000fe40003f86270 */
[----:B------:R-:W-:-:S02]  /*39d0*/  FMNMX3.FTZ R26, R26, R203, R205, !PT ;  /* 0x000000cb1a1a7276 */ /* 0x000fc400078100cd */
[----:B------:R-:W-:Y:S02]  /*39e0*/  FSEL R149, R4, -INF , !P4 ;  /* 0xff80000004957808 */ /* 0x000fe40006000000 */
[----:B------:R-:W-:Y:S02]  /*39f0*/  FSEL R191, R13, -INF , !P2 ;  /* 0xff8000000dbf7808 */ /* 0x000fe40005000000 */
[----:B------:R-:W-:Y:S02]  /*3a00*/  FMNMX3.FTZ R4, R26, R207, R117, !PT ;  /* 0x000000cf1a047276 */ /* 0x000fe40007810075 */
[----:B------:R-:W-:Y:S02]  /*3a10*/  ISETP.GE.AND P2, PT, R0, R140, PT ;  /* 0x0000008c0000720c */ /* 0x000fe40003f46270 */
[----:B------:R-:W-:Y:S02]  /*3a20*/  FMNMX3.FTZ R4, R4, R187, R189, !PT ;  /* 0x000000bb04047276 */ /* 0x000fe400078100bd */
[----:B------:R-:W-:-:S02]  /*3a30*/  FSEL R13, R42, -INF , !P2 ;  /* 0xff8000002a0d7808 */ /* 0x000fc40005000000 */
[----:B------:R-:W-:Y:S02]  /*3a40*/  FSEL R155, R9, -INF , !P3 ;  /* 0xff800000099b7808 */ /* 0x000fe40005800000 */
[-C--:B------:R-:W-:Y:S02]  /*3a50*/  ISETP.GE.AND P3, PT, R25, R141.reuse, PT ;  /* 0x0000008d1900720c */ /* 0x080fe40003f66270 */
[----:B------:R-:W-:Y:S02]  /*3a60*/  ISETP.GE.AND P2, PT, R24, R141, PT ;  /* 0x0000008d1800720c */ /* 0x000fe40003f46270 */
[----:B------:R-:W-:Y:S02]  /*3a70*/  FMNMX3.FTZ R4, R4, R191, R147, !PT ;  /* 0x000000bf04047276 */ /* 0x000fe40007810093 */
[----:B------:R-:W-:Y:S01]  /*3a80*/  ISETP.GE.AND P0, PT, R20, R140, PT ;  /* 0x0000008c1400720c */ /* 0x000fe20003f06270 */
[----:B------:R-:W-:Y:S01]  /*3a90*/  VIADD R20, R0, 0x59 ;  /* 0x0000005900147836 */ /* 0x000fe20000000000 */
[----:B------:R-:W-:-:S02]  /*3aa0*/  FSEL R151, R5, -INF , !P3 ;  /* 0xff80000005977808 */ /* 0x000fc40005800000 */
[----:B------:R-:W-:Y:S02]  /*3ab0*/  FSEL R119, R100, -INF , !P2 ;  /* 0xff80000064777808 */ /* 0x000fe40005000000 */
[-C--:B------:R-:W-:Y:S02]  /*3ac0*/  ISETP.GE.AND P3, PT, R22, R141.reuse, PT ;  /* 0x0000008d1600720c */ /* 0x080fe40003f66270 */
[----:B------:R-:W-:Y:S02]  /*3ad0*/  ISETP.GE.AND P2, PT, R21, R141, PT ;  /* 0x0000008d1500720c */ /* 0x000fe40003f46270 */
[----:B------:R-:W-:Y:S02]  /*3ae0*/  FMNMX3.FTZ R4, R4, R155, R149, !PT ;  /* 0x0000009b04047276 */ /* 0x000fe40007810095 */
[----:B------:R-:W-:Y:S02]  /*3af0*/  FSEL R121, R101, -INF , !P3 ;  /* 0xff80000065797808 */ /* 0x000fe40005800000 */
[----:B------:R-:W-:-:S02]  /*3b00*/  FSEL R123, R96, -INF , !P2 ;  /* 0xff800000607b7808 */ /* 0x000fc40005000000 */
[-C--:B------:R-:W-:Y:S02]  /*3b10*/  ISETP.GE.AND P3, PT, R20, R141.reuse, PT ;  /* 0x0000008d1400720c */ /* 0x080fe40003f66270 */
[----:B------:R-:W-:Y:S02]  /*3b20*/  ISETP.GE.AND P2, PT, R19, R141, PT ;  /* 0x0000008d1300720c */ /* 0x000fe40003f46270 */
[----:B------:R-:W-:Y:S02]  /*3b30*/  FMNMX3.FTZ R4, R4, R151, R119, !PT ;  /* 0x0000009704047276 */ /* 0x000fe40007810077 */
[----:B------:R-:W-:Y:S02]  /*3b40*/  FSEL R129, R97, -INF , !P3 ;  /* 0xff80000061817808 */ /* 0x000fe40005800000 */
[----:B------:R-:W-:Y:S02]  /*3b50*/  FSEL R57, R92, -INF , !P2 ;  /* 0xff8000005c397808 */ /* 0x000fe40005000000 */
[----:B------:R-:W-:-:S02]  /*3b60*/  FMNMX3.FTZ R4, R4, R121, R123, !PT ;  /* 0x0000007904047276 */ /* 0x000fc4000781007b */
[----:B------:R-:W-:Y:S02]  /*3b70*/  ISETP.GE.AND P2, PT, R16, R141, PT ;  /* 0x0000008d1000720c */ /* 0x000fe40003f46270 */
[----:B------:R-:W-:Y:S01]  /*3b80*/  ISETP.GE.AND P5, PT, R2, R140, PT ;  /* 0x0000008c0200720c */ /* 0x000fe20003fa6270 */
[----:B------:R-:W-:Y:S01]  /*3b90*/  VIADD R2, R0, 0x78 ;  /* 0x0000007800027836 */ /* 0x000fe20000000000 */
[----:B------:R-:W-:Y:S01]  /*3ba0*/  FMNMX3.FTZ R26, R4, R129, R57, !PT ;  /* 0x00000081041a7276 */ /* 0x000fe20007810039 */
[----:B------:R-:W-:Y:S01]  /*3bb0*/  VIADD R0, R0, 0x79 ;  /* 0x0000007900007836 */ /* 0x000fe20000000000 */
[----:B------:R-:W-:Y:S02]  /*3bc0*/  FSEL R53, R88, -INF , !P2 ;  /* 0xff80000058357808 */ /* 0x000fe40005000000 */
[----:B------:R-:W-:Y:S02]  /*3bd0*/  FMNMX3.FTZ R4, R13, R75, R67, !PT ;  /* 0x0000004b0d047276 */ /* 0x000fe40007810043 */
[----:B------:R-:W-:-:S02]  /*3be0*/  ISETP.GE.AND P2, PT, R12, R141, PT ;  /* 0x0000008d0c00720c */ /* 0x000fc40003f46270 */
[----:B------:R-:W-:Y:S02]  /*3bf0*/  FMNMX3.FTZ R4, R4, R51, R65, !PT ;  /* 0x0000003304047276 */ /* 0x000fe40007810041 */
[----:B------:R-:W-:Y:S02]  /*3c00*/  FSEL R40, R84, -INF , !P2 ;  /* 0xff80000054287808 */ /* 0x000fe40005000000 */
[----:B------:R-:W-:Y:S02]  /*3c10*/  ISETP.GE.AND P2, PT, R0, R141, PT ;  /* 0x0000008d0000720c */ /* 0x000fe40003f46270 */
[----:B------:R-:W-:Y:S02]  /*3c20*/  FMNMX3.FTZ R4, R4, R35, R73, !PT ;  /* 0x0000002304047276 */ /* 0x000fe40007810049 */
[----:B------:R-:W-:Y:S02]  /*3c30*/  FSEL R37, R81, -INF , !P2 ;  /* 0xff80000051257808 */ /* 0x000fe40005000000 */
[----:B------:R-:W-:-:S02]  /*3c40*/  ISETP.GE.AND P2, PT, R22, R140, PT ;  /* 0x0000008c1600720c */ /* 0x000fc40003f46270 */
[----:B------:R-:W-:Y:S02]  /*3c50*/  FMNMX3.FTZ R22, R4, R33, R197, !PT ;  /* 0x0000002104167276 */ /* 0x000fe400078100c5 */
[----:B------:R-:W-:Y:S02]  /*3c60*/  ISETP.GE.AND P3, PT, R18, R141, PT ;  /* 0x0000008d1200720c */ /* 0x000fe40003f66270 */
[----:B------:R-:W-:Y:S02]  /*3c70*/  FMNMX3.FTZ R22, R22, R199, R201, !PT ;  /* 0x000000c716167276 */ /* 0x000fe400078100c9 */
[----:B------:R-:W-:Y:S02]  /*3c80*/  FSEL R55, R93, -INF , !P3 ;  /* 0xff8000005d377808 */ /* 0x000fe40005800000 */
[----:B------:R-:W-:Y:S02]  /*3c90*/  ISETP.GE.AND P3, PT, R14, R141, PT ;  /* 0x0000008d0e00720c */ /* 0x000fe40003f66270 */
[----:B------:R-:W-:-:S02]  /*3ca0*/  FSEL R183, R10, -INF , !P0 ;  /* 0xff8000000ab77808 */ /* 0x000fc40004000000 */
[----:B------:R-:W-:Y:S02]  /*3cb0*/  FMNMX3.FTZ R10, R22, R195, R63, !PT ;  /* 0x000000c3160a7276 */ /* 0x000fe4000781003f */
[----:B------:R-:W-:Y:S02]  /*3cc0*/  FSEL R23, R89, -INF , !P3 ;  /* 0xff80000059177808 */ /* 0x000fe40005800000 */
[-C--:B------:R-:W-:Y:S02]  /*3cd0*/  ISETP.GE.AND P4, PT, R8, R141.reuse, PT ;  /* 0x0000008d0800720c */ /* 0x080fe40003f86270 */
[----:B------:R-:W-:Y:S02]  /*3ce0*/  ISETP.GE.AND P3, PT, R2, R141, PT ;  /* 0x0000008d0200720c */ /* 0x000fe40003f66270 */
[----:B------:R-:W-:Y:S02]  /*3cf0*/  FMNMX3.FTZ R5, R26, R55, R53, !PT ;  /* 0x000000371a057276 */ /* 0x000fe40007810035 */
        /* <DEDUP_REMOVED lines=11> */
[----:B------:R-:W-:Y:S02]  /*3db0*/  ISETP.GE.AND P1, PT, R21, R140, PT ;  /* 0x0000008c1500720c */ /* 0x000fe40003f26270 */
[----:B------:R-:W-:-:S02]  /*3dc0*/  FSEL R177, R7, -INF , !P4 ;  /* 0xff80000007b17808 */ /* 0x000fc40006000000 */
[----:B------:R-:W-:Y:S02]  /*3dd0*/  FSEL R135, R102, -INF , !P3 ;  /* 0xff80000066877808 */ /* 0x000fe40005800000 */
[----:B------:R-:W-:Y:S02]  /*3de0*/  FMNMX3.FTZ R10, R10, R181, R179, !PT ;  /* 0x000000b50a0a7276 */ /* 0x000fe400078100b3 */
[----:B------:R-:W-:Y:S02]  /*3df0*/  ISETP.GE.AND P0, PT, R20, R140, PT ;  /* 0x0000008c1400720c */ /* 0x000fe40003f06270 */
[----:B------:R-:W-:Y:S02]  /*3e00*/  FMNMX.FTZ R4, R37, R26, !PT ;  /* 0x0000001a25047209 */ /* 0x000fe40007810000 */
[----:B------:R-:W-:Y:S01]  /*3e10*/  ISETP.GE.AND P6, PT, R19, R140, PT ;  /* 0x0000008c1300720c */ /* 0x000fe20003fc6270 */
[----:B------:R-:W-:Y:S01]  /*3e20*/  LDSM.16.MT88.4 R24, [R156+0x9400] ;  /* 0x009400009c18783b */ /* 0x000fe20000004200 */
[----:B------:R-:W-:-:S02]  /*3e30*/  FSEL R143, R103, -INF , !P2 ;  /* 0xff800000678f7808 */ /* 0x000fc40005000000 */
[----:B------:R-:W-:Y:S01]  /*3e40*/  FSEL R145, R98, -INF , !P1 ;  /* 0xff80000062917808 */ /* 0x000fe20004800000 */
[----:B------:R-:W2:Y:S01]  /*3e50*/  SHFL.BFLY PT, R5, R4, 0x2, 0x1f ;  /* 0x0c401f0004057f89 */ /* 0x000ea200000e0000 */
[----:B------:R-:W-:Y:S02]  /*3e60*/  FMNMX3.FTZ R10, R10, R177, R135, !PT ;  /* 0x000000b10a0a7276 */ /* 0x000fe40007810087 */
[----:B------:R-:W-:Y:S02]  /*3e70*/  FSEL R131, R99, -INF , !P0 ;  /* 0xff80000063837808 */ /* 0x000fe40004000000 */
[-C--:B------:R-:W-:Y:S02]  /*3e80*/  ISETP.GE.AND P0, PT, R2, R140.reuse, PT ;  /* 0x0000008c0200720c */ /* 0x080fe40003f06270 */
[-C--:B------:R-:W-:Y:S02]  /*3e90*/  ISETP.GE.AND P5, PT, R18, R140.reuse, PT ;  /* 0x0000008c1200720c */ /* 0x080fe40003fa6270 */
[----:B------:R-:W-:-:S02]  /*3ea0*/  ISETP.GE.AND P4, PT, R16, R140, PT ;  /* 0x0000008c1000720c */ /* 0x000fc40003f86270 */
[----:B------:R-:W-:Y:S02]  /*3eb0*/  FSEL R61, R94, -INF , !P6 ;  /* 0xff8000005e3d7808 */ /* 0x000fe40007000000 */
[----:B------:R-:W-:Y:S02]  /*3ec0*/  FMNMX3.FTZ R2, R10, R143, R145, !PT ;  /* 0x0000008f0a027276 */ /* 0x000fe40007810091 */
[-C--:B------:R-:W-:Y:S02]  /*3ed0*/  ISETP.GE.AND P3, PT, R14, R140.reuse, PT ;  /* 0x0000008c0e00720c */ /* 0x080fe40003f66270 */
[----:B------:R-:W-:Y:S02]  /*3ee0*/  ISETP.GE.AND P2, PT, R12, R140, PT ;  /* 0x0000008c0c00720c */ /* 0x000fe40003f46270 */
[----:B------:R-:W-:Y:S02]  /*3ef0*/  FSEL R59, R95, -INF , !P5 ;  /* 0xff8000005f3b7808 */ /* 0x000fe40006800000 */
[----:B------:R-:W-:Y:S01]  /*3f00*/  FSEL R21, R90, -INF , !P4 ;  /* 0xff8000005a157808 */ /* 0x000fe20006000000 */
[----:B------:R-:W-:Y:S01]  /*3f10*/  LDSM.16.MT88.4 R92, [R156+0xb000] ;  /* 0x00b000009c5c783b */ /* 0x000fe20000004200 */
[----:B------:R-:W-:-:S02]  /*3f20*/  FMNMX3.FTZ R2, R2, R131, R61, !PT ;  /* 0x0000008302027276 */ /* 0x000fc4000781003d */
[-C--:B------:R-:W-:Y:S02]  /*3f30*/  ISETP.GE.AND P4, PT, R0, R140.reuse, PT ;  /* 0x0000008c0000720c */ /* 0x080fe40003f86270 */
[----:B------:R-:W-:Y:S02]  /*3f40*/  ISETP.GE.AND P1, PT, R8, R140, PT ;  /* 0x0000008c0800720c */ /* 0x000fe40003f26270 */
[----:B------:R-:W-:Y:S01]  /*3f50*/  FSEL R49, R91, -INF , !P3 ;  /* 0xff8000005b317808 */ /* 0x000fe20005800000 */
[----:B------:R-:W-:Y:S01]  /*3f60*/  LDSM.16.MT88.4 R8, [R158+0xb400] ;  /* 0x00b400009e08783b */ /* 0x000fe20000004200 */
[----:B------:R-:W-:Y:S02]  /*3f70*/  FSEL R48, R86, -INF , !P2 ;  /* 0xff80000056307808 */ /* 0x000fe40005000000 */
[----:B------:R-:W-:Y:S02]  /*3f80*/  FMNMX3.FTZ R0, R2, R59, R21, !PT ;  /* 0x0000003b02007276 */ /* 0x000fe40007810015 */
[----:B------:R-:W-:-:S02]  /*3f90*/  FSEL R47, R87, -INF , !P1 ;  /* 0xff800000572f7808 */ /* 0x000fc40004800000 */
[----:B------:R-:W-:Y:S01]  /*3fa0*/  FSEL R46, R82, -INF , !P0 ;  /* 0xff800000522e7808 */ /* 0x000fe20004000000 */
[----:B------:R-:W-:Y:S01]  /*3fb0*/  LDSM.16.MT88.4 R84, [R158+0xb000] ;  /* 0x00b000009e54783b */ /* 0x000fe20000004200 */
[----:B------:R-:W-:Y:S02]  /*3fc0*/  FMNMX3.FTZ R0, R0, R49, R48, !PT ;  /* 0x0000003100007276 */ /* 0x000fe40007810030 */
[----:B------:R-:W-:Y:S02]  /*3fd0*/  FSEL R45, R83, -INF , !P4 ;  /* 0xff800000532d7808 */ /* 0x000fe40006000000 */
[----:B------:R-:W-:Y:S02]  /*3fe0*/  FMNMX3.FTZ R0, R0, R47, R46, !PT ;  /* 0x0000002f00007276 */ /* 0x000fe4000781002e */
[----:B--2---:R-:W-:Y:S02]  /*3ff0*/  FMNMX.FTZ R5, R4, R5, !PT ;  /* 0x0000000504057209 */ /* 0x004fe40007810000 */
[----:B------:R-:W-:-:S03]  /*4000*/  FMNMX.FTZ R7, R45, R0, !PT ;  /* 0x000000002d077209 */ /* 0x000fc60007810000 */
[----:B------:R-:W2:Y:S04]  /*4010*/  SHFL.BFLY PT, R2, R5, 0x1, 0x1f ;  /* 0x0c201f0005027f89 */ /* 0x000ea800000e0000 */
[----:B------:R-:W3:Y:S01]  /*4020*/  SHFL.BFLY PT, R4, R7, 0x2, 0x1f ;  /* 0x0c401f0007047f89 */ /* 0x000ee200000e0000 */
[----:B--2---:R-:W-:Y:S02]  /*4030*/  FMNMX.FTZ R2, R5, R2, !PT ;  /* 0x0000000205027209 */ /* 0x004fe40007810000 */
[----:B---3--:R-:W-:-:S03]  /*4040*/  FMNMX.FTZ R4, R7, R4, !PT ;  /* 0x0000000407047209 */ /* 0x008fc60007810000 */
[C---:B-1----:R-:W-:Y:S01]  /*4050*/  FMUL.FTZ R44, R2.reuse, UR4 ;  /* 0x00000004022c7c20 */ /* 0x042fe20008410000 */
        /* <DEDUP_REMOVED lines=34> */
[----:B------:R-:W-:Y:S01]  /*4280*/  FFMA.FTZ R53, R53, UR4, -R44 ;  /* 0x0000000435357c23 */ /* 0x000fe2000801082c */
[----:B------:R-:W4:Y:S01]  /*4290*/  MUFU.EX2 R43, R43 ;  /* 0x0000002b002b7308 */ /* 0x000f220000000800 */
        /* <DEDUP_REMOVED lines=9> */
[----:B-1----:R-:W-:Y:S01]  /*4330*/  F2FP.BF16.F32.PACK_AB R104, R22, R133 ;  /* 0x000000851668723e */ /* 0x002fe200000010ff */
[----:B------:R-:W-:Y:S01]  /*4340*/  LDSM.16.MT88.4 R64, [R158+0x9400] ;  /* 0x009400009e40783b */ /* 0x000fe20000004200 */
[--C-:B------:R-:W-:Y:S01]  /*4350*/  FFMA.FTZ R30, R197, UR4, -R50.reuse ;  /* 0x00000004c51e7c23 */ /* 0x100fe20008010832 */
[--C-:B------:R-:W-:Y:S01]  /*4360*/  FFMA.FTZ R3, R195, UR4, -R50.reuse ;  /* 0x00000004c3037c23 */ /* 0x100fe20008010832 */
[--C-:B------:R-:W-:Y:S01]  /*4370*/  FFMA.FTZ R58, R153, UR4, -R50.reuse ;  /* 0x00000004993a7c23 */ /* 0x100fe20008010832 */
[----:B------:R-:W-:Y:S01]  /*4380*/  LDSM.16.MT88.4 R12, [R156+0xb400] ;  /* 0x00b400009c0c783b */ /* 0x000fe20000004200 */
[----:B------:R-:W1:Y:S01]  /*4390*/  MUFU.EX2 R62, R62 ;  /* 0x0000003e003e7308 */ /* 0x000e620000000800 */
[----:B----4-:R-:W-:Y:S01]  /*43a0*/  F2FP.BF16.F32.PACK_AB R106, R43, R20 ;  /* 0x000000142b6a723e */ /* 0x010fe200000010ff */
[----:B------:R-:W-:Y:S01]  /*43b0*/  FFMA.FTZ R54, R193, UR4, -R50 ;  /* 0x00000004c1367c23 */ /* 0x000fe20008010832 */
[----:B------:R-:W-:Y:S01]  /*43c0*/  FFMA.FTZ R153, R147, UR4, -R44 ;  /* 0x0000000493997c23 */ /* 0x000fe2000801082c */
        /* <DEDUP_REMOVED lines=10> */
[----:B------:R-:W-:Y:S01]  /*4470*/  FADD.FTZ R133, R133, R22 ;  /* 0x0000001685857221 */ /* 0x000fe20000010000 */
[----:B------:R-:W-:Y:S01]  /*4480*/  FFMA.FTZ R131, R40, UR4, -R44 ;  /* 0x0000000428837c23 */ /* 0x000fe2000801082c */
[----:B------:R-:W4:Y:S01]  /*4490*/  MUFU.EX2 R51, R51 ;  /* 0x0000003300337308 */ /* 0x000f220000000800 */
[----:B-1----:R-:W-:Y:S01]  /*44a0*/  F2FP.BF16.F32.PACK_AB R105, R62, R127 ;  /* 0x0000007f3e69723e */ /* 0x002fe200000010ff */
[----:B------:R-:W-:Y:S01]  /*44b0*/  FADD.FTZ R127, R127, R62 ;  /* 0x0000003e7f7f7221 */ /* 0x000fe20000010000 */
[--C-:B------:R-:W-:Y:S01]  /*44c0*/  FFMA.FTZ R62, R23, UR4, -R44.reuse ;  /* 0x00000004173e7c23 */ /* 0x100fe2000801082c */
[----:B------:R-:W-:Y:S01]  /*44d0*/  FFMA.FTZ R61, R38, UR4, -R44 ;  /* 0x00000004263d7c23 */ /* 0x000fe2000801082c */
[--C-:B------:R-:W-:Y:S01]  /*44e0*/  FFMA.FTZ R40, R48, UR4, -R50.reuse ;  /* 0x0000000430287c23 */ /* 0x100fe20008010832 */
[--C-:B------:R-:W-:Y:S01]  /*44f0*/  FFMA.FTZ R47, R47, UR4, -R50.reuse ;  /* 0x000000042f2f7c23 */ /* 0x100fe20008010832 */
[--C-:B------:R-:W-:Y:S01]  /*4500*/  FFMA.FTZ R46, R46, UR4, -R50.reuse ;  /* 0x000000042e2e7c23 */ /* 0x100fe20008010832 */
[----:B------:R-:W-:Y:S01]  /*4510*/  MUFU.EX2 R41, R41 ;  /* 0x0000002900297308 */ /* 0x000fe20000000800 */
[----:B------:R-:W-:Y:S01]  /*4520*/  FFMA.FTZ R45, R45, UR4, -R50 ;  /* 0x000000042d2d7c23 */ /* 0x000fe20008010832 */
[----:B------:R-:W-:-:S06]  /*4530*/  ISETP.GT.AND P0, PT, R128, R163, PT ;  /* 0x000000a38000720c */ /* 0x000fcc0003f04270 */
[----:B------:R-:W1:Y:S01]  /*4540*/  MUFU.EX2 R36, R36 ;  /* 0x0000002400247308 */ /* 0x000e620000000800 */
[----:B----4-:R-:W-:-:S07]  /*4550*/  F2FP.BF16.F32.PACK_AB R107, R51, R52 ;  /* 0x00000034336b723e */ /* 0x010fce00000010ff */
[----:B------:R-:W-:Y:S01]  /*4560*/  MUFU.EX2 R31, R31 ;  /* 0x0000001f001f7308 */ /* 0x000fe20000000800 */
[C---:B------:R-:W-:Y:S07]  /*4570*/  HMMA.16816.F32.BF16 R80, R104.reuse, R84, RZ ;  /* 0x000000546850723c */ /* 0x040fee00000418ff */
[----:B------:R-:W4:Y:S01]  /*4580*/  MUFU.EX2 R32, R32 ;  /* 0x0000002000207308 */ /* 0x000f220000000800 */
[----:B------:R-:W-:Y:S01]  /*4590*/  HMMA.16816.F32.BF16 R84, R104, R86, RZ ;  /* 0x000000566854723c */ /* 0x000fe200000418ff */
[----:B-1----:R-:W-:-:S06]  /*45a0*/  F2FP.BF16.F32.PACK_AB R4, R36, R41 ;  /* 0x000000292404723e */ /* 0x002fcc00000010ff */
[----:B------:R-:W-:Y:S01]  /*45b0*/  MUFU.EX2 R42, R42 ;  /* 0x0000002a002a7308 */ /* 0x000fe20000000800 */
[C---:B------:R-:W-:Y:S07]  /*45c0*/  HMMA.16816.F32.BF16 R96, R104.reuse, R108, RZ ;  /* 0x0000006c6860723c */ /* 0x040fee00000418ff */
[----:B------:R-:W1:Y:S01]  /*45d0*/  MUFU.EX2 R35, R35 ;  /* 0x0000002300237308 */ /* 0x000e620000000800 */
[----:B----4-:R-:W-:Y:S01]  /*45e0*/  F2FP.BF16.F32.PACK_AB R6, R32, R31 ;  /* 0x0000001f2006723e */ /* 0x010fe200000010ff */
[C---:B------:R-:W-:Y:S06]  /*45f0*/  HMMA.16816.F32.BF16 R108, R104.reuse, R110, RZ ;  /* 0x0000006e686c723c */ /* 0x040fec00000418ff */
[----:B------:R-:W-:Y:S02]  /*4600*/  MUFU.EX2 R34, R34 ;  /* 0x0000002200227308 */ /* 0x000fe40000000800 */
[C---:B--2---:R-:W-:Y:S06]  /*4610*/  HMMA.16816.F32.BF16 R72, R104.reuse, R76, RZ ;  /* 0x0000004c6848723c */ /* 0x044fec00000418ff */
[----:B------:R-:W2:Y:S01]  /*4620*/  MUFU.EX2 R33, R33 ;  /* 0x0000002100217308 */ /* 0x000ea20000000800 */
[----:B-1----:R-:W-:Y:S01]  /*4630*/  F2FP.BF16.F32.PACK_AB R5, R35, R42 ;  /* 0x0000002a2305723e */ /* 0x002fe200000010ff */
[C---:B------:R-:W-:Y:S06]  /*4640*/  HMMA.16816.F32.BF16 R112, R104.reuse, R68, RZ ;  /* 0x000000446870723c */ /* 0x040fec00000418ff */
[----:B------:R-:W-:Y:S02]  /*4650*/  MUFU.EX2 R29, R29 ;  /* 0x0000001d001d7308 */ /* 0x000fe40000000800 */
[C---:B------:R-:W-:Y:S06]  /*4660*/  HMMA.16816.F32.BF16 R76, R104.reuse, R78, RZ ;  /* 0x0000004e684c723c */ /* 0x040fec00000418ff */
[----:B------:R-:W1:Y:S01]  /*4670*/  MUFU.EX2 R28, R28 ;  /* 0x0000001c001c7308 */ /* 0x000e620000000800 */
[----:B--2---:R-:W-:Y:S01]  /*4680*/  F2FP.BF16.F32.PACK_AB R7, R33, R34 ;  /* 0x000000222107723e */ /* 0x004fe200000010ff */
[----:B------:R-:W-:Y:S06]  /*4690*/  HMMA.16816.F32.BF16 R88, R104, R92, RZ ;  /* 0x0000005c6858723c */ /* 0x000fec00000418ff */
[----:B------:R-:W-:Y:S02]  /*46a0*/  MUFU.EX2 R30, R30 ;  /* 0x0000001e001e7308 */ /* 0x000fe40000000800 */
[C---:B------:R-:W-:Y:S06]  /*46b0*/  HMMA.16816.F32.BF16 R80, R4.reuse, R8, R80 ;  /* 0x000000080450723c */ /* 0x040fec0000041850 */
[----:B------:R-:W-:Y:S02]  /*46c0*/  MUFU.EX2 R3, R3 ;  /* 0x0000000300037308 */ /* 0x000fe40000000800 */
[----:B------:R-:W-:Y:S01]  /*46d0*/  HMMA.16816.F32.BF16 R84, R4, R10, R84 ;  /* 0x0000000a0454723c */ /* 0x000fe20000041854 */
[----:B------:R-:W2:Y:S05]  /*46e0*/  LDSM.16.MT88.4 R8, [R158+0xd400] ;  /* 0x00d400009e08783b */ /* 0x000eaa0000004200 */
[----:B------:R-:W-:Y:S02]  /*46f0*/  MUFU.EX2 R117, R117 ;  /* 0x0000007500757308 */ /* 0x000fe40000000800 */
[C---:B------:R-:W-:Y:S06]  /*4700*/  HMMA.16816.F32.BF16 R68, R104.reuse, R70, RZ ;  /* 0x000000466844723c */ /* 0x040fec00000418ff */
[----:B------:R-:W-:Y:S02]  /*4710*/  MUFU.EX2 R60, R60 ;  /* 0x0000003c003c7308 */ /* 0x000fe40000000800 */
[C---:B------:R-:W-:Y:S06]  /*4720*/  HMMA.16816.F32.BF16 R92, R104.reuse, R94, RZ ;  /* 0x0000005e685c723c */ /* 0x040fec00000418ff */
[----:B------:R-:W-:Y:S02]  /*4730*/  MUFU.EX2 R56, R56 ;  /* 0x0000003800387308 */ /* 0x000fe40000000800 */
[C---:B---3--:R-:W-:Y:S06]  /*4740*/  HMMA.16816.F32.BF16 R100, R104.reuse, R16, RZ ;  /* 0x000000106864723c */ /* 0x048fec00000418ff */
[----:B------:R-:W-:Y:S02]  /*4750*/  MUFU.EX2 R58, R58 ;  /* 0x0000003a003a7308 */ /* 0x000fe40000000800 */
[----:B------:R-:W-:Y:S01]  /*4760*/  HMMA.16816.F32.BF16 R104, R104, R18, RZ ;  /* 0x000000126868723c */ /* 0x000fe200000418ff */
[----:B------:R-:W3:Y:S05]  /*4770*/  LDSM.16.MT88.4 R16, [R156+0xd400] ;  /* 0x00d400009c10783b */ /* 0x000eea0000004200 */
[----:B------:R-:W-:Y:S02]  /*4780*/  MUFU.EX2 R54, R54 ;  /* 0x0000003600367308 */ /* 0x000fe40000000800 */
[----:B------:R-:W-:Y:S01]  /*4790*/  HMMA.16816.F32.BF16 R72, R4, R24, R72 ;  /* 0x000000180448723c */ /* 0x000fe20000041848 */
[----:B------:R-:W-:Y:S01]  /*47a0*/  FFMA.FTZ R25, R207, UR4, -R44 ;  /* 0x00000004cf197c23 */ /* 0x000fe2000801082c */
[----:B------:R-:W-:-:S04]  /*47b0*/  FFMA.FTZ R24, R201, UR4, -R50 ;  /* 0x00000004c9187c23 */ /* 0x000fc80008010832 */
[----:B------:R-:W-:Y:S02]  /*47c0*/  MUFU.EX2 R153, R153 ;  /* 0x0000009900997308 */ /* 0x000fe40000000800 */
[C---:B--2---:R-:W-:Y:S06]  /*47d0*/  HMMA.16816.F32.BF16 R96, R4.reuse, R8, R96 ;  /* 0x000000080460723c */ /* 0x044fec0000041860 */
[----:B------:R-:W-:Y:S02]  /*47e0*/  MUFU.EX2 R25, R25 ;  /* 0x0000001900197308 */ /* 0x000fe40000000800 */
[C---:B------:R-:W-:Y:S01]  /*47f0*/  HMMA.16816.F32.BF16 R108, R4.reuse, R10, R108 ;  /* 0x0000000a046c723c */ /* 0x040fe2000004186c */
[----:B------:R-:W2:Y:S05]  /*4800*/  LDSM.16.MT88.4 R8, [R158+0x9800] ;  /* 0x009800009e08783b */ /* 0x000eaa0000004200 */
        /* <DEDUP_REMOVED lines=8> */
[----:B------:R-:W4:Y:S02]  /*4890*/  MUFU.EX2 R26, R26 ;  /* 0x0000001a001a7308 */ /* 0x000f240000000800 */
[C---:B------:R-:W-:Y:S01]  /*48a0*/  HMMA.16816.F32.BF16 R68, R4.reuse, R66, R68 ;  /* 0x000000420444723c */ /* 0x040fe20000041844 */
[--C-:B------:R-:W-:Y:S01]  /*48b0*/  FFMA.FTZ R67, R63, UR4, -R50.reuse ;  /* 0x000000043f437c23 */ /* 0x100fe20008010832 */
[----:B------:R-:W-:Y:S01]  /*48c0*/  FFMA.FTZ R63, R185, UR4, -R50 ;  /* 0x00000004b93f7c23 */ /* 0x000fe20008010832 */
[----:B------:R-:W-:Y:S01]  /*48d0*/  FFMA.FTZ R66, R151, UR4, -R44 ;  /* 0x0000000497427c23 */ /* 0x000fe2000801082c */
[----:B------:R-:W-:Y:S02]  /*48e0*/  FFMA.FTZ R151, R183, UR4, -R50 ;  /* 0x00000004b7977c23 */ /* 0x000fe40008010832 */
[----:B------:R-:W5:Y:S02]  /*48f0*/  MUFU.EX2 R27, R27 ;  /* 0x0000001b001b7308 */ /* 0x000f640000000800 */
[C---:B------:R-:W-:Y:S06]  /*4900*/  HMMA.16816.F32.BF16 R88, R4.reuse, R12, R88 ;  /* 0x0000000c0458723c */ /* 0x040fec0000041858 */
[----:B------:R-:W2:Y:S02]  /*4910*/  MUFU.EX2 R65, R65 ;  /* 0x0000004100417308 */ /* 0x000ea40000000800 */
[C---:B------:R-:W-:Y:S01]  /*4920*/  HMMA.16816.F32.BF16 R92, R4.reuse, R14, R92 ;  /* 0x0000000e045c723c */ /* 0x040fe2000004185c */
[----:B------:R-:W2:Y:S05]  /*4930*/  LDSM.16.MT88.4 R12, [R156+0x9800] ;  /* 0x009800009c0c783b */ /* 0x000eaa0000004200 */
[----:B------:R-:W2:Y:S02]  /*4940*/  MUFU.EX2 R67, R67 ;  /* 0x0000004300437308 */ /* 0x000ea40000000800 */
[C---:B---3--:R-:W-:Y:S06]  /*4950*/  HMMA.16816.F32.BF16 R100, R4.reuse, R16, R100 ;  /* 0x000000100464723c */ /* 0x048fec0000041864 */
[----:B------:R-:W3:Y:S02]  /*4960*/  MUFU.EX2 R63, R63 ;  /* 0x0000003f003f7308 */ /* 0x000ee40000000800 */
[----:B------:R-:W-:Y:S01]  /*4970*/  HMMA.16816.F32.BF16 R104, R4, R18, R104 ;  /* 0x000000120468723c */ /* 0x000fe20000041868 */
[----:B-1----:R-:W-:Y:S01]  /*4980*/  F2FP.BF16.F32.PACK_AB R4, R28, R29 ;  /* 0x0000001d1c04723e */ /* 0x002fe200000010ff */
[----:B------:R-:W1:Y:S01]  /*4990*/  LDSM.16.MT88.4 R16, [R156+0xb800] ;  /* 0x00b800009c10783b */ /* 0x000e620000004200 */
[----:B----4-:R-:W-:-:S02]  /*49a0*/  F2FP.BF16.F32.PACK_AB R6, R25, R26 ;  /* 0x0000001a1906723e */ /* 0x010fc400000010ff */
[----:B-----5:R-:W-:Y:S01]  /*49b0*/  F2FP.BF16.F32.PACK_AB R5, R27, R30 ;  /* 0x0000001e1b05723e */ /* 0x020fe200000010ff */
[----:B------:R-:W-:Y:S01]  /*49c0*/  MUFU.EX2 R149, R149 ;  /* 0x0000009500957308 */ /* 0x000fe20000000800 */
[----:B------:R-:W-:-:S07]  /*49d0*/  F2FP.BF16.F32.PACK_AB R7, R3, R24 ;  /* 0x000000180307723e */ /* 0x000fce00000010ff */
[C---:B--2---:R-:W-:Y:S01]  /*49e0*/  HMMA.16816.F32.BF16 R112, R4.reuse, R8, R112 ;  /* 0x000000080470723c */ /* 0x044fe20000041870 */
[----:B------:R-:W2:Y:S07]  /*49f0*/  MUFU.EX2 R66, R66 ;  /* 0x0000004200427308 */ /* 0x000eae0000000800 */
[C---:B------:R-:W-:Y:S01]  /*4a00*/  HMMA.16816.F32.BF16 R68, R4.reuse, R10, R68 ;  /* 0x0000000a0444723c */ /* 0x040fe20000041844 */
[----:B------:R-:W4:Y:S01]  /*4a10*/  LDSM.16.MT88.4 R8, [R158+0xb800] ;  /* 0x00b800009e08783b */ /* 0x000f220000004200 */
[----:B------:R-:W-:Y:S06]  /*4a20*/  MUFU.EX2 R151, R151 ;  /* 0x0000009700977308 */ /* 0x000fec0000000800 */
[C---:B------:R-:W-:Y:S02]  /*4a30*/  HMMA.16816.F32.BF16 R72, R4.reuse, R12, R72 ;  /* 0x0000000c0448723c */ /* 0x040fe40000041848 */
[----:B------:R-:W5:Y:S06]  /*4a40*/  MUFU.EX2 R116, R116 ;  /* 0x0000007400747308 */ /* 0x000f6c0000000800 */
[C---:B------:R-:W-:Y:S01]  /*4a50*/  HMMA.16816.F32.BF16 R76, R4.reuse, R14, R76 ;  /* 0x0000000e044c723c */ /* 0x040fe2000004184c */
[----:B------:R-:W3:Y:S01]  /*4a60*/  LDSM.16.MT88.4 R12, [R156+0xd800] ;  /* 0x00d800009c0c783b */ /* 0x000ee20000004200 */
[----:B------:R-:W-:Y:S06]  /*4a70*/  MUFU.EX2 R147, R147 ;  /* 0x0000009300937308 */ /* 0x000fec0000000800 */
[C---:B-1----:R-:W-:Y:S02]  /*4a80*/  HMMA.16816.F32.BF16 R88, R4.reuse, R16, R88 ;  /* 0x000000100458723c */ /* 0x042fe40000041858 */
[----:B------:R-:W1:Y:S06]  /*4a90*/  MUFU.EX2 R64, R64 ;  /* 0x0000004000407308 */ /* 0x000e6c0000000800 */
[C---:B------:R-:W-:Y:S01]  /*4aa0*/  HMMA.16816.F32.BF16 R92, R4.reuse, R18, R92 ;  /* 0x00000012045c723c */ /* 0x040fe2000004185c */
[----:B------:R-:W-:Y:S01]  /*4ab0*/  LDSM.16.MT88.4 R16, [R156+0x9c00] ;  /* 0x009c00009c10783b */ /* 0x000fe20000004200 */
[----:B------:R-:W-:Y:S06]  /*4ac0*/  MUFU.EX2 R122, R122 ;  /* 0x0000007a007a7308 */ /* 0x000fec0000000800 */
[C---:B----4-:R-:W-:Y:S02]  /*4ad0*/  HMMA.16816.F32.BF16 R80, R4.reuse, R8, R80 ;  /* 0x000000080450723c */ /* 0x050fe40000041850 */
[----:B------:R-:W4:Y:S06]  /*4ae0*/  MUFU.EX2 R121, R121 ;  /* 0x0000007900797308 */ /* 0x000f2c0000000800 */
[C---:B------:R-:W-:Y:S01]  /*4af0*/  HMMA.16816.F32.BF16 R84, R4.reuse, R10, R84 ;  /* 0x0000000a0454723c */ /* 0x040fe20000041854 */
[----:B------:R-:W2:Y:S01]  /*4b00*/  LDSM.16.MT88.4 R8, [R158+0xd800] ;  /* 0x00d800009e08783b */ /* 0x000ea20000004200 */
[----:B------:R-:W-:Y:S06]  /*4b10*/  MUFU.EX2 R119, R119 ;  /* 0x0000007700777308 */ /* 0x000fec0000000800 */
[C---:B---3--:R-:W-:Y:S02]  /*4b20*/  HMMA.16816.F32.BF16 R100, R4.reuse, R12, R100 ;  /* 0x0000000c0464723c */ /* 0x048fe40000041864 */
[----:B------:R-:W3:Y:S06]  /*4b30*/  MUFU.EX2 R120, R120 ;  /* 0x0000007800787308 */ /* 0x000eec0000000800 */
[C---:B------:R-:W-:Y:S01]  /*4b40*/  HMMA.16816.F32.BF16 R104, R4.reuse, R14, R104 ;  /* 0x0000000e0468723c */ /* 0x040fe20000041868 */
[----:B------:R-:W5:Y:S01]  /*4b50*/  LDSM.16.MT88.4 R12, [R156+0xbc00] ;  /* 0x00bc00009c0c783b */ /* 0x000f620000004200 */
[----:B------:R-:W-:Y:S08]  /*4b60*/  MUFU.EX2 R129, R129 ;  /* 0x0000008100817308 */ /* 0x000ff00000000800 */
[----:B------:R-:W3:Y:S08]  /*4b70*/  MUFU.EX2 R132, R132 ;  /* 0x0000008400847308 */ /* 0x000ef00000000800 */
[----:B------:R-:W-:Y:S01]  /*4b80*/  MUFU.EX2 R123, R123 ;  /* 0x0000007b007b7308 */ /* 0x000fe20000000800 */
[C---:B--2---:R-:W-:Y:S07]  /*4b90*/  HMMA.16816.F32.BF16 R96, R4.reuse, R8, R96 ;  /* 0x000000080460723c */ /* 0x044fee0000041860 */
[----:B------:R-:W2:Y:S01]  /*4ba0*/  MUFU.EX2 R130, R130 ;  /* 0x0000008200827308 */ /* 0x000ea20000000800 */
[----:B------:R-:W-:Y:S01]  /*4bb0*/  HMMA.16816.F32.BF16 R108, R4, R10, R108 ;  /* 0x0000000a046c723c */ /* 0x000fe2000004186c */
[----:B------:R-:W1:Y:S01]  /*4bc0*/  LDSM.16.MT88.4 R8, [R158+0x9c00] ;  /* 0x009c00009e08783b */ /* 0x000e620000004200 */
[----:B------:R-:W-:-:S05]  /*4bd0*/  F2FP.BF16.F32.PACK_AB R4, R60, R117 ;  /* 0x000000753c04723e */ /* 0x000fca00000010ff */
[----:B------:R-:W-:Y:S01]  /*4be0*/  MUFU.EX2 R57, R57 ;  /* 0x0000003900397308 */ /* 0x000fe20000000800 */
[----:B------:R-:W-:Y:S02]  /*4bf0*/  F2FP.BF16.F32.PACK_AB R6, R56, R65 ;  /* 0x000000413806723e */ /* 0x000fe400000010ff */
[----:B------:R-:W-:Y:S02]  /*4c00*/  F2FP.BF16.F32.PACK_AB R5, R58, R67 ;  /* 0x000000433a05723e */ /* 0x000fe400000010ff */
[----:B------:R-:W-:-:S03]  /*4c10*/  F2FP.BF16.F32.PACK_AB R7, R54, R63 ;  /* 0x0000003f3607723e */ /* 0x000fc600000010ff */
[----:B------:R-:W-:Y:S04]  /*4c20*/  MUFU.EX2 R134, R134 ;  /* 0x0000008600867308 */ /* 0x000fe80000000800 */
[C---:B------:R-:W-:Y:S04]  /*4c30*/  HMMA.16816.F32.BF16 R72, R4.reuse, R16, R72 ;  /* 0x000000100448723c */ /* 0x040fe80000041848 */
[----:B------:R-:W-:Y:S04]  /*4c40*/  MUFU.EX2 R53, R53 ;  /* 0x0000003500357308 */ /* 0x000fe80000000800 */
[C---:B------:R-:W-:Y:S01]  /*4c50*/  HMMA.16816.F32.BF16 R76, R4.reuse, R18, R76 ;  /* 0x00000012044c723c */ /* 0x040fe2000004184c */
[----:B------:R-:W4:Y:S03]  /*4c60*/  LDSM.16.MT88.4 R16, [R156+0xdc00] ;  /* 0x00dc00009c10783b */ /* 0x000f260000004200 */
[----:B------:R-:W2:Y:S04]  /*4c70*/  MUFU.EX2 R62, R62 ;  /* 0x0000003e003e7308 */ /* 0x000ea80000000800 */
[C---:B-----5:R-:W-:Y:S04]  /*4c80*/  HMMA.16816.F32.BF16 R88, R4.reuse, R12, R88 ;  /* 0x0000000c0458723c */ /* 0x060fe80000041858 */
        /* <DEDUP_REMOVED lines=9> */
[C---:B----4-:R-:W-:Y:S08]  /*4d20*/  HMMA.16816.F32.BF16 R100, R4.reuse, R16, R100 ;  /* 0x000000100464723c */ /* 0x050ff00000041864 */
        /* <DEDUP_REMOVED lines=14> */
[----:B------:R-:W4:Y:S07]  /*4e10*/  LDSM.16.MT88.4 R12, [R158+0xe000] ;  /* 0x00e000009e0c783b */ /* 0x000f2e0000004200 */
[C---:B------:R-:W-:Y:S08]  /*4e20*/  HMMA.16816.F32.BF16 R88, R4.reuse, R16, R88 ;  /* 0x000000100458723c */ /* 0x040ff00000041858 */
[C---:B------:R-:W-:Y:S01]  /*4e30*/  HMMA.16816.F32.BF16 R92, R4.reuse, R18, R92 ;  /* 0x00000012045c723c */ /* 0x040fe2000004185c */
[----:B------:R-:W-:Y:S07]  /*4e40*/  LDSM.16.MT88.4 R16, [R158+0xa400] ;  /* 0x00a400009e10783b */ /* 0x000fee0000004200 */
[C---:B-1----:R-:W-:Y:S08]  /*4e50*/  HMMA.16816.F32.BF16 R112, R4.reuse, R8, R112 ;  /* 0x000000080470723c */ /* 0x042ff00000041870 */
[C---:B------:R-:W-:Y:S01]  /*4e60*/  HMMA.16816.F32.BF16 R68, R4.reuse, R10, R68 ;  /* 0x0000000a0444723c */ /* 0x040fe20000041844 */
[----:B------:R-:W1:Y:S07]  /*4e70*/  LDSM.16.MT88.4 R8, [R158+0xc000] ;  /* 0x00c000009e08783b */ /* 0x000e6e0000004200 */
        /* <DEDUP_REMOVED lines=10> */
[----:B---3--:R-:W-:Y:S02]  /*4f20*/  F2FP.BF16.F32.PACK_AB R6, R120, R119 ;  /* 0x000000777806723e */ /* 0x008fe400000010ff */
[----:B------:R-:W-:Y:S02]  /*4f30*/  F2FP.BF16.F32.PACK_AB R5, R132, R129 ;  /* 0x000000818405723e */ /* 0x000fe400000010ff */
[----:B--2---:R-:W-:-:S07]  /*4f40*/  F2FP.BF16.F32.PACK_AB R7, R130, R123 ;  /* 0x0000007b8207723e */ /* 0x004fce00000010ff */
        /* <DEDUP_REMOVED lines=16> */
[----:B------:R-:W-:Y:S01]  /*5050*/  HMMA.16816.F32.BF16 R104, R4, R10, R104 ;  /* 0x0000000a0468723c */ /* 0x000fe20000041868 */
[----:B------:R-:W1:Y:S01]  /*5060*/  LDSM.16.MT88.4 R8, [R158+0xa800] ;  /* 0x00a800009e08783b */ /* 0x000e620000004200 */
[----:B------:R-:W-:Y:S01]  /*5070*/  FFMA.FTZ R5, R49, UR4, -R50 ;  /* 0x0000000431057c23 */ /* 0x000fe20008010832 */
[----:B------:R-:W-:Y:S01]  /*5080*/  FADD.FTZ R6, R52, R127 ;  /* 0x0000007f34067221 */ /* 0x000fe20000010000 */
[----:B------:R-:W-:Y:S01]  /*5090*/  FADD.FTZ R4, R20, R133 ;  /* 0x0000008514047221 */ /* 0x000fe20000010000 */
[----:B------:R-:W-:Y:S01]  /*50a0*/  FFMA.FTZ R127, R39, UR4, -R44 ;  /* 0x00000004277f7c23 */ /* 0x000fe2000801082c */
[----:B------:R5:W3:Y:S01]  /*50b0*/  MUFU.EX2 R52, R5 ;  /* 0x0000000500347308 */ /* 0x000ae20000000800 */
[----:B------:R-:W4:Y:S01]  /*50c0*/  LDSM.16.MT88.4 R20, [R156+0xa800] ;  /* 0x00a800009c14783b */ /* 0x000f220000004200 */
[----:B------:R-:W-:Y:S01]  /*50d0*/  FADD.FTZ R4, R43, R4 ;  /* 0x000000042b047221 */ /* 0x000fe20000010000 */
[----:B------:R-:W-:Y:S01]  /*50e0*/  FADD.FTZ R51, R51, R6 ;  /* 0x0000000633337221 */ /* 0x000fe20000010000 */
[----:B------:R-:W-:Y:S01]  /*50f0*/  F2FP.BF16.F32.PACK_AB R6, R62, R53 ;  /* 0x000000353e06723e */ /* 0x000fe200000010ff */
[----:B------:R-:W-:Y:S01]  /*5100*/  FFMA.FTZ R49, R37, UR4, -R44 ;  /* 0x0000000425317c23 */ /* 0x000fe2000801082c */
[----:B------:R-:W-:Y:S01]  /*5110*/  FADD.FTZ R43, R41, R4 ;  /* 0x00000004292b7221 */ /* 0x000fe20000010000 */
[----:B------:R-:W-:Y:S01]  /*5120*/  F2FP.BF16.F32.PACK_AB R4, R134, R57 ;  /* 0x000000398604723e */ /* 0x000fe200000010ff */
[----:B------:R-:W-:Y:S01]  /*5130*/  FADD.FTZ R44, R42, R51 ;  /* 0x000000332a2c7221 */ /* 0x000fe20000010000 */
[----:B------:R-:W-:Y:S01]  /*5140*/  MUFU.EX2 R39, R131 ;  /* 0x0000008300277308 */ /* 0x000fe20000000800 */
[----:B-----5:R-:W-:-:S07]  /*5150*/  F2FP.BF16.F32.PACK_AB R5, R142, R55 ;  /* 0x000000378e05723e */ /* 0x020fce00000010ff */
[----:B------:R-:W5:Y:S01]  /*5160*/  MUFU.EX2 R38, R127 ;  /* 0x0000007f00267308 */ /* 0x000f620000000800 */
[----:B---3--:R-:W-:-:S07]  /*5170*/  F2FP.BF16.F32.PACK_AB R7, R52, R59 ;  /* 0x0000003b3407723e */ /* 0x008fce00000010ff */
[C---:B--2---:R-:W-:Y:S01]  /*5180*/  HMMA.16816.F32.BF16 R80, R4.reuse, R16, R80 ;  /* 0x000000100450723c */ /* 0x044fe20000041850 */
[----:B------:R-:W-:Y:S07]  /*5190*/  MUFU.EX2 R37, R61 ;  /* 0x0000003d00257308 */ /* 0x000fee0000000800 */
[C---:B------:R-:W-:Y:S01]  /*51a0*/  HMMA.16816.F32.BF16 R84, R4.reuse, R18, R84 ;  /* 0x000000120454723c */ /* 0x040fe20000041854 */
[----:B------:R-:W-:Y:S01]  /*51b0*/  LDSM.16.MT88.4 R16, [R158+0xac00] ;  /* 0x00ac00009e10783b */ /* 0x000fe20000004200 */
[----:B------:R-:W2:Y:S06]  /*51c0*/  MUFU.EX2 R42, R49 ;  /* 0x00000031002a7308 */ /* 0x000eac0000000800 */
[C---:B-1----:R-:W-:Y:S02]  /*51d0*/  HMMA.16816.F32.BF16 R112, R4.reuse, R8, R112 ;  /* 0x000000080470723c */ /* 0x042fe40000041870 */
[----:B------:R-:W1:Y:S06]  /*51e0*/  MUFU.EX2 R41, R47 ;  /* 0x0000002f00297308 */ /* 0x000e6c0000000800 */
[C---:B------:R-:W-:Y:S01]  /*51f0*/  HMMA.16816.F32.BF16 R68, R4.reuse, R10, R68 ;  /* 0x0000000a0444723c */ /* 0x040fe20000041844 */
[----:B------:R-:W3:Y:S07]  /*5200*/  LDSM.16.MT88.4 R8, [R158+0xe800] ;  /* 0x00e800009e08783b */ /* 0x000eee0000004200 */
[C---:B----4-:R-:W-:Y:S08]  /*5210*/  HMMA.16816.F32.BF16 R72, R4.reuse, R20, R72 ;  /* 0x000000140448723c */ /* 0x050ff00000041848 */
[C---:B------:R-:W-:Y:S01]  /*5220*/  HMMA.16816.F32.BF16 R76, R4.reuse, R22, R76 ;  /* 0x00000016044c723c */ /* 0x040fe2000004184c */
[----:B------:R-:W4:Y:S07]  /*5230*/  LDSM.16.MT88.4 R20, [R156+0xe800] ;  /* 0x00e800009c14783b */ /* 0x000f2e0000004200 */
[C---:B------:R-:W-:Y:S08]  /*5240*/  HMMA.16816.F32.BF16 R88, R4.reuse, R12, R88 ;  /* 0x0000000c0458723c */ /* 0x040ff00000041858 */
[C---:B------:R-:W-:Y:S01]  /*5250*/  HMMA.16816.F32.BF16 R92, R4.reuse, R14, R92 ;  /* 0x0000000e045c723c */ /* 0x040fe2000004185c */
[----:B------:R-:W1:Y:S07]  /*5260*/  LDSM.16.MT88.4 R12, [R156+0xac00] ;  /* 0x00ac00009c0c783b */ /* 0x000e6e0000004200 */
[----:B---3--:R-:W-:Y:S01]  /*5270*/  HMMA.16816.F32.BF16 R96, R4, R8, R96 ;  /* 0x000000080460723c */ /* 0x008fe20000041860 */
[----:B------:R-:W-:Y:S01]  /*5280*/  FADD.FTZ R8, R36, R43 ;  /* 0x0000002b24087221 */ /* 0x000fe20000010000 */
[----:B------:R-:W-:Y:S01]  /*5290*/  FADD.FTZ R9, R35, R44 ;  /* 0x0000002c23097221 */ /* 0x000fe20000010000 */
[----:B------:R-:W-:Y:S02]  /*52a0*/  MUFU.EX2 R36, R46 ;  /* 0x0000002e00247308 */ /* 0x000fe40000000800 */
[----:B------:R-:W-:Y:S01]  /*52b0*/  FADD.FTZ R31, R31, R8 ;  /* 0x000000081f1f7221 */ /* 0x000fe20000010000 */
[----:B------:R-:W-:-:S02]  /*52c0*/  FADD.FTZ R34, R34, R9 ;  /* 0x0000000922227221 */ /* 0x000fc40000010000 */
[C---:B------:R-:W-:Y:S01]  /*52d0*/  HMMA.16816.F32.BF16 R108, R4.reuse, R10, R108 ;  /* 0x0000000a046c723c */ /* 0x040fe2000004186c */
[----:B------:R-:W-:Y:S01]  /*52e0*/  FADD.FTZ R32, R32, R31 ;  /* 0x0000001f20207221 */ /* 0x000fe20000010000 */
[----:B------:R-:W-:Y:S01]  /*52f0*/  FADD.FTZ R33, R33, R34 ;  /* 0x0000002221217221 */ /* 0x000fe20000010000 */
[----:B------:R-:W3:Y:S01]  /*5300*/  MUFU.EX2 R35, R45 ;  /* 0x0000002d00237308 */ /* 0x000ee20000000800 */
[----:B------:R-:W3:Y:S01]  /*5310*/  LDSM.16.MT88.4 R8, [R158+0xcc00] ;  /* 0x00cc00009e08783b */ /* 0x000ee20000004200 */
[----:B------:R-:W-:Y:S01]  /*5320*/  FADD.FTZ R29, R29, R32 ;  /* 0x000000201d1d7221 */ /* 0x000fe20000010000 */
[----:B------:R-:W-:Y:S02]  /*5330*/  FADD.FTZ R30, R30, R33 ;  /* 0x000000211e1e7221 */ /* 0x000fe40000010000 */
[----:B----4-:R-:W-:Y:S01]  /*5340*/  HMMA.16816.F32.BF16 R100, R4, R20, R100 ;  /* 0x000000140464723c */ /* 0x010fe20000041864 */
[----:B------:R-:W-:Y:S01]  /*5350*/  FADD.FTZ R29, R28, R29 ;  /* 0x0000001d1c1d7221 */ /* 0x000fe20000010000 */
[----:B------:R-:W-:-:S03]  /*5360*/  FADD.FTZ R27, R27, R30 ;  /* 0x0000001e1b1b7221 */ /* 0x000fc60000010000 */
[----:B------:R-:W-:-:S03]  /*5370*/  FADD.FTZ R20, R26, R29 ;  /* 0x0000001d1a147221 */ /* 0x000fc60000010000 */
[----:B------:R-:W-:Y:S01]  /*5380*/  HMMA.16816.F32.BF16 R104, R4, R22, R104 ;  /* 0x000000160468723c */ /* 0x000fe20000041868 */
[----:B-----5:R-:W-:Y:S01]  /*5390*/  F2FP.BF16.F32.PACK_AB R4, R38, R39 ;  /* 0x000000272604723e */ /* 0x020fe200000010ff */
[----:B------:R-:W-:Y:S01]  /*53a0*/  FADD.FTZ R22, R24, R27 ;  /* 0x0000001b18167221 */ /* 0x000fe20000010000 */
[----:B--2---:R-:W-:Y:S01]  /*53b0*/  F2FP.BF16.F32.PACK_AB R6, R42, R37 ;  /* 0x000000252a06723e */ /* 0x004fe200000010ff */
[----:B------:R-:W-:Y:S01]  /*53c0*/  FADD.FTZ R20, R25, R20 ;  /* 0x0000001419147221 */ /* 0x000fe20000010000 */
[----:B-1----:R-:W-:Y:S01]  /*53d0*/  F2FP.BF16.F32.PACK_AB R5, R41, R40 ;  /* 0x000000282905723e */ /* 0x002fe200000010ff */
[----:B------:R-:W-:Y:S01]  /*53e0*/  FADD.FTZ R22, R3, R22 ;  /* 0x0000001603167221 */ /* 0x000fe20000010000 */
[----:B---3--:R-:W-:Y:S01]  /*53f0*/  F2FP.BF16.F32.PACK_AB R7, R35, R36 ;  /* 0x000000242307723e */ /* 0x008fe200000010ff */
[----:B------:R-:W-:Y:S02]  /*5400*/  FADD.FTZ R117, R117, R20 ;  /* 0x0000001475757221 */ /* 0x000fe40000010000 */
[----:B------:R-:W-:-:S02]  /*5410*/  FADD.FTZ R67, R67, R22 ;  /* 0x0000001643437221 */ /* 0x000fc40000010000 */
[----:B------:R-:W-:Y:S02]  /*5420*/  FADD.FTZ R60, R60, R117 ;  /* 0x000000753c3c7221 */ /* 0x000fe40000010000 */
[----:B------:R-:W-:Y:S01]  /*5430*/  HMMA.16816.F32.BF16 R112, R4, R16, R112 ;  /* 0x000000100470723c */ /* 0x000fe20000041870 */
        /* <DEDUP_REMOVED lines=44> */
[----:B------:R-:W-:-:S03]  /*5700*/  FADD.FTZ R62, R62, R53 ;  /* 0x000000353e3e7221 */ /* 0x000fc60000010000 */
[----:B---3--:R-:W-:Y:S01]  /*5710*/  HMMA.16816.F32.BF16 R100, R4, R8, R100 ;  /* 0x000000080464723c */ /* 0x008fe20000041864 */
[----:B------:R-:W-:-:S04]  /*5720*/  FADD.FTZ R39, R39, R62 ;  /* 0x0000003e27277221 */ /* 0x000fc80000010000 */
[----:B------:R-:W-:-:S03]  /*5730*/  FADD.FTZ R38, R38, R39 ;  /* 0x0000002726267221 */ /* 0x000fc60000010000 */
[----:B------:R-:W-:Y:S01]  /*5740*/  HMMA.16816.F32.BF16 R104, R4, R10, R104 ;  /* 0x0000000a0468723c */ /* 0x000fe20000041868 */
[----:B------:R-:W-:-:S04]  /*5750*/  FADD.FTZ R37, R37, R38 ;  /* 0x0000002625257221 */ /* 0x000fc80000010000 */
[----:B------:R-:W-:Y:S01]  /*5760*/  FADD.FTZ R179, R42, R37 ;  /* 0x000000252ab37221 */ /* 0x000fe20000010000 */
[----:B------:R-:W-:-:S14]  /*5770*/  @!P0 BRA `(.L_x_2247) ;  /* 0x0000003c00748947 */ /* 0x000fdc0003800000 */
        /* <DEDUP_REMOVED lines=64> */
.L_x_2248:
[----:B------:R-:W-:Y:S01]  /*5b80*/  UMOV UR6, URZ ;  /* 0x000000ff00067c82 */ /* 0x000fe20008000000 */
[----:B------:R-:W-:Y:S01]  /*5b90*/  IMAD.SHL.U32 R3, R124, 0x80, RZ ;  /* 0x000000807c037824 */ /* 0x000fe200078e00ff */
[----:B------:R-:W-:-:S05]  /*5ba0*/  IADD3 R4, P0, PT, RZ, -UR6, RZ ;  /* 0x80000006ff047c10 */ /* 0x000fca000ff1e0ff */
[----:B------:R-:W-:-:S05]  /*5bb0*/  IMAD.X R3, RZ, RZ, ~R3, P0 ;  /* 0x000000ffff037224 */ /* 0x000fca00000e0e03 */
[----:B------:R-:W-:-:S04]  /*5bc0*/  SHF.R.S64 R4, R4, 0x1f, R3 ;  /* 0x0000001f04047819 */ /* 0x000fc80000001003 */
[----:B------:R-:W-:-:S04]  /*5bd0*/  IADD3 R167, P0, PT, R4, R167, RZ ;  /* 0x000000a704a77210 */ /* 0x000fc80007f1e0ff */
[----:B------:R-:W-:-:S09]  /*5be0*/  LEA.HI.X.SX32 R166, R3, R166, 0x1, P0 ;  /* 0x000000a603a67211 */ /* 0x000fd200000f0eff */
.L_x_2249:
[C---:B------:R-:W-:Y:S01]  /*5bf0*/  IMAD.SHL.U32 R4, R124.reuse, 0x40, RZ ;  /* 0x000000407c047824 */ /* 0x040fe200078e00ff */
[----:B------:R-:W-:Y:S01]  /*5c00*/  SHF.L.U64.HI R125, R124, 0x6, R125 ;  /* 0x000000067c7d7819 */ /* 0x000fe2000001027d */
[----:B------:R-:W-:Y:S02]  /*5c10*/  IMAD.MOV.U32 R8, RZ, RZ, R167 ;  /* 0x000000ffff087224 */ /* 0x000fe400078e00a7 */
[----:B------:R-:W-:Y:S01]  /*5c20*/  IMAD.MOV.U32 R9, RZ, RZ, R166 ;  /* 0x000000ffff097224 */ /* 0x000fe200078e00a6 */
[----:B------:R-:W-:Y:S01]  /*5c30*/  IADD3 R6, P0, PT, R4, R167, RZ ;  /* 0x000000a704067210 */ /* 0x000fe20007f1e0ff */
[----:B------:R-:W-:-:S03]  /*5c40*/  IMAD.SHL.U32 R3, R168, 0x2, RZ ;  /* 0x00000002a8037824 */ /* 0x000fc600078e00ff */
[C---:B------:R-:W-:Y:S01]  /*5c50*/  IADD3 R10, P1, PT, R4.reuse, R6, RZ ;  /* 0x00000006040a7210 */ /* 0x040fe20007f3e0ff */
[----:B------:R-:W-:Y:S01]  /*5c60*/  IMAD.X R7, R125, 0x1, R166, P0 ;  /* 0x000000017d077824 */ /* 0x000fe200000e06a6 */
[----:B------:R-:W-:Y:S01]  /*5c70*/  @!PT LDS RZ, [RZ] ;  /* 0x00000000fffff984 */ /* 0x000fe20000000800 */
[----:B------:R-:W-:Y:S01]  /*5c80*/  @!PT LDS RZ, [RZ] ;  /* 0x00000000fffff984 */ /* 0x000fe20000000800 */
[----:B------:R-:W-:Y:S01]  /*5c90*/  @!PT LDS RZ, [RZ] ;  /* 0x00000000fffff984 */ /* 0x000fe20000000800 */
[----:B------:R-:W-:Y:S01]  /*5ca0*/  LDGSTS.E.BYPASS.LTC128B.128 [R139+0x9000], desc[UR16][R8.64] ;  /* 0x09000000088b7fae */ /* 0x000fe2000b981a10 */
[----:B------:R-:W-:Y:S02]  /*5cb0*/  LOP3.LUT R3, R3, 0x6, RZ, 0xc0, !PT ;  /* 0x0000000603037812 */ /* 0x000fe400078ec0ff */
[----:B------:R-:W-:Y:S01]  /*5cc0*/  IADD3 R12, P0, PT, R4, R10, RZ ;  /* 0x0000000a040c7210 */ /* 0x000fe20007f1e0ff */
[C---:B------:R-:W-:Y:S01]  /*5cd0*/  IMAD.X R11, R125.reuse, 0x1, R7, P1 ;  /* 0x000000017d0b7824 */ /* 0x040fe200008e0607 */
[----:B------:R-:W-:Y:S03]  /*5ce0*/  LDGSTS.E.BYPASS.LTC128B.128 [R139+0xb000], desc[UR16][R8.64+0x40] ;  /* 0x0b000040088b7fae */ /* 0x000fe6000b981a10 */
[----:B------:R-:W-:Y:S01]  /*5cf0*/  IMAD.X R13, R125, 0x1, R11, P0 ;  /* 0x000000017d0d7824 */ /* 0x000fe200000e060b */
        /* <DEDUP_REMOVED lines=11> */
[----:B------:R-:W3:Y:S04]  /*5db0*/  LDSM.16.M88.4 R16, [R160+0x3800] ;  /* 0x00380000a010783b */ /* 0x000ee80000000200 */
[----:B------:R-:W-:Y:S04]  /*5dc0*/  LDSM.16.M88.4 R124, [R159] ;  /* 0x000000009f7c783b */ /* 0x000fe80000000200 */
[----:B-1----:R-:W2:Y:S04]  /*5dd0*/  LDSM.16.M88.4 R8, [R160+0x3c00] ;  /* 0x003c0000a008783b */ /* 0x002ea80000000200 */
[----:B------:R-:W1:Y:S04]  /*5de0*/  LDSM.16.M88.4 R120, [R157+0x3800] ;  /* 0x003800009d78783b */ /* 0x000e680000000200 */
[----:B------:R-:W4:Y:S04]  /*5df0*/  LDSM.16.M88.4 R116, [R157+0x3c00] ;  /* 0x003c00009d74783b */ /* 0x000f280000000200 */
        /* <DEDUP_REMOVED lines=8> */
[C---:B--2---:R-:W-:Y:S03]  /*5e80*/  HMMA.16816.F32.BF16 R12, R40.reuse, R8, RZ ;  /* 0x00000008280c723c */ /* 0x044fe600000418ff */
[----:B------:R-:W2:Y:S04]  /*5e90*/  LDSM.16.M88.4 R132, [R160+0x4c00] ;  /* 0x004c0000a084783b */ /* 0x000ea80000000200 */
[----:B------:R-:W-:Y:S01]  /*5ea0*/  LDSM.16.M88.4 R128, [R157+0x4000] ;  /* 0x004000009d80783b */ /* 0x000fe20000000200 */
[C---:B------:R-:W-:Y:S03]  /*5eb0*/  HMMA.16816.F32.BF16 R16, R40.reuse, R18, RZ ;  /* 0x000000122810723c */ /* 0x040fe600000418ff */
[----:B------:R-:W0:Y:S05]  /*5ec0*/  LDGDEPBAR ;  /* 0x00000000000079af */ /* 0x000e2a0000000000 */
[----:B------:R-:W-:Y:S08]  /*5ed0*/  HMMA.16816.F32.BF16 R8, R40, R10, RZ ;  /* 0x0000000a2808723c */ /* 0x000ff000000418ff */
[C---:B-1----:R-:W-:Y:S08]  /*5ee0*/  HMMA.16816.F32.BF16 R20, R124.reuse, R120, R20 ;  /* 0x000000787c14723c */ /* 0x042ff00000041814 */
[C---:B------:R-:W-:Y:S01]  /*5ef0*/  HMMA.16816.F32.BF16 R16, R124.reuse, R122, R16 ;  /* 0x0000007a7c10723c */ /* 0x040fe20000041810 */
[----:B------:R-:W1:Y:S07]  /*5f00*/  LDSM.16.M88.4 R120, [R157+0x4400] ;  /* 0x004400009d78783b */ /* 0x000e6e0000000200 */
[C---:B----4-:R-:W-:Y:S08]  /*5f10*/  HMMA.16816.F32.BF16 R12, R124.reuse, R116, R12 ;  /* 0x000000747c0c723c */ /* 0x050ff0000004180c */
[----:B------:R-:W-:Y:S01]  /*5f20*/  HMMA.16816.F32.BF16 R8, R124, R118, R8 ;  /* 0x000000767c08723c */ /* 0x000fe20000041808 */
[----:B------:R-:W4:Y:S07]  /*5f30*/  LDSM.16.M88.4 R116, [R157+0x4800] ;  /* 0x004800009d74783b */ /* 0x000f2e0000000200 */
[C---:B-----5:R-:W-:Y:S08]  /*5f40*/  HMMA.16816.F32.BF16 R36, R40.reuse, R32, RZ ;  /* 0x000000202824723c */ /* 0x060ff000000418ff */
[C---:B------:R-:W-:Y:S08]  /*5f50*/  HMMA.16816.F32.BF16 R32, R40.reuse, R34, RZ ;  /* 0x000000222820723c */ /* 0x040ff000000418ff */
[C---:B------:R-:W-:Y:S08]  /*5f60*/  HMMA.16816.F32.BF16 R28, R40.reuse, R24, RZ ;  /* 0x00000018281c723c */ /* 0x040ff000000418ff */
[C---:B------:R-:W-:Y:S08]  /*5f70*/  HMMA.16816.F32.BF16 R24, R40.reuse, R26, RZ ;  /* 0x0000001a2818723c */ /* 0x040ff000000418ff */
[C---:B------:R-:W-:Y:S08]  /*5f80*/  HMMA.16816.F32.BF16 R60, R40.reuse, R56, RZ ;  /* 0x00000038283c723c */ /* 0x040ff000000418ff */
[C---:B------:R-:W-:Y:S08]  /*5f90*/  HMMA.16816.F32.BF16 R52, R40.reuse, R48, RZ ;  /* 0x000000302834723c */ /* 0x040ff000000418ff */
[C---:B------:R-:W-:Y:S08]  /*5fa0*/  HMMA.16816.F32.BF16 R56, R40.reuse, R58, RZ ;  /* 0x0000003a2838723c */ /* 0x040ff000000418ff */
[----:B------:R-:W-:Y:S08]  /*5fb0*/  HMMA.16816.F32.BF16 R48, R40, R50, RZ ;  /* 0x000000322830723c */ /* 0x000ff000000418ff */
[C---:B------:R-:W-:Y:S08]  /*5fc0*/  HMMA.16816.F32.BF16 R36, R124.reuse, R4, R36 ;  /* 0x000000047c24723c */ /* 0x040ff00000041824 */
[C---:B------:R-:W-:Y:S08]  /*5fd0*/  HMMA.16816.F32.BF16 R32, R124.reuse, R6, R32 ;  /* 0x000000067c20723c */ /* 0x040ff00000041820 */
[----:B---3--:R-:W-:Y:S08]  /*5fe0*/  HMMA.16816.F32.BF16 R28, R124, R44, R28 ;  /* 0x0000002c7c1c723c */ /* 0x008ff0000004181c */
[----:B------:R-:W-:Y:S08]  /*5ff0*/  HMMA.16816.F32.BF16 R4, R40, R64, RZ ;  /* 0x000000402804723c */ /* 0x000ff000000418ff */
[----:B------:R-:W-:Y:S08]  /*6000*/  HMMA.16816.F32.BF16 R24, R124, R46, R24 ;  /* 0x0000002e7c18723c */ /* 0x000ff00000041818 */
[C---:B------:R-:W-:Y:S08]  /*6010*/  HMMA.16816.F32.BF16 R64, R40.reuse, R66, RZ ;  /* 0x000000422840723c */ /* 0x040ff000000418ff */
[C---:B--2---:R-:W-:Y:S08]  /*6020*/  HMMA.16816.F32.BF16 R44, R40.reuse, R132, RZ ;  /* 0x00000084282c723c */ /* 0x044ff000000418ff */
        /* <DEDUP_REMOVED lines=84> */
[----:B------:R-:W-:Y:S01]  /*6570*/  HMMA.16816.F32.BF16 R40, R120, R126, R40 ;  /* 0x0000007e7828723c */ /* 0x000fe20000041828 */
[----:B------:R-:W3:Y:S07]  /*6580*/  LDSM.16.M88.4 R124, [R157+0x7400] ;  /* 0x007400009d7c783b */ /* 0x000eee0000000200 */
[C---:B--2---:R-:W-:Y:S08]  /*6590*/  HMMA.16816.F32.BF16 R4, R128.reuse, R132, R4 ;  /* 0x000000848004723c */ /* 0x044ff00000041804 */
[----:B------:R-:W-:Y:S08]  /*65a0*/  HMMA.16816.F32.BF16 R64, R128, R134, R64 ;  /* 0x000000868040723c */ /* 0x000ff00000041840 */
[C---:B-1----:R-:W-:Y:S08]  /*65b0*/  HMMA.16816.F32.BF16 R52, R120.reuse, R116, R52 ;  /* 0x000000747834723c */ /* 0x042ff00000041834 */
[----:B------:R-:W-:Y:S01]  /*65c0*/  HMMA.16816.F32.BF16 R48, R120, R118, R48 ;  /* 0x000000767830723c */ /* 0x000fe20000041830 */
[----:B------:R-:W1:Y:S04]  /*65d0*/  LDSM.16.M88.4 R116, [R157+0x7000] ;  /* 0x007000009d74783b */ /* 0x000e680000000200 */
[----:B------:R-:W2:Y:S03]  /*65e0*/  LDSM.16.M88.4 R120, [R157+0x7800] ;  /* 0x007800009d78783b */ /* 0x000ea60000000200 */
        /* <DEDUP_REMOVED lines=10> */
[C---:B------:R-:W-:Y:S08]  /*6690*/  HMMA.16816.F32.BF16 R60, R128.reuse, R124, R60 ;  /* 0x0000007c803c723c */ /* 0x040ff0000004183c */
[C---:B-1----:R-:W-:Y:S08]  /*66a0*/  HMMA.16816.F32.BF16 R12, R128.reuse, R116, R12 ;  /* 0x00000074800c723c */ /* 0x042ff0000004180c */
[----:B------:R-:W-:Y:S01]  /*66b0*/  HMMA.16816.F32.BF16 R8, R128, R118, R8 ;  /* 0x000000768008723c */ /* 0x000fe20000041808 */
[----:B------:R-:W1:Y:S01]  /*66c0*/  LDSM.16.M88.4 R116, [R157+0x8c00] ;  /* 0x008c00009d74783b */ /* 0x000e620000000200 */
[----:B------:R-:W-:-:S06]  /*66d0*/  DEPBAR.LE SB0, 0x0 ;  /* 0x000080000000791a */ /* 0x000fcc0000000000 */
[----:B--2---:R-:W-:Y:S01]  /*66e0*/  HMMA.16816.F32.BF16 R52, R128, R120, R52 ;  /* 0x000000788034723c */ /* 0x004fe20000041834 */
[----:B------:R-:W-:-:S04]  /*66f0*/  IMAD R120, R138, 0x80, R3 ;  /* 0x000000808a787824 */ /* 0x000fc800078e0203 */
[----:B------:R-:W-:-:S03]  /*6700*/  VIADD R3, R120, 0xffffff00 ;  /* 0xffffff0078037836 */ /* 0x000fc60000000000 */
[----:B------:R-:W-:Y:S01]  /*6710*/  HMMA.16816.F32.BF16 R48, R128, R122, R48 ;  /* 0x0000007a8030723c */ /* 0x000fe20000041830 */
[----:B------:R-:W-:Y:S01]  /*6720*/  BAR.SYNC.DEFER_BLOCKING 0x0 ;  /* 0x0000000000007b1d */ /* 0x000fe20000010000 */
[C---:B------:R-:W-:Y:S02]  /*6730*/  ISETP.GE.AND P1, PT, R3.reuse, R141, PT ;  /* 0x0000008d0300720c */ /* 0x040fe40003f26270 */
[----:B------:R-:W-:Y:S01]  /*6740*/  ISETP.GE.AND P0, PT, R3, R140, PT ;  /* 0x0000008c0300720c */ /* 0x000fe20003f06270 */
[----:B------:R-:W-:-:S03]  /*6750*/  VIADD R3, R120, 0xffffff01 ;  /* 0xffffff0178037836 */ /* 0x000fc60000000000 */
[----:B------:R-:W-:Y:S02]  /*6760*/  FSEL R127, R38, -INF , !P0 ;  /* 0xff800000267f7808 */ /* 0x000fe40004000000 */
[CC--:B------:R-:W-:Y:S02]  /*6770*/  ISETP.GE.AND P6, PT, R3.reuse, R141.reuse, PT ;  /* 0x0000008d0300720c */ /* 0x0c0fe40003fc6270 */
[----:B------:R-:W-:Y:S01]  /*6780*/  ISETP.GE.AND P3, PT, R3, R140, PT ;  /* 0x0000008c0300720c */ /* 0x000fe20003f66270 */
[----:B------:R-:W-:Y:S01]  /*6790*/  VIADD R3, R120, 0xffffff08 ;  /* 0xffffff0878037836 */ /* 0x000fe20000000000 */
[----:B------:R-:W-:Y:S02]  /*67a0*/  FSEL R133, R37, -INF , !P6 ;  /* 0xff80000025857808 */ /* 0x000fe40007000000 */
[----:B------:R-:W-:Y:S02]  /*67b0*/  FSEL R39, R39, -INF , !P3 ;  /* 0xff80000027277808 */ /* 0x000fe40005800000 */
[----:B------:R-:W-:-:S02]  /*67c0*/  ISETP.GE.AND P5, PT, R3, R141, PT ;  /* 0x0000008d0300720c */ /* 0x000fc40003fa6270 */
[-C--:B------:R-:W-:Y:S02]  /*67d0*/  ISETP.GE.AND P4, PT, R3, R140.reuse, PT ;  /* 0x0000008c0300720c */ /* 0x080fe40003f86270 */
[----:B------:R-:W-:Y:S01]  /*67e0*/  FSEL R3, R36, -INF , !P1 ;  /* 0xff80000024037808 */ /* 0x000fe20004800000 */
[----:B------:R-:W-:Y:S01]  /*67f0*/  VIADD R36, R120, 0xffffff10 ;  /* 0xffffff1078247836 */ /* 0x000fe20000000000 */
[----:B------:R-:W-:Y:S01]  /*6800*/  FSEL R187, R32, -INF , !P5 ;  /* 0xff80000020bb7808 */ /* 0x000fe20006800000 */
[C---:B-1----:R-:W-:Y:S01]  /*6810*/  HMMA.16816.F32.BF16 R44, R128.reuse, R116, R44 ;  /* 0x00000074802c723c */ /* 0x042fe2000004182c */
[----:B------:R-:W-:Y:S01]  /*6820*/  VIADD R116, R120, 0xffffff09 ;  /* 0xffffff0978747836 */ /* 0x000fe20000000000 */
[----:B------:R-:W-:Y:S01]  /*6830*/  FSEL R37, R34, -INF , !P4 ;  /* 0xff80000022257808 */ /* 0x000fe20006000000 */
[----:B------:R-:W-:Y:S01]  /*6840*/  VIADD R32, R120, 0xffffff18 ;  /* 0xffffff1878207836 */ /* 0x000fe20000000000 */
[CC--:B------:R-:W-:Y:S02]  /*6850*/  ISETP.GE.AND P0, PT, R36.reuse, R141.reuse, PT ;  /* 0x0000008d2400720c */ /* 0x0c0fe40003f06270 */
[----:B------:R-:W-:Y:S01]  /*6860*/  ISETP.GE.AND P6, PT, R36, R140, PT ;  /* 0x0000008c2400720c */ /* 0x000fe20003fc6270 */
[----:B------:R-:W-:Y:S01]  /*6870*/  VIADD R36, R120, 0xffffff11 ;  /* 0xffffff1178247836 */ /* 0x000fe20000000000 */
[----:B------:R-:W-:Y:S01]  /*6880*/  FSEL R117, R28, -INF , !P0 ;  /* 0xff8000001c757808 */ /* 0x000fe20004000000 */
[----:B------:R-:W-:Y:S01]  /*6890*/  VIADD R28, R120, 0xffffff20 ;  /* 0xffffff20781c7836 */ /* 0x000fe20000000000 */
[-C--:B------:R-:W-:Y:S01]  /*68a0*/  ISETP.GE.AND P2, PT, R116, R141.reuse, PT ;  /* 0x0000008d7400720c */ /* 0x080fe20003f46270 */
[----:B------:R-:W-:Y:S01]  /*68b0*/  HMMA.16816.F32.BF16 R40, R128, R118, R40 ;  /* 0x000000768028723c */ /* 0x000fe20000041828 */
[----:B------:R-:W-:-:S02]  /*68c0*/  ISETP.GE.AND P3, PT, R36, R141, PT ;  /* 0x0000008d2400720c */ /* 0x000fc40003f66270 */
[----:B------:R-:W-:Y:S02]  /*68d0*/  FSEL R239, R30, -INF , !P6 ;  /* 0xff8000001eef7808 */ /* 0x000fe40007000000 */
[----:B------:R-:W-:Y:S02]  /*68e0*/  FSEL R243, R29, -INF , !P3 ;  /* 0xff8000001df37808 */ /* 0x000fe40005800000 */
[----:B------:R-:W-:Y:S02]  /*68f0*/  FSEL R33, R33, -INF , !P2 ;  /* 0xff80000021217808 */ /* 0x000fe40005000000 */
[C---:B------:R-:W-:Y:S02]  /*6900*/  ISETP.GE.AND P6, PT, R28.reuse, R141, PT ;  /* 0x0000008d1c00720c */ /* 0x040fe40003fc6270 */
[-C--:B------:R-:W-:Y:S01]  /*6910*/  ISETP.GE.AND P3, PT, R28, R140.reuse, PT ;  /* 0x0000008c1c00720c */ /* 0x080fe20003f66270 */
[----:B------:R-:W-:Y:S01]  /*6920*/  VIADD R28, R120, 0xffffff21 ;  /* 0xffffff21781c7836 */ /* 0x000fe20000000000 */
[----:B------:R-:W-:-:S02]  /*6930*/  ISETP.GE.AND P5, PT, R36, R140, PT ;  /* 0x0000008c2400720c */ /* 0x000fc40003fa6270 */
[C---:B------:R-:W-:Y:S02]  /*6940*/  ISETP.GE.AND P4, PT, R32.reuse, R141, PT ;  /* 0x0000008d2000720c */ /* 0x040fe40003f86270 */
[-C--:B------:R-:W-:Y:S01]  /*6950*/  ISETP.GE.AND P2, PT, R32, R140.reuse, PT ;  /* 0x0000008c2000720c */ /* 0x080fe20003f46270 */
[----:B------:R-:W-:Y:S01]  /*6960*/  VIADD R32, R120, 0xffffff19 ;  /* 0xffffff1978207836 */ /* 0x000fe20000000000 */
[----:B------:R-:W-:Y:S02]  /*6970*/  ISETP.GE.AND P1, PT, R116, R140, PT ;  /* 0x0000008c7400720c */ /* 0x000fe40003f26270 */
[----:B------:R-:W-:Y:S02]  /*6980*/  FSEL R233, R31, -INF , !P5 ;  /* 0xff8000001fe97808 */ /* 0x000fe40006800000 */
[----:B------:R-:W-:Y:S01]  /*6990*/  FSEL R135, R20, -INF , !P6 ;  /* 0xff80000014877808 */ /* 0x000fe20007000000 */
[----:B------:R-:W-:Y:S01]  /*69a0*/  VIADD R20, R120, 0xffffff30 ;  /* 0xffffff3078147836 */ /* 0x000fe20000000000 */
[----:B------:R-:W-:-:S02]  /*69b0*/  FSEL R35, R35, -INF , !P1 ;  /* 0xff80000023237808 */ /* 0x000fc40004800000 */
[-C--:B------:R-:W-:Y:S02]  /*69c0*/  ISETP.GE.AND P5, PT, R28, R141.reuse, PT ;  /* 0x0000008d1c00720c */ /* 0x080fe40003fa6270 */
[----:B------:R-:W-:Y:S01]  /*69d0*/  FSEL R245, R24, -INF , !P4 ;  /* 0xff80000018f57808 */ /* 0x000fe20006000000 */
[----:B------:R-:W-:Y:S01]  /*69e0*/  VIADD R24, R120, 0xffffff28 ;  /* 0xffffff2878187836 */ /* 0x000fe20000000000 */
        /* <DEDUP_REMOVED lines=8> */
[-C--:B------:R-:W-:Y:S02]  /*6a70*/  ISETP.GE.AND P4, PT, R28, R140.reuse, PT ;  /* 0x0000008c1c00720c */ /* 0x080fe40003f86270 */
[C---:B------:R-:W-:Y:S02]  /*6a80*/  ISETP.GE.AND P2, PT, R24.reuse, R141, PT ;  /* 0x0000008d1800720c */ /* 0x040fe40003f46270 */
[-C--:B------:R-:W-:Y:S01]  /*6a90*/  ISETP.GE.AND P1, PT, R24, R140.reuse, PT ;  /* 0x0000008c1800720c */ /* 0x080fe20003f26270 */
[----:B------:R-:W-:Y:S01]  /*6aa0*/  VIADD R24, R120, 0xffffff29 ;  /* 0xffffff2978187836 */ /* 0x000fe20000000000 */
[----:B------:R-:W-:-:S02]  /*6ab0*/  ISETP.GE.AND P0, PT, R32, R140, PT ;  /* 0x0000008c2000720c */ /* 0x000fc40003f06270 */
[----:B------:R-:W-:Y:S02]  /*6ac0*/  FSEL R143, R23, -INF , !P4 ;  /* 0xff800000178f7808 */ /* 0x000fe40006000000 */
[----:B------:R-:W-:Y:S01]  /*6ad0*/  FSEL R205, R12, -INF , !P3 ;  /* 0xff8000000ccd7808 */ /* 0x000fe20005800000 */
[----:B------:R-:W-:Y:S01]  /*6ae0*/  VIADD R12, R120, 0xffffff40 ;  /* 0xffffff40780c7836 */ /* 0x000fe20000000000 */
[----:B------:R-:W-:Y:S02]  /*6af0*/  FSEL R237, R27, -INF , !P0 ;  /* 0xff8000001bed7808 */ /* 0x000fe40004000000 */
[-C--:B------:R-:W-:Y:S02]  /*6b00*/  ISETP.GE.AND P4, PT, R20, R141.reuse, PT ;  /* 0x0000008d1400720c */ /* 0x080fe40003f86270 */
[----:B------:R-:W-:Y:S01]  /*6b10*/  FSEL R229, R16, -INF , !P2 ;  /* 0xff80000010e57808 */ /* 0x000fe20005000000 */
[----:B------:R-:W-:Y:S01]  /*6b20*/  VIADD R16, R120, 0xffffff38 ;  /* 0xffffff3878107836 */ /* 0x000fe20000000000 */
[----:B------:R-:W-:-:S02]  /*6b30*/  ISETP.GE.AND P0, PT, R24, R141, PT ;  /* 0x0000008d1800720c */ /* 0x000fc40003f06270 */
[----:B------:R-:W-:Y:S02]  /*6b40*/  FSEL R211, R14, -INF , !P5 ;  /* 0xff8000000ed37808 */ /* 0x000fe40006800000 */
        /* <DEDUP_REMOVED lines=39> */
[----:B------:R-:W-:Y:S02]  /*6dc0*/  FSEL R201, R65, -INF , !P3 ;  /* 0xff80000041c97808 */ /* 0x000fe40005800000 */
[C---:B------:R-:W-:Y:S02]  /*6dd0*/  ISETP.GE.AND P6, PT, R4.reuse, R141, PT ;  /* 0x0000008d0400720c */ /* 0x040fe40003fc6270 */
[-C--:B------:R-:W-:Y:S01]  /*6de0*/  ISETP.GE.AND P3, PT, R4, R140.reuse, PT ;  /* 0x0000008c0400720c */ /* 0x080fe20003f66270 */
[----:B------:R-:W-:Y:S01]  /*6df0*/  VIADD R4, R120, 0xffffff59 ;  /* 0xffffff5978047836 */ /* 0x000fe20000000000 */
        /* <DEDUP_REMOVED lines=12> */
[----:B------:R-:W-:Y:S01]  /*6ec0*/  FSEL R148, R56, -INF , !P6 ;  /* 0xff80000038947808 */ /* 0x000fe20007000000 */
[----:B------:R-:W-:Y:S01]  /*6ed0*/  VIADD R56, R138, 0xfffffffe ;  /* 0xfffffffe8a387836 */ /* 0x000fe20000000000 */
        /* <DEDUP_REMOVED lines=19> */
[----:B------:R-:W-:Y:S02]  /*7010*/  ISETP.GT.AND P0, PT, R56, R163, PT ;  /* 0x000000a33800720c */ /* 0x000fe40003f04270 */
[----:B------:R-:W-:Y:S02]  /*7020*/  FSEL R125, R55, -INF , !P6 ;  /* 0xff800000377d7808 */ /* 0x000fe40007000000 */
[----:B------:R-:W-:Y:S02]  /*7030*/  FSEL R144, R48, -INF , !P3 ;  /* 0xff80000030907808 */ /* 0x000fe40005800000 */
[C---:B------:R-:W-:Y:S02]  /*7040*/  ISETP.GE.AND P6, PT, R4.reuse, R141, PT ;  /* 0x0000008d0400720c */ /* 0x040fe40003fc6270 */
[----:B------:R-:W-:Y:S01]  /*7050*/  ISETP.GE.AND P3, PT, R4, R140, PT ;  /* 0x0000008c0400720c */ /* 0x000fe20003f66270 */
[----:B------:R-:W-:Y:S01]  /*7060*/  VIADD R4, R120, 0xffffff78 ;  /* 0xffffff7878047836 */ /* 0x000fe20000000000 */
[----:B------:R-:W-:Y:S01]  /*7070*/  FSEL R131, R50, -INF , !P5 ;  /* 0xff80000032837808 */ /* 0x000fe20006800000 */
[----:B------:R-:W-:Y:S01]  /*7080*/  VIADD R120, R120, 0xffffff79 ;  /* 0xffffff7978787836 */ /* 0x000fe20000000000 */
[----:B------:R-:W-:-:S02]  /*7090*/  FSEL R177, R49, -INF , !P4 ;  /* 0xff80000031b17808 */ /* 0x000fc40006000000 */
[-C--:B------:R-:W-:Y:S02]  /*70a0*/  ISETP.GE.AND P5, PT, R4, R141.reuse, PT ;  /* 0x0000008d0400720c */ /* 0x080fe40003fa6270 */
[----:B------:R-:W-:Y:S02]  /*70b0*/  ISETP.GE.AND P4, PT, R120, R141, PT ;  /* 0x0000008d7800720c */ /* 0x000fe40003f86270 */
[----:B------:R-:W-:Y:S02]  /*70c0*/  FSEL R141, R51, -INF , !P2 ;  /* 0xff800000338d7808 */ /* 0x000fe40005000000 */
[----:B------:R-:W-:Y:S02]  /*70d0*/  FSEL R150, R44, -INF , !P1 ;  /* 0xff8000002c967808 */ /* 0x000fe40004800000 */
[-C--:B------:R-:W-:Y:S02]  /*70e0*/  ISETP.GE.AND P2, PT, R4, R140.reuse, PT ;  /* 0x0000008c0400720c */ /* 0x080fe40003f46270 */
[----:B------:R-:W-:-:S02]  /*70f0*/  ISETP.GE.AND P1, PT, R120, R140, PT ;  /* 0x0000008c7800720c */ /* 0x000fc40003f26270 */
[----:B------:R-:W-:Y:S02]  /*7100*/  FSEL R183, R45, -INF , !P6 ;  /* 0xff8000002db77808 */ /* 0x000fe40007000000 */
        /* <DEDUP_REMOVED lines=8> */
[----:B------:R-:W-:Y:S01]  /*7190*/  IADD3 R9, PT, PT, R138, -0x1, RZ ;  /* 0xffffffff8a097810 */ /* 0x000fe20007ffe0ff */
[----:B------:R-:W-:Y:S01]  /*71a0*/  IMAD.MOV.U32 R10, RZ, RZ, RZ ;  /* 0x000000ffff0a7224 */ /* 0x000fe200078e00ff */
[----:B------:R-:W2:Y:S03]  /*71b0*/  LDCU.64 UR6, c[0x0][0x3a0] ;  /* 0x00007400ff0677ac */ /* 0x000ea60008000a00 */
[----:B------:R-:W-:-:S04]  /*71c0*/  IMAD.SHL.U32 R9, R9, 0x80, RZ ;  /* 0x0000008009097824 */ /* 0x000fc800078e00ff */
[C---:B------:R-:W-:Y:S01]  /*71d0*/  VIADD R13, R9.reuse, 0xffffff00 ;  /* 0xffffff00090d7836 */ /* 0x040fe20000000000 */
[----:B------:R-:W-:-:S04]  /*71e0*/  IADD3 R9, PT, PT, R9, -0x80, RZ ;  /* 0xffffff8009097810 */ /* 0x000fc80007ffe0ff */
        /* <DEDUP_REMOVED lines=8> */
[----:B-1----:R-:W-:-:S04]  /*7270*/  IMAD.MOV R5, RZ, RZ, -R11 ;  /* 0x000000ffff057224 */ /* 0x002fc800078e0a0b */
[----:B------:R-:W-:-:S04]  /*7280*/  IMAD R5, R5, R6, RZ ;  /* 0x0000000605057224 */ /* 0x000fc800078e02ff */
[----:B------:R-:W-:Y:S01]  /*7290*/  IMAD.HI.U32 R5, R11, R5, R10 ;  /* 0x000000050b057227 */ /* 0x000fe200078e000a */
[----:B------:R-:W-:Y:S02]  /*72a0*/  IABS R10, R13 ;  /* 0x0000000d000a7213 */ /* 0x000fe40000000000 */
[----:B------:R-:W-:-:S03]  /*72b0*/  LOP3.LUT R13, R13, R8, RZ, 0x3c, !PT ;  /* 0x000000080d0d7212 */ /* 0x000fc600078e3cff */
[----:B------:R-:W-:Y:S01]  /*72c0*/  IMAD.HI.U32 R12, R5, R10, RZ ;  /* 0x0000000a050c7227 */ /* 0x000fe200078e00ff */
[----:B------:R-:W-:-:S03]  /*72d0*/  ISETP.GE.AND P4, PT, R13, RZ, PT ;  /* 0x000000ff0d00720c */ /* 0x000fc60003f86270 */
        /* <DEDUP_REMOVED lines=42> */
.L_x_2251:
[----:B------:R-:W-:Y:S01]  /*7580*/  UMOV UR6, URZ ;  /* 0x000000ff00067c82 */ /* 0x000fe20008000000 */
[----:B------:R-:W-:Y:S01]  /*7590*/  IMAD.SHL.U32 R4, R136, 0x80, RZ ;  /* 0x0000008088047824 */ /* 0x000fe200078e00ff */
[----:B------:R-:W-:-:S05]  /*75a0*/  IADD3 R5, P1, PT, RZ, -UR6, RZ ;  /* 0x80000006ff057c10 */ /* 0x000fca000ff3e0ff */
[----:B------:R-:W-:-:S05]  /*75b0*/  IMAD.X R4, RZ, RZ, ~R4, P1 ;  /* 0x000000ffff047224 */ /* 0x000fca00008e0e04 */
[----:B------:R-:W-:-:S04]  /*75c0*/  SHF.R.S64 R5, R5, 0x1f, R4 ;  /* 0x0000001f05057819 */ /* 0x000fc80000001004 */
[----:B------:R-:W-:-:S04]  /*75d0*/  IADD3 R164, P1, PT, R5, R164, RZ ;  /* 0x000000a405a47210 */ /* 0x000fc80007f3e0ff */
[----:B------:R-:W-:-:S09]  /*75e0*/  LEA.HI.X.SX32 R165, R4, R165, 0x1, P1 ;  /* 0x000000a504a57211 */ /* 0x000fd200008f0eff */
.L_x_2252:
        /* <DEDUP_REMOVED lines=24> */
.L_x_2250:
        /* <DEDUP_REMOVED lines=69> */
[----:B------:R-:W-:Y:S01]  /*7bc0*/  FMUL.FTZ R176, R176, UR4 ;  /* 0x00000004b0b07c20 */ /* 0x000fe20008410000 */
[----:B------:R-:W-:Y:S01]  /*7bd0*/  FFMA.FTZ R0, R35, UR4, -R128 ;  /* 0x0000000423007c23 */ /* 0x000fe20008010880 */
[----:B------:R-:W1:Y:S01]  /*7be0*/  LDSM.16.MT88.4 R36, [R156+0xb000] ;  /* 0x00b000009c24783b */ /* 0x000e620000004200 */
[----:B------:R-:W2:Y:S01]  /*7bf0*/  MUFU.EX2 R186, R186 ;  /* 0x000000ba00ba7308 */ /* 0x000ea20000000800 */
[--C-:B------:R-:W-:Y:S01]  /*7c00*/  FFMA.FTZ R117, R245, UR4, -R154.reuse ;  /* 0x00000004f5757c23 */ /* 0x100fe2000801089a */
[----:B------:R-:W-:Y:S01]  /*7c10*/  FFMA.FTZ R2, R241, UR4, -R154 ;  /* 0x00000004f1027c23 */ /* 0x000fe2000801089a */
[--C-:B------:R-:W-:Y:S01]  /*7c20*/  FFMA.FTZ R120, R233, UR4, -R128.reuse ;  /* 0x00000004e9787c23 */ /* 0x100fe20008010880 */
[--C-:B------:R-:W-:Y:S01]  /*7c30*/  FFMA.FTZ R118, R235, UR4, -R128.reuse ;  /* 0x00000004eb767c23 */ /* 0x100fe20008010880 */
[----:B------:R-:W-:Y:S01]  /*7c40*/  FFMA.FTZ R59, R237, UR4, -R128 ;  /* 0x00000004ed3b7c23 */ /* 0x000fe20008010880 */
[--C-:B------:R-:W-:Y:S01]  /*7c50*/  FFMA.FTZ R137, R135, UR4, -R154.reuse ;  /* 0x0000000487897c23 */ /* 0x100fe2000801089a */
[--C-:B------:R-:W-:Y:S01]  /*7c60*/  FFMA.FTZ R132, R227, UR4, -R154.reuse ;  /* 0x00000004e3847c23 */ /* 0x100fe2000801089a */
[----:B------:R-:W3:Y:S01]  /*7c70*/  MUFU.EX2 R152, R152 ;  /* 0x0000009800987308 */ /* 0x000ee20000000800 */
[--C-:B------:R-:W-:Y:S01]  /*7c80*/  FFMA.FTZ R135, R229, UR4, -R154.reuse ;  /* 0x00000004e5877c23 */ /* 0x100fe2000801089a */
[----:B------:R-:W-:Y:S01]  /*7c90*/  FFMA.FTZ R130, R231, UR4, -R154 ;  /* 0x00000004e7827c23 */ /* 0x000fe2000801089a */
[--C-:B------:R-:W-:Y:S01]  /*7ca0*/  FFMA.FTZ R136, R225, UR4, -R128.reuse ;  /* 0x00000004e1887c23 */ /* 0x100fe20008010880 */
[--C-:B------:R-:W-:Y:S01]  /*7cb0*/  FFMA.FTZ R143, R143, UR4, -R128.reuse ;  /* 0x000000048f8f7c23 */ /* 0x100fe20008010880 */
[--C-:B------:R-:W-:Y:S01]  /*7cc0*/  FFMA.FTZ R139, R207, UR4, -R128.reuse ;  /* 0x00000004cf8b7c23 */ /* 0x100fe20008010880 */
[--C-:B------:R-:W-:Y:S01]  /*7cd0*/  FFMA.FTZ R134, R223, UR4, -R128.reuse ;  /* 0x00000004df867c23 */ /* 0x100fe20008010880 */
[--C-:B------:R-:W-:Y:S01]  /*7ce0*/  FFMA.FTZ R190, R211, UR4, -R128.reuse ;  /* 0x00000004d3be7c23 */ /* 0x100fe20008010880 */
[----:B------:R-:W-:Y:S01]  /*7cf0*/  MUFU.EX2 R129, R129 ;  /* 0x0000008100817308 */ /* 0x000fe20000000800 */
[-C--:B--2---:R-:W-:Y:S01]  /*7d00*/  FMUL.FTZ R49, R101, R186.reuse ;  /* 0x000000ba65317220 */ /* 0x084fe20000410000 */
[----:B------:R-:W-:Y:S01]  /*7d10*/  FFMA.FTZ R101, R239, UR4, -R128 ;  /* 0x00000004ef657c23 */ /* 0x000fe20008010880 */
[-C--:B------:R-:W-:Y:S01]  /*7d20*/  FMUL.FTZ R16, R72, R186.reuse ;  /* 0x000000ba48107220 */ /* 0x080fe20000410000 */
[-C--:B------:R-:W-:Y:S01]  /*7d30*/  FMUL.FTZ R17, R73, R186.reuse ;  /* 0x000000ba49117220 */ /* 0x080fe20000410000 */
[-C--:B------:R-:W-:Y:S01]  /*7d40*/  FMUL.FTZ R76, R76, R186.reuse ;  /* 0x000000ba4c4c7220 */ /* 0x080fe20000410000 */
[-C--:B------:R-:W-:Y:S01]  /*7d50*/  FMUL.FTZ R77, R77, R186.reuse ;  /* 0x000000ba4d4d7220 */ /* 0x080fe20000410000 */
[----:B------:R-:W-:Y:S01]  /*7d60*/  FMUL.FTZ R8, R112, R186 ;  /* 0x000000ba70087220 */ /* 0x000fe20000410000 */
[----:B------:R-:W2:Y:S01]  /*7d70*/  MUFU.EX2 R58, R58 ;  /* 0x0000003a003a7308 */ /* 0x000ea20000000800 */
[----:B---3--:R-:W-:Y:S01]  /*7d80*/  F2FP.BF16.F32.PACK_AB R4, R152, R184 ;  /* 0x000000b89804723e */ /* 0x008fe200000010ff */
        /* <DEDUP_REMOVED lines=15> */
[----:B--2---:R-:W-:Y:S01]  /*7e80*/  F2FP.BF16.F32.PACK_AB R6, R58, R129 ;  /* 0x000000813a06723e */ /* 0x004fe200000010ff */
[-C--:B------:R-:W-:Y:S01]  /*7e90*/  FMUL.FTZ R108, R108, R186.reuse ;  /* 0x000000ba6c6c7220 */ /* 0x080fe20000410000 */
[-C--:B------:R-:W-:Y:S01]  /*7ea0*/  FMUL.FTZ R109, R109, R186.reuse ;  /* 0x000000ba6d6d7220 */ /* 0x080fe20000410000 */
[-C--:B------:R-:W-:Y:S01]  /*7eb0*/  FMUL.FTZ R48, R100, R186.reuse ;  /* 0x000000ba64307220 */ /* 0x080fe20000410000 */
[-C--:B------:R-:W-:Y:S01]  /*7ec0*/  FMUL.FTZ R104, R104, R186.reuse ;  /* 0x000000ba68687220 */ /* 0x080fe20000410000 */
[----:B------:R-:W-:Y:S01]  /*7ed0*/  FMUL.FTZ R105, R105, R186 ;  /* 0x000000ba69697220 */ /* 0x000fe20000410000 */
[----:B------:R-:W-:Y:S01]  /*7ee0*/  FFMA.FTZ R207, R205, UR4, -R154 ;  /* 0x00000004cdcf7c23 */ /* 0x000fe2000801089a */
[----:B------:R-:W-:Y:S01]  /*7ef0*/  MUFU.EX2 R133, R133 ;  /* 0x0000008500857308 */ /* 0x000fe20000000800 */
[----:B------:R-:W-:Y:S01]  /*7f00*/  FFMA.FTZ R211, R209, UR4, -R128 ;  /* 0x00000004d1d37c23 */ /* 0x000fe20008010880 */
[--C-:B------:R-:W-:Y:S01]  /*7f10*/  FFMA.FTZ R182, R217, UR4, -R154.reuse ;  /* 0x00000004d9b67c23 */ /* 0x100fe2000801089a */
[--C-:B------:R-:W-:Y:S01]  /*7f20*/  FFMA.FTZ R205, R219, UR4, -R154.reuse ;  /* 0x00000004dbcd7c23 */ /* 0x100fe2000801089a */
[----:B------:R-:W-:Y:S01]  /*7f30*/  FFMA.FTZ R178, R221, UR4, -R154 ;  /* 0x00000004ddb27c23 */ /* 0x000fe2000801089a */
[--C-:B------:R-:W-:Y:S01]  /*7f40*/  FFMA.FTZ R209, R215, UR4, -R128.reuse ;  /* 0x00000004d7d17c23 */ /* 0x100fe20008010880 */
[----:B------:R-:W-:Y:S01]  /*7f50*/  FFMA.FTZ R188, R213, UR4, -R128 ;  /* 0x00000004d5bc7c23 */ /* 0x000fe20008010880 */
[----:B------:R-:W-:Y:S01]  /*7f60*/  FFMA.FTZ R194, R197, UR4, -R154 ;  /* 0x00000004c5c27c23 */ /* 0x000fe2000801089a */
[----:B------:R-:W2:Y:S01]  /*7f70*/  MUFU.EX2 R176, R176 ;  /* 0x000000b000b07308 */ /* 0x000ea20000000800 */
[----:B---3--:R-:W-:Y:S01]  /*7f80*/  F2FP.BF16.F32.PACK_AB R5, R127, R187 ;  /* 0x000000bb7f05723e */ /* 0x008fe200000010ff */
[----:B------:R-:W-:Y:S01]  /*7f90*/  FFMA.FTZ R198, R189, UR4, -R128 ;  /* 0x00000004bdc67c23 */ /* 0x000fe20008010880 */
[--C-:B------:R-:W-:Y:S01]  /*7fa0*/  FFMA.FTZ R199, R199, UR4, -R154.reuse ;  /* 0x00000004c7c77c23 */ /* 0x100fe2000801089a */
[--C-:B------:R-:W-:Y:S01]  /*7fb0*/  FFMA.FTZ R192, R203, UR4, -R154.reuse ;  /* 0x00000004cbc07c23 */ /* 0x100fe2000801089a */
[----:B------:R-:W-:Y:S01]  /*7fc0*/  FFMA.FTZ R197, R201, UR4, -R154 ;  /* 0x00000004c9c57c23 */ /* 0x000fe2000801089a */
[--C-:B------:R-:W-:Y:S01]  /*7fd0*/  FFMA.FTZ R193, R193, UR4, -R128.reuse ;  /* 0x00000004c1c17c23 */ /* 0x100fe20008010880 */
[--C-:B------:R-:W-:Y:S01]  /*7fe0*/  FFMA.FTZ R196, R195, UR4, -R128.reuse ;  /* 0x00000004c3c47c23 */ /* 0x100fe20008010880 */
[----:B------:R-:W3:Y:S01]  /*7ff0*/  MUFU.EX2 R0, R0 ;  /* 0x0000000000007308 */ /* 0x000ee20000000800 */
[----:B------:R-:W-:Y:S01]  /*8000*/  FFMA.FTZ R189, R191, UR4, -R128 ;  /* 0x00000004bfbd7c23 */ /* 0x000fe20008010880 */
[----:B------:R-:W-:Y:S01]  /*8010*/  FFMA.FTZ R148, R148, UR4, -R154 ;  /* 0x0000000494947c23 */ /* 0x000fe2000801089a */
[----:B------:R-:W-:Y:S01]  /*8020*/  FFMA.FTZ R153, R153, UR4, -R128 ;  /* 0x0000000499997c23 */ /* 0x000fe20008010880 */
[--C-:B------:R-:W-:Y:S01]  /*8030*/  FFMA.FTZ R142, R142, UR4, -R154.reuse ;  /* 0x000000048e8e7c23 */ /* 0x100fe2000801089a */
[--C-:B------:R-:W-:Y:S01]  /*8040*/  FFMA.FTZ R144, R144, UR4, -R154.reuse ;  /* 0x0000000490907c23 */ /* 0x100fe2000801089a */
[----:B------:R-:W-:Y:S01]  /*8050*/  FFMA.FTZ R177, R177, UR4, -R154 ;  /* 0x00000004b1b17c23 */ /* 0x000fe2000801089a */
[----:B------:R-:W-:Y:S01]  /*8060*/  FFMA.FTZ R126, R126, UR4, -R128 ;  /* 0x000000047e7e7c23 */ /* 0x000fe20008010880 */
[----:B------:R-:W-:Y:S01]  /*8070*/  MUFU.EX2 R119, R119 ;  /* 0x0000007700777308 */ /* 0x000fe20000000800 */
[-C--:B--2---:R-:W-:Y:S01]  /*8080*/  FMUL.FTZ R18, R74, R176.reuse ;  /* 0x000000b04a127220 */ /* 0x084fe20000410000 */
[-C--:B------:R-:W-:Y:S01]  /*8090*/  FMUL.FTZ R19, R75, R176.reuse ;  /* 0x000000b04b137220 */ /* 0x080fe20000410000 */
[-C--:B------:R-:W-:Y:S01]  /*80a0*/  FMUL.FTZ R78, R78, R176.reuse ;  /* 0x000000b04e4e7220 */ /* 0x080fe20000410000 */
[-C--:B------:R-:W-:Y:S01]  /*80b0*/  FMUL.FTZ R79, R79, R176.reuse ;  /* 0x000000b04f4f7220 */ /* 0x080fe20000410000 */
[-C--:B------:R-:W-:Y:S01]  /*80c0*/  FMUL.FTZ R10, R114, R176.reuse ;  /* 0x000000b0720a7220 */ /* 0x080fe20000410000 */
[-C--:B------:R-:W-:Y:S01]  /*80d0*/  FMUL.FTZ R11, R115, R176.reuse ;  /* 0x000000b0730b7220 */ /* 0x080fe20000410000 */
[-C--:B------:R-:W-:Y:S01]  /*80e0*/  FMUL.FTZ R26, R82, R176.reuse ;  /* 0x000000b0521a7220 */ /* 0x080fe20000410000 */
        /* <DEDUP_REMOVED lines=22> */
[----:B------:R-:W-:Y:S01]  /*8250*/  FMUL.FTZ R107, R107, R176 ;  /* 0x000000b06b6b7220 */ /* 0x000fe20000410000 */
[----:B------:R-:W-:Y:S01]  /*8260*/  LDSM.16.MT88.4 R72, [R158+0xbc00] ;  /* 0x00bc00009e48783b */ /* 0x000fe20000004200 */
[----:B------:R-:W-:Y:S01]  /*8270*/  MUFU.EX2 R101, R101 ;  /* 0x0000006500657308 */ /* 0x000fe20000000800 */
[C---:B------:R-:W-:Y:S01]  /*8280*/  HMMA.16816.F32.BF16 R8, R4.reuse, R12, R8 ;  /* 0x0000000c0408723c */ /* 0x040fe20000041808 */
[----:B------:R-:W-:Y:S01]  /*8290*/  FFMA.FTZ R77, R179, R186, R184 ;  /* 0x000000bab34d7223 */ /* 0x000fe200000100b8 */
[--C-:B------:R-:W-:Y:S01]  /*82a0*/  FFMA.FTZ R179, R146, UR4, -R154.reuse ;  /* 0x0000000492b37c23 */ /* 0x100fe2000801089a */
[----:B------:R-:W-:Y:S01]  /*82b0*/  FFMA.FTZ R146, R155, UR4, -R154 ;  /* 0x000000049b927c23 */ /* 0x000fe2000801089a */
[----:B------:R-:W-:Y:S01]  /*82c0*/  FFMA.FTZ R184, R147, UR4, -R128 ;  /* 0x0000000493b87c23 */ /* 0x000fe20008010880 */
[----:B------:R-:W-:Y:S01]  /*82d0*/  FFMA.FTZ R155, R181, UR4, -R154 ;  /* 0x00000004b59b7c23 */ /* 0x000fe2000801089a */
[--C-:B------:R-:W-:Y:S01]  /*82e0*/  FFMA.FTZ R186, R149, UR4, -R128.reuse ;  /* 0x0000000495ba7c23 */ /* 0x100fe20008010880 */
[----:B------:R-:W3:Y:S01]  /*82f0*/  MUFU.EX2 R120, R120 ;  /* 0x0000007800787308 */ /* 0x000ee20000000800 */
[C---:B------:R-:W-:Y:S01]  /*8300*/  HMMA.16816.F32.BF16 R24, R4.reuse, R28, R24 ;  /* 0x0000001c0418723c */ /* 0x040fe20000041818 */
[----:B------:R-:W-:Y:S01]  /*8310*/  FFMA.FTZ R147, R151, UR4, -R128 ;  /* 0x0000000497937c23 */ /* 0x000fe20008010880 */
[--C-:B------:R-:W-:Y:S01]  /*8320*/  FFMA.FTZ R150, R150, UR4, -R154.reuse ;  /* 0x0000000496967c23 */ /* 0x100fe2000801089a */
[--C-:B------:R-:W-:Y:S01]  /*8330*/  FFMA.FTZ R183, R183, UR4, -R154.reuse ;  /* 0x00000004b7b77c23 */ /* 0x100fe2000801089a */
[----:B------:R-:W-:Y:S01]  /*8340*/  FFMA.FTZ R185, R185, UR4, -R154 ;  /* 0x00000004b9b97c23 */ /* 0x000fe2000801089a */
[----:B------:R-:W-:Y:S01]  /*8350*/  FADD.FTZ R152, R152, R77 ;  /* 0x0000004d98987221 */ /* 0x000fe20000010000 */
[----:B------:R-:W-:Y:S01]  /*8360*/  FFMA.FTZ R176, R180, R176, R187 ;  /* 0x000000b0b4b07223 */ /* 0x000fe200000100bb */
[----:B------:R-:W-:Y:S01]  /*8370*/  MUFU.EX2 R118, R118 ;  /* 0x0000007600767308 */ /* 0x000fe20000000800 */
[C---:B-1----:R-:W-:Y:S01]  /*8380*/  HMMA.16816.F32.BF16 R32, R4.reuse, R36, R32 ;  /* 0x000000240420723c */ /* 0x042fe20000041820 */
[----:B------:R-:W-:Y:S01]  /*8390*/  LDSM.16.MT88.4 R76, [R156+0xa800] ;  /* 0x00a800009c4c783b */ /* 0x000fe20000004200 */
[----:B------:R-:W-:Y:S01]  /*83a0*/  FADD.FTZ R176, R127, R176 ;  /* 0x000000b07fb07221 */ /* 0x000fe20000010000 */
[----:B------:R-:W-:Y:S01]  /*83b0*/  FADD.FTZ R129, R129, R152 ;  /* 0x0000009881817221 */ /* 0x000fe20000010000 */
[--C-:B------:R-:W-:Y:S01]  /*83c0*/  FFMA.FTZ R180, R122, UR4, -R128.reuse ;  /* 0x000000047ab47c23 */ /* 0x100fe20008010880 */
[----:B------:R-:W-:Y:S01]  /*83d0*/  FFMA.FTZ R121, R121, UR4, -R128 ;  /* 0x0000000479797c23 */ /* 0x000fe20008010880 */
[----:B------:R-:W-:Y:S01]  /*83e0*/  FADD.FTZ R133, R133, R176 ;  /* 0x000000b085857221 */ /* 0x000fe20000010000 */
[----:B------:R-:W1:Y:S01]  /*83f0*/  MUFU.EX2 R59, R59 ;  /* 0x0000003b003b7308 */ /* 0x000e620000000800 */
[----:B------:R-:W-:Y:S01]  /*8400*/  HMMA.16816.F32.BF16 R40, R4, R44, R40 ;  /* 0x0000002c0428723c */ /* 0x000fe20000041828 */
[----:B------:R-:W-:Y:S01]  /*8410*/  FADD.FTZ R58, R58, R129 ;  /* 0x000000813a3a7221 */ /* 0x000fe20000010000 */
[----:B------:R-:W-:Y:S01]  /*8420*/  FADD.FTZ R0, R0, R133 ;  /* 0x0000008500007221 */ /* 0x000fe20000010000 */
[--C-:B------:R-:W-:Y:S01]  /*8430*/  FFMA.FTZ R124, R124, UR4, -R128.reuse ;  /* 0x000000047c7c7c23 */ /* 0x100fe20008010880 */
[----:B------:R-:W-:-:S03]  /*8440*/  FFMA.FTZ R123, R123, UR4, -R128 ;  /* 0x000000047b7b7c23 */ /* 0x000fc60008010880 */
        /* <DEDUP_REMOVED lines=16> */
[----:B---3--:R-:W-:-:S03]  /*8550*/  F2FP.BF16.F32.PACK_AB R53, R120, R101 ;  /* 0x000000657835723e */ /* 0x008fc600000010ff */
[----:B------:R-:W-:Y:S01]  /*8560*/  FADD.FTZ R116, R116, R119 ;  /* 0x0000007774747221 */ /* 0x000fe20000010000 */
[----:B------:R-:W2:Y:S01]  /*8570*/  MUFU.EX2 R143, R143 ;  /* 0x0000008f008f7308 */ /* 0x000ea20000000800 */
[----:B------:R-:W-:Y:S01]  /*8580*/  HMMA.16816.F32.BF16 R4, R4, R54, R104 ;  /* 0x000000360404723c */ /* 0x000fe20000041868 */
[----:B------:R-:W-:Y:S01]  /*8590*/  F2FP.BF16.F32.PACK_AB R54, R2, R117 ;  /* 0x000000750236723e */ /* 0x000fe200000010ff */
[----:B------:R-:W-:Y:S01]  /*85a0*/  FADD.FTZ R117, R117, R116 ;  /* 0x0000007475757221 */ /* 0x000fe20000010000 */
[----:B-1----:R-:W-:-:S03]  /*85b0*/  F2FP.BF16.F32.PACK_AB R55, R59, R118 ;  /* 0x000000763b37723e */ /* 0x002fc600000010ff */
[----:B------:R-:W-:Y:S01]  /*85c0*/  FADD.FTZ R2, R2, R117 ;  /* 0x0000007502027221 */ /* 0x000fe20000010000 */
[----:B------:R-:W-:Y:S03]  /*85d0*/  MUFU.EX2 R139, R139 ;  /* 0x0000008b008b7308 */ /* 0x000fe60000000800 */
[C---:B------:R-:W-:Y:S05]  /*85e0*/  HMMA.16816.F32.BF16 R16, R52.reuse, R60, R16 ;  /* 0x0000003c3410723c */ /* 0x040fea0000041810 */
[----:B------:R-:W1:Y:S03]  /*85f0*/  MUFU.EX2 R134, R134 ;  /* 0x0000008600867308 */ /* 0x000e660000000800 */
[C---:B------:R-:W-:Y:S01]  /*8600*/  HMMA.16816.F32.BF16 R20, R52.reuse, R62, R20 ;  /* 0x0000003e3414723c */ /* 0x040fe20000041814 */
[----:B------:R-:W3:Y:S04]  /*8610*/  LDSM.16.MT88.4 R60, [R156+0xb400] ;  /* 0x00b400009c3c783b */ /* 0x000ee80000004200 */
[----:B------:R-:W-:Y:S03]  /*8620*/  MUFU.EX2 R207, R207 ;  /* 0x000000cf00cf7308 */ /* 0x000fe60000000800 */
[C---:B------:R-:W-:Y:S05]  /*8630*/  HMMA.16816.F32.BF16 R8, R52.reuse, R64, R8 ;  /* 0x000000403408723c */ /* 0x040fea0000041808 */
[----:B------:R-:W-:Y:S03]  /*8640*/  MUFU.EX2 R182, R182 ;  /* 0x000000b600b67308 */ /* 0x000fe60000000800 */
[C---:B------:R-:W-:Y:S01]  /*8650*/  HMMA.16816.F32.BF16 R12, R52.reuse, R66, R12 ;  /* 0x00000042340c723c */ /* 0x040fe2000004180c */
[----:B------:R-:W5:Y:S04]  /*8660*/  LDSM.16.MT88.4 R64, [R158+0xb400] ;  /* 0x00b400009e40783b */ /* 0x000f680000004200 */
[----:B------:R-:W-:Y:S08]  /*8670*/  MUFU.EX2 R205, R205 ;  /* 0x000000cd00cd7308 */ /* 0x000ff00000000800 */
[----:B------:R-:W-:Y:S08]  /*8680*/  MUFU.EX2 R178, R178 ;  /* 0x000000b200b27308 */ /* 0x000ff00000000800 */
[----:B------:R-:W-:Y:S01]  /*8690*/  MUFU.EX2 R190, R190 ;  /* 0x000000be00be7308 */ /* 0x000fe20000000800 */
        /* <DEDUP_REMOVED lines=8> */
[----:B------:R-:W5:Y:S06]  /*8720*/  LDSM.16.MT88.4 R64, [R158+0xd400] ;  /* 0x00d400009e40783b */ /* 0x000f6c0000004200 */
        /* <DEDUP_REMOVED lines=10> */
[----:B------:R-:W-:Y:S01]  /*87d0*/  HMMA.16816.F32.BF16 R44, R52, R66, R44 ;  /* 0x00000042342c723c */ /* 0x000fe2000004182c */
[----:B----4-:R-:W-:Y:S01]  /*87e0*/  F2FP.BF16.F32.PACK_AB R52, R132, R137 ;  /* 0x000000898434723e */ /* 0x010fe200000010ff */
[----:B------:R-:W4:Y:S01]  /*87f0*/  LDSM.16.MT88.4 R64, [R156+0x9800] ;  /* 0x009800009c40783b */ /* 0x000f220000004200 */
[----:B--2---:R-:W-:-:S04]  /*8800*/  F2FP.BF16.F32.PACK_AB R53, R143, R136 ;  /* 0x000000888f35723e */ /* 0x004fc800000010ff */
[----:B------:R-:W-:Y:S01]  /*8810*/  MUFU.EX2 R196, R196 ;  /* 0x000000c400c47308 */ /* 0x000fe20000000800 */
[----:B------:R-:W-:Y:S01]  /*8820*/  F2FP.BF16.F32.PACK_AB R54, R130, R135 ;  /* 0x000000878236723e */ /* 0x000fe200000010ff */
[----:B------:R-:W-:Y:S01]  /*8830*/  FADD.FTZ R137, R137, R2 ;  /* 0x0000000289897221 */ /* 0x000fe20000010000 */
[----:B-1----:R-:W-:Y:S02]  /*8840*/  F2FP.BF16.F32.PACK_AB R55, R134, R139 ;  /* 0x0000008b8637723e */ /* 0x002fe400000010ff */
[-C--:B------:R-:W-:Y:S01]  /*8850*/  MOV R2, R57.reuse ;  /* 0x0000003900027202 */ /* 0x080fe20000000f00 */
[----:B------:R-:W-:Y:S01]  /*8860*/  FADD.FTZ R132, R132, R137 ;  /* 0x0000008984847221 */ /* 0x000fe20000010000 */
[----:B------:R-:W-:Y:S01]  /*8870*/  @P0 MOV R2, R57 ;  /* 0x0000003900020202 */ /* 0x000fe20000000f00 */
[----:B------:R-:W-:Y:S02]  /*8880*/  MUFU.EX2 R189, R189 ;  /* 0x000000bd00bd7308 */ /* 0x000fe40000000800 */
[----:B------:R-:W-:Y:S01]  /*8890*/  HMMA.16816.F32.BF16 R48, R52, R68, R48 ;  /* 0x000000443430723c */ /* 0x000fe20000041830 */
[----:B------:R-:W-:-:S04]  /*88a0*/  FADD.FTZ R135, R135, R132 ;  /* 0x0000008487877221 */ /* 0x000fc80000010000 */
[----:B------:R-:W-:Y:S01]  /*88b0*/  FADD.FTZ R130, R130, R135 ;  /* 0x0000008782827221 */ /* 0x000fe20000010000 */
[----:B------:R-:W-:Y:S02]  /*88c0*/  MUFU.EX2 R179, R179 ;  /* 0x000000b300b37308 */ /* 0x000fe40000000800 */
[C---:B------:R-:W-:Y:S01]  /*88d0*/  HMMA.16816.F32.BF16 R4, R52.reuse, R70, R4 ;  /* 0x000000463404723c */ /* 0x040fe20000041804 */
[----:B------:R-:W-:Y:S05]  /*88e0*/  LDSM.16.MT88.4 R68, [R156+0xbc00] ;  /* 0x00bc00009c44783b */ /* 0x000fea0000004200 */
[----:B------:R-:W1:Y:S02]  /*88f0*/  MUFU.EX2 R146, R146 ;  /* 0x0000009200927308 */ /* 0x000e640000000800 */
[C---:B---3--:R-:W-:Y:S06]  /*8900*/  HMMA.16816.F32.BF16 R8, R52.reuse, R60, R8 ;  /* 0x0000003c3408723c */ /* 0x048fec0000041808 */
[----:B------:R-:W-:Y:S02]  /*8910*/  MUFU.EX2 R148, R148 ;  /* 0x0000009400947308 */ /* 0x000fe40000000800 */
[C---:B------:R-:W-:Y:S01]  /*8920*/  HMMA.16816.F32.BF16 R12, R52.reuse, R62, R12 ;  /* 0x0000003e340c723c */ /* 0x040fe2000004180c */
[----:B------:R-:W2:Y:S05]  /*8930*/  LDSM.16.MT88.4 R60, [R158+0xb800] ;  /* 0x00b800009e3c783b */ /* 0x000eaa0000004200 */
[----:B------:R-:W3:Y:S01]  /*8940*/  MUFU.EX2 R155, R155 ;  /* 0x0000009b009b7308 */ /* 0x000ee20000000800 */
[----:B-1----:R-:W-:Y:S01]  /*8950*/  F2FP.BF16.F32.PACK_AB R104, R146, R179 ;  /* 0x000000b39268723e */ /* 0x002fe200000010ff */
[C---:B----4-:R-:W-:Y:S06]  /*8960*/  HMMA.16816.F32.BF16 R16, R52.reuse, R64, R16 ;  /* 0x000000403410723c */ /* 0x050fec0000041810 */
[----:B------:R-:W-:Y:S02]  /*8970*/  MUFU.EX2 R153, R153 ;  /* 0x0000009900997308 */ /* 0x000fe40000000800 */
[----:B------:R-:W-:Y:S01]  /*8980*/  HMMA.16816.F32.BF16 R20, R52, R66, R20 ;  /* 0x000000423414723c */ /* 0x000fe20000041814 */
[----:B------:R-:W1:Y:S05]  /*8990*/  LDSM.16.MT88.4 R64, [R156+0xb800] ;  /* 0x00b800009c40783b */ /* 0x000e6a0000004200 */
[----:B------:R-:W4:Y:S01]  /*89a0*/  MUFU.EX2 R184, R184 ;  /* 0x000000b800b87308 */ /* 0x000f220000000800 */
[----:B---3--:R-:W-:-:S07]  /*89b0*/  F2FP.BF16.F32.PACK_AB R106, R155, R148 ;  /* 0x000000949b6a723e */ /* 0x008fce00000010ff */
[----:B------:R-:W-:Y:S08]  /*89c0*/  MUFU.EX2 R186, R186 ;  /* 0x000000ba00ba7308 */ /* 0x000ff00000000800 */
[----:B------:R-:W3:Y:S01]  /*89d0*/  MUFU.EX2 R147, R147 ;  /* 0x0000009300937308 */ /* 0x000ee20000000800 */
[----:B----4-:R-:W-:Y:S01]  /*89e0*/  F2FP.BF16.F32.PACK_AB R105, R184, R153 ;  /* 0x00000099b869723e */ /* 0x010fe200000010ff */
[C---:B--2---:R-:W-:Y:S06]  /*89f0*/  HMMA.16816.F32.BF16 R24, R52.reuse, R60, R24 ;  /* 0x0000003c3418723c */ /* 0x044fec0000041818 */
[----:B------:R-:W-:Y:S02]  /*8a00*/  MUFU.EX2 R150, R150 ;  /* 0x0000009600967308 */ /* 0x000fe40000000800 */
[C---:B------:R-:W-:Y:S01]  /*8a10*/  HMMA.16816.F32.BF16 R28, R52.reuse, R62, R28 ;  /* 0x0000003e341c723c */ /* 0x040fe2000004181c */
[----:B------:R-:W2:Y:S05]  /*8a20*/  LDSM.16.MT88.4 R60, [R158+0xd800] ;  /* 0x00d800009e3c783b */ /* 0x000eaa0000004200 */
[----:B------:R-:W-:Y:S01]  /*8a30*/  MUFU.EX2 R183, R183 ;  /* 0x000000b700b77308 */ /* 0x000fe20000000800 */
[----:B---3--:R-:W-:Y:S01]  /*8a40*/  F2FP.BF16.F32.PACK_AB R107, R147, R186 ;  /* 0x000000ba936b723e */ /* 0x008fe200000010ff */
[C---:B-1----:R-:W-:Y:S06]  /*8a50*/  HMMA.16816.F32.BF16 R32, R52.reuse, R64, R32 ;  /* 0x000000403420723c */ /* 0x042fec0000041820 */
[----:B------:R-:W-:Y:S02]  /*8a60*/  MUFU.EX2 R185, R185 ;  /* 0x000000b900b97308 */ /* 0x000fe40000000800 */
[C---:B------:R-:W-:Y:S01]  /*8a70*/  HMMA.16816.F32.BF16 R36, R52.reuse, R66, R36 ;  /* 0x000000423424723c */ /* 0x040fe20000041824 */
[----:B------:R-:W1:Y:S05]  /*8a80*/  LDSM.16.MT88.4 R64, [R156+0x9c00] ;  /* 0x009c00009c40783b */ /* 0x000e6a0000004200 */
[----:B------:R-:W-:Y:S02]  /*8a90*/  MUFU.EX2 R180, R180 ;  /* 0x000000b400b47308 */ /* 0x000fe40000000800 */
[C---:B--2---:R-:W-:Y:S08]  /*8aa0*/  HMMA.16816.F32.BF16 R40, R52.reuse, R60, R40 ;  /* 0x0000003c3428723c */ /* 0x044ff00000041828 */
[----:B------:R-:W-:Y:S01]  /*8ab0*/  HMMA.16816.F32.BF16 R44, R52, R62, R44 ;  /* 0x0000003e342c723c */ /* 0x000fe2000004182c */
[----:B------:R-:W2:Y:S01]  /*8ac0*/  LDSM.16.MT88.4 R60, [R158+0x9c00] ;  /* 0x009c00009e3c783b */ /* 0x000ea20000004200 */
[----:B------:R-:W-:Y:S01]  /*8ad0*/  F2FP.BF16.F32.PACK_AB R52, R182, R207 ;  /* 0x000000cfb634723e */ /* 0x000fe200000010ff */
[----:B------:R-:W-:Y:S01]  /*8ae0*/  FADD.FTZ R207, R207, R130 ;  /* 0x00000082cfcf7221 */ /* 0x000fe20000010000 */
[----:B------:R-:W-:-:S02]  /*8af0*/  F2FP.BF16.F32.PACK_AB R53, R211, R190 ;  /* 0x000000bed335723e */ /* 0x000fc400000010ff */
[----:B------:R-:W-:Y:S01]  /*8b00*/  F2FP.BF16.F32.PACK_AB R54, R178, R205 ;  /* 0x000000cdb236723e */ /* 0x000fe200000010ff */
[----:B------:R-:W-:Y:S01]  /*8b10*/  FADD.FTZ R182, R182, R207 ;  /* 0x000000cfb6b67221 */ /* 0x000fe20000010000 */
[----:B------:R-:W-:-:S03]  /*8b20*/  F2FP.BF16.F32.PACK_AB R55, R188, R209 ;  /* 0x000000d1bc37723e */ /* 0x000fc600000010ff */
[----:B------:R-:W-:-:S04]  /*8b30*/  FADD.FTZ R205, R205, R182 ;  /* 0x000000b6cdcd7221 */ /* 0x000fc80000010000 */
[----:B-1----:R-:W-:Y:S01]  /*8b40*/  HMMA.16816.F32.BF16 R16, R52, R64, R16 ;  /* 0x000000403410723c */ /* 0x002fe20000041810 */
[----:B------:R-:W-:-:S07]  /*8b50*/  FADD.FTZ R178, R178, R205 ;  /* 0x000000cdb2b27221 */ /* 0x000fce0000010000 */
        /* <DEDUP_REMOVED lines=24> */
[----:B------:R-:W-:Y:S01]  /*8ce0*/  HMMA.16816.F32.BF16 R16, R52, R72, R16 ;  /* 0x000000483410723c */ /* 0x000fe20000041810 */
[--C-:B------:R-:W-:Y:S01]  /*8cf0*/  FFMA.FTZ R72, R145, UR4, -R154.reuse ;  /* 0x0000000491487c23 */ /* 0x100fe2000801089a */
[----:B------:R-:W-:Y:S01]  /*8d00*/  FFMA.FTZ R154, R140, UR4, -R154 ;  /* 0x000000048c9a7c23 */ /* 0x000fe2000801089a */
[----:B------:R-:W-:Y:S01]  /*8d10*/  MUFU.EX2 R145, R142 ;  /* 0x0000008e00917308 */ /* 0x000fe20000000800 */
[----:B------:R-:W-:-:S04]  /*8d20*/  FADD.FTZ R194, R197, R194 ;  /* 0x000000c2c5c27221 */ /* 0x000fc80000010000 */
[----:B-1----:R-:W-:Y:S01]  /*8d30*/  HMMA.16816.F32.BF16 R32, R52, R64, R32 ;  /* 0x000000403420723c */ /* 0x002fe20000041820 */
[----:B------:R-:W-:Y:S02]  /*8d40*/  FADD.FTZ R179, R179, R194 ;  /* 0x000000c2b3b37221 */ /* 0x000fe40000010000 */
[----:B------:R-:W1:Y:S02]  /*8d50*/  MUFU.EX2 R140, R72 ;  /* 0x00000048008c7308 */ /* 0x000e640000000800 */
[----:B------:R-:W-:-:S03]  /*8d60*/  FADD.FTZ R179, R146, R179 ;  /* 0x000000b392b37221 */ /* 0x000fc60000010000 */
[C---:B------:R-:W-:Y:S01]  /*8d70*/  HMMA.16816.F32.BF16 R36, R52.reuse, R66, R36 ;  /* 0x000000423424723c */ /* 0x040fe20000041824 */
[----:B------:R-:W3:Y:S01]  /*8d80*/  LDSM.16.MT88.4 R64, [R156+0xe000] ;  /* 0x00e000009c40783b */ /* 0x000ee20000004200 */
[----:B------:R-:W-:Y:S01]  /*8d90*/  FADD.FTZ R148, R148, R179 ;  /* 0x000000b394947221 */ /* 0x000fe20000010000 */
[----:B------:R-:W-:Y:S03]  /*8da0*/  MUFU.EX2 R154, R154 ;  /* 0x0000009a009a7308 */ /* 0x000fe60000000800 */
[----:B------:R-:W-:Y:S02]  /*8db0*/  FADD.FTZ R148, R155, R148 ;  /* 0x000000949b947221 */ /* 0x000fe40000010000 */
[C---:B------:R-:W-:Y:S08]  /*8dc0*/  HMMA.16816.F32.BF16 R20, R52.reuse, R74, R20 ;  /* 0x0000004a3414723c */ /* 0x040ff00000041814 */
        /* <DEDUP_REMOVED lines=10> */
[----:B------:R-:W-:Y:S01]  /*8e70*/  HMMA.16816.F32.BF16 R44, R52, R62, R44 ;  /* 0x0000003e342c723c */ /* 0x000fe2000004182c */
[----:B------:R-:W2:Y:S04]  /*8e80*/  LDSM.16.MT88.4 R60, [R156+0xa400] ;  /* 0x00a400009c3c783b */ /* 0x000ea80000004200 */
[----:B------:R-:W5:Y:S03]  /*8e90*/  LDSM.16.MT88.4 R52, [R158+0xc400] ;  /* 0x00c400009e34783b */ /* 0x000f660000004200 */
[C---:B----4-:R-:W-:Y:S08]  /*8ea0*/  HMMA.16816.F32.BF16 R8, R104.reuse, R68, R8 ;  /* 0x000000446808723c */ /* 0x050ff00000041808 */
[C---:B------:R-:W-:Y:S01]  /*8eb0*/  HMMA.16816.F32.BF16 R12, R104.reuse, R70, R12 ;  /* 0x00000046680c723c */ /* 0x040fe2000004180c */
[----:B------:R-:W-:Y:S07]  /*8ec0*/  LDSM.16.MT88.4 R68, [R158+0xa800] ;  /* 0x00a800009e44783b */ /* 0x000fee0000004200 */
[C---:B---3--:R-:W-:Y:S01]  /*8ed0*/  HMMA.16816.F32.BF16 R36, R104.reuse, R66, R36 ;  /* 0x000000426824723c */ /* 0x048fe20000041824 */
[--C-:B------:R-:W-:Y:S01]  /*8ee0*/  FFMA.FTZ R66, R125, UR4, -R128.reuse ;  /* 0x000000047d427c23 */ /* 0x100fe20008010880 */
[----:B------:R-:W-:Y:S06]  /*8ef0*/  MUFU.EX2 R67, R126 ;  /* 0x0000007e00437308 */ /* 0x000fec0000000800 */
[C---:B------:R-:W-:Y:S02]  /*8f00*/  HMMA.16816.F32.BF16 R32, R104.reuse, R64, R32 ;  /* 0x000000406820723c */ /* 0x040fe40000041820 */
[----:B------:R-:W-:Y:S06]  /*8f10*/  MUFU.EX2 R65, R144 ;  /* 0x0000009000417308 */ /* 0x000fec0000000800 */
[C---:B--2---:R-:W-:Y:S02]  /*8f20*/  HMMA.16816.F32.BF16 R16, R104.reuse, R60, R16 ;  /* 0x0000003c6810723c */ /* 0x044fe40000041810 */
[----:B------:R-:W-:Y:S06]  /*8f30*/  MUFU.EX2 R64, R177 ;  /* 0x000000b100407308 */ /* 0x000fec0000000800 */
[C---:B------:R-:W-:Y:S01]  /*8f40*/  HMMA.16816.F32.BF16 R20, R104.reuse, R62, R20 ;  /* 0x0000003e6814723c */ /* 0x040fe20000041814 */
[----:B------:R-:W2:Y:S01]  /*8f50*/  LDSM.16.MT88.4 R60, [R158+0xe400] ;  /* 0x00e400009e3c783b */ /* 0x000ea20000004200 */
[----:B------:R-:W3:Y:S06]  /*8f60*/  MUFU.EX2 R66, R66 ;  /* 0x0000004200427308 */ /* 0x000eec0000000800 */
[C---:B-----5:R-:W-:Y:S08]  /*8f70*/  HMMA.16816.F32.BF16 R24, R104.reuse, R52, R24 ;  /* 0x000000346818723c */ /* 0x060ff00000041818 */
[C---:B------:R-:W-:Y:S01]  /*8f80*/  HMMA.16816.F32.BF16 R28, R104.reuse, R54, R28 ;  /* 0x00000036681c723c */ /* 0x040fe2000004181c */
[----:B------:R-:W4:Y:S07]  /*8f90*/  LDSM.16.MT88.4 R52, [R156+0xe400] ;  /* 0x00e400009c34783b */ /* 0x000f2e0000004200 */
[----:B--2---:R-:W-:Y:S01]  /*8fa0*/  HMMA.16816.F32.BF16 R40, R104, R60, R40 ;  /* 0x0000003c6828723c */ /* 0x004fe20000041828 */
[--C-:B------:R-:W-:Y:S01]  /*8fb0*/  FFMA.FTZ R60, R131, UR4, -R128.reuse ;  /* 0x00000004833c7c23 */ /* 0x100fe20008010880 */
[----:B------:R-:W-:Y:S01]  /*8fc0*/  FFMA.FTZ R61, R141, UR4, -R128 ;  /* 0x000000048d3d7c23 */ /* 0x000fe20008010880 */
[----:B------:R-:W-:-:S04]  /*8fd0*/  MOV R128, R56 ;  /* 0x0000003800807202 */ /* 0x000fc80000000f00 */
[----:B------:R-:W-:Y:S01]  /*8fe0*/  MUFU.EX2 R60, R60 ;  /* 0x0000003c003c7308 */ /* 0x000fe20000000800 */
[C---:B------:R-:W-:Y:S07]  /*8ff0*/  HMMA.16816.F32.BF16 R44, R104.reuse, R62, R44 ;  /* 0x0000003e682c723c */ /* 0x040fee000004182c */
[----:B------:R-:W2:Y:S01]  /*9000*/  MUFU.EX2 R61, R61 ;  /* 0x0000003d003d7308 */ /* 0x000ea20000000800 */
[C---:B----4-:R-:W-:Y:S08]  /*9010*/  HMMA.16816.F32.BF16 R48, R104.reuse, R52, R48 ;  /* 0x000000346830723c */ /* 0x050ff00000041830 */
[----:B------:R-:W-:Y:S01]  /*9020*/  HMMA.16816.F32.BF16 R104, R104, R54, R4 ;  /* 0x000000366868723c */ /* 0x000fe20000041804 */
[----:B-1----:R-:W-:Y:S01]  /*9030*/  F2FP.BF16.F32.PACK_AB R4, R140, R145 ;  /* 0x000000918c04723e */ /* 0x002fe200000010ff */
[----:B------:R-:W-:Y:S01]  /*9040*/  FADD.FTZ R145, R145, R148 ;  /* 0x0000009491917221 */ /* 0x000fe20000010000 */
[----:B---3--:R-:W-:-:S02]  /*9050*/  F2FP.BF16.F32.PACK_AB R5, R66, R67 ;  /* 0x000000434205723e */ /* 0x008fc400000010ff */
[----:B------:R-:W-:Y:S01]  /*9060*/  F2FP.BF16.F32.PACK_AB R6, R64, R65 ;  /* 0x000000414006723e */ /* 0x000fe200000010ff */
        /* <DEDUP_REMOVED lines=8> */
[----:B------:R-:W-:Y:S01]  /*90f0*/  HMMA.16816.F32.BF16 R80, R4, R84, R24 ;  /* 0x000000540450723c */ /* 0x000fe20000041818 */
[----:B------:R-:W-:Y:S01]  /*9100*/  FADD.FTZ R25, R101, R0 ;  /* 0x0000000065197221 */ /* 0x000fe20000010000 */
[----:B------:R-:W-:-:S02]  /*9110*/  MOV R0, R3 ;  /* 0x0000000300007202 */ /* 0x000fc40000000f00 */
[----:B------:R-:W-:Y:S01]  /*9120*/  @P0 MOV R0, R3 ;  /* 0x0000000300000202 */ /* 0x000fe20000000f00 */
[----:B------:R-:W-:-:S03]  /*9130*/  FADD.FTZ R25, R120, R25 ;  /* 0x0000001978197221 */ /* 0x000fc60000010000 */
[----:B------:R-:W-:Y:S01]  /*9140*/  HMMA.16816.F32.BF16 R72, R4, R76, R16 ;  /* 0x0000004c0448723c */ /* 0x000fe20000041810 */
[----:B------:R-:W-:Y:S01]  /*9150*/  FADD.FTZ R118, R118, R25 ;  /* 0x0000001976767221 */ /* 0x000fe20000010000 */
[----:B------:R-:W2:Y:S03]  /*9160*/  LDSM.16.MT88.4 R16, [R156+0xac00] ;  /* 0x00ac00009c10783b */ /* 0x000ea60000004200 */
[----:B------:R-:W-:-:S03]  /*9170*/  FADD.FTZ R59, R59, R118 ;  /* 0x000000763b3b7221 */ /* 0x000fc60000010000 */
[----:B------:R-:W-:Y:S01]  /*9180*/  HMMA.16816.F32.BF16 R76, R4, R78, R20 ;  /* 0x0000004e044c723c */ /* 0x000fe20000041814 */
[----:B------:R-:W-:Y:S01]  /*9190*/  FADD.FTZ R136, R136, R59 ;  /* 0x0000003b88887221 */ /* 0x000fe20000010000 */
[----:B------:R-:W-:Y:S03]  /*91a0*/  MUFU.EX2 R23, R121 ;  /* 0x0000007900177308 */ /* 0x000fe60000000800 */
[----:B------:R-:W-:-:S03]  /*91b0*/  FADD.FTZ R136, R143, R136 ;  /* 0x000000888f887221 */ /* 0x000fc60000010000 */
[----:B------:R-:W-:Y:S01]  /*91c0*/  HMMA.16816.F32.BF16 R84, R4, R86, R28 ;  /* 0x000000560454723c */ /* 0x000fe2000004181c */
[----:B------:R-:W-:Y:S01]  /*91d0*/  FADD.FTZ R139, R139, R136 ;  /* 0x000000888b8b7221 */ /* 0x000fe20000010000 */
[----:B------:R-:W3:Y:S03]  /*91e0*/  MUFU.EX2 R20, R124 ;  /* 0x0000007c00147308 */ /* 0x000ee60000000800 */
[----:B------:R-:W-:-:S03]  /*91f0*/  FADD.FTZ R139, R134, R139 ;  /* 0x0000008b868b7221 */ /* 0x000fc60000010000 */
[----:B------:R-:W-:Y:S01]  /*9200*/  HMMA.16816.F32.BF16 R88, R4, R92, R32 ;  /* 0x0000005c0458723c */ /* 0x000fe20000041820 */
[----:B------:R-:W-:Y:S01]  /*9210*/  FADD.FTZ R190, R190, R139 ;  /* 0x0000008bbebe7221 */ /* 0x000fe20000010000 */
[----:B------:R-:W4:Y:S03]  /*9220*/  MUFU.EX2 R21, R123 ;  /* 0x0000007b00157308 */ /* 0x000f260000000800 */
        /* <DEDUP_REMOVED lines=11> */
[----:B------:R-:W-:Y:S02]  /*92e0*/  HMMA.16816.F32.BF16 R92, R4, R94, R36 ;  /* 0x0000005e045c723c */ /* 0x000fe40000041824 */
[----:B------:R-:W-:-:S04]  /*92f0*/  FADD.FTZ R153, R153, R196 ;  /* 0x000000c499997221 */ /* 0x000fc80000010000 */
[----:B------:R-:W-:Y:S02]  /*9300*/  FADD.FTZ R153, R184, R153 ;  /* 0x00000099b8997221 */ /* 0x000fe40000010000 */
        /* <DEDUP_REMOVED lines=24> */
[----:B------:R-:W-:-:S06]  /*9490*/  FADD.FTZ R180, R180, R21 ;  /* 0x00000015b4b47221 */ /* 0x000fcc0000010000 */
        /* <DEDUP_REMOVED lines=8> */
[----:B------:R-:W-:Y:S01]  /*9520*/  HMMA.16816.F32.BF16 R104, R4, R14, R104 ;  /* 0x0000000e0468723c */ /* 0x000fe20000041868 */
[----:B------:R-:W-:-:S04]  /*9530*/  NOP ;  /* 0x0000000000007918 */ /* 0x000fc80000000000 */
[----:B------:R-:W-:-:S15]  /*9540*/  @P0 BRA `(.L_x_2253) ;  /* 0x0000000000040947 */ /* 0x000fde0003800000 */
.L_x_2247:
[----:B------:R-:W-:-:S07]  /*9550*/  IADD3 R138, PT, PT, R128, -0x1, RZ ;  /* 0xffffffff808a7810 */ /* 0x000fce0007ffe0ff */
.L_x_2253:
        /* <DEDUP_REMOVED lines=13> */
[----:B------:R-:W3:Y:S01]  /*9630*/  LDCU.64 UR6, c[0x0][0x3a0] ;  /* 0x00007400ff0677ac */ /* 0x000ee20008000a00 */
[----:B------:R-:W4:Y:S01]  /*9640*/  LDCU.64 UR8, c[0x0][0x3a8] ;  /* 0x00007500ff0877ac */ /* 0x000f220008000a00 */
[----:B-1----:R-:W-:-:S12]  /*9650*/  ULEA UR5, UR5, UR10, 0x18 ;  /* 0x0000000a05057291 */ /* 0x002fd8000f8ec0ff */
.L_x_2258:
[----:B------:R-:W-:Y:S01]  /*9660*/  @!P0 IADD3 R0, P1, PT, RZ, -R176, RZ ;  /* 0x800000b0ff008210 */ /* 0x000fe20007f3e0ff */
[----:B------:R-:W1:Y:S01]  /*9670*/  @!P0 LDC R118, c[0x0][0x3c0] ;  /* 0x0000f000ff768b82 */ /* 0x000e620000000800 */
[C---:B------:R-:W-:Y:S01]  /*9680*/  LOP3.LUT R169, R168.reuse, 0x18, RZ, 0xc0, !PT ;  /* 0x00000018a8a97812 */ /* 0x040fe200078ec0ff */
[----:B------:R-:W-:Y:S01]  /*9690*/  IMAD.MOV.U32 R4, RZ, RZ, R167 ;  /* 0x000000ffff047224 */ /* 0x000fe200078e00a7 */
[----:B------:R-:W-:Y:S05]  /*96a0*/  DEPBAR.LE SB0, 0x0 ;  /* 0x000080000000791a */ /* 0x000fea0000000000 */
[----:B------:R-:W-:Y:S01]  /*96b0*/  BAR.SYNC.DEFER_BLOCKING 0x0 ;  /* 0x0000000000007b1d */ /* 0x000fe20000010000 */
[----:B------:R-:W-:Y:S02]  /*96c0*/  IMAD.SHL.U32 R170, R168, 0x8, RZ ;  /* 0x00000008a8aa7824 */ /* 0x000fe400078e00ff */
[----:B------:R-:W-:Y:S02]  /*96d0*/  IMAD.MOV.U32 R2, RZ, RZ, R166 ;  /* 0x000000ffff027224 */ /* 0x000fe400078e00a6 */
[----:B-1----:R-:W-:Y:S04]  /*96e0*/  @!P0 IMAD.SHL.U32 R5, R118, 0x80, RZ ;  /* 0x0000008076058824 */ /* 0x002fe800078e00ff */
[----:B------:R-:W-:Y:S05]  /*96f0*/  @!P0 IMAD.X R5, RZ, RZ, ~R5, P1 ;  /* 0x000000ffff058224 */ /* 0x000fea00008e0e05 */
[----:B------:R-:W-:Y:S01]  /*9700*/  @!P0 SHF.R.S64 R0, R0, 0x1f, R5 ;  /* 0x0000001f00008819 */ /* 0x000fe20000001005 */
[----:B------:R-:W1:Y:S03]  /*9710*/  LDC R181, c[0x0][0x3c4] ;  /* 0x0000f100ffb57b82 */ /* 0x000e660000000800 */
[----:B------:R-:W-:Y:S02]  /*9720*/  @!P0 IADD3 R167, P1, PT, R167, R0, RZ ;  /* 0x00000000a7a78210 */ /* 0x000fe40007f3e0ff */
[----:B------:R-:W-:Y:S02]  /*9730*/  LOP3.LUT R0, R170, 0xd8, RZ, 0xc0, !PT ;  /* 0x000000d8aa007812 */ /* 0x000fe400078ec0ff */
        /* <DEDUP_REMOVED lines=48> */
[----:B------:R-:W5:Y:S03]  /*9a40*/  LDG.E R8, desc[UR16][R16.64] ;  /* 0x0000001010087981 */ /* 0x000f66000c1e1900 */
[-C--:B--2---:R-:W-:Y:S01]  /*9a50*/  IMAD.WIDE.U32 R10, R7, R118.reuse, RZ ;  /* 0x00000076070a7225 */ /* 0x084fe200078e00ff */
[----:B------:R-:W5:Y:S02]  /*9a60*/  LDG.E R5, desc[UR16][R14.64] ;  /* 0x000000100e057981 */ /* 0x000f64000c1e1900 */
[----:B------:R-:W-:Y:S05]  /*9a70*/  SHF.R.S32.HI R9, RZ, 0x1f, R7 ;  /* 0x0000001fff097819 */ /* 0x000fea0000011407 */
[----:B------:R-:W-:Y:S04]  /*9a80*/  IMAD R6, R9, R118, RZ ;  /* 0x0000007609067224 */ /* 0x000fe800078e02ff */
        /* <DEDUP_REMOVED lines=10> */
.L_x_2255:
[----:B------:R-:W-:Y:S01]  /*9b30*/  LOP3.LUT R119, R0, R169, RZ, 0x3c, !PT ;  /* 0x000000a900777212 */ /* 0x000fe200078e3cff */
[----:B------:R-:W-:Y:S01]  /*9b40*/  IMAD.MOV.U32 R188, RZ, RZ, R167 ;  /* 0x000000ffffbc7224 */ /* 0x000fe200078e00a7 */
[----:B------:R-:W-:Y:S01]  /*9b50*/  LOP3.LUT R116, R170, 0x1f20, RZ, 0xc0, !PT ;  /* 0x00001f20aa747812 */ /* 0x000fe200078ec0ff */
[--C-:B------:R-:W-:Y:S01]  /*9b60*/  IMAD.MOV.U32 R189, RZ, RZ, R166.reuse ;  /* 0x000000ffffbd7224 */ /* 0x100fe200078e00a6 */
[C---:B-1----:R-:W-:Y:S01]  /*9b70*/  SHF.L.U64.HI R181, R118.reuse, 0x6, R181 ;  /* 0x0000000676b57819 */ /* 0x042fe200000102b5 */
[----:B------:R-:W-:Y:S01]  /*9b80*/  IMAD.SHL.U32 R2, R118, 0x40, RZ ;  /* 0x0000004076027824 */ /* 0x000fe200078e00ff */
[----:B------:R-:W-:Y:S01]  /*9b90*/  LOP3.LUT R116, R116, R119, RZ, 0xfc, !PT ;  /* 0x0000007774747212 */ /* 0x000fe200078efcff */
[----:B------:R-:W-:Y:S03]  /*9ba0*/  VIADD R178, R178, 0xffffffff ;  /* 0xffffffffb2b27836 */ /* 0x000fe60000000000 */
[----:B------:R-:W-:Y:S02]  /*9bb0*/  LEA R119, R116, UR5, 0x1 ;  /* 0x0000000574777c11 */ /* 0x000fe4000f8e08ff */
[C---:B------:R-:W-:Y:S03]  /*9bc0*/  IADD3 R182, P1, PT, R2.reuse, R167, RZ ;  /* 0x000000a702b67210 */ /* 0x040fe60007f3e0ff */
[----:B------:R-:W-:Y:S01]  /*9bd0*/  @!PT LDS RZ, [RZ] ;  /* 0x00000000fffff984 */ /* 0x000fe20000000800 */
[----:B------:R-:W-:Y:S01]  /*9be0*/  @!PT LDS RZ, [RZ] ;  /* 0x00000000fffff984 */ /* 0x000fe20000000800 */
[----:B------:R-:W-:Y:S01]  /*9bf0*/  @!PT LDS RZ, [RZ] ;  /* 0x00000000fffff984 */ /* 0x000fe20000000800 */
[----:B------:R1:W-:Y:S01]  /*9c00*/  LDGSTS.E.BYPASS.LTC128B.128 [R119+0x9000], desc[UR16][R188.64] ;  /* 0x09000000bc777fae */ /* 0x0003e2000b981a10 */
[C---:B------:R-:W-:Y:S01]  /*9c10*/  IADD3 R184, P2, PT, R2.reuse, R182, RZ ;  /* 0x000000b602b87210 */ /* 0x040fe20007f5e0ff */
[C---:B------:R-:W-:Y:S03]  /*9c20*/  IMAD.X R183, R181.reuse, 0x1, R166, P1 ;  /* 0x00000001b5b77824 */ /* 0x040fe600008e06a6 */
[----:B------:R1:W-:Y:S01]  /*9c30*/  LDGSTS.E.BYPASS.LTC128B.128 [R119+0xb000], desc[UR16][R188.64+0x40] ;  /* 0x0b000040bc777fae */ /* 0x0003e2000b981a10 */
[----:B------:R-:W-:Y:S01]  /*9c40*/  IADD3 R186, P1, PT, R2, R184, RZ ;  /* 0x000000b802ba7210 */ /* 0x000fe20007f3e0ff */
[C---:B------:R-:W-:Y:S03]  /*9c50*/  IMAD.X R185, R181.reuse, 0x1, R183, P2 ;  /* 0x00000001b5b97824 */ /* 0x040fe600010e06b7 */
[----:B------:R1:W-:Y:S01]  /*9c60*/  LDGSTS.E.BYPASS.LTC128B.128 [R119+0xd000], desc[UR16][R188.64+0x80] ;  /* 0x0d000080bc777fae */ /* 0x0003e2000b981a10 */
[----:B------:R-:W-:Y:S01]  /*9c70*/  IMAD.X R187, R181, 0x1, R185, P1 ;  /* 0x00000001b5bb7824 */ /* 0x000fe200008e06b9 */
[----:B------:R-:W-:Y:S03]  /*9c80*/  ISETP.GT.AND P1, PT, R178, R163, PT ;  /* 0x000000a3b200720c */ /* 0x000fe60003f24270 */
[----:B------:R1:W-:Y:S05]  /*9c90*/  LDGSTS.E.BYPASS.LTC128B.128 [R119+0x9800], desc[UR16][R182.64] ;  /* 0x09800000b6777fae */ /* 0x0003ea000b981a10 */
        /* <DEDUP_REMOVED lines=13> */
[----:B------:R-:W4:Y:S05]  /*9d70*/  LDSM.16.M88.4 R136, [R160+0x3c00] ;  /* 0x003c0000a088783b */ /* 0x000f2a0000000200 */
[----:B------:R-:W1:Y:S05]  /*9d80*/  LDSM.16.M88.4 R140, [R160+0x4000] ;  /* 0x00400000a08c783b */ /* 0x000e6a0000000200 */
[----:B------:R-:W1:Y:S05]  /*9d90*/  LDSM.16.M88.4 R144, [R160+0x4400] ;  /* 0x00440000a090783b */ /* 0x000e6a0000000200 */
[----:B------:R-:W1:Y:S05]  /*9da0*/  LDSM.16.M88.4 R148, [R160+0x4800] ;  /* 0x00480000a094783b */ /* 0x000e6a0000000200 */
[----:B------:R-:W1:Y:S01]  /*9db0*/  LDSM.16.M88.4 R152, [R160+0x4c00] ;  /* 0x004c0000a098783b */ /* 0x000e620000000200 */
[C---:B-----5:R-:W-:Y:S08]  /*9dc0*/  HMMA.16816.F32.BF16 R4, R120.reuse, R124, RZ ;  /* 0x0000007c7804723c */ /* 0x060ff000000418ff */
[C---:B------:R-:W-:Y:S01]  /*9dd0*/  HMMA.16816.F32.BF16 R8, R120.reuse, R126, RZ ;  /* 0x0000007e7808723c */ /* 0x040fe200000418ff */
[----:B------:R-:W-:Y:S07]  /*9de0*/  LDSM.16.M88.4 R124, [R159] ;  /* 0x000000009f7c783b */ /* 0x000fee0000000200 */
[C---:B--2---:R-:W-:Y:S08]  /*9df0*/  HMMA.16816.F32.BF16 R12, R120.reuse, R128, RZ ;  /* 0x00000080780c723c */ /* 0x044ff000000418ff */
        /* <DEDUP_REMOVED lines=188> */
[----:B------:R-:W-:Y:S11]  /*a9c0*/  ISETP.GE.U32.AND P5, PT, R116, R2, PT ;  /* 0x000000027400720c */ /* 0x000ff60003fa6070 */
[----:B------:R-:W-:Y:S02]  /*a9d0*/  @P6 IADD3 R122, PT, PT, R122, 0x1, RZ ;  /* 0x000000017a7a6810 */ /* 0x000fe40007ffe0ff */
[----:B------:R-:W-:Y:S03]  /*a9e0*/  @P5 VIADD R120, R120, 0x1 ;  /* 0x0000000178785836 */ /* 0x000fe60000000000 */
[----:B------:R-:W-:Y:S02]  /*a9f0*/  @!P3 IMAD.MOV R122, RZ, RZ, -R122 ;  /* 0x000000ffff7ab224 */ /* 0x000fe400078e0a7a */
[----:B------:R-:W-:Y:S05]  /*aa00*/  @!P1 IMAD.MOV R120, RZ, RZ, -R120 ;  /* 0x000000ffff789224 */ /* 0x000fea00078e0a78 */
[C---:B------:R-:W-:Y:S02]  /*aa10*/  SEL R129, R127.reuse, R120, !P2 ;  /* 0x000000787f817207 */ /* 0x040fe40005000000 */
[----:B------:R-:W-:Y:S01]  /*aa20*/  SEL R127, R127, R122, !P2 ;  /* 0x0000007a7f7f7207 */ /* 0x000fe20005000000 */
[----:B------:R-:W1:Y:S01]  /*aa30*/  LDC.64 R120, c[0x0][0x3b8] ;  /* 0x0000ee00ff787b82 */ /* 0x000e620000000a00 */
        /* <DEDUP_REMOVED lines=21> */
.L_x_2257:
        /* <DEDUP_REMOVED lines=24> */
.L_x_2256:
        /* <DEDUP_REMOVED lines=33> */
[----:B-1----:R-:W-:Y:S08]  /*af20*/  SHFL.BFLY PT, R125, R118, 0x2, 0x1f ;  /* 0x0c401f00767d7f89 */ /* 0x002ff000000e0000 */
        /* <DEDUP_REMOVED lines=128> */
[----:B------:R-:W-:Y:S02]  /*b730*/  ISETP.GT.AND P1, PT, R178, R163, PT ;  /* 0x000000a3b200720c */ /* 0x000fe40003f24270 */
        /* <DEDUP_REMOVED lines=311> */
.L_x_2254:
        /* <DEDUP_REMOVED lines=10> */
[----:B------:R-:W2:Y:S01]  /*cb50*/  LDC.64 R44, c[0x0][0x430] ;  /* 0x00010c00ff2c7b82 */ /* 0x000ea20000000a00 */
[----:B------:R-:W-:Y:S01]  /*cb60*/  LOP3.LUT R7, R6, 0x3e00, R7, 0xf8, !PT ;  /* 0x00003e0006077812 */ /* 0x000fe200078ef807 */
[----:B------:R-:W-:Y:S01]  /*cb70*/  BSSY.RECONVERGENT B0, `(.L_x_2259) ;  /* 0x0000091000007945 */ /* 0x000fe20003800200 */
[----:B------:R-:W-:-:S05]  /*cb80*/  LOP3.LUT R6, R169, 0xc0, R170, 0xf8, !PT ;  /* 0x000000c0a9067812 */ /* 0x000fca00078ef8aa */
[----:B------:R-:W-:Y:S01]  /*cb90*/  BAR.SYNC.DEFER_BLOCKING 0x0 ;  /* 0x0000000000007b1d */ /* 0x000fe20000010000 */
[----:B------:R-:W-:Y:S02]  /*cba0*/  LOP3.LUT P2, RZ, R168, 0x3, RZ, 0xc0, !PT ;  /* 0x00000003a8ff7812 */ /* 0x000fe4000784c0ff */
[----:B------:R-:W-:Y:S02]  /*cbb0*/  LOP3.LUT R51, R40, 0x30, RZ, 0xc0, !PT ;  /* 0x0000003028337812 */ /* 0x000fe400078ec0ff */
[----:B------:R-:W-:Y:S01]  /*cbc0*/  MOV R46, 0xff800000 ;  /* 0xff800000002e7802 */ /* 0x000fe20000000f00 */
[----:B-1----:R-:W-:Y:S01]  /*cbd0*/  FADD.FTZ R4, R4, R179 ;  /* 0x000000b304047221 */ /* 0x002fe20000010000 */
[----:B---3--:R-:W-:-:S04]  /*cbe0*/  FADD.FTZ R9, R9, R180 ;  /* 0x000000b409097221 */ /* 0x008fc80000010000 */
[----:B------:R-:W1:Y:S04]  /*cbf0*/  SHFL.BFLY PT, R43, R4, 0x1, 0x1f ;  /* 0x0c201f00042b7f89 */ /* 0x000e6800000e0000 */
[----:B------:R-:W3:Y:S01]  /*cc00*/  SHFL.BFLY PT, R42, R9, 0x1, 0x1f ;  /* 0x0c201f00092a7f89 */ /* 0x000ee200000e0000 */
[----:B--2---:R-:W-:Y:S01]  /*cc10*/  IMAD R44, R44, UR6, R173 ;  /* 0x000000062c2c7c24 */ /* 0x004fe2000f8e02ad */
[----:B-----5:R-:W-:-:S04]  /*cc20*/  SHF.R.U32.HI R3, RZ, 0x3, R3 ;  /* 0x00000003ff037819 */ /* 0x020fc80000011603 */
[----:B------:R-:W-:Y:S01]  /*cc30*/  SHF.L.U32 R11, R3, 0x5, RZ ;  /* 0x00000005030b7819 */ /* 0x000fe200000006ff */
[----:B-1----:R-:W-:Y:S01]  /*cc40*/  FADD.FTZ R43, R4, R43 ;  /* 0x0000002b042b7221 */ /* 0x002fe20000010000 */
[----:B------:R-:W-:Y:S01]  /*cc50*/  LOP3.LUT R4, R41, 0x4, RZ, 0xc0, !PT ;  /* 0x0000000429047812 */ /* 0x000fe200078ec0ff */
[----:B---3--:R-:W-:Y:S02]  /*cc60*/  FADD.FTZ R42, R9, R42 ;  /* 0x0000002a092a7221 */ /* 0x008fe40000010000 */
[----:B------:R-:W1:Y:S01]  /*cc70*/  MUFU.RCP R8, R43 ;  /* 0x0000002b00087308 */ /* 0x000e620000001000 */
[----:B------:R-:W-:Y:S02]  /*cc80*/  LOP3.LUT R4, R4, 0xf00, R41, 0xf8, !PT ;  /* 0x00000f0004047812 */ /* 0x000fe400078ef829 */
[----:B------:R-:W-:Y:S02]  /*cc90*/  FSETP.NE.FTZ.AND P1, PT, R43, RZ, PT ;  /* 0x000000ff2b00720b */ /* 0x000fe40003f35000 */
[----:B------:R-:W-:-:S02]  /*cca0*/  LOP3.LUT R4, R4, 0x20, R11, 0xf8, !PT ;  /* 0x0000002004047812 */ /* 0x000fc400078ef80b */
[----:B------:R-:W-:Y:S01]  /*ccb0*/  LOP3.LUT R11, R7, 0x20, R170, 0xf8, !PT ;  /* 0x00000020070b7812 */ /* 0x000fe200078ef8aa */
[----:B------:R-:W2:Y:S01]  /*ccc0*/  MUFU.RCP R5, R42 ;  /* 0x0000002a00057308 */ /* 0x000ea20000001000 */
[----:B------:R-:W-:Y:S02]  /*ccd0*/  FSETP.NE.FTZ.AND P0, PT, R42, RZ, PT ;  /* 0x000000ff2a00720b */ /* 0x000fe40003f15000 */
[----:B------:R-:W-:Y:S02]  /*cce0*/  LOP3.LUT R6, R11, R6, RZ, 0xfc, !PT ;  /* 0x000000060b067212 */ /* 0x000fe400078efcff */
[----:B------:R-:W-:Y:S02]  /*ccf0*/  SHF.L.U32 R9, R168, 0x2, RZ ;  /* 0x00000002a8097819 */ /* 0x000fe400000006ff */
[----:B------:R-:W-:Y:S01]  /*cd00*/  LEA R6, R6, UR5, 0x2 ;  /* 0x0000000506067c11 */ /* 0x000fe2000f8e10ff */
[----:B------:R-:W3:Y:S01]  /*cd10*/  @P1 LDC R49, c[0x0][0x458] ;  /* 0x00011600ff311b82 */ /* 0x000ee20000000800 */
[----:B-1----:R-:W-:Y:S01]  /*cd20*/  FSEL R7, R8, 1, P1 ;  /* 0x3f80000008077808 */ /* 0x002fe20000800000 */
[----:B------:R-:W1:Y:S01]  /*cd30*/  @P1 MUFU.LG2 R43, R43 ;  /* 0x0000002b002b1308 */ /* 0x000e620000000c00 */
[----:B------:R-:W-:-:S02]  /*cd40*/  LOP3.LUT R9, R9, 0xd8, RZ, 0xc0, !PT ;  /* 0x000000d809097812 */ /* 0x000fc400078ec0ff */
[----:B------:R-:W-:Y:S01]  /*cd50*/  SHF.R.U32.HI R168, RZ, 0x2, R168 ;  /* 0x00000002ffa87819 */ /* 0x000fe200000116a8 */
[C---:B------:R-:W-:Y:S01]  /*cd60*/  FMUL.FTZ R112, R7.reuse, R112 ;  /* 0x0000007007707220 */ /* 0x040fe20000410000 */
[C---:B------:R-:W-:Y:S01]  /*cd70*/  FMUL.FTZ R113, R7.reuse, R113 ;  /* 0x0000007107717220 */ /* 0x040fe20000410000 */
[----:B------:R-:W-:Y:S01]  /*cd80*/  FMUL.FTZ R68, R7, R68 ;  /* 0x0000004407447220 */ /* 0x000fe20000410000 */
        /* <DEDUP_REMOVED lines=48> */
[----:B------:R2:W-:Y:S01]  /*d090*/  STS.64 [R6], R112 ;  /* 0x0000007006007388 */ /* 0x0005e20000000a00 */
[C---:B------:R-:W-:Y:S01]  /*d0a0*/  IADD3 R8, PT, PT, R6.reuse, -R7, RZ ;  /* 0x8000000706087210 */ /* 0x040fe20007ffe0ff */
[----:B------:R-:W5:Y:S01]  /*d0b0*/  @P0 LDC R47, c[0x0][0x458] ;  /* 0x00011600ff2f0b82 */ /* 0x000f620000000800 */
[-C--:B------:R-:W-:Y:S01]  /*d0c0*/  IADD3 R7, PT, PT, R6, -R5.reuse, RZ ;  /* 0x8000000506077210 */ /* 0x080fe20007ffe0ff */
[----:B------:R2:W-:Y:S01]  /*d0d0*/  STS.64 [R6+0x400], R114 ;  /* 0x0004007206007388 */ /* 0x0005e20000000a00 */
[----:B------:R-:W-:Y:S01]  /*d0e0*/  IADD3 R5, PT, PT, R8, -R5, RZ ;  /* 0x8000000508057210 */ /* 0x000fe20007ffe0ff */
[----:B------:R-:W4:Y:S01]  /*d0f0*/  @P0 MUFU.LG2 R42, R42 ;  /* 0x0000002a002a0308 */ /* 0x000f220000000c00 */
[----:B------:R-:W-:Y:S01]  /*d100*/  LOP3.LUT R9, R9, 0x18, R40, 0x78, !PT ;  /* 0x0000001809097812 */ /* 0x000fe200078e7828 */
[----:B------:R2:W-:Y:S01]  /*d110*/  STS.64 [R8+0x20], R68 ;  /* 0x0000204408007388 */ /* 0x0005e20000000a00 */
[----:B-1----:R-:W-:Y:S01]  /*d120*/  @P1 FMUL.FTZ R43, R43, 0.69314718246459960938 ;  /* 0x3f3172182b2b1820 */ /* 0x002fe20000410000 */
[----:B------:R-:W-:-:S02]  /*d130*/  LOP3.LUT R51, R51, 0x7, R168, 0xf8, !PT ;  /* 0x0000000733337812 */ /* 0x000fc400078ef8a8 */
[----:B------:R2:W-:Y:S01]  /*d140*/  STS.64 [R8+0x420], R70 ;  /* 0x0004204608007388 */ /* 0x0005e20000000a00 */
[----:B------:R-:W-:Y:S01]  /*d150*/  LOP3.LUT R4, R4, R9, RZ, 0xfc, !PT ;  /* 0x0000000904047212 */ /* 0x000fe200078efcff */
[----:B---3--:R-:W-:Y:S02]  /*d160*/  @P1 FFMA.FTZ R46, R2, R49, R43 ;  /* 0x00000031022e1223 */ /* 0x008fe4000001002b */
[----:B------:R2:W-:Y:S01]  /*d170*/  STS.64 [R7+0x40], R72 ;  /* 0x0000404807007388 */ /* 0x0005e20000000a00 */
[----:B------:R-:W-:Y:S01]  /*d180*/  LEA R52, R4, UR5, 0x2 ;  /* 0x0000000504347c11 */ /* 0x000fe2000f8e10ff */
[----:B------:R-:W1:Y:S02]  /*d190*/  LDCU UR5, c[0x0][0x3e0] ;  /* 0x00007c00ff0577ac */ /* 0x000e640008000800 */
[----:B------:R2:W-:Y:S01]  /*d1a0*/  STS.64 [R7+0x440], R74 ;  /* 0x0004404a07007388 */ /* 0x0005e20000000a00 */
[----:B----4-:R-:W-:-:S03]  /*d1b0*/  @P0 FMUL.FTZ R53, R42, 0.69314718246459960938 ;  /* 0x3f3172182a350820 */ /* 0x010fc60000410000 */
[----:B------:R2:W-:Y:S04]  /*d1c0*/  STS.64 [R5+0x60], R76 ;  /* 0x0000604c05007388 */ /* 0x0005e80000000a00 */
[----:B------:R2:W-:Y:S04]  /*d1d0*/  STS.64 [R5+0x460], R78 ;  /* 0x0004604e05007388 */ /* 0x0005e80000000a00 */
[----:B------:R2:W-:Y:S04]  /*d1e0*/  STS.64 [R6+0x2000], R80 ;  /* 0x0020005006007388 */ /* 0x0005e80000000a00 */
[----:B------:R2:W-:Y:S01]  /*d1f0*/  STS.64 [R6+0x2400], R82 ;  /* 0x0024005206007388 */ /* 0x0005e20000000a00 */
[----:B-1----:R-:W-:Y:S01]  /*d200*/  IMAD R171, R44, UR5, R171 ;  /* 0x000000052cab7c24 */ /* 0x002fe2000f8e02ab */
[----:B------:R-:W-:Y:S01]  /*d210*/  MOV R44, 0xff800000 ;  /* 0xff800000002c7802 */ /* 0x000fe20000000f00 */
[----:B-----5:R-:W-:Y:S01]  /*d220*/  @P0 FFMA.FTZ R44, R0, R47, R53 ;  /* 0x0000002f002c0223 */ /* 0x020fe20000010035 */
[----:B------:R2:W-:Y:S01]  /*d230*/  STS.64 [R8+0x2020], R84 ;  /* 0x0020205408007388 */ /* 0x0005e20000000a00 */
[----:B------:R-:W-:-:S03]  /*d240*/  IMAD R45, R171, R45, R172 ;  /* 0x0000002dab2d7224 */ /* 0x000fc600078e02ac */
        /* <DEDUP_REMOVED lines=15> */
[----:B------:R2:W1:Y:S04]  /*d340*/  LDS.128 R36, [R52] ;  /* 0x0000000034247984 */ /* 0x0004680000000c00 */
[----:B------:R2:W3:Y:S04]  /*d350*/  LDS.128 R32, [R52+0x800] ;  /* 0x0008000034207984 */ /* 0x0004e80000000c00 */
[----:B------:R2:W4:Y:S04]  /*d360*/  LDS.128 R28, [R52+0x1000] ;  /* 0x00100000341c7984 */ /* 0x0005280000000c00 */
[----:B------:R2:W1:Y:S04]  /*d370*/  LDS.128 R24, [R52+0x2000] ;  /* 0x0020000034187984 */ /* 0x0004680000000c00 */
[----:B------:R2:W1:Y:S04]  /*d380*/  LDS.128 R20, [R52+0x2800] ;  /* 0x0028000034147984 */ /* 0x0004680000000c00 */
[----:B------:R2:W1:Y:S04]  /*d390*/  LDS.128 R16, [R52+0x3000] ;  /* 0x0030000034107984 */ /* 0x0004680000000c00 */
[----:B------:R2:W1:Y:S04]  /*d3a0*/  LDS.128 R12, [R52+0x4000] ;  /* 0x00400000340c7984 */ /* 0x0004680000000c00 */
[----:B------:R2:W1:Y:S04]  /*d3b0*/  LDS.128 R8, [R52+0x4800] ;  /* 0x0048000034087984 */ /* 0x0004680000000c00 */
[----:B------:R2:W1:Y:S01]  /*d3c0*/  LDS.128 R4, [R52+0x5000] ;  /* 0x0050000034047984 */ /* 0x0004620000000c00 */
[----:B------:R-:W-:Y:S05]  /*d3d0*/  @P2 BRA `(.L_x_2260) ;  /* 0x0000000000282947 */ /* 0x000fea0003800000 */
[----:B------:R-:W5:Y:S01]  /*d3e0*/  LDCU.64 UR4, c[0x0][0x428] ;  /* 0x00008500ff0477ac */ /* 0x000f620008000a00 */
[----:B------:R-:W-:Y:S01]  /*d3f0*/  VIADD R43, R51, 0x8 ;  /* 0x00000008332b7836 */ /* 0x000fe20000000000 */
[----:B------:R-:W-:Y:S02]  /*d400*/  IADD3 R2, P0, PT, R45, R51, RZ ;  /* 0x000000332d027210 */ /* 0x000fe40007f1e0ff */
[-C--:B------:R-:W-:Y:S02]  /*d410*/  ISETP.GE.AND P2, PT, R51, R162.reuse, PT ;  /* 0x000000a23300720c */ /* 0x080fe40003f46270 */
[----:B------:R-:W-:Y:S02]  /*d420*/  ISETP.GE.AND P1, PT, R43, R162, PT ;  /* 0x000000a22b00720c */ /* 0x000fe40003f26270 */
[----:B------:R-:W-:Y:S02]  /*d430*/  LEA.HI.X.SX32 R45, R45, RZ, 0x1, P0 ;  /* 0x000000ff2d2d7211 */ /* 0x000fe400000f0eff */
[----:B-----5:R-:W-:-:S04]  /*d440*/  LEA R42, P0, R2, UR4, 0x2 ;  /* 0x00000004022a7c11 */ /* 0x020fc8000f8010ff */
[----:B------:R-:W-:-:S05]  /*d450*/  LEA.HI.X R43, R2, UR5, R45, 0x2, P0 ;  /* 0x00000005022b7c11 */ /* 0x000fca00080f142d */
[----:B------:R1:W-:Y:S04]  /*d460*/  @!P2 STG.E desc[UR16][R42.64], R46 ;  /* 0x0000002e2a00a986 */ /* 0x0003e8000c101910 */
[----:B------:R1:W-:Y:S02]  /*d470*/  @!P1 STG.E desc[UR16][R42.64+0x20], R44 ;  /* 0x0000202c2a009986 */ /* 0x0003e4000c101910 */
.L_x_2260:
[----:B------:R-:W-:Y:S05]  /*d480*/  BSYNC.RECONVERGENT B0 ;  /* 0x0000000000007941 */ /* 0x000fea0003800200 */
.L_x_2259:
[----:B------:R-:W5:Y:S01]  /*d490*/  LDCU.64 UR4, c[0x0][0x3f8] ;  /* 0x00007f00ff0477ac */ /* 0x000f620008000a00 */
[----:B------:R-:W-:Y:S01]  /*d4a0*/  LOP3.LUT R2, R41, 0x1c, RZ, 0xc0, !PT ;  /* 0x0000001c29027812 */ /* 0x000fe200078ec0ff */
[----:B------:R2:W2:Y:S01]  /*d4b0*/  LDS.128 R48, [R52+0x1800] ;  /* 0x0018000034307984 */ /* 0x0004a20000000c00 */
[C---:B------:R-:W-:Y:S01]  /*d4c0*/  VIADD R53, R3.reuse, 0x20 ;  /* 0x0000002003357836 */ /* 0x040fe20000000000 */
[CC--:B------:R-:W-:Y:S01]  /*d4d0*/  ISETP.GE.AND P3, PT, R3.reuse, R162.reuse, PT ;  /* 0x000000a20300720c */ /* 0x0c0fe20003f66270 */
[C---:B------:R-:W-:Y:S01]  /*d4e0*/  VIADD R55, R3.reuse, 0x10 ;  /* 0x0000001003377836 */ /* 0x040fe20000000000 */
[----:B-1----:R1:W1:Y:S01]  /*d4f0*/  LDS.128 R44, [R52+0x3800] ;  /* 0x00380000342c7984 */ /* 0x0022620000000c00 */
[----:B------:R-:W-:Y:S01]  /*d500*/  IMAD R57, R3, 0x60, R2 ;  /* 0x0000006003397824 */ /* 0x000fe200078e0202 */
[-C--:B------:R-:W-:Y:S01]  /*d510*/  ISETP.GE.AND P1, PT, R53, R162.reuse, PT ;  /* 0x000000a23500720c */ /* 0x080fe20003f26270 */
[----:B------:R-:W-:Y:S01]  /*d520*/  VIADD R3, R3, 0x30 ;  /* 0x0000003003037836 */ /* 0x000fe20000000000 */
[----:B------:R1:W1:Y:S01]  /*d530*/  LDS.128 R40, [R52+0x5800] ;  /* 0x0058000034287984 */ /* 0x0002620000000c00 */
[----:B------:R-:W-:-:S02]  /*d540*/  ISETP.GE.AND P2, PT, R55, R162, PT ;  /* 0x000000a23700720c */ /* 0x000fc40003f46270 */
[----:B------:R-:W-:-:S04]  /*d550*/  IADD3 R2, P0, PT, R0, R57, RZ ;  /* 0x0000003900027210 */ /* 0x000fc80007f1e0ff */
[----:B------:R-:W-:Y:S02]  /*d560*/  LEA.HI.X.SX32 R53, R0, RZ, 0x1, P0 ;  /* 0x000000ff00357211 */ /* 0x000fe400000f0eff */
[----:B-----5:R-:W-:-:S04]  /*d570*/  LEA R54, P0, R2, UR4, 0x2 ;  /* 0x0000000402367c11 */ /* 0x020fc8000f8010ff */
[----:B------:R-:W-:Y:S02]  /*d580*/  LEA.HI.X R55, R2, UR5, R53, 0x2, P0 ;  /* 0x0000000502377c11 */ /* 0x000fe400080f1435 */
[----:B------:R-:W-:-:S03]  /*d590*/  ISETP.GE.AND P0, PT, R3, R162, PT ;  /* 0x000000a20300720c */ /* 0x000fc60003f06270 */
[----:B------:R1:W-:Y:S04]  /*d5a0*/  @!P3 STG.E.128 desc[UR16][R54.64], R36 ;  /* 0x000000243600b986 */ /* 0x0003e8000c101d10 */
[----:B---3--:R3:W-:Y:S04]  /*d5b0*/  @!P2 STG.E.128 desc[UR16][R54.64+0x1800], R32 ;  /* 0x001800203600a986 */ /* 0x0087e8000c101d10 */
[----:B----4-:R3:W-:Y:S04]  /*d5c0*/  @!P1 STG.E.128 desc[UR16][R54.64+0x3000], R28 ;  /* 0x0030001c36009986 */ /* 0x0107e8000c101d10 */
[----:B------:R3:W-:Y:S04]  /*d5d0*/  @!P3 STG.E.128 desc[UR16][R54.64+0x80], R24 ;  /* 0x000080183600b986 */ /* 0x0007e8000c101d10 */
[----:B------:R3:W-:Y:S04]  /*d5e0*/  @!P2 STG.E.128 desc[UR16][R54.64+0x1880], R20 ;  /* 0x001880143600a986 */ /* 0x0007e8000c101d10 */
[----:B------:R3:W-:Y:S04]  /*d5f0*/  @!P1 STG.E.128 desc[UR16][R54.64+0x3080], R16 ;  /* 0x0030801036009986 */ /* 0x0007e8000c101d10 */
[----:B------:R3:W-:Y:S04]  /*d600*/  @!P3 STG.E.128 desc[UR16][R54.64+0x100], R12 ;  /* 0x0001000c3600b986 */ /* 0x0007e8000c101d10 */
[----:B------:R3:W-:Y:S04]  /*d610*/  @!P2 STG.E.128 desc[UR16][R54.64+0x1900], R8 ;  /* 0x001900083600a986 */ /* 0x0007e8000c101d10 */
[----:B------:R3:W-:Y:S01]  /*d620*/  @!P1 STG.E.128 desc[UR16][R54.64+0x3100], R4 ;  /* 0x0031000436009986 */ /* 0x0007e2000c101d10 */
[----:B-12---:R-:W-:Y:S05]  /*d630*/  @P0 EXIT ;  /* 0x000000000000094d */ /* 0x006fea0003800000 */
[----:B------:R-:W-:Y:S04]  /*d640*/  STG.E.128 desc[UR16][R54.64+0x4800], R48 ;  /* 0x0048003036007986 */ /* 0x000fe8000c101d10 */
[----:B------:R-:W-:Y:S04]  /*d650*/  STG.E.128 desc[UR16][R54.64+0x4880], R44 ;  /* 0x0048802c36007986 */ /* 0x000fe8000c101d10 */
[----:B------:R-:W-:Y:S01]  /*d660*/  STG.E.128 desc[UR16][R54.64+0x4900], R40 ;  /* 0x0049002836007986 */ /* 0x000fe2000c101d10 */
[----:B------:R-:W-:Y:S05]  /*d670*/  EXIT ;  /* 0x000000000000794d */ /* 0x000fea0003800000 */
.L_x_2261:
        /* <DEDUP_REMOVED lines=16> */
.L_x_5496:


//--------------------- .text._ZN5flash24flash_fwd_splitkv_kernelI23Flash_fwd_kernel_traitsILi96ELi64ELi128ELi4ELb0ELb0EN7cutlass10bfloat16_tE19Flash_kernel_traitsILi96ELi64ELi128ELi4ES3_EELb1ELb0ELb0ELb0ELb1ELb1ELb1ELb0EEEvNS_16Flash_fwd_paramsE --------------------------
	.section	.text._ZN5flash24flash_fwd_splitkv_kernelI23Flash_fwd_kernel_traitsILi96ELi64ELi128ELi4ELb0ELb0EN7cutlass10bfloat16_tE19Flash_kernel_traitsILi96ELi64ELi128ELi4ES3_EELb1ELb0ELb0ELb0ELb1ELb1ELb1ELb0EEEvNS_16Flash_fwd_paramsE,"ax",@progbits
	.align	128
        .global         _ZN5flash24flash_fwd_splitkv_kernelI23Flash_fwd_kernel_traitsILi96ELi64ELi128ELi4ELb0ELb0EN7cutlass10bfloat16_tE19Flash_kernel_traitsILi96ELi64ELi128ELi4ES3_EELb1ELb0ELb0ELb0ELb1ELb1ELb1ELb0EEEvNS_16Flash_fwd_paramsE
        .type           _ZN5flash24flash_fwd_splitkv_kernelI23Flash_fwd_kernel_traitsILi96ELi64ELi128ELi4ELb0ELb0EN7cutlass10bfloat16_tE19Flash_kernel_traitsILi96ELi64ELi128ELi4ES3_EELb1ELb0ELb0ELb0ELb1ELb1ELb1ELb0EEEvNS_16Flash_fwd_paramsE,@function
        .size           _ZN5flash24flash_fwd_splitkv_kernelI23Flash_fwd_kernel_traitsILi96ELi64ELi128ELi4ELb0ELb0EN7cutlass10bfloat16_tE19Flash_kernel_traitsILi96ELi64ELi128ELi4ES3_EELb1ELb0ELb0ELb0ELb1ELb1ELb1ELb0EEEvNS_16Flash_fwd_paramsE,(.L_x_5497 - _ZN5flash24flash_fwd_splitkv_kernelI23Flash_fwd_kernel_traitsILi96ELi64ELi128ELi4ELb0ELb0EN7cutlass10bfloat16_tE19Flash_kernel_traitsILi96ELi64ELi128ELi4ES3_EELb1ELb0ELb0ELb0ELb1ELb1ELb1ELb0EEEvNS_16Flash_fwd_paramsE)
        .other          _ZN5flash24flash_fwd_splitkv_kernelI23Flash_fwd_kernel_traitsILi96ELi64ELi128ELi4ELb0ELb0EN7cutlass10bfloat16_tE19Flash_kernel_traitsILi96ELi64ELi128ELi4ES3_EELb1ELb0ELb0ELb0ELb1ELb1ELb1ELb0EEEvNS_16Flash_fwd_paramsE,@"STO_CUDA_ENTRY STV_DEFAULT"
_ZN5flash24flash_fwd_splitkv_kernelI23Flash_fwd_kernel_traitsILi96ELi64ELi128ELi4ELb0ELb0EN7cutlass10bfloat16_tE19Flash_kernel_traitsILi96ELi64ELi128ELi4ES3_EELb1ELb0ELb0ELb0ELb1ELb1ELb1ELb0EEEvNS_16Flash_fwd_paramsE:
.text._ZN5flash24flash_fwd_splitkv_kernelI23Flash_fwd_kernel_traitsILi96ELi64ELi128ELi4ELb0ELb0EN7cutlass10bfloat16_tE19Flash_kernel_traitsILi96ELi64ELi128ELi4ES3_EELb1ELb0ELb0ELb0ELb1ELb1ELb1ELb0EEEvNS_16Flash_fwd_paramsE:
        /* <DEDUP_REMOVED lines=12> */
[----:B---3--:R-:W-:Y:S01]  /*00c0*/  ISETP.NE.AND P5, PT, RZ, UR6, PT ;  /* 0x00000006ff007c0c */ /* 0x008fe2000bfa5270 */
[----:B------:R-:W1:Y:S04]  /*00d0*/  LDC.64 R6, c[0x0][0x460] ;  /* 0x00011800ff067b82 */ /* 0x000e680000000a00 */
[----:B------:R-:W3:Y:S02]  /*00e0*/  F2I.FTZ.U32.TRUNC.NTZ R3, R3 ;  /* 0x0000000300037305 */ /* 0x000ee4000021f000 */
[----:B---3--:R-:W-:-:S04]  /*00f0*/  IMAD.MOV R0, RZ, RZ, -R3 ;  /* 0x000000ffff007224 */ /* 0x008fc800078e0a03 */
        /* <DEDUP_REMOVED lines=14> */
[----:B------:R-:W-:-:S13]  /*01e0*/  ISETP.GE.U32.AND P2, PT, R5, R4, PT ;  /* 0x000000040500720c */ /* 0x000fda0003f46070 */
[----:B------:R-:W-:Y:S01]  /*01f0*/  @P2 VIADD R171, R171, 0x1 ;  /* 0x00000001abab2836 */ /* 0x000fe20000000000 */
[----:B------:R-:W-:-:S05]  /*0200*/  @!P1 LOP3.LUT R171, RZ, R4, RZ, 0x33, !PT ;  /* 0x00000004ffab9212 */ /* 0x000fca00078e33ff */
[C---:B------:R-:W-:Y:S01]  /*0210*/  IMAD.SHL.U32 R9, R171.reuse, 0x4, RZ ;  /* 0x00000004ab097824 */ /* 0x040fe200078e00ff */
[C---:B--2---:R-:W-:Y:S01]  /*0220*/  ISETP.EQ.U32.AND P6, PT, R2.reuse, RZ, PT ;  /* 0x000000ff0200720c */ /* 0x044fe20003fc2070 */
[----:B------:R-:W-:Y:S01]  /*0230*/  IMAD.MOV.U32 R5, RZ, RZ, -0x1 ;  /* 0xffffffffff057424 */ /* 0x000fe200078e00ff */
[----:B------:R-:W-:Y:S01]  /*0240*/  ISETP.NE.U32.AND P2, PT, R2, RZ, PT ;  /* 0x000000ff0200720c */ /* 0x000fe20003f45070 */
[----:B-1----:R-:W-:Y:S01]  /*0250*/  IMAD.WIDE.U32 R12, R171, 0x4, R6 ;  /* 0x00000004ab0c7825 */ /* 0x002fe200078e0006 */
[----:B------:R-:W-:Y:S02]  /*0260*/  ISETP.EQ.OR.EX P6, PT, R3, RZ, !P5, P6 ;  /* 0x000000ff0300720c */ /* 0x000fe40006fc2760 */
[----:B------:R-:W-:Y:S02]  /*0270*/  SHF.R.U32.HI R8, RZ, 0x1e, R171 ;  /* 0x0000001eff087819 */ /* 0x000fe400000116ab */
[----:B------:R-:W-:Y:S01]  /*0280*/  IADD3 R2, P1, PT, R9, R2, RZ ;  /* 0x0000000209027210 */ /* 0x000fe20007f3e0ff */
[----:B------:R-:W5:Y:S01]  /*0290*/  @P0 LDG.E R10, desc[UR16][R12.64] ;  /* 0x000000100c0a0981 */ /* 0x000f62000c1e1900 */
[----:B------:R-:W-:-:S03]  /*02a0*/  ISETP.NE.AND.EX P2, PT, R3, RZ, PT, P2 ;  /* 0x000000ff0300720c */ /* 0x000fc60003f45320 */
[----:B------:R-:W-:Y:S01]  /*02b0*/  IMAD.X R3, R8, 0x1, R3, P1 ;  /* 0x0000000108037824 */ /* 0x000fe200008e0603 */
[----:B----4-:R-:W-:Y:S01]  /*02c0*/  ISETP.NE.U32.AND P3, PT, RZ, UR4, PT ;  /* 0x00000004ff007c0c */ /* 0x010fe2000bf65070 */
[----:B------:R1:W5:Y:S03]  /*02d0*/  @P4 LDG.E R7, desc[UR16][R12.64+0x4] ;  /* 0x000004100c074981 */ /* 0x000366000c1e1900 */
[----:B------:R-:W-:Y:S01]  /*02e0*/  ISETP.NE.AND.EX P3, PT, RZ, UR5, PT, P3 ;  /* 0x00000005ff007c0c */ /* 0x000fe2000bf65330 */
[----:B------:R2:W5:Y:S01]  /*02f0*/  @!P6 LDG.E R5, desc[UR16][R2.64] ;  /* 0x000000100205e981 */ /* 0x000562000c1e1900 */
[----:B------:R-:W3:Y:S11]  /*0300*/  S2R R29, SR_CTAID.X ;  /* 0x00000000001d7919 */ /* 0x000ef60000002500 */
[----:B------:R-:W-:-:S04]  /*0310*/  @P3 IADD3 R14, P0, PT, R9, UR4, RZ ;  /* 0x00000004090e3c10 */ /* 0x000fc8000ff1e0ff */
[----:B------:R-:W-:Y:S01]  /*0320*/  @P3 IADD3.X R15, PT, PT, R8, UR5, RZ, P0, !PT ;  /* 0x00000005080f3c10 */ /* 0x000fe200087fe4ff */
[----:B-1----:R-:W1:Y:S01]  /*0330*/  @!P2 LDC R13, c[0x0][0x438] ;  /* 0x00010e00ff0dab82 */ /* 0x002e620000000800 */
[----:B------:R-:W-:Y:S07]  /*0340*/  @!P2 BRA `(.L_x_2262) ;  /* 0x00000000000ca947 */ /* 0x000fee0003800000 */
[----:B------:R-:W1:Y:S02]  /*0350*/  @P5 LDG.E R0, desc[UR16][R2.64+0x4] ;  /* 0x0000041002005981 */ /* 0x000e64000c1e1900 */
[----:B-1---5:R-:W-:-:S06]  /*0360*/  @P5 IADD3 R13, PT, PT, R0, -R5, RZ ;  /* 0x80000005000d5210 */ /* 0x022fcc0007ffe0ff */
[----:B------:R4:W5:Y:S02]  /*0370*/  @!P5 LDG.E R13, desc[UR16][R2.64] ;  /* 0x00000010020dd981 */ /* 0x000964000c1e1900 */
.L_x_2262:
[----:B------:R-:W3:Y:S01]  /*0380*/  LDCU.64 UR4, c[0x0][0x478] ;  /* 0x00008f00ff0477ac */ /* 0x000ee20008000a00 */
[----:B--2-4-:R-:W-:-:S06]  /*0390*/  IMAD.MOV.U32 R2, RZ, RZ, RZ ;  /* 0x000000ffff027224 */ /* 0x014fcc00078e00ff */
[----:B------:R2:W5:Y:S01]  /*03a0*/  @P3 LDG.E R2, desc[UR16][R14.64] ;  /* 0x000000100e023981 */ /* 0x000562000c1e1900 */
[----:B---3--:R-:W-:-:S04]  /*03b0*/  ISETP.NE.U32.AND P0, PT, RZ, UR4, PT ;  /* 0x00000004ff007c0c */ /* 0x008fc8000bf05070 */
[----:B------:R-:W-:-:S13]  /*03c0*/  ISETP.NE.AND.EX P0, PT, RZ, UR5, PT, P0 ;  /* 0x00000005ff007c0c */ /* 0x000fda000bf05300 */
[----:B------:R-:W-:-:S04]  /*03d0*/  @P0 IADD3 R16, P1, PT, R9, UR4, RZ ;  /* 0x0000000409100c10 */ /* 0x000fc8000ff3e0ff */
[----:B------:R-:W-:-:S06]  /*03e0*/  @P0 IADD3.X R17, PT, PT, R8, UR5, RZ, P1, !PT ;  /* 0x0000000508110c10 */ /* 0x000fcc0008ffe4ff */
[----:B------:R2:W5:Y:S01]  /*03f0*/  @P0 LDG.E R17, desc[UR16][R16.64] ;  /* 0x0000001010110981 */ /* 0x000562000c1e1900 */
[----:B------:R-:W3:Y:S01]  /*0400*/  @!P4 LDC R115, c[0x0][0x434] ;  /* 0x00010d00ff73cb82 */ /* 0x000ee20000000800 */
[----:B------:R-:W-:Y:S02]  /*0410*/  IMAD.SHL.U32 R170, R29, 0x40, RZ ;  /* 0x000000401daa7824 */ /* 0x000fe400078e00ff */
[----:B-----5:R-:W-:-:S05]  /*0420*/  @P4 IMAD.IADD R115, R7, 0x1, -R10 ;  /* 0x0000000107734824 */ /* 0x020fca00078e0a0a */
[----:B---3--:R-:W-:-:S13]  /*0430*/  ISETP.GT.AND P1, PT, R115, R170, PT ;  /* 0x000000aa7300720c */ /* 0x008fda0003f24270 */
[----:B--2---:R-:W-:Y:S05]  /*0440*/  @!P1 EXIT ;  /* 0x000000000000994d */ /* 0x004fea0003800000 */
[----:B------:R-:W2:Y:S01]  /*0450*/  LDC R3, c[0x0][0x374] ;  /* 0x0000dd00ff037b82 */ /* 0x000ea20000000800 */
[----:B------:R-:W3:Y:S01]  /*0460*/  LDCU UR14, c[0x0][0x508] ;  /* 0x0000a100ff0e77ac */ /* 0x000ee20008000800 */
[----:B------:R-:W4:Y:S06]  /*0470*/  S2R R166, SR_TID.X ;  /* 0x0000000000a67919 */ /* 0x000f2c0000002100 */
[----:B------:R-:W5:Y:S01]  /*0480*/  LDC R11, c[0x0][0x438] ;  /* 0x00010e00ff0b7b82 */ /* 0x000f620000000800 */
[----:B--2---:R-:W-:-:S04]  /*0490*/  IABS R0, R3 ;  /* 0x0000000300007213 */ /* 0x004fc80000000000 */
[----:B------:R-:W2:Y:S01]  /*04a0*/  I2F.RP R12, R0 ;  /* 0x00000000000c7306 */ /* 0x000ea20000209400 */
[----:B-----5:R-:W-:-:S05]  /*04b0*/  VIADD R11, R11, 0x7f ;  /* 0x0000007f0b0b7836 */ /* 0x020fca0000000000 */
[----:B------:R-:W-:-:S04]  /*04c0*/  SHF.R.S32.HI R14, RZ, 0x1f, R11 ;  /* 0x0000001fff0e7819 */ /* 0x000fc8000001140b */
[----:B------:R-:W-:Y:S01]  /*04d0*/  LEA.HI R14, R14, R11, RZ, 0x7 ;  /* 0x0000000b0e0e7211 */ /* 0x000fe200078f38ff */
[----:B--2---:R-:W2:Y:S03]  /*04e0*/  MUFU.RCP R6, R12 ;  /* 0x0000000c00067308 */ /* 0x004ea60000001000 */
[----:B------:R-:W-:-:S05]  /*04f0*/  LEA.HI.SX32 R14, R14, R3, 0x19 ;  /* 0x000000030e0e7211 */ /* 0x000fca00078fcaff */
[----:B------:R-:W-:-:S05]  /*0500*/  VIADD R14, R14, 0xffffffff ;  /* 0xffffffff0e0e7836 */ /* 0x000fca0000000000 */
[----:B------:R-:W-:Y:S02]  /*0510*/  IABS R15, R14 ;  /* 0x0000000e000f7213 */ /* 0x000fe40000000000 */
[-C--:B------:R-:W-:Y:S01]  /*0520*/  LOP3.LUT R14, R14, R3.reuse, RZ, 0x3c, !PT ;  /* 0x000000030e0e7212 */ /* 0x080fe200078e3cff */
[----:B--2---:R-:W-:Y:S01]  /*0530*/  VIADD R6, R6, 0xffffffe ;  /* 0x0ffffffe06067836 */ /* 0x004fe20000000000 */
[----:B------:R-:W-:Y:S02]  /*0540*/  IABS R12, R3 ;  /* 0x00000003000c7213 */ /* 0x000fe40000000000 */
[----:B------:R-:W-:Y:S01]  /*0550*/  ISETP.GE.AND P1, PT, R14, RZ, PT ;  /* 0x000000ff0e00720c */ /* 0x000fe20003f26270 */
[----:B------:R-:W2:Y:S01]  /*0560*/  F2I.FTZ.U32.TRUNC.NTZ R7, R6 ;  /* 0x0000000600077305 */ /* 0x000ea2000021f000 */
[----:B------:R-:W-:Y:S02]  /*0570*/  VIADD R14, R29, 0x1 ;  /* 0x000000011d0e7836 */ /* 0x000fe40000000000 */
[----:B------:R-:W-:-:S02]  /*0580*/  IMAD.MOV R12, RZ, RZ, -R12 ;  /* 0x000000ffff0c7224 */ /* 0x000fc400078e0a0c */
[----:B--2---:R-:W-:Y:S02]  /*0590*/  IMAD.MOV R11, RZ, RZ, -R7 ;  /* 0x000000ffff0b7224 */ /* 0x004fe400078e0a07 */
[----:B------:R-:W-:Y:S02]  /*05a0*/  IMAD.MOV.U32 R6, RZ, RZ, RZ ;  /* 0x000000ffff067224 */ /* 0x000fe400078e00ff */
[----:B------:R-:W-:-:S04]  /*05b0*/  IMAD R16, R11, R0, RZ ;  /* 0x000000000b107224 */ /* 0x000fc800078e02ff */
[----:B------:R-:W-:Y:S02]  /*05c0*/  IMAD.HI.U32 R16, R7, R16, R6 ;  /* 0x0000001007107227 */ /* 0x000fe400078e0006 */
[----:B------:R-:W2:Y:S04]  /*05d0*/  @!P0 LDC.64 R6, c[0x0][0x488] ;  /* 0x00012200ff068b82 */ /* 0x000ea80000000a00 */
[----:B------:R-:W-:-:S04]  /*05e0*/  IMAD.HI.U32 R11, R16, R15, RZ ;  /* 0x0000000f100b7227 */ /* 0x000fc800078e00ff */
[----:B------:R-:W-:Y:S02]  /*05f0*/  IMAD R15, R11, R12, R15 ;  /* 0x0000000c0b0f7224 */ /* 0x000fe400078e020f */
[----:B------:R-:W5:Y:S03]  /*0600*/  @!P0 LDC R12, c[0x0][0x43c] ;  /* 0x00010f00ff0c8b82 */ /* 0x000f660000000800 */
[----:B------:R-:W-:Y:S02]  /*0610*/  ISETP.GT.U32.AND P2, PT, R0, R15, PT ;  /* 0x0000000f0000720c */ /* 0x000fe40003f44070 */
[----:B--2---:R-:W-:Y:S02]  /*0620*/  @!P0 ISETP.NE.U32.AND P3, PT, R6, RZ, PT ;  /* 0x000000ff0600820c */ /* 0x004fe40003f65070 */
[----:B------:R-:W2:Y:S09]  /*0630*/  S2R R6, SR_CTAID.Y ;  /* 0x0000000000067919 */ /* 0x000eb20000002600 */
[----:B------:R-:W-:Y:S01]  /*0640*/  @!P2 IMAD.IADD R15, R15, 0x1, -R0 ;  /* 0x000000010f0fa824 */ /* 0x000fe200078e0a00 */
[----:B------:R-:W-:Y:S01]  /*0650*/  @!P0 ISETP.NE.AND.EX P3, PT, R7, RZ, PT, P3 ;  /* 0x000000ff0700820c */ /* 0x000fe20003f65330 */
[----:B------:R-:W-:Y:S01]  /*0660*/  @!P2 VIADD R11, R11, 0x1 ;  /* 0x000000010b0ba836 */ /* 0x000fe20000000000 */
[----:B------:R-:W-:-:S02]  /*0670*/  ISETP.NE.AND P2, PT, R3, RZ, PT ;  /* 0x000000ff0300720c */ /* 0x000fc40003f45270 */
[----:B------:R-:W-:Y:S01]  /*0680*/  ISETP.GE.U32.AND P4, PT, R15, R0, PT ;  /* 0x000000000f00720c */ /* 0x000fe20003f86070 */
[----:B------:R-:W-:Y:S01]  /*0690*/  @P0 IMAD.IADD R0, R17, 0x1, -R2 ;  /* 0x0000000111000824 */ /* 0x000fe200078e0a02 */
[----:B-----5:R-:W-:-:S04]  /*06a0*/  @!P0 SEL R12, R12, RZ, P3 ;  /* 0x000000ff0c0c8207 */ /* 0x020fc80001800000 */
[----:B-1----:R-:W-:Y:S01]  /*06b0*/  @!P0 IADD3 R0, PT, PT, R12, R13, -R2 ;  /* 0x0000000d0c008210 */ /* 0x002fe20007ffe802 */
[----:B------:R-:W-:-:S04]  /*06c0*/  IMAD R12, R14, 0x40, -R115 ;  /* 0x000000400e0c7824 */ /* 0x000fc800078e0a73 */
[----:B------:R-:W-:Y:S02]  /*06d0*/  VIADD R13, R0, 0x7f ;  /* 0x0000007f000d7836 */ /* 0x000fe40000000000 */
[----:B------:R-:W-:-:S03]  /*06e0*/  @P4 VIADD R11, R11, 0x1 ;  /* 0x000000010b0b4836 */ /* 0x000fc60000000000 */
[----:B---3--:R-:W-:Y:S01]  /*06f0*/  IADD3 R7, PT, PT, R13, UR14, R12 ;  /* 0x0000000e0d077c10 */ /* 0x008fe2000fffe00c */
[----:B------:R-:W-:Y:S01]  /*0700*/  @!P1 IMAD.MOV R11, RZ, RZ, -R11 ;  /* 0x000000ffff0b9224 */ /* 0x000fe200078e0a0b */
[----:B------:R-:W-:Y:S02]  /*0710*/  SHF.R.S32.HI R12, RZ, 0x1f, R13 ;  /* 0x0000001fff0c7819 */ /* 0x000fe4000001140d */
[----:B------:R-:W-:Y:S02]  /*0720*/  @!P2 LOP3.LUT R11, RZ, R3, RZ, 0x33, !PT ;  /* 0x00000003ff0ba212 */ /* 0x000fe400078e33ff */
[----:B------:R-:W-:Y:S02]  /*0730*/  SHF.R.S32.HI R14, RZ, 0x1f, R7 ;  /* 0x0000001fff0e7819 */ /* 0x000fe40000011407 */
[----:B------:R-:W-:Y:S01]  /*0740*/  LEA.HI R12, R12, R13, RZ, 0x7 ;  /* 0x0000000d0c0c7211 */ /* 0x000fe200078f38ff */
[----:B--2---:R-:W-:Y:S01]  /*0750*/  IMAD R160, R11, R6, RZ ;  /* 0x000000060ba07224 */ /* 0x004fe200078e02ff */
        /* <DEDUP_REMOVED lines=8> */
[----:B----4-:R-:W-:Y:S05]  /*07e0*/  @!P0 BRA `(.L_x_2263) ;  /* 0x0000000000dc8947 */ /* 0x010fea0003800000 */
[----:B------:R-:W1:Y:S01]  /*07f0*/  LDC.64 R2, c[0x0][0x430] ;  /* 0x00010c00ff027b82 */ /* 0x000e620000000a00 */
[----:B------:R-:W2:Y:S01]  /*0800*/  LDCU UR4, c[0x0][0x44c] ;  /* 0x00008980ff0477ac */ /* 0x000ea20008000800 */
[----:B------:R-:W-:Y:S01]  /*0810*/  SHF.R.U32.HI R0, RZ, 0x3, R166 ;  /* 0x00000003ff007819 */ /* 0x000fe200000116a6 */
[----:B------:R-:W-:Y:S01]  /*0820*/  IMAD.IADD R115, R115, 0x1, -R170 ;  /* 0x0000000173737824 */ /* 0x000fe200078e0aaa */
[----:B------:R-:W3:Y:S04]  /*0830*/  LDCU.64 UR6, c[0x0][0x3f8] ;  /* 0x00007f00ff0677ac */ /* 0x000ee80008000a00 */
[----:B------:R-:W-:Y:S01]  /*0840*/  ISETP.GE.AND P1, PT, R0, R115, PT ;  /* 0x000000730000720c */ /* 0x000fe20003f26270 */
[----:B-1----:R-:W-:Y:S02]  /*0850*/  IMAD R6, R6, R2, R171 ;  /* 0x0000000206067224 */ /* 0x002fe400078e02ab */
[C---:B------:R-:W-:Y:S01]  /*0860*/  IMAD.SHL.U32 R2, R166.reuse, 0x4, RZ ;  /* 0x00000004a6027824 */ /* 0x040fe200078e00ff */
[----:B------:R-:W-:Y:S01]  /*0870*/  LOP3.LUT P6, R166, R166, 0x7, RZ, 0xc0, !PT ;  /* 0x00000007a6a67812 */ /* 0x000fe200078cc0ff */
[----:B------:R-:W-:-:S02]  /*0880*/  IMAD R4, R6, R4, R169 ;  /* 0x0000000406047224 */ /* 0x000fc400078e02a9 */
[----:B------:R-:W-:Y:S01]  /*0890*/  VIADD R6, R0, 0x10 ;  /* 0x0000001000067836 */ /* 0x000fe20000000000 */
[----:B------:R-:W-:Y:S01]  /*08a0*/  LOP3.LUT R5, R2, 0x1c, RZ, 0xc0, !PT ;  /* 0x0000001c02057812 */ /* 0x000fe200078ec0ff */
[----:B------:R-:W-:Y:S01]  /*08b0*/  IMAD R3, R4, R3, R170 ;  /* 0x0000000304037224 */ /* 0x000fe200078e02aa */
[CC--:B------:R-:W-:Y:S01]  /*08c0*/  ISETP.GE.OR P6, PT, R0.reuse, R115.reuse, P6 ;  /* 0x000000730000720c */ /* 0x0c0fe200037c6670 */
[----:B------:R-:W-:Y:S01]  /*08d0*/  VIADD R4, R0, 0x20 ;  /* 0x0000002000047836 */ /* 0x000fe20000000000 */
[-C--:B------:R-:W-:Y:S01]  /*08e0*/  ISETP.GE.AND P3, PT, R6, R115.reuse, PT ;  /* 0x000000730600720c */ /* 0x080fe20003f66270 */
[----:B------:R-:W-:Y:S02]  /*08f0*/  IMAD R5, R0, 0x60, R5 ;  /* 0x0000006000057824 */ /* 0x000fe400078e0205 */
[----:B--2---:R-:W-:Y:S01]  /*0900*/  IMAD R2, R3, UR4, RZ ;  /* 0x0000000403027c24 */ /* 0x004fe2000f8e02ff */
[----:B------:R-:W1:Y:S01]  /*0910*/  LDCU.64 UR4, c[0x0][0x428] ;  /* 0x00008500ff0477ac */ /* 0x000e620008000a00 */
[----:B------:R-:W-:-:S02]  /*0920*/  ISETP.GE.AND P2, PT, R4, R115, PT ;  /* 0x000000730400720c */ /* 0x000fc40003f46270 */
[----:B------:R-:W-:Y:S02]  /*0930*/  ISETP.NE.OR P5, PT, R166, RZ, P3 ;  /* 0x000000ffa600720c */ /* 0x000fe40001fa5670 */
[----:B------:R-:W-:Y:S02]  /*0940*/  IADD3 R5, P0, PT, R2, R5, RZ ;  /* 0x0000000502057210 */ /* 0x000fe40007f1e0ff */
[----:B------:R-:W-:Y:S01]  /*0950*/  ISETP.NE.OR P4, PT, R166, RZ, P2 ;  /* 0x000000ffa600720c */ /* 0x000fe20001785670 */
[----:B------:R-:W-:Y:S01]  /*0960*/  @!P6 IMAD.MOV.U32 R11, RZ, RZ, -0x800000 ;  /* 0xff800000ff0be424 */ /* 0x000fe200078e00ff */
        /* <DEDUP_REMOVED lines=31> */
.L_x_2263:
        /* <DEDUP_REMOVED lines=8> */
.L_x_2264:
        /* <DEDUP_REMOVED lines=35> */
[----:B------:R-:W-:-:S03]  /*0e10*/  LEA R172, P0, R6, UR8, 0x2 ;  /* 0x0000000806ac7c11 */ /* 0x000fc6000f8010ff */
[----:B------:R-:W-:Y:S01]  /*0e20*/  @!P1 IMAD.MOV R5, RZ, RZ, -R5 ;  /* 0x000000ffff059224 */ /* 0x000fe200078e0a05 */
[----:B------:R-:W-:Y:S02]  /*0e30*/  LEA.HI.X R173, R6, UR9, R173, 0x2, P0 ;  /* 0x0000000906ad7c11 */ /* 0x000fe400080f14ad */
[----:B------:R-:W-:-:S05]  /*0e40*/  @!P2 LOP3.LUT R5, RZ, R9, RZ, 0x33, !PT ;  /* 0x00000009ff05a212 */ /* 0x000fca00078e33ff */
[----:B------:R-:W-:-:S05]  /*0e50*/  IMAD.WIDE R16, R5, 0x4, R172 ;  /* 0x0000000405107825 */ /* 0x000fca00078e02ac */
[----:B------:R-:W2:Y:S01]  /*0e60*/  LDG.E R12, desc[UR16][R16.64] ;  /* 0x00000010100c7981 */ /* 0x000ea2000c1e1900 */
[----:B-1----:R-:W-:Y:S01]  /*0e70*/  IABS R6, R4 ;  /* 0x0000000400067213 */ /* 0x002fe20000000000 */
[----:B------:R-:W-:Y:S02]  /*0e80*/  IMAD.MOV R5, RZ, RZ, -R5 ;  /* 0x000000ffff057224 */ /* 0x000fe400078e0a05 */
[----:B----4-:R-:W-:Y:S01]  /*0e90*/  IMAD.U32 R140, RZ, RZ, UR12 ;  /* 0x0000000cff8c7e24 */ /* 0x010fe2000f8e00ff */
[----:B------:R-:W1:Y:S01]  /*0ea0*/  I2F.RP R13, R6 ;  /* 0x00000006000d7306 */ /* 0x000e620000209400 */
[----:B------:R-:W-:Y:S02]  /*0eb0*/  IMAD R2, R9, R5, R2 ;  /* 0x0000000509027224 */ /* 0x000fe400078e0202 */
[----:B------:R-:W-:-:S03]  /*0ec0*/  IMAD.U32 R141, RZ, RZ, UR13 ;  /* 0x0000000dff8d7e24 */ /* 0x000fc6000f8e00ff */
[----:B------:R-:W-:Y:S02]  /*0ed0*/  SHF.R.S32.HI R5, RZ, 0x1f, R2 ;  /* 0x0000001fff057819 */ /* 0x000fe40000011402 */
[----:B-1----:R-:W1:Y:S02]  /*0ee0*/  MUFU.RCP R14, R13 ;  /* 0x0000000d000e7308 */ /* 0x002e640000001000 */
[----:B-1----:R-:W-:-:S06]  /*0ef0*/  IADD3 R14, PT, PT, R14, 0xffffffe, RZ ;  /* 0x0ffffffe0e0e7810 */ /* 0x002fcc0007ffe0ff */
[----:B------:R-:W1:Y:S02]  /*0f00*/  F2I.FTZ.U32.TRUNC.NTZ R15, R14 ;  /* 0x0000000e000f7305 */ /* 0x000e64000021f000 */
[----:B-1----:R-:W-:Y:S01]  /*0f10*/  IADD3 R7, PT, PT, RZ, -R15, RZ ;  /* 0x8000000fff077210 */ /* 0x002fe20007ffe0ff */
        /* <DEDUP_REMOVED lines=15> */
[----:B---3--:R-:W-:-:S05]  /*1010*/  MOV R6, UR10 ;  /* 0x0000000a00067c02 */ /* 0x008fca0008000f00 */
[----:B------:R-:W-:-:S06]  /*1020*/  @P2 IADD3 R8, PT, PT, R8, 0x1, RZ ;  /* 0x0000000108082810 */ /* 0x000fcc0007ffe0ff */
[----:B------:R-:W-:Y:S02]  /*1030*/  @!P0 IADD3 R8, PT, PT, -R8, RZ, RZ ;  /* 0x000000ff08088210 */ /* 0x000fe40007ffe1ff */
        /* <DEDUP_REMOVED lines=13> */
[----:B------:R-:W-:Y:S02]  /*1110*/  IADD3 R13, PT, PT, R13, R7, RZ ;  /* 0x000000070d0d7210 */ /* 0x000fe40007ffe0ff */
[----:B------:R-:W-:Y:S01]  /*1120*/  MOV R7, UR11 ;  /* 0x0000000b00077c02 */ /* 0x000fe20008000f00 */
[----:B------:R-:W-:-:S04]  /*1130*/  IMAD.WIDE.U32 R14, R2, R140, R14 ;  /* 0x0000008c020e7225 */ /* 0x000fc800078e000e */
[C---:B------:R-:W-:Y:S01]  /*1140*/  IMAD R5, R2.reuse, R7, R5 ;  /* 0x0000000702057224 */ /* 0x040fe200078e0205 */
[----:B------:R-:W-:Y:S01]  /*1150*/  IADD3 R15, PT, PT, R15, R4, RZ ;  /* 0x000000040f0f7210 */ /* 0x000fe20007ffe0ff */
[----:B------:R-:W-:Y:S01]  /*1160*/  IMAD.WIDE.U32 R12, R2, R6, R12 ;  /* 0x00000006020c7225 */ /* 0x000fe200078e000c */
[----:B------:R-:W-:-:S03]  /*1170*/  SHF.R.S32.HI R2, RZ, 0x1f, R8 ;  /* 0x0000001fff027819 */ /* 0x000fc60000011408 */
[----:B------:R-:W-:Y:S02]  /*1180*/  IMAD.IADD R13, R13, 0x1, R5 ;  /* 0x000000010d0d7824 */ /* 0x000fe400078e0205 */
[C---:B-1----:R-:W-:Y:S02]  /*1190*/  IMAD R5, R2.reuse, UR4, RZ ;  /* 0x0000000402057c24 */ /* 0x042fe4000f8e02ff */
[----:B------:R-:W-:Y:S02]  /*11a0*/  IMAD R9, R2, UR6, RZ ;  /* 0x0000000602097c24 */ /* 0x000fe4000f8e02ff */
[----:B------:R-:W-:-:S04]  /*11b0*/  IMAD.WIDE.U32 R22, R8, UR4, R14 ;  /* 0x0000000408167c25 */ /* 0x000fc8000f8e000e */
[C---:B------:R-:W-:Y:S02]  /*11c0*/  IMAD R5, R8.reuse, UR5, R5 ;  /* 0x0000000508057c24 */ /* 0x040fe4000f8e0205 */
[C---:B------:R-:W-:Y:S02]  /*11d0*/  IMAD R9, R8.reuse, UR7, R9 ;  /* 0x0000000708097c24 */ /* 0x040fe4000f8e0209 */
[----:B------:R-:W-:Y:S01]  /*11e0*/  IMAD.WIDE.U32 R14, R8, UR6, R12 ;  /* 0x00000006080e7c25 */ /* 0x000fe2000f8e000c */
[----:B------:R-:W-:-:S04]  /*11f0*/  IADD3 R17, PT, PT, R23, R5, RZ ;  /* 0x0000000517117210 */ /* 0x000fc80007ffe0ff */
[----:B------:R-:W-:Y:S01]  /*1200*/  IADD3 R2, PT, PT, R15, R9, RZ ;  /* 0x000000090f027210 */ /* 0x000fe20007ffe0ff */
[----:B------:R-:W-:Y:S06]  /*1210*/  BRA `(.L_x_2266) ;  /* 0x0000000400647947 */ /* 0x000fec0003800000 */
.L_x_2265:
        /* <DEDUP_REMOVED lines=15> */
.L_x_2267:
[----:B------:R-:W2:Y:S01]  /*1310*/  LDC.64 R140, c[0x0][0x3b8] ;  /* 0x0000ee00ff8c7b82 */ /* 0x000ea20000000a00 */
[----:B-1----:R-:W-:-:S05]  /*1320*/  IADD3 R6, PT, PT, R2, R5, RZ ;  /* 0x0000000502067210 */ /* 0x002fca0007ffe0ff */
[C---:B--2---:R-:W-:Y:S02]  /*1330*/  IMAD R17, R6.reuse, R141, RZ ;  /* 0x0000008d06117224 */ /* 0x044fe400078e02ff */
[----:B------:R-:W-:-:S05]  /*1340*/  IMAD.WIDE.U32 R6, R6, R140, RZ ;  /* 0x0000008c06067225 */ /* 0x000fca00078e00ff */
[----:B------:R-:W-:Y:S02]  /*1350*/  IADD3 R17, PT, PT, R7, R17, RZ ;  /* 0x0000001107117210 */ /* 0x000fe40007ffe0ff */
[----:B------:R-:W-:Y:S02]  /*1360*/  MOV R16, R6 ;  /* 0x0000000600107202 */ /* 0x000fe40000000f00 */
.L_x_2268:
        /* <DEDUP_REMOVED lines=14> */
.L_x_2269:
[----:B------:R-:W1:Y:S01]  /*1450*/  LDC.64 R6, c[0x0][0x3c0] ;  /* 0x0000f000ff067b82 */ /* 0x000e620000000a00 */
[----:B------:R-:W-:-:S05]  /*1460*/  IADD3 R5, PT, PT, R2, R5, RZ ;  /* 0x0000000502057210 */ /* 0x000fca0007ffe0ff */
[C---:B-1----:R-:W-:Y:S02]  /*1470*/  IMAD R21, R5.reuse, R7, RZ ;  /* 0x0000000705157224 */ /* 0x042fe400078e02ff */
[----:B-----5:R-:W-:-:S05]  /*1480*/  IMAD.WIDE.U32 R4, R5, R6, RZ ;  /* 0x0000000605047225 */ /* 0x020fca00078e00ff */
[----:B------:R-:W-:Y:S02]  /*1490*/  IADD3 R21, PT, PT, R5, R21, RZ ;  /* 0x0000001505157210 */ /* 0x000fe40007ffe0ff */
[----:B------:R-:W-:-:S07]  /*14a0*/  MOV R20, R4 ;  /* 0x0000000400147202 */ /* 0x000fce0000000f00 */
.L_x_2270:
[----:B------:R-:W1:Y:S01]  /*14b0*/  LDC R2, c[0x0][0x3e8] ;  /* 0x0000fa00ff027b82 */ /* 0x000e620000000800 */
[----:B------:R-:W-:Y:S02]  /*14c0*/  LEA R11, R3, 0xffffff80, 0x7 ;  /* 0xffffff80030b7811 */ /* 0x000fe400078e38ff */
[----:B------:R-:W-:-:S03]  /*14d0*/  CS2R R172, SRZ ;  /* 0x0000000000ac7805 */ /* 0x000fc6000001ff00 */
[----:B------:R-:W-:-:S04]  /*14e0*/  IMAD.WIDE.U32 R20, R11, R6, R20 ;  /* 0x000000060b147225 */ /* 0x000fc800078e0014 */
[----:B------:R-:W-:Y:S01]  /*14f0*/  IMAD.WIDE.U32 R16, R11, R140, R16 ;  /* 0x0000008c0b107225 */ /* 0x000fe200078e0010 */
        /* <DEDUP_REMOVED lines=43> */
.L_x_2266:
[----:B------:R-:W-:Y:S01]  /*17b0*/  ISETP.NE.AND P1, PT, R10, -0x1, PT ;  /* 0xffffffff0a00780c */ /* 0x000fe20003f25270 */
[----:B------:R-:W1:Y:S01]  /*17c0*/  LDCU.64 UR4, c[0x0][0x3c8] ;  /* 0x00007900ff0477ac */ /* 0x000e620008000a00 */
[----:B------:R-:W-:Y:S01]  /*17d0*/  SHF.R.U32.HI R116, RZ, 0x2, R166 ;  /* 0x00000002ff747819 */ /* 0x000fe200000116a6 */
[----:B------:R-:W-:Y:S01]  /*17e0*/  IMAD.MOV.U32 R117, RZ, RZ, RZ ;  /* 0x000000ffff757224 */ /* 0x000fe200078e00ff */
[----:B------:R-:W-:Y:S01]  /*17f0*/  IADD3 R159, PT, PT, -R170, R115, RZ ;  /* 0x00000073aa9f7210 */ /* 0x000fe20007ffe1ff */
[----:B------:R-:W2:Y:S01]  /*1800*/  S2UR UR6, SR_CgaCtaId ;  /* 0x00000000000679c3 */ /* 0x000ea20000008800 */
[C---:B------:R-:W-:Y:S01]  /*1810*/  IADD3 R16, PT, PT, R116.reuse, 0x20, RZ ;  /* 0x0000002074107810 */ /* 0x040fe20007ffe0ff */
[----:B------:R-:W-:Y:S01]  /*1820*/  IMAD.WIDE.U32 R28, R29, 0x40, R116 ;  /* 0x000000401d1c7825 */ /* 0x000fe200078e0074 */
[----:B------:R-:W-:Y:S02]  /*1830*/  ISETP.GE.AND P0, PT, R116, R159, PT ;  /* 0x0000009f7400720c */ /* 0x000fe40003f06270 */
[----:B------:R-:W-:-:S02]  /*1840*/  SHF.L.U32 R168, R166, 0x3, RZ ;  /* 0x00000003a6a87819 */ /* 0x000fc400000006ff */
[----:B------:R-:W-:Y:S01]  /*1850*/  ISETP.GE.AND P2, PT, R16, R159, PT ;  /* 0x0000009f1000720c */ /* 0x000fe20003f46270 */
[----:B------:R-:W3:Y:S01]  /*1860*/  @P1 LDC.64 R4, c[0x0][0x3b0] ;  /* 0x0000ec00ff041b82 */ /* 0x000ee20000000a00 */
[----:B------:R-:W-:Y:S02]  /*1870*/  LOP3.LUT R15, R168, 0x18, RZ, 0xc0, !PT ;  /* 0x00000018a80f7812 */ /* 0x000fe400078ec0ff */
[C---:B------:R-:W-:Y:S02]  /*1880*/  LOP3.LUT R167, R166.reuse, 0x18, RZ, 0xc0, !PT ;  /* 0x00000018a6a77812 */ /* 0x040fe400078ec0ff */
[----:B------:R-:W-:Y:S02]  /*1890*/  IADD3 R121, PT, PT, R3, -0x1, RZ ;  /* 0xffffffff03797810 */ /* 0x000fe40007ffe0ff */
[C---:B------:R-:W-:Y:S01]  /*18a0*/  SHF.L.U32 R112, R166.reuse, 0x5, RZ ;  /* 0x00000005a6707819 */ /* 0x040fe200000006ff */
[----:B------:R-:W4:Y:S01]  /*18b0*/  @!P1 LDC.64 R8, c[0x0][0x398] ;  /* 0x0000e600ff089b82 */ /* 0x000f220000000a00 */
[----:B------:R-:W-:-:S07]  /*18c0*/  SHF.L.U32 R113, R166, 0x2, RZ ;  /* 0x00000002a6717819 */ /* 0x000fce00000006ff */
[----:B------:R-:W5:Y:S01]  /*18d0*/  @!P0 LDC.64 R12, c[0x0][0x3b0] ;  /* 0x0000ec00ff0c8b82 */ /* 0x000f620000000a00 */
[----:B---3--:R-:W-:Y:S01]  /*18e0*/  @P1 IMAD.WIDE.U32 R18, R10, R4, RZ ;  /* 0x000000040a121225 */ /* 0x008fe200078e00ff */
[----:B------:R-:W-:-:S05]  /*18f0*/  SHF.R.S32.HI R4, RZ, 0x1f, R169 ;  /* 0x0000001fff047819 */ /* 0x000fca00000114a9 */
[----:B-1----:R-:W-:Y:S02]  /*1900*/  IMAD R4, R4, UR4, RZ ;  /* 0x0000000404047c24 */ /* 0x002fe4000f8e02ff */
[----:B----4-:R-:W-:Y:S01]  /*1910*/  @!P1 IMAD.WIDE.U32 R26, R171, R8, RZ ;  /* 0x00000008ab1a9225 */ /* 0x010fe200078e00ff */
[----:B------:R-:W-:-:S03]  /*1920*/  @P1 MOV R26, R18 ;  /* 0x00000012001a1202 */ /* 0x000fc60000000f00 */
[----:B------:R-:W-:Y:S02]  /*1930*/  @!P1 IMAD R9, R171, R9, R27 ;  /* 0x00000009ab099224 */ /* 0x000fe400078e021b */
[----:B------:R-:W-:Y:S01]  /*1940*/  @P1 IMAD R9, R10, R5, R19 ;  /* 0x000000050a091224 */ /* 0x000fe200078e0213 */
[----:B------:R-:W-:Y:S01]  /*1950*/  IADD3 R26, P1, PT, R15, R26, RZ ;  /* 0x0000001a0f1a7210 */ /* 0x000fe20007f3e0ff */
[----:B------:R-:W1:Y:S01]  /*1960*/  @!P2 LDC.64 R10, c[0x0][0x3b0] ;  /* 0x0000ec00ff0aab82 */ /* 0x000e620000000a00 */
[----:B------:R-:W-:Y:S02]  /*1970*/  IMAD R5, R169, UR5, R4 ;  /* 0x00000005a9057c24 */ /* 0x000fe4000f8e0204 */
[----:B------:R-:W-:Y:S01]  /*1980*/  IADD3.X R27, PT, PT, RZ, R9, RZ, P1, !PT ;  /* 0x00000009ff1b7210 */ /* 0x000fe20000ffe4ff */
[----:B-----5:R-:W-:Y:S01]  /*1990*/  @!P0 IMAD R18, R29, R12, RZ ;  /* 0x0000000c1d128224 */ /* 0x020fe200078e02ff */
[----:B------:R-:W-:Y:S01]  /*19a0*/  @!P2 IADD3 R20, P1, PT, R28, 0x20, RZ ;  /* 0x000000201c14a810 */ /* 0x000fe20007f3e0ff */
[----:B------:R-:W-:-:S02]  /*19b0*/  IMAD.WIDE.U32 R26, R169, UR4, R26 ;  /* 0x00000004a91a7c25 */ /* 0x000fc4000f8e001a */
[----:B------:R-:W3:Y:S01]  /*19c0*/  @!P2 LDC.64 R8, c[0x0][0x380] ;  /* 0x0000e000ff08ab82 */ /* 0x000ee20000000a00 */
[----:B------:R-:W4:Y:S01]  /*19d0*/  LDCU.64 UR4, c[0x0][0x388] ;  /* 0x00007100ff0477ac */ /* 0x000f220008000a00 */
[----:B------:R-:W-:Y:S01]  /*19e0*/  @!P2 IADD3.X R21, PT, PT, RZ, R29, RZ, P1, !PT ;  /* 0x0000001dff15a210 */ /* 0x000fe20000ffe4ff */
[C---:B------:R-:W-:Y:S01]  /*19f0*/  @!P0 IMAD R13, R28.reuse, R13, R18 ;  /* 0x0000000d1c0d8224 */ /* 0x040fe200078e0212 */
[----:B------:R-:W-:Y:S02]  /*1a00*/  IADD3 R27, PT, PT, R27, R5, RZ ;  /* 0x000000051b1b7210 */ /* 0x000fe40007ffe0ff */
[----:B------:R-:W-:Y:S02]  /*1a10*/  IADD3 R22, P1, PT, R15, R22, RZ ;  /* 0x000000160f167210 */ /* 0x000fe40007f3e0ff */
[----:B------:R-:W5:Y:S01]  /*1a20*/  @!P0 LDC.64 R4, c[0x0][0x380] ;  /* 0x0000e000ff048b82 */ /* 0x000f620000000a00 */
[----:B------:R-:W-:Y:S01]  /*1a30*/  @!P2 MOV R24, R26 ;  /* 0x0000001a0018a202 */ /* 0x000fe20000000f00 */
[----:B------:R-:W-:Y:S01]  /*1a40*/  @!P0 IMAD.WIDE.U32 R18, R28, R12, R26 ;  /* 0x0000000c1c128225 */ /* 0x000fe200078e001a */
[----:B------:R-:W-:-:S02]  /*1a50*/  @!P2 MOV R25, R27 ;  /* 0x0000001b0019a202 */ /* 0x000fc40000000f00 */
[C---:B------:R-:W-:Y:S01]  /*1a60*/  LOP3.LUT R12, R168.reuse, 0xd8, RZ, 0xc0, !PT ;  /* 0x000000d8a80c7812 */ /* 0x040fe200078ec0ff */
[----:B------:R-:W-:Y:S01]  /*1a70*/  IMAD.X R23, RZ, RZ, R17, P1 ;  /* 0x000000ffff177224 */ /* 0x000fe200008e0611 */
[----:B------:R-:W-:Y:S01]  /*1a80*/  @!P0 IADD3 R13, PT, PT, R19, R13, RZ ;  /* 0x0000000d130d8210 */ /* 0x000fe20007ffe0ff */
[----:B-1----:R-:W-:Y:S01]  /*1a90*/  @!P2 IMAD R21, R21, R10, RZ ;  /* 0x0000000a1515a224 */ /* 0x002fe200078e02ff */
[----:B------:R-:W-:Y:S01]  /*1aa0*/  LOP3.LUT R17, R168, 0x1f20, RZ, 0xc0, !PT ;  /* 0x00001f20a8117812 */ /* 0x000fe200078ec0ff */
[----:B------:R-:W-:-:S04]  /*1ab0*/  IMAD.WIDE.U32 R22, R116, R140, R22 ;  /* 0x0000008c74167225 */ /* 0x000fc800078e0016 */
[----:B------:R-:W-:Y:S01]  /*1ac0*/  @!P2 IMAD R11, R20, R11, R21 ;  /* 0x0000000b140ba224 */ /* 0x000fe200078e0215 */
[----:B----4-:R-:W-:Y:S01]  /*1ad0*/  LEA R162, P3, R22, UR4, 0x1 ;  /* 0x0000000416a27c11 */ /* 0x010fe2000f8608ff */
[----:B------:R-:W-:Y:S01]  /*1ae0*/  @!P2 IMAD.WIDE.U32 R20, R20, R10, R24 ;  /* 0x0000000a1414a225 */ /* 0x000fe200078e0018 */
[----:B------:R-:W-:Y:S01]  /*1af0*/  LOP3.LUT R10, R12, R167, RZ, 0x3c, !PT ;  /* 0x000000a70c0a7212 */ /* 0x000fe200078e3cff */
[----:B------:R-:W1:Y:S02]  /*1b00*/  LDCU UR4, c[0x0][0x50c] ;  /* 0x0000a180ff0477ac */ /* 0x000e640008000800 */
[----:B------:R-:W-:Y:S01]  /*1b10*/  IMAD R161, R116, R141, R23 ;  /* 0x0000008d74a17224 */ /* 0x000fe200078e0217 */
[----:B------:R-:W-:Y:S02]  /*1b20*/  LOP3.LUT R10, R17, R10, RZ, 0xfc, !PT ;  /* 0x0000000a110a7212 */ /* 0x000fe400078efcff */
[----:B-----5:R-:W-:Y:S02]  /*1b30*/  @!P0 LEA R12, P1, R18, R4, 0x1 ;  /* 0x00000004120c8211 */ /* 0x020fe400078208ff */
[----:B------:R-:W-:Y:S01]  /*1b40*/  LEA.HI.X R161, R22, UR5, R161, 0x1, P3 ;  /* 0x0000000516a17c11 */ /* 0x000fe200098f0ca1 */
[----:B------:R-:W-:Y:S01]  /*1b50*/  UMOV UR5, 0x400 ;  /* 0x0000040000057882 */ /* 0x000fe20000000000 */
[----:B------:R-:W-:Y:S01]  /*1b60*/  @!P0 LEA.HI.X R13, R18, R5, R13, 0x1, P1 ;  /* 0x00000005120d8211 */ /* 0x000fe200008f0c0d */
[----:B--2---:R-:W-:Y:S01]  /*1b70*/  ULEA UR5, UR6, UR5, 0x18 ;  /* 0x0000000506057291 */ /* 0x004fe2000f8ec0ff */
[----:B------:R-:W-:Y:S01]  /*1b80*/  SHF.L.U32 R5, R121, 0x7, RZ ;  /* 0x0000000779057819 */ /* 0x000fe200000006ff */
[----:B------:R-:W2:Y:S01]  /*1b90*/  LDCU.64 UR6, c[0x0][0x390] ;  /* 0x00007200ff0677ac */ /* 0x000ea20008000a00 */
[----:B------:R-:W-:-:S02]  /*1ba0*/  @!P2 IADD3 R4, PT, PT, R21, R11, RZ ;  /* 0x0000000b1504a210 */ /* 0x000fc40007ffe0ff */
[----:B---3--:R-:W-:Y:S01]  /*1bb0*/  @!P2 LEA R22, P1, R20, R8, 0x1 ;  /* 0x000000081416a211 */ /* 0x008fe200078208ff */
[----:B------:R-:W-:Y:S01]  /*1bc0*/  IMAD.SHL.U32 R8, R140, 0x20, RZ ;  /* 0x000000208c087824 */ /* 0x000fe200078e00ff */
[----:B------:R-:W-:Y:S02]  /*1bd0*/  IADD3 R11, PT, PT, -R5, R0, RZ ;  /* 0x00000000050b7210 */ /* 0x000fe40007ffe1ff */
[----:B------:R-:W-:Y:S02]  /*1be0*/  IADD3 R18, PT, PT, R116, 0x60, RZ ;  /* 0x0000006074127810 */ /* 0x000fe40007ffe0ff */
[----:B------:R-:W-:Y:S02]  /*1bf0*/  @!P2 LEA.HI.X R23, R20, R9, R4, 0x1, P1 ;  /* 0x000000091417a211 */ /* 0x000fe400008f0c04 */
[----:B------:R-:W-:Y:S02]  /*1c00*/  ISETP.GE.AND P5, PT, R16, R11, PT ;  /* 0x0000000b1000720c */ /* 0x000fe40003fa6270 */
[----:B------:R-:W-:-:S02]  /*1c10*/  IADD3 R4, PT, PT, R116, 0x40, RZ ;  /* 0x0000004074047810 */ /* 0x000fc40007ffe0ff */
[-C--:B------:R-:W-:Y:S02]  /*1c20*/  ISETP.GE.AND P6, PT, R116, R11.reuse, PT ;  /* 0x0000000b7400720c */ /* 0x080fe40003fc6270 */
[-C--:B------:R-:W-:Y:S02]  /*1c30*/  ISETP.GE.AND P3, PT, R18, R11.reuse, PT ;  /* 0x0000000b1200720c */ /* 0x080fe40003f66270 */
[----:B------:R-:W-:Y:S02]  /*1c40*/  LEA R117, R10, UR5, 0x1 ;  /* 0x000000050a757c11 */ /* 0x000fe4000f8e08ff */
[----:B------:R-:W-:Y:S02]  /*1c50*/  ISETP.GE.AND P4, PT, R4, R11, PT ;  /* 0x0000000b0400720c */ /* 0x000fe40003f86270 */
[----:B------:R-:W-:Y:S01]  /*1c60*/  SHF.L.U64.HI R9, R140, 0x5, R141 ;  /* 0x000000058c097819 */ /* 0x000fe2000001028d */
[----:B------:R-:W-:Y:S01]  /*1c70*/  @!PT LDS RZ, [RZ] ;  /* 0x00000000fffff984 */ /* 0x000fe20000000800 */
[----:B------:R-:W-:Y:S01]  /*1c80*/  @!PT LDS RZ, [RZ] ;  /* 0x00000000fffff984 */ /* 0x000fe20000000800 */
[----:B------:R-:W-:Y:S01]  /*1c90*/  @!PT LDS RZ, [RZ] ;  /* 0x00000000fffff984 */ /* 0x000fe20000000800 */
[----:B------:R-:W-:Y:S01]  /*1ca0*/  @!P0 LDGSTS.E.BYPASS.LTC128B.128 [R117], desc[UR16][R12.64] ;  /* 0x000000000c758fae */ /* 0x000fe2000b981a10 */
[----:B------:R-:W-:-:S02]  /*1cb0*/  IADD3 R14, P1, PT, R15, R14, RZ ;  /* 0x0000000e0f0e7210 */ /* 0x000fc40007f3e0ff */
[----:B------:R-:W-:Y:S01]  /*1cc0*/  SHF.L.U32 R10, R166, 0x4, RZ ;  /* 0x00000004a60a7819 */ /* 0x000fe200000006ff */
[----:B------:R-:W-:Y:S01]  /*1cd0*/  @!P0 LDGSTS.E.BYPASS.LTC128B.128 [R117+0x1000], desc[UR16][R12.64+0x40] ;  /* 0x010000400c758fae */ /* 0x000fe2000b981a10 */
[----:B------:R-:W-:Y:S02]  /*1ce0*/  IADD3.X R15, PT, PT, RZ, R2, RZ, P1, !PT ;  /* 0x00000002ff0f7210 */ /* 0x000fe40000ffe4ff */
[-C--:B------:R-:W-:Y:S01]  /*1cf0*/  @!P3 MOV R163, R161.reuse ;  /* 0x000000a100a3b202 */ /* 0x080fe20000000f00 */
[----:B------:R3:W-:Y:S01]  /*1d00*/  @!P0 LDGSTS.E.BYPASS.LTC128B.128 [R117+0x2000], desc[UR16][R12.64+0x80] ;  /* 0x020000800c758fae */ /* 0x0007e2000b981a10 */
[----:B------:R-:W-:Y:S01]  /*1d10*/  @!P5 LEA R20, P0, R8, R162, 0x1 ;  /* 0x000000a20814d211 */ /* 0x000fe200078008ff */
[----:B------:R-:W-:Y:S01]  /*1d20*/  IMAD.WIDE.U32 R14, R116, R6, R14 ;  /* 0x00000006740e7225 */ /* 0x000fe200078e000e */
[----:B------:R-:W-:Y:S01]  /*1d30*/  LOP3.LUT R2, R112, 0xc0, RZ, 0xc0, !PT ;  /* 0x000000c070027812 */ /* 0x000fe200078ec0ff */
[----:B------:R-:W-:Y:S01]  /*1d40*/  @!P2 LDGSTS.E.BYPASS.LTC128B.128 [R117+0x800], desc[UR16][R22.64] ;  /* 0x008000001675afae */ /* 0x000fe2000b981a10 */
[----:B------:R-:W-:Y:S01]  /*1d50*/  @!P5 LEA.HI.X R21, R8, R161, R9, 0x1, P0 ;  /* 0x000000a10815d211 */ /* 0x000fe200000f0c09 */
[----:B------:R-:W-:Y:S01]  /*1d60*/  @!P3 IMAD R8, R141, 0xc0, RZ ;  /* 0x000000c08d08b824 */ /* 0x000fe200078e02ff */
[----:B--2---:R-:W-:Y:S01]  /*1d70*/  LEA R164, P1, R14, UR6, 0x1 ;  /* 0x000000060ea47c11 */ /* 0x004fe2000f8208ff */
[----:B------:R-:W-:Y:S01]  /*1d80*/  @!P2 LDGSTS.E.BYPASS.LTC128B.128 [R117+0x1800], desc[UR16][R22.64+0x40] ;  /* 0x018000401675afae */ /* 0x000fe2000b981a10 */
[----:B------:R-:W-:Y:S01]  /*1d90*/  @!P3 IMAD.WIDE.U32 R24, R140, 0xc0, R162 ;  /* 0x000000c08c18b825 */ /* 0x000fe200078e00a2 */
[----:B------:R-:W-:-:S02]  /*1da0*/  LOP3.LUT R113, R2, 0x18, R113, 0xf8, !PT ;  /* 0x0000001802717812 */ /* 0x000fc400078ef871 */
[----:B------:R-:W-:Y:S01]  /*1db0*/  @!P2 LDGSTS.E.BYPASS.LTC128B.128 [R117+0x2800], desc[UR16][R22.64+0x80] ;  /* 0x028000801675afae */ /* 0x000fe2000b981a10 */
[----:B------:R-:W-:Y:S01]  /*1dc0*/  ISETP.GE.AND P2, PT, R16, R11, PT ;  /* 0x0000000b1000720c */ /* 0x000fe20003f46270 */
[----:B------:R-:W-:Y:S01]  /*1dd0*/  @!P3 IMAD.IADD R25, R25, 0x1, R8 ;  /* 0x000000011919b824 */ /* 0x000fe200078e0208 */
[----:B------:R-:W-:Y:S01]  /*1de0*/  @!P4 LEA R16, P0, R140, R162, 0x7 ;  /* 0x000000a28c10c211 */ /* 0x000fe200078038ff */
[----:B------:R-:W-:Y:S01]  /*1df0*/  IMAD R165, R116, R7, R15 ;  /* 0x0000000774a57224 */ /* 0x000fe200078e020f */
[----:B------:R-:W-:Y:S02]  /*1e00*/  LOP3.LUT R157, R10, 0x100, RZ, 0xc0, !PT ;  /* 0x000001000a9d7812 */ /* 0x000fe400078ec0ff */
[----:B------:R-:W-:Y:S02]  /*1e10*/  @!P4 LEA.HI.X R17, R140, R161, R141, 0x7, P0 ;  /* 0x000000a18c11c211 */ /* 0x000fe400000f3c8d */
[----:B------:R-:W-:Y:S02]  /*1e20*/  ISETP.GE.AND P0, PT, R18, R11, PT ;  /* 0x0000000b1200720c */ /* 0x000fe40003f06270 */
[----:B------:R-:W-:-:S02]  /*1e30*/  LEA.HI.X R165, R14, UR7, R165, 0x1, P1 ;  /* 0x000000070ea57c11 */ /* 0x000fc400088f0ca5 */
[C---:B------:R-:W-:Y:S02]  /*1e40*/  SHF.L.U64.HI R2, R6.reuse, 0x5, R7 ;  /* 0x0000000506027819 */ /* 0x040fe40000010207 */
[----:B---3--:R-:W-:Y:S02]  /*1e50*/  @!P6 MOV R12, R162 ;  /* 0x000000a2000ce202 */ /* 0x008fe40000000f00 */
[----:B------:R-:W-:Y:S02]  /*1e60*/  @!P6 MOV R13, R161 ;  /* 0x000000a1000de202 */ /* 0x000fe40000000f00 */
[----:B------:R-:W-:Y:S02]  /*1e70*/  LOP3.LUT R157, R157, 0x20, R112, 0xf8, !PT ;  /* 0x000000209d9d7812 */ /* 0x000fe400078ef870 */
[----:B------:R-:W-:Y:S01]  /*1e80*/  LOP3.LUT R8, R113, 0x8, R166, 0x78, !PT ;  /* 0x0000000871087812 */ /* 0x000fe200078e78a6 */
[----:B------:R-:W-:Y:S01]  /*1e90*/  @!P6 LDGSTS.E.BYPASS.LTC128B.128 [R117+0x3000], desc[UR16][R12.64] ;  /* 0x030000000c75efae */ /* 0x000fe2000b981a10 */
[----:B------:R-:W-:Y:S01]  /*1ea0*/  @!P0 IMAD.WIDE.U32 R14, R6, 0xc0, R164 ;  /* 0x000000c0060e8825 */ /* 0x000fe200078e00a4 */
[----:B------:R-:W-:-:S02]  /*1eb0*/  LOP3.LUT R158, R10, 0x3e00, RZ, 0xc0, !PT ;  /* 0x00003e000a9e7812 */ /* 0x000fc400078ec0ff */
[----:B------:R-:W-:Y:S01]  /*1ec0*/  @!P6 LDGSTS.E.BYPASS.LTC128B.128 [R117+0x5000], desc[UR16][R12.64+0x40] ;  /* 0x050000400c75efae */ /* 0x000fe2000b981a10 */
[----:B------:R-:W-:Y:S01]  /*1ed0*/  IADD3 R157, PT, PT, R8, R157, RZ ;  /* 0x0000009d089d7210 */ /* 0x000fe20007ffe0ff */
[----:B------:R-:W-:Y:S01]  /*1ee0*/  @!P0 IMAD R9, R7, 0xc0, RZ ;  /* 0x000000c007098824 */ /* 0x000fe200078e02ff */
[----:B------:R-:W-:Y:S01]  /*1ef0*/  @!P0 MOV R8, R14 ;  /* 0x0000000e00088202 */ /* 0x000fe20000000f00 */
[----:B------:R2:W-:Y:S01]  /*1f00*/  @!P6 LDGSTS.E.BYPASS.LTC128B.128 [R117+0x7000], desc[UR16][R12.64+0x80] ;  /* 0x070000800c75efae */ /* 0x0005e2000b981a10 */
[----:B------:R-:W-:Y:S01]  /*1f10*/  LOP3.LUT R112, R112, 0x120, RZ, 0xc0, !PT ;  /* 0x0000012070707812 */ /* 0x000fe200078ec0ff */
[----:B------:R-:W-:Y:S01]  /*1f20*/  @!P0 IMAD.IADD R9, R15, 0x1, R9 ;  /* 0x000000010f098824 */ /* 0x000fe200078e0209 */
[----:B------:R-:W-:Y:S01]  /*1f30*/  LEA R157, R157, UR5, 0x1 ;  /* 0x000000059d9d7c11 */ /* 0x000fe2000f8e08ff */
[----:B------:R-:W-:Y:S01]  /*1f40*/  @!P5 LDGSTS.E.BYPASS.LTC128B.128 [R117+0x3800], desc[UR16][R20.64] ;  /* 0x038000001475dfae */ /* 0x000fe2000b981a10 */
[----:B------:R-:W-:-:S03]  /*1f50*/  LOP3.LUT R116, R116, 0x7, RZ, 0xc0, !PT ;  /* 0x0000000774747812 */ /* 0x000fc600078ec0ff */
[----:B------:R-:W-:Y:S04]  /*1f60*/  @!P5 LDGSTS.E.BYPASS.LTC128B.128 [R117+0x5800], desc[UR16][R20.64+0x40] ;  /* 0x058000401475dfae */ /* 0x000fe8000b981a10 */
[----:B------:R-:W-:Y:S04]  /*1f70*/  @!P5 LDGSTS.E.BYPASS.LTC128B.128 [R117+0x7800], desc[UR16][R20.64+0x80] ;  /* 0x078000801475dfae */ /* 0x000fe8000b981a10 */
[----:B------:R-:W-:Y:S04]  /*1f80*/  @!P4 LDGSTS.E.BYPASS.LTC128B.128 [R117+0x4000], desc[UR16][R16.64] ;  /* 0x040000001075cfae */ /* 0x000fe8000b981a10 */
[----:B------:R-:W-:Y:S04]  /*1f90*/  @!P4 LDGSTS.E.BYPASS.LTC128B.128 [R117+0x6000], desc[UR16][R16.64+0x40] ;  /* 0x060000401075cfae */ /* 0x000fe8000b981a10 */
[----:B------:R-:W-:Y:S01]  /*1fa0*/  @!P4 LDGSTS.E.BYPASS.LTC128B.128 [R117+0x8000], desc[UR16][R16.64+0x80] ;  /* 0x080000801075cfae */ /* 0x000fe2000b981a10 */
[----:B--2---:R-:W-:-:S03]  /*1fb0*/  SHF.L.U32 R13, R6, 0x5, RZ ;  /* 0x00000005060d7819 */ /* 0x004fc600000006ff */
[----:B------:R-:W-:Y:S01]  /*1fc0*/  @!P3 LDGSTS.E.BYPASS.LTC128B.128 [R117+0x4800], desc[UR16][R24.64] ;  /* 0x048000001875bfae */ /* 0x000fe2000b981a10 */
[----:B------:R-:W-:-:S03]  /*1fd0*/  @!P2 LEA R12, P1, R13, R164, 0x1 ;  /* 0x000000a40d0ca211 */ /* 0x000fc600078208ff */
[----:B------:R-:W-:Y:S01]  /*1fe0*/  @!P3 LDGSTS.E.BYPASS.LTC128B.128 [R117+0x6800], desc[UR16][R24.64+0x40] ;  /* 0x068000401875bfae */ /* 0x000fe2000b981a10 */
[----:B------:R-:W-:-:S03]  /*1ff0*/  @!P2 LEA.HI.X R13, R13, R165, R2, 0x1, P1 ;  /* 0x000000a50d0da211 */ /* 0x000fc600008f0c02 */
[----:B------:R-:W-:Y:S01]  /*2000*/  @!P3 LDGSTS.E.BYPASS.LTC128B.128 [R117+0x8800], desc[UR16][R24.64+0x80] ;  /* 0x088000801875bfae */ /* 0x000fe2000b981a10 */
[----:B------:R-:W-:Y:S02]  /*2010*/  ISETP.GE.AND P3, PT, R4, R11, PT ;  /* 0x0000000b0400720c */ /* 0x000fe40003f66270 */
[----:B------:R-:W-:Y:S01]  /*2020*/  SHF.R.U32.HI R2, RZ, 0x1, R166 ;  /* 0x00000001ff027819 */ /* 0x000fe200000116a6 */
[----:B------:R-:W0:Y:S01]  /*2030*/  LDGDEPBAR ;  /* 0x00000000000079af */ /* 0x000e220000000000 */
[----:B------:R-:W-:Y:S02]  /*2040*/  MOV R4, 0x20 ;  /* 0x0000002000047802 */ /* 0x000fe40000000f00 */
[----:B------:R-:W-:-:S04]  /*2050*/  LOP3.LUT R113, R113, 0x8, R2, 0x78, !PT ;  /* 0x0000000871717812 */ /* 0x000fc800078e7802 */
[----:B------:R-:W-:-:S03]  /*2060*/  IADD3 R158, PT, PT, R113, R112, R158 ;  /* 0x00000070719e7210 */ /* 0x000fc60007ffe09e */
[----:B------:R-:W-:Y:S02]  /*2070*/  @!P3 LEA R14, P1, R6, R164, 0x7 ;  /* 0x000000a4060eb211 */ /* 0x000fe400078238ff */
[----:B------:R-:W-:Y:S02]  /*2080*/  LEA R158, R158, UR5, 0x1 ;  /* 0x000000059e9e7c11 */ /* 0x000fe4000f8e08ff */
[----:B------:R-:W-:Y:S01]  /*2090*/  @!P3 LEA.HI.X R15, R6, R165, R7, 0x7, P1 ;  /* 0x000000a5060fb211 */ /* 0x000fe200008f3c07 */
        /* <DEDUP_REMOVED lines=42> */
[----:B------:R-:W4:Y:S01]  /*2340*/  LDSM.16.M88.4 R84, [R157+0x3400] ;  /* 0x003400009d54783b */ /* 0x000f220000000200 */
[-C--:B------:R-:W-:Y:S02]  /*2350*/  IADD3 R156, PT, PT, R158, R4.reuse, RZ ;  /* 0x000000049e9c7210 */ /* 0x080fe40007ffe0ff */
[----:B------:R-:W-:Y:S01]  /*2360*/  IADD3 R118, PT, PT, R157, R4, RZ ;  /* 0x000000049d767210 */ /* 0x000fe20007ffe0ff */
[----:B------:R-:W5:Y:S04]  /*2370*/  LDSM.16.M88.4 R28, [R157+0x3000] ;  /* 0x003000009d1c783b */ /* 0x000f680000000200 */
[----:B------:R-:W1:Y:S04]  /*2380*/  LDSM.16.M88.4 R76, [R157+0x3800] ;  /* 0x003800009d4c783b */ /* 0x000e680000000200 */
[----:B------:R-:W1:Y:S04]  /*2390*/  LDSM.16.M88.4 R68, [R157+0x3c00] ;  /* 0x003c00009d44783b */ /* 0x000e680000000200 */
[----:B------:R-:W1:Y:S04]  /*23a0*/  LDSM.16.M88.4 R60, [R157+0x4000] ;  /* 0x004000009d3c783b */ /* 0x000e680000000200 */
[----:B------:R-:W1:Y:S04]  /*23b0*/  LDSM.16.M88.4 R52, [R157+0x4400] ;  /* 0x004400009d34783b */ /* 0x000e680000000200 */
[----:B------:R-:W1:Y:S04]  /*23c0*/  LDSM.16.M88.4 R44, [R157+0x4800] ;  /* 0x004800009d2c783b */ /* 0x000e680000000200 */
[----:B--2---:R-:W2:Y:S04]  /*23d0*/  LDSM.16.M88.4 R12, [R157+0x4c00] ;  /* 0x004c00009d0c783b */ /* 0x004ea80000000200 */
[----:B---3--:R-:W-:Y:S04]  /*23e0*/  LDSM.16.M88.4 R8, [R156] ;  /* 0x000000009c08783b */ /* 0x008fe80000000200 */
[----:B------:R-:W3:Y:S04]  /*23f0*/  LDSM.16.M88.4 R92, [R118+0x3400] ;  /* 0x00340000765c783b */ /* 0x000ee80000000200 */
[----:B------:R-:W3:Y:S01]  /*2400*/  LDSM.16.M88.4 R24, [R118+0x3000] ;  /* 0x003000007618783b */ /* 0x000ee20000000200 */
[C---:B----4-:R-:W-:Y:S03]  /*2410*/  HMMA.16816.F32.BF16 R88, R36.reuse, R84, RZ ;  /* 0x000000542458723c */ /* 0x050fe600000418ff */
[----:B------:R-:W4:Y:S04]  /*2420*/  LDSM.16.M88.4 R20, [R118+0x3800] ;  /* 0x003800007614783b */ /* 0x000f280000000200 */
[----:B------:R-:W-:Y:S01]  /*2430*/  LDSM.16.M88.4 R32, [R118+0x3c00] ;  /* 0x003c00007620783b */ /* 0x000fe20000000200 */
[C---:B------:R-:W-:Y:S03]  /*2440*/  HMMA.16816.F32.BF16 R84, R36.reuse, R86, RZ ;  /* 0x000000562454723c */ /* 0x040fe600000418ff */
[----:B------:R-:W-:Y:S04]  /*2450*/  LDSM.16.M88.4 R104, [R158+0x1000] ;  /* 0x001000009e68783b */ /* 0x000fe80000000200 */
[----:B------:R-:W-:Y:S01]  /*2460*/  LDSM.16.M88.4 R100, [R157+0x5400] ;  /* 0x005400009d64783b */ /* 0x000fe20000000200 */
[C---:B-----5:R-:W-:Y:S03]  /*2470*/  HMMA.16816.F32.BF16 R16, R36.reuse, R28, RZ ;  /* 0x0000001c2410723c */ /* 0x060fe600000418ff */
[----:B------:R-:W-:Y:S04]  /*2480*/  LDSM.16.M88.4 R108, [R118+0x5000] ;  /* 0x00500000766c783b */ /* 0x000fe80000000200 */
[----:B------:R-:W-:Y:S01]  /*2490*/  LDSM.16.M88.4 R96, [R157+0x5800] ;  /* 0x005800009d60783b */ /* 0x000fe20000000200 */
[C---:B-1----:R-:W-:Y:S03]  /*24a0*/  HMMA.16816.F32.BF16 R80, R36.reuse, R76, RZ ;  /* 0x0000004c2450723c */ /* 0x042fe600000418ff */
        /* <DEDUP_REMOVED lines=32> */
[C---:B---3--:R-:W-:Y:S08]  /*26b0*/  HMMA.16816.F32.BF16 R56, R8.reuse, R24, R56 ;  /* 0x000000180838723c */ /* 0x048ff00000041838 */
[C---:B------:R-:W-:Y:S01]  /*26c0*/  HMMA.16816.F32.BF16 R52, R8.reuse, R26, R52 ;  /* 0x0000001a0834723c */ /* 0x040fe20000041834 */
[----:B------:R-:W-:Y:S07]  /*26d0*/  LDSM.16.M88.4 R24, [R158+0x2000] ;  /* 0x002000009e18783b */ /* 0x000fee0000000200 */
[C---:B----4-:R-:W-:Y:S08]  /*26e0*/  HMMA.16816.F32.BF16 R48, R8.reuse, R20, R48 ;  /* 0x000000140830723c */ /* 0x050ff00000041830 */
        /* <DEDUP_REMOVED lines=136> */
[----:B------:R5:W1:Y:S01]  /*2f70*/  MUFU.TANH R110, R69 ;  /* 0x00000045006e7308 */ /* 0x000a620000002400 */
[C---:B---3--:R-:W-:Y:S07]  /*2f80*/  HMMA.16816.F32.BF16 R48, R24.reuse, R8, R48 ;  /* 0x000000081830723c */ /* 0x048fee0000041830 */
[----:B------:R-:W3:Y:S01]  /*2f90*/  MUFU.TANH R90, R90 ;  /* 0x0000005a005a7308 */ /* 0x000ee20000002400 */
[----:B------:R-:W-:Y:S01]  /*2fa0*/  HMMA.16816.F32.BF16 R44, R24, R10, R44 ;  /* 0x0000000a182c723c */ /* 0x000fe2000004182c */
[----:B------:R-:W-:Y:S02]  /*2fb0*/  LDSM.16.M88.4 R8, [R118+0x8c00] ;  /* 0x008c00007608783b */ /* 0x000fe40000000200 */
[----:B------:R-:W-:Y:S01]  /*2fc0*/  FMUL.FTZ R84, R84, UR4 ;  /* 0x0000000454547c20 */ /* 0x000fe20008410000 */
[----:B------:R-:W-:Y:S01]  /*2fd0*/  FMUL.FTZ R85, R85, UR4 ;  /* 0x0000000455557c20 */ /* 0x000fe20008410000 */
[----:B------:R-:W-:Y:S01]  /*2fe0*/  FMUL.FTZ R86, R86, UR4 ;  /* 0x0000000456567c20 */ /* 0x000fe20008410000 */
[----:B------:R-:W-:Y:S01]  /*2ff0*/  FMUL.FTZ R87, R87, UR4 ;  /* 0x0000000457577c20 */ /* 0x000fe20008410000 */
[----:B------:R-:W1:Y:S01]  /*3000*/  MUFU.TANH R91, R91 ;  /* 0x0000005b005b7308 */ /* 0x000e620000002400 */
[----:B-----5:R-:W5:Y:S01]  /*3010*/  LDSM.16.M88.4 R68, [R118+0x8800] ;  /* 0x008800007644783b */ /* 0x020f620000000200 */
[----:B------:R-:W-:Y:S01]  /*3020*/  HMMA.16816.F32.BF16 R40, R32, R64, R40 ;  /* 0x000000402028723c */ /* 0x000fe20000041828 */
[----:B------:R-:W-:-:S05]  /*3030*/  DEPBAR.LE SB0, 0x0 ;  /* 0x000080000000791a */ /* 0x000fca0000000000 */
[----:B------:R-:W1:Y:S02]  /*3040*/  MUFU.TANH R109, R109 ;  /* 0x0000006d006d7308 */ /* 0x000e640000002400 */
[----:B------:R-:W-:Y:S06]  /*3050*/  HMMA.16816.F32.BF16 R36, R32, R66, R36 ;  /* 0x000000422024723c */ /* 0x000fec0000041824 */
        /* <DEDUP_REMOVED lines=13> */
[C---:B-----5:R-:W-:Y:S03]  /*3130*/  HMMA.16816.F32.BF16 R48, R12.reuse, R68, R48 ;  /* 0x000000440c30723c */ /* 0x060fe60000041830 */
        /* <DEDUP_REMOVED lines=76> */
.L_x_2272:
        /* <DEDUP_REMOVED lines=59> */
.L_x_2273:
        /* <DEDUP_REMOVED lines=25> */
.L_x_2271:
[----:B------:R-:W-:Y:S01]  /*3b40*/  IMAD.SHL.U32 R2, R166, 0x2, RZ ;  /* 0x00000002a6027824 */ /* 0x000fe200078e00ff */
[----:B------:R-:W3:Y:S04]  /*3b50*/  LDCU UR10, c[0x0][0x45c] ;  /* 0x00008b80ff0a77ac */ /* 0x000ee80008000800 */
[----:B------:R-:W-:-:S05]  /*3b60*/  LOP3.LUT R2, R2, 0x6, RZ, 0xc0, !PT ;  /* 0x0000000602027812 */ /* 0x000fca00078ec0ff */
[----:B------:R-:W-:-:S04]  /*3b70*/  IMAD R2, R121, 0x80, R2 ;  /* 0x0000008079027824 */ /* 0x000fc800078e0202 */
[C---:B--2---:R-:W-:Y:S02]  /*3b80*/  VIADD R8, R2.reuse, 0x1 ;  /* 0x0000000102087836 */ /* 0x044fe40000000000 */
[C---:B------:R-:W-:Y:S02]  /*3b90*/  VIADD R0, R2.reuse, 0x8 ;  /* 0x0000000802007836 */ /* 0x040fe40000000000 */
        /* <DEDUP_REMOVED lines=26> */
[C---:B------:R-:W-:Y:S01]  /*3d40*/  VIADD R8, R2.reuse, 0x19 ;  /* 0x0000001902087836 */ /* 0x040fe20000000000 */
[----:B------:R-:W-:Y:S01]  /*3d50*/  FSEL R89, R89, -INF , !P0 ;  /* 0xff80000059597808 */ /* 0x000fe20004000000 */
[----:B------:R-:W-:Y:S01]  /*3d60*/  VIADD R16, R2, 0x61 ;  /* 0x0000006102107836 */ /* 0x000fe20000000000 */
[----:B------:R-:W-:Y:S01]  /*3d70*/  FSEL R88, R88, -INF , !P5 ;  /* 0xff80000058587808 */ /* 0x000fe20006800000 */
[----:B------:R-:W-:Y:S01]  /*3d80*/  VIADD R28, R2, 0x71 ;  /* 0x00000071021c7836 */ /* 0x000fe20000000000 */
[----:B------:R-:W-:-:S02]  /*3d90*/  ISETP.GE.AND P0, PT, R9, R143, PT ;  /* 0x0000008f0900720c */ /* 0x000fc40003f06270 */
[-C--:B------:R-:W-:Y:S01]  /*3da0*/  ISETP.GE.AND P5, PT, R9, R142.reuse, PT ;  /* 0x0000008e0900720c */ /* 0x080fe20003fa6270 */
[----:B------:R-:W-:Y:S01]  /*3db0*/  VIADD R9, R2, 0x20 ;  /* 0x0000002002097836 */ /* 0x000fe20000000000 */
[----:B------:R-:W-:Y:S01]  /*3dc0*/  FSEL R13, R119, -INF , !P4 ;  /* 0xff800000770d7808 */ /* 0x000fe20006000000 */
[----:B------:R-:W-:Y:S01]  /*3dd0*/  IMAD.IADD R119, R113, 0x1, R112 ;  /* 0x0000000171777824 */ /* 0x000fe200078e0270 */
[----:B------:R-:W-:Y:S02]  /*3de0*/  FSEL R108, R108, -INF , !P2 ;  /* 0xff8000006c6c7808 */ /* 0x000fe40005000000 */
[C---:B------:R-:W-:Y:S02]  /*3df0*/  ISETP.GE.AND P4, PT, R8.reuse, R143, PT ;  /* 0x0000008f0800720c */ /* 0x040fe40003f86270 */
[----:B------:R-:W-:Y:S01]  /*3e00*/  ISETP.GE.AND P2, PT, R8, R142, PT ;  /* 0x0000008e0800720c */ /* 0x000fe20003f46270 */
[----:B------:R-:W-:Y:S01]  /*3e10*/  VIADD R8, R2, 0x21 ;  /* 0x0000002102087836 */ /* 0x000fe20000000000 */
[----:B-1----:R-:W-:-:S02]  /*3e20*/  FSEL R91, R91, -INF , !P6 ;  /* 0xff8000005b5b7808 */ /* 0x002fc40007000000 */
[----:B------:R-:W-:Y:S02]  /*3e30*/  FSEL R90, R90, -INF , !P1 ;  /* 0xff8000005a5a7808 */ /* 0x000fe40004800000 */
[CC--:B------:R-:W-:Y:S02]  /*3e40*/  ISETP.GE.AND P6, PT, R9.reuse, R143.reuse, PT ;  /* 0x0000008f0900720c */ /* 0x0c0fe40003fc6270 */
[----:B------:R-:W-:Y:S01]  /*3e50*/  ISETP.GE.AND P1, PT, R9, R142, PT ;  /* 0x0000008e0900720c */ /* 0x000fe20003f26270 */
[----:B------:R-:W-:Y:S01]  /*3e60*/  VIADD R9, R2, 0x28 ;  /* 0x0000002802097836 */ /* 0x000fe20000000000 */
[----:B------:R-:W-:Y:S02]  /*3e70*/  FSEL R15, R109, -INF , !P3 ;  /* 0xff8000006d0f7808 */ /* 0x000fe40005800000 */
[----:B------:R-:W-:Y:S02]  /*3e80*/  ISETP.GE.AND P3, PT, R8, R143, PT ;  /* 0x0000008f0800720c */ /* 0x000fe40003f66270 */
[----:B------:R-:W-:-:S02]  /*3e90*/  FSEL R84, R84, -INF , !P0 ;  /* 0xff80000054547808 */ /* 0x000fc40004000000 */
[-C--:B------:R-:W-:Y:S02]  /*3ea0*/  ISETP.GE.AND P0, PT, R8, R142.reuse, PT ;  /* 0x0000008e0800720c */ /* 0x080fe40003f06270 */
[----:B------:R-:W-:Y:S02]  /*3eb0*/  FSEL R11, R86, -INF , !P5 ;  /* 0xff800000560b7808 */ /* 0x000fe40006800000 */
        /* <DEDUP_REMOVED lines=26> */
[----:B------:R-:W-:-:S02]  /*4060*/  FSEL R138, R138, -INF , !P3 ;  /* 0xff8000008a8a7808 */ /* 0x000fc40005800000 */
[----:B------:R-:W-:Y:S01]  /*4070*/  ISETP.GE.AND P5, PT, R12, R142, PT ;  /* 0x0000008e0c00720c */ /* 0x000fe20003fa6270 */
[----:B------:R-:W-:Y:S01]  /*4080*/  VIADD R12, R2, 0x39 ;  /* 0x00000039020c7836 */ /* 0x000fe20000000000 */
[-C--:B------:R-:W-:Y:S02]  /*4090*/  ISETP.GE.AND P3, PT, R10, R143.reuse, PT ;  /* 0x0000008f0a00720c */ /* 0x080fe40003f66270 */
        /* <DEDUP_REMOVED lines=8> */
[CC--:B------:R-:W-:Y:S02]  /*4120*/  ISETP.GE.AND P6, PT, R12.reuse, R143.reuse, PT ;  /* 0x0000008f0c00720c */ /* 0x0c0fe40003fc6270 */
[----:B------:R-:W-:Y:S01]  /*4130*/  ISETP.GE.AND P1, PT, R12, R142, PT ;  /* 0x0000008e0c00720c */ /* 0x000fe20003f26270 */
[----:B------:R-:W-:Y:S01]  /*4140*/  VIADD R12, R2, 0x41 ;  /* 0x00000041020c7836 */ /* 0x000fe20000000000 */
[----:B------:R-:W-:-:S02]  /*4150*/  ISETP.GE.AND P3, PT, R20, R143, PT ;  /* 0x0000008f1400720c */ /* 0x000fc40003f66270 */
[----:B------:R-:W-:Y:S02]  /*4160*/  FMNMX3.FTZ R23, R100, R114, R0, !PT ;  /* 0x0000007264177276 */ /* 0x000fe40007810000 */
[----:B------:R-:W-:Y:S02]  /*4170*/  FSEL R126, R126, -INF , !P3 ;  /* 0xff8000007e7e7808 */ /* 0x000fe40005800000 */
[----:B------:R-:W-:Y:S02]  /*4180*/  FSEL R62, R99, -INF , !P4 ;  /* 0xff800000633e7808 */ /* 0x000fe40006000000 */
[-C--:B------:R-:W-:Y:S02]  /*4190*/  ISETP.GE.AND P3, PT, R18, R143.reuse, PT ;  /* 0x0000008f1200720c */ /* 0x080fe40003f66270 */
[----:B------:R-:W-:Y:S02]  /*41a0*/  ISETP.GE.AND P4, PT, R12, R143, PT ;  /* 0x0000008f0c00720c */ /* 0x000fe40003f86270 */
[----:B------:R-:W-:-:S02]  /*41b0*/  FMNMX3.FTZ R23, R23, R88, R108, !PT ;  /* 0x0000005817177276 */ /* 0x000fc4000781006c */
[----:B------:R-:W-:Y:S02]  /*41c0*/  FSEL R58, R58, -INF , !P3 ;  /* 0xff8000003a3a7808 */ /* 0x000fe40005800000 */
[----:B------:R-:W-:Y:S02]  /*41d0*/  FSEL R136, R136, -INF , !P4 ;  /* 0xff80000088887808 */ /* 0x000fe40006000000 */
[-C--:B------:R-:W-:Y:S02]  /*41e0*/  ISETP.GE.AND P3, PT, R14, R143.reuse, PT ;  /* 0x0000008f0e00720c */ /* 0x080fe40003f66270 */
[----:B------:R-:W-:Y:S02]  /*41f0*/  FMNMX3.FTZ R23, R23, R90, R84, !PT ;  /* 0x0000005a17177276 */ /* 0x000fe40007810054 */
[----:B------:R-:W-:Y:S02]  /*4200*/  ISETP.GE.AND P4, PT, R25, R143, PT ;  /* 0x0000008f1900720c */ /* 0x000fe40003f86270 */
[----:B------:R-:W-:-:S02]  /*4210*/  FSEL R26, R26, -INF , !P3 ;  /* 0xff8000001a1a7808 */ /* 0x000fc40005800000 */
[----:B------:R-:W-:Y:S02]  /*4220*/  FMNMX3.FTZ R23, R23, R8, R32, !PT ;  /* 0x0000000817177276 */ /* 0x000fe40007810020 */
[----:B------:R-:W-:Y:S02]  /*4230*/  FSEL R132, R132, -INF , !P4 ;  /* 0xff80000084847808 */ /* 0x000fe40006000000 */
        /* <DEDUP_REMOVED lines=9> */
[----:B------:R-:W-:Y:S01]  /*42d0*/  ISETP.GE.AND P6, PT, R12, R142, PT ;  /* 0x0000008e0c00720c */ /* 0x000fe20003fc6270 */
[----:B------:R-:W-:Y:S01]  /*42e0*/  VIADD R12, R2, 0x69 ;  /* 0x00000069020c7836 */ /* 0x000fe20000000000 */
[----:B------:R-:W-:-:S02]  /*42f0*/  FSEL R124, R124, -INF , !P4 ;  /* 0xff8000007c7c7808 */ /* 0x000fc40006000000 */
[----:B------:R-:W-:Y:S02]  /*4300*/  ISETP.GE.AND P4, PT, R16, R143, PT ;  /* 0x0000008f1000720c */ /* 0x000fe40003f86270 */
[----:B------:R-:W-:Y:S02]  /*4310*/  FMNMX3.FTZ R23, R23, R144, R62, !PT ;  /* 0x0000009017177276 */ /* 0x000fe4000781003e */
[----:B------:R-:W-:Y:S02]  /*4320*/  FMNMX3.FTZ R30, R30, R13, R91, !PT ;  /* 0x0000000d1e1e7276 */ /* 0x000fe4000781005b */
[----:B------:R-:W-:Y:S01]  /*4330*/  ISETP.GE.AND P5, PT, R10, R142, PT ;  /* 0x0000008e0a00720c */ /* 0x000fe20003fa6270 */
[----:B------:R-:W-:Y:S01]  /*4340*/  VIADD R10, R2, 0x70 ;  /* 0x00000070020a7836 */ /* 0x000fe20000000000 */
[----:B------:R-:W-:Y:S02]  /*4350*/  FSEL R56, R56, -INF , !P4 ;  /* 0xff80000038387808 */ /* 0x000fe40006000000 */
[----:B------:R-:W-:-:S02]  /*4360*/  FMNMX3.FTZ R23, R23, R60, R138, !PT ;  /* 0x0000003c17177276 */ /* 0x000fc4000781008a */
[----:B------:R-:W-:Y:S02]  /*4370*/  ISETP.GE.AND P4, PT, R12, R143, PT ;  /* 0x0000008f0c00720c */ /* 0x000fe40003f86270 */
[----:B------:R-:W-:Y:S02]  /*4380*/  FMNMX3.FTZ R30, R30, R15, R11, !PT ;  /* 0x0000000f1e1e7276 */ /* 0x000fe4000781000b */
[----:B------:R-:W-:Y:S02]  /*4390*/  FMNMX3.FTZ R23, R23, R136, R134, !PT ;  /* 0x0000008817177276 */ /* 0x000fe40007810086 */
[----:B------:R-:W-:Y:S02]  /*43a0*/  FSEL R24, R24, -INF , !P4 ;  /* 0xff80000018187808 */ /* 0x000fe40006000000 */
[----:B------:R-:W-:Y:S02]  /*43b0*/  FMNMX3.FTZ R30, R30, R9, R33, !PT ;  /* 0x000000091e1e7276 */ /* 0x000fe40007810021 */
[----:B------:R-:W-:-:S02]  /*43c0*/  ISETP.GE.AND P4, PT, R10, R143, PT ;  /* 0x0000008f0a00720c */ /* 0x000fc40003f86270 */
[----:B------:R-:W-:Y:S02]  /*43d0*/  FSEL R139, R139, -INF , !P1 ;  /* 0xff8000008b8b7808 */ /* 0x000fe40004800000 */
[----:B------:R-:W-:Y:S02]  /*43e0*/  ISETP.GE.AND P1, PT, R20, R142, PT ;  /* 0x0000008e1400720c */ /* 0x000fe40003f26270 */
[----:B------:R-:W-:Y:S01]  /*43f0*/  FMNMX3.FTZ R29, R23, R132, R130, !PT ;  /* 0x00000084171d7276 */ /* 0x000fe20007810082 */
[----:B------:R-:W-:Y:S01]  /*4400*/  VIADD R23, R2, 0x78 ;  /* 0x0000007802177836 */ /* 0x000fe20000000000 */
[----:B------:R-:W-:Y:S01]  /*4410*/  FMNMX3.FTZ R20, R30, R155, R163, !PT ;  /* 0x0000009b1e147276 */ /* 0x000fe200078100a3 */
[----:B------:R-:W-:Y:S01]  /*4420*/  VIADD R2, R2, 0x79 ;  /* 0x0000007902027836 */ /* 0x000fe20000000000 */
[----:B------:R-:W-:Y:S02]  /*4430*/  FSEL R52, R52, -INF , !P4 ;  /* 0xff80000034347808 */ /* 0x000fe40006000000 */
[----:B------:R-:W-:-:S02]  /*4440*/  ISETP.GE.AND P4, PT, R28, R143, PT ;  /* 0x0000008f1c00720c */ /* 0x000fc40003f86270 */
[----:B------:R-:W-:Y:S02]  /*4450*/  FSEL R147, R147, -INF , !P2 ;  /* 0xff80000093937808 */ /* 0x000fe40005000000 */
[----:B------:R-:W-:Y:S02]  /*4460*/  FMNMX3.FTZ R20, R20, R123, R153, !PT ;  /* 0x0000007b14147276 */ /* 0x000fe40007810099 */
[----:B------:R-:W-:Y:S02]  /*4470*/  FSEL R50, R50, -INF , !P4 ;  /* 0xff80000032327808 */ /* 0x000fe40006000000 */
[-C--:B------:R-:W-:Y:S02]  /*4480*/  ISETP.GE.AND P4, PT, R23, R143.reuse, PT ;  /* 0x0000008f1700720c */ /* 0x080fe40003f86270 */
[----:B------:R-:W-:Y:S02]  /*4490*/  ISETP.GE.AND P3, PT, R2, R143, PT ;  /* 0x0000008f0200720c */ /* 0x000fe40003f66270 */
[----:B------:R-:W-:-:S02]  /*44a0*/  FMNMX3.FTZ R29, R29, R128, R126, !PT ;  /* 0x000000801d1d7276 */ /* 0x000fc4000781007e */
[----:B------:R-:W-:Y:S02]  /*44b0*/  FSEL R145, R145, -INF , !P0 ;  /* 0xff80000091917808 */ /* 0x000fe40004000000 */
[----:B------:R-:W-:Y:S02]  /*44c0*/  FMNMX3.FTZ R20, R20, R63, R147, !PT ;  /* 0x0000003f14147276 */ /* 0x000fe40007810093 */
        /* <DEDUP_REMOVED lines=8> */
[----:B------:R-:W-:Y:S02]  /*4550*/  ISETP.GE.AND P2, PT, R21, R142, PT ;  /* 0x0000008e1500720c */ /* 0x000fe40003f46270 */
[----:B------:R-:W-:-:S02]  /*4560*/  FMNMX3.FTZ R29, R29, R56, R26, !PT ;  /* 0x000000381d1d7276 */ /* 0x000fc4000781001a */
[----:B------:R-:W-:Y:S02]  /*4570*/  FSEL R149, R149, -INF , !P4 ;  /* 0xff80000095957808 */ /* 0x000fe40006000000 */
[----:B------:R-:W-:Y:S02]  /*4580*/  FSEL R135, R135, -INF , !P3 ;  /* 0xff80000087877808 */ /* 0x000fe40005800000 */
[----:B------:R-:W-:Y:S02]  /*4590*/  FMNMX3.FTZ R20, R20, R151, R137, !PT ;  /* 0x0000009714147276 */ /* 0x000fe40007810089 */
[----:B------:R-:W-:Y:S02]  /*45a0*/  FSEL R133, R133, -INF , !P2 ;  /* 0xff80000085857808 */ /* 0x000fe40005000000 */
[----:B------:R-:W-:Y:S02]  /*45b0*/  ISETP.GE.AND P2, PT, R10, R142, PT ;  /* 0x0000008e0a00720c */ /* 0x000fe40003f46270 */
[----:B------:R-:W-:-:S02]  /*45c0*/  FMNMX3.FTZ R29, R29, R24, R52, !PT ;  /* 0x000000181d1d7276 */ /* 0x000fc40007810034 */
[-C--:B------:R-:W-:Y:S02]  /*45d0*/  ISETP.GE.AND P0, PT, R19, R142.reuse, PT ;  /* 0x0000008e1300720c */ /* 0x080fe40003f06270 */
[----:B------:R-:W-:Y:S02]  /*45e0*/  ISETP.GE.AND P6, PT, R18, R142, PT ;  /* 0x0000008e1200720c */ /* 0x000fe40003fc6270 */
[----:B------:R-:W-:Y:S02]  /*45f0*/  FSEL R131, R131, -INF , !P1 ;  /* 0xff80000083837808 */ /* 0x000fe40004800000 */
[----:B------:R-:W-:Y:S02]  /*4600*/  FMNMX3.FTZ R10, R20, R149, R135, !PT ;  /* 0x00000095140a7276 */ /* 0x000fe40007810087 */
[----:B------:R-:W-:Y:S02]  /*4610*/  FMNMX3.FTZ R29, R29, R50, R48, !PT ;  /* 0x000000321d1d7276 */ /* 0x000fe40007810030 */
[----:B------:R-:W-:-:S02]  /*4620*/  ISETP.GE.AND P5, PT, R16, R142, PT ;  /* 0x0000008e1000720c */ /* 0x000fc40003fa6270 */
[-C--:B------:R-:W-:Y:S02]  /*4630*/  ISETP.GE.AND P4, PT, R14, R142.reuse, PT ;  /* 0x0000008e0e00720c */ /* 0x080fe40003f86270 */
[----:B------:R-:W-:Y:S02]  /*4640*/  FSEL R127, R127, -INF , !P0 ;  /* 0xff8000007f7f7808 */ /* 0x000fe40004000000 */
[----:B------:R-:W-:Y:S02]  /*4650*/  FSEL R61, R61, -INF , !P6 ;  /* 0xff8000003d3d7808 */ /* 0x000fe40007000000 */
[----:B------:R-:W-:Y:S02]  /*4660*/  FMNMX3.FTZ R10, R10, R133, R131, !PT ;  /* 0x000000850a0a7276 */ /* 0x000fe40007810083 */
[----:B------:R-:W-:Y:S02]  /*4670*/  FMNMX.FTZ R22, R46, R29, !PT ;  /* 0x0000001d2e167209 */ /* 0x000fe40007810000 */
[----:B------:R-:W-:-:S02]  /*4680*/  ISETP.GE.AND P3, PT, R12, R142, PT ;  /* 0x0000008e0c00720c */ /* 0x000fc40003f66270 */
[----:B------:R-:W-:Y:S01]  /*4690*/  FSEL R59, R59, -INF , !P5 ;  /* 0xff8000003b3b7808 */ /* 0x000fe20006800000 */
[----:B------:R-:W1:Y:S01]  /*46a0*/  SHFL.BFLY PT, R21, R22, 0x2, 0x1f ;  /* 0x0c401f0016157f89 */ /* 0x000e6200000e0000 */
[----:B------:R-:W-:Y:S02]  /*46b0*/  FSEL R27, R27, -INF , !P4 ;  /* 0xff8000001b1b7808 */ /* 0x000fe40006000000 */
[----:B------:R-:W-:Y:S02]  /*46c0*/  FMNMX3.FTZ R10, R10, R127, R61, !PT ;  /* 0x0000007f0a0a7276 */ /* 0x000fe4000781003d */
[-C--:B------:R-:W-:Y:S02]  /*46d0*/  ISETP.GE.AND P1, PT, R28, R142.reuse, PT ;  /* 0x0000008e1c00720c */ /* 0x080fe40003f26270 */
[----:B------:R-:W-:Y:S02]  /*46e0*/  ISETP.GE.AND P0, PT, R23, R142, PT ;  /* 0x0000008e1700720c */ /* 0x000fe40003f06270 */
[----:B------:R-:W-:-:S02]  /*46f0*/  FSEL R55, R55, -INF , !P3 ;  /* 0xff80000037377808 */ /* 0x000fc40005800000 */
[----:B------:R-:W-:Y:S02]  /*4700*/  FSEL R53, R53, -INF , !P2 ;  /* 0xff80000035357808 */ /* 0x000fe40005000000 */
[----:B------:R-:W-:Y:S02]  /*4710*/  FMNMX3.FTZ R10, R10, R59, R27, !PT ;  /* 0x0000003b0a0a7276 */ /* 0x000fe4000781001b */
[----:B------:R-:W-:Y:S02]  /*4720*/  ISETP.GE.AND P4, PT, R2, R142, PT ;  /* 0x0000008e0200720c */ /* 0x000fe40003f86270 */
[----:B------:R-:W-:Y:S02]  /*4730*/  FSEL R51, R51, -INF , !P1 ;  /* 0xff80000033337808 */ /* 0x000fe40004800000 */
[----:B------:R-:W-:Y:S02]  /*4740*/  FSEL R49, R49, -INF , !P0 ;  /* 0xff80000031317808 */ /* 0x000fe40004000000 */
[----:B------:R-:W-:-:S02]  /*4750*/  FMNMX3.FTZ R10, R10, R55, R53, !PT ;  /* 0x000000370a0a7276 */ /* 0x000fc40007810035 */
[----:B------:R-:W-:Y:S02]  /*4760*/  FSEL R47, R47, -INF , !P4 ;  /* 0xff8000002f2f7808 */ /* 0x000fe40006000000 */
[----:B------:R-:W-:Y:S02]  /*4770*/  FMNMX3.FTZ R10, R10, R51, R49, !PT ;  /* 0x000000330a0a7276 */ /* 0x000fe40007810031 */
[----:B-1----:R-:W-:Y:S02]  /*4780*/  FMNMX.FTZ R21, R22, R21, !PT ;  /* 0x0000001516157209 */ /* 0x002fe40007810000 */
[----:B------:R-:W-:Y:S02]  /*4790*/  FMNMX.FTZ R23, R47, R10, !PT ;  /* 0x0000000a2f177209 */ /* 0x000fe40007810000 */
[----:B------:R-:W-:Y:S01]  /*47a0*/  LEA R119, R119, UR5, 0x1 ;  /* 0x0000000577777c11 */ /* 0x000fe2000f8e08ff */
[----:B------:R-:W1:Y:S04]  /*47b0*/  SHFL.BFLY PT, R2, R21, 0x1, 0x1f ;  /* 0x0c201f0015027f89 */ /* 0x000e6800000e0000 */
[----:B------:R-:W2:Y:S01]  /*47c0*/  SHFL.BFLY PT, R10, R23, 0x2, 0x1f ;  /* 0x0c401f00170a7f89 */ /* 0x000ea200000e0000 */
[----:B------:R-:W-:-:S03]  /*47d0*/  IMAD.IADD R116, R4, 0x1, R119 ;  /* 0x0000000104747824 */ /* 0x000fc600078e0277 */
[----:B------:R-:W-:Y:S04]  /*47e0*/  LDSM.16.MT88.4 R92, [R119+0xb000] ;  /* 0x00b00000775c783b */ /* 0x000fe80000004200 */
[----:B------:R-:W-:Y:S04]  /*47f0*/  LDSM.16.MT88.4 R76, [R119+0xd000] ;  /* 0x00d00000774c783b */ /* 0x000fe80000004200 */
[----:B------:R-:W-:Y:S04]  /*4800*/  LDSM.16.MT88.4 R28, [R116+0x9400] ;  /* 0x00940000741c783b */ /* 0x000fe80000004200 */
[----:B------:R-:W-:Y:S01]  /*4810*/  LDSM.16.MT88.4 R64, [R119+0x9400] ;  /* 0x009400007740783b */ /* 0x000fe20000004200 */
[----:B-1----:R-:W-:-:S02]  /*4820*/  FMNMX.FTZ R2, R21, R2, !PT ;  /* 0x0000000215027209 */ /* 0x002fc40007810000 */
[----:B--2---:R-:W-:-:S03]  /*4830*/  FMNMX.FTZ R10, R23, R10, !PT ;  /* 0x0000000a170a7209 */ /* 0x004fc60007810000 */
[C---:B---3--:R-:W-:Y:S01]  /*4840*/  FMUL.FTZ R45, R2.reuse, UR10 ;  /* 0x0000000a022d7c20 */ /* 0x048fe20008410000 */
        /* <DEDUP_REMOVED lines=18> */
[----:B------:R-:W-:Y:S01]  /*4970*/  MUFU.EX2 R125, R125 ;  /* 0x0000007d007d7308 */ /* 0x000fe20000000800 */
[--C-:B------:R-:W-:Y:S01]  /*4980*/  FFMA.FTZ R126, R126, UR10, -R45.reuse ;  /* 0x0000000a7e7e7c23 */ /* 0x100fe2000801082d */
[--C-:B------:R-:W-:Y:S01]  /*4990*/  FFMA.FTZ R58, R58, UR10, -R45.reuse ;  /* 0x0000000a3a3a7c23 */ /* 0x100fe2000801082d */
[----:B------:R-:W-:Y:S01]  /*49a0*/  FFMA.FTZ R46, R46, UR10, -R45 ;  /* 0x0000000a2e2e7c23 */ /* 0x000fe2000801082d */
[----:B-1----:R-:W-:-:S04]  /*49b0*/  FMNMX.FTZ R0, R10, R19, !PT ;  /* 0x000000130a007209 */ /* 0x002fc80007810000 */
[----:B------:R-:W1:Y:S01]  /*49c0*/  MUFU.EX2 R120, R120 ;  /* 0x0000007800787308 */ /* 0x000e620000000800 */
[C---:B------:R-:W-:Y:S01]  /*49d0*/  FSETP.NEU.FTZ.AND P0, PT, R0.reuse, -INF , PT ;  /* 0xff8000000000780b */ /* 0x040fe20003f1d000 */
[----:B------:R-:W-:-:S05]  /*49e0*/  FMUL.FTZ R42, R0, UR10 ;  /* 0x0000000a002a7c20 */ /* 0x000fca0008410000 */
[----:B------:R-:W-:Y:S01]  /*49f0*/  FSEL R42, R42, RZ, P0 ;  /* 0x000000ff2a2a7208 */ /* 0x000fe20000000000 */
[----:B------:R-:W2:Y:S01]  /*4a00*/  MUFU.EX2 R44, R44 ;  /* 0x0000002c002c7308 */ /* 0x000ea20000000800 */
[----:B------:R-:W-:-:S03]  /*4a10*/  ISETP.GT.AND P0, PT, R121, R160, PT ;  /* 0x000000a07900720c */ /* 0x000fc60003f04270 */
        /* <DEDUP_REMOVED lines=10> */
[----:B-1----:R-:W-:Y:S01]  /*4ac0*/  F2FP.BF16.F32.PACK_AB R68, R120, R125 ;  /* 0x0000007d7844723e */ /* 0x002fe200000010ff */
[----:B------:R-:W1:Y:S01]  /*4ad0*/  LDSM.16.MT88.4 R100, [R116+0x9000] ;  /* 0x009000007464783b */ /* 0x000e620000004200 */
[--C-:B------:R-:W-:Y:S01]  /*4ae0*/  FFMA.FTZ R33, R33, UR10, -R42.reuse ;  /* 0x0000000a21217c23 */ /* 0x100fe2000801082a */
[----:B--2---:R-:W-:Y:S01]  /*4af0*/  F2FP.BF16.F32.PACK_AB R70, R44, R25 ;  /* 0x000000192c46723e */ /* 0x004fe200000010ff */
[----:B------:R-:W2:Y:S01]  /*4b00*/  MUFU.EX2 R122, R122 ;  /* 0x0000007a007a7308 */ /* 0x000ea20000000800 */
[----:B------:R-:W-:Y:S01]  /*4b10*/  LDSM.16.MT88.4 R16, [R116+0xb400] ;  /* 0x00b400007410783b */ /* 0x000fe20000004200 */
[--C-:B------:R-:W-:Y:S01]  /*4b20*/  FFMA.FTZ R4, R123, UR10, -R42.reuse ;  /* 0x0000000a7b047c23 */ /* 0x100fe2000801082a */
[----:B------:R-:W-:Y:S01]  /*4b30*/  FFMA.FTZ R123, R146, UR10, -R45 ;  /* 0x0000000a927b7c23 */ /* 0x000fe2000801082d */
[--C-:B------:R-:W-:Y:S01]  /*4b40*/  FFMA.FTZ R145, R145, UR10, -R42.reuse ;  /* 0x0000000a91917c23 */ /* 0x100fe2000801082a */
[--C-:B------:R-:W-:Y:S01]  /*4b50*/  FFMA.FTZ R137, R137, UR10, -R42.reuse ;  /* 0x0000000a89897c23 */ /* 0x100fe2000801082a */
[--C-:B------:R-:W-:Y:S01]  /*4b60*/  FFMA.FTZ R133, R133, UR10, -R42.reuse ;  /* 0x0000000a85857c23 */ /* 0x100fe2000801082a */
[--C-:B------:R-:W-:Y:S01]  /*4b70*/  FFMA.FTZ R127, R127, UR10, -R42.reuse ;  /* 0x0000000a7f7f7c23 */ /* 0x100fe2000801082a */
[----:B------:R-:W-:Y:S01]  /*4b80*/  MUFU.EX2 R57, R57 ;  /* 0x0000003900397308 */ /* 0x000fe20000000800 */
[--C-:B------:R-:W-:Y:S01]  /*4b90*/  FFMA.FTZ R61, R61, UR10, -R42.reuse ;  /* 0x0000000a3d3d7c23 */ /* 0x100fe2000801082a */
[----:B------:R-:W-:-:S06]  /*4ba0*/  FFMA.FTZ R47, R47, UR10, -R42 ;  /* 0x0000000a2f2f7c23 */ /* 0x000fcc000801082a */
[----:B------:R-:W3:Y:S01]  /*4bb0*/  MUFU.EX2 R54, R54 ;  /* 0x0000003600367308 */ /* 0x000ee20000000800 */
[----:B--2---:R-:W-:-:S07]  /*4bc0*/  F2FP.BF16.F32.PACK_AB R69, R122, R129 ;  /* 0x000000817a45723e */ /* 0x004fce00000010ff */
[----:B------:R-:W-:Y:S08]  /*4bd0*/  MUFU.EX2 R43, R43 ;  /* 0x0000002b002b7308 */ /* 0x000ff00000000800 */
[----:B------:R-:W2:Y:S01]  /*4be0*/  MUFU.EX2 R40, R40 ;  /* 0x0000002800287308 */ /* 0x000ea20000000800 */
[----:B---3--:R-:W-:-:S07]  /*4bf0*/  F2FP.BF16.F32.PACK_AB R71, R54, R57 ;  /* 0x000000393647723e */ /* 0x008fce00000010ff */
[----:B------:R-:W-:Y:S01]  /*4c00*/  MUFU.EX2 R37, R37 ;  /* 0x0000002500257308 */ /* 0x000fe20000000800 */
[C---:B------:R-:W-:Y:S07]  /*4c10*/  HMMA.16816.F32.BF16 R96, R68.reuse, R92, RZ ;  /* 0x0000005c4460723c */ /* 0x040fee00000418ff */
        /* <DEDUP_REMOVED lines=9> */
[C---:B-1----:R-:W-:Y:S06]  /*4cb0*/  HMMA.16816.F32.BF16 R104, R68.reuse, R100, RZ ;  /* 0x000000644468723c */ /* 0x042fec00000418ff */
[----:B------:R-:W1:Y:S01]  /*4cc0*/  MUFU.EX2 R36, R36 ;  /* 0x0000002400247308 */ /* 0x000e620000000800 */
[----:B--2---:R-:W-:Y:S01]  /*4cd0*/  F2FP.BF16.F32.PACK_AB R9, R38, R41 ;  /* 0x000000292609723e */ /* 0x004fe200000010ff */
[C---:B------:R-:W-:Y:S06]  /*4ce0*/  HMMA.16816.F32.BF16 R112, R68.reuse, R108, RZ ;  /* 0x0000006c4470723c */ /* 0x040fec00000418ff */
[----:B------:R-:W-:Y:S02]  /*4cf0*/  MUFU.EX2 R35, R35 ;  /* 0x0000002300237308 */ /* 0x000fe40000000800 */
[C---:B------:R-:W-:Y:S06]  /*4d00*/  HMMA.16816.F32.BF16 R100, R68.reuse, R102, RZ ;  /* 0x000000664464723c */ /* 0x040fec00000418ff */
[----:B------:R-:W2:Y:S01]  /*4d10*/  MUFU.EX2 R32, R32 ;  /* 0x0000002000207308 */ /* 0x000ea20000000800 */
[----:B-1----:R-:W-:Y:S01]  /*4d20*/  F2FP.BF16.F32.PACK_AB R11, R36, R39 ;  /* 0x00000027240b723e */ /* 0x002fe200000010ff */
[----:B------:R-:W-:Y:S06]  /*4d30*/  HMMA.16816.F32.BF16 R88, R68, R84, RZ ;  /* 0x000000544458723c */ /* 0x000fec00000418ff */
[----:B------:R-:W-:Y:S02]  /*4d40*/  MUFU.EX2 R33, R33 ;  /* 0x0000002100217308 */ /* 0x000fe40000000800 */
[C---:B------:R-:W-:Y:S06]  /*4d50*/  HMMA.16816.F32.BF16 R96, R8.reuse, R12, R96 ;  /* 0x0000000c0860723c */ /* 0x040fec0000041860 */
[----:B------:R-:W-:Y:S02]  /*4d60*/  MUFU.EX2 R4, R4 ;  /* 0x0000000400047308 */ /* 0x000fe40000000800 */
[----:B------:R-:W-:Y:S01]  /*4d70*/  HMMA.16816.F32.BF16 R92, R8, R14, R92 ;  /* 0x0000000e085c723c */ /* 0x000fe2000004185c */
[----:B------:R-:W1:Y:S05]  /*4d80*/  LDSM.16.MT88.4 R12, [R119+0xd400] ;  /* 0x00d40000770c783b */ /* 0x000e6a0000004200 */
        /* <DEDUP_REMOVED lines=26> */
[--C-:B------:R-:W-:Y:S01]  /*4f30*/  FFMA.FTZ R64, R63, UR10, -R42.reuse ;  /* 0x0000000a3f407c23 */ /* 0x100fe2000801082a */
[--C-:B------:R-:W-:Y:S01]  /*4f40*/  FFMA.FTZ R63, R147, UR10, -R42.reuse ;  /* 0x0000000a933f7c23 */ /* 0x100fe2000801082a */
[--C-:B------:R-:W-:Y:S01]  /*4f50*/  FFMA.FTZ R60, R139, UR10, -R42.reuse ;  /* 0x0000000a8b3c7c23 */ /* 0x100fe2000801082a */
[----:B------:R-:W4:Y:S01]  /*4f60*/  MUFU.EX2 R31, R31 ;  /* 0x0000001f001f7308 */ /* 0x000f220000000800 */
[--C-:B------:R-:W-:Y:S01]  /*4f70*/  FFMA.FTZ R147, R138, UR10, -R45.reuse ;  /* 0x0000000a8a937c23 */ /* 0x100fe2000801082d */
[C---:B------:R-:W-:Y:S01]  /*4f80*/  HMMA.16816.F32.BF16 R108, R8.reuse, R66, R108 ;  /* 0x00000042086c723c */ /* 0x040fe2000004186c */
[--C-:B------:R-:W-:Y:S01]  /*4f90*/  FFMA.FTZ R66, R144, UR10, -R45.reuse ;  /* 0x0000000a90427c23 */ /* 0x100fe2000801082d */
[--C-:B------:R-:W-:Y:S01]  /*4fa0*/  FFMA.FTZ R67, R153, UR10, -R42.reuse ;  /* 0x0000000a99437c23 */ /* 0x100fe2000801082a */
[--C-:B------:R-:W-:Y:S01]  /*4fb0*/  FFMA.FTZ R139, R134, UR10, -R45.reuse ;  /* 0x0000000a868b7c23 */ /* 0x100fe2000801082d */
[--C-:B------:R-:W-:Y:S01]  /*4fc0*/  FFMA.FTZ R138, R136, UR10, -R45.reuse ;  /* 0x0000000a888a7c23 */ /* 0x100fe2000801082d */
[--C-:B------:R-:W-:Y:S01]  /*4fd0*/  FFMA.FTZ R134, R132, UR10, -R45.reuse ;  /* 0x0000000a84867c23 */ /* 0x100fe2000801082d */
[----:B------:R-:W5:Y:S01]  /*4fe0*/  MUFU.EX2 R30, R30 ;  /* 0x0000001e001e7308 */ /* 0x000f620000000800 */
[--C-:B------:R-:W-:Y:S01]  /*4ff0*/  FFMA.FTZ R136, R151, UR10, -R42.reuse ;  /* 0x0000000a97887c23 */ /* 0x100fe2000801082a */
[C---:B------:R-:W-:Y:S01]  /*5000*/  HMMA.16816.F32.BF16 R88, R8.reuse, R16, R88 ;  /* 0x000000100858723c */ /* 0x040fe20000041858 */
[--C-:B------:R-:W-:Y:S01]  /*5010*/  FFMA.FTZ R132, R149, UR10, -R42.reuse ;  /* 0x0000000a95847c23 */ /* 0x100fe2000801082a */
[--C-:B------:R-:W-:Y:S01]  /*5020*/  FFMA.FTZ R151, R128, UR10, -R45.reuse ;  /* 0x0000000a80977c23 */ /* 0x100fe2000801082d */
[--C-:B------:R-:W-:Y:S01]  /*5030*/  FFMA.FTZ R149, R124, UR10, -R45.reuse ;  /* 0x0000000a7c957c23 */ /* 0x100fe2000801082d */
[--C-:B------:R-:W-:Y:S01]  /*5040*/  FFMA.FTZ R128, R135, UR10, -R42.reuse ;  /* 0x0000000a87807c23 */ /* 0x100fe2000801082a */
[----:B------:R-:W-:Y:S01]  /*5050*/  FFMA.FTZ R124, R131, UR10, -R42 ;  /* 0x0000000a837c7c23 */ /* 0x000fe2000801082a */
[----:B------:R-:W1:Y:S01]  /*5060*/  MUFU.EX2 R66, R66 ;  /* 0x0000004200427308 */ /* 0x000e620000000800 */
[----:B------:R-:W-:Y:S01]  /*5070*/  FADD.FTZ R144, R125, R120 ;  /* 0x000000787d907221 */ /* 0x000fe20000010000 */
[C---:B------:R-:W-:Y:S01]  /*5080*/  HMMA.16816.F32.BF16 R84, R8.reuse, R18, R84 ;  /* 0x000000120854723c */ /* 0x040fe20000041854 */
[----:B------:R-:W1:Y:S01]  /*5090*/  LDSM.16.MT88.4 R16, [R116+0x9800] ;  /* 0x009800007410783b */ /* 0x000e620000004200 */
[----:B------:R-:W-:Y:S01]  /*50a0*/  FADD.FTZ R120, R129, R122 ;  /* 0x0000007a81787221 */ /* 0x000fe20000010000 */
[--C-:B------:R-:W-:Y:S01]  /*50b0*/  FFMA.FTZ R129, R56, UR10, -R45.reuse ;  /* 0x0000000a38817c23 */ /* 0x100fe2000801082d */
[--C-:B------:R-:W-:Y:S01]  /*50c0*/  FFMA.FTZ R122, R59, UR10, -R42.reuse ;  /* 0x0000000a3b7a7c23 */ /* 0x100fe2000801082a */
[--C-:B------:R-:W-:Y:S01]  /*50d0*/  FFMA.FTZ R56, R26, UR10, -R45.reuse ;  /* 0x0000000a1a387c23 */ /* 0x100fe2000801082d */
[----:B------:R-:W-:Y:S01]  /*50e0*/  MUFU.EX2 R65, R65 ;  /* 0x0000004100417308 */ /* 0x000fe20000000800 */
[----:B------:R-:W-:Y:S01]  /*50f0*/  FFMA.FTZ R125, R24, UR10, -R45 ;  /* 0x0000000a187d7c23 */ /* 0x000fe2000801082d */
[----:B---3--:R-:W-:Y:S01]  /*5100*/  HMMA.16816.F32.BF16 R72, R8, R20, R72 ;  /* 0x000000140848723c */ /* 0x008fe20000041848 */
[----:B------:R-:W-:Y:S01]  /*5110*/  FFMA.FTZ R59, R27, UR10, -R42 ;  /* 0x0000000a1b3b7c23 */ /* 0x000fe2000801082a */
[----:B------:R-:W-:-:S04]  /*5120*/  FADD.FTZ R57, R57, R120 ;  /* 0x0000007839397221 */ /* 0x000fc80000010000 */
[----:B------:R-:W3:Y:S01]  /*5130*/  MUFU.EX2 R62, R62 ;  /* 0x0000003e003e7308 */ /* 0x000ee20000000800 */
[----:B------:R-:W-:Y:S01]  /*5140*/  FADD.FTZ R54, R54, R57 ;  /* 0x0000003936367221 */ /* 0x000fe20000010000 */
[----:B------:R-:W-:Y:S01]  /*5150*/  HMMA.16816.F32.BF16 R68, R8, R22, R68 ;  /* 0x000000160844723c */ /* 0x000fe20000041844 */
[----:B--2---:R-:W-:Y:S01]  /*5160*/  F2FP.BF16.F32.PACK_AB R8, R32, R35 ;  /* 0x000000232008723e */ /* 0x004fe200000010ff */
[----:B------:R-:W2:Y:S01]  /*5170*/  LDSM.16.MT88.4 R20, [R116+0xb800] ;  /* 0x00b800007414783b */ /* 0x000ea20000004200 */
[----:B----4-:R-:W-:Y:S02]  /*5180*/  F2FP.BF16.F32.PACK_AB R10, R28, R31 ;  /* 0x0000001f1c0a723e */ /* 0x010fe400000010ff */
[----:B-----5:R-:W-:Y:S01]  /*5190*/  F2FP.BF16.F32.PACK_AB R9, R30, R33 ;  /* 0x000000211e09723e */ /* 0x020fe200000010ff */
[----:B------:R-:W-:Y:S01]  /*51a0*/  MUFU.EX2 R67, R67 ;  /* 0x0000004300437308 */ /* 0x000fe20000000800 */
[----:B------:R-:W-:-:S07]  /*51b0*/  F2FP.BF16.F32.PACK_AB R11, R4, R29 ;  /* 0x0000001d040b723e */ /* 0x000fce00000010ff */
[C---:B-1----:R-:W-:Y:S01]  /*51c0*/  HMMA.16816.F32.BF16 R112, R8.reuse, R12, R112 ;  /* 0x0000000c0870723c */ /* 0x042fe20000041870 */
[----:B------:R-:W1:Y:S07]  /*51d0*/  MUFU.EX2 R64, R64 ;  /* 0x0000004000407308 */ /* 0x000e6e0000000800 */
        /* <DEDUP_REMOVED lines=8> */
[C---:B--2---:R-:W-:Y:S02]  /*5260*/  HMMA.16816.F32.BF16 R88, R8.reuse, R20, R88 ;  /* 0x000000140858723c */ /* 0x044fe40000041858 */
[----:B------:R-:W2:Y:S06]  /*5270*/  MUFU.EX2 R138, R138 ;  /* 0x0000008a008a7308 */ /* 0x000eac0000000800 */
[C---:B------:R-:W-:Y:S01]  /*5280*/  HMMA.16816.F32.BF16 R84, R8.reuse, R22, R84 ;  /* 0x000000160854723c */ /* 0x040fe20000041854 */
[----:B------:R-:W-:Y:S01]  /*5290*/  LDSM.16.MT88.4 R20, [R116+0x9c00] ;  /* 0x009c00007414783b */ /* 0x000fe20000004200 */
[----:B------:R-:W-:Y:S06]  /*52a0*/  MUFU.EX2 R139, R139 ;  /* 0x0000008b008b7308 */ /* 0x000fec0000000800 */
[C---:B----4-:R-:W-:Y:S02]  /*52b0*/  HMMA.16816.F32.BF16 R96, R8.reuse, R12, R96 ;  /* 0x0000000c0860723c */ /* 0x050fe40000041860 */
[----:B------:R-:W4:Y:S06]  /*52c0*/  MUFU.EX2 R134, R134 ;  /* 0x0000008600867308 */ /* 0x000f2c0000000800 */
[C---:B------:R-:W-:Y:S01]  /*52d0*/  HMMA.16816.F32.BF16 R92, R8.reuse, R14, R92 ;  /* 0x0000000e085c723c */ /* 0x040fe2000004185c */
[----:B------:R-:W1:Y:S01]  /*52e0*/  LDSM.16.MT88.4 R12, [R119+0xd800] ;  /* 0x00d80000770c783b */ /* 0x000e620000004200 */
[----:B------:R-:W4:Y:S06]  /*52f0*/  MUFU.EX2 R136, R136 ;  /* 0x0000008800887308 */ /* 0x000f2c0000000800 */
[C---:B---3--:R-:W-:Y:S02]  /*5300*/  HMMA.16816.F32.BF16 R72, R8.reuse, R16, R72 ;  /* 0x000000100848723c */ /* 0x048fe40000041848 */
[----:B------:R-:W3:Y:S06]  /*5310*/  MUFU.EX2 R132, R132 ;  /* 0x0000008400847308 */ /* 0x000eec0000000800 */
[C---:B------:R-:W-:Y:S01]  /*5320*/  HMMA.16816.F32.BF16 R68, R8.reuse, R18, R68 ;  /* 0x000000120844723c */ /* 0x040fe20000041844 */
[----:B------:R-:W2:Y:S01]  /*5330*/  LDSM.16.MT88.4 R16, [R116+0xbc00] ;  /* 0x00bc00007410783b */ /* 0x000ea20000004200 */
[----:B------:R-:W3:Y:S08]  /*5340*/  MUFU.EX2 R151, R151 ;  /* 0x0000009700977308 */ /* 0x000ef00000000800 */
[----:B------:R-:W3:Y:S08]  /*5350*/  MUFU.EX2 R149, R149 ;  /* 0x0000009500957308 */ /* 0x000ef00000000800 */
[----:B------:R-:W3:Y:S01]  /*5360*/  MUFU.EX2 R128, R128 ;  /* 0x0000008000807308 */ /* 0x000ee20000000800 */
[C---:B-1----:R-:W-:Y:S07]  /*5370*/  HMMA.16816.F32.BF16 R80, R8.reuse, R12, R80 ;  /* 0x0000000c0850723c */ /* 0x042fee0000041850 */
[----:B------:R-:W1:Y:S01]  /*5380*/  MUFU.EX2 R124, R124 ;  /* 0x0000007c007c7308 */ /* 0x000e620000000800 */
[----:B------:R-:W-:Y:S01]  /*5390*/  HMMA.16816.F32.BF16 R76, R8, R14, R76 ;  /* 0x0000000e084c723c */ /* 0x000fe2000004184c */
[----:B------:R-:W4:Y:S01]  /*53a0*/  LDSM.16.MT88.4 R12, [R119+0x9c00] ;  /* 0x009c0000770c783b */ /* 0x000f220000004200 */
[----:B------:R-:W-:-:S05]  /*53b0*/  F2FP.BF16.F32.PACK_AB R8, R66, R123 ;  /* 0x0000007b4208723e */ /* 0x000fca00000010ff */
[----:B------:R-:W-:Y:S01]  /*53c0*/  MUFU.EX2 R58, R58 ;  /* 0x0000003a003a7308 */ /* 0x000fe20000000800 */
[----:B------:R-:W-:Y:S02]  /*53d0*/  F2FP.BF16.F32.PACK_AB R10, R62, R65 ;  /* 0x000000413e0a723e */ /* 0x000fe400000010ff */
[----:B------:R-:W-:Y:S02]  /*53e0*/  F2FP.BF16.F32.PACK_AB R9, R64, R67 ;  /* 0x000000434009723e */ /* 0x000fe400000010ff */
[----:B-----5:R-:W-:-:S03]  /*53f0*/  F2FP.BF16.F32.PACK_AB R11, R60, R63 ;  /* 0x0000003f3c0b723e */ /* 0x020fc600000010ff */
[----:B------:R-:W5:Y:S04]  /*5400*/  MUFU.EX2 R129, R129 ;  /* 0x0000008100817308 */ /* 0x000f680000000800 */
        /* <DEDUP_REMOVED lines=9> */
[----:B------:R-:W2:Y:S04]  /*54a0*/  MUFU.EX2 R122, R122 ;  /* 0x0000007a007a7308 */ /* 0x000ea80000000800 */
[C---:B----4-:R-:W-:Y:S04]  /*54b0*/  HMMA.16816.F32.BF16 R112, R8.reuse, R12, R112 ;  /* 0x0000000c0870723c */ /* 0x050fe80000041870 */
[----:B------:R-:W-:Y:S04]  /*54c0*/  MUFU.EX2 R59, R59 ;  /* 0x0000003b003b7308 */ /* 0x000fe80000000800 */
[C---:B------:R-:W-:Y:S01]  /*54d0*/  HMMA.16816.F32.BF16 R108, R8.reuse, R14, R108 ;  /* 0x0000000e086c723c */ /* 0x040fe2000004186c */
[----:B------:R-:W4:Y:S03]  /*54e0*/  LDSM.16.MT88.4 R12, [R119+0xbc00] ;  /* 0x00bc0000770c783b */ /* 0x000f260000004200 */
[----:B------:R-:W-:Y:S04]  /*54f0*/  MUFU.EX2 R46, R46 ;  /* 0x0000002e002e7308 */ /* 0x000fe80000000800 */
[C---:B---3--:R-:W-:Y:S04]  /*5500*/  HMMA.16816.F32.BF16 R72, R8.reuse, R20, R72 ;  /* 0x000000140848723c */ /* 0x048fe80000041848 */
[----:B------:R-:W-:Y:S04]  /*5510*/  MUFU.EX2 R47, R47 ;  /* 0x0000002f002f7308 */ /* 0x000fe80000000800 */
[C---:B------:R-:W-:Y:S01]  /*5520*/  HMMA.16816.F32.BF16 R68, R8.reuse, R22, R68 ;  /* 0x000000160844723c */ /* 0x040fe20000041844 */
[----:B------:R-:W-:Y:S07]  /*5530*/  LDSM.16.MT88.4 R20, [R116+0xc000] ;  /* 0x00c000007414783b */ /* 0x000fee0000004200 */
[C---:B----4-:R-:W-:Y:S08]  /*5540*/  HMMA.16816.F32.BF16 R96, R8.reuse, R12, R96 ;  /* 0x0000000c0860723c */ /* 0x050ff00000041860 */
[C---:B------:R-:W-:Y:S01]  /*5550*/  HMMA.16816.F32.BF16 R92, R8.reuse, R14, R92 ;  /* 0x0000000e085c723c */ /* 0x040fe2000004185c */
[----:B------:R-:W3:Y:S07]  /*5560*/  LDSM.16.MT88.4 R12, [R119+0xdc00] ;  /* 0x00dc0000770c783b */ /* 0x000eee0000004200 */
        /* <DEDUP_REMOVED lines=13> */
[C---:B---3--:R-:W-:Y:S08]  /*5640*/  HMMA.16816.F32.BF16 R112, R8.reuse, R12, R112 ;  /* 0x0000000c0870723c */ /* 0x048ff00000041870 */
[C---:B------:R-:W-:Y:S01]  /*5650*/  HMMA.16816.F32.BF16 R108, R8.reuse, R14, R108 ;  /* 0x0000000e086c723c */ /* 0x040fe2000004186c */
[----:B------:R-:W3:Y:S07]  /*5660*/  LDSM.16.MT88.4 R12, [R119+0xc000] ;  /* 0x00c00000770c783b */ /* 0x000eee0000004200 */
[C---:B----4-:R-:W-:Y:S08]  /*5670*/  HMMA.16816.F32.BF16 R80, R8.reuse, R16, R80 ;  /* 0x000000100850723c */ /* 0x050ff00000041850 */
[C---:B------:R-:W-:Y:S01]  /*5680*/  HMMA.16816.F32.BF16 R76, R8.reuse, R18, R76 ;  /* 0x00000012084c723c */ /* 0x040fe2000004184c */
[----:B------:R-:W-:Y:S07]  /*5690*/  LDSM.16.MT88.4 R16, [R116+0xa400] ;  /* 0x00a400007410783b */ /* 0x000fee0000004200 */
[C---:B---3--:R-:W-:Y:S08]  /*56a0*/  HMMA.16816.F32.BF16 R96, R8.reuse, R12, R96 ;  /* 0x0000000c0860723c */ /* 0x048ff00000041860 */
        /* <DEDUP_REMOVED lines=22> */
[C---:B------:R-:W-:Y:S01]  /*5810*/  HMMA.16816.F32.BF16 R76, R8.reuse, R18, R76 ;  /* 0x00000012084c723c */ /* 0x040fe2000004184c */
[----:B------:R-:W-:Y:S07]  /*5820*/  LDSM.16.MT88.4 R16, [R116+0xc800] ;  /* 0x00c800007410783b */ /* 0x000fee0000004200 */
[C---:B---3--:R-:W-:Y:S08]  /*5830*/  HMMA.16816.F32.BF16 R72, R8.reuse, R12, R72 ;  /* 0x0000000c0848723c */ /* 0x048ff00000041848 */
[----:B------:R-:W-:Y:S01]  /*5840*/  HMMA.16816.F32.BF16 R68, R8, R14, R68 ;  /* 0x0000000e0844723c */ /* 0x000fe20000041844 */
[----:B------:R-:W3:Y:S01]  /*5850*/  LDSM.16.MT88.4 R12, [R119+0xa800] ;  /* 0x00a80000770c783b */ /* 0x000ee20000004200 */
[----:B------:R-:W-:Y:S01]  /*5860*/  FFMA.FTZ R10, R55, UR10, -R42 ;  /* 0x0000000a370a7c23 */ /* 0x000fe2000801082a */
[----:B------:R-:W-:Y:S01]  /*5870*/  FADD.FTZ R9, R25, R144 ;  /* 0x0000009019097221 */ /* 0x000fe20000010000 */
[----:B------:R-:W-:Y:S01]  /*5880*/  FFMA.FTZ R55, R52, UR10, -R45 ;  /* 0x0000000a34377c23 */ /* 0x000fe2000801082d */
[----:B------:R-:W4:Y:S01]  /*5890*/  LDSM.16.MT88.4 R24, [R116+0xa800] ;  /* 0x00a800007418783b */ /* 0x000f220000004200 */
[----:B------:R1:W1:Y:S01]  /*58a0*/  MUFU.EX2 R120, R10 ;  /* 0x0000000a00787308 */ /* 0x0002620000000800 */
[----:B------:R-:W-:Y:S01]  /*58b0*/  FADD.FTZ R8, R44, R9 ;  /* 0x000000092c087221 */ /* 0x000fe20000010000 */
[--C-:B------:R-:W-:Y:S01]  /*58c0*/  FFMA.FTZ R52, R50, UR10, -R45.reuse ;  /* 0x0000000a32347c23 */ /* 0x100fe2000801082d */
[----:B------:R-:W-:Y:S01]  /*58d0*/  FFMA.FTZ R50, R48, UR10, -R45 ;  /* 0x0000000a30327c23 */ /* 0x000fe2000801082d */
[----:B------:R-:W-:Y:S01]  /*58e0*/  FFMA.FTZ R45, R51, UR10, -R42 ;  /* 0x0000000a332d7c23 */ /* 0x000fe2000801082a */
[----:B------:R-:W-:Y:S01]  /*58f0*/  FADD.FTZ R51, R43, R8 ;  /* 0x000000082b337221 */ /* 0x000fe20000010000 */
[----:B-----5:R-:W-:Y:S01]  /*5900*/  F2FP.BF16.F32.PACK_AB R8, R129, R58 ;  /* 0x0000003a8108723e */ /* 0x020fe200000010ff */
[--C-:B------:R-:W-:Y:S01]  /*5910*/  FFMA.FTZ R44, R53, UR10, -R42.reuse ;  /* 0x0000000a352c7c23 */ /* 0x100fe2000801082a */
[----:B--2---:R-:W-:Y:S01]  /*5920*/  F2FP.BF16.F32.PACK_AB R9, R122, R61 ;  /* 0x0000003d7a09723e */ /* 0x004fe200000010ff */
[----:B------:R-:W-:Y:S01]  /*5930*/  FFMA.FTZ R48, R49, UR10, -R42 ;  /* 0x0000000a31307c23 */ /* 0x000fe2000801082a */
[----:B------:R-:W-:Y:S01]  /*5940*/  FADD.FTZ R49, R41, R54 ;  /* 0x0000003629317221 */ /* 0x000fe20000010000 */
[----:B------:R-:W-:Y:S03]  /*5950*/  MUFU.EX2 R43, R55 ;  /* 0x00000037002b7308 */ /* 0x000fe60000000800 */
[----:B------:R-:W-:Y:S01]  /*5960*/  FADD.FTZ R38, R38, R49 ;  /* 0x0000003126267221 */ /* 0x000fe20000010000 */
[----:B-1----:R-:W-:-:S03]  /*5970*/  F2FP.BF16.F32.PACK_AB R10, R125, R56 ;  /* 0x000000387d0a723e */ /* 0x002fc600000010ff */
[----:B------:R-:W-:Y:S01]  /*5980*/  FADD.FTZ R39, R39, R38 ;  /* 0x0000002627277221 */ /* 0x000fe20000010000 */
[----:B------:R-:W-:Y:S01]  /*5990*/  F2FP.BF16.F32.PACK_AB R11, R120, R59 ;  /* 0x0000003b780b723e */ /* 0x000fe200000010ff */
[----:B------:R-:W1:Y:S02]  /*59a0*/  MUFU.EX2 R42, R52 ;  /* 0x00000034002a7308 */ /* 0x000e640000000800 */
[----:B------:R-:W-:-:S04]  /*59b0*/  FADD.FTZ R36, R36, R39 ;  /* 0x0000002724247221 */ /* 0x000fc80000010000 */
[----:B------:R-:W-:Y:S01]  /*59c0*/  HMMA.16816.F32.BF16 R96, R8, R20, R96 ;  /* 0x000000140860723c */ /* 0x000fe20000041860 */
[----:B------:R-:W-:Y:S01]  /*59d0*/  FADD.FTZ R33, R33, R36 ;  /* 0x0000002421217221 */ /* 0x000fe20000010000 */
[----:B------:R-:W2:Y:S03]  /*59e0*/  MUFU.EX2 R41, R50 ;  /* 0x0000003200297308 */ /* 0x000ea60000000800 */
[----:B------:R-:W-:-:S03]  /*59f0*/  FADD.FTZ R30, R30, R33 ;  /* 0x000000211e1e7221 */ /* 0x000fc60000010000 */
[----:B------:R-:W-:Y:S01]  /*5a00*/  HMMA.16816.F32.BF16 R92, R8, R22, R92 ;  /* 0x00000016085c723c */ /* 0x000fe2000004185c */
[----:B------:R-:W-:Y:S01]  /*5a10*/  LDSM.16.MT88.4 R20, [R119+0xac00] ;  /* 0x00ac00007714783b */ /* 0x000fe20000004200 */
[----:B------:R-:W-:Y:S01]  /*5a20*/  MUFU.EX2 R44, R44 ;  /* 0x0000002c002c7308 */ /* 0x000fe20000000800 */
[----:B------:R-:W-:-:S04]  /*5a30*/  FADD.FTZ R29, R29, R30 ;  /* 0x0000001e1d1d7221 */ /* 0x000fc80000010000 */
[----:B------:R-:W-:Y:S01]  /*5a40*/  FADD.FTZ R4, R4, R29 ;  /* 0x0000001d04047221 */ /* 0x000fe20000010000 */
[----:B---3--:R-:W-:Y:S02]  /*5a50*/  HMMA.16816.F32.BF16 R112, R8, R12, R112 ;  /* 0x0000000c0870723c */ /* 0x008fe40000041870 */
[----:B------:R-:W3:Y:S01]  /*5a60*/  MUFU.EX2 R45, R45 ;  /* 0x0000002d002d7308 */ /* 0x000ee20000000800 */
[----:B------:R-:W-:-:S04]  /*5a70*/  FADD.FTZ R67, R67, R4 ;  /* 0x0000000443437221 */ /* 0x000fc80000010000 */
[----:B------:R-:W-:Y:S01]  /*5a80*/  FADD.FTZ R64, R64, R67 ;  /* 0x0000004340407221 */ /* 0x000fe20000010000 */
[----:B------:R-:W-:Y:S01]  /*5a90*/  HMMA.16816.F32.BF16 R108, R8, R14, R108 ;  /* 0x0000000e086c723c */ /* 0x000fe2000004186c */
[----:B------:R-:W5:Y:S02]  /*5aa0*/  LDSM.16.MT88.4 R12, [R119+0xe800] ;  /* 0x00e80000770c783b */ /* 0x000f640000004200 */
[----:B------:R-:W-:-:S04]  /*5ab0*/  FADD.FTZ R63, R63, R64 ;  /* 0x000000403f3f7221 */ /* 0x000fc80000010000 */
[----:B------:R-:W-:Y:S01]  /*5ac0*/  FADD.FTZ R60, R60, R63 ;  /* 0x0000003f3c3c7221 */ /* 0x000fe20000010000 */
[----:B----4-:R-:W-:Y:S03]  /*5ad0*/  HMMA.16816.F32.BF16 R104, R8, R24, R104 ;  /* 0x000000180868723c */ /* 0x010fe60000041868 */
[----:B------:R-:W-:-:S04]  /*5ae0*/  FADD.FTZ R145, R145, R60 ;  /* 0x0000003c91917221 */ /* 0x000fc80000010000 */
[----:B------:R-:W-:Y:S01]  /*5af0*/  FADD.FTZ R136, R136, R145 ;  /* 0x0000009188887221 */ /* 0x000fe20000010000 */
[C---:B------:R-:W-:Y:S01]  /*5b00*/  HMMA.16816.F32.BF16 R100, R8.reuse, R26, R100 ;  /* 0x0000001a0864723c */ /* 0x040fe20000041864 */
[----:B------:R-:W4:Y:S07]  /*5b10*/  LDSM.16.MT88.4 R24, [R116+0xe800] ;  /* 0x00e800007418783b */ /* 0x000f2e0000004200 */
[C---:B------:R-:W-:Y:S08]  /*5b20*/  HMMA.16816.F32.BF16 R88, R8.reuse, R16, R88 ;  /* 0x000000100858723c */ /* 0x040ff00000041858 */
[C---:B------:R-:W-:Y:S01]  /*5b30*/  HMMA.16816.F32.BF16 R84, R8.reuse, R18, R84 ;  /* 0x000000120854723c */ /* 0x040fe20000041854 */
[----:B------:R-:W-:Y:S07]  /*5b40*/  LDSM.16.MT88.4 R16, [R116+0xac00] ;  /* 0x00ac00007410783b */ /* 0x000fee0000004200 */
[----:B-----5:R-:W-:Y:S01]  /*5b50*/  HMMA.16816.F32.BF16 R80, R8, R12, R80 ;  /* 0x0000000c0850723c */ /* 0x020fe20000041850 */
[----:B------:R-:W-:-:S02]  /*5b60*/  FADD.FTZ R12, R40, R51 ;  /* 0x00000033280c7221 */ /* 0x000fc40000010000 */
[----:B------:R-:W5:Y:S02]  /*5b70*/  MUFU.EX2 R40, R48 ;  /* 0x0000003000287308 */ /* 0x000f640000000800 */
[----:B------:R-:W-:-:S03]  /*5b80*/  FADD.FTZ R37, R37, R12 ;  /* 0x0000000c25257221 */ /* 0x000fc60000010000 */
[----:B------:R-:W-:Y:S01]  /*5b90*/  HMMA.16816.F32.BF16 R76, R8, R14, R76 ;  /* 0x0000000e084c723c */ /* 0x000fe2000004184c */
[----:B------:R-:W5:Y:S01]  /*5ba0*/  LDSM.16.MT88.4 R12, [R119+0xcc00] ;  /* 0x00cc0000770c783b */ /* 0x000f620000004200 */
        /* <DEDUP_REMOVED lines=8> */
[----:B-1----:R-:W-:Y:S01]  /*5c30*/  F2FP.BF16.F32.PACK_AB R8, R42, R43 ;  /* 0x0000002b2a08723e */ /* 0x002fe200000010ff */
[----:B------:R-:W-:Y:S01]  /*5c40*/  FADD.FTZ R28, R28, R31 ;  /* 0x0000001f1c1c7221 */ /* 0x000fe20000010000 */
[----:B--2---:R-:W-:Y:S01]  /*5c50*/  F2FP.BF16.F32.PACK_AB R10, R46, R41 ;  /* 0x000000292e0a723e */ /* 0x004fe200000010ff */
[----:B------:R-:W-:Y:S01]  /*5c60*/  FADD.FTZ R128, R128, R25 ;  /* 0x0000001980807221 */ /* 0x000fe20000010000 */
[----:B---3--:R-:W-:Y:S01]  /*5c70*/  F2FP.BF16.F32.PACK_AB R9, R45, R44 ;  /* 0x0000002c2d09723e */ /* 0x008fe200000010ff */
[----:B------:R-:W-:Y:S01]  /*5c80*/  FADD.FTZ R123, R123, R28 ;  /* 0x0000001c7b7b7221 */ /* 0x000fe20000010000 */
[----:B-----5:R-:W-:Y:S01]  /*5c90*/  F2FP.BF16.F32.PACK_AB R11, R47, R40 ;  /* 0x000000282f0b723e */ /* 0x020fe200000010ff */
        /* <DEDUP_REMOVED lines=12> */
[----:B------:R-:W-:Y:S02]  /*5d60*/  FADD.FTZ R138, R138, R147 ;  /* 0x000000938a8a7221 */ /* 0x000fe40000010000 */
[C---:B------:R-:W-:Y:S08]  /*5d70*/  HMMA.16816.F32.BF16 R96, R8.reuse, R12, R96 ;  /* 0x0000000c0860723c */ /* 0x040ff00000041860 */
        /* <DEDUP_REMOVED lines=96> */
.L_x_2275:
[----:B------:R-:W-:Y:S01]  /*6380*/  UMOV UR6, URZ ;  /* 0x000000ff00067c82 */ /* 0x000fe20008000000 */
[----:B------:R-:W-:Y:S01]  /*6390*/  IMAD.SHL.U32 R4, R6, 0x80, RZ ;  /* 0x0000008006047824 */ /* 0x000fe200078e00ff */
[----:B------:R-:W-:-:S05]  /*63a0*/  IADD3 R5, P0, PT, RZ, -UR6, RZ ;  /* 0x80000006ff057c10 */ /* 0x000fca000ff1e0ff */
[----:B------:R-:W-:-:S05]  /*63b0*/  IMAD.X R4, RZ, RZ, ~R4, P0 ;  /* 0x000000ffff047224 */ /* 0x000fca00000e0e04 */
[----:B------:R-:W-:-:S04]  /*63c0*/  SHF.R.S64 R5, R5, 0x1f, R4 ;  /* 0x0000001f05057819 */ /* 0x000fc80000001004 */
[----:B------:R-:W-:-:S04]  /*63d0*/  IADD3 R164, P0, PT, R5, R164, RZ ;  /* 0x000000a405a47210 */ /* 0x000fc80007f1e0ff */
[----:B------:R-:W-:-:S09]  /*63e0*/  LEA.HI.X.SX32 R165, R4, R165, 0x1, P0 ;  /* 0x000000a504a57211 */ /* 0x000fd200000f0eff */
.L_x_2276:
        /* <DEDUP_REMOVED lines=25> */
[----:B------:R-:W-:Y:S04]  /*6580*/  LDSM.16.M88.4 R128, [R156] ;  /* 0x000000009c80783b */ /* 0x000fe80000000200 */
[----:B------:R-:W-:Y:S04]  /*6590*/  LDSM.16.M88.4 R12, [R118+0x3000] ;  /* 0x00300000760c783b */ /* 0x000fe80000000200 */
[----:B------:R-:W4:Y:S04]  /*65a0*/  LDSM.16.M88.4 R44, [R157+0x3800] ;  /* 0x003800009d2c783b */ /* 0x000f280000000200 */
[----:B------:R-:W5:Y:S04]  /*65b0*/  LDSM.16.M88.4 R36, [R157+0x3c00] ;  /* 0x003c00009d24783b */ /* 0x000f680000000200 */
[----:B------:R-:W2:Y:S04]  /*65c0*/  LDSM.16.M88.4 R124, [R118+0x3800] ;  /* 0x00380000767c783b */ /* 0x000ea80000000200 */
[----:B------:R-:W2:Y:S04]  /*65d0*/  LDSM.16.M88.4 R120, [R118+0x3c00] ;  /* 0x003c00007678783b */ /* 0x000ea80000000200 */
[----:B------:R-:W2:Y:S04]  /*65e0*/  LDSM.16.M88.4 R52, [R157+0x3400] ;  /* 0x003400009d34783b */ /* 0x000ea80000000200 */
[----:B------:R-:W2:Y:S04]  /*65f0*/  LDSM.16.M88.4 R20, [R157+0x4400] ;  /* 0x004400009d14783b */ /* 0x000ea80000000200 */
[----:B-1----:R-:W-:Y:S01]  /*6600*/  LDSM.16.M88.4 R8, [R118+0x3400] ;  /* 0x003400007608783b */ /* 0x002fe20000000200 */
[C---:B---3--:R-:W-:Y:S03]  /*6610*/  HMMA.16816.F32.BF16 R64, R4.reuse, R60, RZ ;  /* 0x0000003c0440723c */ /* 0x048fe600000418ff */
        /* <DEDUP_REMOVED lines=12> */
[C---:B--2---:R-:W-:Y:S08]  /*66e0*/  HMMA.16816.F32.BF16 R48, R128.reuse, R124, R48 ;  /* 0x0000007c8030723c */ /* 0x044ff00000041830 */
        /* <DEDUP_REMOVED lines=110> */
[----:B------:R-:W-:-:S04]  /*6dd0*/  FMUL.FTZ R65, R65, UR4 ;  /* 0x0000000441417c20 */ /* 0x000fc80008410000 */
[----:B------:R-:W-:Y:S03]  /*6de0*/  HMMA.16816.F32.BF16 R52, R136, R130, R52 ;  /* 0x000000828834723c */ /* 0x000fe60000041834 */
[----:B------:R-:W-:Y:S01]  /*6df0*/  FMUL.FTZ R60, R60, UR4 ;  /* 0x000000043c3c7c20 */ /* 0x000fe20008410000 */
[----:B------:R-:W-:Y:S01]  /*6e00*/  FMUL.FTZ R61, R61, UR4 ;  /* 0x000000043d3d7c20 */ /* 0x000fe20008410000 */
[----:B------:R-:W-:-:S03]  /*6e10*/  FMUL.FTZ R63, R63, UR4 ;  /* 0x000000043f3f7c20 */ /* 0x000fc60008410000 */
[----:B-1----:R-:W-:Y:S01]  /*6e20*/  HMMA.16816.F32.BF16 R48, R136, R124, R48 ;  /* 0x0000007c8830723c */ /* 0x002fe20000041830 */
[----:B------:R-:W-:Y:S02]  /*6e30*/  MUFU.TANH R60, R60 ;  /* 0x0000003c003c7308 */ /* 0x000fe40000002400 */
[----:B------:R-:W-:Y:S01]  /*6e40*/  FMUL.FTZ R57, R57, UR4 ;  /* 0x0000000439397c20 */ /* 0x000fe20008410000 */
[----:B------:R-:W-:-:S04]  /*6e50*/  FMUL.FTZ R59, R59, UR4 ;  /* 0x000000043b3b7c20 */ /* 0x000fc80008410000 */
[C---:B------:R-:W-:Y:S01]  /*6e60*/  HMMA.16816.F32.BF16 R44, R136.reuse, R126, R44 ;  /* 0x0000007e882c723c */ /* 0x040fe2000004182c */
[----:B------:R-:W1:Y:S01]  /*6e70*/  LDSM.16.M88.4 R124, [R118+0x8000] ;  /* 0x00800000767c783b */ /* 0x000e620000000200 */
[----:B------:R-:W-:Y:S06]  /*6e80*/  MUFU.TANH R61, R61 ;  /* 0x0000003d003d7308 */ /* 0x000fec0000002400 */
[----:B----4-:R-:W-:Y:S02]  /*6e90*/  HMMA.16816.F32.BF16 R40, R136, R120, R40 ;  /* 0x000000788828723c */ /* 0x010fe40000041828 */
[----:B------:R-:W2:Y:S01]  /*6ea0*/  MUFU.TANH R120, R64 ;  /* 0x0000004000787308 */ /* 0x000ea20000002400 */
[----:B------:R-:W-:Y:S01]  /*6eb0*/  FMUL.FTZ R48, R48, UR4 ;  /* 0x0000000430307c20 */ /* 0x000fe20008410000 */
[----:B------:R-:W-:Y:S01]  /*6ec0*/  FMUL.FTZ R49, R49, UR4 ;  /* 0x0000000431317c20 */ /* 0x000fe20008410000 */
[----:B------:R-:W-:Y:S01]  /*6ed0*/  FMUL.FTZ R50, R50, UR4 ;  /* 0x0000000432327c20 */ /* 0x000fe20008410000 */
[----:B------:R-:W-:-:S02]  /*6ee0*/  FMUL.FTZ R51, R51, UR4 ;  /* 0x0000000433337c20 */ /* 0x000fc40008410000 */
[----:B------:R-:W-:Y:S01]  /*6ef0*/  HMMA.16816.F32.BF16 R36, R136, R122, R36 ;  /* 0x0000007a8824723c */ /* 0x000fe20000041824 */
[----:B------:R-:W-:Y:S01]  /*6f00*/  FMUL.FTZ R122, R66, UR4 ;  /* 0x00000004427a7c20 */ /* 0x000fe20008410000 */
[----:B------:R3:W-:Y:S01]  /*6f10*/  MUFU.TANH R121, R65 ;  /* 0x0000004100797308 */ /* 0x0007e20000002400 */
[----:B------:R-:W-:Y:S01]  /*6f20*/  FMUL.FTZ R123, R67, UR4 ;  /* 0x00000004437b7c20 */ /* 0x000fe20008410000 */
[----:B------:R-:W-:Y:S01]  /*6f30*/  FMUL.FTZ R134, R44, UR4 ;  /* 0x000000042c867c20 */ /* 0x000fe20008410000 */
[----:B------:R-:W-:Y:S01]  /*6f40*/  FMUL.FTZ R236, R45, UR4 ;  /* 0x000000042dec7c20 */ /* 0x000fe20008410000 */
[----:B------:R-:W-:Y:S01]  /*6f50*/  FMUL.FTZ R230, R46, UR4 ;  /* 0x000000042ee67c20 */ /* 0x000fe20008410000 */
[----:B------:R-:W-:Y:S02]  /*6f60*/  FMUL.FTZ R228, R47, UR4 ;  /* 0x000000042fe47c20 */ /* 0x000fe40008410000 */
[----:B------:R-:W4:Y:S01]  /*6f70*/  LDSM.16.M88.4 R44, [R118+0x8c00] ;  /* 0x008c0000762c783b */ /* 0x000f220000000200 */
[----:B------:R-:W5:Y:S01]  /*6f80*/  MUFU.TANH R122, R122 ;  /* 0x0000007a007a7308 */ /* 0x000f620000002400 */
[----:B------:R-:W-:Y:S01]  /*6f90*/  FMUL.FTZ R40, R40, UR4 ;  /* 0x0000000428287c20 */ /* 0x000fe20008410000 */
[----:B------:R-:W-:Y:S01]  /*6fa0*/  FMUL.FTZ R41, R41, UR4 ;  /* 0x0000000429297c20 */ /* 0x000fe20008410000 */
[----:B------:R-:W-:Y:S01]  /*6fb0*/  FMUL.FTZ R42, R42, UR4 ;  /* 0x000000042a2a7c20 */ /* 0x000fe20008410000 */
[----:B------:R-:W-:-:S04]  /*6fc0*/  FMUL.FTZ R43, R43, UR4 ;  /* 0x000000042b2b7c20 */ /* 0x000fc80008410000 */
[----:B------:R-:W5:Y:S01]  /*6fd0*/  MUFU.TANH R123, R123 ;  /* 0x0000007b007b7308 */ /* 0x000f620000002400 */
[----:B---3--:R-:W3:Y:S01]  /*6fe0*/  LDSM.16.M88.4 R64, [R118+0x8400] ;  /* 0x008400007640783b */ /* 0x008ee20000000200 */
[----:B------:R-:W-:Y:S01]  /*6ff0*/  FMUL.FTZ R36, R36, UR4 ;  /* 0x0000000424247c20 */ /* 0x000fe20008410000 */
[----:B------:R-:W-:Y:S01]  /*7000*/  FMUL.FTZ R38, R38, UR4 ;  /* 0x0000000426267c20 */ /* 0x000fe20008410000 */
[----:B------:R-:W-:Y:S01]  /*7010*/  FMUL.FTZ R39, R39, UR4 ;  /* 0x0000000427277c20 */ /* 0x000fe20008410000 */
[----:B------:R-:W-:Y:S01]  /*7020*/  FMUL.FTZ R37, R37, UR4 ;  /* 0x0000000425257c20 */ /* 0x000fe20008410000 */
[C---:B-1----:R-:W-:Y:S01]  /*7030*/  HMMA.16816.F32.BF16 R32, R136.reuse, R124, R32 ;  /* 0x0000007c8820723c */ /* 0x042fe20000041820 */
[----:B------:R-:W-:Y:S01]  /*7040*/  FMUL.FTZ R125, R62, UR4 ;  /* 0x000000043e7d7c20 */ /* 0x000fe20008410000 */
[----:B------:R-:W-:Y:S01]  /*7050*/  FMUL.FTZ R62, R56, UR4 ;  /* 0x00000004383e7c20 */ /* 0x000fe20008410000 */
[----:B------:R-:W-:Y:S01]  /*7060*/  FMUL.FTZ R124, R58, UR4 ;  /* 0x000000043a7c7c20 */ /* 0x000fe20008410000 */
[----:B------:R-:W-:Y:S01]  /*7070*/  FMUL.FTZ R58, R52, UR4 ;  /* 0x00000004343a7c20 */ /* 0x000fe20008410000 */
[----:B------:R-:W-:Y:S01]  /*7080*/  FMUL.FTZ R56, R53, UR4 ;  /* 0x0000000435387c20 */ /* 0x000fe20008410000 */
[----:B------:R-:W-:Y:S02]  /*7090*/  MUFU.TANH R194, R36 ;  /* 0x0000002400c27308 */ /* 0x000fe40000002400 */
[----:B------:R-:W-:Y:S06]  /*70a0*/  HMMA.16816.F32.BF16 R28, R136, R126, R28 ;  /* 0x0000007e881c723c */ /* 0x000fec000004181c */
[----:B------:R-:W1:Y:S05]  /*70b0*/  MUFU.TANH R125, R125 ;  /* 0x0000007d007d7308 */ /* 0x000e6a0000002400 */
[----:B------:R-:W-:Y:S01]  /*70c0*/  FMUL.FTZ R212, R32, UR4 ;  /* 0x0000000420d47c20 */ /* 0x000fe20008410000 */
[----:B------:R-:W-:-:S02]  /*70d0*/  IMAD.SHL.U32 R32, R166, 0x2, RZ ;  /* 0x00000002a6207824 */ /* 0x000fc400078e00ff */
[----:B------:R-:W-:Y:S01]  /*70e0*/  FMUL.FTZ R214, R33, UR4 ;  /* 0x0000000421d67c20 */ /* 0x000fe20008410000 */
[----:B------:R-:W-:Y:S01]  /*70f0*/  FMUL.FTZ R34, R34, UR4 ;  /* 0x0000000422227c20 */ /* 0x000fe20008410000 */
[----:B------:R-:W1:Y:S01]  /*7100*/  MUFU.TANH R62, R62 ;  /* 0x0000003e003e7308 */ /* 0x000e620000002400 */
[----:B------:R-:W-:Y:S01]  /*7110*/  FMUL.FTZ R35, R35, UR4 ;  /* 0x0000000423237c20 */ /* 0x000fe20008410000 */
[----:B------:R-:W-:Y:S01]  /*7120*/  LOP3.LUT R32, R32, 0x6, RZ, 0xc0, !PT ;  /* 0x0000000620207812 */ /* 0x000fe200078ec0ff */
[----:B----4-:R-:W-:Y:S01]  /*7130*/  HMMA.16816.F32.BF16 R8, R136, R44, R8 ;  /* 0x0000002c8808723c */ /* 0x010fe20000041808 */
[----:B------:R-:W-:Y:S01]  /*7140*/  FMUL.FTZ R210, R28, UR4 ;  /* 0x000000041cd27c20 */ /* 0x000fe20008410000 */
[----:B------:R-:W-:Y:S01]  /*7150*/  FMUL.FTZ R208, R29, UR4 ;  /* 0x000000041dd07c20 */ /* 0x000fe20008410000 */
[----:B------:R-:W-:Y:S01]  /*7160*/  FMUL.FTZ R198, R30, UR4 ;  /* 0x000000041ec67c20 */ /* 0x000fe20008410000 */
[----:B------:R-:W-:Y:S01]  /*7170*/  IMAD R33, R3, 0x80, R32 ;  /* 0x0000008003217824 */ /* 0x000fe200078e0220 */
[----:B------:R2:W-:Y:S01]  /*7180*/  MUFU.TANH R196, R34 ;  /* 0x0000002200c47308 */ /* 0x0005e20000002400 */
[----:B------:R-:W-:-:S02]  /*7190*/  FMUL.FTZ R31, R31, UR4 ;  /* 0x000000041f1f7c20 */ /* 0x000fc40008410000 */
[C---:B---3--:R-:W-:Y:S01]  /*71a0*/  HMMA.16816.F32.BF16 R24, R136.reuse, R64, R24 ;  /* 0x000000408818723c */ /* 0x048fe20000041818 */
[----:B------:R-:W-:Y:S01]  /*71b0*/  FMUL.FTZ R65, R54, UR4 ;  /* 0x0000000436417c20 */ /* 0x000fe20008410000 */
[C---:B------:R-:W-:Y:S02]  /*71c0*/  VIADD R32, R33.reuse, 0xffffff00 ;  /* 0xffffff0021207836 */ /* 0x040fe40000000000 */
[C---:B------:R-:W-:Y:S01]  /*71d0*/  VIADD R28, R33.reuse, 0xffffff09 ;  /* 0xffffff09211c7836 */ /* 0x040fe20000000000 */
[----:B------:R-:W-:Y:S01]  /*71e0*/  MUFU.TANH R57, R57 ;  /* 0x0000003900397308 */ /* 0x000fe20000002400 */
[----:B------:R-:W-:Y:S01]  /*71f0*/  VIADD R29, R33, 0xffffff10 ;  /* 0xffffff10211d7836 */ /* 0x000fe20000000000 */
[CC--:B------:R-:W-:Y:S01]  /*7200*/  ISETP.GE.AND P1, PT, R32.reuse, R143.reuse, PT ;  /* 0x0000008f2000720c */ /* 0x0c0fe20003f26270 */
[C---:B------:R-:W-:Y:S01]  /*7210*/  HMMA.16816.F32.BF16 R20, R136.reuse, R66, R20 ;  /* 0x000000428814723c */ /* 0x040fe20000041814 */
[----:B------:R-:W-:Y:S01]  /*7220*/  FMUL.FTZ R67, R55, UR4 ;  /* 0x0000000437437c20 */ /* 0x000fe20008410000 */
[-C--:B------:R-:W-:Y:S01]  /*7230*/  ISETP.GE.AND P0, PT, R32, R142.reuse, PT ;  /* 0x0000008e2000720c */ /* 0x080fe20003f06270 */
[----:B------:R-:W3:Y:S01]  /*7240*/  LDSM.16.M88.4 R52, [R118+0x8800] ;  /* 0x008800007634783b */ /* 0x000ee20000000200 */
[----:B------:R-:W-:Y:S01]  /*7250*/  VIADD R32, R33, 0xffffff01 ;  /* 0xffffff0121207836 */ /* 0x000fe20000000000 */
[-C--:B------:R-:W-:Y:S01]  /*7260*/  ISETP.GE.AND P2, PT, R28, R143.reuse, PT ;  /* 0x0000008f1c00720c */ /* 0x080fe20003f46270 */
[----:B------:R-:W4:Y:S01]  /*7270*/  MUFU.TANH R124, R124 ;  /* 0x0000007c007c7308 */ /* 0x000f220000002400 */
[----:B--2---:R-:W-:Y:S01]  /*7280*/  FSEL R34, R120, -INF , !P1 ;  /* 0xff80000078227808 */ /* 0x004fe20004800000 */
[----:B------:R-:W-:Y:S01]  /*7290*/  FMUL.FTZ R174, R9, UR4 ;  /* 0x0000000409ae7c20 */ /* 0x000fe20008410000 */
[CC--:B------:R-:W-:Y:S01]  /*72a0*/  ISETP.GE.AND P6, PT, R32.reuse, R143.reuse, PT ;  /* 0x0000008f2000720c */ /* 0x0c0fe20003fc6270 */
[C---:B------:R-:W-:Y:S01]  /*72b0*/  VIADD R9, R33.reuse, 0xffffff60 ;  /* 0xffffff6021097836 */ /* 0x040fe20000000000 */
[-C--:B------:R-:W-:Y:S01]  /*72c0*/  ISETP.GE.AND P3, PT, R32, R142.reuse, PT ;  /* 0x0000008e2000720c */ /* 0x080fe20003f66270 */
[----:B------:R-:W-:Y:S01]  /*72d0*/  VIADD R32, R33, 0xffffff08 ;  /* 0xffffff0821207836 */ /* 0x000fe20000000000 */
[-C--:B------:R-:W-:Y:S01]  /*72e0*/  ISETP.GE.AND P1, PT, R28, R142.reuse, PT ;  /* 0x0000008e1c00720c */ /* 0x080fe20003f26270 */
[----:B------:R2:W-:Y:S01]  /*72f0*/  MUFU.TANH R202, R40 ;  /* 0x0000002800ca7308 */ /* 0x0005e20000002400 */
[----:B-----5:R-:W-:Y:S01]  /*7300*/  FSEL R28, R122, -INF , !P0 ;  /* 0xff8000007a1c7808 */ /* 0x020fe20004000000 */
[----:B------:R-:W-:Y:S01]  /*7310*/  FMUL.FTZ R190, R25, UR4 ;  /* 0x0000000419be7c20 */ /* 0x000fe20008410000 */
[----:B------:R-:W-:Y:S01]  /*7320*/  FSEL R36, R121, -INF , !P6 ;  /* 0xff80000079247808 */ /* 0x000fe20007000000 */
[----:B------:R-:W-:Y:S01]  /*7330*/  VIADD R25, R33, 0xffffff20 ;  /* 0xffffff2021197836 */ /* 0x000fe20000000000 */
[CC--:B------:R-:W-:Y:S01]  /*7340*/  ISETP.GE.AND P0, PT, R29.reuse, R143.reuse, PT ;  /* 0x0000008f1d00720c */ /* 0x0c0fe20003f06270 */
[----:B------:R-:W-:Y:S01]  /*7350*/  FMUL.FTZ R188, R20, UR4 ;  /* 0x0000000414bc7c20 */ /* 0x000fe20008410000 */
[-C--:B------:R-:W-:Y:S01]  /*7360*/  ISETP.GE.AND P6, PT, R29, R142.reuse, PT ;  /* 0x0000008e1d00720c */ /* 0x080fe20003fc6270 */
[----:B------:R-:W-:Y:S01]  /*7370*/  VIADD R29, R33, 0xffffff11 ;  /* 0xffffff11211d7836 */ /* 0x000fe20000000000 */
[-C--:B------:R-:W-:Y:S01]  /*7380*/  ISETP.GE.AND P5, PT, R32, R143.reuse, PT ;  /* 0x0000008f2000720c */ /* 0x080fe20003fa6270 */
[----:B------:R-:W-:Y:S01]  /*7390*/  MUFU.TANH R67, R67 ;  /* 0x0000004300437308 */ /* 0x000fe20000002400 */
[----:B------:R-:W-:Y:S01]  /*73a0*/  FSEL R30, R123, -INF , !P3 ;  /* 0xff8000007b1e7808 */ /* 0x000fe20005800000 */
[----:B------:R-:W-:Y:S01]  /*73b0*/  VIADD R20, R33, 0xffffff29 ;  /* 0xffffff2921147836 */ /* 0x000fe20000000000 */
[CC--:B------:R-:W-:Y:S01]  /*73c0*/  ISETP.GE.AND P3, PT, R29.reuse, R143.reuse, PT ;  /* 0x0000008f1d00720c */ /* 0x0c0fe20003f66270 */
[----:B------:R-:W-:Y:S01]  /*73d0*/  FMUL.FTZ R192, R24, UR4 ;  /* 0x0000000418c07c20 */ /* 0x000fe20008410000 */
[-C--:B------:R-:W-:Y:S01]  /*73e0*/  ISETP.GE.AND P4, PT, R32, R142.reuse, PT ;  /* 0x0000008e2000720c */ /* 0x080fe20003f86270 */
[----:B------:R-:W-:Y:S01]  /*73f0*/  FMUL.FTZ R26, R26, UR4 ;  /* 0x000000041a1a7c20 */ /* 0x000fe20008410000 */
[----:B--2---:R-:W-:Y:S01]  /*7400*/  FSEL R40, R60, -INF , !P5 ;  /* 0xff8000003c287808 */ /* 0x004fe20006800000 */
[----:B------:R-:W2:Y:S01]  /*7410*/  MUFU.TANH R240, R48 ;  /* 0x0000003000f07308 */ /* 0x000ea20000002400 */
[-C--:B------:R-:W-:Y:S01]  /*7420*/  ISETP.GE.AND P5, PT, R29, R142.reuse, PT ;  /* 0x0000008e1d00720c */ /* 0x080fe20003fa6270 */
[----:B------:R-:W-:Y:S01]  /*7430*/  VIADD R29, R33, 0xffffff18 ;  /* 0xffffff18211d7836 */ /* 0x000fe20000000000 */
[----:B-1----:R-:W-:Y:S01]  /*7440*/  FSEL R32, R125, -INF , !P4 ;  /* 0xff8000007d207808 */ /* 0x002fe20006000000 */
[----:B------:R-:W-:Y:S01]  /*7450*/  FMUL.FTZ R27, R27, UR4 ;  /* 0x000000041b1b7c20 */ /* 0x000fe20008410000 */
[----:B------:R-:W-:Y:S01]  /*7460*/  FSEL R120, R62, -INF , !P0 ;  /* 0xff8000003e787808 */ /* 0x000fe20004000000 */
[----:B------:R-:W-:Y:S01]  /*7470*/  FMUL.FTZ R23, R23, UR4 ;  /* 0x0000000417177c20 */ /* 0x000fe20008410000 */
[-C--:B------:R-:W-:Y:S01]  /*7480*/  ISETP.GE.AND P4, PT, R29, R143.reuse, PT ;  /* 0x0000008f1d00720c */ /* 0x080fe20003f86270 */
[----:B------:R-:W1:Y:S01]  /*7490*/  MUFU.TANH R59, R59 ;  /* 0x0000003b003b7308 */ /* 0x000e620000002400 */
[----:B----4-:R-:W-:Y:S01]  /*74a0*/  FSEL R64, R124, -INF , !P6 ;  /* 0xff8000007c407808 */ /* 0x010fe20007000000 */
[C---:B------:R-:W-:Y:S01]  /*74b0*/  HMMA.16816.F32.BF16 R4, R136.reuse, R46, R4 ;  /* 0x0000002e8804723c */ /* 0x040fe20000041804 */
[----:B------:R-:W-:Y:S01]  /*74c0*/  ISETP.GE.AND P6, PT, R25, R143, PT ;  /* 0x0000008f1900720c */ /* 0x000fe20003fc6270 */
[----:B------:R-:W-:Y:S01]  /*74d0*/  FMUL.FTZ R22, R22, UR4 ;  /* 0x0000000416167c20 */ /* 0x000fe20008410000 */
[----:B------:R-:W-:Y:S01]  /*74e0*/  FMUL.FTZ R128, R10, UR4 ;  /* 0x000000040a807c20 */ /* 0x000fe20008410000 */
[----:B------:R-:W-:Y:S01]  /*74f0*/  FMUL.FTZ R21, R21, UR4 ;  /* 0x0000000415157c20 */ /* 0x000fe20008410000 */
[----:B------:R-:W-:Y:S01]  /*7500*/  FMUL.FTZ R8, R8, UR4 ;  /* 0x0000000408087c20 */ /* 0x000fe20008410000 */
[----:B------:R-:W4:Y:S01]  /*7510*/  MUFU.TANH R58, R58 ;  /* 0x0000003a003a7308 */ /* 0x000f220000002400 */
[----:B--2---:R-:W-:Y:S01]  /*7520*/  FSEL R240, R240, -INF , !P6 ;  /* 0xff800000f0f07808 */ /* 0x004fe20007000000 */
[----:B---3--:R-:W-:Y:S01]  /*7530*/  HMMA.16816.F32.BF16 R16, R136, R52, R16 ;  /* 0x000000348810723c */ /* 0x008fe20000041810 */
[----:B------:R-:W-:Y:S01]  /*7540*/  ISETP.GE.AND P6, PT, R20, R142, PT ;  /* 0x0000008e1400720c */ /* 0x000fe20003fc6270 */
[----:B------:R-:W-:-:S02]  /*7550*/  VIADD R10, R33, 0xffffff68 ;  /* 0xffffff68210a7836 */ /* 0x000fc40000000000 */
[----:B------:R-:W-:Y:S01]  /*7560*/  FMUL.FTZ R11, R11, UR4 ;  /* 0x000000040b0b7c20 */ /* 0x000fe20008410000 */
[----:B------:R-:W-:-:S04]  /*7570*/  DEPBAR.LE SB0, 0x0 ;  /* 0x000080000000791a */ /* 0x000fc80000000000 */
[----:B------:R2:W-:Y:S01]  /*7580*/  MUFU.TANH R216, R38 ;  /* 0x0000002600d87308 */ /* 0x0005e20000002400 */
[----:B-1----:R-:W-:Y:S01]  /*7590*/  FSEL R122, R59, -INF , !P5 ;  /* 0xff8000003b7a7808 */ /* 0x002fe20006800000 */
[----:B------:R-:W-:Y:S01]  /*75a0*/  HMMA.16816.F32.BF16 R12, R136, R54, R12 ;  /* 0x00000036880c723c */ /* 0x000fe2000004180c */
[----:B------:R-:W-:Y:S01]  /*75b0*/  FMUL.FTZ R154, R4, UR4 ;  /* 0x00000004049a7c20 */ /* 0x000fe20008410000 */
[----:B------:R-:W-:Y:S01]  /*75c0*/  FMUL.FTZ R5, R5, UR4 ;  /* 0x0000000405057c20 */ /* 0x000fe20008410000 */
[----:B------:R-:W-:Y:S01]  /*75d0*/  FMUL.FTZ R6, R6, UR4 ;  /* 0x0000000406067c20 */ /* 0x000fe20008410000 */
[----:B------:R-:W-:Y:S01]  /*75e0*/  FMUL.FTZ R7, R7, UR4 ;  /* 0x0000000407077c20 */ /* 0x000fe20008410000 */
[----:B----4-:R-:W-:Y:S01]  /*75f0*/  FSEL R48, R58, -INF , !P4 ;  /* 0xff8000003a307808 */ /* 0x010fe20006000000 */
[----:B------:R-:W-:Y:S01]  /*7600*/  MUFU.TANH R238, R49 ;  /* 0x0000003100ee7308 */ /* 0x000fe20000002400 */
[C---:B------:R-:W-:Y:S02]  /*7610*/  VIADD R4, R33.reuse, 0xffffff71 ;  /* 0xffffff7121047836 */ /* 0x040fe40000000000 */
[----:B------:R-:W-:Y:S01]  /*7620*/  FMUL.FTZ R152, R16, UR4 ;  /* 0x0000000410987c20 */ /* 0x000fe20008410000 */
[----:B------:R-:W-:-:S02]  /*7630*/  VIADD R16, R33, 0xffffff39 ;  /* 0xffffff3921107836 */ /* 0x000fc40000000000 */
[----:B------:R-:W-:Y:S01]  /*7640*/  FMUL.FTZ R17, R17, UR4 ;  /* 0x0000000411117c20 */ /* 0x000fe20008410000 */
[----:B------:R-:W-:Y:S01]  /*7650*/  FMUL.FTZ R19, R19, UR4 ;  /* 0x0000000413137c20 */ /* 0x000fe20008410000 */
[----:B------:R-:W-:Y:S01]  /*7660*/  FMUL.FTZ R18, R18, UR4 ;  /* 0x0000000412127c20 */ /* 0x000fe20008410000 */
[----:B------:R1:W3:Y:S01]  /*7670*/  MUFU.TANH R234, R50 ;  /* 0x0000003200ea7308 */ /* 0x0002e20000002400 */
[----:B--2---:R-:W-:Y:S02]  /*7680*/  FSEL R38, R61, -INF , !P2 ;  /* 0xff8000003d267808 */ /* 0x004fe40005000000 */
[----:B------:R-:W-:Y:S01]  /*7690*/  ISETP.GE.AND P2, PT, R29, R142, PT ;  /* 0x0000008e1d00720c */ /* 0x000fe20003f46270 */
[C---:B------:R-:W-:Y:S02]  /*76a0*/  VIADD R29, R33.reuse, 0xffffff19 ;  /* 0xffffff19211d7836 */ /* 0x040fe40000000000 */
[----:B------:R-:W-:Y:S01]  /*76b0*/  FMUL.FTZ R150, R12, UR4 ;  /* 0x000000040c967c20 */ /* 0x000fe20008410000 */
[----:B------:R-:W-:-:S02]  /*76c0*/  VIADD R12, R33, 0xffffff49 ;  /* 0xffffff49210c7836 */ /* 0x000fc40000000000 */
[----:B------:R-:W-:Y:S01]  /*76d0*/  FMUL.FTZ R145, R13, UR4 ;  /* 0x000000040d917c20 */ /* 0x000fe20008410000 */
[----:B------:R-:W2:Y:S01]  /*76e0*/  MUFU.TANH R65, R65 ;  /* 0x0000004100417308 */ /* 0x000ea20000002400 */
[-C--:B------:R-:W-:Y:S01]  /*76f0*/  ISETP.GE.AND P0, PT, R29, R142.reuse, PT ;  /* 0x0000008e1d00720c */ /* 0x080fe20003f06270 */
[----:B------:R-:W-:Y:S02]  /*7700*/  VIADD R13, R33, 0xffffff51 ;  /* 0xffffff51210d7836 */ /* 0x000fe40000000000 */
[----:B------:R-:W-:Y:S01]  /*7710*/  FMUL.FTZ R14, R14, UR4 ;  /* 0x000000040e0e7c20 */ /* 0x000fe20008410000 */
[----:B------:R-:W-:Y:S01]  /*7720*/  FMUL.FTZ R15, R15, UR4 ;  /* 0x000000040f0f7c20 */ /* 0x000fe20008410000 */
[----:B------:R-:W-:Y:S02]  /*7730*/  FSEL R60, R67, -INF , !P0 ;  /* 0xff800000433c7808 */ /* 0x000fe40004000000 */
[----:B------:R-:W-:Y:S01]  /*7740*/  ISETP.GE.AND P0, PT, R20, R143, PT ;  /* 0x0000008f1400720c */ /* 0x000fe20003f06270 */
[----:B------:R-:W4:Y:S01]  /*7750*/  MUFU.TANH R63, R63 ;  /* 0x0000003f003f7308 */ /* 0x000f220000002400 */
[----:B-1----:R-:W-:Y:S01]  /*7760*/  FSEL R50, R57, -INF , !P3 ;  /* 0xff80000039327808 */ /* 0x002fe20005800000 */
[----:B------:R-:W-:Y:S01]  /*7770*/  VIADD R20, R33, 0xffffff30 ;  /* 0xffffff3021147836 */ /* 0x000fe20000000000 */
[----:B------:R-:W-:Y:S01]  /*7780*/  ISETP.GE.AND P3, PT, R25, R142, PT ;  /* 0x0000008e1900720c */ /* 0x000fe20003f66270 */
[----:B------:R-:W-:-:S02]  /*7790*/  VIADD R25, R33, 0xffffff21 ;  /* 0xffffff2121197836 */ /* 0x000fc40000000000 */
[----:B------:R-:W-:Y:S01]  /*77a0*/  VIADD R57, R3, 0xfffffffe ;  /* 0xfffffffe03397836 */ /* 0x000fe20000000000 */
[----:B---3--:R-:W-:Y:S01]  /*77b0*/  FSEL R234, R234, -INF , !P3 ;  /* 0xff800000eaea7808 */ /* 0x008fe20005800000 */
[----:B------:R-:W1:Y:S01]  /*77c0*/  MUFU.TANH R228, R228 ;  /* 0x000000e400e47308 */ /* 0x000e620000002400 */
[CC--:B------:R-:W-:Y:S02]  /*77d0*/  ISETP.GE.AND P5, PT, R25.reuse, R143.reuse, PT ;  /* 0x0000008f1900720c */ /* 0x0c0fe40003fa6270 */
[----:B------:R-:W-:Y:S01]  /*77e0*/  ISETP.GE.AND P4, PT, R25, R142, PT ;  /* 0x0000008e1900720c */ /* 0x000fe20003f86270 */
[----:B------:R-:W-:Y:S01]  /*77f0*/  VIADD R25, R33, 0xffffff28 ;  /* 0xffffff2821197836 */ /* 0x000fe20000000000 */
[----:B------:R-:W-:Y:S02]  /*7800*/  FSEL R238, R238, -INF , !P5 ;  /* 0xff800000eeee7808 */ /* 0x000fe40006800000 */
[----:B--2---:R-:W-:Y:S01]  /*7810*/  FSEL R62, R65, -INF , !P2 ;  /* 0xff800000413e7808 */ /* 0x004fe20005000000 */
[----:B------:R-:W2:Y:S01]  /*7820*/  MUFU.TANH R232, R51 ;  /* 0x0000003300e87308 */ /* 0x000ea20000002400 */
[----:B------:R-:W-:-:S02]  /*7830*/  ISETP.GE.AND P3, PT, R20, R143, PT ;  /* 0x0000008f1400720c */ /* 0x000fc40003f66270 */
[----:B------:R-:W-:Y:S01]  /*7840*/  ISETP.GE.AND P5, PT, R20, R142, PT ;  /* 0x0000008e1400720c */ /* 0x000fe20003fa6270 */
[----:B------:R-:W-:Y:S01]  /*7850*/  VIADD R20, R33, 0xffffff31 ;  /* 0xffffff3121147836 */ /* 0x000fe20000000000 */
[----:B----4-:R-:W-:Y:S02]  /*7860*/  FSEL R24, R63, -INF , !P1 ;  /* 0xff8000003f187808 */ /* 0x010fe40004800000 */
[-C--:B------:R-:W-:Y:S01]  /*7870*/  ISETP.GE.AND P2, PT, R25, R143.reuse, PT ;  /* 0x0000008f1900720c */ /* 0x080fe20003f46270 */
[----:B------:R-:W3:Y:S01]  /*7880*/  MUFU.TANH R134, R134 ;  /* 0x0000008600867308 */ /* 0x000ee20000002400 */
[----:B------:R-:W-:Y:S02]  /*7890*/  ISETP.GE.AND P1, PT, R29, R143, PT ;  /* 0x0000008f1d00720c */ /* 0x000fe40003f26270 */
[----:B-1----:R-:W-:Y:S02]  /*78a0*/  FSEL R228, R228, -INF , !P6 ;  /* 0xff800000e4e47808 */ /* 0x002fe40007000000 */
[----:B------:R-:W-:-:S02]  /*78b0*/  FSEL R202, R202, -INF , !P3 ;  /* 0xff800000caca7808 */ /* 0x000fc40005800000 */
[-C--:B------:R-:W-:Y:S01]  /*78c0*/  ISETP.GE.AND P6, PT, R16, R143.reuse, PT ;  /* 0x0000008f1000720c */ /* 0x080fe20003fc6270 */
[----:B------:R-:W1:Y:S01]  /*78d0*/  MUFU.TANH R56, R56 ;  /* 0x0000003800387308 */ /* 0x000e620000002400 */
[----:B--2---:R-:W-:Y:S02]  /*78e0*/  FSEL R232, R232, -INF , !P4 ;  /* 0xff800000e8e87808 */ /* 0x004fe40006000000 */
[----:B------:R-:W-:Y:S01]  /*78f0*/  ISETP.GE.AND P3, PT, R16, R142, PT ;  /* 0x0000008e1000720c */ /* 0x000fe20003f66270 */
[----:B------:R-:W-:Y:S01]  /*7900*/  VIADD R16, R33, 0xffffff40 ;  /* 0xffffff4021107836 */ /* 0x000fe20000000000 */
        /* <DEDUP_REMOVED lines=10> */
[----:B------:R-:W-:-:S04]  /*79b0*/  ISETP.GE.AND P4, PT, R16, R142, PT ;  /* 0x0000008e1000720c */ /* 0x000fc80003f86270 */
[----:B------:R-:W-:Y:S01]  /*79c0*/  FSEL R196, R196, -INF , !P4 ;  /* 0xff800000c4c47808 */ /* 0x000fe20006000000 */
[----:B------:R-:W2:Y:S01]  /*79d0*/  MUFU.TANH R218, R43 ;  /* 0x0000002b00da7308 */ /* 0x000ea20000002400 */
[----:B---3--:R-:W-:Y:S02]  /*79e0*/  FSEL R222, R222, -INF , !P5 ;  /* 0xff800000dede7808 */ /* 0x008fe40006800000 */
[----:B------:R-:W-:Y:S01]  /*79f0*/  ISETP.GE.AND P5, PT, R16, R143, PT ;  /* 0x0000008f1000720c */ /* 0x000fe20003fa6270 */
[----:B------:R-:W-:-:S04]  /*7a00*/  VIADD R16, R33, 0xffffff41 ;  /* 0xffffff4121107836 */ /* 0x000fc80000000000 */
[----:B------:R-:W3:Y:S01]  /*7a10*/  MUFU.TANH R236, R236 ;  /* 0x000000ec00ec7308 */ /* 0x000ee20000002400 */
[----:B-1----:R-:W-:Y:S02]  /*7a20*/  FSEL R230, R230, -INF , !P1 ;  /* 0xff800000e6e67808 */ /* 0x002fe40004800000 */
[----:B------:R-:W-:-:S04]  /*7a30*/  ISETP.GE.AND P1, PT, R20, R143, PT ;  /* 0x0000008f1400720c */ /* 0x000fc80003f26270 */
[----:B------:R-:W-:Y:S01]  /*7a40*/  FSEL R194, R194, -INF , !P1 ;  /* 0xff800000c2c27808 */ /* 0x000fe20004800000 */
[----:B------:R-:W1:Y:S01]  /*7a50*/  MUFU.TANH R220, R39 ;  /* 0x0000002700dc7308 */ /* 0x000e620000002400 */
[----:B--2---:R-:W-:Y:S02]  /*7a60*/  FSEL R218, R218, -INF , !P2 ;  /* 0xff800000dada7808 */ /* 0x004fe40005000000 */
[C---:B------:R-:W-:Y:S02]  /*7a70*/  ISETP.GE.AND P2, PT, R16.reuse, R143, PT ;  /* 0x0000008f1000720c */ /* 0x040fe40003f46270 */
[----:B------:R-:W-:Y:S01]  /*7a80*/  ISETP.GE.AND P1, PT, R16, R142, PT ;  /* 0x0000008e1000720c */ /* 0x000fe20003f26270 */
[----:B------:R-:W-:Y:S02]  /*7a90*/  VIADD R16, R33, 0xffffff48 ;  /* 0xffffff4821107836 */ /* 0x000fe40000000000 */
[----:B------:R-:W2:Y:S01]  /*7aa0*/  MUFU.TANH R212, R212 ;  /* 0x000000d400d47308 */ /* 0x000ea20000002400 */
[----:B---3--:R-:W-:-:S02]  /*7ab0*/  FSEL R236, R236, -INF , !P0 ;  /* 0xff800000ecec7808 */ /* 0x008fc40004000000 */
[----:B------:R-:W-:-:S04]  /*7ac0*/  ISETP.GE.AND P0, PT, R20, R142, PT ;  /* 0x0000008e1400720c */ /* 0x000fc80003f06270 */
[----:B------:R-:W-:Y:S01]  /*7ad0*/  FSEL R216, R216, -INF , !P0 ;  /* 0xff800000d8d87808 */ /* 0x000fe20004000000 */
        /* <DEDUP_REMOVED lines=10> */
[C---:B------:R-:W-:Y:S02]  /*7b80*/  ISETP.GE.AND P2, PT, R12.reuse, R142, PT ;  /* 0x0000008e0c00720c */ /* 0x040fe40003f46270 */
[----:B------:R-:W-:-:S03]  /*7b90*/  ISETP.GE.AND P4, PT, R12, R143, PT ;  /* 0x0000008f0c00720c */ /* 0x000fc60003f86270 */
        /* <DEDUP_REMOVED lines=52> */
[----:B------:R-:W-:-:S05]  /*7ee0*/  ISETP.GT.AND P0, PT, R57, R160, PT ;  /* 0x000000a03900720c */ /* 0x000fca0003f04270 */
[----:B------:R-:W1:Y:S01]  /*7ef0*/  MUFU.TANH R186, R21 ;  /* 0x0000001500ba7308 */ /* 0x000e620000002400 */
[----:B--2---:R-:W-:Y:S02]  /*7f00*/  FSEL R146, R146, -INF , !P6 ;  /* 0xff80000092927808 */ /* 0x004fe40007000000 */
[----:B------:R-:W-:-:S05]  /*7f10*/  ISETP.GE.AND P6, PT, R4, R143, PT ;  /* 0x0000008f0400720c */ /* 0x000fca0003fc6270 */
[----:B------:R-:W2:Y:S01]  /*7f20*/  MUFU.TANH R148, R18 ;  /* 0x0000001200947308 */ /* 0x000ea20000002400 */
[----:B---3--:R-:W-:Y:S02]  /*7f30*/  FSEL R150, R150, -INF , !P3 ;  /* 0xff80000096967808 */ /* 0x008fe40005800000 */
[-C--:B------:R-:W-:Y:S01]  /*7f40*/  ISETP.GE.AND P3, PT, R4, R142.reuse, PT ;  /* 0x0000008e0400720c */ /* 0x080fe20003f66270 */
[C---:B------:R-:W-:Y:S02]  /*7f50*/  VIADD R4, R33.reuse, 0xffffff78 ;  /* 0xffffff7821047836 */ /* 0x040fe40000000000 */
[----:B------:R-:W-:Y:S02]  /*7f60*/  VIADD R33, R33, 0xffffff79 ;  /* 0xffffff7921217836 */ /* 0x000fe40000000000 */
        /* <DEDUP_REMOVED lines=16> */
[----:B---3--:R-:W-:Y:S01]  /*8070*/  FSEL R143, R8, -INF , !P1 ;  /* 0xff800000088f7808 */ /* 0x008fe20004800000 */
[----:B------:R-:W-:Y:S01]  /*8080*/  BAR.SYNC.DEFER_BLOCKING 0x0 ;  /* 0x0000000000007b1d */ /* 0x000fe20000010000 */
[----:B------:R-:W-:-:S05]  /*8090*/  ISETP.GE.AND P1, PT, R33, R142, PT ;  /* 0x0000008e2100720c */ /* 0x000fca0003f26270 */
[----:B------:R-:W3:Y:S01]  /*80a0*/  MUFU.TANH R154, R154 ;  /* 0x0000009a009a7308 */ /* 0x000ee20000002400 */
[----:B-1----:R-:W-:-:S07]  /*80b0*/  FSEL R174, R174, -INF , !P6 ;  /* 0xff800000aeae7808 */ /* 0x002fce0007000000 */
[----:B------:R-:W1:Y:S01]  /*80c0*/  MUFU.TANH R149, R5 ;  /* 0x0000000500957308 */ /* 0x000e620000002400 */
[----:B--2---:R-:W-:-:S07]  /*80d0*/  FSEL R127, R127, -INF , !P3 ;  /* 0xff8000007f7f7808 */ /* 0x004fce0005800000 */
[----:B------:R-:W2:Y:S01]  /*80e0*/  MUFU.TANH R126, R6 ;  /* 0x00000006007e7308 */ /* 0x000ea20000002400 */
[----:B---3--:R-:W-:-:S07]  /*80f0*/  FSEL R154, R154, -INF , !P5 ;  /* 0xff8000009a9a7808 */ /* 0x008fce0006800000 */
        /* <DEDUP_REMOVED lines=70> */
.L_x_2278:
[----:B------:R-:W-:Y:S01]  /*8560*/  UMOV UR4, URZ ;  /* 0x000000ff00047c82 */ /* 0x000fe20008000000 */
[----:B------:R-:W-:Y:S01]  /*8570*/  IMAD.SHL.U32 R4, R140, 0x80, RZ ;  /* 0x000000808c047824 */ /* 0x000fe200078e00ff */
[----:B------:R-:W-:-:S05]  /*8580*/  IADD3 R5, P1, PT, RZ, -UR4, RZ ;  /* 0x80000004ff057c10 */ /* 0x000fca000ff3e0ff */
[----:B------:R-:W-:-:S05]  /*8590*/  IMAD.X R4, RZ, RZ, ~R4, P1 ;  /* 0x000000ffff047224 */ /* 0x000fca00008e0e04 */
[----:B------:R-:W-:-:S04]  /*85a0*/  SHF.R.S64 R5, R5, 0x1f, R4 ;  /* 0x0000001f05057819 */ /* 0x000fc80000001004 */
[----:B------:R-:W-:-:S04]  /*85b0*/  IADD3 R162, P1, PT, R5, R162, RZ ;  /* 0x000000a205a27210 */ /* 0x000fc80007f3e0ff */
[----:B------:R-:W-:-:S09]  /*85c0*/  LEA.HI.X.SX32 R161, R4, R161, 0x1, P1 ;  /* 0x000000a104a17211 */ /* 0x000fd200008f0eff */
.L_x_2279:
        /* <DEDUP_REMOVED lines=25> */
.L_x_2277:
        /* <DEDUP_REMOVED lines=64> */
[----:B------:R-:W1:Y:S01]  /*8b60*/  LDSM.16.MT88.4 R28, [R119+0xb000] ;  /* 0x00b00000771c783b */ /* 0x000e620000004200 */
[----:B------:R-:W2:Y:S01]  /*8b70*/  MUFU.EX2 R179, R179 ;  /* 0x000000b300b37308 */ /* 0x000ea20000000800 */
[--C-:B------:R-:W-:Y:S01]  /*8b80*/  FFMA.FTZ R124, R122, UR10, -R131.reuse ;  /* 0x0000000a7a7c7c23 */ /* 0x100fe20008010883 */
[--C-:B------:R-:W-:Y:S01]  /*8b90*/  FFMA.FTZ R122, R62, UR10, -R131.reuse ;  /* 0x0000000a3e7a7c23 */ /* 0x100fe20008010883 */
[----:B------:R-:W3:Y:S01]  /*8ba0*/  LDSM.16.MT88.4 R36, [R116+0xb000] ;  /* 0x00b000007424783b */ /* 0x000ee20000004200 */
[----:B------:R-:W-:Y:S01]  /*8bb0*/  FFMA.FTZ R117, R60, UR10, -R131 ;  /* 0x0000000a3c757c23 */ /* 0x000fe20008010883 */
[--C-:B------:R-:W-:Y:S01]  /*8bc0*/  FFMA.FTZ R123, R120, UR10, -R153.reuse ;  /* 0x0000000a787b7c23 */ /* 0x100fe20008010899 */
[--C-:B------:R-:W-:Y:S01]  /*8bd0*/  FFMA.FTZ R120, R50, UR10, -R153.reuse ;  /* 0x0000000a32787c23 */ /* 0x100fe20008010899 */
[----:B------:R-:W4:Y:S01]  /*8be0*/  LDSM.16.MT88.4 R60, [R116+0x9400] ;  /* 0x00940000743c783b */ /* 0x000f220000004200 */
        /* <DEDUP_REMOVED lines=9> */
[-C--:B--2---:R-:W-:Y:S01]  /*8c80*/  FMUL.FTZ R49, R73, R179.reuse ;  /* 0x000000b349317220 */ /* 0x084fe20000410000 */
        /* <DEDUP_REMOVED lines=14> */
[----:B------:R-:W2:Y:S01]  /*8d70*/  MUFU.EX2 R59, R59 ;  /* 0x0000003b003b7308 */ /* 0x000ea20000000800 */
[----:B-----5:R-:W-:Y:S01]  /*8d80*/  F2FP.BF16.F32.PACK_AB R4, R151, R204 ;  /* 0x000000cc9704723e */ /* 0x020fe200000010ff */
        /* <DEDUP_REMOVED lines=12> */
[----:B------:R-:W5:Y:S01]  /*8e50*/  LDSM.16.MT88.4 R64, [R119+0x9400] ;  /* 0x009400007740783b */ /* 0x000f620000004200 */
[--C-:B------:R-:W-:Y:S01]  /*8e60*/  FFMA.FTZ R142, R232, UR10, -R131.reuse ;  /* 0x0000000ae88e7c23 */ /* 0x100fe20008010883 */
        /* <DEDUP_REMOVED lines=16> */
[----:B------:R-:W2:Y:S01]  /*8f70*/  MUFU.EX2 R155, R155 ;  /* 0x0000009b009b7308 */ /* 0x000ea20000000800 */
        /* <DEDUP_REMOVED lines=47> */
[----:B------:R-:W-:Y:S01]  /*9270*/  MUFU.EX2 R73, R73 ;  /* 0x0000004900497308 */ /* 0x000fe20000000800 */
[C---:B------:R-:W-:Y:S01]  /*9280*/  HMMA.16816.F32.BF16 R8, R4.reuse, R12, R8 ;  /* 0x0000000c0408723c */ /* 0x040fe20000041808 */
[--C-:B------:R-:W-:Y:S01]  /*9290*/  FFMA.FTZ R152, R152, UR10, -R153.reuse ;  /* 0x0000000a98987c23 */ /* 0x100fe20008010899 */
[--C-:B------:R-:W-:Y:S01]  /*92a0*/  FFMA.FTZ R147, R147, UR10, -R153.reuse ;  /* 0x0000000a93937c23 */ /* 0x100fe20008010899 */
[--C-:B------:R-:W-:Y:S01]  /*92b0*/  FFMA.FTZ R72, R150, UR10, -R153.reuse ;  /* 0x0000000a96487c23 */ /* 0x100fe20008010899 */
[----:B------:R-:W-:Y:S01]  /*92c0*/  FFMA.FTZ R145, R145, UR10, -R153 ;  /* 0x0000000a91917c23 */ /* 0x000fe20008010899 */
[----:B------:R-:W-:Y:S01]  /*92d0*/  FFMA.FTZ R148, R148, UR10, -R131 ;  /* 0x0000000a94947c23 */ /* 0x000fe20008010883 */
[----:B------:R-:W-:Y:S01]  /*92e0*/  FFMA.FTZ R155, R178, R155, R141 ;  /* 0x0000009bb29b7223 */ /* 0x000fe2000001008d */
[----:B------:R-:W1:Y:S01]  /*92f0*/  MUFU.EX2 R124, R124 ;  /* 0x0000007c007c7308 */ /* 0x000e620000000800 */
[C---:B------:R-:W-:Y:S01]  /*9300*/  HMMA.16816.F32.BF16 R24, R4.reuse, R28, R24 ;  /* 0x0000001c0418723c */ /* 0x040fe20000041818 */
[----:B------:R-:W-:Y:S01]  /*9310*/  LDSM.16.MT88.4 R100, [R116+0xa800] ;  /* 0x00a800007464783b */ /* 0x000fe20000004200 */
[----:B------:R-:W-:Y:S01]  /*9320*/  FADD.FTZ R151, R151, R204 ;  /* 0x000000cc97977221 */ /* 0x000fe20000010000 */
[----:B------:R-:W-:Y:S01]  /*9330*/  FADD.FTZ R130, R130, R155 ;  /* 0x0000009b82827221 */ /* 0x000fe20000010000 */
[--C-:B------:R-:W-:Y:S01]  /*9340*/  FFMA.FTZ R143, R143, UR10, -R153.reuse ;  /* 0x0000000a8f8f7c23 */ /* 0x100fe20008010899 */
[----:B------:R-:W-:Y:S01]  /*9350*/  FFMA.FTZ R174, R174, UR10, -R153 ;  /* 0x0000000aaeae7c23 */ /* 0x000fe20008010899 */
[----:B------:R-:W-:Y:S01]  /*9360*/  FADD.FTZ R132, R132, R151 ;  /* 0x0000009784847221 */ /* 0x000fe20000010000 */
[----:B------:R-:W-:Y:S01]  /*9370*/  MUFU.EX2 R122, R122 ;  /* 0x0000007a007a7308 */ /* 0x000fe20000000800 */
[C---:B---3--:R-:W-:Y:S01]  /*9380*/  HMMA.16816.F32.BF16 R32, R4.reuse, R36, R32 ;  /* 0x000000240420723c */ /* 0x048fe20000041820 */
[----:B------:R-:W-:Y:S01]  /*9390*/  FADD.FTZ R133, R133, R130 ;  /* 0x0000008285857221 */ /* 0x000fe20000010000 */
[----:B------:R-:W-:Y:S01]  /*93a0*/  FADD.FTZ R132, R59, R132 ;  /* 0x000000843b847221 */ /* 0x000fe20000010000 */
[--C-:B------:R-:W-:Y:S01]  /*93b0*/  FFMA.FTZ R154, R154, UR10, -R153.reuse ;  /* 0x0000000a9a9a7c23 */ /* 0x100fe20008010899 */
[----:B------:R-:W-:Y:S01]  /*93c0*/  FFMA.FTZ R149, R149, UR10, -R153 ;  /* 0x0000000a95957c23 */ /* 0x000fe20008010899 */
[----:B------:R-:W-:Y:S01]  /*93d0*/  FADD.FTZ R0, R0, R133 ;  /* 0x0000008500007221 */ /* 0x000fe20000010000 */
[--C-:B------:R-:W-:Y:S01]  /*93e0*/  FFMA.FTZ R178, R125, UR10, -R131.reuse ;  /* 0x0000000a7db27c23 */ /* 0x100fe20008010883 */
[----:B------:R-:W3:Y:S01]  /*93f0*/  MUFU.EX2 R117, R117 ;  /* 0x0000007500757308 */ /* 0x000ee20000000800 */
[----:B------:R-:W-:Y:S01]  /*9400*/  HMMA.16816.F32.BF16 R40, R4, R44, R40 ;  /* 0x0000002c0428723c */ /* 0x000fe20000041828 */
[--C-:B------:R-:W-:Y:S01]  /*9410*/  FFMA.FTZ R128, R128, UR10, -R131.reuse ;  /* 0x0000000a80807c23 */ /* 0x100fe20008010883 */
[--C-:B------:R-:W-:Y:S01]  /*9420*/  FFMA.FTZ R127, R127, UR10, -R131.reuse ;  /* 0x0000000a7f7f7c23 */ /* 0x100fe20008010883 */
[----:B------:R-:W-:-:S04]  /*9430*/  FFMA.FTZ R126, R126, UR10, -R131 ;  /* 0x0000000a7e7e7c23 */ /* 0x000fc80008010883 */
[----:B------:R-:W-:Y:S01]  /*9440*/  MUFU.EX2 R136, R136 ;  /* 0x0000008800887308 */ /* 0x000fe20000000800 */
[C---:B------:R-:W-:Y:S01]  /*9450*/  HMMA.16816.F32.BF16 R12, R4.reuse, R14, R108 ;  /* 0x0000000e040c723c */ /* 0x040fe2000004186c */
[----:B------:R-:W-:Y:S06]  /*9460*/  LDSM.16.MT88.4 R108, [R119+0xa800] ;  /* 0x00a80000776c783b */ /* 0x000fec0000004200 */
[----:B------:R-:W5:Y:S01]  /*9470*/  MUFU.EX2 R135, R135 ;  /* 0x0000008700877308 */ /* 0x000f620000000800 */
        /* <DEDUP_REMOVED lines=12> */
[----:B-1----:R-:W-:-:S03]  /*9540*/  F2FP.BF16.F32.PACK_AB R53, R124, R73 ;  /* 0x000000497c35723e */ /* 0x002fc600000010ff */
[----:B------:R-:W-:Y:S01]  /*9550*/  FADD.FTZ R120, R120, R123 ;  /* 0x0000007b78787221 */ /* 0x000fe20000010000 */
[----:B------:R-:W1:Y:S01]  /*9560*/  MUFU.EX2 R142, R142 ;  /* 0x0000008e008e7308 */ /* 0x000e620000000800 */
[----:B------:R-:W-:Y:S01]  /*9570*/  HMMA.16816.F32.BF16 R4, R4, R54, R68 ;  /* 0x000000360404723c */ /* 0x000fe20000041844 */
[----:B------:R-:W-:Y:S01]  /*9580*/  F2FP.BF16.F32.PACK_AB R54, R2, R121 ;  /* 0x000000790236723e */ /* 0x000fe200000010ff */
[----:B------:R-:W-:Y:S01]  /*9590*/  LDSM.16.MT88.4 R68, [R116+0xd800] ;  /* 0x00d800007444783b */ /* 0x000fe20000004200 */
[----:B---3--:R-:W-:Y:S01]  /*95a0*/  F2FP.BF16.F32.PACK_AB R55, R117, R122 ;  /* 0x0000007a7537723e */ /* 0x008fe200000010ff */
[----:B------:R-:W-:-:S03]  /*95b0*/  FADD.FTZ R121, R121, R120 ;  /* 0x0000007879797221 */ /* 0x000fc60000010000 */
[----:B------:R-:W-:Y:S01]  /*95c0*/  MUFU.EX2 R140, R140 ;  /* 0x0000008c008c7308 */ /* 0x000fe20000000800 */
[----:B------:R-:W-:Y:S01]  /*95d0*/  FADD.FTZ R121, R2, R121 ;  /* 0x0000007902797221 */ /* 0x000fe20000010000 */
[-C--:B------:R-:W-:Y:S01]  /*95e0*/  MOV R2, R58.reuse ;  /* 0x0000003a00027202 */ /* 0x080fe20000000f00 */
[----:B----4-:R-:W-:Y:S01]  /*95f0*/  HMMA.16816.F32.BF16 R16, R52, R60, R16 ;  /* 0x0000003c3410723c */ /* 0x010fe20000041810 */
[----:B------:R-:W-:-:S04]  /*9600*/  @P0 MOV R2, R58 ;  /* 0x0000003a00020202 */ /* 0x000fc80000000f00 */
        /* <DEDUP_REMOVED lines=8> */
[----:B------:R-:W-:Y:S08]  /*9690*/  MUFU.EX2 R194, R194 ;  /* 0x000000c200c27308 */ /* 0x000ff00000000800 */
[----:B------:R-:W-:Y:S08]  /*96a0*/  MUFU.EX2 R163, R163 ;  /* 0x000000a300a37308 */ /* 0x000ff00000000800 */
[----:B------:R-:W-:Y:S01]  /*96b0*/  MUFU.EX2 R183, R183 ;  /* 0x000000b700b77308 */ /* 0x000fe20000000800 */
[C---:B---3--:R-:W-:Y:S07]  /*96c0*/  HMMA.16816.F32.BF16 R32, R52.reuse, R60, R32 ;  /* 0x0000003c3420723c */ /* 0x048fee0000041820 */
[----:B------:R-:W3:Y:S01]  /*96d0*/  MUFU.EX2 R218, R218 ;  /* 0x000000da00da7308 */ /* 0x000ee20000000800 */
[C---:B------:R-:W-:Y:S01]  /*96e0*/  HMMA.16816.F32.BF16 R36, R52.reuse, R62, R36 ;  /* 0x0000003e3424723c */ /* 0x040fe20000041824 */
[----:B------:R-:W1:Y:S06]  /*96f0*/  LDSM.16.MT88.4 R60, [R116+0xd400] ;  /* 0x00d40000743c783b */ /* 0x000e6c0000004200 */
[----:B------:R-:W-:Y:S01]  /*9700*/  MUFU.EX2 R216, R216 ;  /* 0x000000d800d87308 */ /* 0x000fe20000000800 */
        /* <DEDUP_REMOVED lines=8> */
[----:B------:R-:W-:Y:S01]  /*9790*/  MUFU.EX2 R208, R208 ;  /* 0x000000d000d07308 */ /* 0x000fe20000000800 */
[C---:B------:R-:W-:Y:S01]  /*97a0*/  HMMA.16816.F32.BF16 R4, R52.reuse, R62, R4 ;  /* 0x0000003e3404723c */ /* 0x040fe20000041804 */
[----:B------:R-:W1:Y:S06]  /*97b0*/  LDSM.16.MT88.4 R60, [R119+0x9800] ;  /* 0x00980000773c783b */ /* 0x000e6c0000004200 */
[----:B------:R-:W-:Y:S01]  /*97c0*/  MUFU.EX2 R210, R210 ;  /* 0x000000d200d27308 */ /* 0x000fe20000000800 */
[C---:B--2---:R-:W-:Y:S07]  /*97d0*/  HMMA.16816.F32.BF16 R40, R52.reuse, R64, R40 ;  /* 0x000000403428723c */ /* 0x044fee0000041828 */
[----:B------:R-:W2:Y:S01]  /*97e0*/  MUFU.EX2 R191, R191 ;  /* 0x000000bf00bf7308 */ /* 0x000ea20000000800 */
[----:B------:R-:W-:Y:S01]  /*97f0*/  HMMA.16816.F32.BF16 R44, R52, R66, R44 ;  /* 0x00000042342c723c */ /* 0x000fe2000004182c */
[----:B------:R-:W-:Y:S01]  /*9800*/  F2FP.BF16.F32.PACK_AB R52, R135, R136 ;  /* 0x000000888734723e */ /* 0x000fe200000010ff */
[----:B------:R-:W4:Y:S01]  /*9810*/  LDSM.16.MT88.4 R64, [R116+0x9800] ;  /* 0x009800007440783b */ /* 0x000f220000004200 */
[----:B------:R-:W-:-:S04]  /*9820*/  F2FP.BF16.F32.PACK_AB R53, R142, R139 ;  /* 0x0000008b8e35723e */ /* 0x000fc800000010ff */
[----:B------:R-:W-:Y:S01]  /*9830*/  MUFU.EX2 R196, R196 ;  /* 0x000000c400c47308 */ /* 0x000fe20000000800 */
[----:B------:R-:W-:Y:S01]  /*9840*/  F2FP.BF16.F32.PACK_AB R54, R129, R134 ;  /* 0x000000868136723e */ /* 0x000fe200000010ff */
[----:B------:R-:W-:Y:S01]  /*9850*/  FADD.FTZ R136, R136, R121 ;  /* 0x0000007988887221 */ /* 0x000fe20000010000 */
[----:B------:R-:W-:Y:S02]  /*9860*/  F2FP.BF16.F32.PACK_AB R55, R137, R140 ;  /* 0x0000008c8937723e */ /* 0x000fe400000010ff */
[----:B------:R-:W-:Y:S01]  /*9870*/  MOV R121, R57 ;  /* 0x0000003900797202 */ /* 0x000fe20000000f00 */
[----:B------:R-:W-:Y:S02]  /*9880*/  FADD.FTZ R135, R135, R136 ;  /* 0x0000008887877221 */ /* 0x000fe40000010000 */
[----:B------:R-:W2:Y:S02]  /*9890*/  MUFU.EX2 R189, R189 ;  /* 0x000000bd00bd7308 */ /* 0x000ea40000000800 */
[----:B------:R-:W-:Y:S01]  /*98a0*/  HMMA.16816.F32.BF16 R48, R52, R68, R48 ;  /* 0x000000443430723c */ /* 0x000fe20000041830 */
[----:B------:R-:W-:-:S04]  /*98b0*/  FADD.FTZ R134, R134, R135 ;  /* 0x0000008786867221 */ /* 0x000fc80000010000 */
[----:B------:R-:W-:Y:S01]  /*98c0*/  FADD.FTZ R129, R129, R134 ;  /* 0x0000008681817221 */ /* 0x000fe20000010000 */
[----:B------:R-:W-:Y:S02]  /*98d0*/  MUFU.EX2 R192, R192 ;  /* 0x000000c000c07308 */ /* 0x000fe40000000800 */
[C---:B------:R-:W-:Y:S01]  /*98e0*/  HMMA.16816.F32.BF16 R4, R52.reuse, R70, R4 ;  /* 0x000000463404723c */ /* 0x040fe20000041804 */
[----:B------:R-:W-:Y:S05]  /*98f0*/  LDSM.16.MT88.4 R68, [R116+0xbc00] ;  /* 0x00bc00007444783b */ /* 0x000fea0000004200 */
[----:B------:R-:W2:Y:S02]  /*9900*/  MUFU.EX2 R177, R177 ;  /* 0x000000b100b17308 */ /* 0x000ea40000000800 */
[C---:B-1----:R-:W-:Y:S06]  /*9910*/  HMMA.16816.F32.BF16 R8, R52.reuse, R60, R8 ;  /* 0x0000003c3408723c */ /* 0x042fec0000041808 */
        /* <DEDUP_REMOVED lines=8> */
[----:B------:R-:W2:Y:S08]  /*99a0*/  MUFU.EX2 R193, R193 ;  /* 0x000000c100c17308 */ /* 0x000eb00000000800 */
[----:B------:R-:W-:Y:S08]  /*99b0*/  MUFU.EX2 R195, R195 ;  /* 0x000000c300c37308 */ /* 0x000ff00000000800 */
[----:B------:R-:W2:Y:S01]  /*99c0*/  MUFU.EX2 R176, R176 ;  /* 0x000000b000b07308 */ /* 0x000ea20000000800 */
[C---:B-1----:R-:W-:Y:S07]  /*99d0*/  HMMA.16816.F32.BF16 R24, R52.reuse, R60, R24 ;  /* 0x0000003c3418723c */ /* 0x042fee0000041818 */
[----:B------:R-:W-:Y:S01]  /*99e0*/  MUFU.EX2 R150, R152 ;  /* 0x0000009800967308 */ /* 0x000fe20000000800 */
[C---:B------:R-:W-:Y:S01]  /*99f0*/  HMMA.16816.F32.BF16 R28, R52.reuse, R62, R28 ;  /* 0x0000003e341c723c */ /* 0x040fe2000004181c */
[----:B------:R-:W1:Y:S06]  /*9a00*/  LDSM.16.MT88.4 R60, [R119+0xd800] ;  /* 0x00d80000773c783b */ /* 0x000e6c0000004200 */
[----:B------:R-:W2:Y:S01]  /*9a10*/  MUFU.EX2 R141, R147 ;  /* 0x00000093008d7308 */ /* 0x000ea20000000800 */
[C---:B----4-:R-:W-:Y:S07]  /*9a20*/  HMMA.16816.F32.BF16 R32, R52.reuse, R64, R32 ;  /* 0x000000403420723c */ /* 0x050fee0000041820 */
[----:B------:R-:W-:Y:S01]  /*9a30*/  MUFU.EX2 R143, R143 ;  /* 0x0000008f008f7308 */ /* 0x000fe20000000800 */
[C---:B------:R-:W-:Y:S01]  /*9a40*/  HMMA.16816.F32.BF16 R36, R52.reuse, R66, R36 ;  /* 0x000000423424723c */ /* 0x040fe20000041824 */
[----:B------:R-:W4:Y:S06]  /*9a50*/  LDSM.16.MT88.4 R64, [R116+0x9c00] ;  /* 0x009c00007440783b */ /* 0x000f2c0000004200 */
[----:B------:R-:W-:Y:S08]  /*9a60*/  MUFU.EX2 R174, R174 ;  /* 0x000000ae00ae7308 */ /* 0x000ff00000000800 */
[----:B------:R-:W-:Y:S08]  /*9a70*/  MUFU.EX2 R154, R154 ;  /* 0x0000009a009a7308 */ /* 0x000ff00000000800 */
[----:B------:R-:W-:Y:S01]  /*9a80*/  MUFU.EX2 R149, R149 ;  /* 0x0000009500957308 */ /* 0x000fe20000000800 */
[C---:B-1----:R-:W-:Y:S07]  /*9a90*/  HMMA.16816.F32.BF16 R40, R52.reuse, R60, R40 ;  /* 0x0000003c3428723c */ /* 0x042fee0000041828 */
[----:B------:R-:W-:Y:S01]  /*9aa0*/  MUFU.EX2 R178, R178 ;  /* 0x000000b200b27308 */ /* 0x000fe20000000800 */
[----:B------:R-:W-:Y:S01]  /*9ab0*/  HMMA.16816.F32.BF16 R44, R52, R62, R44 ;  /* 0x0000003e342c723c */ /* 0x000fe2000004182c */
[----:B------:R-:W1:Y:S01]  /*9ac0*/  LDSM.16.MT88.4 R60, [R119+0x9c00] ;  /* 0x009c0000773c783b */ /* 0x000e620000004200 */
[----:B------:R-:W-:Y:S01]  /*9ad0*/  F2FP.BF16.F32.PACK_AB R52, R175, R202 ;  /* 0x000000caaf34723e */ /* 0x000fe200000010ff */
[----:B------:R-:W-:Y:S01]  /*9ae0*/  FADD.FTZ R202, R202, R129 ;  /* 0x00000081caca7221 */ /* 0x000fe20000010000 */
[----:B---3--:R-:W-:-:S02]  /*9af0*/  F2FP.BF16.F32.PACK_AB R53, R218, R183 ;  /* 0x000000b7da35723e */ /* 0x008fc400000010ff */
[----:B------:R-:W-:Y:S01]  /*9b00*/  F2FP.BF16.F32.PACK_AB R54, R163, R194 ;  /* 0x000000c2a336723e */ /* 0x000fe200000010ff */
[----:B------:R-:W-:Y:S01]  /*9b10*/  FADD.FTZ R175, R175, R202 ;  /* 0x000000caafaf7221 */ /* 0x000fe20000010000 */
[----:B-----5:R-:W-:-:S03]  /*9b20*/  F2FP.BF16.F32.PACK_AB R55, R181, R216 ;  /* 0x000000d8b537723e */ /* 0x020fc600000010ff */
[----:B------:R-:W-:Y:S01]  /*9b30*/  FADD.FTZ R194, R194, R175 ;  /* 0x000000afc2c27221 */ /* 0x000fe20000010000 */
[----:B------:R-:W-:-:S03]  /*9b40*/  @P0 IADD3 R175, PT, PT, R3, -0x3, RZ ;  /* 0xfffffffd03af0810 */ /* 0x000fc60007ffe0ff */
[----:B----4-:R-:W-:Y:S01]  /*9b50*/  HMMA.16816.F32.BF16 R16, R52, R64, R16 ;  /* 0x000000403410723c */ /* 0x010fe20000041810 */
[----:B------:R-:W-:-:S07]  /*9b60*/  FADD.FTZ R163, R163, R194 ;  /* 0x000000c2a3a37221 */ /* 0x000fce0000010000 */
        /* <DEDUP_REMOVED lines=9> */
[C---:B---3--:R-:W-:Y:S08]  /*9c00*/  HMMA.16816.F32.BF16 R48, R52.reuse, R64, R48 ;  /* 0x000000403430723c */ /* 0x048ff00000041830 */
[C---:B------:R-:W-:Y:S01]  /*9c10*/  HMMA.16816.F32.BF16 R4, R52.reuse, R66, R4 ;  /* 0x000000423404723c */ /* 0x040fe20000041804 */
[----:B------:R-:W3:Y:S07]  /*9c20*/  LDSM.16.MT88.4 R64, [R116+0xc000] ;  /* 0x00c000007440783b */ /* 0x000eee0000004200 */
[C---:B------:R-:W-:Y:S01]  /*9c30*/  HMMA.16816.F32.BF16 R36, R52.reuse, R70, R36 ;  /* 0x000000463424723c */ /* 0x040fe20000041824 */
[----:B------:R-:W-:Y:S07]  /*9c40*/  LDSM.16.MT88.4 R68, [R119+0xc000] ;  /* 0x00c000007744783b */ /* 0x000fee0000004200 */
[C---:B-1----:R-:W-:Y:S08]  /*9c50*/  HMMA.16816.F32.BF16 R40, R52.reuse, R60, R40 ;  /* 0x0000003c3428723c */ /* 0x042ff00000041828 */
[----:B------:R-:W-:Y:S01]  /*9c60*/  HMMA.16816.F32.BF16 R44, R52, R62, R44 ;  /* 0x0000003e342c723c */ /* 0x000fe2000004182c */
[----:B------:R-:W1:Y:S01]  /*9c70*/  LDSM.16.MT88.4 R60, [R119+0xa000] ;  /* 0x00a00000773c783b */ /* 0x000e620000004200 */
[----:B------:R-:W-:Y:S01]  /*9c80*/  F2FP.BF16.F32.PACK_AB R52, R185, R212 ;  /* 0x000000d4b934723e */ /* 0x000fe200000010ff */
[----:B------:R-:W-:Y:S01]  /*9c90*/  FADD.FTZ R212, R212, R163 ;  /* 0x000000a3d4d47221 */ /* 0x000fe20000010000 */
[----:B--2---:R-:W-:-:S02]  /*9ca0*/  F2FP.BF16.F32.PACK_AB R53, R191, R210 ;  /* 0x000000d2bf35723e */ /* 0x004fc400000010ff */
[----:B------:R-:W-:Y:S01]  /*9cb0*/  F2FP.BF16.F32.PACK_AB R54, R208, R187 ;  /* 0x000000bbd036723e */ /* 0x000fe200000010ff */
[----:B------:R-:W-:Y:S01]  /*9cc0*/  FADD.FTZ R212, R185, R212 ;  /* 0x000000d4b9d47221 */ /* 0x000fe20000010000 */
[----:B------:R-:W-:-:S03]  /*9cd0*/  F2FP.BF16.F32.PACK_AB R55, R189, R196 ;  /* 0x000000c4bd37723e */ /* 0x000fc600000010ff */
[----:B------:R-:W-:-:S04]  /*9ce0*/  FADD.FTZ R187, R187, R212 ;  /* 0x000000d4bbbb7221 */ /* 0x000fc80000010000 */
[----:B------:R-:W-:Y:S01]  /*9cf0*/  HMMA.16816.F32.BF16 R16, R52, R76, R16 ;  /* 0x0000004c3410723c */ /* 0x000fe20000041810 */
[----:B------:R-:W-:-:S07]  /*9d00*/  FADD.FTZ R187, R208, R187 ;  /* 0x000000bbd0bb7221 */ /* 0x000fce0000010000 */
[C---:B---3--:R-:W-:Y:S08]  /*9d10*/  HMMA.16816.F32.BF16 R32, R52.reuse, R64, R32 ;  /* 0x000000403420723c */ /* 0x048ff00000041820 */
[C---:B------:R-:W-:Y:S01]  /*9d20*/  HMMA.16816.F32.BF16 R36, R52.reuse, R66, R36 ;  /* 0x000000423424723c */ /* 0x040fe20000041824 */
[----:B------:R-:W2:Y:S07]  /*9d30*/  LDSM.16.MT88.4 R64, [R116+0xe000] ;  /* 0x00e000007440783b */ /* 0x000eae0000004200 */
[C---:B------:R-:W-:Y:S01]  /*9d40*/  HMMA.16816.F32.BF16 R20, R52.reuse, R78, R20 ;  /* 0x0000004e3414723c */ /* 0x040fe20000041814 */
[----:B------:R-:W3:Y:S07]  /*9d50*/  LDSM.16.MT88.4 R76, [R119+0xa400] ;  /* 0x00a40000774c783b */ /* 0x000eee0000004200 */
[C---:B-1----:R-:W-:Y:S08]  /*9d60*/  HMMA.16816.F32.BF16 R8, R52.reuse, R60, R8 ;  /* 0x0000003c3408723c */ /* 0x042ff00000041808 */
[C---:B------:R-:W-:Y:S01]  /*9d70*/  HMMA.16816.F32.BF16 R12, R52.reuse, R62, R12 ;  /* 0x0000003e340c723c */ /* 0x040fe2000004180c */
[----:B------:R-:W1:Y:S07]  /*9d80*/  LDSM.16.MT88.4 R60, [R119+0xe000] ;  /* 0x00e00000773c783b */ /* 0x000e6e0000004200 */
[----:B------:R-:W-:Y:S01]  /*9d90*/  HMMA.16816.F32.BF16 R24, R52, R68, R24 ;  /* 0x000000443418723c */ /* 0x000fe20000041818 */
[----:B------:R-:W-:Y:S01]  /*9da0*/  F2FP.BF16.F32.PACK_AB R68, R177, R192 ;  /* 0x000000c0b144723e */ /* 0x000fe200000010ff */
[----:B------:R-:W-:Y:S01]  /*9db0*/  FADD.FTZ R192, R192, R187 ;  /* 0x000000bbc0c07221 */ /* 0x000fe20000010000 */
[----:B------:R-:W-:-:S03]  /*9dc0*/  F2FP.BF16.F32.PACK_AB R69, R193, R184 ;  /* 0x000000b8c145723e */ /* 0x000fc600000010ff */
[----:B------:R-:W-:Y:S02]  /*9dd0*/  FADD.FTZ R192, R177, R192 ;  /* 0x000000c0b1c07221 */ /* 0x000fe40000010000 */
[----:B------:R-:W-:Y:S01]  /*9de0*/  HMMA.16816.F32.BF16 R28, R52, R70, R28 ;  /* 0x00000046341c723c */ /* 0x000fe2000004181c */
[----:B------:R-:W-:Y:S01]  /*9df0*/  F2FP.BF16.F32.PACK_AB R70, R186, R179 ;  /* 0x000000b3ba46723e */ /* 0x000fe200000010ff */
[----:B------:R-:W-:Y:S01]  /*9e00*/  FADD.FTZ R179, R179, R192 ;  /* 0x000000c0b3b37221 */ /* 0x000fe20000010000 */
[----:B------:R-:W-:-:S03]  /*9e10*/  F2FP.BF16.F32.PACK_AB R71, R176, R195 ;  /* 0x000000c3b047723e */ /* 0x000fc600000010ff */
[----:B------:R-:W-:Y:S02]  /*9e20*/  FADD.FTZ R179, R186, R179 ;  /* 0x000000b3bab37221 */ /* 0x000fe40000010000 */
[C---:B--2---:R-:W-:Y:S08]  /*9e30*/  HMMA.16816.F32.BF16 R48, R52.reuse, R64, R48 ;  /* 0x000000403430723c */ /* 0x044ff00000041830 */
[----:B------:R-:W-:Y:S01]  /*9e40*/  HMMA.16816.F32.BF16 R4, R52, R66, R4 ;  /* 0x000000423404723c */ /* 0x000fe20000041804 */
[----:B------:R-:W2:Y:S07]  /*9e50*/  LDSM.16.MT88.4 R64, [R116+0xc400] ;  /* 0x00c400007440783b */ /* 0x000eae0000004200 */
[----:B---3--:R-:W-:Y:S08]  /*9e60*/  HMMA.16816.F32.BF16 R8, R68, R76, R8 ;  /* 0x0000004c4408723c */ /* 0x008ff00000041808 */
[C---:B-1----:R-:W-:Y:S08]  /*9e70*/  HMMA.16816.F32.BF16 R40, R52.reuse, R60, R40 ;  /* 0x0000003c3428723c */ /* 0x042ff00000041828 */
[----:B------:R-:W-:Y:S01]  /*9e80*/  HMMA.16816.F32.BF16 R44, R52, R62, R44 ;  /* 0x0000003e342c723c */ /* 0x000fe2000004182c */
[----:B------:R-:W1:Y:S04]  /*9e90*/  LDSM.16.MT88.4 R60, [R116+0xa400] ;  /* 0x00a40000743c783b */ /* 0x000e680000004200 */
[----:B------:R-:W3:Y:S03]  /*9ea0*/  LDSM.16.MT88.4 R52, [R119+0xc400] ;  /* 0x00c400007734783b */ /* 0x000ee60000004200 */
[C---:B------:R-:W-:Y:S01]  /*9eb0*/  HMMA.16816.F32.BF16 R12, R68.reuse, R78, R12 ;  /* 0x0000004e440c723c */ /* 0x040fe2000004180c */
[----:B------:R-:W-:Y:S07]  /*9ec0*/  LDSM.16.MT88.4 R76, [R119+0xe800] ;  /* 0x00e80000774c783b */ /* 0x000fee0000004200 */
[C---:B--2---:R-:W-:Y:S01]  /*9ed0*/  HMMA.16816.F32.BF16 R36, R68.reuse, R66, R36 ;  /* 0x000000424424723c */ /* 0x044fe20000041824 */
[--C-:B------:R-:W-:Y:S01]  /*9ee0*/  FFMA.FTZ R66, R146, UR10, -R131.reuse ;  /* 0x0000000a92427c23 */ /* 0x100fe20008010883 */
[----:B------:R-:W-:Y:S06]  /*9ef0*/  MUFU.EX2 R67, R148 ;  /* 0x0000009400437308 */ /* 0x000fec0000000800 */
[C---:B------:R-:W-:Y:S02]  /*9f00*/  HMMA.16816.F32.BF16 R32, R68.reuse, R64, R32 ;  /* 0x000000404420723c */ /* 0x040fe40000041820 */
[----:B------:R-:W-:Y:S08]  /*9f10*/  MUFU.EX2 R65, R72 ;  /* 0x0000004800417308 */ /* 0x000ff00000000800 */
[----:B------:R-:W-:Y:S01]  /*9f20*/  MUFU.EX2 R64, R145 ;  /* 0x0000009100407308 */ /* 0x000fe20000000800 */
[C---:B-1----:R-:W-:Y:S07]  /*9f30*/  HMMA.16816.F32.BF16 R16, R68.reuse, R60, R16 ;  /* 0x0000003c4410723c */ /* 0x042fee0000041810 */
[----:B------:R-:W1:Y:S01]  /*9f40*/  MUFU.EX2 R66, R66 ;  /* 0x0000004200427308 */ /* 0x000e620000000800 */
[C---:B------:R-:W-:Y:S01]  /*9f50*/  HMMA.16816.F32.BF16 R20, R68.reuse, R62, R20 ;  /* 0x0000003e4414723c */ /* 0x040fe20000041814 */
[----:B------:R-:W2:Y:S07]  /*9f60*/  LDSM.16.MT88.4 R60, [R119+0xe400] ;  /* 0x00e40000773c783b */ /* 0x000eae0000004200 */
[C---:B---3--:R-:W-:Y:S08]  /*9f70*/  HMMA.16816.F32.BF16 R24, R68.reuse, R52, R24 ;  /* 0x000000344418723c */ /* 0x048ff00000041818 */
[C---:B------:R-:W-:Y:S01]  /*9f80*/  HMMA.16816.F32.BF16 R28, R68.reuse, R54, R28 ;  /* 0x00000036441c723c */ /* 0x040fe2000004181c */
[----:B------:R-:W3:Y:S07]  /*9f90*/  LDSM.16.MT88.4 R52, [R116+0xe400] ;  /* 0x00e400007434783b */ /* 0x000eee0000004200 */
        /* <DEDUP_REMOVED lines=10> */
[----:B-1----:R-:W-:-:S02]  /*a040*/  F2FP.BF16.F32.PACK_AB R5, R66, R67 ;  /* 0x000000434205723e */ /* 0x002fc400000010ff */
        /* <DEDUP_REMOVED lines=79> */
.L_x_2274:
[----:B------:R-:W-:-:S07]  /*a540*/  IADD3 R175, PT, PT, R121, -0x1, RZ ;  /* 0xffffffff79af7810 */ /* 0x000fce0007ffe0ff */
.L_x_2280:
[----:B------:R-:W-:-:S13]  /*a550*/  ISETP.GE.AND P0, PT, R175, R160, PT ;  /* 0x000000a0af00720c */ /* 0x000fda0003f06270 */
[----:B------:R-:W-:Y:S05]  /*a560*/  @!P0 BRA `(.L_x_2281) ;  /* 0x0000003c00488947 */ /* 0x000fea0003800000 */
[----:B------:R-:W1:Y:S01]  /*a570*/  S2UR UR5, SR_CgaCtaId ;  /* 0x00000000000579c3 */ /* 0x000e620000008800 */
[----:B------:R-:W-:Y:S01]  /*a580*/  UISETP.NE.U32.AND UP0, UPT, UR8, URZ, UPT ;  /* 0x000000ff0800728c */ /* 0x000fe2000bf05070 */
[C---:B------:R-:W-:Y:S01]  /*a590*/  LEA R176, R175.reuse, 0x80, 0x7 ;  /* 0x00000080afb07811 */ /* 0x040fe200078e38ff */
[----:B------:R-:W-:Y:S01]  /*a5a0*/  IMAD.MOV.U32 R3, RZ, RZ, R0 ;  /* 0x000000ffff037224 */ /* 0x000fe200078e0000 */
[----:B------:R-:W-:Y:S01]  /*a5b0*/  IADD3 R175, PT, PT, R175, 0x1, RZ ;  /* 0x00000001afaf7810 */ /* 0x000fe20007ffe0ff */
[----:B------:R-:W-:Y:S01]  /*a5c0*/  UISETP.NE.AND.EX UP0, UPT, UR9, URZ, UPT, UP0 ;  /* 0x000000ff0900728c */ /* 0x000fe2000bf05300 */
[----:B------:R-:W-:Y:S01]  /*a5d0*/  IMAD.MOV.U32 R117, RZ, RZ, R2 ;  /* 0x000000ffff757224 */ /* 0x000fe200078e0002 */
[----:B------:R-:W-:Y:S01]  /*a5e0*/  UMOV UR11, 0x400 ;  /* 0x00000400000b7882 */ /* 0x000fe20000000000 */
[----:B------:R-:W-:Y:S01]  /*a5f0*/  IMAD.MOV.U32 R174, RZ, RZ, RZ ;  /* 0x000000ffffae7224 */ /* 0x000fe200078e00ff */
[----:B------:R-:W2:Y:S02]  /*a600*/  LDCU UR10, c[0x0][0x50c] ;  /* 0x0000a180ff0a77ac */ /* 0x000ea40008000800 */
[----:B------:R-:W-:Y:S01]  /*a610*/  PLOP3.LUT P0, PT, PT, PT, UP0, 0x80, 0x8 ;  /* 0x000000000008781c */ /* 0x000fe20003f0f008 */
[----:B------:R-:W3:Y:S01]  /*a620*/  LDCU UR4, c[0x0][0x45c] ;  /* 0x00008b80ff0477ac */ /* 0x000ee20008000800 */
[----:B------:R-:W4:Y:S01]  /*a630*/  LDCU.64 UR6, c[0x0][0x3a0] ;  /* 0x00007400ff0677ac */ /* 0x000f220008000a00 */
[----:B------:R-:W2:Y:S01]  /*a640*/  LDCU.64 UR8, c[0x0][0x3a8] ;  /* 0x00007500ff0877ac */ /* 0x000ea20008000a00 */
[----:B-1----:R-:W-:-:S12]  /*a650*/  ULEA UR5, UR5, UR11, 0x18 ;  /* 0x0000000b05057291 */ /* 0x002fd8000f8ec0ff */
.L_x_2285:
        /* <DEDUP_REMOVED lines=12> */
[----:B------:R-:W-:Y:S04]  /*a720*/  @!P0 IADD3 R164, P1, PT, R164, R5, RZ ;  /* 0x00000005a4a48210 */ /* 0x000fe80007f3e0ff */
[----:B------:R-:W-:Y:S02]  /*a730*/  @!P0 LEA.HI.X.SX32 R165, R0, R165, 0x1, P1 ;  /* 0x000000a500a58211 */ /* 0x000fe400008f0eff */
[----:B------:R-:W-:Y:S01]  /*a740*/  LOP3.LUT R0, R168, 0xd8, RZ, 0xc0, !PT ;  /* 0x000000d8a8007812 */ /* 0x000fe200078ec0ff */
[----:B------:R-:W-:Y:S06]  /*a750*/  @!P0 BRA `(.L_x_2282) ;  /* 0x0000000000f48947 */ /* 0x000fec0003800000 */
[----:B------:R-:W-:Y:S01]  /*a760*/  VIADD R8, R176, 0xffffff80 ;  /* 0xffffff80b0087836 */ /* 0x000fe20000000000 */
[----:B------:R-:W5:Y:S01]  /*a770*/  LDC R5, c[0x0][0x4f0] ;  /* 0x00013c00ff057b82 */ /* 0x000f620000000800 */
[----:B------:R-:W-:Y:S03]  /*a780*/  IABS R10, R176 ;  /* 0x000000b0000a7213 */ /* 0x000fe60000000000 */
[----:B------:R-:W-:Y:S04]  /*a790*/  IABS R9, R8 ;  /* 0x0000000800097213 */ /* 0x000fe80000000000 */
[----:B------:R-:W2:Y:S01]  /*a7a0*/  LDC.64 R64, c[0x0][0x3c0] ;  /* 0x0000f000ff407b82 */ /* 0x000ea20000000a00 */
        /* <DEDUP_REMOVED lines=41> */
[----:B------:R-:W5:Y:S02]  /*aa40*/  LDG.E R7, desc[UR16][R16.64] ;  /* 0x0000001010077981 */ /* 0x000f64000c1e1900 */
[-C--:B--2---:R-:W-:Y:S01]  /*aa50*/  IMAD.WIDE.U32 R10, R5, R64.reuse, RZ ;  /* 0x00000040050a7225 */ /* 0x084fe200078e00ff */
[----:B------:R-:W-:Y:S01]  /*aa60*/  SHF.R.S32.HI R9, RZ, 0x1f, R5 ;  /* 0x0000001fff097819 */ /* 0x000fe20000011405 */
[----:B------:R-:W5:Y:S04]  /*aa70*/  LDG.E R6, desc[UR16][R14.64] ;  /* 0x000000100e067981 */ /* 0x000f68000c1e1900 */
[----:B------:R-:W-:Y:S04]  /*aa80*/  IMAD R8, R9, R64, RZ ;  /* 0x0000004009087224 */ /* 0x000fe800078e02ff */
[----:B------:R-:W-:Y:S05]  /*aa90*/  IMAD R8, R5, R65, R8 ;  /* 0x0000004105087224 */ /* 0x000fea00078e0208 */
[----:B------:R-:W-:Y:S01]  /*aaa0*/  IADD3 R11, PT, PT, R11, R8, RZ ;  /* 0x000000080b0b7210 */ /* 0x000fe20007ffe0ff */
[----:B-----5:R-:W-:Y:S04]  /*aab0*/  IMAD.IADD R7, R7, 0x1, -R6 ;  /* 0x0000000107077824 */ /* 0x020fe800078e0a06 */
[----:B------:R-:W-:Y:S01]  /*aac0*/  IMAD.WIDE.U32 R10, R7, UR8, R10 ;  /* 0x00000008070a7c25 */ /* 0x000fe2000f8e000a */
[----:B------:R-:W-:Y:S02]  /*aad0*/  SHF.R.S32.HI R5, RZ, 0x1f, R7 ;  /* 0x0000001fff057819 */ /* 0x000fe40000011407 */
[C---:B------:R-:W-:Y:S03]  /*aae0*/  LEA R164, P1, R10.reuse, R4, 0x1 ;  /* 0x000000040aa47211 */ /* 0x040fe600078208ff */
[----:B------:R-:W-:Y:S04]  /*aaf0*/  IMAD R6, R5, UR8, RZ ;  /* 0x0000000805067c24 */ /* 0x000fe8000f8e02ff */
[----:B------:R-:W-:Y:S04]  /*ab00*/  IMAD R6, R7, UR9, R6 ;  /* 0x0000000907067c24 */ /* 0x000fe8000f8e0206 */
[----:B------:R-:W-:Y:S05]  /*ab10*/  IMAD.IADD R165, R11, 0x1, R6 ;  /* 0x000000010ba57824 */ /* 0x000fea00078e0206 */
[----:B------:R-:W-:Y:S07]  /*ab20*/  LEA.HI.X R165, R10, R2, R165, 0x1, P1 ;  /* 0x000000020aa57211 */ /* 0x000fee00008f0ca5 */
.L_x_2282:
[----:B------:R-:W-:Y:S02]  /*ab30*/  LOP3.LUT R2, R168, 0x1f20, RZ, 0xc0, !PT ;  /* 0x00001f20a8027812 */ /* 0x000fe400078ec0ff */
[----:B------:R-:W-:Y:S02]  /*ab40*/  LOP3.LUT R163, R0, R167, RZ, 0x3c, !PT ;  /* 0x000000a700a37212 */ /* 0x000fe400078e3cff */
[----:B------:R-:W-:Y:S02]  /*ab50*/  SHF.L.U32 R65, R64, 0x6, RZ ;  /* 0x0000000640417819 */ /* 0x000fe400000006ff */
[----:B------:R-:W-:Y:S02]  /*ab60*/  LOP3.LUT R2, R2, R163, RZ, 0xfc, !PT ;  /* 0x000000a302027212 */ /* 0x000fe400078efcff */
[C---:B------:R-:W-:Y:S02]  /*ab70*/  IADD3 R66, P1, PT, R65.reuse, R164, RZ ;  /* 0x000000a441427210 */ /* 0x040fe40007f3e0ff */
[----:B------:R-:W-:Y:S02]  /*ab80*/  LEA R179, R2, UR5, 0x1 ;  /* 0x0000000502b37c11 */ /* 0x000fe4000f8e08ff */
[----:B-1----:R-:W-:Y:S02]  /*ab90*/  SHF.L.U64.HI R64, R64, 0x6, R67 ;  /* 0x0000000640407819 */ /* 0x002fe40000010243 */
[C---:B------:R-:W-:Y:S01]  /*aba0*/  IADD3 R180, P2, PT, R65.reuse, R66, RZ ;  /* 0x0000004241b47210 */ /* 0x040fe20007f5e0ff */
[----:B------:R-:W-:Y:S01]  /*abb0*/  @!PT LDS RZ, [RZ] ;  /* 0x00000000fffff984 */ /* 0x000fe20000000800 */
[----:B------:R-:W-:Y:S01]  /*abc0*/  @!PT LDS RZ, [RZ] ;  /* 0x00000000fffff984 */ /* 0x000fe20000000800 */
[----:B------:R-:W-:Y:S01]  /*abd0*/  @!PT LDS RZ, [RZ] ;  /* 0x00000000fffff984 */ /* 0x000fe20000000800 */
[----:B------:R-:W-:Y:S01]  /*abe0*/  LDGSTS.E.BYPASS.LTC128B.128 [R179+0x9000], desc[UR16][R164.64] ;  /* 0x09000000a4b37fae */ /* 0x000fe2000b981a10 */
[C---:B------:R-:W-:Y:S02]  /*abf0*/  IADD3.X R67, PT, PT, R64.reuse, R165, RZ, P1, !PT ;  /* 0x000000a540437210 */ /* 0x040fe40000ffe4ff */
[----:B------:R-:W-:Y:S02]  /*ac00*/  IADD3 R182, P1, PT, R65, R180, RZ ;  /* 0x000000b441b67210 */ /* 0x000fe40007f3e0ff */
[C---:B------:R-:W-:Y:S02]  /*ac10*/  IADD3.X R181, PT, PT, R64.reuse, R67, RZ, P2, !PT ;  /* 0x0000004340b57210 */ /* 0x040fe400017fe4ff */
[----:B------:R-:W-:Y:S01]  /*ac20*/  IADD3 R175, PT, PT, R175, -0x1, RZ ;  /* 0xffffffffafaf7810 */ /* 0x000fe20007ffe0ff */
[----:B------:R-:W-:Y:S01]  /*ac30*/  LDGSTS.E.BYPASS.LTC128B.128 [R179+0xb000], desc[UR16][R164.64+0x40] ;  /* 0x0b000040a4b37fae */ /* 0x000fe2000b981a10 */
[----:B------:R-:W-:Y:S02]  /*ac40*/  IADD3.X R183, PT, PT, R64, R181, RZ, P1, !PT ;  /* 0x000000b540b77210 */ /* 0x000fe40000ffe4ff */
[----:B------:R-:W-:Y:S05]  /*ac50*/  ISETP.GT.AND P1, PT, R175, R160, PT ;  /* 0x000000a0af00720c */ /* 0x000fea0003f24270 */
[----:B------:R-:W-:Y:S08]  /*ac60*/  LDGSTS.E.BYPASS.LTC128B.128 [R179+0xd000], desc[UR16][R164.64+0x80] ;  /* 0x0d000080a4b37fae */ /* 0x000ff0000b981a10 */
        /* <DEDUP_REMOVED lines=28> */
[C---:B-1----:R-:W-:Y:S08]  /*ae30*/  HMMA.16816.F32.BF16 R28, R120.reuse, R136, RZ ;  /* 0x00000088781c723c */ /* 0x042ff000000418ff */
[C---:B------:R-:W-:Y:S01]  /*ae40*/  HMMA.16816.F32.BF16 R32, R120.reuse, R138, RZ ;  /* 0x0000008a7820723c */ /* 0x040fe200000418ff */
[----:B------:R-:W1:Y:S07]  /*ae50*/  LDSM.16.M88.4 R136, [R118+0x3800] ;  /* 0x003800007688783b */ /* 0x000e6e0000000200 */
[C---:B-----5:R-:W-:Y:S08]  /*ae60*/  HMMA.16816.F32.BF16 R36, R120.reuse, R140, RZ ;  /* 0x0000008c7824723c */ /* 0x060ff000000418ff */
[C---:B------:R-:W-:Y:S08]  /*ae70*/  HMMA.16816.F32.BF16 R40, R120.reuse, R142, RZ ;  /* 0x0000008e7828723c */ /* 0x040ff000000418ff */
[C---:B--2---:R-:W-:Y:S08]  /*ae80*/  HMMA.16816.F32.BF16 R44, R120.reuse, R144, RZ ;  /* 0x00000090782c723c */ /* 0x044ff000000418ff */
        /* <DEDUP_REMOVED lines=22> */
[C---:B------:R-:W-:Y:S01]  /*aff0*/  HMMA.16816.F32.BF16 R48, R124.reuse, R134, R48 ;  /* 0x000000867c30723c */ /* 0x040fe20000041830 */
[----:B------:R-:W3:Y:S07]  /*b000*/  LDSM.16.M88.4 R132, [R157+0x5000] ;  /* 0x005000009d84783b */ /* 0x000eee0000000200 */
[C---:B-1----:R-:W-:Y:S08]  /*b010*/  HMMA.16816.F32.BF16 R52, R124.reuse, R136, R52 ;  /* 0x000000887c34723c */ /* 0x042ff00000041834 */
[C---:B------:R-:W-:Y:S01]  /*b020*/  HMMA.16816.F32.BF16 R56, R124.reuse, R138, R56 ;  /* 0x0000008a7c38723c */ /* 0x040fe20000041838 */
[----:B------:R-:W1:Y:S07]  /*b030*/  LDSM.16.M88.4 R136, [R157+0x5400] ;  /* 0x005400009d88783b */ /* 0x000e6e0000000200 */
[C---:B--2---:R-:W-:Y:S08]  /*b040*/  HMMA.16816.F32.BF16 R60, R124.reuse, R120, R60 ;  /* 0x000000787c3c723c */ /* 0x044ff0000004183c */
[----:B------:R-:W-:Y:S01]  /*b050*/  HMMA.16816.F32.BF16 R64, R124, R122, R64 ;  /* 0x0000007a7c40723c */ /* 0x000fe20000041840 */
[----:B------:R-:W2:Y:S07]  /*b060*/  LDSM.16.M88.4 R120, [R157+0x5800] ;  /* 0x005800009d78783b */ /* 0x000eae0000000200 */
[C---:B---3--:R-:W-:Y:S01]  /*b070*/  HMMA.16816.F32.BF16 R4, R128.reuse, R132, R4 ;  /* 0x000000848004723c */ /* 0x048fe20000041804 */
        /* <DEDUP_REMOVED lines=23> */
[----:B------:R-:W2:Y:S08]  /*b1f0*/  LDSM.16.M88.4 R124, [R118+0x5800] ;  /* 0x00580000767c783b */ /* 0x000eb00000000200 */
[----:B------:R-:W4:Y:S01]  /*b200*/  LDSM.16.M88.4 R128, [R118+0x5c00] ;  /* 0x005c00007680783b */ /* 0x000f220000000200 */
        /* <DEDUP_REMOVED lines=23> */
[----:B------:R-:W3:Y:S08]  /*b380*/  LDSM.16.M88.4 R120, [R157+0x7800] ;  /* 0x007800009d78783b */ /* 0x000ef00000000200 */
        /* <DEDUP_REMOVED lines=73> */
[----:B------:R-:W1:Y:S01]  /*b820*/  MUFU.TANH R226, R226 ;  /* 0x000000e200e27308 */ /* 0x000e620000002400 */
        /* <DEDUP_REMOVED lines=20> */
[----:B------:R-:W4:Y:S01]  /*b970*/  LDSM.16.M88.4 R120, [R118+0x8c00] ;  /* 0x008c00007678783b */ /* 0x000f220000000200 */
        /* <DEDUP_REMOVED lines=25> */
[C---:B----4-:R-:W-:Y:S08]  /*bb10*/  HMMA.16816.F32.BF16 R60, R124.reuse, R120, R60 ;  /* 0x000000787c3c723c */ /* 0x050ff0000004183c */
[----:B------:R-:W4:Y:S01]  /*bb20*/  MUFU.TANH R227, R227 ;  /* 0x000000e300e37308 */ /* 0x000f220000002400 */
[----:B------:R-:W-:Y:S09]  /*bb30*/  HMMA.16816.F32.BF16 R64, R124, R122, R64 ;  /* 0x0000007a7c40723c */ /* 0x000ff20000041840 */
[----:B------:R-:W1:Y:S01]  /*bb40*/  MUFU.TANH R225, R225 ;  /* 0x000000e100e17308 */ /* 0x000e620000002400 */
[----:B------:R-:W-:Y:S01]  /*bb50*/  FMUL.FTZ R200, R60, UR10 ;  /* 0x0000000a3cc87c20 */ /* 0x000fe20008410000 */
[----:B------:R-:W-:Y:S08]  /*bb60*/  FMUL.FTZ R209, R61, UR10 ;  /* 0x0000000a3dd17c20 */ /* 0x000ff00008410000 */
        /* <DEDUP_REMOVED lines=99> */
[----:B------:R-:W1:Y:S09]  /*c1a0*/  LDC.64 R4, c[0x0][0x3b8] ;  /* 0x0000ee00ff047b82 */ /* 0x000e720000000a00 */
        /* <DEDUP_REMOVED lines=27> */
.L_x_2284:
        /* <DEDUP_REMOVED lines=25> */
.L_x_2283:
        /* <DEDUP_REMOVED lines=98> */
[--C-:B------:R-:W-:Y:S01]  /*cb10*/  FFMA.FTZ R92, R53, UR4, -R126.reuse ;  /* 0x00000004355c7c23 */ /* 0x100fe2000801087e */
[----:B------:R-:W2:Y:S03]  /*cb20*/  LDSM.16.MT88.4 R76, [R119+0x9400] ;  /* 0x00940000774c783b */ /* 0x000ea60000004200 */
[----:B------:R-:W3:Y:S01]  /*cb30*/  MUFU.EX2 R122, R122 ;  /* 0x0000007a007a7308 */ /* 0x000ee20000000800 */
[----:B-1----:R-:W-:Y:S01]  /*cb40*/  F2FP.BF16.F32.PACK_AB R60, R127, R57 ;  /* 0x000000397f3c723e */ /* 0x002fe200000010ff */
[----:B------:R-:W-:Y:S01]  /*cb50*/  FMUL.FTZ R25, R56, R93 ;  /* 0x0000005d38197220 */ /* 0x000fe20000410000 */
[--C-:B------:R-:W-:Y:S01]  /*cb60*/  FFMA.FTZ R93, R54, UR4, -R126.reuse ;  /* 0x00000004365d7c23 */ /* 0x100fe2000801087e */
[----:B------:R-:W-:Y:S01]  /*cb70*/  FMUL.FTZ R26, R3, R94 ;  /* 0x0000005e031a7220 */ /* 0x000fe20000410000 */
[----:B------:R-:W-:Y:S01]  /*cb80*/  FFMA.FTZ R94, R55, UR4, -R126 ;  /* 0x00000004375e7c23 */ /* 0x000fe2000801087e */
[----:B------:R-:W-:Y:S01]  /*cb90*/  FMUL.FTZ R27, R3, R95 ;  /* 0x0000005f031b7220 */ /* 0x000fe20000410000 */
[----:B------:R-:W-:Y:S03]  /*cba0*/  LDSM.16.MT88.4 R68, [R116+0xb400] ;  /* 0x00b400007444783b */ /* 0x000fe60000004200 */
[----:B------:R-:W-:Y:S01]  /*cbb0*/  MUFU.EX2 R124, R124 ;  /* 0x0000007c007c7308 */ /* 0x000fe20000000800 */
[C---:B------:R-:W-:Y:S01]  /*cbc0*/  FMUL.FTZ R32, R56.reuse, R84 ;  /* 0x0000005438207220 */ /* 0x040fe20000410000 */
[----:B------:R-:W-:Y:S01]  /*cbd0*/  FMUL.FTZ R33, R56, R85 ;  /* 0x0000005538217220 */ /* 0x000fe20000410000 */
        /* <DEDUP_REMOVED lines=20> */
[----:B------:R-:W-:Y:S03]  /*cd20*/  FFMA.FTZ R100, R56, R177, R57 ;  /* 0x000000b138647223 */ /* 0x000fe60000010039 */
[----:B------:R-:W3:Y:S01]  /*cd30*/  MUFU.EX2 R120, R120 ;  /* 0x0000007800787308 */ /* 0x000ee20000000800 */
[----:B-1----:R-:W-:Y:S01]  /*cd40*/  F2FP.BF16.F32.PACK_AB R61, R123, R124 ;  /* 0x0000007c7b3d723e */ /* 0x002fe200000010ff */
[----:B------:R-:W-:Y:S01]  /*cd50*/  FMUL.FTZ R34, R3, R86 ;  /* 0x0000005603227220 */ /* 0x000fe20000410000 */
[----:B------:R-:W-:Y:S01]  /*cd60*/  FADD.FTZ R100, R127, R100 ;  /* 0x000000647f647221 */ /* 0x000fe20000010000 */
[----:B------:R-:W-:Y:S01]  /*cd70*/  FMUL.FTZ R35, R3, R87 ;  /* 0x0000005703237220 */ /* 0x000fe20000410000 */
[----:B------:R-:W-:Y:S01]  /*cd80*/  FFMA.FTZ R87, R220, UR4, -R59 ;  /* 0x00000004dc577c23 */ /* 0x000fe2000801083b */
[----:B------:R-:W-:Y:S01]  /*cd90*/  FFMA.FTZ R86, R231, UR4, -R126 ;  /* 0x00000004e7567c23 */ /* 0x000fe2000801087e */
[----:B------:R-:W-:Y:S03]  /*cda0*/  FADD.FTZ R95, R125, R100 ;  /* 0x000000647d5f7221 */ /* 0x000fe60000010000 */
[----:B------:R-:W-:Y:S01]  /*cdb0*/  MUFU.EX2 R84, R226 ;  /* 0x000000e200547308 */ /* 0x000fe20000000800 */
[----:B------:R-:W-:Y:S01]  /*cdc0*/  LDSM.16.MT88.4 R100, [R116+0xac00] ;  /* 0x00ac00007464783b */ /* 0x000fe20000004200 */
[--C-:B------:R-:W-:Y:S01]  /*cdd0*/  FFMA.FTZ R130, R219, UR4, -R126.reuse ;  /* 0x00000004db827c23 */ /* 0x100fe2000801087e */
[----:B------:R-:W-:Y:S01]  /*cde0*/  FADD.FTZ R95, R122, R95 ;  /* 0x0000005f7a5f7221 */ /* 0x000fe20000010000 */
        /* <DEDUP_REMOVED lines=23> */
[----:B------:R-:W-:Y:S01]  /*cf60*/  FFMA.FTZ R124, R3, R178, R124 ;  /* 0x000000b2037c7223 */ /* 0x000fe2000001007c */
[----:B------:R-:W-:Y:S04]  /*cf70*/  ISETP.GT.AND P1, PT, R175, R160, PT ;  /* 0x000000a0af00720c */ /* 0x000fe80003f24270 */
[----:B------:R-:W-:Y:S01]  /*cf80*/  MUFU.EX2 R128, R128 ;  /* 0x0000008000807308 */ /* 0x000fe20000000800 */
[C---:B------:R-:W-:Y:S03]  /*cf90*/  HMMA.16816.F32.BF16 R12, R60.reuse, R20, R12 ;  /* 0x000000143c0c723c */ /* 0x040fe6000004180c */
[C---:B------:R-:W-:Y:S01]  /*cfa0*/  FMUL.FTZ R20, R56.reuse, R96 ;  /* 0x0000006038147220 */ /* 0x040fe20000410000 */
[----:B------:R-:W-:Y:S01]  /*cfb0*/  FMUL.FTZ R21, R56, R97 ;  /* 0x0000006138157220 */ /* 0x000fe20000410000 */
[--C-:B------:R-:W-:Y:S01]  /*cfc0*/  FFMA.FTZ R96, R214, UR4, -R59.reuse ;  /* 0x00000004d6607c23 */ /* 0x100fe2000801083b */
[--C-:B------:R-:W-:Y:S03]  /*cfd0*/  FFMA.FTZ R97, R212, UR4, -R59.reuse ;  /* 0x00000004d4617c23 */ /* 0x100fe6000801083b */
[----:B------:R-:W-:Y:S01]  /*cfe0*/  MUFU.EX2 R131, R131 ;  /* 0x0000008300837308 */ /* 0x000fe20000000800 */
[C---:B------:R-:W-:Y:S03]  /*cff0*/  HMMA.16816.F32.BF16 R16, R60.reuse, R22, R16 ;  /* 0x000000163c10723c */ /* 0x040fe60000041810 */
[C---:B------:R-:W-:Y:S01]  /*d000*/  FMUL.FTZ R22, R3.reuse, R98 ;  /* 0x0000006203167220 */ /* 0x040fe20000410000 */
[----:B------:R-:W-:Y:S01]  /*d010*/  FMUL.FTZ R23, R3, R99 ;  /* 0x0000006303177220 */ /* 0x000fe20000410000 */
[--C-:B------:R-:W-:Y:S01]  /*d020*/  FFMA.FTZ R98, R223, UR4, -R126.reuse ;  /* 0x00000004df627c23 */ /* 0x100fe2000801087e */
[----:B------:R-:W-:Y:S03]  /*d030*/  FFMA.FTZ R99, R221, UR4, -R126 ;  /* 0x00000004dd637c23 */ /* 0x000fe6000801087e */
        /* <DEDUP_REMOVED lines=13> */
[----:B------:R-:W-:Y:S01]  /*d110*/  FFMA.FTZ R90, R227, UR4, -R126 ;  /* 0x00000004e35a7c23 */ /* 0x000fe2000801087e */
[----:B------:R-:W-:Y:S01]  /*d120*/  FADD.FTZ R121, R121, R124 ;  /* 0x0000007c79797221 */ /* 0x000fe20000010000 */
        /* <DEDUP_REMOVED lines=8> */
[----:B------:R-:W-:Y:S01]  /*d1b0*/  FMUL.FTZ R39, R3, R83 ;  /* 0x0000005303277220 */ /* 0x000fe20000410000 */
[----:B------:R-:W-:Y:S02]  /*d1c0*/  FFMA.FTZ R82, R222, UR4, -R59 ;  /* 0x00000004de527c23 */ /* 0x000fe4000801083b */
[----:B------:R-:W-:Y:S01]  /*d1d0*/  MUFU.EX2 R133, R133 ;  /* 0x0000008500857308 */ /* 0x000fe20000000800 */
[----:B------:R-:W-:Y:S01]  /*d1e0*/  FFMA.FTZ R83, R229, UR4, -R126 ;  /* 0x00000004e5537c23 */ /* 0x000fe2000801087e */
[----:B------:R-:W-:Y:S02]  /*d1f0*/  FADD.FTZ R121, R120, R121 ;  /* 0x0000007978797221 */ /* 0x000fe40000010000 */
[C---:B------:R-:W-:Y:S03]  /*d200*/  HMMA.16816.F32.BF16 R36, R60.reuse, R44, R36 ;  /* 0x0000002c3c24723c */ /* 0x040fe60000041824 */
[C---:B------:R-:W-:Y:S01]  /*d210*/  FMUL.FTZ R44, R56.reuse, R72 ;  /* 0x00000048382c7220 */ /* 0x040fe20000410000 */
[----:B------:R-:W-:Y:S02]  /*d220*/  FMUL.FTZ R45, R56, R73 ;  /* 0x00000049382d7220 */ /* 0x000fe40000410000 */
[----:B------:R-:W3:Y:S02]  /*d230*/  MUFU.EX2 R82, R82 ;  /* 0x0000005200527308 */ /* 0x000ee40000000800 */
[C---:B------:R-:W-:Y:S03]  /*d240*/  HMMA.16816.F32.BF16 R40, R60.reuse, R46, R40 ;  /* 0x0000002e3c28723c */ /* 0x040fe60000041828 */
[C---:B------:R-:W-:Y:S01]  /*d250*/  FMUL.FTZ R46, R3.reuse, R74 ;  /* 0x0000004a032e7220 */ /* 0x040fe20000410000 */
[----:B------:R-:W-:Y:S04]  /*d260*/  FMUL.FTZ R47, R3, R75 ;  /* 0x0000004b032f7220 */ /* 0x000fe80000410000 */
[----:B------:R-:W4:Y:S01]  /*d270*/  MUFU.EX2 R83, R83 ;  /* 0x0000005300537308 */ /* 0x000f220000000800 */
[----:B------:R-:W5:Y:S02]  /*d280*/  LDSM.16.MT88.4 R72, [R116+0x9400] ;  /* 0x009400007448783b */ /* 0x000f640000004200 */
[C---:B------:R-:W-:Y:S07]  /*d290*/  HMMA.16816.F32.BF16 R44, R60.reuse, R64, R44 ;  /* 0x000000403c2c723c */ /* 0x040fee000004182c */
[----:B------:R-:W-:Y:S01]  /*d2a0*/  MUFU.EX2 R80, R80 ;  /* 0x0000005000507308 */ /* 0x000fe20000000800 */
[----:B------:R-:W-:Y:S01]  /*d2b0*/  HMMA.16816.F32.BF16 R48, R60, R66, R48 ;  /* 0x000000423c30723c */ /* 0x000fe20000041830 */
[----:B------:R-:W5:Y:S08]  /*d2c0*/  LDSM.16.MT88.4 R64, [R119+0xb400] ;  /* 0x00b400007740783b */ /* 0x000f700000004200 */
[----:B------:R-:W2:Y:S01]  /*d2d0*/  MUFU.EX2 R81, R81 ;  /* 0x0000005100517308 */ /* 0x000ea20000000800 */
[----:B-1----:R-:W-:Y:S01]  /*d2e0*/  F2FP.BF16.F32.PACK_AB R60, R85, R84 ;  /* 0x00000054553c723e */ /* 0x002fe200000010ff */
[----:B------:R-:W-:Y:S01]  /*d2f0*/  FADD.FTZ R84, R84, R95 ;  /* 0x0000005f54547221 */ /* 0x000fe20000010000 */
[----:B---3--:R-:W-:Y:S02]  /*d300*/  F2FP.BF16.F32.PACK_AB R62, R87, R82 ;  /* 0x00000052573e723e */ /* 0x008fe400000010ff */
[----:B----4-:R-:W-:Y:S01]  /*d310*/  F2FP.BF16.F32.PACK_AB R63, R83, R86 ;  /* 0x00000056533f723e */ /* 0x010fe200000010ff */
[----:B------:R-:W-:Y:S04]  /*d320*/  FADD.FTZ R85, R85, R84 ;  /* 0x0000005455557221 */ /* 0x000fe80000010000 */
[----:B------:R-:W-:Y:S01]  /*d330*/  MUFU.EX2 R134, R134 ;  /* 0x0000008600867308 */ /* 0x000fe20000000800 */
[----:B------:R-:W-:Y:S04]  /*d340*/  FADD.FTZ R82, R82, R85 ;  /* 0x0000005552527221 */ /* 0x000fe80000010000 */
[----:B------:R-:W-:Y:S05]  /*d350*/  FADD.FTZ R87, R87, R82 ;  /* 0x0000005257577221 */ /* 0x000fea0000010000 */
[----:B------:R-:W-:Y:S01]  /*d360*/  MUFU.EX2 R135, R135 ;  /* 0x0000008700877308 */ /* 0x000fe20000000800 */
[C---:B--2---:R-:W-:Y:S01]  /*d370*/  F2FP.BF16.F32.PACK_AB R61, R81.reuse, R80 ;  /* 0x00000050513d723e */ /* 0x044fe200000010ff */
[----:B------:R-:W-:Y:S04]  /*d380*/  FADD.FTZ R80, R80, R121 ;  /* 0x0000007950507221 */ /* 0x000fe80000010000 */
[----:B------:R-:W-:Y:S02]  /*d390*/  FADD.FTZ R81, R81, R80 ;  /* 0x0000005051517221 */ /* 0x000fe40000010000 */
[C---:B------:R-:W-:Y:S02]  /*d3a0*/  HMMA.16816.F32.BF16 R4, R60.reuse, R76, R4 ;  /* 0x0000004c3c04723c */ /* 0x040fe40000041804 */
[----:B------:R-:W-:Y:S01]  /*d3b0*/  MUFU.EX2 R136, R136 ;  /* 0x0000008800887308 */ /* 0x000fe20000000800 */
[----:B------:R-:W-:Y:S04]  /*d3c0*/  FADD.FTZ R86, R86, R81 ;  /* 0x0000005156567221 */ /* 0x000fe80000010000 */
[----:B------:R-:W-:Y:S01]  /*d3d0*/  FADD.FTZ R83, R83, R86 ;  /* 0x0000005653537221 */ /* 0x000fe20000010000 */
[C---:B------:R-:W-:Y:S01]  /*d3e0*/  HMMA.16816.F32.BF16 R8, R60.reuse, R78, R8 ;  /* 0x0000004e3c08723c */ /* 0x040fe20000041808 */
[----:B------:R-:W-:Y:S03]  /*d3f0*/  LDSM.16.MT88.4 R76, [R119+0xc000] ;  /* 0x00c00000774c783b */ /* 0x000fe60000004200 */
[----:B------:R-:W1:Y:S04]  /*d400*/  MUFU.EX2 R139, R139 ;  /* 0x0000008b008b7308 */ /* 0x000e680000000800 */
[C---:B-----5:R-:W-:Y:S06]  /*d410*/  HMMA.16816.F32.BF16 R12, R60.reuse, R72, R12 ;  /* 0x000000483c0c723c */ /* 0x060fec000004180c */
[----:B------:R-:W-:Y:S02]  /*d420*/  MUFU.EX2 R138, R138 ;  /* 0x0000008a008a7308 */ /* 0x000fe40000000800 */
[C---:B------:R-:W-:Y:S01]  /*d430*/  HMMA.16816.F32.BF16 R16, R60.reuse, R74, R16 ;  /* 0x0000004a3c10723c */ /* 0x040fe20000041810 */
[----:B------:R-:W2:Y:S07]  /*d440*/  LDSM.16.MT88.4 R72, [R119+0xd400] ;  /* 0x00d400007748783b */ /* 0x000eae0000004200 */
[----:B------:R-:W3:Y:S01]  /*d450*/  MUFU.EX2 R137, R137 ;  /* 0x0000008900897308 */ /* 0x000ee20000000800 */
[----:B-1----:R-:W-:Y:S01]  /*d460*/  F2FP.BF16.F32.PACK_AB R56, R139, R136 ;  /* 0x000000888b38723e */ /* 0x002fe200000010ff */
[C---:B------:R-:W-:Y:S08]  /*d470*/  HMMA.16816.F32.BF16 R20, R60.reuse, R64, R20 ;  /* 0x000000403c14723c */ /* 0x040ff00000041814 */
        /* <DEDUP_REMOVED lines=12> */
[----:B------:R-:W2:Y:S01]  /*d540*/  MUFU.EX2 R91, R91 ;  /* 0x0000005b005b7308 */ /* 0x000ea20000000800 */
[C---:B------:R-:W-:Y:S01]  /*d550*/  HMMA.16816.F32.BF16 R40, R60.reuse, R74, R40 ;  /* 0x0000004a3c28723c */ /* 0x040fe20000041828 */
[----:B------:R-:W4:Y:S08]  /*d560*/  LDSM.16.MT88.4 R72, [R116+0x9800] ;  /* 0x009800007448783b */ /* 0x000f300000004200 */
[----:B------:R-:W-:Y:S01]  /*d570*/  MUFU.EX2 R90, R90 ;  /* 0x0000005a005a7308 */ /* 0x000fe20000000800 */
[----:B-----5:R-:W-:Y:S01]  /*d580*/  F2FP.BF16.F32.PACK_AB R59, R143, R142 ;  /* 0x0000008e8f3b723e */ /* 0x020fe200000010ff */
[C---:B-1----:R-:W-:Y:S08]  /*d590*/  HMMA.16816.F32.BF16 R44, R60.reuse, R64, R44 ;  /* 0x000000403c2c723c */ /* 0x042ff0000004182c */
[----:B------:R-:W1:Y:S01]  /*d5a0*/  MUFU.EX2 R89, R89 ;  /* 0x0000005900597308 */ /* 0x000e620000000800 */
[----:B------:R-:W-:Y:S01]  /*d5b0*/  HMMA.16816.F32.BF16 R48, R60, R66, R48 ;  /* 0x000000423c30723c */ /* 0x000fe20000041830 */
[----:B------:R-:W5:Y:S08]  /*d5c0*/  LDSM.16.MT88.4 R64, [R119+0xb800] ;  /* 0x00b800007740783b */ /* 0x000f700000004200 */
[----:B------:R-:W-:Y:S01]  /*d5d0*/  MUFU.EX2 R96, R96 ;  /* 0x0000006000607308 */ /* 0x000fe20000000800 */
[C---:B--2---:R-:W-:Y:S01]  /*d5e0*/  F2FP.BF16.F32.PACK_AB R60, R91.reuse, R88 ;  /* 0x000000585b3c723e */ /* 0x044fe200000010ff */
[----:B------:R-:W-:Y:S04]  /*d5f0*/  FADD.FTZ R88, R88, R87 ;  /* 0x0000005758587221 */ /* 0x000fe80000010000 */
[----:B------:R-:W-:Y:S01]  /*d600*/  FADD.FTZ R91, R91, R88 ;  /* 0x000000585b5b7221 */ /* 0x000fe20000010000 */
[----:B------:R-:W-:Y:S03]  /*d610*/  LDSM.16.MT88.4 R84, [R116+0xcc00] ;  /* 0x00cc00007454783b */ /* 0x000fe60000004200 */
[----:B------:R-:W2:Y:S01]  /*d620*/  MUFU.EX2 R97, R97 ;  /* 0x0000006100617308 */ /* 0x000ea20000000800 */
[C---:B-1----:R-:W-:Y:S01]  /*d630*/  F2FP.BF16.F32.PACK_AB R61, R89.reuse, R90 ;  /* 0x0000005a593d723e */ /* 0x042fe200000010ff */
[----:B------:R-:W-:Y:S04]  /*d640*/  FADD.FTZ R90, R90, R83 ;  /* 0x000000535a5a7221 */ /* 0x000fe80000010000 */
[----:B------:R-:W-:Y:S04]  /*d650*/  FADD.FTZ R89, R89, R90 ;  /* 0x0000005a59597221 */ /* 0x000fe80000010000 */
[----:B------:R-:W-:Y:S10]  /*d660*/  MUFU.EX2 R98, R98 ;  /* 0x0000006200627308 */ /* 0x000ff40000000800 */
[----:B------:R-:W1:Y:S01]  /*d670*/  MUFU.EX2 R99, R99 ;  /* 0x0000006300637308 */ /* 0x000e620000000800 */
[C---:B--2---:R-:W-:Y:S01]  /*d680*/  F2FP.BF16.F32.PACK_AB R62, R97.reuse, R96 ;  /* 0x00000060613e723e */ /* 0x044fe200000010ff */
[----:B------:R-:W-:Y:S04]  /*d690*/  FADD.FTZ R96, R96, R91 ;  /* 0x0000005b60607221 */ /* 0x000fe80000010000 */
[----:B------:R-:W-:Y:S04]  /*d6a0*/  FADD.FTZ R97, R97, R96 ;  /* 0x0000006061617221 */ /* 0x000fe80000010000 */
[----:B------:R-:W-:Y:S10]  /*d6b0*/  MUFU.EX2 R144, R144 ;  /* 0x0000009000907308 */ /* 0x000ff40000000800 */
[----:B------:R-:W-:Y:S01]  /*d6c0*/  MUFU.EX2 R145, R145 ;  /* 0x0000009100917308 */ /* 0x000fe20000000800 */
[C---:B-1----:R-:W-:Y:S01]  /*d6d0*/  F2FP.BF16.F32.PACK_AB R63, R99.reuse, R98 ;  /* 0x00000062633f723e */ /* 0x042fe200000010ff */
[----:B------:R-:W-:Y:S04]  /*d6e0*/  FADD.FTZ R98, R98, R89 ;  /* 0x0000005962627221 */ /* 0x000fe80000010000 */
[----:B------:R-:W-:Y:S02]  /*d6f0*/  FADD.FTZ R99, R99, R98 ;  /* 0x0000006263637221 */ /* 0x000fe40000010000 */
        /* <DEDUP_REMOVED lines=23> */
[C---:B---3--:R-:W-:Y:S08]  /*d870*/  HMMA.16816.F32.BF16 R36, R60.reuse, R72, R36 ;  /* 0x000000483c24723c */ /* 0x048ff00000041824 */
[----:B------:R-:W-:Y:S01]  /*d880*/  MUFU.EX2 R154, R154 ;  /* 0x0000009a009a7308 */ /* 0x000fe20000000800 */
[C---:B------:R-:W-:Y:S01]  /*d890*/  HMMA.16816.F32.BF16 R40, R60.reuse, R74, R40 ;  /* 0x0000004a3c28723c */ /* 0x040fe20000041828 */
[----:B------:R-:W3:Y:S08]  /*d8a0*/  LDSM.16.MT88.4 R72, [R116+0x9c00] ;  /* 0x009c00007448783b */ /* 0x000ef00000004200 */
[----:B------:R-:W-:Y:S01]  /*d8b0*/  MUFU.EX2 R153, R153 ;  /* 0x0000009900997308 */ /* 0x000fe20000000800 */
[C---:B--2---:R-:W-:Y:S09]  /*d8c0*/  HMMA.16816.F32.BF16 R44, R60.reuse, R64, R44 ;  /* 0x000000403c2c723c */ /* 0x044ff2000004182c */
[----:B------:R-:W-:Y:S01]  /*d8d0*/  MUFU.EX2 R178, R207 ;  /* 0x000000cf00b27308 */ /* 0x000fe20000000800 */
[----:B------:R-:W-:Y:S01]  /*d8e0*/  HMMA.16816.F32.BF16 R48, R60, R66, R48 ;  /* 0x000000423c30723c */ /* 0x000fe20000041830 */
[----:B------:R-:W2:Y:S08]  /*d8f0*/  LDSM.16.MT88.4 R64, [R119+0xbc00] ;  /* 0x00bc00007740783b */ /* 0x000eb00000004200 */
        /* <DEDUP_REMOVED lines=8> */
[----:B------:R-:W-:Y:S01]  /*d980*/  MUFU.EX2 R200, R200 ;  /* 0x000000c800c87308 */ /* 0x000fe20000000800 */
[----:B------:R-:W-:Y:S01]  /*d990*/  FADD.FTZ R129, R129, R130 ;  /* 0x0000008281817221 */ /* 0x000fe20000010000 */
[----:B------:R-:W-:Y:S03]  /*d9a0*/  FADD.FTZ R132, R132, R131 ;  /* 0x0000008384847221 */ /* 0x000fe60000010000 */
[----:B------:R-:W-:Y:S01]  /*d9b0*/  FADD.FTZ R134, R134, R129 ;  /* 0x0000008186867221 */ /* 0x000fe20000010000 */
[C---:B-1----:R-:W-:Y:S04]  /*d9c0*/  HMMA.16816.F32.BF16 R4, R60.reuse, R68, R4 ;  /* 0x000000443c04723c */ /* 0x042fe80000041804 */
[----:B------:R-:W-:Y:S01]  /*d9d0*/  MUFU.EX2 R209, R209 ;  /* 0x000000d100d17308 */ /* 0x000fe20000000800 */
[----:B------:R-:W-:Y:S01]  /*d9e0*/  FADD.FTZ R133, R133, R132 ;  /* 0x0000008485857221 */ /* 0x000fe20000010000 */
[----:B------:R-:W-:Y:S03]  /*d9f0*/  FADD.FTZ R135, R135, R134 ;  /* 0x0000008687877221 */ /* 0x000fe60000010000 */
[----:B------:R-:W-:Y:S01]  /*da00*/  FADD.FTZ R136, R136, R133 ;  /* 0x0000008588887221 */ /* 0x000fe20000010000 */
[C---:B------:R-:W-:Y:S01]  /*da10*/  HMMA.16816.F32.BF16 R8, R60.reuse, R70, R8 ;  /* 0x000000463c08723c */ /* 0x040fe20000041808 */
[----:B------:R-:W1:Y:S03]  /*da20*/  LDSM.16.MT88.4 R68, [R116+0xbc00] ;  /* 0x00bc00007444783b */ /* 0x000e660000004200 */
[----:B------:R-:W-:Y:S01]  /*da30*/  MUFU.EX2 R202, R202 ;  /* 0x000000ca00ca7308 */ /* 0x000fe20000000800 */
[----:B------:R-:W-:Y:S01]  /*da40*/  FADD.FTZ R138, R138, R135 ;  /* 0x000000878a8a7221 */ /* 0x000fe20000010000 */
[----:B------:R-:W-:Y:S03]  /*da50*/  FADD.FTZ R139, R139, R136 ;  /* 0x000000888b8b7221 */ /* 0x000fe60000010000 */
[----:B------:R-:W-:Y:S01]  /*da60*/  FADD.FTZ R137, R137, R138 ;  /* 0x0000008a89897221 */ /* 0x000fe20000010000 */
[C---:B---3--:R-:W-:Y:S04]  /*da70*/  HMMA.16816.F32.BF16 R12, R60.reuse, R72, R12 ;  /* 0x000000483c0c723c */ /* 0x048fe8000004180c */
[----:B------:R-:W-:Y:S01]  /*da80*/  MUFU.EX2 R211, R211 ;  /* 0x000000d300d37308 */ /* 0x000fe20000000800 */
[----:B------:R-:W-:Y:S01]  /*da90*/  FADD.FTZ R140, R140, R139 ;  /* 0x0000008b8c8c7221 */ /* 0x000fe20000010000 */
[----:B------:R-:W-:Y:S03]  /*daa0*/  FADD.FTZ R142, R142, R137 ;  /* 0x000000898e8e7221 */ /* 0x000fe60000010000 */
[----:B------:R-:W-:Y:S01]  /*dab0*/  FADD.FTZ R141, R141, R140 ;  /* 0x0000008c8d8d7221 */ /* 0x000fe20000010000 */
[C---:B------:R-:W-:Y:S01]  /*dac0*/  HMMA.16816.F32.BF16 R16, R60.reuse, R74, R16 ;  /* 0x0000004a3c10723c */ /* 0x040fe20000041810 */
[----:B------:R-:W3:Y:S02]  /*dad0*/  LDSM.16.MT88.4 R72, [R119+0xdc00] ;  /* 0x00dc00007748783b */ /* 0x000ee40000004200 */
[----:B------:R-:W-:Y:S04]  /*dae0*/  FADD.FTZ R143, R143, R142 ;  /* 0x0000008e8f8f7221 */ /* 0x000fe80000010000 */
[----:B------:R-:W-:Y:S01]  /*daf0*/  FADD.FTZ R146, R146, R143 ;  /* 0x0000008f92927221 */ /* 0x000fe20000010000 */
[C---:B--2---:R-:W-:Y:S03]  /*db00*/  HMMA.16816.F32.BF16 R20, R60.reuse, R64, R20 ;  /* 0x000000403c14723c */ /* 0x044fe60000041814 */
[----:B------:R-:W-:Y:S04]  /*db10*/  FADD.FTZ R147, R147, R146 ;  /* 0x0000009293937221 */ /* 0x000fe80000010000 */
[----:B------:R-:W-:Y:S01]  /*db20*/  FADD.FTZ R150, R150, R147 ;  /* 0x0000009396967221 */ /* 0x000fe20000010000 */
[C---:B------:R-:W-:Y:S01]  /*db30*/  HMMA.16816.F32.BF16 R24, R60.reuse, R66, R24 ;  /* 0x000000423c18723c */ /* 0x040fe20000041818 */
[----:B------:R-:W2:Y:S02]  /*db40*/  LDSM.16.MT88.4 R64, [R116+0xdc00] ;  /* 0x00dc00007440783b */ /* 0x000ea40000004200 */
[----:B------:R-:W-:Y:S05]  /*db50*/  FADD.FTZ R150, R151, R150 ;  /* 0x0000009697967221 */ /* 0x000fea0000010000 */
        /* <DEDUP_REMOVED lines=12> */
[----:B------:R-:W5:Y:S07]  /*dc20*/  LDSM.16.MT88.4 R68, [R116+0xe000] ;  /* 0x00e000007444783b */ /* 0x000f6e0000004200 */
[C---:B---3--:R-:W-:Y:S08]  /*dc30*/  HMMA.16816.F32.BF16 R12, R56.reuse, R72, R12 ;  /* 0x00000048380c723c */ /* 0x048ff0000004180c */
[C---:B------:R-:W-:Y:S01]  /*dc40*/  HMMA.16816.F32.BF16 R16, R56.reuse, R74, R16 ;  /* 0x0000004a3810723c */ /* 0x040fe20000041810 */
[----:B------:R-:W-:Y:S07]  /*dc50*/  LDSM.16.MT88.4 R72, [R119+0xc400] ;  /* 0x00c400007748783b */ /* 0x000fee0000004200 */
[C---:B------:R-:W-:Y:S03]  /*dc60*/  HMMA.16816.F32.BF16 R20, R56.reuse, R76, R20 ;  /* 0x0000004c3814723c */ /* 0x040fe60000041814 */
[--C-:B------:R-:W-:Y:S01]  /*dc70*/  FFMA.FTZ R76, R180, UR4, -R126.reuse ;  /* 0x00000004b44c7c23 */ /* 0x100fe2000801087e */
[--C-:B------:R-:W-:Y:S01]  /*dc80*/  FFMA.FTZ R180, R183, UR4, -R126.reuse ;  /* 0x00000004b7b47c23 */ /* 0x100fe2000801087e */
[----:B------:R-:W-:Y:S01]  /*dc90*/  FFMA.FTZ R126, R52, UR4, -R126 ;  /* 0x00000004347e7c23 */ /* 0x000fe2000801087e */
[C---:B------:R-:W-:Y:S01]  /*dca0*/  F2FP.BF16.F32.PACK_AB R52, R145.reuse, R144 ;  /* 0x000000909134723e */ /* 0x040fe200000010ff */
[----:B------:R3:W4:Y:S01]  /*dcb0*/  MUFU.EX2 R127, R76 ;  /* 0x0000004c007f7308 */ /* 0x0007220000000800 */
[C---:B------:R-:W-:Y:S03]  /*dcc0*/  HMMA.16816.F32.BF16 R24, R56.reuse, R78, R24 ;  /* 0x0000004e3818723c */ /* 0x040fe60000041818 */
[----:B------:R-:W-:Y:S06]  /*dcd0*/  FADD.FTZ R144, R144, R141 ;  /* 0x0000008d90907221 */ /* 0x000fec0000010000 */
[----:B------:R-:W4:Y:S01]  /*dce0*/  MUFU.EX2 R180, R180 ;  /* 0x000000b400b47308 */ /* 0x000f220000000800 */
[C---:B--2---:R-:W-:Y:S03]  /*dcf0*/  HMMA.16816.F32.BF16 R28, R56.reuse, R60, R28 ;  /* 0x0000003c381c723c */ /* 0x044fe6000004181c */
[----:B------:R-:W-:Y:S05]  /*dd00*/  FADD.FTZ R145, R145, R144 ;  /* 0x0000009091917221 */ /* 0x000fea0000010000 */
[C---:B------:R-:W-:Y:S01]  /*dd10*/  HMMA.16816.F32.BF16 R32, R56.reuse, R62, R32 ;  /* 0x0000003e3820723c */ /* 0x040fe20000041820 */
[----:B------:R-:W2:Y:S07]  /*dd20*/  LDSM.16.MT88.4 R60, [R119+0xa400] ;  /* 0x00a40000773c783b */ /* 0x000eae0000004200 */
[C---:B-1----:R-:W-:Y:S01]  /*dd30*/  HMMA.16816.F32.BF16 R36, R56.reuse, R64, R36 ;  /* 0x000000403824723c */ /* 0x042fe20000041824 */
[----:B---3--:R-:W-:Y:S07]  /*dd40*/  LDSM.16.MT88.4 R76, [R119+0xe800] ;  /* 0x00e80000774c783b */ /* 0x008fee0000004200 */
[C---:B------:R-:W-:Y:S01]  /*dd50*/  HMMA.16816.F32.BF16 R40, R56.reuse, R66, R40 ;  /* 0x000000423828723c */ /* 0x040fe20000041828 */
[----:B------:R-:W1:Y:S07]  /*dd60*/  LDSM.16.MT88.4 R64, [R116+0xa400] ;  /* 0x00a400007440783b */ /* 0x000e6e0000004200 */
[C---:B-----5:R-:W-:Y:S08]  /*dd70*/  HMMA.16816.F32.BF16 R44, R56.reuse, R68, R44 ;  /* 0x00000044382c723c */ /* 0x060ff0000004182c */
[----:B------:R-:W-:Y:S01]  /*dd80*/  HMMA.16816.F32.BF16 R48, R56, R70, R48 ;  /* 0x000000463830723c */ /* 0x000fe20000041830 */
[----:B------:R-:W3:Y:S07]  /*dd90*/  LDSM.16.MT88.4 R56, [R116+0xc400] ;  /* 0x00c400007438783b */ /* 0x000eee0000004200 */
[C---:B--2---:R-:W-:Y:S01]  /*dda0*/  HMMA.16816.F32.BF16 R4, R52.reuse, R60, R4 ;  /* 0x0000003c3404723c */ /* 0x044fe20000041804 */
[----:B------:R-:W2:Y:S07]  /*ddb0*/  LDSM.16.MT88.4 R68, [R119+0xe400] ;  /* 0x00e400007744783b */ /* 0x000eae0000004200 */
[C---:B------:R-:W-:Y:S01]  /*ddc0*/  HMMA.16816.F32.BF16 R8, R52.reuse, R62, R8 ;  /* 0x0000003e3408723c */ /* 0x040fe20000041808 */
[----:B------:R-:W5:Y:S07]  /*ddd0*/  LDSM.16.MT88.4 R60, [R116+0xe400] ;  /* 0x00e40000743c783b */ /* 0x000f6e0000004200 */
[C---:B-1----:R-:W-:Y:S08]  /*dde0*/  HMMA.16816.F32.BF16 R12, R52.reuse, R64, R12 ;  /* 0x00000040340c723c */ /* 0x042ff0000004180c */
[C---:B------:R-:W-:Y:S01]  /*ddf0*/  HMMA.16816.F32.BF16 R16, R52.reuse, R66, R16 ;  /* 0x000000423410723c */ /* 0x040fe20000041810 */
[----:B------:R-:W-:Y:S07]  /*de00*/  LDSM.16.MT88.4 R64, [R116+0xa800] ;  /* 0x00a800007440783b */ /* 0x000fee0000004200 */
[C---:B------:R-:W-:Y:S08]  /*de10*/  HMMA.16816.F32.BF16 R20, R52.reuse, R72, R20 ;  /* 0x000000483414723c */ /* 0x040ff00000041814 */
        /* <DEDUP_REMOVED lines=8> */
[C---:B-----5:R-:W-:Y:S08]  /*dea0*/  HMMA.16816.F32.BF16 R44, R52.reuse, R60, R44 ;  /* 0x0000003c342c723c */ /* 0x060ff0000004182c */
[----:B------:R-:W-:Y:S01]  /*deb0*/  HMMA.16816.F32.BF16 R48, R52, R62, R48 ;  /* 0x0000003e3430723c */ /* 0x000fe20000041830 */
[----:B------:R-:W3:Y:S02]  /*dec0*/  LDSM.16.MT88.4 R60, [R116+0xe800] ;  /* 0x00e80000743c783b */ /* 0x000ee40000004200 */
[----:B----4-:R-:W-:Y:S02]  /*ded0*/  F2FP.BF16.F32.PACK_AB R52, R152, R3 ;  /* 0x000000039834723e */ /* 0x010fe400000010ff */
[----:B------:R-:W-:Y:S01]  /*dee0*/  F2FP.BF16.F32.PACK_AB R53, R154, R127 ;  /* 0x0000007f9a35723e */ /* 0x000fe200000010ff */
[----:B------:R-:W-:Y:S01]  /*def0*/  FADD.FTZ R127, R127, R150 ;  /* 0x000000967f7f7221 */ /* 0x000fe20000010000 */
[----:B------:R-:W-:Y:S02]  /*df00*/  F2FP.BF16.F32.PACK_AB R54, R178, R153 ;  /* 0x00000099b236723e */ /* 0x000fe400000010ff */
[C---:B------:R-:W-:Y:S01]  /*df10*/  F2FP.BF16.F32.PACK_AB R55, R155.reuse, R180 ;  /* 0x000000b49b37723e */ /* 0x040fe200000010ff */
[----:B------:R-:W-:Y:S04]  /*df20*/  FADD.FTZ R127, R154, R127 ;  /* 0x0000007f9a7f7221 */ /* 0x000fe80000010000 */
[----:B------:R-:W-:Y:S02]  /*df30*/  FADD.FTZ R180, R180, R127 ;  /* 0x0000007fb4b47221 */ /* 0x000fe40000010000 */
[C---:B-1----:R-:W-:Y:S01]  /*df40*/  HMMA.16816.F32.BF16 R4, R52.reuse, R56, R4 ;  /* 0x000000383404723c */ /* 0x042fe20000041804 */
[----:B------:R-:W-:Y:S02]  /*df50*/  MUFU.EX2 R56, R94 ;  /* 0x0000005e00387308 */ /* 0x000fe40000000800 */
[----:B------:R-:W-:Y:S05]  /*df60*/  FADD.FTZ R155, R155, R180 ;  /* 0x000000b49b9b7221 */ /* 0x000fea0000010000 */
[C---:B------:R-:W-:Y:S03]  /*df70*/  HMMA.16816.F32.BF16 R8, R52.reuse, R58, R8 ;  /* 0x0000003a3408723c */ /* 0x040fe60000041808 */
[----:B------:R-:W1:Y:S05]  /*df80*/  MUFU.EX2 R57, R93 ;  /* 0x0000005d00397308 */ /* 0x000e6a0000000800 */
[C---:B------:R-:W-:Y:S05]  /*df90*/  HMMA.16816.F32.BF16 R12, R52.reuse, R64, R12 ;  /* 0x00000040340c723c */ /* 0x040fea000004180c */
[----:B------:R4:W-:Y:S03]  /*dfa0*/  MUFU.EX2 R58, R92 ;  /* 0x0000005c003a7308 */ /* 0x0009e60000000800 */
[C---:B------:R-:W-:Y:S07]  /*dfb0*/  HMMA.16816.F32.BF16 R16, R52.reuse, R66, R16 ;  /* 0x000000423410723c */ /* 0x040fee0000041810 */
[----:B------:R-:W5:Y:S01]  /*dfc0*/  MUFU.EX2 R59, R126 ;  /* 0x0000007e003b7308 */ /* 0x000f620000000800 */
[C---:B------:R-:W-:Y:S01]  /*dfd0*/  HMMA.16816.F32.BF16 R20, R52.reuse, R72, R20 ;  /* 0x000000483414723c */ /* 0x040fe20000041814 */
[----:B----4-:R-:W4:Y:S07]  /*dfe0*/  LDSM.16.MT88.4 R92, [R119+0xcc00] ;  /* 0x00cc0000775c783b */ /* 0x010f2e0000004200 */
[C---:B------:R-:W-:Y:S08]  /*dff0*/  HMMA.16816.F32.BF16 R24, R52.reuse, R74, R24 ;  /* 0x0000004a3418723c */ /* 0x040ff00000041818 */
[C---:B--2---:R-:W-:Y:S03]  /*e000*/  HMMA.16816.F32.BF16 R28, R52.reuse, R68, R28 ;  /* 0x00000044341c723c */ /* 0x044fe6000004181c */
[----:B------:R-:W-:Y:S02]  /*e010*/  F2FP.BF16.F32.PACK_AB R68, R209, R200 ;  /* 0x000000c8d144723e */ /* 0x000fe400000010ff */
[----:B-1----:R-:W-:Y:S01]  /*e020*/  F2FP.BF16.F32.PACK_AB R69, R57, R56 ;  /* 0x000000383945723e */ /* 0x002fe200000010ff */
[----:B------:R-:W-:Y:S02]  /*e030*/  FADD.FTZ R56, R56, R155 ;  /* 0x0000009b38387221 */ /* 0x000fe40000010000 */
[C---:B------:R-:W-:Y:S03]  /*e040*/  HMMA.16816.F32.BF16 R32, R52.reuse, R70, R32 ;  /* 0x000000463420723c */ /* 0x040fe60000041820 */
[----:B------:R-:W-:Y:S01]  /*e050*/  F2FP.BF16.F32.PACK_AB R70, R211, R202 ;  /* 0x000000cad346723e */ /* 0x000fe200000010ff */
[----:B------:R-:W-:Y:S01]  /*e060*/  FADD.FTZ R57, R57, R56 ;  /* 0x0000003839397221 */ /* 0x000fe20000010000 */
[----:B-----5:R-:W-:Y:S03]  /*e070*/  F2FP.BF16.F32.PACK_AB R71, R59, R58 ;  /* 0x0000003a3b47723e */ /* 0x020fe600000010ff */
[C---:B------:R-:W-:Y:S03]  /*e080*/  HMMA.16816.F32.BF16 R36, R52.reuse, R76, R36 ;  /* 0x0000004c3424723c */ /* 0x040fe60000041824 */
[----:B------:R-:W-:Y:S05]  /*e090*/  FADD.FTZ R58, R58, R57 ;  /* 0x000000393a3a7221 */ /* 0x000fea0000010000 */
[C---:B------:R-:W-:Y:S01]  /*e0a0*/  HMMA.16816.F32.BF16 R40, R52.reuse, R78, R40 ;  /* 0x0000004e3428723c */ /* 0x040fe20000041828 */
[----:B------:R-:W1:Y:S07]  /*e0b0*/  LDSM.16.MT88.4 R76, [R119+0xec00] ;  /* 0x00ec0000774c783b */ /* 0x000e6e0000004200 */
[C---:B---3--:R-:W-:Y:S08]  /*e0c0*/  HMMA.16816.F32.BF16 R44, R52.reuse, R60, R44 ;  /* 0x0000003c342c723c */ /* 0x048ff0000004182c */
[----:B------:R-:W-:Y:S08]  /*e0d0*/  HMMA.16816.F32.BF16 R48, R52, R62, R48 ;  /* 0x0000003e3430723c */ /* 0x000ff00000041830 */
[C---:B------:R-:W-:Y:S01]  /*e0e0*/  HMMA.16816.F32.BF16 R112, R68.reuse, R108, R4 ;  /* 0x0000006c4470723c */ /* 0x040fe20000041804 */
[----:B------:R-:W2:Y:S07]  /*e0f0*/  LDSM.16.MT88.4 R4, [R116+0xec00] ;  /* 0x00ec00007404783b */ /* 0x000eae0000004200 */
        /* <DEDUP_REMOVED lines=9> */
[C---:B----4-:R-:W-:Y:S03]  /*e190*/  HMMA.16816.F32.BF16 R96, R68.reuse, R92, R20 ;  /* 0x0000005c4460723c */ /* 0x050fe60000041814 */
[----:B------:R-:W-:Y:S01]  /*e1a0*/  FADD.FTZ R200, R200, R3 ;  /* 0x00000003c8c87221 */ /* 0x000fe20000010000 */
[----:B------:R-:W-:Y:S01]  /*e1b0*/  MOV R3, R0 ;  /* 0x0000000000037202 */ /* 0x000fe20000000f00 */
[----:B------:R-:W-:Y:S02]  /*e1c0*/  FADD.FTZ R178, R59, R58 ;  /* 0x0000003a3bb27221 */ /* 0x000fe40000010000 */
[----:B------:R-:W-:Y:S01]  /*e1d0*/  FADD.FTZ R209, R209, R200 ;  /* 0x000000c8d1d17221 */ /* 0x000fe20000010000 */
[C---:B------:R-:W-:Y:S03]  /*e1e0*/  HMMA.16816.F32.BF16 R92, R68.reuse, R94, R24 ;  /* 0x0000005e445c723c */ /* 0x040fe60000041818 */
[----:B------:R-:W-:Y:S04]  /*e1f0*/  FADD.FTZ R202, R202, R209 ;  /* 0x000000d1caca7221 */ /* 0x000fe80000010000 */
[----:B------:R-:W-:Y:S01]  /*e200*/  FADD.FTZ R177, R211, R202 ;  /* 0x000000cad3b17221 */ /* 0x000fe20000010000 */
[C---:B------:R-:W-:Y:S08]  /*e210*/  HMMA.16816.F32.BF16 R88, R68.reuse, R84, R28 ;  /* 0x000000544458723c */ /* 0x040ff0000004181c */
[C---:B------:R-:W-:Y:S08]  /*e220*/  HMMA.16816.F32.BF16 R84, R68.reuse, R86, R32 ;  /* 0x000000564454723c */ /* 0x040ff00000041820 */
[C---:B-1----:R-:W-:Y:S08]  /*e230*/  HMMA.16816.F32.BF16 R80, R68.reuse, R76, R36 ;  /* 0x0000004c4450723c */ /* 0x042ff00000041824 */
[C---:B------:R-:W-:Y:S08]  /*e240*/  HMMA.16816.F32.BF16 R76, R68.reuse, R78, R40 ;  /* 0x0000004e444c723c */ /* 0x040ff00000041828 */
[C---:B--2---:R-:W-:Y:S08]  /*e250*/  HMMA.16816.F32.BF16 R72, R68.reuse, R4, R44 ;  /* 0x000000044448723c */ /* 0x044ff0000004182c */
[----:B------:R-:W-:Y:S01]  /*e260*/  HMMA.16816.F32.BF16 R68, R68, R6, R48 ;  /* 0x000000064444723c */ /* 0x000fe20000041830 */
[----:B------:R-:W-:Y:S08]  /*e270*/  @!UPT UIADD3 URZ, UPT, UPT, URZ, URZ, URZ ;  /* 0x000000fffffff290 */ /* 0x000ff0000fffe0ff */
[----:B------:R-:W-:Y:S11]  /*e280*/  @P1 BRA `(.L_x_2285) ;  /* 0xffffffc000f41947 */ /* 0x000ff6000383ffff */
.L_x_2281:
[----:B------:R-:W1:Y:S01]  /*e290*/  SHFL.BFLY PT, R4, R177, 0x2, 0x1f ;  /* 0x0c401f00b1047f89 */ /* 0x000e6200000e0000 */
[C---:B------:R-:W-:Y:S01]  /*e2a0*/  SHF.L.U32 R6, R166.reuse, 0x1, RZ ;  /* 0x00000001a6067819 */ /* 0x040fe200000006ff */
[----:B------:R-:W2:Y:S01]  /*e2b0*/  S2UR UR6, SR_CTAID.Y ;  /* 0x00000000000679c3 */ /* 0x000ea20000002600 */
[----:B------:R-:W-:Y:S01]  /*e2c0*/  SHF.L.U32 R7, R166, 0x4, RZ ;  /* 0x00000004a6077819 */ /* 0x000fe200000006ff */
[----:B------:R-:W3:Y:S01]  /*e2d0*/  SHFL.BFLY PT, R5, R178, 0x2, 0x1f ;  /* 0x0c401f00b2057f89 */ /* 0x000ee200000e0000 */
[----:B------:R-:W-:Y:S01]  /*e2e0*/  LOP3.LUT R6, R6, 0x6, RZ, 0xc0, !PT ;  /* 0x0000000606067812 */ /* 0x000fe200078ec0ff */
[----:B------:R-:W4:Y:S01]  /*e2f0*/  LDCU UR4, c[0x0][0x44c] ;  /* 0x00008980ff0477ac */ /* 0x000f220008000800 */
[----:B------:R-:W-:Y:S01]  /*e300*/  SHF.L.U32 R40, R166, 0x2, RZ ;  /* 0x00000002a6287819 */ /* 0x000fe200000006ff */
[----:B------:R-:W5:Y:S01]  /*e310*/  S2R R52, SR_TID.X ;  /* 0x0000000000347919 */ /* 0x000f620000002100 */
[----:B------:R-:W-:Y:S01]  /*e320*/  LOP3.LUT R7, R6, 0x3e00, R7, 0xf8, !PT ;  /* 0x00003e0006077812 */ /* 0x000fe200078ef807 */
[----:B------:R-:W2:Y:S01]  /*e330*/  LDC.64 R44, c[0x0][0x430] ;  /* 0x00010c00ff2c7b82 */ /* 0x000ea20000000a00 */
[--C-:B------:R-:W-:Y:S01]  /*e340*/  LOP3.LUT R6, R167, 0xc0, R168.reuse, 0xf8, !PT ;  /* 0x000000c0a7067812 */ /* 0x100fe200078ef8a8 */
[----:B------:R-:W-:Y:S01]  /*e350*/  BSSY.RECONVERGENT B0, `(.L_x_2286) ;  /* 0x0000091000007945 */ /* 0x000fe20003800200 */
[----:B------:R-:W-:-:S02]  /*e360*/  LOP3.LUT R11, R7, 0x20, R168, 0xf8, !PT ;  /* 0x00000020070b7812 */ /* 0x000fc400078ef8a8 */
[----:B------:R-:W-:Y:S02]  /*e370*/  SHF.L.U32 R10, R166, 0x2, RZ ;  /* 0x00000002a60a7819 */ /* 0x000fe400000006ff */
[----:B------:R-:W-:Y:S02]  /*e380*/  LOP3.LUT R6, R11, R6, RZ, 0xfc, !PT ;  /* 0x000000060b067212 */ /* 0x000fe400078efcff */
[----:B------:R-:W-:Y:S02]  /*e390*/  LOP3.LUT R10, R10, 0xd8, RZ, 0xc0, !PT ;  /* 0x000000d80a0a7812 */ /* 0x000fe400078ec0ff */
[----:B------:R-:W-:Y:S01]  /*e3a0*/  LEA R6, R6, UR5, 0x2 ;  /* 0x0000000506067c11 */ /* 0x000fe2000f8e10ff */
[----:B------:R-:W-:Y:S01]  /*e3b0*/  BAR.SYNC.DEFER_BLOCKING 0x0 ;  /* 0x0000000000007b1d */ /* 0x000fe20000010000 */
[----:B------:R-:W-:Y:S01]  /*e3c0*/  LOP3.LUT P2, RZ, R166, 0x3, RZ, 0xc0, !PT ;  /* 0x00000003a6ff7812 */ /* 0x000fe2000784c0ff */
[----:B-1----:R-:W-:Y:S01]  /*e3d0*/  FADD.FTZ R3, R4, R177 ;  /* 0x000000b104037221 */ /* 0x002fe20000010000 */
[----:B------:R-:W-:Y:S01]  /*e3e0*/  MOV R46, 0xff800000 ;  /* 0xff800000002e7802 */ /* 0x000fe20000000f00 */
[----:B---3--:R-:W-:-:S03]  /*e3f0*/  FADD.FTZ R4, R5, R178 ;  /* 0x000000b205047221 */ /* 0x008fc60000010000 */
        /* <DEDUP_REMOVED lines=9> */
[----:B------:R-:W-:Y:S02]  /*e490*/  FSETP.NE.FTZ.AND P1, PT, R42, RZ, PT ;  /* 0x000000ff2a00720b */ /* 0x000fe40003f35000 */
[----:B------:R-:W-:Y:S02]  /*e4a0*/  LOP3.LUT R4, R3, 0xf00, R40, 0xf8, !PT ;  /* 0x00000f0003047812 */ /* 0x000fe400078ef828 */
[----:B------:R-:W-:-:S02]  /*e4b0*/  FSETP.NE.FTZ.AND P0, PT, R41, RZ, PT ;  /* 0x000000ff2900720b */ /* 0x000fc40003f15000 */
[--C-:B------:R-:W-:Y:S01]  /*e4c0*/  SHF.R.U32.HI R3, RZ, 0x1, R166.reuse ;  /* 0x00000001ff037819 */ /* 0x100fe200000116a6 */
[----:B------:R-:W2:Y:S01]  /*e4d0*/  MUFU.RCP R5, R41 ;  /* 0x0000002900057308 */ /* 0x000ea20000001000 */
[----:B------:R-:W-:Y:S02]  /*e4e0*/  LOP3.LUT R4, R4, 0x20, R9, 0xf8, !PT ;  /* 0x0000002004047812 */ /* 0x000fe400078ef809 */
[----:B------:R-:W-:Y:S02]  /*e4f0*/  LOP3.LUT R9, R10, 0x18, R3, 0x78, !PT ;  /* 0x000000180a097812 */ /* 0x000fe400078e7803 */
[----:B------:R-:W-:Y:S01]  /*e500*/  SHF.R.U32.HI R166, RZ, 0x2, R166 ;  /* 0x00000002ffa67819 */ /* 0x000fe200000116a6 */
[----:B------:R-:W3:Y:S01]  /*e510*/  @P1 LDC R47, c[0x0][0x458] ;  /* 0x00011600ff2f1b82 */ /* 0x000ee20000000800 */
[----:B------:R-:W-:Y:S01]  /*e520*/  LOP3.LUT R4, R4, R9, RZ, 0xfc, !PT ;  /* 0x0000000904047212 */ /* 0x000fe200078efcff */
[----:B------:R-:W5:Y:S01]  /*e530*/  @P1 MUFU.LG2 R42, R42 ;  /* 0x0000002a002a1308 */ /* 0x000f620000000c00 */
[----:B-1----:R-:W-:-:S02]  /*e540*/  FSEL R7, R8, 1, P1 ;  /* 0x3f80000008077808 */ /* 0x002fc40000800000 */
[----:B------:R-:W-:Y:S01]  /*e550*/  LEA R53, R4, UR5, 0x2 ;  /* 0x0000000504357c11 */ /* 0x000fe2000f8e10ff */
[----:B------:R-:W1:Y:S01]  /*e560*/  LDCU UR5, c[0x0][0x3e0] ;  /* 0x00007c00ff0577ac */ /* 0x000e620008000800 */
[----:B------:R-:W-:Y:S01]  /*e570*/  LOP3.LUT R3, R3, 0x30, RZ, 0xc0, !PT ;  /* 0x0000003003037812 */ /* 0x000fe200078ec0ff */
        /* <DEDUP_REMOVED lines=53> */
[----:B------:R-:W4:Y:S01]  /*e8d0*/  @P0 LDC R43, c[0x0][0x458] ;  /* 0x00011600ff2b0b82 */ /* 0x000f220000000800 */
[-C--:B------:R-:W-:Y:S01]  /*e8e0*/  IADD3 R7, PT, PT, R6, -R5.reuse, RZ ;  /* 0x8000000506077210 */ /* 0x080fe20007ffe0ff */
[----:B------:R2:W-:Y:S01]  /*e8f0*/  STS.64 [R6+0x400], R114 ;  /* 0x0004007206007388 */ /* 0x0005e20000000a00 */
[----:B------:R-:W-:Y:S01]  /*e900*/  IADD3 R5, PT, PT, R8, -R5, RZ ;  /* 0x8000000508057210 */ /* 0x000fe20007ffe0ff */
[----:B------:R-:W2:Y:S01]  /*e910*/  @P0 MUFU.LG2 R41, R41 ;  /* 0x0000002900290308 */ /* 0x000ea20000000c00 */
[----:B-1----:R-:W-:Y:S01]  /*e920*/  IMAD R169, R44, UR5, R169 ;  /* 0x000000052ca97c24 */ /* 0x002fe2000f8e02a9 */
[----:B------:R1:W-:Y:S01]  /*e930*/  STS.64 [R8+0x20], R108 ;  /* 0x0000206c08007388 */ /* 0x0003e20000000a00 */
[----:B------:R-:W-:Y:S01]  /*e940*/  MOV R44, 0xff800000 ;  /* 0xff800000002c7802 */ /* 0x000fe20000000f00 */
[----:B-----5:R-:W-:Y:S01]  /*e950*/  @P1 FMUL.FTZ R49, R42, 0.69314718246459960938 ;  /* 0x3f3172182a311820 */ /* 0x020fe20000410000 */
[----:B------:R-:W-:Y:S01]  /*e960*/  IMAD R45, R169, R45, R170 ;  /* 0x0000002da92d7224 */ /* 0x000fe200078e02aa */
[----:B------:R1:W-:Y:S01]  /*e970*/  STS.64 [R8+0x420], R110 ;  /* 0x0004206e08007388 */ /* 0x0003e20000000a00 */
[----:B------:R-:W-:Y:S01]  /*e980*/  LOP3.LUT R166, R3, 0x7, R166, 0xf8, !PT ;  /* 0x0000000703a67812 */ /* 0x000fe200078ef8a6 */
[----:B---3--:R-:W-:-:S02]  /*e990*/  @P1 FFMA.FTZ R46, R2, R47, R49 ;  /* 0x0000002f022e1223 */ /* 0x008fc40000010031 */
[----:B------:R1:W-:Y:S04]  /*e9a0*/  STS.64 [R7+0x40], R104 ;  /* 0x0000406807007388 */ /* 0x0003e80000000a00 */
[----:B------:R1:W-:Y:S01]  /*e9b0*/  STS.64 [R7+0x440], R106 ;  /* 0x0004406a07007388 */ /* 0x0003e20000000a00 */
[----:B--2---:R-:W-:-:S03]  /*e9c0*/  @P0 FMUL.FTZ R51, R41, 0.69314718246459960938 ;  /* 0x3f31721829330820 */ /* 0x004fc60000410000 */
[----:B------:R1:W-:Y:S01]  /*e9d0*/  STS.64 [R5+0x60], R100 ;  /* 0x0000606405007388 */ /* 0x0003e20000000a00 */
[----:B----4-:R-:W-:-:S03]  /*e9e0*/  @P0 FFMA.FTZ R44, R0, R43, R51 ;  /* 0x0000002b002c0223 */ /* 0x010fc60000010033 */
        /* <DEDUP_REMOVED lines=19> */
[----:B------:R1:W2:Y:S04]  /*eb20*/  LDS.128 R36, [R53] ;  /* 0x0000000035247984 */ /* 0x0002a80000000c00 */
        /* <DEDUP_REMOVED lines=10> */
[C---:B------:R-:W-:Y:S01]  /*ebd0*/  VIADD R42, R166.reuse, 0x8 ;  /* 0x00000008a62a7836 */ /* 0x040fe20000000000 */
[C---:B------:R-:W-:Y:S02]  /*ebe0*/  IADD3 R2, P0, PT, R45.reuse, R166, RZ ;  /* 0x000000a62d027210 */ /* 0x040fe40007f1e0ff */
[-C--:B------:R-:W-:Y:S02]  /*ebf0*/  ISETP.GE.AND P2, PT, R166, R159.reuse, PT ;  /* 0x0000009fa600720c */ /* 0x080fe40003f46270 */
[----:B------:R-:W-:Y:S02]  /*ec00*/  ISETP.GE.AND P1, PT, R42, R159, PT ;  /* 0x0000009f2a00720c */ /* 0x000fe40003f26270 */
[----:B------:R-:W-:Y:S02]  /*ec10*/  LEA.HI.X.SX32 R45, R45, RZ, 0x1, P0 ;  /* 0x000000ff2d2d7211 */ /* 0x000fe400000f0eff */
[----:B-----5:R-:W-:-:S04]  /*ec20*/  LEA R42, P0, R2, UR4, 0x2 ;  /* 0x00000004022a7c11 */ /* 0x020fc8000f8010ff */
[----:B------:R-:W-:-:S05]  /*ec30*/  LEA.HI.X R43, R2, UR5, R45, 0x2, P0 ;  /* 0x00000005022b7c11 */ /* 0x000fca00080f142d */
[----:B------:R1:W-:Y:S04]  /*ec40*/  @!P2 STG.E desc[UR16][R42.64], R46 ;  /* 0x0000002e2a00a986 */ /* 0x0003e8000c101910 */
[----:B------:R1:W-:Y:S02]  /*ec50*/  @!P1 STG.E desc[UR16][R42.64+0x20], R44 ;  /* 0x0000202c2a009986 */ /* 0x0003e4000c101910 */
.L_x_2287:
[----:B------:R-:W-:Y:S05]  /*ec60*/  BSYNC.RECONVERGENT B0 ;  /* 0x0000000000007941 */ /* 0x000fea0003800200 */
.L_x_2286:
[----:B------:R-:W5:Y:S01]  /*ec70*/  LDCU.64 UR4, c[0x0][0x3f8] ;  /* 0x00007f00ff0477ac */ /* 0x000f620008000a00 */
[----:B------:R-:W-:Y:S01]  /*ec80*/  LOP3.LUT R3, R40, 0x1c, RZ, 0xc0, !PT ;  /* 0x0000001c28037812 */ /* 0x000fe200078ec0ff */
[----:B------:R2:W4:Y:S01]  /*ec90*/  LDS.128 R48, [R53+0x1800] ;  /* 0x0018000035307984 */ /* 0x0005220000000c00 */
        /* <DEDUP_REMOVED lines=14> */
[----:B--2---:R2:W-:Y:S04]  /*ed80*/  @!P3 STG.E.128 desc[UR16][R2.64], R36 ;  /* 0x000000240200b986 */ /* 0x0045e8000c101d10 */
        /* <DEDUP_REMOVED lines=8> */
[----:B-1----:R-:W-:Y:S05]  /*ee10*/  @P0 EXIT ;  /* 0x000000000000094d */ /* 0x002fea0003800000 */
[----:B------:R-:W-:Y:S04]  /*ee20*/  STG.E.128 desc[UR16][R2.64+0x4800], R48 ;  /* 0x0048003002007986 */ /* 0x000fe8000c101d10 */
[----:B------:R-:W-:Y:S04]  /*ee30*/  STG.E.128 desc[UR16][R2.64+0x4880], R44 ;  /* 0x0048802c02007986 */ /* 0x000fe8000c101d10 */
[----:B------:R-:W-:Y:S01]  /*ee40*/  STG.E.128 desc[UR16][R2.64+0x4900], R40 ;  /* 0x0049002802007986 */ /* 0x000fe2000c101d10 */
[----:B------:R-:W-:Y:S05]  /*ee50*/  EXIT ;  /* 0x000000000000794d */ /* 0x000fea0003800000 */
.L_x_2288:
        /* <DEDUP_REMOVED lines=10> */
.L_x_5497:


//--------------------- .text._ZN5flash24flash_fwd_splitkv_kernelI23Flash_fwd_kernel_traitsILi96ELi64ELi128ELi4ELb0ELb0EN7cutlass10bfloat16_tE19Flash_kernel_traitsILi96ELi64ELi128ELi4ES3_EELb1ELb0ELb1ELb0ELb0ELb0ELb1ELb0EEEvNS_16Flash_fwd_paramsE --------------------------
	.section	.text._ZN5flash24flash_fwd_splitkv_kernelI23Flash_fwd_kernel_traitsILi96ELi64ELi128ELi4ELb0ELb0EN7cutlass10bfloat16_tE19Flash_kernel_traitsILi96ELi64ELi128ELi4ES3_EELb1ELb0ELb1ELb0ELb0ELb0ELb1ELb0EEEvNS_16Flash_fwd_paramsE,"ax",@progbits
	.align	128
        .global         _ZN5flash24flash_fwd_splitkv_kernelI23Flash_fwd_kernel_traitsILi96ELi64ELi128ELi4ELb0ELb0EN7cutlass10bfloat16_tE19Flash_kernel_traitsILi96ELi64ELi128ELi4ES3_EELb1ELb0ELb1ELb0ELb0ELb0ELb1ELb0EEEvNS_16Flash_fwd_paramsE
        .type           _ZN5flash24flash_fwd_splitkv_kernelI23Flash_fwd_kernel_traitsILi96ELi64ELi128ELi4ELb0ELb0EN7cutlass10bfloat16_tE19Flash_kernel_traitsILi96ELi64ELi128ELi4ES3_EELb1ELb0ELb1ELb0ELb0ELb0ELb1ELb0EEEvNS_16Flash_fwd_paramsE,@function
        .size           _ZN5flash24flash_fwd_splitkv_kernelI23Flash_fwd_kernel_traitsILi96ELi64ELi128ELi4ELb0ELb0EN7cutlass10bfloat16_tE19Flash_kernel_traitsILi96ELi64ELi128ELi4ES3_EELb1ELb0ELb1ELb0ELb0ELb0ELb1ELb0EEEvNS_16Flash_fwd_paramsE,(.L_x_5498 - _ZN5flash24flash_fwd_splitkv_kernelI23Flash_fwd_kernel_traitsILi96ELi64ELi128ELi4ELb0ELb0EN7cutlass10bfloat16_tE19Flash_kernel_traitsILi96ELi64ELi128ELi4ES3_EELb1ELb0ELb1ELb0ELb0ELb0ELb1ELb0EEEvNS_16Flash_fwd_paramsE)
        .other          _ZN5flash24flash_fwd_splitkv_kernelI23Flash_fwd_kernel_traitsILi96ELi64ELi128ELi4ELb0ELb0EN7cutlass10bfloat16_tE19Flash_kernel_traitsILi96ELi64ELi128ELi4ES3_EELb1ELb0ELb1ELb0ELb0ELb0ELb1ELb0EEEvNS_16Flash_fwd_paramsE,@"STO_CUDA_ENTRY STV_DEFAULT"
_ZN5flash24flash_fwd_splitkv_kernelI23Flash_fwd_kernel_traitsILi96ELi64ELi128ELi4ELb0ELb0EN7cutlass10bfloat16_tE19Flash_kernel_traitsILi96ELi64ELi128ELi4ES3_EELb1ELb0ELb1ELb0ELb0ELb0ELb1ELb0EEEvNS_16Flash_fwd_paramsE:
.text._ZN5flash24flash_fwd_splitkv_kernelI23Flash_fwd_kernel_traitsILi96ELi64ELi128ELi4ELb0ELb0EN7cutlass10bfloat16_tE19Flash_kernel_traitsILi96ELi64ELi128ELi4ES3_EELb1ELb0ELb1ELb0ELb0ELb0ELb1ELb0EEEvNS_16Flash_fwd_paramsE:
[----:B------:R-:W-:Y:S08]  /*0000*/  LDC R1, c[0x0][0x37c] ;  /* 0x0000df00ff017b82 */ /* 0x000ff00000000800 */
[----:B------:R-:W1:Y:S01]  /*0010*/  LDC R9, c[0x0][0x3e0] ;  /* 0x0000f800ff097b82 */ /* 0x000e620000000800 */
[----:B------:R-:W2:Y:S01]  /*0020*/  S2R R184, SR_CTAID.Z ;  /* 0x0000000000b87919 */ /* 0x000ea20000002700 */
        /* <DEDUP_REMOVED lines=10> */
[----:B-1----:R-:W-:Y:S02]  /*00d0*/  IMAD.MOV R0, RZ, RZ, -R3 ;  /* 0x000000ffff007224 */ /* 0x002fe400078e0a03 */
[----:B------:R-:W-:Y:S02]  /*00e0*/  IMAD.MOV.U32 R2, RZ, RZ, RZ ;  /* 0x000000ffff027224 */ /* 0x000fe400078e00ff */
        /* <DEDUP_REMOVED lines=13> */
[-C--:B------:R-:W-:Y:S01]  /*01c0*/  ISETP.GE.U32.AND P2, PT, R0, R9.reuse, PT ;  /* 0x000000090000720c */ /* 0x080fe20003f46070 */
[----:B------:R-:W-:Y:S01]  /*01d0*/  IMAD.MOV.U32 R0, RZ, RZ, -0x1 ;  /* 0xffffffffff007424 */ /* 0x000fe200078e00ff */
[----:B------:R-:W-:Y:S02]  /*01e0*/  ISETP.NE.AND.EX P0, PT, R3, RZ, PT, P0 ;  /* 0x000000ff0300720c */ /* 0x000fe40003f05300 */
[----:B------:R-:W1:Y:S09]  /*01f0*/  LDC.64 R2, c[0x0][0x468] ;  /* 0x00011a00ff027b82 */ /* 0x000e720000000a00 */
[----:B------:R-:W-:Y:S01]  /*0200*/  @P2 VIADD R181, R181, 0x1 ;  /* 0x00000001b5b52836 */ /* 0x000fe20000000000 */
[----:B------:R-:W-:-:S02]  /*0210*/  @!P1 LOP3.LUT R181, RZ, R9, RZ, 0x33, !PT ;  /* 0x00000009ffb59212 */ /* 0x000fc400078e33ff */
[----:B------:R-:W-:-:S03]  /*0220*/  ISETP.NE.U32.AND P2, PT, RZ, UR4, PT ;  /* 0x00000004ff007c0c */ /* 0x000fc6000bf45070 */
[----:B--2---:R-:W-:Y:S01]  /*0230*/  IMAD.WIDE.U32 R16, R181, 0x4, R4 ;  /* 0x00000004b5107825 */ /* 0x004fe200078e0004 */
[----:B------:R-:W-:-:S04]  /*0240*/  ISETP.NE.AND.EX P2, PT, RZ, UR5, PT, P2 ;  /* 0x00000005ff007c0c */ /* 0x000fc8000bf45320 */
[----:B----4-:R-:W2:Y:S04]  /*0250*/  @P0 LDG.E R0, desc[UR16][R16.64] ;  /* 0x0000001010000981 */ /* 0x010ea8000c1e1900 */
[----:B------:R1:W2:Y:S01]  /*0260*/  @P4 LDG.E R15, desc[UR16][R16.64+0x4] ;  /* 0x00000410100f4981 */ /* 0x0002a2000c1e1900 */
[----:B------:R-:W-:Y:S01]  /*0270*/  IMAD.SHL.U32 R7, R181, 0x4, RZ ;  /* 0x00000004b5077824 */ /* 0x000fe200078e00ff */
[----:B------:R-:W-:Y:S01]  /*0280*/  SHF.R.U32.HI R6, RZ, 0x1e, R181 ;  /* 0x0000001eff067819 */ /* 0x000fe200000116b5 */
[----:B------:R-:W-:-:S03]  /*0290*/  IMAD.MOV.U32 R4, RZ, RZ, RZ ;  /* 0x000000ffff047224 */ /* 0x000fc600078e00ff */
[C---:B------:R-:W-:Y:S02]  /*02a0*/  @P2 IADD3 R10, P0, PT, R7.reuse, UR4, RZ ;  /* 0x00000004070a2c10 */ /* 0x040fe4000ff1e0ff */
[----:B------:R-:W-:Y:S02]  /*02b0*/  @P3 IADD3 R12, P1, PT, R7, UR6, RZ ;  /* 0x00000006070c3c10 */ /* 0x000fe4000ff3e0ff */
[C---:B------:R-:W-:Y:S02]  /*02c0*/  @P2 IADD3.X R11, PT, PT, R6.reuse, UR5, RZ, P0, !PT ;  /* 0x00000005060b2c10 */ /* 0x040fe400087fe4ff */
[----:B------:R-:W-:-:S04]  /*02d0*/  @P3 IADD3.X R13, PT, PT, R6, UR7, RZ, P1, !PT ;  /* 0x00000007060d3c10 */ /* 0x000fc80008ffe4ff */
[----:B------:R-:W5:Y:S04]  /*02e0*/  @P2 LDG.E R11, desc[UR16][R10.64] ;  /* 0x000000100a0b2981 */ /* 0x000f68000c1e1900 */
[----:B------:R3:W5:Y:S01]  /*02f0*/  @P3 LDG.E R4, desc[UR16][R12.64] ;  /* 0x000000100c043981 */ /* 0x000762000c1e1900 */
[----:B-1----:R-:W-:Y:S01]  /*0300*/  IADD3 R16, P0, PT, R7, R2, RZ ;  /* 0x0000000207107210 */ /* 0x002fe20007f1e0ff */
[----:B------:R-:W1:Y:S01]  /*0310*/  S2R R21, SR_CTAID.X ;  /* 0x0000000000157919 */ /* 0x000e620000002500 */
[----:B------:R-:W4:Y:S03]  /*0320*/  LDCU.U8 UR4, c[0x0][0x532] ;  /* 0x0000a640ff0477ac */ /* 0x000f260008000000 */
[----:B------:R-:W-:Y:S01]  /*0330*/  IMAD.X R17, R6, 0x1, R3, P0 ;  /* 0x0000000106117824 */ /* 0x000fe200000e0603 */
[----:B------:R-:W-:Y:S01]  /*0340*/  ISETP.NE.U32.AND P0, PT, R2, RZ, PT ;  /* 0x000000ff0200720c */ /* 0x000fe20003f05070 */
[----:B---3--:R-:W3:Y:S03]  /*0350*/  @!P4 LDC R13, c[0x0][0x434] ;  /* 0x00010d00ff0dcb82 */ /* 0x008ee60000000800 */
[----:B------:R-:W-:-:S02]  /*0360*/  ISETP.NE.AND.EX P0, PT, R3, RZ, PT, P0 ;  /* 0x000000ff0300720c */ /* 0x000fc40003f05300 */
[----:B----4-:R-:W-:Y:S02]  /*0370*/  ISETP.NE.AND P1, PT, RZ, UR4, PT ;  /* 0x00000004ff007c0c */ /* 0x010fe4000bf25270 */
[----:B------:R-:W-:-:S04]  /*0380*/  ISETP.EQ.U32.AND P3, PT, R2, RZ, PT ;  /* 0x000000ff0200720c */ /* 0x000fc80003f62070 */
[----:B------:R-:W-:Y:S01]  /*0390*/  ISETP.EQ.OR.EX P3, PT, R3, RZ, !P1, P3 ;  /* 0x000000ff0300720c */ /* 0x000fe20004f62730 */
[----:B------:R-:W-:Y:S02]  /*03a0*/  IMAD.MOV.U32 R5, RZ, RZ, -0x1 ;  /* 0xffffffffff057424 */ /* 0x000fe400078e00ff */
[----:B-1----:R-:W-:-:S10]  /*03b0*/  IMAD.SHL.U32 R180, R21, 0x40, RZ ;  /* 0x0000004015b47824 */ /* 0x002fd400078e00ff */
[----:B------:R1:W5:Y:S01]  /*03c0*/  @!P3 LDG.E R5, desc[UR16][R16.64] ;  /* 0x000000101005b981 */ /* 0x000362000c1e1900 */
[----:B--2---:R-:W-:Y:S02]  /*03d0*/  @P4 IMAD.IADD R13, R15, 0x1, -R0 ;  /* 0x000000010f0d4824 */ /* 0x004fe400078e0a00 */
[----:B------:R-:W2:Y:S03]  /*03e0*/  @!P0 LDC R15, c[0x0][0x438] ;  /* 0x00010e00ff0f8b82 */ /* 0x000ea60000000800 */
[----:B---3--:R-:W-:Y:S01]  /*03f0*/  ISETP.GT.AND P3, PT, R13, R180, PT ;  /* 0x000000b40d00720c */ /* 0x008fe20003f64270 */
[----:B-1----:R-:W-:-:S12]  /*0400*/  @!P0 BRA `(.L_x_2289) ;  /* 0x00000000000c8947 */ /* 0x002fd80003800000 */
[----:B------:R-:W2:Y:S02]  /*0410*/  @P1 LDG.E R2, desc[UR16][R16.64+0x4] ;  /* 0x0000041010021981 */ /* 0x000ea4000c1e1900 */
[----:B--2--5:R-:W-:-:S06]  /*0420*/  @P1 IADD3 R15, PT, PT, R2, -R5, RZ ;  /* 0x80000005020f1210 */ /* 0x024fcc0007ffe0ff */
[----:B------:R1:W5:Y:S02]  /*0430*/  @!P1 LDG.E R15, desc[UR16][R16.64] ;  /* 0x00000010100f9981 */ /* 0x000364000c1e1900 */
.L_x_2289:
[----:B------:R-:W-:Y:S05]  /*0440*/  @!P3 EXIT ;  /* 0x000000000000b94d */ /* 0x000fea0003800000 */
[----:B------:R-:W3:Y:S01]  /*0450*/  LDC R10, c[0x0][0x374] ;  /* 0x0000dd00ff0a7b82 */ /* 0x000ee20000000800 */
[----:B------:R-:W4:Y:S01]  /*0460*/  LDCU UR14, c[0x0][0x508] ;  /* 0x0000a100ff0e77ac */ /* 0x000f220008000800 */
[----:B------:R-:W2:Y:S01]  /*0470*/  S2R R165, SR_TID.X ;  /* 0x0000000000a57919 */ /* 0x000ea20000002100 */
[----:B------:R-:W-:-:S04]  /*0480*/  IMAD.MOV R185, RZ, RZ, -R181 ;  /* 0x000000ffffb97224 */ /* 0x000fc800078e0ab5 */
[----:B------:R-:W-:Y:S01]  /*0490*/  IMAD R184, R9, R185, R184 ;  /* 0x000000b909b87224 */ /* 0x000fe200078e02b8 */
[----:B------:R-:W4:Y:S08]  /*04a0*/  LDC R2, c[0x0][0x438] ;  /* 0x00010e00ff027b82 */ /* 0x000f300000000800 */
[----:B-1----:R-:W1:Y:S01]  /*04b0*/  @!P2 LDC R16, c[0x0][0x43c] ;  /* 0x00010f00ff10ab82 */ /* 0x002e620000000800 */
[----:B---3--:R-:W-:-:S02]  /*04c0*/  IABS R14, R10 ;  /* 0x0000000a000e7213 */ /* 0x008fc40000000000 */
[----:B------:R-:W-:Y:S02]  /*04d0*/  IABS R19, R10 ;  /* 0x0000000a00137213 */ /* 0x000fe40000000000 */
[----:B------:R-:W3:Y:S03]  /*04e0*/  I2F.RP R8, R14 ;  /* 0x0000000e00087306 */ /* 0x000ee60000209400 */
[----:B------:R-:W-:Y:S02]  /*04f0*/  IMAD.MOV R19, RZ, RZ, -R19 ;  /* 0x000000ffff137224 */ /* 0x000fe400078e0a13 */
[----:B----4-:R-:W-:-:S05]  /*0500*/  VIADD R2, R2, 0x7f ;  /* 0x0000007f02027836 */ /* 0x010fca0000000000 */
[----:B------:R-:W-:-:S04]  /*0510*/  SHF.R.S32.HI R17, RZ, 0x1f, R2 ;  /* 0x0000001fff117819 */ /* 0x000fc80000011402 */
[----:B------:R-:W-:Y:S01]  /*0520*/  LEA.HI R17, R17, R2, RZ, 0x7 ;  /* 0x0000000211117211 */ /* 0x000fe200078f38ff */
[----:B---3--:R-:W3:Y:S03]  /*0530*/  MUFU.RCP R22, R8 ;  /* 0x0000000800167308 */ /* 0x008ee60000001000 */
[----:B------:R-:W-:-:S05]  /*0540*/  LEA.HI.SX32 R17, R17, R10, 0x19 ;  /* 0x0000000a11117211 */ /* 0x000fca00078fcaff */
[----:B------:R-:W-:Y:S02]  /*0550*/  VIADD R17, R17, 0xffffffff ;  /* 0xffffffff11117836 */ /* 0x000fe40000000000 */
[----:B---3--:R-:W-:-:S03]  /*0560*/  VIADD R22, R22, 0xffffffe ;  /* 0x0ffffffe16167836 */ /* 0x008fc60000000000 */
[----:B------:R-:W-:Y:S02]  /*0570*/  IABS R8, R17 ;  /* 0x0000001100087213 */ /* 0x000fe40000000000 */
[----:B------:R-:W-:Y:S01]  /*0580*/  LOP3.LUT R17, R17, R10, RZ, 0x3c, !PT ;  /* 0x0000000a11117212 */ /* 0x000fe200078e3cff */
[----:B------:R-:W3:Y:S03]  /*0590*/  F2I.FTZ.U32.TRUNC.NTZ R23, R22 ;  /* 0x0000001600177305 */ /* 0x000ee6000021f000 */
[----:B------:R-:W-:Y:S01]  /*05a0*/  ISETP.GE.AND P0, PT, R17, RZ, PT ;  /* 0x000000ff1100720c */ /* 0x000fe20003f06270 */
[----:B---3--:R-:W-:Y:S02]  /*05b0*/  IMAD.MOV R3, RZ, RZ, -R23 ;  /* 0x000000ffff037224 */ /* 0x008fe400078e0a17 */
[----:B------:R-:W-:Y:S02]  /*05c0*/  IMAD.MOV.U32 R22, RZ, RZ, RZ ;  /* 0x000000ffff167224 */ /* 0x000fe400078e00ff */
[----:B------:R-:W-:-:S04]  /*05d0*/  IMAD R3, R3, R14, RZ ;  /* 0x0000000e03037224 */ /* 0x000fc800078e02ff */
[----:B------:R-:W-:-:S06]  /*05e0*/  IMAD.HI.U32 R3, R23, R3, R22 ;  /* 0x0000000317037227 */ /* 0x000fcc00078e0016 */
[----:B------:R-:W-:Y:S02]  /*05f0*/  IMAD.HI.U32 R12, R3, R8, RZ ;  /* 0x00000008030c7227 */ /* 0x000fe400078e00ff */
[----:B------:R-:W3:Y:S02]  /*0600*/  @!P2 LDC.64 R2, c[0x0][0x488] ;  /* 0x00012200ff02ab82 */ /* 0x000ee40000000a00 */
[----:B------:R-:W-:Y:S02]  /*0610*/  IMAD R19, R12, R19, R8 ;  /* 0x000000130c137224 */ /* 0x000fe400078e0208 */
[----:B------:R-:W4:Y:S03]  /*0620*/  S2R R8, SR_CTAID.Y ;  /* 0x0000000000087919 */ /* 0x000f260000002600 */
[----:B------:R-:W-:-:S13]  /*0630*/  ISETP.GT.U32.AND P1, PT, R14, R19, PT ;  /* 0x000000130e00720c */ /* 0x000fda0003f24070 */
[----:B------:R-:W-:Y:S02]  /*0640*/  @!P1 IMAD.IADD R19, R19, 0x1, -R14 ;  /* 0x0000000113139824 */ /* 0x000fe400078e0a0e */
[----:B------:R-:W-:Y:S01]  /*0650*/  @!P1 VIADD R12, R12, 0x1 ;  /* 0x000000010c0c9836 */ /* 0x000fe20000000000 */
[----:B------:R-:W-:Y:S02]  /*0660*/  ISETP.NE.AND P1, PT, R10, RZ, PT ;  /* 0x000000ff0a00720c */ /* 0x000fe40003f25270 */
[----:B---3--:R-:W-:Y:S01]  /*0670*/  @!P2 ISETP.NE.U32.AND P3, PT, R2, RZ, PT ;  /* 0x000000ff0200a20c */ /* 0x008fe20003f65070 */
[----:B------:R-:W-:Y:S01]  /*0680*/  VIADD R2, R21, 0x1 ;  /* 0x0000000115027836 */ /* 0x000fe20000000000 */
[----:B------:R-:W-:Y:S02]  /*0690*/  ISETP.GE.U32.AND P4, PT, R19, R14, PT ;  /* 0x0000000e1300720c */ /* 0x000fe40003f86070 */
[----:B------:R-:W-:Y:S01]  /*06a0*/  @!P2 ISETP.NE.AND.EX P3, PT, R3, RZ, PT, P3 ;  /* 0x000000ff0300a20c */ /* 0x000fe20003f65330 */
[----:B-----5:R-:W-:-:S02]  /*06b0*/  @P2 IMAD.IADD R3, R11, 0x1, -R4 ;  /* 0x000000010b032824 */ /* 0x020fc400078e0a04 */
[----:B------:R-:W-:Y:S01]  /*06c0*/  IMAD R11, R2, 0x40, -R13 ;  /* 0x00000040020b7824 */ /* 0x000fe200078e0a0d */
[----:B-1----:R-:W-:-:S04]  /*06d0*/  @!P2 SEL R16, R16, RZ, P3 ;  /* 0x000000ff1010a207 */ /* 0x002fc80001800000 */
[----:B--2---:R-:W-:-:S03]  /*06e0*/  @!P2 IADD3 R3, PT, PT, R16, R15, -R4 ;  /* 0x0000000f1003a210 */ /* 0x004fc60007ffe804 */
[----:B------:R-:W-:Y:S02]  /*06f0*/  @P4 VIADD R12, R12, 0x1 ;  /* 0x000000010c0c4836 */ /* 0x000fe40000000000 */
[----:B------:R-:W-:Y:S02]  /*0700*/  VIADD R14, R3, 0x7f ;  /* 0x0000007f030e7836 */ /* 0x000fe40000000000 */
[----:B------:R-:W-:Y:S01]  /*0710*/  @!P0 IMAD.MOV R12, RZ, RZ, -R12 ;  /* 0x000000ffff0c8224 */ /* 0x000fe200078e0a0c */
[----:B------:R-:W-:Y:S02]  /*0720*/  @!P1 LOP3.LUT R12, RZ, R10, RZ, 0x33, !PT ;  /* 0x0000000aff0c9212 */ /* 0x000fe400078e33ff */
[----:B------:R-:W-:Y:S02]  /*0730*/  IADD3 R2, PT, PT, R14, UR14, R11 ;  /* 0x0000000e0e027c10 */ /* 0x000fe4000fffe00b */
[----:B------:R-:W-:Y:S01]  /*0740*/  SHF.R.S32.HI R15, RZ, 0x1f, R14 ;  /* 0x0000001fff0f7819 */ /* 0x000fe2000001140e */
[----:B----4-:R-:W-:Y:S01]  /*0750*/  IMAD R170, R12, R8, RZ ;  /* 0x000000080caa7224 */ /* 0x010fe200078e02ff */
[----:B------:R-:W-:-:S02]  /*0760*/  SHF.R.S32.HI R11, RZ, 0x1f, R2 ;  /* 0x0000001fff0b7819 */ /* 0x000fc40000011402 */
[----:B------:R-:W-:Y:S02]  /*0770*/  LEA.HI R10, R15, R14, RZ, 0x7 ;  /* 0x0000000e0f0a7211 */ /* 0x000fe400078f38ff */
[----:B------:R-:W-:Y:S02]  /*0780*/  LEA.HI R11, R11, R2, RZ, 0x7 ;  /* 0x000000020b0b7211 */ /* 0x000fe400078f38ff */
[----:B------:R-:W-:Y:S02]  /*0790*/  SHF.R.S32.HI R15, RZ, 0x7, R10 ;  /* 0x00000007ff0f7819 */ /* 0x000fe4000001140a */
[----:B------:R-:W-:Y:S02]  /*07a0*/  SHF.R.S32.HI R11, RZ, 0x7, R11 ;  /* 0x00000007ff0b7819 */ /* 0x000fe4000001140b */
[----:B------:R-:W-:-:S04]  /*07b0*/  VIADDMNMX R12, R170, R12, R15, PT ;  /* 0x0000000caa0c7246 */ /* 0x000fc8000380010f */
[----:B------:R-:W-:-:S04]  /*07c0*/  VIMNMX R135, PT, PT, R12, R11, PT ;  /* 0x0000000b0c877248 */ /* 0x000fc80003fe0100 */
[----:B------:R-:W-:-:S13]  /*07d0*/  ISETP.GE.AND P0, PT, R170, R135, PT ;  /* 0x00000087aa00720c */ /* 0x000fda0003f06270 */
[----:B------:R-:W-:Y:S05]  /*07e0*/  @!P0 BRA `(.L_x_2290) ;  /* 0x0000000400c08947 */ /* 0x000fea0003800000 */
        /* <DEDUP_REMOVED lines=11> */
[----:B------:R-:W-:Y:S01]  /*08a0*/  VIADD R11, R165, 0x30 ;  /* 0x00000030a50b7836 */ /* 0x000fe20000000000 */
[----:B------:R-:W-:-:S02]  /*08b0*/  ISETP.GE.AND P1, PT, R15, R0, PT ;  /* 0x000000000f00720c */ /* 0x000fc40003f26270 */
[-C--:B------:R-:W-:Y:S02]  /*08c0*/  ISETP.GE.AND P5, PT, R13, R0.reuse, PT ;  /* 0x000000000d00720c */ /* 0x080fe40003fa6270 */
[----:B------:R-:W-:Y:S02]  /*08d0*/  ISETP.GE.AND P6, PT, R11, R0, PT ;  /* 0x000000000b00720c */ /* 0x000fe40003fc6270 */
[----:B------:R-:W-:Y:S01]  /*08e0*/  LOP3.LUT R12, R10, 0x40, RZ, 0xfc, !PT ;  /* 0x000000400a0c7812 */ /* 0x000fe200078efcff */
[----:B-1----:R-:W-:-:S04]  /*08f0*/  IMAD R2, R8, R2, R181 ;  /* 0x0000000208027224 */ /* 0x002fc800078e02b5 */
[----:B------:R-:W-:-:S04]  /*0900*/  IMAD R9, R2, R9, R184 ;  /* 0x0000000902097224 */ /* 0x000fc800078e02b8 */
[----:B------:R-:W-:Y:S02]  /*0910*/  IMAD R180, R9, R3, R180 ;  /* 0x0000000309b47224 */ /* 0x000fe400078e02b4 */
[----:B------:R-:W-:Y:S02]  /*0920*/  IMAD R9, R165, 0x60, R10 ;  /* 0x00000060a5097824 */ /* 0x000fe400078e020a */
        /* <DEDUP_REMOVED lines=14> */
.L_x_2292:
[----:B------:R-:W-:Y:S05]  /*0a10*/  BSYNC.RECONVERGENT B0 ;  /* 0x0000000000007941 */ /* 0x000fea0003800200 */
.L_x_2291:
        /* <DEDUP_REMOVED lines=18> */
.L_x_2294:
[----:B------:R-:W-:Y:S05]  /*0b40*/  BSYNC.RECONVERGENT B0 ;  /* 0x0000000000007941 */ /* 0x000fea0003800200 */
.L_x_2293:
        /* <DEDUP_REMOVED lines=18> */
.L_x_2296:
[----:B------:R-:W-:Y:S05]  /*0c70*/  BSYNC.RECONVERGENT B0 ;  /* 0x0000000000007941 */ /* 0x000fea0003800200 */
.L_x_2295:
        /* <DEDUP_REMOVED lines=18> */
.L_x_2298:
[----:B------:R-:W-:Y:S05]  /*0da0*/  BSYNC.RECONVERGENT B0 ;  /* 0x0000000000007941 */ /* 0x000fea0003800200 */
.L_x_2297:
        /* <DEDUP_REMOVED lines=20> */
.L_x_2290:
        /* <DEDUP_REMOVED lines=11> */
.L_x_2299:
[----:B------:R-:W-:Y:S05]  /*0fa0*/  BRA.U !UP1, `(.L_x_2300) ;  /* 0x0000000509987547 */ /* 0x000fea000b800000 */
[----:B------:R-:W2:Y:S01]  /*0fb0*/  LDC R11, c[0x0][0x4f0] ;  /* 0x00013c00ff0b7b82 */ /* 0x000ea20000000800 */
[----:B------:R-:W-:Y:S01]  /*0fc0*/  LEA R16, R135, 0xffffff80, 0x7 ;  /* 0xffffff8087107811 */ /* 0x000fe200078e38ff */
[----:B------:R-:W3:Y:S03]  /*0fd0*/  LDCU.64 UR4, c[0x0][0x4e8] ;  /* 0x00009d00ff0477ac */ /* 0x000ee60008000a00 */
[----:B-----5:R-:W-:Y:S01]  /*0fe0*/  IABS R2, R16 ;  /* 0x0000001000027213 */ /* 0x020fe20000000000 */
[----:B------:R-:W4:Y:S01]  /*0ff0*/  LDCU.64 UR6, c[0x0][0x3a0] ;  /* 0x00007400ff0677ac */ /* 0x000f220008000a00 */
[----:B------:R-:W4:Y:S01]  /*1000*/  LDCU.64 UR12, c[0x0][0x3b8] ;  /* 0x00007700ff0c77ac */ /* 0x000f220008000a00 */
[----:B------:R-:W4:Y:S01]  /*1010*/  LDCU.64 UR10, c[0x0][0x3c0] ;  /* 0x00007800ff0a77ac */ /* 0x000f220008000a00 */
[----:B--2---:R-:W-:-:S04]  /*1020*/  IABS R5, R11 ;  /* 0x0000000b00057213 */ /* 0x004fc80000000000 */
[----:B-1----:R-:W1:Y:S08]  /*1030*/  I2F.RP R8, R5 ;  /* 0x0000000500087306 */ /* 0x002e700000209400 */
[----:B-1----:R-:W1:Y:S02]  /*1040*/  MUFU.RCP R6, R8 ;  /* 0x0000000800067308 */ /* 0x002e640000001000 */
[----:B-1----:R-:W-:-:S06]  /*1050*/  IADD3 R6, PT, PT, R6, 0xffffffe, RZ ;  /* 0x0ffffffe06067810 */ /* 0x002fcc0007ffe0ff */
[----:B------:R-:W1:Y:S02]  /*1060*/  F2I.FTZ.U32.TRUNC.NTZ R7, R6 ;  /* 0x0000000600077305 */ /* 0x000e64000021f000 */
[----:B-1----:R-:W-:Y:S01]  /*1070*/  IMAD.MOV R4, RZ, RZ, -R7 ;  /* 0x000000ffff047224 */ /* 0x002fe200078e0a07 */
        /* <DEDUP_REMOVED lines=16> */
[----:B------:R-:W1:Y:S01]  /*1180*/  LDC R5, c[0x0][0x3e8] ;  /* 0x0000fa00ff057b82 */ /* 0x000e620000000800 */
[----:B------:R-:W2:Y:S05]  /*1190*/  LDCU.64 UR4, c[0x0][0x3a8] ;  /* 0x00007500ff0477ac */ /* 0x000eaa0008000a00 */
[----:B------:R-:W-:Y:S01]  /*11a0*/  @P0 VIADD R9, R9, 0x1 ;  /* 0x0000000109090836 */ /* 0x000fe20000000000 */
[----:B------:R-:W-:-:S04]  /*11b0*/  LEA R182, P0, R4, UR8, 0x2 ;  /* 0x0000000804b67c11 */ /* 0x000fc8000f8010ff */
[----:B------:R-:W-:Y:S02]  /*11c0*/  LEA.HI.X R183, R4, UR9, R183, 0x2, P0 ;  /* 0x0000000904b77c11 */ /* 0x000fe400080f14b7 */
[----:B------:R-:W-:Y:S02]  /*11d0*/  @!P1 IADD3 R9, PT, PT, -R9, RZ, RZ ;  /* 0x000000ff09099210 */ /* 0x000fe40007ffe1ff */
[----:B------:R-:W-:-:S05]  /*11e0*/  @!P2 LOP3.LUT R9, RZ, R11, RZ, 0x33, !PT ;  /* 0x0000000bff09a212 */ /* 0x000fca00078e33ff */
[----:B------:R-:W-:-:S05]  /*11f0*/  IMAD.WIDE R18, R9, 0x4, R182 ;  /* 0x0000000409127825 */ /* 0x000fca00078e02b6 */
[----:B------:R-:W3:Y:S01]  /*1200*/  LDG.E R10, desc[UR16][R18.64] ;  /* 0x00000010120a7981 */ /* 0x000ee2000c1e1900 */
[----:B-1----:R-:W-:Y:S02]  /*1210*/  IABS R2, R5 ;  /* 0x0000000500027213 */ /* 0x002fe40000000000 */
[----:B------:R-:W-:Y:S02]  /*1220*/  IADD3 R9, PT, PT, -R9, RZ, RZ ;  /* 0x000000ff09097210 */ /* 0x000fe40007ffe1ff */
[----:B------:R-:W1:Y:S01]  /*1230*/  I2F.RP R7, R2 ;  /* 0x0000000200077306 */ /* 0x000e620000209400 */
[----:B----4-:R-:W-:Y:S02]  /*1240*/  MOV R132, UR12 ;  /* 0x0000000c00847c02 */ /* 0x010fe40008000f00 */
[----:B------:R-:W-:Y:S01]  /*1250*/  IMAD R16, R11, R9, R16 ;  /* 0x000000090b107224 */ /* 0x000fe200078e0210 */
[----:B------:R-:W-:-:S04]  /*1260*/  MOV R133, UR13 ;  /* 0x0000000d00857c02 */ /* 0x000fc80008000f00 */
[----:B-1----:R-:W1:Y:S02]  /*1270*/  MUFU.RCP R14, R7 ;  /* 0x00000007000e7308 */ /* 0x002e640000001000 */
[----:B-1----:R-:W-:-:S06]  /*1280*/  VIADD R14, R14, 0xffffffe ;  /* 0x0ffffffe0e0e7836 */ /* 0x002fcc0000000000 */
[----:B------:R-:W1:Y:S02]  /*1290*/  F2I.FTZ.U32.TRUNC.NTZ R15, R14 ;  /* 0x0000000e000f7305 */ /* 0x000e64000021f000 */
[----:B-1----:R-:W-:Y:S01]  /*12a0*/  IADD3 R4, PT, PT, RZ, -R15, RZ ;  /* 0x8000000fff047210 */ /* 0x002fe20007ffe0ff */
[----:B------:R-:W-:-:S04]  /*12b0*/  IMAD.MOV.U32 R14, RZ, RZ, RZ ;  /* 0x000000ffff0e7224 */ /* 0x000fc800078e00ff */
[----:B------:R-:W-:Y:S01]  /*12c0*/  IMAD R6, R4, R2, RZ ;  /* 0x0000000204067224 */ /* 0x000fe200078e02ff */
[----:B------:R-:W-:-:S03]  /*12d0*/  IABS R4, R184 ;  /* 0x000000b800047213 */ /* 0x000fc60000000000 */
[----:B------:R-:W-:Y:S01]  /*12e0*/  IMAD.HI.U32 R15, R15, R6, R14 ;  /* 0x000000060f0f7227 */ /* 0x000fe200078e000e */
[----:B------:R-:W-:-:S05]  /*12f0*/  MOV R6, R4 ;  /* 0x0000000400067202 */ /* 0x000fca0000000f00 */
[----:B------:R-:W-:-:S04]  /*1300*/  IMAD.HI.U32 R4, R15, R6, RZ ;  /* 0x000000060f047227 */ /* 0x000fc800078e00ff */
[----:B------:R-:W-:-:S04]  /*1310*/  IMAD.MOV R7, RZ, RZ, -R4 ;  /* 0x000000ffff077224 */ /* 0x000fc800078e0a04 */
[----:B------:R-:W-:Y:S02]  /*1320*/  IMAD R7, R2, R7, R6 ;  /* 0x0000000702077224 */ /* 0x000fe400078e0206 */
[----:B------:R-:W-:-:S03]  /*1330*/  IMAD.U32 R6, RZ, RZ, UR10 ;  /* 0x0000000aff067e24 */ /* 0x000fc6000f8e00ff */
[----:B------:R-:W-:-:S13]  /*1340*/  ISETP.GT.U32.AND P1, PT, R2, R7, PT ;  /* 0x000000070200720c */ /* 0x000fda0003f24070 */
        /* <DEDUP_REMOVED lines=9> */
[----:B------:R-:W-:-:S05]  /*13e0*/  SHF.R.S32.HI R5, RZ, 0x1f, R16 ;  /* 0x0000001fff057819 */ /* 0x000fca0000011410 */
[----:B------:R-:W-:Y:S01]  /*13f0*/  IMAD R8, R5, R6, RZ ;  /* 0x0000000605087224 */ /* 0x000fe200078e02ff */
[----:B---3--:R-:W-:Y:S01]  /*1400*/  SHF.R.S32.HI R7, RZ, 0x1f, R10 ;  /* 0x0000001fff077819 */ /* 0x008fe2000001140a */
[----:B------:R-:W-:-:S04]  /*1410*/  IMAD.WIDE.U32 R14, R10, UR6, RZ ;  /* 0x000000060a0e7c25 */ /* 0x000fc8000f8e00ff */
[C---:B------:R-:W-:Y:S02]  /*1420*/  IMAD R17, R7.reuse, UR6, RZ ;  /* 0x0000000607117c24 */ /* 0x040fe4000f8e02ff */
[----:B--2---:R-:W-:Y:S02]  /*1430*/  IMAD R7, R7, UR4, RZ ;  /* 0x0000000407077c24 */ /* 0x004fe4000f8e02ff */
[C---:B------:R-:W-:Y:S02]  /*1440*/  IMAD R18, R10.reuse, UR7, R17 ;  /* 0x000000070a127c24 */ /* 0x040fe4000f8e0211 */
[C---:B------:R-:W-:Y:S02]  /*1450*/  IMAD R7, R10.reuse, UR5, R7 ;  /* 0x000000050a077c24 */ /* 0x040fe4000f8e0207 */
[----:B------:R-:W-:Y:S01]  /*1460*/  IMAD.WIDE.U32 R10, R10, UR4, RZ ;  /* 0x000000040a0a7c25 */ /* 0x000fe2000f8e00ff */
[----:B------:R-:W1:Y:S03]  /*1470*/  LDCU.128 UR4, c[0x0][0x3d0] ;  /* 0x00007a00ff0477ac */ /* 0x000e660008000c00 */
[----:B------:R-:W-:Y:S01]  /*1480*/  IMAD.IADD R19, R15, 0x1, R18 ;  /* 0x000000010f137824 */ /* 0x000fe200078e0212 */
[----:B------:R-:W-:Y:S01]  /*1490*/  MOV R18, R14 ;  /* 0x0000000e00127202 */ /* 0x000fe20000000f00 */
[----:B------:R-:W-:Y:S01]  /*14a0*/  IMAD R14, R5, R132, RZ ;  /* 0x00000084050e7224 */ /* 0x000fe200078e02ff */
[----:B------:R-:W-:Y:S01]  /*14b0*/  IADD3 R11, PT, PT, R11, R7, RZ ;  /* 0x000000070b0b7210 */ /* 0x000fe20007ffe0ff */
[----:B------:R-:W-:-:S02]  /*14c0*/  IMAD.U32 R7, RZ, RZ, UR11 ;  /* 0x0000000bff077e24 */ /* 0x000fc4000f8e00ff */
[C---:B------:R-:W-:Y:S02]  /*14d0*/  IMAD R14, R16.reuse, R133, R14 ;  /* 0x00000085100e7224 */ /* 0x040fe400078e020e */
[----:B------:R-:W-:-:S04]  /*14e0*/  IMAD.WIDE.U32 R18, R16, R132, R18 ;  /* 0x0000008410127225 */ /* 0x000fc800078e0012 */
[C---:B------:R-:W-:Y:S01]  /*14f0*/  IMAD R8, R16.reuse, R7, R8 ;  /* 0x0000000710087224 */ /* 0x040fe200078e0208 */
[----:B------:R-:W-:Y:S01]  /*1500*/  IADD3 R15, PT, PT, R19, R14, RZ ;  /* 0x0000000e130f7210 */ /* 0x000fe20007ffe0ff */
[----:B------:R-:W-:Y:S01]  /*1510*/  IMAD.WIDE.U32 R16, R16, R6, R10 ;  /* 0x0000000610107225 */ /* 0x000fe200078e000a */
[----:B------:R-:W-:-:S03]  /*1520*/  SHF.R.S32.HI R11, RZ, 0x1f, R4 ;  /* 0x0000001fff0b7819 */ /* 0x000fc60000011404 */
[----:B------:R-:W-:Y:S01]  /*1530*/  IMAD.MOV.U32 R14, RZ, RZ, R18 ;  /* 0x000000ffff0e7224 */ /* 0x000fe200078e0012 */
[----:B------:R-:W-:Y:S01]  /*1540*/  IADD3 R9, PT, PT, R17, R8, RZ ;  /* 0x0000000811097210 */ /* 0x000fe20007ffe0ff */
[C---:B-1----:R-:W-:Y:S01]  /*1550*/  IMAD R5, R11.reuse, UR4, RZ ;  /* 0x000000040b057c24 */ /* 0x042fe2000f8e02ff */
[----:B------:R-:W-:Y:S01]  /*1560*/  MOV R8, R16 ;  /* 0x0000001000087202 */ /* 0x000fe20000000f00 */
        /* <DEDUP_REMOVED lines=10> */
.L_x_2300:
[----:B------:R-:W-:-:S13]  /*1610*/  ISETP.NE.AND P0, PT, R5, -0x1, PT ;  /* 0xffffffff0500780c */ /* 0x000fda0003f05270 */
        /* <DEDUP_REMOVED lines=13> */
[----:B------:R-:W-:Y:S05]  /*16f0*/  BRA `(.L_x_2303) ;  /* 0x0000000000187947 */ /* 0x000fea0003800000 */
.L_x_2302:
[----:B------:R-:W2:Y:S01]  /*1700*/  LDC.64 R132, c[0x0][0x3b8] ;  /* 0x0000ee00ff847b82 */ /* 0x000ea20000000a00 */
[----:B------:R-:W-:-:S05]  /*1710*/  IADD3 R6, PT, PT, R4, R5, RZ ;  /* 0x0000000504067210 */ /* 0x000fca0007ffe0ff */
[C---:B--2---:R-:W-:Y:S02]  /*1720*/  IMAD R17, R6.reuse, R133, RZ ;  /* 0x0000008506117224 */ /* 0x044fe400078e02ff */
[----:B------:R-:W-:-:S05]  /*1730*/  IMAD.WIDE.U32 R6, R6, R132, RZ ;  /* 0x0000008406067225 */ /* 0x000fca00078e00ff */
[----:B------:R-:W-:Y:S02]  /*1740*/  IADD3 R17, PT, PT, R7, R17, RZ ;  /* 0x0000001107117210 */ /* 0x000fe40007ffe0ff */
[----:B------:R-:W-:Y:S02]  /*1750*/  MOV R16, R6 ;  /* 0x0000000600107202 */ /* 0x000fe40000000f00 */
.L_x_2303:
        /* <DEDUP_REMOVED lines=14> */
.L_x_2304:
[----:B------:R-:W2:Y:S01]  /*1840*/  LDC.64 R6, c[0x0][0x3c0] ;  /* 0x0000f000ff067b82 */ /* 0x000ea20000000a00 */
[----:B------:R-:W-:-:S05]  /*1850*/  IADD3 R4, PT, PT, R4, R5, RZ ;  /* 0x0000000504047210 */ /* 0x000fca0007ffe0ff */
[C---:B--2---:R-:W-:Y:S02]  /*1860*/  IMAD R19, R4.reuse, R7, RZ ;  /* 0x0000000704137224 */ /* 0x044fe400078e02ff */
[----:B------:R-:W-:-:S05]  /*1870*/  IMAD.WIDE.U32 R4, R4, R6, RZ ;  /* 0x0000000604047225 */ /* 0x000fca00078e00ff */
[----:B------:R-:W-:Y:S02]  /*1880*/  IADD3 R19, PT, PT, R5, R19, RZ ;  /* 0x0000001305137210 */ /* 0x000fe40007ffe0ff */
[----:B------:R-:W-:-:S07]  /*1890*/  MOV R18, R4 ;  /* 0x0000000400127202 */ /* 0x000fce0000000f00 */
.L_x_2305:
[----:B------:R-:W2:Y:S01]  /*18a0*/  LDC R11, c[0x0][0x3e8] ;  /* 0x0000fa00ff0b7b82 */ /* 0x000ea20000000800 */
[----:B------:R-:W-:Y:S02]  /*18b0*/  CS2R R182, SRZ ;  /* 0x0000000000b67805 */ /* 0x000fe4000001ff00 */
[----:B--2--5:R-:W-:-:S04]  /*18c0*/  IABS R2, R11 ;  /* 0x0000000b00027213 */ /* 0x024fc80000000000 */
        /* <DEDUP_REMOVED lines=8> */
[----:B------:R-:W-:Y:S02]  /*1950*/  IMAD.HI.U32 R5, R9, R5, R8 ;  /* 0x0000000509057227 */ /* 0x000fe400078e0008 */
[----:B------:R-:W1:Y:S04]  /*1960*/  LDC.64 R8, c[0x0][0x3d8] ;  /* 0x0000f600ff087b82 */ /* 0x000e680000000a00 */
        /* <DEDUP_REMOVED lines=9> */
[----:B------:R-:W-:Y:S02]  /*1a00*/  ISETP.GE.U32.AND P2, PT, R5, R2, PT ;  /* 0x000000020500720c */ /* 0x000fe40003f46070 */
[----:B------:R-:W2:Y:S01]  /*1a10*/  LDC.64 R4, c[0x0][0x3d0] ;  /* 0x0000f400ff047b82 */ /* 0x000ea20000000a00 */
[----:B------:R-:W-:-:S04]  /*1a20*/  LEA R2, R135, 0xffffff80, 0x7 ;  /* 0xffffff8087027811 */ /* 0x000fc800078e38ff */
[----:B------:R-:W-:Y:S01]  /*1a30*/  SHF.R.S32.HI R15, RZ, 0x1f, R2 ;  /* 0x0000001fff0f7819 */ /* 0x000fe20000011402 */
[----:B------:R-:W-:-:S04]  /*1a40*/  IMAD.WIDE.U32 R16, R2, R132, R16 ;  /* 0x0000008402107225 */ /* 0x000fc800078e0010 */
[C---:B------:R-:W-:Y:S01]  /*1a50*/  IMAD R10, R15.reuse, R132, RZ ;  /* 0x000000840f0a7224 */ /* 0x040fe200078e02ff */
[----:B------:R-:W-:Y:S01]  /*1a60*/  @P2 IADD3 R14, PT, PT, R14, 0x1, RZ ;  /* 0x000000010e0e2810 */ /* 0x000fe20007ffe0ff */
[-C--:B------:R-:W-:Y:S02]  /*1a70*/  IMAD R12, R15, R6.reuse, RZ ;  /* 0x000000060f0c7224 */ /* 0x080fe400078e02ff */
[----:B------:R-:W-:Y:S01]  /*1a80*/  IMAD R15, R2, R133, R10 ;  /* 0x00000085020f7224 */ /* 0x000fe200078e020a */
[----:B------:R-:W-:Y:S01]  /*1a90*/  @!P1 IADD3 R14, PT, PT, -R14, RZ, RZ ;  /* 0x000000ff0e0e9210 */ /* 0x000fe20007ffe1ff */
[C---:B------:R-:W-:Y:S01]  /*1aa0*/  IMAD.WIDE.U32 R18, R2.reuse, R6, R18 ;  /* 0x0000000602127225 */ /* 0x040fe200078e0012 */
[----:B------:R-:W-:Y:S02]  /*1ab0*/  @!P0 LOP3.LUT R14, RZ, R11, RZ, 0x33, !PT ;  /* 0x0000000bff0e8212 */ /* 0x000fe400078e33ff */
[----:B------:R-:W-:Y:S01]  /*1ac0*/  IADD3 R17, PT, PT, R17, R15, RZ ;  /* 0x0000000f11117210 */ /* 0x000fe20007ffe0ff */
[----:B------:R-:W-:Y:S01]  /*1ad0*/  IMAD R12, R2, R7, R12 ;  /* 0x00000007020c7224 */ /* 0x000fe200078e020c */
[----:B------:R-:W-:-:S03]  /*1ae0*/  SHF.R.S32.HI R11, RZ, 0x1f, R14 ;  /* 0x0000001fff0b7819 */ /* 0x000fc6000001140e */
[----:B------:R-:W-:Y:S02]  /*1af0*/  IMAD.IADD R19, R19, 0x1, R12 ;  /* 0x0000000113137824 */ /* 0x000fe400078e020c */
[C---:B-1----:R-:W-:Y:S02]  /*1b00*/  IMAD R2, R11.reuse, R8, RZ ;  /* 0x000000080b027224 */ /* 0x042fe400078e02ff */
[----:B--2---:R-:W-:Y:S02]  /*1b10*/  IMAD R11, R11, R4, RZ ;  /* 0x000000040b0b7224 */ /* 0x004fe400078e02ff */
[----:B------:R-:W-:-:S04]  /*1b20*/  IMAD.WIDE.U32 R18, R14, R8, R18 ;  /* 0x000000080e127225 */ /* 0x000fc800078e0012 */
[C---:B------:R-:W-:Y:S02]  /*1b30*/  IMAD R2, R14.reuse, R9, R2 ;  /* 0x000000090e027224 */ /* 0x040fe400078e0202 */
[----:B------:R-:W-:-:S04]  /*1b40*/  IMAD.WIDE.U32 R16, R14, R4, R16 ;  /* 0x000000040e107225 */ /* 0x000fc800078e0010 */
[----:B------:R-:W-:Y:S01]  /*1b50*/  IMAD R5, R14, R5, R11 ;  /* 0x000000050e057224 */ /* 0x000fe200078e020b */
[----:B------:R-:W-:Y:S01]  /*1b60*/  MOV R14, R18 ;  /* 0x00000012000e7202 */ /* 0x000fe20000000f00 */
[----:B------:R-:W-:Y:S01]  /*1b70*/  IMAD.IADD R11, R19, 0x1, R2 ;  /* 0x00000001130b7824 */ /* 0x000fe200078e0202 */
[----:B------:R-:W-:Y:S02]  /*1b80*/  MOV R12, R16 ;  /* 0x00000010000c7202 */ /* 0x000fe40000000f00 */
[----:B------:R-:W-:-:S07]  /*1b90*/  IADD3 R2, PT, PT, R17, R5, RZ ;  /* 0x0000000511027210 */ /* 0x000fce0007ffe0ff */
.L_x_2301:
[----:B------:R-:W-:Y:S01]  /*1ba0*/  ISETP.NE.AND P0, PT, R0, -0x1, PT ;  /* 0xffffffff0000780c */ /* 0x000fe20003f05270 */
[C---:B------:R-:W-:Y:S01]  /*1bb0*/  IMAD.SHL.U32 R179, R165.reuse, 0x8, RZ ;  /* 0x00000008a5b37824 */ /* 0x040fe200078e00ff */
[----:B------:R-:W1:Y:S01]  /*1bc0*/  S2UR UR12, SR_CgaCtaId ;  /* 0x00000000000c79c3 */ /* 0x000e620000008800 */
[C---:B------:R-:W-:Y:S01]  /*1bd0*/  IMAD.SHL.U32 R128, R165.reuse, 0x20, RZ ;  /* 0x00000020a5807824 */ /* 0x040fe200078e00ff */
[----:B------:R-:W2:Y:S01]  /*1be0*/  LDCU.64 UR4, c[0x0][0x3c8] ;  /* 0x00007900ff0477ac */ /* 0x000ea20008000a00 */
[----:B------:R-:W-:Y:S01]  /*1bf0*/  IMAD.SHL.U32 R10, R165, 0x4, RZ ;  /* 0x00000004a50a7824 */ /* 0x000fe200078e00ff */
[----:B------:R-:W-:Y:S01]  /*1c00*/  LOP3.LUT R178, R179, 0x18, RZ, 0xc0, !PT ;  /* 0x00000018b3b27812 */ /* 0x000fe200078ec0ff */
[----:B------:R-:W-:Y:S01]  /*1c10*/  IMAD.IADD R169, R13, 0x1, -R180 ;  /* 0x000000010da97824 */ /* 0x000fe200078e0ab4 */
[----:B------:R-:W-:Y:S01]  /*1c20*/  LOP3.LUT R15, R128, 0xc0, RZ, 0xc0, !PT ;  /* 0x000000c0800f7812 */ /* 0x000fe200078ec0ff */
[----:B------:R-:W3:Y:S01]  /*1c30*/  LDCU.64 UR10, c[0x0][0x388] ;  /* 0x00007100ff0a77ac */ /* 0x000ee20008000a00 */
[----:B------:R-:W-:Y:S01]  /*1c40*/  SHF.R.U32.HI R18, RZ, 0x2, R165 ;  /* 0x00000002ff127819 */ /* 0x000fe200000116a5 */
[----:B------:R-:W-:Y:S01]  /*1c50*/  IMAD.MOV.U32 R19, RZ, RZ, RZ ;  /* 0x000000ffff137224 */ /* 0x000fe200078e00ff */
[----:B------:R-:W-:Y:S01]  /*1c60*/  LOP3.LUT R10, R15, 0x18, R10, 0xf8, !PT ;  /* 0x000000180f0a7812 */ /* 0x000fe200078ef80a */
[----:B------:R-:W4:Y:S01]  /*1c70*/  @!P0 LDC.64 R8, c[0x0][0x398] ;  /* 0x0000e600ff088b82 */ /* 0x000f220000000a00 */
[----:B------:R-:W5:Y:S01]  /*1c80*/  LDCU.64 UR6, c[0x0][0x390] ;  /* 0x00007200ff0677ac */ /* 0x000f620008000a00 */
[----:B------:R-:W-:Y:S01]  /*1c90*/  SHF.R.S32.HI R185, RZ, 0x1f, R184 ;  /* 0x0000001fffb97819 */ /* 0x000fe200000114b8 */
[----:B------:R-:W-:Y:S01]  /*1ca0*/  BSSY.RECONVERGENT B0, `(.L_x_2306) ;  /* 0x0000047000007945 */ /* 0x000fe20003800200 */
[----:B------:R-:W-:Y:S01]  /*1cb0*/  IMAD.WIDE.U32 R20, R21, 0x40, R18 ;  /* 0x0000004015147825 */ /* 0x000fe200078e0012 */
[----:B------:R-:W-:-:S02]  /*1cc0*/  SHF.R.U32.HI R126, RZ, 0x3, R165 ;  /* 0x00000003ff7e7819 */ /* 0x000fc400000116a5 */
[C---:B------:R-:W-:Y:S01]  /*1cd0*/  LOP3.LUT R177, R178.reuse, 0x20, RZ, 0xfc, !PT ;  /* 0x00000020b2b17812 */ /* 0x040fe200078efcff */
[----:B------:R-:W2:Y:S01]  /*1ce0*/  @P0 LDC.64 R4, c[0x0][0x3b0] ;  /* 0x0000ec00ff040b82 */ /* 0x000ea20000000a00 */
[----:B------:R-:W-:Y:S01]  /*1cf0*/  LOP3.LUT R176, R178, 0x40, RZ, 0xfc, !PT ;  /* 0x00000040b2b07812 */ /* 0x000fe200078efcff */
[----:B----4-:R-:W-:-:S04]  /*1d00*/  @!P0 IMAD.WIDE.U32 R16, R181, R8, RZ ;  /* 0x00000008b5108225 */ /* 0x010fc800078e00ff */
[----:B------:R-:W-:Y:S02]  /*1d10*/  @!P0 IMAD R9, R181, R9, R17 ;  /* 0x00000009b5098224 */ /* 0x000fe400078e0211 */
[----:B--2---:R-:W-:-:S04]  /*1d20*/  @P0 IMAD.WIDE.U32 R22, R0, R4, RZ ;  /* 0x0000000400160225 */ /* 0x004fc800078e00ff */
[----:B------:R-:W-:Y:S01]  /*1d30*/  @!P0 IMAD.MOV.U32 R4, RZ, RZ, R16 ;  /* 0x000000ffff048224 */ /* 0x000fe200078e0010 */
[----:B------:R-:W-:Y:S01]  /*1d40*/  IADD3 R16, P1, PT, R178, R12, RZ ;  /* 0x0000000cb2107210 */ /* 0x000fe20007f3e0ff */
[----:B------:R-:W-:Y:S01]  /*1d50*/  @P0 IMAD R9, R0, R5, R23 ;  /* 0x0000000500090224 */ /* 0x000fe200078e0217 */
[----:B------:R-:W-:Y:S01]  /*1d60*/  LOP3.LUT R0, R179, 0xd8, RZ, 0xc0, !PT ;  /* 0x000000d8b3007812 */ /* 0x000fe200078ec0ff */
[----:B------:R-:W-:Y:S01]  /*1d70*/  @P0 IMAD.MOV.U32 R4, RZ, RZ, R22 ;  /* 0x000000ffff040224 */ /* 0x000fe200078e0016 */
[----:B------:R-:W-:Y:S01]  /*1d80*/  IADD3 R14, P0, PT, R178, R14, RZ ;  /* 0x0000000eb20e7210 */ /* 0x000fe20007f1e0ff */
[----:B------:R-:W-:Y:S01]  /*1d90*/  IMAD R23, R185, UR4, RZ ;  /* 0x00000004b9177c24 */ /* 0x000fe2000f8e02ff */
[----:B------:R-:W-:Y:S02]  /*1da0*/  IADD3.X R17, PT, PT, RZ, R2, RZ, P1, !PT ;  /* 0x00000002ff117210 */ /* 0x000fe40000ffe4ff */
[----:B------:R-:W-:Y:S01]  /*1db0*/  LOP3.LUT R0, R0, 0x18, R165, 0x78, !PT ;  /* 0x0000001800007812 */ /* 0x000fe200078e78a5 */
[----:B------:R-:W-:Y:S01]  /*1dc0*/  IMAD.X R15, RZ, RZ, R11, P0 ;  /* 0x000000ffff0f7224 */ /* 0x000fe200000e060b */
[----:B------:R-:W-:Y:S01]  /*1dd0*/  IADD3 R8, P0, PT, R178, R4, RZ ;  /* 0x00000004b2087210 */ /* 0x000fe20007f1e0ff */
[----:B------:R-:W-:Y:S01]  /*1de0*/  IMAD.WIDE.U32 R16, R18, R132, R16 ;  /* 0x0000008412107225 */ /* 0x000fe200078e0010 */
[----:B------:R-:W-:-:S02]  /*1df0*/  LOP3.LUT R179, R0, 0x1f20, R179, 0xf8, !PT ;  /* 0x00001f2000b37812 */ /* 0x000fc400078ef8b3 */
[----:B------:R-:W-:Y:S01]  /*1e00*/  SHF.L.U32 R5, R165, 0x4, RZ ;  /* 0x00000004a5057819 */ /* 0x000fe200000006ff */
[----:B------:R-:W-:Y:S01]  /*1e10*/  IMAD.X R9, RZ, RZ, R9, P0 ;  /* 0x000000ffff097224 */ /* 0x000fe200000e0609 */
[C---:B------:R-:W-:Y:S01]  /*1e20*/  ISETP.GE.AND P0, PT, R18.reuse, R169, PT ;  /* 0x000000a91200720c */ /* 0x040fe20003f06270 */
[----:B------:R-:W-:Y:S01]  /*1e30*/  IMAD.WIDE.U32 R14, R18, R6, R14 ;  /* 0x00000006120e7225 */ /* 0x000fe200078e000e */
[----:B---3--:R-:W-:-:S03]  /*1e40*/  LEA R172, P2, R16, UR10, 0x1 ;  /* 0x0000000a10ac7c11 */ /* 0x008fc6000f8408ff */
[----:B------:R-:W-:Y:S01]  /*1e50*/  IMAD.WIDE.U32 R8, R184, UR4, R8 ;  /* 0x00000004b8087c25 */ /* 0x000fe2000f8e0008 */
[----:B------:R-:W-:Y:S01]  /*1e60*/  UMOV UR4, 0x400 ;  /* 0x0000040000047882 */ /* 0x000fe20000000000 */
[----:B-----5:R-:W-:Y:S01]  /*1e70*/  LEA R174, P1, R14, UR6, 0x1 ;  /* 0x000000060eae7c11 */ /* 0x020fe2000f8208ff */
[----:B-1----:R-:W-:Y:S01]  /*1e80*/  ULEA UR4, UR12, UR4, 0x18 ;  /* 0x000000040c047291 */ /* 0x002fe2000f8ec0ff */
[C---:B------:R-:W-:Y:S02]  /*1e90*/  IMAD R171, R18.reuse, R133, R17 ;  /* 0x0000008512ab7224 */ /* 0x040fe400078e0211 */
[----:B------:R-:W-:Y:S01]  /*1ea0*/  IMAD R175, R18, R7, R15 ;  /* 0x0000000712af7224 */ /* 0x000fe200078e020f */
[----:B------:R-:W-:Y:S01]  /*1eb0*/  SHF.R.U32.HI R15, RZ, 0x1, R165 ;  /* 0x00000001ff0f7819 */ /* 0x000fe200000116a5 */
[----:B------:R-:W-:Y:S01]  /*1ec0*/  IMAD R23, R184, UR5, R23 ;  /* 0x00000005b8177c24 */ /* 0x000fe2000f8e0217 */
[----:B------:R-:W-:Y:S02]  /*1ed0*/  LEA.HI.X R171, R16, UR11, R171, 0x1, P2 ;  /* 0x0000000b10ab7c11 */ /* 0x000fe400090f0cab */
[----:B------:R-:W-:Y:S01]  /*1ee0*/  LEA.HI.X R175, R14, UR7, R175, 0x1, P1 ;  /* 0x000000070eaf7c11 */ /* 0x000fe200088f0caf */
[----:B------:R-:W-:Y:S01]  /*1ef0*/  IMAD.IADD R23, R9, 0x1, R23 ;  /* 0x0000000109177824 */ /* 0x000fe200078e0217 */
        /* <DEDUP_REMOVED lines=32> */
.L_x_2308:
[----:B------:R2:W-:Y:S02]  /*2100*/  STS.128 [R179+0x2000], RZ ;  /* 0x002000ffb3007388 */ /* 0x0005e40000000c00 */
.L_x_2307:
[----:B------:R-:W-:Y:S05]  /*2110*/  BSYNC.RECONVERGENT B0 ;  /* 0x0000000000007941 */ /* 0x000fea0003800200 */
.L_x_2306:
        /* <DEDUP_REMOVED lines=9> */
[----:B------:R-:W-:Y:S01]  /*21b0*/  MOV R21, R23 ;  /* 0x0000001700157202 */ /* 0x000fe20000000f00 */
[----:B------:R-:W1:Y:S02]  /*21c0*/  LDCU.64 UR6, c[0x0][0x380] ;  /* 0x00007000ff0677ac */ /* 0x000e640008000a00 */
        /* <DEDUP_REMOVED lines=25> */
.L_x_2311:
[----:B------:R4:W-:Y:S02]  /*2360*/  STS.128 [R179+0x2800], RZ ;  /* 0x002800ffb3007388 */ /* 0x0009e40000000c00 */
.L_x_2310:
[----:B------:R-:W-:Y:S05]  /*2370*/  BSYNC.RECONVERGENT B0 ;  /* 0x0000000000007941 */ /* 0x000fea0003800200 */
.L_x_2309:
        /* <DEDUP_REMOVED lines=30> */
.L_x_2314:
[----:B------:R4:W-:Y:S02]  /*2560*/  STS.128 [R179+0x7000], RZ ;  /* 0x007000ffb3007388 */ /* 0x0009e40000000c00 */
.L_x_2313:
[----:B------:R-:W-:Y:S05]  /*2570*/  BSYNC.RECONVERGENT B0 ;  /* 0x0000000000007941 */ /* 0x000fea0003800200 */
.L_x_2312:
        /* <DEDUP_REMOVED lines=27> */
.L_x_2317:
[----:B------:R4:W-:Y:S02]  /*2730*/  STS.128 [R179+0x7800], RZ ;  /* 0x007800ffb3007388 */ /* 0x0009e40000000c00 */
.L_x_2316:
[----:B------:R-:W-:Y:S05]  /*2740*/  BSYNC.RECONVERGENT B0 ;  /* 0x0000000000007941 */ /* 0x000fea0003800200 */
.L_x_2315:
        /* <DEDUP_REMOVED lines=26> */
.L_x_2320:
[----:B------:R4:W-:Y:S02]  /*28f0*/  STS.128 [R179+0x8000], RZ ;  /* 0x008000ffb3007388 */ /* 0x0009e40000000c00 */
.L_x_2319:
[----:B------:R-:W-:Y:S05]  /*2900*/  BSYNC.RECONVERGENT B0 ;  /* 0x0000000000007941 */ /* 0x000fea0003800200 */
.L_x_2318:
        /* <DEDUP_REMOVED lines=28> */
.L_x_2322:
[----:B------:R-:W-:Y:S05]  /*2ad0*/  BSYNC.RECONVERGENT B0 ;  /* 0x0000000000007941 */ /* 0x000fea0003800200 */
.L_x_2321:
[----:B------:R-:W4:Y:S01]  /*2ae0*/  LDCU.64 UR6, c[0x0][0x540] ;  /* 0x0000a800ff0677ac */ /* 0x000f220008000a00 */
        /* <DEDUP_REMOVED lines=43> */
.L_x_2325:
[----:B------:R4:W-:Y:S01]  /*2da0*/  STS.128 [R179+0xd000], RZ ;  /* 0x00d000ffb3007388 */ /* 0x0009e20000000c00 */
[----:B------:R-:W-:Y:S05]  /*2db0*/  BRA `(.L_x_2326) ;  /* 0x00000000000c7947 */ /* 0x000fea0003800000 */
.L_x_2324:
[----:B------:R1:W-:Y:S04]  /*2dc0*/  STS.128 [R179+0x9000], RZ ;  /* 0x009000ffb3007388 */ /* 0x0003e80000000c00 */
[----:B------:R1:W-:Y:S04]  /*2dd0*/  STS.128 [R179+0xb000], RZ ;  /* 0x00b000ffb3007388 */ /* 0x0003e80000000c00 */
[----:B------:R1:W-:Y:S02]  /*2de0*/  STS.128 [R179+0xd000], RZ ;  /* 0x00d000ffb3007388 */ /* 0x0003e40000000c00 */
.L_x_2326:
[----:B------:R-:W-:Y:S05]  /*2df0*/  BSYNC.RECONVERGENT B0 ;  /* 0x0000000000007941 */ /* 0x000fea0003800200 */
.L_x_2323:
        /* <DEDUP_REMOVED lines=30> */
.L_x_2329:
[----:B------:R1:W-:Y:S02]  /*2fe0*/  STS.128 [R179+0xd800], RZ ;  /* 0x00d800ffb3007388 */ /* 0x0003e40000000c00 */
.L_x_2328:
[----:B------:R-:W-:Y:S05]  /*2ff0*/  BSYNC.RECONVERGENT B0 ;  /* 0x0000000000007941 */ /* 0x000fea0003800200 */
.L_x_2327:
        /* <DEDUP_REMOVED lines=28> */
.L_x_2332:
[----:B------:R1:W-:Y:S02]  /*31c0*/  STS.128 [R179+0xe000], RZ ;  /* 0x00e000ffb3007388 */ /* 0x0003e40000000c00 */
.L_x_2331:
[----:B------:R-:W-:Y:S05]  /*31d0*/  BSYNC.RECONVERGENT B0 ;  /* 0x0000000000007941 */ /* 0x000fea0003800200 */
.L_x_2330:
        /* <DEDUP_REMOVED lines=31> */
.L_x_2335:
[----:B------:R1:W-:Y:S02]  /*33d0*/  STS.128 [R179+0xe800], RZ ;  /* 0x00e800ffb3007388 */ /* 0x0003e40000000c00 */
.L_x_2334:
[----:B------:R-:W-:Y:S05]  /*33e0*/  BSYNC.RECONVERGENT B0 ;  /* 0x0000000000007941 */ /* 0x000fea0003800200 */
.L_x_2333:
[----:B------:R-:W-:Y:S01]  /*33f0*/  LOP3.LUT R5, R5, 0x100, RZ, 0xc0, !PT ;  /* 0x0000010005057812 */ /* 0x000fe200078ec0ff */
[----:B------:R-:W-:Y:S01]  /*3400*/  IMAD.IADD R137, R4, 0x1, R129 ;  /* 0x0000000104897824 */ /* 0x000fe200078e0281 */
[----:B------:R-:W-:Y:S01]  /*3410*/  LOP3.LUT R167, R10, 0x8, R165, 0x78, !PT ;  /* 0x000000080aa77812 */ /* 0x000fe200078e78a5 */
[----:B------:R-:W0:Y:S01]  /*3420*/  LDGDEPBAR ;  /* 0x00000000000079af */ /* 0x000e220000000000 */
[----:B-1----:R-:W-:Y:S01]  /*3430*/  LOP3.LUT R8, R5, 0x20, R128, 0xf8, !PT ;  /* 0x0000002005087812 */ /* 0x002fe200078ef880 */
        /* <DEDUP_REMOVED lines=13> */
[----:B------:R-:W-:Y:S01]  /*3510*/  VIADD R3, R137, 0x1 ;  /* 0x0000000189037836 */ /* 0x000fe20000000000 */
[----:B------:R-:W-:Y:S04]  /*3520*/  LDSM.16.M88.4 R8, [R124] ;  /* 0x000000007c08783b */ /* 0x000fe80000000200 */
[----:B------:R-:W-:Y:S01]  /*3530*/  LDSM.16.M88.4 R16, [R138+0x3000] ;  /* 0x003000008a10783b */ /* 0x000fe20000000200 */
[----:B------:R-:W-:-:S02]  /*3540*/  ISETP.GE.AND P5, PT, R3, R136, PT ;  /* 0x000000880300720c */ /* 0x000fc40003fa6270 */
[----:B------:R-:W-:Y:S01]  /*3550*/  ISETP.GE.AND P2, PT, R3, R134, PT ;  /* 0x000000860300720c */ /* 0x000fe20003f46270 */
[----:B------:R-:W5:Y:S01]  /*3560*/  LDSM.16.M88.4 R44, [R167+0x3400] ;  /* 0x00340000a72c783b */ /* 0x000f620000000200 */
[----:B------:R-:W-:Y:S01]  /*3570*/  I2FP.F32.S32 R2, R3 ;  /* 0x0000000300027245 */ /* 0x000fe20000201400 */
[----:B------:R-:W-:Y:S02]  /*3580*/  VIADD R3, R137, 0x9 ;  /* 0x0000000989037836 */ /* 0x000fe40000000000 */
[----:B------:R-:W2:Y:S03]  /*3590*/  LDSM.16.M88.4 R28, [R167+0x3c00] ;  /* 0x003c0000a71c783b */ /* 0x000ea60000000200 */
[----:B------:R-:W-:Y:S01]  /*35a0*/  ISETP.GE.AND P0, PT, R3, R136, PT ;  /* 0x000000880300720c */ /* 0x000fe20003f06270 */
[----:B------:R-:W3:Y:S04]  /*35b0*/  LDSM.16.M88.4 R92, [R167+0x4800] ;  /* 0x00480000a75c783b */ /* 0x000ee80000000200 */
[----:B------:R-:W4:Y:S04]  /*35c0*/  LDSM.16.M88.4 R36, [R167+0x3800] ;  /* 0x00380000a724783b */ /* 0x000f280000000200 */
[----:B------:R-:W4:Y:S04]  /*35d0*/  LDSM.16.M88.4 R20, [R167+0x4000] ;  /* 0x00400000a714783b */ /* 0x000f280000000200 */
[----:B------:R-:W4:Y:S04]  /*35e0*/  LDSM.16.M88.4 R100, [R167+0x4400] ;  /* 0x00440000a764783b */ /* 0x000f280000000200 */
[----:B------:R-:W4:Y:S01]  /*35f0*/  LDSM.16.M88.4 R64, [R167+0x4c00] ;  /* 0x004c0000a740783b */ /* 0x000f220000000200 */
[C---:B-1----:R-:W-:Y:S03]  /*3600*/  HMMA.16816.F32.BF16 R56, R84.reuse, R52, RZ ;  /* 0x000000345438723c */ /* 0x042fe600000418ff */
[----:B------:R-:W1:Y:S04]  /*3610*/  LDSM.16.M88.4 R60, [R138+0x3400] ;  /* 0x003400008a3c783b */ /* 0x000e680000000200 */
[----:B------:R-:W1:Y:S01]  /*3620*/  LDSM.16.M88.4 R12, [R138+0x3c00] ;  /* 0x003c00008a0c783b */ /* 0x000e620000000200 */
[C---:B------:R-:W-:Y:S03]  /*3630*/  HMMA.16816.F32.BF16 R52, R84.reuse, R54, RZ ;  /* 0x000000365434723c */ /* 0x040fe600000418ff */
[----:B------:R-:W-:Y:S04]  /*3640*/  LDSM.16.M88.4 R72, [R138+0x3800] ;  /* 0x003800008a48783b */ /* 0x000fe80000000200 */
[----:B------:R-:W-:Y:S01]  /*3650*/  LDSM.16.M88.4 R68, [R138+0x4000] ;  /* 0x004000008a44783b */ /* 0x000fe20000000200 */
[----:B-----5:R-:W-:Y:S03]  /*3660*/  HMMA.16816.F32.BF16 R48, R84, R44, RZ ;  /* 0x0000002c5430723c */ /* 0x020fe600000418ff */
[----:B------:R-:W-:Y:S04]  /*3670*/  LDSM.16.M88.4 R112, [R167+0x5000] ;  /* 0x00500000a770783b */ /* 0x000fe80000000200 */
[----:B------:R-:W-:Y:S01]  /*3680*/  LDSM.16.M88.4 R108, [R167+0x5400] ;  /* 0x00540000a76c783b */ /* 0x000fe20000000200 */
[C---:B------:R-:W-:Y:S03]  /*3690*/  HMMA.16816.F32.BF16 R56, R8.reuse, R16, R56 ;  /* 0x000000100838723c */ /* 0x040fe60000041838 */
[----:B------:R-:W-:Y:S04]  /*36a0*/  LDSM.16.M88.4 R76, [R167+0x5c00] ;  /* 0x005c0000a74c783b */ /* 0x000fe80000000200 */
[----:B------:R-:W-:Y:S01]  /*36b0*/  LDSM.16.M88.4 R80, [R167+0x5800] ;  /* 0x00580000a750783b */ /* 0x000fe20000000200 */
[----:B------:R-:W-:Y:S03]  /*36c0*/  HMMA.16816.F32.BF16 R52, R8, R18, R52 ;  /* 0x000000120834723c */ /* 0x000fe60000041834 */
[----:B------:R-:W5:Y:S04]  /*36d0*/  LDSM.16.M88.4 R16, [R138+0x4800] ;  /* 0x004800008a10783b */ /* 0x000f680000000200 */
[----:B------:R-:W-:Y:S01]  /*36e0*/  LDSM.16.M88.4 R116, [R138+0x5400] ;  /* 0x005400008a74783b */ /* 0x000fe20000000200 */
[C---:B------:R-:W-:Y:S08]  /*36f0*/  HMMA.16816.F32.BF16 R44, R84.reuse, R46, RZ ;  /* 0x0000002e542c723c */ /* 0x040ff000000418ff */
[C---:B--2---:R-:W-:Y:S08]  /*3700*/  HMMA.16816.F32.BF16 R32, R84.reuse, R28, RZ ;  /* 0x0000001c5420723c */ /* 0x044ff000000418ff */
[C---:B---3--:R-:W-:Y:S08]  /*3710*/  HMMA.16816.F32.BF16 R96, R84.reuse, R92, RZ ;  /* 0x0000005c5460723c */ /* 0x048ff000000418ff */
[C---:B------:R-:W-:Y:S08]  /*3720*/  HMMA.16816.F32.BF16 R28, R84.reuse, R30, RZ ;  /* 0x0000001e541c723c */ /* 0x040ff000000418ff */
[C---:B------:R-:W-:Y:S08]  /*3730*/  HMMA.16816.F32.BF16 R92, R84.reuse, R94, RZ ;  /* 0x0000005e545c723c */ /* 0x040ff000000418ff */
        /* <DEDUP_REMOVED lines=10> */
[C---:B------:R-:W-:Y:S01]  /*37e0*/  HMMA.16816.F32.BF16 R44, R8.reuse, R62, R44 ;  /* 0x0000003e082c723c */ /* 0x040fe2000004182c */
[----:B------:R-:W1:Y:S07]  /*37f0*/  LDSM.16.M88.4 R60, [R138+0x4c00] ;  /* 0x004c00008a3c783b */ /* 0x000e6e0000000200 */
[C---:B------:R-:W-:Y:S08]  /*3800*/  HMMA.16816.F32.BF16 R32, R8.reuse, R12, R32 ;  /* 0x0000000c0820723c */ /* 0x040ff00000041820 */
[C---:B------:R-:W-:Y:S01]  /*3810*/  HMMA.16816.F32.BF16 R28, R8.reuse, R14, R28 ;  /* 0x0000000e081c723c */ /* 0x040fe2000004181c */
[----:B------:R-:W-:Y:S07]  /*3820*/  LDSM.16.M88.4 R12, [R168+0x1000] ;  /* 0x00100000a80c783b */ /* 0x000fee0000000200 */
[C---:B-----5:R-:W-:Y:S08]  /*3830*/  HMMA.16816.F32.BF16 R96, R8.reuse, R16, R96 ;  /* 0x000000100860723c */ /* 0x060ff00000041860 */
[C---:B------:R-:W-:Y:S01]  /*3840*/  HMMA.16816.F32.BF16 R92, R8.reuse, R18, R92 ;  /* 0x00000012085c723c */ /* 0x040fe2000004185c */
[----:B------:R-:W3:Y:S07]  /*3850*/  LDSM.16.M88.4 R16, [R167+0x6800] ;  /* 0x00680000a710783b */ /* 0x000eee0000000200 */
[C---:B------:R-:W-:Y:S08]  /*3860*/  HMMA.16816.F32.BF16 R40, R8.reuse, R72, R40 ;  /* 0x000000480828723c */ /* 0x040ff00000041828 */
[C---:B------:R-:W-:Y:S01]  /*3870*/  HMMA.16816.F32.BF16 R36, R8.reuse, R74, R36 ;  /* 0x0000004a0824723c */ /* 0x040fe20000041824 */
[----:B------:R-:W-:Y:S07]  /*3880*/  LDSM.16.M88.4 R72, [R167+0x6000] ;  /* 0x00600000a748783b */ /* 0x000fee0000000200 */
[C---:B------:R-:W-:Y:S08]  /*3890*/  HMMA.16816.F32.BF16 R24, R8.reuse, R68, R24 ;  /* 0x000000440818723c */ /* 0x040ff00000041818 */
[C---:B------:R-:W-:Y:S01]  /*38a0*/  HMMA.16816.F32.BF16 R20, R8.reuse, R70, R20 ;  /* 0x000000460814723c */ /* 0x040fe20000041814 */
[----:B------:R-:W-:Y:S07]  /*38b0*/  LDSM.16.M88.4 R68, [R124+0x1000] ;  /* 0x001000007c44783b */ /* 0x000fee0000000200 */
[C---:B--2---:R-:W-:Y:S08]  /*38c0*/  HMMA.16816.F32.BF16 R104, R8.reuse, R64, R104 ;  /* 0x000000400868723c */ /* 0x044ff00000041868 */
[C---:B------:R-:W-:Y:S01]  /*38d0*/  HMMA.16816.F32.BF16 R100, R8.reuse, R66, R100 ;  /* 0x000000420864723c */ /* 0x040fe20000041864 */
[----:B------:R-:W-:Y:S07]  /*38e0*/  LDSM.16.M88.4 R64, [R167+0x6400] ;  /* 0x00640000a740783b */ /* 0x000fee0000000200 */
[C---:B-1----:R-:W-:Y:S08]  /*38f0*/  HMMA.16816.F32.BF16 R88, R8.reuse, R60, R88 ;  /* 0x0000003c0858723c */ /* 0x042ff00000041858 */
[----:B------:R-:W-:Y:S01]  /*3900*/  HMMA.16816.F32.BF16 R84, R8, R62, R84 ;  /* 0x0000003e0854723c */ /* 0x000fe20000041854 */
[----:B------:R-:W1:Y:S04]  /*3910*/  LDSM.16.M88.4 R8, [R138+0x5000] ;  /* 0x005000008a08783b */ /* 0x000e680000000200 */
[----:B------:R-:W2:Y:S03]  /*3920*/  LDSM.16.M88.4 R60, [R167+0x6c00] ;  /* 0x006c0000a73c783b */ /* 0x000ea60000000200 */
[C---:B---3--:R-:W-:Y:S08]  /*3930*/  HMMA.16816.F32.BF16 R96, R12.reuse, R16, R96 ;  /* 0x000000100c60723c */ /* 0x048ff00000041860 */
[C---:B------:R-:W-:Y:S01]  /*3940*/  HMMA.16816.F32.BF16 R92, R12.reuse, R18, R92 ;  /* 0x000000120c5c723c */ /* 0x040fe2000004185c */
[----:B------:R-:W3:Y:S07]  /*3950*/  LDSM.16.M88.4 R16, [R138+0x5c00] ;  /* 0x005c00008a10783b */ /* 0x000eee0000000200 */
[C---:B------:R-:W-:Y:S08]  /*3960*/  HMMA.16816.F32.BF16 R56, R12.reuse, R112, R56 ;  /* 0x000000700c38723c */ /* 0x040ff00000041838 */
[C---:B------:R-:W-:Y:S01]  /*3970*/  HMMA.16816.F32.BF16 R52, R12.reuse, R114, R52 ;  /* 0x000000720c34723c */ /* 0x040fe20000041834 */
[----:B------:R-:W4:Y:S07]  /*3980*/  LDSM.16.M88.4 R112, [R138+0x5800] ;  /* 0x005800008a70783b */ /* 0x000f2e0000000200 */
[C---:B------:R-:W-:Y:S08]  /*3990*/  HMMA.16816.F32.BF16 R48, R12.reuse, R108, R48 ;  /* 0x0000006c0c30723c */ /* 0x040ff00000041830 */
[C---:B------:R-:W-:Y:S01]  /*39a0*/  HMMA.16816.F32.BF16 R44, R12.reuse, R110, R44 ;  /* 0x0000006e0c2c723c */ /* 0x040fe2000004182c */
[----:B------:R-:W5:Y:S07]  /*39b0*/  LDSM.16.M88.4 R108, [R138+0x6000] ;  /* 0x006000008a6c783b */ /* 0x000f6e0000000200 */
[C---:B------:R-:W-:Y:S08]  /*39c0*/  HMMA.16816.F32.BF16 R32, R12.reuse, R76, R32 ;  /* 0x0000004c0c20723c */ /* 0x040ff00000041820 */
[C---:B------:R-:W-:Y:S01]  /*39d0*/  HMMA.16816.F32.BF16 R28, R12.reuse, R78, R28 ;  /* 0x0000004e0c1c723c */ /* 0x040fe2000004181c */
[----:B------:R-:W-:Y:S07]  /*39e0*/  LDSM.16.M88.4 R76, [R138+0x6800] ;  /* 0x006800008a4c783b */ /* 0x000fee0000000200 */
        /* <DEDUP_REMOVED lines=12> */
[C---:B--2---:R-:W-:Y:S08]  /*3ab0*/  HMMA.16816.F32.BF16 R88, R12.reuse, R60, R88 ;  /* 0x0000003c0c58723c */ /* 0x044ff00000041858 */
[----:B------:R-:W-:Y:S01]  /*3ac0*/  HMMA.16816.F32.BF16 R84, R12, R62, R84 ;  /* 0x0000003e0c54723c */ /* 0x000fe20000041854 */
[----:B------:R-:W2:Y:S04]  /*3ad0*/  LDSM.16.M88.4 R12, [R167+0x7800] ;  /* 0x00780000a70c783b */ /* 0x000ea80000000200 */
[----:B------:R-:W-:Y:S03]  /*3ae0*/  LDSM.16.M88.4 R60, [R167+0x7400] ;  /* 0x00740000a73c783b */ /* 0x000fe60000000200 */
[C---:B---3--:R-:W-:Y:S08]  /*3af0*/  HMMA.16816.F32.BF16 R32, R68.reuse, R16, R32 ;  /* 0x000000104420723c */ /* 0x048ff00000041820 */
[C---:B------:R-:W-:Y:S01]  /*3b00*/  HMMA.16816.F32.BF16 R28, R68.reuse, R18, R28 ;  /* 0x00000012441c723c */ /* 0x040fe2000004181c */
[----:B------:R-:W3:Y:S07]  /*3b10*/  LDSM.16.M88.4 R16, [R167+0x8000] ;  /* 0x00800000a710783b */ /* 0x000eee0000000200 */
[C---:B----4-:R-:W-:Y:S08]  /*3b20*/  HMMA.16816.F32.BF16 R40, R68.reuse, R112, R40 ;  /* 0x000000704428723c */ /* 0x050ff00000041828 */
[C---:B------:R-:W-:Y:S01]  /*3b30*/  HMMA.16816.F32.BF16 R36, R68.reuse, R114, R36 ;  /* 0x000000724424723c */ /* 0x040fe20000041824 */
[----:B------:R-:W-:Y:S07]  /*3b40*/  LDSM.16.M88.4 R112, [R167+0x8800] ;  /* 0x00880000a770783b */ /* 0x000fee0000000200 */
[C---:B-----5:R-:W-:Y:S08]  /*3b50*/  HMMA.16816.F32.BF16 R24, R68.reuse, R108, R24 ;  /* 0x0000006c4418723c */ /* 0x060ff00000041818 */
[C---:B------:R-:W-:Y:S01]  /*3b60*/  HMMA.16816.F32.BF16 R20, R68.reuse, R110, R20 ;  /* 0x0000006e4414723c */ /* 0x040fe20000041814 */
[----:B------:R-:W4:Y:S07]  /*3b70*/  LDSM.16.M88.4 R108, [R167+0x8c00] ;  /* 0x008c0000a76c783b */ /* 0x000f2e0000000200 */
[C---:B------:R-:W-:Y:S08]  /*3b80*/  HMMA.16816.F32.BF16 R104, R68.reuse, R80, R104 ;  /* 0x000000504468723c */ /* 0x040ff00000041868 */
[----:B------:R-:W-:Y:S01]  /*3b90*/  HMMA.16816.F32.BF16 R100, R68, R82, R100 ;  /* 0x000000524464723c */ /* 0x000fe20000041864 */
[----:B------:R-:W-:Y:S07]  /*3ba0*/  LDSM.16.M88.4 R80, [R138+0x7000] ;  /* 0x007000008a50783b */ /* 0x000fee0000000200 */
[C---:B-1----:R-:W-:Y:S08]  /*3bb0*/  HMMA.16816.F32.BF16 R32, R120.reuse, R8, R32 ;  /* 0x000000087820723c */ /* 0x042ff00000041820 */
[C---:B------:R-:W-:Y:S01]  /*3bc0*/  HMMA.16816.F32.BF16 R28, R120.reuse, R10, R28 ;  /* 0x0000000a781c723c */ /* 0x040fe2000004181c */
[----:B------:R-:W1:Y:S07]  /*3bd0*/  LDSM.16.M88.4 R8, [R124+0x2000] ;  /* 0x002000007c08783b */ /* 0x000e6e0000000200 */
[C---:B--2---:R-:W-:Y:S08]  /*3be0*/  HMMA.16816.F32.BF16 R40, R120.reuse, R12, R40 ;  /* 0x0000000c7828723c */ /* 0x044ff00000041828 */
[----:B------:R-:W-:Y:S01]  /*3bf0*/  HMMA.16816.F32.BF16 R36, R120, R14, R36 ;  /* 0x0000000e7824723c */ /* 0x000fe20000041824 */
[----:B------:R-:W2:Y:S07]  /*3c00*/  LDSM.16.M88.4 R12, [R138+0x8c00] ;  /* 0x008c00008a0c783b */ /* 0x000eae0000000200 */
[C---:B------:R-:W-:Y:S08]  /*3c10*/  HMMA.16816.F32.BF16 R84, R68.reuse, R74, R84 ;  /* 0x0000004a4454723c */ /* 0x040ff00000041854 */
[C---:B------:R-:W-:Y:S08]  /*3c20*/  HMMA.16816.F32.BF16 R48, R68.reuse, R116, R48 ;  /* 0x000000744430723c */ /* 0x040ff00000041830 */
[----:B------:R-:W-:Y:S01]  /*3c30*/  HMMA.16816.F32.BF16 R44, R68, R118, R44 ;  /* 0x00000076442c723c */ /* 0x000fe2000004182c */
[----:B------:R-:W5:Y:S07]  /*3c40*/  LDSM.16.M88.4 R116, [R167+0x8400] ;  /* 0x00840000a774783b */ /* 0x000f6e0000000200 */
[C---:B---3--:R-:W-:Y:S08]  /*3c50*/  HMMA.16816.F32.BF16 R24, R120.reuse, R16, R24 ;  /* 0x000000107818723c */ /* 0x048ff00000041818 */
[----:B------:R-:W-:Y:S01]  /*3c60*/  HMMA.16816.F32.BF16 R20, R120, R18, R20 ;  /* 0x000000127814723c */ /* 0x000fe20000041814 */
[----:B------:R-:W3:Y:S07]  /*3c70*/  LDSM.16.M88.4 R16, [R138+0x8800] ;  /* 0x008800008a10783b */ /* 0x000eee0000000200 */
[C---:B------:R-:W-:Y:S08]  /*3c80*/  HMMA.16816.F32.BF16 R96, R68.reuse, R76, R96 ;  /* 0x0000004c4460723c */ /* 0x040ff00000041860 */
[C---:B------:R-:W-:Y:S01]  /*3c90*/  HMMA.16816.F32.BF16 R92, R68.reuse, R78, R92 ;  /* 0x0000004e445c723c */ /* 0x040fe2000004185c */
[----:B------:R-:W3:Y:S07]  /*3ca0*/  LDSM.16.M88.4 R76, [R138+0x7400] ;  /* 0x007400008a4c783b */ /* 0x000eee0000000200 */
[----:B------:R-:W-:Y:S01]  /*3cb0*/  HMMA.16816.F32.BF16 R88, R68, R72, R88 ;  /* 0x000000484458723c */ /* 0x000fe20000041858 */
[----:B------:R-:W3:Y:S04]  /*3cc0*/  LDSM.16.M88.4 R68, [R138+0x7c00] ;  /* 0x007c00008a44783b */ /* 0x000ee80000000200 */
[----:B------:R-:W3:Y:S03]  /*3cd0*/  LDSM.16.M88.4 R72, [R138+0x7800] ;  /* 0x007800008a48783b */ /* 0x000ee60000000200 */
[C---:B------:R-:W-:Y:S08]  /*3ce0*/  HMMA.16816.F32.BF16 R56, R120.reuse, R64, R56 ;  /* 0x000000407838723c */ /* 0x040ff00000041838 */
[C---:B----4-:R-:W-:Y:S08]  /*3cf0*/  HMMA.16816.F32.BF16 R84, R120.reuse, R110, R84 ;  /* 0x0000006e7854723c */ /* 0x050ff00000041854 */
[C---:B------:R-:W-:Y:S01]  /*3d00*/  HMMA.16816.F32.BF16 R52, R120.reuse, R66, R52 ;  /* 0x000000427834723c */ /* 0x040fe20000041834 */
[----:B------:R-:W4:Y:S07]  /*3d10*/  LDSM.16.M88.4 R64, [R138+0x8000] ;  /* 0x008000008a40783b */ /* 0x000f2e0000000200 */
[C---:B------:R-:W-:Y:S08]  /*3d20*/  HMMA.16816.F32.BF16 R48, R120.reuse, R60, R48 ;  /* 0x0000003c7830723c */ /* 0x040ff00000041830 */
[----:B------:R-:W-:Y:S01]  /*3d30*/  HMMA.16816.F32.BF16 R44, R120, R62, R44 ;  /* 0x0000003e782c723c */ /* 0x000fe2000004182c */
[----:B------:R-:W4:Y:S01]  /*3d40*/  LDSM.16.M88.4 R60, [R138+0x8400] ;  /* 0x008400008a3c783b */ /* 0x000f220000000200 */
[----:B------:R-:W-:-:S06]  /*3d50*/  DEPBAR.LE SB0, 0x0 ;  /* 0x000080000000791a */ /* 0x000fcc0000000000 */
[C---:B------:R-:W-:Y:S08]  /*3d60*/  HMMA.16816.F32.BF16 R92, R120.reuse, R114, R92 ;  /* 0x00000072785c723c */ /* 0x040ff0000004185c */
[----:B------:R-:W-:Y:S08]  /*3d70*/  HMMA.16816.F32.BF16 R96, R120, R112, R96 ;  /* 0x000000707860723c */ /* 0x000ff00000041860 */
[C---:B-1----:R-:W-:Y:S08]  /*3d80*/  HMMA.16816.F32.BF16 R56, R8.reuse, R80, R56 ;  /* 0x000000500838723c */ /* 0x042ff00000041838 */
[----:B--2---:R-:W-:Y:S01]  /*3d90*/  HMMA.16816.F32.BF16 R84, R8, R14, R84 ;  /* 0x0000000e0854723c */ /* 0x004fe20000041854 */
[----:B------:R-:W-:-:S05]  /*3da0*/  VIADD R15, R137, 0x78 ;  /* 0x00000078890f7836 */ /* 0x000fca0000000000 */
[C---:B------:R-:W-:Y:S02]  /*3db0*/  ISETP.GE.AND P6, PT, R15.reuse, R136, PT ;  /* 0x000000880f00720c */ /* 0x040fe40003fc6270 */
[----:B-----5:R-:W-:Y:S01]  /*3dc0*/  HMMA.16816.F32.BF16 R104, R120, R116, R104 ;  /* 0x000000747868723c */ /* 0x020fe20000041868 */
[----:B------:R-:W-:Y:S02]  /*3dd0*/  ISETP.GE.AND P3, PT, R15, R134, PT ;  /* 0x000000860f00720c */ /* 0x000fe40003f66270 */
[----:B------:R-:W-:-:S05]  /*3de0*/  I2FP.F32.S32 R15, R15 ;  /* 0x0000000f000f7245 */ /* 0x000fca0000201400 */
[----:B------:R-:W-:Y:S03]  /*3df0*/  HMMA.16816.F32.BF16 R100, R120, R118, R100 ;  /* 0x000000767864723c */ /* 0x000fe60000041864 */
[CC--:B------:R-:W-:Y:S01]  /*3e00*/  FFMA.FTZ R86, R0.reuse, R15.reuse, R86 ;  /* 0x0000000f00567223 */ /* 0x0c0fe20000010056 */
[----:B------:R-:W-:Y:S01]  /*3e10*/  FFMA.FTZ R84, R0, R15, R84 ;  /* 0x0000000f00547223 */ /* 0x000fe20000010054 */
[----:B------:R-:W-:-:S03]  /*3e20*/  VIADD R15, R137, 0x11 ;  /* 0x00000011890f7836 */ /* 0x000fc60000000000 */
[----:B------:R-:W-:Y:S08]  /*3e30*/  HMMA.16816.F32.BF16 R88, R120, R108, R88 ;  /* 0x0000006c7858723c */ /* 0x000ff00000041858 */
[C---:B------:R-:W-:Y:S08]  /*3e40*/  HMMA.16816.F32.BF16 R52, R8.reuse, R82, R52 ;  /* 0x000000520834723c */ /* 0x040ff00000041834 */
[----:B---3--:R-:W-:Y:S01]  /*3e50*/  HMMA.16816.F32.BF16 R92, R8, R18, R92 ;  /* 0x00000012085c723c */ /* 0x008fe2000004185c */
[----:B------:R-:W-:-:S05]  /*3e60*/  VIADD R19, R137, 0x8 ;  /* 0x0000000889137836 */ /* 0x000fca0000000000 */
[C---:B------:R-:W-:Y:S02]  /*3e70*/  ISETP.GE.AND P4, PT, R19.reuse, R136, PT ;  /* 0x000000881300720c */ /* 0x040fe40003f86270 */
[----:B------:R-:W-:Y:S01]  /*3e80*/  HMMA.16816.F32.BF16 R48, R8, R76, R48 ;  /* 0x0000004c0830723c */ /* 0x000fe20000041830 */
[----:B------:R-:W-:Y:S02]  /*3e90*/  ISETP.GE.AND P1, PT, R19, R134, PT ;  /* 0x000000861300720c */ /* 0x000fe40003f26270 */
[----:B------:R-:W-:-:S05]  /*3ea0*/  I2FP.F32.S32 R19, R19 ;  /* 0x0000001300137245 */ /* 0x000fca0000201400 */
[----:B------:R-:W-:Y:S01]  /*3eb0*/  HMMA.16816.F32.BF16 R44, R8, R78, R44 ;  /* 0x0000004e082c723c */ /* 0x000fe2000004182c */
[CC--:B------:R-:W-:Y:S01]  /*3ec0*/  FFMA.FTZ R52, R0.reuse, R19.reuse, R52 ;  /* 0x0000001300347223 */ /* 0x0c0fe20000010034 */
[----:B------:R-:W-:-:S04]  /*3ed0*/  FFMA.FTZ R19, R0, R19, R54 ;  /* 0x0000001300137223 */ /* 0x000fc80000010036 */
[----:B------:R-:W-:Y:S02]  /*3ee0*/  FSEL R77, R52, -INF , !P4 ;  /* 0xff800000344d7808 */ /* 0x000fe40006000000 */
[C---:B------:R-:W-:Y:S01]  /*3ef0*/  HMMA.16816.F32.BF16 R32, R8.reuse, R68, R32 ;  /* 0x000000440820723c */ /* 0x040fe20000041820 */
[----:B------:R-:W-:Y:S01]  /*3f00*/  FFMA.FTZ R69, R0, R2, R59 ;  /* 0x0000000200457223 */ /* 0x000fe2000001003b */
[----:B------:R-:W-:Y:S02]  /*3f10*/  FSEL R59, R84, -INF , !P6 ;  /* 0xff800000543b7808 */ /* 0x000fe40007000000 */
[----:B------:R-:W-:Y:S02]  /*3f20*/  ISETP.GE.AND P6, PT, R3, R134, PT ;  /* 0x000000860300720c */ /* 0x000fe40003fc6270 */
[----:B------:R-:W-:Y:S02]  /*3f30*/  FSEL R69, R69, -INF , !P2 ;  /* 0xff80000045457808 */ /* 0x000fe40005000000 */
[----:B------:R-:W-:Y:S01]  /*3f40*/  HMMA.16816.F32.BF16 R28, R8, R70, R28 ;  /* 0x00000046081c723c */ /* 0x000fe2000004181c */
[----:B------:R-:W-:Y:S01]  /*3f50*/  FFMA.FTZ R71, R0, R2, R57 ;  /* 0x0000000200477223 */ /* 0x000fe20000010039 */
[----:B------:R-:W-:Y:S01]  /*3f60*/  I2FP.F32.S32 R2, R3 ;  /* 0x0000000300027245 */ /* 0x000fe20000201400 */
[----:B------:R-:W-:Y:S01]  /*3f70*/  VIADD R3, R137, 0x19 ;  /* 0x0000001989037836 */ /* 0x000fe20000000000 */
[----:B------:R-:W-:-:S02]  /*3f80*/  FSEL R57, R86, -INF , !P3 ;  /* 0xff80000056397808 */ /* 0x000fc40005800000 */
[----:B------:R-:W-:Y:S01]  /*3f90*/  FSEL R71, R71, -INF , !P5 ;  /* 0xff80000047477808 */ /* 0x000fe20006800000 */
[----:B------:R-:W-:Y:S01]  /*3fa0*/  FFMA.FTZ R53, R0, R2, R53 ;  /* 0x0000000200357223 */ /* 0x000fe20000010035 */
[C---:B------:R-:W-:Y:S01]  /*3fb0*/  HMMA.16816.F32.BF16 R96, R8.reuse, R16, R96 ;  /* 0x000000100860723c */ /* 0x040fe20000041860 */
[----:B------:R-:W-:Y:S01]  /*3fc0*/  VIADD R17, R137, 0x10 ;  /* 0x0000001089117836 */ /* 0x000fe20000000000 */
[----:B------:R-:W-:Y:S02]  /*3fd0*/  FSEL R19, R19, -INF , !P1 ;  /* 0xff80000013137808 */ /* 0x000fe40004800000 */
[-C--:B------:R-:W-:Y:S02]  /*3fe0*/  ISETP.GE.AND P2, PT, R15, R136.reuse, PT ;  /* 0x000000880f00720c */ /* 0x080fe40003f46270 */
[C---:B------:R-:W-:Y:S02]  /*3ff0*/  ISETP.GE.AND P3, PT, R17.reuse, R136, PT ;  /* 0x000000881100720c */ /* 0x040fe40003f66270 */
[----:B------:R-:W-:Y:S01]  /*4000*/  HMMA.16816.F32.BF16 R40, R8, R72, R40 ;  /* 0x000000480828723c */ /* 0x000fe20000041828 */
[----:B------:R-:W-:-:S02]  /*4010*/  ISETP.GE.AND P5, PT, R17, R134, PT ;  /* 0x000000861100720c */ /* 0x000fc40003fa6270 */
[----:B------:R-:W-:Y:S02]  /*4020*/  I2FP.F32.S32 R17, R17 ;  /* 0x0000001100117245 */ /* 0x000fe40000201400 */
[-C--:B------:R-:W-:Y:S02]  /*4030*/  ISETP.GE.AND P4, PT, R15, R134.reuse, PT ;  /* 0x000000860f00720c */ /* 0x080fe40003f86270 */
[----:B------:R-:W-:Y:S01]  /*4040*/  I2FP.F32.S32 R15, R15 ;  /* 0x0000000f000f7245 */ /* 0x000fe20000201400 */
[C---:B------:R-:W-:Y:S01]  /*4050*/  HMMA.16816.F32.BF16 R36, R8.reuse, R74, R36 ;  /* 0x0000004a0824723c */ /* 0x040fe20000041824 */
[----:B------:R-:W-:Y:S01]  /*4060*/  FSEL R75, R53, -INF , !P0 ;  /* 0xff800000354b7808 */ /* 0x000fe20004000000 */
[CC--:B------:R-:W-:Y:S01]  /*4070*/  FFMA.FTZ R48, R0.reuse, R17.reuse, R48 ;  /* 0x0000001100307223 */ /* 0x0c0fe20000010030 */
[C---:B------:R-:W-:Y:S01]  /*4080*/  FFMA.FTZ R17, R0.reuse, R17, R50 ;  /* 0x0000001100117223 */ /* 0x040fe20000010032 */
[CC--:B------:R-:W-:Y:S01]  /*4090*/  FFMA.FTZ R81, R0.reuse, R15.reuse, R49 ;  /* 0x0000000f00517223 */ /* 0x0c0fe20000010031 */
[----:B------:R-:W-:Y:S01]  /*40a0*/  FFMA.FTZ R15, R0, R15, R51 ;  /* 0x0000000f000f7223 */ /* 0x000fe20000010033 */
[----:B------:R-:W-:Y:S01]  /*40b0*/  VIADD R51, R137, 0x60 ;  /* 0x0000006089337836 */ /* 0x000fe20000000000 */
[----:B------:R-:W-:Y:S01]  /*40c0*/  FSEL R73, R48, -INF , !P3 ;  /* 0xff80000030497808 */ /* 0x000fe20005800000 */
[----:B----4-:R-:W-:Y:S01]  /*40d0*/  HMMA.16816.F32.BF16 R24, R8, R64, R24 ;  /* 0x000000400818723c */ /* 0x010fe20000041818 */
[----:B------:R-:W-:-:S02]  /*40e0*/  ISETP.GE.AND P3, PT, R3, R134, PT ;  /* 0x000000860300720c */ /* 0x000fc40003f66270 */
[----:B------:R-:W-:Y:S02]  /*40f0*/  FSEL R17, R17, -INF , !P5 ;  /* 0xff80000011117808 */ /* 0x000fe40006800000 */
[----:B------:R-:W-:Y:S02]  /*4100*/  FSEL R81, R81, -INF , !P2 ;  /* 0xff80000051517808 */ /* 0x000fe40005000000 */
[----:B------:R-:W-:Y:S01]  /*4110*/  FSEL R15, R15, -INF , !P4 ;  /* 0xff8000000f0f7808 */ /* 0x000fe20006000000 */
[C---:B------:R-:W-:Y:S08]  /*4120*/  HMMA.16816.F32.BF16 R20, R8.reuse, R66, R20 ;  /* 0x000000420814723c */ /* 0x040ff00000041814 */
[C---:B------:R-:W-:Y:S08]  /*4130*/  HMMA.16816.F32.BF16 R104, R8.reuse, R60, R104 ;  /* 0x0000003c0868723c */ /* 0x040ff00000041868 */
[C---:B------:R-:W-:Y:S08]  /*4140*/  HMMA.16816.F32.BF16 R100, R8.reuse, R62, R100 ;  /* 0x0000003e0864723c */ /* 0x040ff00000041864 */
[----:B------:R-:W-:Y:S01]  /*4150*/  HMMA.16816.F32.BF16 R88, R8, R12, R88 ;  /* 0x0000000c0858723c */ /* 0x000fe20000041858 */
[----:B------:R-:W-:-:S02]  /*4160*/  VIADD R9, R137, 0x18 ;  /* 0x0000001889097836 */ /* 0x000fc40000000000 */
[C---:B------:R-:W-:Y:S01]  /*4170*/  FFMA.FTZ R13, R0.reuse, R2, R55 ;  /* 0x00000002000d7223 */ /* 0x040fe20000010037 */
[----:B------:R-:W-:Y:S01]  /*4180*/  I2FP.F32.S32 R2, R3 ;  /* 0x0000000300027245 */ /* 0x000fe20000201400 */
[----:B------:R-:W-:Y:S01]  /*4190*/  BAR.SYNC.DEFER_BLOCKING 0x0 ;  /* 0x0000000000007b1d */ /* 0x000fe20000010000 */
[C---:B------:R-:W-:Y:S02]  /*41a0*/  ISETP.GE.AND P1, PT, R9.reuse, R136, PT ;  /* 0x000000880900720c */ /* 0x040fe40003f26270 */
[----:B------:R-:W-:Y:S01]  /*41b0*/  ISETP.GE.AND P0, PT, R9, R134, PT ;  /* 0x000000860900720c */ /* 0x000fe20003f06270 */
[CC--:B------:R-:W-:Y:S01]  /*41c0*/  FFMA.FTZ R49, R0.reuse, R2.reuse, R45 ;  /* 0x0000000200317223 */ /* 0x0c0fe2000001002d */
[----:B------:R-:W-:Y:S01]  /*41d0*/  I2FP.F32.S32 R9, R9 ;  /* 0x0000000900097245 */ /* 0x000fe20000201400 */
[C---:B------:R-:W-:Y:S01]  /*41e0*/  FFMA.FTZ R11, R0.reuse, R2, R47 ;  /* 0x00000002000b7223 */ /* 0x040fe2000001002f */
[----:B------:R-:W-:Y:S01]  /*41f0*/  FSEL R13, R13, -INF , !P6 ;  /* 0xff8000000d0d7808 */ /* 0x000fe20007000000 */
[----:B------:R-:W-:Y:S01]  /*4200*/  VIADD R45, R137, 0x20 ;  /* 0x00000020892d7836 */ /* 0x000fe20000000000 */
[-C--:B------:R-:W-:Y:S01]  /*4210*/  ISETP.GE.AND P6, PT, R3, R136.reuse, PT ;  /* 0x000000880300720c */ /* 0x080fe20003fc6270 */
[CC--:B------:R-:W-:Y:S01]  /*4220*/  FFMA.FTZ R44, R0.reuse, R9.reuse, R44 ;  /* 0x00000009002c7223 */ /* 0x0c0fe2000001002c */
[----:B------:R-:W-:Y:S01]  /*4230*/  FFMA.FTZ R9, R0, R9, R46 ;  /* 0x0000000900097223 */ /* 0x000fe2000001002e */
[----:B------:R-:W-:Y:S01]  /*4240*/  VIADD R3, R137, 0x28 ;  /* 0x0000002889037836 */ /* 0x000fe20000000000 */
[----:B------:R-:W-:Y:S01]  /*4250*/  FSEL R49, R49, -INF , !P6 ;  /* 0xff80000031317808 */ /* 0x000fe20007000000 */
[----:B------:R-:W-:Y:S01]  /*4260*/  VIADD R47, R137, 0x21 ;  /* 0x00000021892f7836 */ /* 0x000fe20000000000 */
[----:B------:R-:W-:-:S02]  /*4270*/  ISETP.GE.AND P5, PT, R45, R136, PT ;  /* 0x000000882d00720c */ /* 0x000fc40003fa6270 */
[----:B------:R-:W-:Y:S02]  /*4280*/  FSEL R9, R9, -INF , !P0 ;  /* 0xff80000009097808 */ /* 0x000fe40004000000 */
[----:B------:R-:W-:Y:S02]  /*4290*/  ISETP.GE.AND P2, PT, R45, R134, PT ;  /* 0x000000862d00720c */ /* 0x000fe40003f46270 */
[C---:B------:R-:W-:Y:S02]  /*42a0*/  ISETP.GE.AND P0, PT, R3.reuse, R136, PT ;  /* 0x000000880300720c */ /* 0x040fe40003f06270 */
[----:B------:R-:W-:Y:S02]  /*42b0*/  ISETP.GE.AND P6, PT, R3, R134, PT ;  /* 0x000000860300720c */ /* 0x000fe40003fc6270 */
[----:B------:R-:W-:Y:S02]  /*42c0*/  I2FP.F32.S32 R45, R45 ;  /* 0x0000002d002d7245 */ /* 0x000fe40000201400 */
[----:B------:R-:W-:-:S02]  /*42d0*/  I2FP.F32.S32 R2, R47 ;  /* 0x0000002f00027245 */ /* 0x000fc40000201400 */
[----:B------:R-:W-:Y:S01]  /*42e0*/  I2FP.F32.S32 R3, R3 ;  /* 0x0000000300037245 */ /* 0x000fe20000201400 */
[CC--:B------:R-:W-:Y:S01]  /*42f0*/  FFMA.FTZ R42, R0.reuse, R45.reuse, R42 ;  /* 0x0000002d002a7223 */ /* 0x0c0fe2000001002a */
[----:B------:R-:W-:Y:S01]  /*4300*/  ISETP.GE.AND P4, PT, R47, R136, PT ;  /* 0x000000882f00720c */ /* 0x000fe20003f86270 */
[C---:B------:R-:W-:Y:S01]  /*4310*/  FFMA.FTZ R205, R0.reuse, R2, R41 ;  /* 0x0000000200cd7223 */ /* 0x040fe20000010029 */
[C---:B------:R-:W-:Y:S01]  /*4320*/  FFMA.FTZ R40, R0.reuse, R45, R40 ;  /* 0x0000002d00287223 */ /* 0x040fe20000010028 */
[CC--:B------:R-:W-:Y:S01]  /*4330*/  FFMA.FTZ R36, R0.reuse, R3.reuse, R36 ;  /* 0x0000000300247223 */ /* 0x0c0fe20000010024 */
[----:B------:R-:W-:Y:S01]  /*4340*/  FFMA.FTZ R38, R0, R3, R38 ;  /* 0x0000000300267223 */ /* 0x000fe20000010026 */
[C---:B------:R-:W-:Y:S01]  /*4350*/  VIADD R3, R137.reuse, 0x30 ;  /* 0x0000003089037836 */ /* 0x040fe20000000000 */
[----:B------:R-:W-:Y:S01]  /*4360*/  FSEL R201, R42, -INF , !P2 ;  /* 0xff8000002ac97808 */ /* 0x000fe20005000000 */
[----:B------:R-:W-:Y:S01]  /*4370*/  VIADD R45, R137, 0x29 ;  /* 0x00000029892d7836 */ /* 0x000fe20000000000 */
[----:B------:R-:W-:Y:S01]  /*4380*/  FSEL R205, R205, -INF , !P4 ;  /* 0xff800000cdcd7808 */ /* 0x000fe20006000000 */
[----:B------:R-:W-:-:S02]  /*4390*/  VIADD R41, R137, 0x31 ;  /* 0x0000003189297836 */ /* 0x000fc40000000000 */
[----:B------:R-:W-:Y:S01]  /*43a0*/  FFMA.FTZ R43, R0, R2, R43 ;  /* 0x00000002002b7223 */ /* 0x000fe2000001002b */
[C---:B------:R-:W-:Y:S02]  /*43b0*/  ISETP.GE.AND P2, PT, R3.reuse, R136, PT ;  /* 0x000000880300720c */ /* 0x040fe40003f46270 */
[----:B------:R-:W-:Y:S02]  /*43c0*/  ISETP.GE.AND P4, PT, R3, R134, PT ;  /* 0x000000860300720c */ /* 0x000fe40003f86270 */
[----:B------:R-:W-:Y:S02]  /*43d0*/  FSEL R79, R44, -INF , !P1 ;  /* 0xff8000002c4f7808 */ /* 0x000fe40004800000 */
[----:B------:R-:W-:Y:S02]  /*43e0*/  I2FP.F32.S32 R8, R45 ;  /* 0x0000002d00087245 */ /* 0x000fe40000201400 */
[----:B------:R-:W-:Y:S02]  /*43f0*/  I2FP.F32.S32 R3, R3 ;  /* 0x0000000300037245 */ /* 0x000fe40000201400 */
[----:B------:R-:W-:Y:S01]  /*4400*/  I2FP.F32.S32 R2, R41 ;  /* 0x0000002900027245 */ /* 0x000fe20000201400 */
[C---:B------:R-:W-:Y:S01]  /*4410*/  FFMA.FTZ R37, R0.reuse, R8, R37 ;  /* 0x0000000800257223 */ /* 0x040fe20000010025 */
[----:B------:R-:W-:Y:S01]  /*4420*/  ISETP.GE.AND P1, PT, R47, R134, PT ;  /* 0x000000862f00720c */ /* 0x000fe20003f26270 */
[CC--:B------:R-:W-:Y:S01]  /*4430*/  FFMA.FTZ R32, R0.reuse, R3.reuse, R32 ;  /* 0x0000000300207223 */ /* 0x0c0fe20000010020 */
[----:B------:R-:W-:Y:S01]  /*4440*/  FSEL R11, R11, -INF , !P3 ;  /* 0xff8000000b0b7808 */ /* 0x000fe20005800000 */
[C---:B------:R-:W-:Y:S01]  /*4450*/  FFMA.FTZ R34, R0.reuse, R3, R34 ;  /* 0x0000000300227223 */ /* 0x040fe20000010022 */
[----:B------:R-:W-:Y:S01]  /*4460*/  FSEL R199, R43, -INF , !P1 ;  /* 0xff8000002bc77808 */ /* 0x000fe20004800000 */
[----:B------:R-:W-:Y:S01]  /*4470*/  FFMA.FTZ R67, R0, R2, R33 ;  /* 0x0000000200437223 */ /* 0x000fe20000010021 */
[----:B------:R-:W-:Y:S01]  /*4480*/  FSEL R203, R36, -INF , !P0 ;  /* 0xff80000024cb7808 */ /* 0x000fe20004000000 */
[----:B------:R-:W-:Y:S01]  /*4490*/  VIADD R33, R137, 0x38 ;  /* 0x0000003889217836 */ /* 0x000fe20000000000 */
[-C--:B------:R-:W-:Y:S01]  /*44a0*/  ISETP.GE.AND P3, PT, R45, R136.reuse, PT ;  /* 0x000000882d00720c */ /* 0x080fe20003f66270 */
[----:B------:R-:W-:Y:S01]  /*44b0*/  VIADD R3, R137, 0x40 ;  /* 0x0000004089037836 */ /* 0x000fe20000000000 */
[C---:B------:R-:W-:Y:S01]  /*44c0*/  ISETP.GE.AND P1, PT, R41.reuse, R136, PT ;  /* 0x000000882900720c */ /* 0x040fe20003f26270 */
[----:B------:R-:W-:Y:S01]  /*44d0*/  FFMA.FTZ R35, R0, R2, R35 ;  /* 0x0000000200237223 */ /* 0x000fe20000010023 */
[----:B------:R-:W-:Y:S01]  /*44e0*/  ISETP.GE.AND P0, PT, R41, R134, PT ;  /* 0x000000862900720c */ /* 0x000fe20003f06270 */
[----:B------:R-:W-:Y:S01]  /*44f0*/  VIADD R41, R137, 0x39 ;  /* 0x0000003989297836 */ /* 0x000fe20000000000 */
[----:B------:R-:W-:Y:S01]  /*4500*/  FSEL R207, R38, -INF , !P6 ;  /* 0xff80000026cf7808 */ /* 0x000fe20007000000 */
[----:B------:R-:W-:Y:S01]  /*4510*/  FFMA.FTZ R39, R0, R8, R39 ;  /* 0x0000000800277223 */ /* 0x000fe20000010027 */
[----:B------:R-:W-:-:S02]  /*4520*/  FSEL R211, R37, -INF , !P3 ;  /* 0xff80000025d37808 */ /* 0x000fc40005800000 */
[----:B------:R-:W-:Y:S02]  /*4530*/  FSEL R65, R34, -INF , !P4 ;  /* 0xff80000022417808 */ /* 0x000fe40006000000 */
[----:B------:R-:W-:Y:S02]  /*4540*/  FSEL R67, R67, -INF , !P1 ;  /* 0xff80000043437808 */ /* 0x000fe40004800000 */
[C---:B------:R-:W-:Y:S02]  /*4550*/  ISETP.GE.AND P6, PT, R33.reuse, R136, PT ;  /* 0x000000882100720c */ /* 0x040fe40003fc6270 */
[----:B------:R-:W-:Y:S02]  /*4560*/  ISETP.GE.AND P3, PT, R33, R134, PT ;  /* 0x000000862100720c */ /* 0x000fe40003f66270 */
[C---:B------:R-:W-:Y:S02]  /*4570*/  ISETP.GE.AND P4, PT, R3.reuse, R136, PT ;  /* 0x000000880300720c */ /* 0x040fe40003f86270 */
[----:B------:R-:W-:-:S02]  /*4580*/  ISETP.GE.AND P1, PT, R3, R134, PT ;  /* 0x000000860300720c */ /* 0x000fc40003f26270 */
[----:B------:R-:W-:Y:S02]  /*4590*/  FSEL R209, R40, -INF , !P5 ;  /* 0xff80000028d17808 */ /* 0x000fe40006800000 */
[----:B------:R-:W-:Y:S02]  /*45a0*/  I2FP.F32.S32 R33, R33 ;  /* 0x0000002100217245 */ /* 0x000fe40000201400 */
[----:B------:R-:W-:Y:S02]  /*45b0*/  I2FP.F32.S32 R2, R41 ;  /* 0x0000002900027245 */ /* 0x000fe40000201400 */
[----:B------:R-:W-:Y:S01]  /*45c0*/  I2FP.F32.S32 R3, R3 ;  /* 0x0000000300037245 */ /* 0x000fe20000201400 */
[CC--:B------:R-:W-:Y:S01]  /*45d0*/  FFMA.FTZ R30, R0.reuse, R33.reuse, R30 ;  /* 0x00000021001e7223 */ /* 0x0c0fe2000001001e */
[----:B------:R-:W-:Y:S01]  /*45e0*/  ISETP.GE.AND P5, PT, R45, R134, PT ;  /* 0x000000862d00720c */ /* 0x000fe20003fa6270 */
[C---:B------:R-:W-:Y:S01]  /*45f0*/  FFMA.FTZ R195, R0.reuse, R2, R29 ;  /* 0x0000000200c37223 */ /* 0x040fe2000001001d */
[C---:B------:R-:W-:Y:S01]  /*4600*/  FFMA.FTZ R28, R0.reuse, R33, R28 ;  /* 0x00000021001c7223 */ /* 0x040fe2000001001c */
[CC--:B------:R-:W-:Y:S01]  /*4610*/  FFMA.FTZ R24, R0.reuse, R3.reuse, R24 ;  /* 0x0000000300187223 */ /* 0x0c0fe20000010018 */
[----:B------:R-:W-:Y:S01]  /*4620*/  FSEL R119, R39, -INF , !P5 ;  /* 0xff80000027777808 */ /* 0x000fe20006800000 */
[----:B------:R-:W-:Y:S01]  /*4630*/  FFMA.FTZ R26, R0, R3, R26 ;  /* 0x00000003001a7223 */ /* 0x000fe2000001001a */
[----:B------:R-:W-:Y:S01]  /*4640*/  ISETP.GE.AND P5, PT, R41, R136, PT ;  /* 0x000000882900720c */ /* 0x000fe20003fa6270 */
        /* <DEDUP_REMOVED lines=19> */
[-C--:B------:R-:W-:Y:S01]  /*4780*/  ISETP.GE.AND P0, PT, R33, R136.reuse, PT ;  /* 0x000000882100720c */ /* 0x080fe20003f06270 */
[----:B------:R-:W-:Y:S01]  /*4790*/  VIADD R21, R137, 0x50 ;  /* 0x0000005089157836 */ /* 0x000fe20000000000 */
[----:B------:R-:W-:Y:S01]  /*47a0*/  ISETP.GE.AND P2, PT, R29, R136, PT ;  /* 0x000000881d00720c */ /* 0x000fe20003f46270 */
[----:B------:R-:W-:Y:S01]  /*47b0*/  VIADD R3, R137, 0x58 ;  /* 0x0000005889037836 */ /* 0x000fe20000000000 */
[----:B------:R-:W-:Y:S01]  /*47c0*/  FSEL R161, R26, -INF , !P1 ;  /* 0xff8000001aa17808 */ /* 0x000fe20004800000 */
[C---:B------:R-:W-:Y:S01]  /*47d0*/  FFMA.FTZ R23, R0.reuse, R2, R23 ;  /* 0x0000000200177223 */ /* 0x040fe20000010017 */
[----:B------:R-:W-:Y:S01]  /*47e0*/  FSEL R187, R25, -INF , !P0 ;  /* 0xff80000019bb7808 */ /* 0x000fe20004000000 */
[----:B------:R-:W-:Y:S01]  /*47f0*/  FFMA.FTZ R27, R0, R8, R27 ;  /* 0x00000008001b7223 */ /* 0x000fe2000001001b */
[----:B------:R-:W-:Y:S01]  /*4800*/  FSEL R157, R22, -INF , !P5 ;  /* 0xff800000169d7808 */ /* 0x000fe20006800000 */
[----:B------:R-:W-:Y:S01]  /*4810*/  VIADD R25, R137, 0x68 ;  /* 0x0000006889197836 */ /* 0x000fe20000000000 */
[----:B------:R-:W-:Y:S01]  /*4820*/  FSEL R163, R163, -INF , !P2 ;  /* 0xff800000a3a37808 */ /* 0x000fe20005000000 */
[----:B------:R-:W-:Y:S01]  /*4830*/  VIADD R41, R137, 0x70 ;  /* 0x0000007089297836 */ /* 0x000fe20000000000 */
[----:B------:R-:W-:-:S02]  /*4840*/  ISETP.GE.AND P1, PT, R21, R136, PT ;  /* 0x000000881500720c */ /* 0x000fc40003f26270 */
[----:B------:R-:W-:Y:S02]  /*4850*/  ISETP.GE.AND P0, PT, R21, R134, PT ;  /* 0x000000861500720c */ /* 0x000fe40003f06270 */
[C---:B------:R-:W-:Y:S02]  /*4860*/  ISETP.GE.AND P5, PT, R3.reuse, R136, PT ;  /* 0x000000880300720c */ /* 0x040fe40003fa6270 */
[----:B------:R-:W-:Y:S02]  /*4870*/  ISETP.GE.AND P2, PT, R3, R134, PT ;  /* 0x000000860300720c */ /* 0x000fe40003f46270 */
[----:B------:R-:W-:Y:S02]  /*4880*/  FSEL R153, R24, -INF , !P4 ;  /* 0xff80000018997808 */ /* 0x000fe40006000000 */
[----:B------:R-:W-:Y:S02]  /*4890*/  I2FP.F32.S32 R21, R21 ;  /* 0x0000001500157245 */ /* 0x000fe40000201400 */
[----:B------:R-:W-:-:S02]  /*48a0*/  I2FP.F32.S32 R3, R3 ;  /* 0x0000000300037245 */ /* 0x000fc40000201400 */
[-C--:B------:R-:W-:Y:S01]  /*48b0*/  ISETP.GE.AND P4, PT, R29, R134.reuse, PT ;  /* 0x000000861d00720c */ /* 0x080fe20003f86270 */
[C---:B------:R-:W-:Y:S02]  /*48c0*/  VIADD R29, R137.reuse, 0x51 ;  /* 0x00000051891d7836 */ /* 0x040fe40000000000 */
[C---:B------:R-:W-:Y:S01]  /*48d0*/  FFMA.FTZ R104, R0.reuse, R21, R104 ;  /* 0x0000001500687223 */ /* 0x040fe20000010068 */
[CC--:B------:R-:W-:Y:S01]  /*48e0*/  FFMA.FTZ R100, R0.reuse, R3.reuse, R100 ;  /* 0x0000000300647223 */ /* 0x0c0fe20000010064 */
[----:B------:R-:W-:Y:S01]  /*48f0*/  FFMA.FTZ R102, R0, R3, R102 ;  /* 0x0000000300667223 */ /* 0x000fe20000010066 */
[C---:B------:R-:W-:Y:S01]  /*4900*/  VIADD R3, R137.reuse, 0x59 ;  /* 0x0000005989037836 */ /* 0x040fe20000000000 */
[----:B------:R-:W-:Y:S01]  /*4910*/  FSEL R197, R28, -INF , !P6 ;  /* 0xff8000001cc57808 */ /* 0x000fe20007000000 */
[----:B------:R-:W-:Y:S01]  /*4920*/  FFMA.FTZ R106, R0, R21, R106 ;  /* 0x00000015006a7223 */ /* 0x000fe2000001006a */
[----:B------:R-:W-:Y:S01]  /*4930*/  I2FP.F32.S32 R2, R29 ;  /* 0x0000001d00027245 */ /* 0x000fe20000201400 */
[----:B------:R-:W-:Y:S01]  /*4940*/  VIADD R21, R137, 0x61 ;  /* 0x0000006189157836 */ /* 0x000fe20000000000 */
[----:B------:R-:W-:-:S02]  /*4950*/  ISETP.GE.AND P6, PT, R33, R134, PT ;  /* 0x000000862100720c */ /* 0x000fc40003fc6270 */
[----:B------:R-:W-:Y:S01]  /*4960*/  FSEL R155, R23, -INF , !P4 ;  /* 0xff800000179b7808 */ /* 0x000fe20006000000 */
[-C--:B------:R-:W-:Y:S01]  /*4970*/  FFMA.FTZ R105, R0, R2.reuse, R105 ;  /* 0x0000000200697223 */ /* 0x080fe20000010069 */
[----:B------:R-:W-:Y:S01]  /*4980*/  FSEL R143, R104, -INF , !P1 ;  /* 0xff800000688f7808 */ /* 0x000fe20004800000 */
[----:B------:R-:W-:Y:S01]  /*4990*/  FFMA.FTZ R107, R0, R2, R107 ;  /* 0x00000002006b7223 */ /* 0x000fe2000001006b */
[----:B------:R-:W-:Y:S01]  /*49a0*/  ISETP.GE.AND P4, PT, R3, R136, PT ;  /* 0x000000880300720c */ /* 0x000fe20003f86270 */
[----:B------:R-:W-:Y:S01]  /*49b0*/  VIADD R23, R137, 0x71 ;  /* 0x0000007189177836 */ /* 0x000fe20000000000 */
[----:B------:R-:W-:Y:S02]  /*49c0*/  ISETP.GE.AND P1, PT, R3, R134, PT ;  /* 0x000000860300720c */ /* 0x000fe40003f26270 */
[----:B------:R-:W-:Y:S02]  /*49d0*/  FSEL R159, R27, -INF , !P6 ;  /* 0xff8000001b9f7808 */ /* 0x000fe40007000000 */
[----:B------:R-:W-:-:S02]  /*49e0*/  I2FP.F32.S32 R3, R3 ;  /* 0x0000000300037245 */ /* 0x000fc40000201400 */
[-C--:B------:R-:W-:Y:S02]  /*49f0*/  ISETP.GE.AND P6, PT, R29, R136.reuse, PT ;  /* 0x000000881d00720c */ /* 0x080fe40003fc6270 */
[----:B------:R-:W-:Y:S01]  /*4a00*/  FSEL R131, R106, -INF , !P0 ;  /* 0xff8000006a837808 */ /* 0x000fe20004000000 */
[CC--:B------:R-:W-:Y:S01]  /*4a10*/  FFMA.FTZ R101, R0.reuse, R3.reuse, R101 ;  /* 0x0000000300657223 */ /* 0x0c0fe20000010065 */
[----:B------:R-:W-:Y:S01]  /*4a20*/  FSEL R141, R105, -INF , !P6 ;  /* 0xff800000698d7808 */ /* 0x000fe20007000000 */
[----:B------:R-:W-:Y:S01]  /*4a30*/  FFMA.FTZ R103, R0, R3, R103 ;  /* 0x0000000300677223 */ /* 0x000fe20000010067 */
[----:B------:R-:W-:Y:S01]  /*4a40*/  ISETP.GE.AND P0, PT, R51, R136, PT ;  /* 0x000000883300720c */ /* 0x000fe20003f06270 */
[----:B------:R-:W-:Y:S01]  /*4a50*/  VIADD R3, R137, 0x69 ;  /* 0x0000006989037836 */ /* 0x000fe20000000000 */
[----:B------:R-:W-:Y:S02]  /*4a60*/  ISETP.GE.AND P6, PT, R51, R134, PT ;  /* 0x000000863300720c */ /* 0x000fe40003fc6270 */
[----:B------:R-:W-:-:S02]  /*4a70*/  I2FP.F32.S32 R51, R51 ;  /* 0x0000003300337245 */ /* 0x000fc40000201400 */
[----:B------:R-:W-:Y:S02]  /*4a80*/  FSEL R173, R20, -INF , !P3 ;  /* 0xff80000014ad7808 */ /* 0x000fe40005800000 */
[----:B------:R-:W-:Y:S01]  /*4a90*/  I2FP.F32.S32 R2, R21 ;  /* 0x0000001500027245 */ /* 0x000fe20000201400 */
[CC--:B------:R-:W-:Y:S01]  /*4aa0*/  FFMA.FTZ R63, R0.reuse, R51.reuse, R96 ;  /* 0x00000033003f7223 */ /* 0x0c0fe20000010060 */
[----:B------:R-:W-:Y:S01]  /*4ab0*/  ISETP.GE.AND P3, PT, R29, R134, PT ;  /* 0x000000861d00720c */ /* 0x000fe20003f66270 */
[C---:B------:R-:W-:Y:S01]  /*4ac0*/  FFMA.FTZ R51, R0.reuse, R51, R98 ;  /* 0x0000003300337223 */ /* 0x040fe20000010062 */
[----:B------:R-:W-:Y:S01]  /*4ad0*/  I2FP.F32.S32 R42, R3 ;  /* 0x00000003002a7245 */ /* 0x000fe20000201400 */
[CC--:B------:R-:W-:Y:S01]  /*4ae0*/  FFMA.FTZ R61, R0.reuse, R2.reuse, R97 ;  /* 0x00000002003d7223 */ /* 0x0c0fe20000010061 */
[----:B------:R-:W-:Y:S01]  /*4af0*/  FSEL R129, R107, -INF , !P3 ;  /* 0xff8000006b817808 */ /* 0x000fe20005800000 */
[C---:B------:R-:W-:Y:S01]  /*4b00*/  FFMA.FTZ R27, R0.reuse, R2, R99 ;  /* 0x00000002001b7223 */ /* 0x040fe20000010063 */
[----:B------:R-:W-:Y:S01]  /*4b10*/  ISETP.GE.AND P3, PT, R21, R136, PT ;  /* 0x000000881500720c */ /* 0x000fe20003f66270 */
[CC--:B------:R-:W-:Y:S01]  /*4b20*/  FFMA.FTZ R53, R0.reuse, R42.reuse, R93 ;  /* 0x0000002a00357223 */ /* 0x0c0fe2000001005d */
[----:B------:R-:W-:Y:S01]  /*4b30*/  FSEL R63, R63, -INF , !P0 ;  /* 0xff8000003f3f7808 */ /* 0x000fe20004000000 */
[----:B------:R-:W-:Y:S01]  /*4b40*/  FFMA.FTZ R42, R0, R42, R95 ;  /* 0x0000002a002a7223 */ /* 0x000fe2000001005f */
[----:B------:R-:W-:-:S02]  /*4b50*/  FSEL R145, R102, -INF , !P2 ;  /* 0xff80000066917808 */ /* 0x000fc40005000000 */
[----:B------:R-:W-:Y:S02]  /*4b60*/  FSEL R147, R101, -INF , !P4 ;  /* 0xff80000065937808 */ /* 0x000fe40006000000 */
[----:B------:R-:W-:Y:S02]  /*4b70*/  ISETP.GE.AND P0, PT, R3, R134, PT ;  /* 0x000000860300720c */ /* 0x000fe40003f06270 */
[C---:B------:R-:W-:Y:S02]  /*4b80*/  ISETP.GE.AND P2, PT, R25.reuse, R136, PT ;  /* 0x000000881900720c */ /* 0x040fe40003f46270 */
[----:B------:R-:W-:Y:S02]  /*4b90*/  ISETP.GE.AND P4, PT, R25, R134, PT ;  /* 0x000000861900720c */ /* 0x000fe40003f86270 */
[----:B------:R-:W-:Y:S02]  /*4ba0*/  I2FP.F32.S32 R25, R25 ;  /* 0x0000001900197245 */ /* 0x000fe40000201400 */
[----:B------:R-:W-:-:S02]  /*4bb0*/  FSEL R51, R51, -INF , !P6 ;  /* 0xff80000033337808 */ /* 0x000fc40007000000 */
[----:B------:R-:W-:Y:S01]  /*4bc0*/  FSEL R61, R61, -INF , !P3 ;  /* 0xff8000003d3d7808 */ /* 0x000fe20005800000 */
[CC--:B------:R-:W-:Y:S01]  /*4bd0*/  FFMA.FTZ R55, R0.reuse, R25.reuse, R92 ;  /* 0x0000001900377223 */ /* 0x0c0fe2000001005c */
[----:B------:R-:W-:Y:S01]  /*4be0*/  FSEL R121, R103, -INF , !P1 ;  /* 0xff80000067797808 */ /* 0x000fe20004800000 */
[----:B------:R-:W-:Y:S01]  /*4bf0*/  FFMA.FTZ R25, R0, R25, R94 ;  /* 0x0000001900197223 */ /* 0x000fe2000001005e */
[C---:B------:R-:W-:Y:S02]  /*4c00*/  ISETP.GE.AND P6, PT, R41.reuse, R136, PT ;  /* 0x000000882900720c */ /* 0x040fe40003fc6270 */
[----:B------:R-:W-:Y:S02]  /*4c10*/  ISETP.GE.AND P3, PT, R41, R134, PT ;  /* 0x000000862900720c */ /* 0x000fe40003f66270 */
[----:B------:R-:W-:Y:S01]  /*4c20*/  ISETP.GE.AND P1, PT, R3, R136, PT ;  /* 0x000000880300720c */ /* 0x000fe20003f26270 */
[----:B------:R-:W-:Y:S01]  /*4c30*/  VIADD R3, R137, 0x79 ;  /* 0x0000007989037836 */ /* 0x000fe20000000000 */
[----:B------:R-:W-:-:S02]  /*4c40*/  I2FP.F32.S32 R41, R41 ;  /* 0x0000002900297245 */ /* 0x000fc40000201400 */
[----:B------:R-:W-:Y:S02]  /*4c50*/  FSEL R42, R42, -INF , !P0 ;  /* 0xff8000002a2a7808 */ /* 0x000fe40004000000 */
[----:B------:R-:W-:Y:S01]  /*4c60*/  ISETP.GT.AND P0, PT, R125, R170, PT ;  /* 0x000000aa7d00720c */ /* 0x000fe20003f04270 */
[-C--:B------:R-:W-:Y:S01]  /*4c70*/  FFMA.FTZ R45, R0, R41.reuse, R88 ;  /* 0x00000029002d7223 */ /* 0x080fe20000010058 */
[----:B------:R-:W-:Y:S01]  /*4c80*/  FSEL R139, R100, -INF , !P5 ;  /* 0xff800000648b7808 */ /* 0x000fe20006800000 */
[----:B------:R-:W-:Y:S01]  /*4c90*/  FFMA.FTZ R41, R0, R41, R90 ;  /* 0x0000002900297223 */ /* 0x000fe2000001005a */
[----:B------:R-:W-:Y:S02]  /*4ca0*/  ISETP.GE.AND P5, PT, R21, R134, PT ;  /* 0x000000861500720c */ /* 0x000fe40003fa6270 */
[----:B------:R-:W-:Y:S02]  /*4cb0*/  I2FP.F32.S32 R21, R137 ;  /* 0x0000008900157245 */ /* 0x000fe40000201400 */
[----:B------:R-:W-:-:S02]  /*4cc0*/  I2FP.F32.S32 R40, R23 ;  /* 0x0000001700287245 */ /* 0x000fc40000201400 */
[----:B------:R-:W-:Y:S02]  /*4cd0*/  I2FP.F32.S32 R2, R3 ;  /* 0x0000000300027245 */ /* 0x000fe40000201400 */
[----:B------:R-:W-:Y:S01]  /*4ce0*/  FSEL R27, R27, -INF , !P5 ;  /* 0xff8000001b1b7808 */ /* 0x000fe20006800000 */
[CC--:B------:R-:W-:Y:S01]  /*4cf0*/  FFMA.FTZ R44, R0.reuse, R40.reuse, R89 ;  /* 0x00000028002c7223 */ /* 0x0c0fe20000010059 */
[----:B------:R-:W-:Y:S01]  /*4d00*/  FSEL R55, R55, -INF , !P2 ;  /* 0xff80000037377808 */ /* 0x000fe20005000000 */
[C---:B------:R-:W-:Y:S01]  /*4d10*/  FFMA.FTZ R40, R0.reuse, R40, R91 ;  /* 0x0000002800287223 */ /* 0x040fe2000001005b */
[C---:B------:R-:W-:Y:S01]  /*4d20*/  ISETP.GE.AND P5, PT, R23.reuse, R136, PT ;  /* 0x000000881700720c */ /* 0x040fe20003fa6270 */
[C---:B------:R-:W-:Y:S01]  /*4d30*/  FFMA.FTZ R43, R0.reuse, R2, R85 ;  /* 0x00000002002b7223 */ /* 0x040fe20000010055 */
[----:B------:R-:W-:Y:S01]  /*4d40*/  ISETP.GE.AND P2, PT, R23, R134, PT ;  /* 0x000000861700720c */ /* 0x000fe20003f46270 */
[CC--:B------:R-:W-:Y:S01]  /*4d50*/  FFMA.FTZ R23, R0.reuse, R21.reuse, R56 ;  /* 0x0000001500177223 */ /* 0x0c0fe20000010038 */
[----:B------:R-:W-:Y:S01]  /*4d60*/  FSEL R25, R25, -INF , !P4 ;  /* 0xff80000019197808 */ /* 0x000fe20006000000 */
[C---:B------:R-:W-:Y:S01]  /*4d70*/  FFMA.FTZ R39, R0.reuse, R2, R87 ;  /* 0x0000000200277223 */ /* 0x040fe20000010057 */
[----:B------:R-:W-:Y:S01]  /*4d80*/  FSEL R53, R53, -INF , !P1 ;  /* 0xff80000035357808 */ /* 0x000fe20004800000 */
[----:B------:R-:W-:Y:S01]  /*4d90*/  FFMA.FTZ R21, R0, R21, R58 ;  /* 0x0000001500157223 */ /* 0x000fe2000001003a */
[----:B------:R-:W-:-:S02]  /*4da0*/  FSEL R45, R45, -INF , !P6 ;  /* 0xff8000002d2d7808 */ /* 0x000fc40007000000 */
[----:B------:R-:W-:Y:S02]  /*4db0*/  FSEL R41, R41, -INF , !P3 ;  /* 0xff80000029297808 */ /* 0x000fe40005800000 */
[C---:B------:R-:W-:Y:S02]  /*4dc0*/  ISETP.GE.AND P4, PT, R3.reuse, R136, PT ;  /* 0x000000880300720c */ /* 0x040fe40003f86270 */
[----:B------:R-:W-:Y:S02]  /*4dd0*/  ISETP.GE.AND P1, PT, R3, R134, PT ;  /* 0x000000860300720c */ /* 0x000fe40003f26270 */
[C---:B------:R-:W-:Y:S02]  /*4de0*/  ISETP.GE.AND P6, PT, R137.reuse, R136, PT ;  /* 0x000000888900720c */ /* 0x040fe40003fc6270 */
        /* <DEDUP_REMOVED lines=19> */
.L_x_2337:
        /* <DEDUP_REMOVED lines=59> */
.L_x_2338:
        /* <DEDUP_REMOVED lines=13> */
[--C-:B------:R-:W-:Y:S01]  /*53a0*/  @!P2 IMAD.MOV.U32 R32, RZ, RZ, R172.reuse ;  /* 0x000000ffff20a224 */ /* 0x100fe200078e00ac */
[-C--:B------:R-:W-:Y:S01]  /*53b0*/  @!P2 MOV R33, R171.reuse ;  /* 0x000000ab0021a202 */ /* 0x080fe20000000f00 */
[----:B------:R-:W-:Y:S01]  /*53c0*/  @!P1 IMAD.MOV.U32 R34, RZ, RZ, R172 ;  /* 0x000000ffff229224 */ /* 0x000fe200078e00ac */
[----:B------:R-:W-:-:S03]  /*53d0*/  @!P1 MOV R35, R171 ;  /* 0x000000ab00239202 */ /* 0x000fc60000000f00 */
        /* <DEDUP_REMOVED lines=10> */
[----:B-1----:R-:W-:-:S02]  /*5480*/  @!P0 IMAD.MOV.U32 R32, RZ, RZ, R172 ;  /* 0x000000ffff208224 */ /* 0x002fc400078e00ac */
        /* <DEDUP_REMOVED lines=52> */
.L_x_2340:
[----:B------:R3:W-:Y:S02]  /*57d0*/  STS.128 [R179+0x8800], RZ ;  /* 0x008800ffb3007388 */ /* 0x0007e40000000c00 */
.L_x_2341:
[----:B------:R-:W-:Y:S05]  /*57e0*/  BSYNC.RECONVERGENT B0 ;  /* 0x0000000000007941 */ /* 0x000fea0003800200 */
.L_x_2339:
[----:B------:R-:W0:Y:S02]  /*57f0*/  LDGDEPBAR ;  /* 0x00000000000079af */ /* 0x000e240000000000 */
.L_x_2336:
        /* <DEDUP_REMOVED lines=31> */
[----:B--2---:R-:W-:Y:S02]  /*59f0*/  FMNMX.FTZ R29, R43, R2, !PT ;  /* 0x000000022b1d7209 */ /* 0x004fe40007810000 */
[----:B------:R-:W-:-:S03]  /*5a00*/  SHF.L.U32 R126, R126, 0x8, RZ ;  /* 0x000000087e7e7819 */ /* 0x000fc600000006ff */
[----:B------:R-:W2:Y:S02]  /*5a10*/  SHFL.BFLY PT, R2, R29, 0x2, 0x1f ;  /* 0x0c401f001d027f89 */ /* 0x000ea400000e0000 */
[----:B--2---:R-:W-:Y:S02]  /*5a20*/  FMNMX.FTZ R2, R29, R2, !PT ;  /* 0x000000021d027209 */ /* 0x004fe40007810000 */
[----:B------:R-:W-:-:S03]  /*5a30*/  FMNMX.FTZ R29, R39, R8, !PT ;  /* 0x00000008271d7209 */ /* 0x000fc60007810000 */
[----:B------:R-:W2:Y:S04]  /*5a40*/  SHFL.BFLY PT, R3, R2, 0x1, 0x1f ;  /* 0x0c201f0002037f89 */ /* 0x000ea800000e0000 */
[----:B------:R-:W5:Y:S01]  /*5a50*/  SHFL.BFLY PT, R8, R29, 0x2, 0x1f ;  /* 0x0c401f001d087f89 */ /* 0x000f6200000e0000 */
[----:B--2---:R-:W-:-:S04]  /*5a60*/  FMNMX.FTZ R3, R2, R3, !PT ;  /* 0x0000000302037209 */ /* 0x004fc80007810000 */
[C---:B------:R-:W-:Y:S01]  /*5a70*/  FSETP.NEU.FTZ.AND P0, PT, R3.reuse, -INF , PT ;  /* 0xff8000000300780b */ /* 0x040fe20003f1d000 */
[----:B----4-:R-:W-:Y:S01]  /*5a80*/  FMUL.FTZ R48, R3, UR6 ;  /* 0x0000000603307c20 */ /* 0x010fe20008410000 */
[----:B-----5:R-:W-:-:S04]  /*5a90*/  FMNMX.FTZ R8, R29, R8, !PT ;  /* 0x000000081d087209 */ /* 0x020fc80007810000 */
        /* <DEDUP_REMOVED lines=29> */
[----:B------:R-:W-:Y:S01]  /*5c70*/  LOP3.LUT R23, R126, 0x100, RZ, 0xc0, !PT ;  /* 0x000001007e177812 */ /* 0x000fe200078ec0ff */
[----:B------:R-:W-:Y:S01]  /*5c80*/  FFMA.FTZ R126, R143, UR6, -R48 ;  /* 0x000000068f7e7c23 */ /* 0x000fe20008010830 */
[C---:B------:R-:W-:Y:S01]  /*5c90*/  FSETP.NEU.FTZ.AND P0, PT, R2.reuse, -INF , PT ;  /* 0xff8000000200780b */ /* 0x040fe20003f1d000 */
[----:B------:R-:W-:Y:S01]  /*5ca0*/  FMUL.FTZ R50, R2, UR6 ;  /* 0x0000000602327c20 */ /* 0x000fe20008410000 */
[----:B------:R-:W-:Y:S01]  /*5cb0*/  LOP3.LUT R166, R23, 0x20, R128, 0xf8, !PT ;  /* 0x0000002017a67812 */ /* 0x000fe200078ef880 */
[----:B------:R-:W2:Y:S01]  /*5cc0*/  MUFU.EX2 R26, R26 ;  /* 0x0000001a001a7308 */ /* 0x000ea20000000800 */
[----:B----4-:R-:W-:Y:S01]  /*5cd0*/  F2FP.BF16.F32.PACK_AB R104, R64, R151 ;  /* 0x000000974068723e */ /* 0x010fe200000010ff */
[--C-:B------:R-:W-:Y:S01]  /*5ce0*/  FFMA.FTZ R130, R61, UR6, -R48.reuse ;  /* 0x000000063d827c23 */ /* 0x100fe20008010830 */
[----:B------:R-:W-:Y:S01]  /*5cf0*/  IADD3 R166, PT, PT, R127, R166, RZ ;  /* 0x000000a67fa67210 */ /* 0x000fe20007ffe0ff */
[--C-:B------:R-:W-:Y:S01]  /*5d00*/  FFMA.FTZ R55, R55, UR6, -R48.reuse ;  /* 0x0000000637377c23 */ /* 0x100fe20008010830 */
[----:B------:R-:W-:Y:S01]  /*5d10*/  FSEL R50, R50, RZ, P0 ;  /* 0x000000ff32327208 */ /* 0x000fe20000000000 */
[----:B------:R-:W-:Y:S01]  /*5d20*/  FFMA.FTZ R59, R59, UR6, -R48 ;  /* 0x000000063b3b7c23 */ /* 0x000fe20008010830 */
[----:B------:R-:W-:Y:S01]  /*5d30*/  LEA R166, R166, UR4, 0x1 ;  /* 0x00000004a6a67c11 */ /* 0x000fe2000f8e08ff */
[----:B------:R-:W-:Y:S01]  /*5d40*/  MUFU.EX2 R47, R47 ;  /* 0x0000002f002f7308 */ /* 0x000fe20000000800 */
[----:B------:R-:W-:Y:S01]  /*5d50*/  ISETP.GT.AND P0, PT, R125, R170, PT ;  /* 0x000000aa7d00720c */ /* 0x000fe20003f04270 */
[--C-:B------:R-:W-:Y:S01]  /*5d60*/  FFMA.FTZ R62, R21, UR6, -R50.reuse ;  /* 0x00000006153e7c23 */ /* 0x100fe20008010832 */
[--C-:B------:R-:W-:Y:S01]  /*5d70*/  FFMA.FTZ R127, R69, UR6, -R50.reuse ;  /* 0x00000006457f7c23 */ /* 0x100fe20008010832 */
[----:B------:R-:W4:Y:S01]  /*5d80*/  LDSM.16.MT88.4 R80, [R166+0xb000] ;  /* 0x00b00000a650783b */ /* 0x000f220000004200 */
[--C-:B------:R-:W-:Y:S01]  /*5d90*/  FFMA.FTZ R149, R19, UR6, -R50.reuse ;  /* 0x0000000613957c23 */ /* 0x100fe20008010832 */
[--C-:B------:R-:W-:Y:S01]  /*5da0*/  FFMA.FTZ R24, R13, UR6, -R50.reuse ;  /* 0x000000060d187c23 */ /* 0x100fe20008010832 */
[--C-:B------:R-:W-:Y:S01]  /*5db0*/  FFMA.FTZ R49, R15, UR6, -R50.reuse ;  /* 0x000000060f317c23 */ /* 0x100fe20008010832 */
[----:B------:R-:W-:Y:S01]  /*5dc0*/  MUFU.EX2 R62, R62 ;  /* 0x0000003e003e7308 */ /* 0x000fe20000000800 */
[----:B------:R-:W-:Y:S01]  /*5dd0*/  LDSM.16.MT88.4 R12, [R166+0xb400] ;  /* 0x00b40000a60c783b */ /* 0x000fe20000004200 */
[----:B------:R-:W-:Y:S01]  /*5de0*/  IADD3 R164, PT, PT, R5, R166, RZ ;  /* 0x000000a605a47210 */ /* 0x000fe20007ffe0ff */
[--C-:B------:R-:W-:Y:S01]  /*5df0*/  FFMA.FTZ R52, R17, UR6, -R50.reuse ;  /* 0x0000000611347c23 */ /* 0x100fe20008010832 */
[--C-:B-1----:R-:W-:Y:S01]  /*5e00*/  FFMA.FTZ R37, R9, UR6, -R50.reuse ;  /* 0x0000000609257c23 */ /* 0x102fe20008010832 */
[--C-:B------:R-:W-:Y:S01]  /*5e10*/  FFMA.FTZ R36, R11, UR6, -R50.reuse ;  /* 0x000000060b247c23 */ /* 0x100fe20008010832 */
[----:B--2---:R-:W-:Y:S01]  /*5e20*/  F2FP.BF16.F32.PACK_AB R106, R26, R123 ;  /* 0x0000007b1a6a723e */ /* 0x004fe200000010ff */
[----:B------:R-:W1:Y:S01]  /*5e30*/  LDSM.16.MT88.4 R72, [R164+0x9000] ;  /* 0x00900000a448783b */ /* 0x000e620000004200 */
[----:B------:R-:W2:Y:S01]  /*5e40*/  MUFU.EX2 R127, R127 ;  /* 0x0000007f007f7308 */ /* 0x000ea20000000800 */
[--C-:B------:R-:W-:Y:S01]  /*5e50*/  FFMA.FTZ R31, R201, UR6, -R50.reuse ;  /* 0x00000006c91f7c23 */ /* 0x100fe20008010832 */
[--C-:B------:R-:W-:Y:S01]  /*5e60*/  FFMA.FTZ R30, R199, UR6, -R50.reuse ;  /* 0x00000006c71e7c23 */ /* 0x100fe20008010832 */
[----:B------:R-:W-:Y:S01]  /*5e70*/  LDSM.16.MT88.4 R16, [R164+0x9400] ;  /* 0x00940000a410783b */ /* 0x000fe20000004200 */
[--C-:B------:R-:W-:Y:S01]  /*5e80*/  FFMA.FTZ R28, R207, UR6, -R50.reuse ;  /* 0x00000006cf1c7c23 */ /* 0x100fe20008010832 */
[----:B------:R-:W-:Y:S01]  /*5e90*/  FFMA.FTZ R5, R119, UR6, -R50 ;  /* 0x0000000677057c23 */ /* 0x000fe20008010832 */
[----:B------:R-:W-:Y:S01]  /*5ea0*/  FFMA.FTZ R119, R117, UR6, -R48 ;  /* 0x0000000675777c23 */ /* 0x000fe20008010830 */
[----:B------:R-:W5:Y:S01]  /*5eb0*/  LDSM.16.MT88.4 R108, [R166+0x9000] ;  /* 0x00900000a66c783b */ /* 0x000f620000004200 */
[----:B------:R-:W-:Y:S01]  /*5ec0*/  MUFU.EX2 R149, R149 ;  /* 0x0000009500957308 */ /* 0x000fe20000000800 */
[--C-:B------:R-:W-:Y:S01]  /*5ed0*/  FFMA.FTZ R117, R65, UR6, -R50.reuse ;  /* 0x0000000641757c23 */ /* 0x100fe20008010832 */
[--C-:B------:R-:W-:Y:S01]  /*5ee0*/  FFMA.FTZ R58, R193, UR6, -R50.reuse ;  /* 0x00000006c13a7c23 */ /* 0x100fe20008010832 */
[----:B------:R-:W3:Y:S01]  /*5ef0*/  LDSM.16.MT88.4 R88, [R164+0xb000] ;  /* 0x00b00000a458783b */ /* 0x000ee20000004200 */
[--C-:B------:R-:W-:Y:S01]  /*5f00*/  FFMA.FTZ R65, R191, UR6, -R50.reuse ;  /* 0x00000006bf417c23 */ /* 0x100fe20008010832 */
[--C-:B------:R-:W-:Y:S01]  /*5f10*/  FFMA.FTZ R54, R189, UR6, -R50.reuse ;  /* 0x00000006bd367c23 */ /* 0x100fe20008010832 */
[--C-:B------:R-:W-:Y:S01]  /*5f20*/  FFMA.FTZ R120, R161, UR6, -R50.reuse ;  /* 0x00000006a1787c23 */ /* 0x100fe20008010832 */
[----:B------:R-:W3:Y:S01]  /*5f30*/  LDSM.16.MT88.4 R96, [R166+0xd000] ;  /* 0x00d00000a660783b */ /* 0x000ee20000004200 */
[----:B------:R-:W4:Y:S01]  /*5f40*/  MUFU.EX2 R24, R24 ;  /* 0x0000001800187308 */ /* 0x000f220000000800 */
[----:B--2---:R-:W-:Y:S01]  /*5f50*/  F2FP.BF16.F32.PACK_AB R105, R127, R62 ;  /* 0x0000003e7f69723e */ /* 0x004fe200000010ff */
[--C-:B------:R-:W-:Y:S01]  /*5f60*/  FFMA.FTZ R159, R159, UR6, -R50.reuse ;  /* 0x000000069f9f7c23 */ /* 0x100fe20008010832 */
[----:B------:R-:W-:Y:S01]  /*5f70*/  LDSM.16.MT88.4 R20, [R166+0x9400] ;  /* 0x00940000a614783b */ /* 0x000fe20000004200 */
[--C-:B------:R-:W-:Y:S01]  /*5f80*/  FFMA.FTZ R118, R157, UR6, -R50.reuse ;  /* 0x000000069d767c23 */ /* 0x100fe20008010832 */
[--C-:B------:R-:W-:Y:S01]  /*5f90*/  FFMA.FTZ R155, R155, UR6, -R50.reuse ;  /* 0x000000069b9b7c23 */ /* 0x100fe20008010832 */
[--C-:B------:R-:W-:Y:S01]  /*5fa0*/  FFMA.FTZ R128, R131, UR6, -R50.reuse ;  /* 0x0000000683807c23 */ /* 0x100fe20008010832 */
[--C-:B------:R-:W-:Y:S01]  /*5fb0*/  FFMA.FTZ R129, R129, UR6, -R50.reuse ;  /* 0x0000000681817c23 */ /* 0x100fe20008010832 */
[----:B------:R-:W2:Y:S01]  /*5fc0*/  MUFU.EX2 R46, R46 ;  /* 0x0000002e002e7308 */ /* 0x000ea20000000800 */
[--C-:B------:R-:W-:Y:S01]  /*5fd0*/  FFMA.FTZ R121, R121, UR6, -R50.reuse ;  /* 0x0000000679797c23 */ /* 0x100fe20008010832 */
[--C-:B------:R-:W-:Y:S01]  /*5fe0*/  FFMA.FTZ R145, R145, UR6, -R50.reuse ;  /* 0x0000000691917c23 */ /* 0x100fe20008010832 */
[----:B------:R-:W-:Y:S01]  /*5ff0*/  FADD.FTZ R62, R62, R127 ;  /* 0x0000007f3e3e7221 */ /* 0x000fe20000010000 */
[--C-:B------:R-:W-:Y:S01]  /*6000*/  FFMA.FTZ R51, R51, UR6, -R50.reuse ;  /* 0x0000000633337c23 */ /* 0x100fe20008010832 */
[--C-:B------:R-:W-:Y:S01]  /*6010*/  FFMA.FTZ R140, R27, UR6, -R50.reuse ;  /* 0x000000061b8c7c23 */ /* 0x100fe20008010832 */
[----:B------:R-:W-:Y:S01]  /*6020*/  FFMA.FTZ R42, R42, UR6, -R50 ;  /* 0x000000062a2a7c23 */ /* 0x000fe20008010832 */
[----:B------:R-:W-:Y:S01]  /*6030*/  FFMA.FTZ R191, R43, UR6, -R48 ;  /* 0x000000062bbf7c23 */ /* 0x000fe20008010830 */
[----:B------:R-:W-:Y:S01]  /*6040*/  MUFU.EX2 R38, R38 ;  /* 0x0000002600267308 */ /* 0x000fe20000000800 */
[C---:B----4-:R-:W-:Y:S01]  /*6050*/  F2FP.BF16.F32.PACK_AB R107, R24.reuse, R149 ;  /* 0x00000095186b723e */ /* 0x050fe200000010ff */
[----:B------:R-:W-:Y:S01]  /*6060*/  FADD.FTZ R149, R149, R62 ;  /* 0x0000003e95957221 */ /* 0x000fe20000010000 */
[----:B------:R-:W-:Y:S01]  /*6070*/  FFMA.FTZ R62, R53, UR6, -R48 ;  /* 0x00000006353e7c23 */ /* 0x000fe20008010830 */
[--C-:B------:R-:W-:Y:S01]  /*6080*/  FFMA.FTZ R53, R25, UR6, -R50.reuse ;  /* 0x0000000619357c23 */ /* 0x100fe20008010832 */
[--C-:B------:R-:W-:Y:S01]  /*6090*/  FFMA.FTZ R41, R41, UR6, -R50.reuse ;  /* 0x0000000629297c23 */ /* 0x100fe20008010832 */
[----:B------:R-:W-:Y:S01]  /*60a0*/  FADD.FTZ R149, R24, R149 ;  /* 0x0000009518957221 */ /* 0x000fe20000010000 */
[--C-:B------:R-:W-:Y:S01]  /*60b0*/  FFMA.FTZ R190, R39, UR6, -R50.reuse ;  /* 0x0000000627be7c23 */ /* 0x100fe20008010832 */
[----:B------:R-:W4:Y:S01]  /*60c0*/  MUFU.EX2 R35, R35 ;  /* 0x0000002300237308 */ /* 0x000f220000000800 */
[----:B------:R-:W-:Y:S01]  /*60d0*/  HMMA.16816.F32.BF16 R76, R104, R80, RZ ;  /* 0x00000050684c723c */ /* 0x000fe200000418ff */
[----:B--2---:R-:W-:Y:S01]  /*60e0*/  F2FP.BF16.F32.PACK_AB R8, R46, R47 ;  /* 0x0000002f2e08723e */ /* 0x004fe200000010ff */
[----:B------:R-:W-:-:S05]  /*60f0*/  FFMA.FTZ R57, R57, UR6, -R50 ;  /* 0x0000000639397c23 */ /* 0x000fca0008010832 */
[----:B------:R-:W-:Y:S01]  /*6100*/  MUFU.EX2 R52, R52 ;  /* 0x0000003400347308 */ /* 0x000fe20000000800 */
[C---:B------:R-:W-:Y:S07]  /*6110*/  HMMA.16816.F32.BF16 R80, R104.reuse, R82, RZ ;  /* 0x000000526850723c */ /* 0x040fee00000418ff */
[----:B------:R-:W2:Y:S01]  /*6120*/  MUFU.EX2 R49, R49 ;  /* 0x0000003100317308 */ /* 0x000ea20000000800 */
[----:B----4-:R-:W-:Y:S01]  /*6130*/  F2FP.BF16.F32.PACK_AB R10, R35, R38 ;  /* 0x00000026230a723e */ /* 0x010fe200000010ff */
[C---:B-1----:R-:W-:Y:S06]  /*6140*/  HMMA.16816.F32.BF16 R68, R104.reuse, R72, RZ ;  /* 0x000000486844723c */ /* 0x042fec00000418ff */
[----:B------:R-:W-:Y:S02]  /*6150*/  MUFU.EX2 R37, R37 ;  /* 0x0000002500257308 */ /* 0x000fe40000000800 */
[C---:B------:R-:W-:Y:S06]  /*6160*/  HMMA.16816.F32.BF16 R72, R104.reuse, R74, RZ ;  /* 0x0000004a6848723c */ /* 0x040fec00000418ff */
[----:B------:R-:W1:Y:S01]  /*6170*/  MUFU.EX2 R36, R36 ;  /* 0x0000002400247308 */ /* 0x000e620000000800 */
[----:B--2---:R-:W-:Y:S01]  /*6180*/  F2FP.BF16.F32.PACK_AB R9, R49, R52 ;  /* 0x000000343109723e */ /* 0x004fe200000010ff */
[C---:B-----5:R-:W-:Y:S06]  /*6190*/  HMMA.16816.F32.BF16 R112, R104.reuse, R108, RZ ;  /* 0x0000006c6870723c */ /* 0x060fec00000418ff */
[----:B------:R-:W-:Y:S02]  /*61a0*/  MUFU.EX2 R34, R34 ;  /* 0x0000002200227308 */ /* 0x000fe40000000800 */
[C---:B------:R-:W-:Y:S06]  /*61b0*/  HMMA.16816.F32.BF16 R108, R104.reuse, R110, RZ ;  /* 0x0000006e686c723c */ /* 0x040fec00000418ff */
[----:B------:R-:W2:Y:S01]  /*61c0*/  MUFU.EX2 R33, R33 ;  /* 0x0000002100217308 */ /* 0x000ea20000000800 */
[----:B-1----:R-:W-:Y:S01]  /*61d0*/  F2FP.BF16.F32.PACK_AB R11, R36, R37 ;  /* 0x00000025240b723e */ /* 0x002fe200000010ff */
[----:B---3--:R-:W-:Y:S06]  /*61e0*/  HMMA.16816.F32.BF16 R84, R104, R88, RZ ;  /* 0x000000586854723c */ /* 0x008fec00000418ff */
[----:B------:R-:W-:Y:S02]  /*61f0*/  MUFU.EX2 R32, R32 ;  /* 0x0000002000207308 */ /* 0x000fe40000000800 */
[C---:B------:R-:W-:Y:S06]  /*6200*/  HMMA.16816.F32.BF16 R76, R8.reuse, R12, R76 ;  /* 0x0000000c084c723c */ /* 0x040fec000004184c */
[----:B------:R-:W-:Y:S02]  /*6210*/  MUFU.EX2 R29, R29 ;  /* 0x0000001d001d7308 */ /* 0x000fe40000000800 */
[C---:B------:R-:W-:Y:S01]  /*6220*/  HMMA.16816.F32.BF16 R80, R8.reuse, R14, R80 ;  /* 0x0000000e0850723c */ /* 0x040fe20000041850 */
[----:B------:R-:W1:Y:S05]  /*6230*/  LDSM.16.MT88.4 R12, [R164+0xd000] ;  /* 0x00d00000a40c783b */ /* 0x000e6a0000004200 */
[----:B------:R-:W-:Y:S02]  /*6240*/  MUFU.EX2 R31, R31 ;  /* 0x0000001f001f7308 */ /* 0x000fe40000000800 */
[C---:B------:R-:W-:Y:S06]  /*6250*/  HMMA.16816.F32.BF16 R68, R8.reuse, R16, R68 ;  /* 0x000000100844723c */ /* 0x040fec0000041844 */
[----:B------:R-:W3:Y:S02]  /*6260*/  MUFU.EX2 R30, R30 ;  /* 0x0000001e001e7308 */ /* 0x000ee40000000800 */
[----:B------:R-:W-:Y:S01]  /*6270*/  HMMA.16816.F32.BF16 R72, R8, R18, R72 ;  /* 0x000000120848723c */ /* 0x000fe20000041848 */
[----:B------:R-:W4:Y:S05]  /*6280*/  LDSM.16.MT88.4 R16, [R166+0xd400] ;  /* 0x00d40000a610783b */ /* 0x000f2a0000004200 */
[----:B------:R-:W-:Y:S02]  /*6290*/  MUFU.EX2 R28, R28 ;  /* 0x0000001c001c7308 */ /* 0x000fe40000000800 */
[C---:B------:R-:W-:Y:S06]  /*62a0*/  HMMA.16816.F32.BF16 R92, R104.reuse, R96, RZ ;  /* 0x00000060685c723c */ /* 0x040fec00000418ff */
[----:B------:R-:W5:Y:S02]  /*62b0*/  MUFU.EX2 R5, R5 ;  /* 0x0000000500057308 */ /* 0x000f640000000800 */
[C---:B------:R-:W-:Y:S06]  /*62c0*/  HMMA.16816.F32.BF16 R88, R104.reuse, R90, RZ ;  /* 0x0000005a6858723c */ /* 0x040fec00000418ff */
[----:B------:R-:W-:Y:S02]  /*62d0*/  MUFU.EX2 R119, R119 ;  /* 0x0000007700777308 */ /* 0x000fe40000000800 */
[C---:B------:R-:W-:Y:S06]  /*62e0*/  HMMA.16816.F32.BF16 R96, R104.reuse, R98, RZ ;  /* 0x000000626860723c */ /* 0x040fec00000418ff */
[----:B------:R-:W5:Y:S02]  /*62f0*/  MUFU.EX2 R60, R60 ;  /* 0x0000003c003c7308 */ /* 0x000f640000000800 */
[C---:B-1----:R-:W-:Y:S06]  /*6300*/  HMMA.16816.F32.BF16 R100, R104.reuse, R12, RZ ;  /* 0x0000000c6864723c */ /* 0x042fec00000418ff */
[----:B------:R-:W-:Y:S02]  /*6310*/  MUFU.EX2 R67, R67 ;  /* 0x0000004300437308 */ /* 0x000fe40000000800 */
[----:B------:R-:W-:Y:S01]  /*6320*/  HMMA.16816.F32.BF16 R104, R104, R14, RZ ;  /* 0x0000000e6868723c */ /* 0x000fe200000418ff */
[----:B------:R-:W1:Y:S05]  /*6330*/  LDSM.16.MT88.4 R12, [R164+0xd400] ;  /* 0x00d40000a40c783b */ /* 0x000e6a0000004200 */
[----:B------:R-:W-:Y:S02]  /*6340*/  MUFU.EX2 R56, R56 ;  /* 0x0000003800387308 */ /* 0x000fe40000000800 */
[C---:B------:R-:W-:Y:S06]  /*6350*/  HMMA.16816.F32.BF16 R112, R8.reuse, R20, R112 ;  /* 0x000000140870723c */ /* 0x040fec0000041870 */
        /* <DEDUP_REMOVED lines=8> */
[----:B------:R-:W4:Y:S02]  /*63e0*/  MUFU.EX2 R54, R54 ;  /* 0x0000003600367308 */ /* 0x000f240000000800 */
[C---:B-1----:R-:W-:Y:S06]  /*63f0*/  HMMA.16816.F32.BF16 R100, R8.reuse, R12, R100 ;  /* 0x0000000c0864723c */ /* 0x042fec0000041864 */
[----:B------:R-:W-:Y:S02]  /*6400*/  MUFU.EX2 R116, R116 ;  /* 0x0000007400747308 */ /* 0x000fe40000000800 */
[C---:B------:R-:W-:Y:S01]  /*6410*/  HMMA.16816.F32.BF16 R104, R8.reuse, R14, R104 ;  /* 0x0000000e0868723c */ /* 0x040fe20000041868 */
[----:B------:R-:W1:Y:S05]  /*6420*/  LDSM.16.MT88.4 R12, [R164+0x9800] ;  /* 0x00980000a40c783b */ /* 0x000e6a0000004200 */
[----:B------:R-:W1:Y:S02]  /*6430*/  MUFU.EX2 R187, R187 ;  /* 0x000000bb00bb7308 */ /* 0x000e640000000800 */
[C---:B--2---:R-:W-:Y:S06]  /*6440*/  HMMA.16816.F32.BF16 R84, R8.reuse, R20, R84 ;  /* 0x000000140854723c */ /* 0x044fec0000041854 */
[----:B------:R-:W-:Y:S02]  /*6450*/  MUFU.EX2 R66, R66 ;  /* 0x0000004200427308 */ /* 0x000fe40000000800 */
[----:B------:R-:W-:Y:S01]  /*6460*/  HMMA.16816.F32.BF16 R88, R8, R22, R88 ;  /* 0x000000160858723c */ /* 0x000fe20000041858 */
[----:B------:R-:W-:Y:S01]  /*6470*/  F2FP.BF16.F32.PACK_AB R8, R33, R34 ;  /* 0x000000222108723e */ /* 0x000fe200000010ff */
[----:B------:R-:W-:Y:S01]  /*6480*/  LDSM.16.MT88.4 R20, [R166+0xa400] ;  /* 0x00a40000a614783b */ /* 0x000fe20000004200 */
[----:B---3--:R-:W-:-:S02]  /*6490*/  F2FP.BF16.F32.PACK_AB R9, R30, R31 ;  /* 0x0000001f1e09723e */ /* 0x008fc400000010ff */
[----:B------:R-:W-:Y:S01]  /*64a0*/  F2FP.BF16.F32.PACK_AB R10, R29, R32 ;  /* 0x000000201d0a723e */ /* 0x000fe200000010ff */
[----:B------:R-:W-:Y:S01]  /*64b0*/  MUFU.EX2 R153, R153 ;  /* 0x0000009900997308 */ /* 0x000fe20000000800 */
[----:B-----5:R-:W-:-:S07]  /*64c0*/  F2FP.BF16.F32.PACK_AB R11, R5, R28 ;  /* 0x0000001c050b723e */ /* 0x020fce00000010ff */
[C---:B----4-:R-:W-:Y:S01]  /*64d0*/  HMMA.16816.F32.BF16 R112, R8.reuse, R16, R112 ;  /* 0x000000100870723c */ /* 0x050fe20000041870 */
[----:B------:R-:W-:Y:S07]  /*64e0*/  MUFU.EX2 R120, R120 ;  /* 0x0000007800787308 */ /* 0x000fee0000000800 */
[C---:B------:R-:W-:Y:S01]  /*64f0*/  HMMA.16816.F32.BF16 R108, R8.reuse, R18, R108 ;  /* 0x00000012086c723c */ /* 0x040fe2000004186c */
[----:B------:R-:W2:Y:S01]  /*6500*/  LDSM.16.MT88.4 R16, [R166+0xb800] ;  /* 0x00b80000a610783b */ /* 0x000ea20000004200 */
[----:B------:R-:W3:Y:S06]  /*6510*/  MUFU.EX2 R159, R159 ;  /* 0x0000009f009f7308 */ /* 0x000eec0000000800 */
[C---:B-1----:R-:W-:Y:S02]  /*6520*/  HMMA.16816.F32.BF16 R68, R8.reuse, R12, R68 ;  /* 0x0000000c0844723c */ /* 0x042fe40000041844 */
[----:B------:R-:W-:Y:S06]  /*6530*/  MUFU.EX2 R118, R118 ;  /* 0x0000007600767308 */ /* 0x000fec0000000800 */
[C---:B------:R-:W-:Y:S01]  /*6540*/  HMMA.16816.F32.BF16 R72, R8.reuse, R14, R72 ;  /* 0x0000000e0848723c */ /* 0x040fe20000041848 */
[----:B------:R-:W1:Y:S01]  /*6550*/  LDSM.16.MT88.4 R12, [R164+0xb800] ;  /* 0x00b80000a40c783b */ /* 0x000e620000004200 */
[----:B------:R-:W4:Y:S08]  /*6560*/  MUFU.EX2 R155, R155 ;  /* 0x0000009b009b7308 */ /* 0x000f300000000800 */
[----:B------:R-:W-:Y:S08]  /*6570*/  MUFU.EX2 R126, R126 ;  /* 0x0000007e007e7308 */ /* 0x000ff00000000800 */
[----:B------:R-:W-:Y:S01]  /*6580*/  MUFU.EX2 R141, R141 ;  /* 0x0000008d008d7308 */ /* 0x000fe20000000800 */
[C---:B--2---:R-:W-:Y:S07]  /*6590*/  HMMA.16816.F32.BF16 R76, R8.reuse, R16, R76 ;  /* 0x00000010084c723c */ /* 0x044fee000004184c */
[----:B------:R-:W-:Y:S01]  /*65a0*/  MUFU.EX2 R122, R122 ;  /* 0x0000007a007a7308 */ /* 0x000fe20000000800 */
[C---:B------:R-:W-:Y:S01]  /*65b0*/  HMMA.16816.F32.BF16 R80, R8.reuse, R18, R80 ;  /* 0x000000120850723c */ /* 0x040fe20000041850 */
[----:B------:R-:W2:Y:S06]  /*65c0*/  LDSM.16.MT88.4 R16, [R166+0xd800] ;  /* 0x00d80000a610783b */ /* 0x000eac0000004200 */
[----:B------:R-:W-:Y:S01]  /*65d0*/  MUFU.EX2 R139, R139 ;  /* 0x0000008b008b7308 */ /* 0x000fe20000000800 */
[C---:B-1----:R-:W-:Y:S07]  /*65e0*/  HMMA.16816.F32.BF16 R84, R8.reuse, R12, R84 ;  /* 0x0000000c0854723c */ /* 0x042fee0000041854 */
[----:B------:R-:W-:Y:S01]  /*65f0*/  MUFU.EX2 R128, R128 ;  /* 0x0000008000807308 */ /* 0x000fe20000000800 */
[C---:B------:R-:W-:Y:S01]  /*6600*/  HMMA.16816.F32.BF16 R88, R8.reuse, R14, R88 ;  /* 0x0000000e0858723c */ /* 0x040fe20000041858 */
[----:B------:R-:W1:Y:S06]  /*6610*/  LDSM.16.MT88.4 R12, [R164+0xd800] ;  /* 0x00d80000a40c783b */ /* 0x000e6c0000004200 */
[----:B------:R-:W5:Y:S08]  /*6620*/  MUFU.EX2 R129, R129 ;  /* 0x0000008100817308 */ /* 0x000f700000000800 */
        /* <DEDUP_REMOVED lines=9> */
[----:B------:R-:W-:Y:S01]  /*66c0*/  HMMA.16816.F32.BF16 R104, R8, R14, R104 ;  /* 0x0000000e0868723c */ /* 0x000fe20000041868 */
[----:B------:R-:W1:Y:S01]  /*66d0*/  LDSM.16.MT88.4 R12, [R164+0x9c00] ;  /* 0x009c0000a40c783b */ /* 0x000e620000004200 */
[----:B------:R-:W-:-:S05]  /*66e0*/  F2FP.BF16.F32.PACK_AB R8, R60, R119 ;  /* 0x000000773c08723e */ /* 0x000fca00000010ff */
[----:B------:R-:W-:Y:S01]  /*66f0*/  MUFU.EX2 R51, R51 ;  /* 0x0000003300337308 */ /* 0x000fe20000000800 */
[----:B------:R-:W-:Y:S02]  /*6700*/  F2FP.BF16.F32.PACK_AB R9, R58, R117 ;  /* 0x000000753a09723e */ /* 0x000fe400000010ff */
[----:B------:R-:W-:Y:S02]  /*6710*/  F2FP.BF16.F32.PACK_AB R10, R56, R67 ;  /* 0x00000043380a723e */ /* 0x000fe400000010ff */
[----:B------:R-:W-:-:S03]  /*6720*/  F2FP.BF16.F32.PACK_AB R11, R54, R65 ;  /* 0x00000041360b723e */ /* 0x000fc600000010ff */
        /* <DEDUP_REMOVED lines=11> */
[----:B------:R-:W-:Y:S01]  /*67e0*/  MUFU.EX2 R190, R190 ;  /* 0x000000be00be7308 */ /* 0x000fe20000000800 */
        /* <DEDUP_REMOVED lines=13> */
[----:B---3--:R-:W-:Y:S02]  /*68c0*/  F2FP.BF16.F32.PACK_AB R9, R159, R120 ;  /* 0x000000789f09723e */ /* 0x008fe400000010ff */
[----:B------:R-:W-:Y:S02]  /*68d0*/  F2FP.BF16.F32.PACK_AB R10, R153, R66 ;  /* 0x00000042990a723e */ /* 0x000fe400000010ff */
[----:B----4-:R-:W-:-:S07]  /*68e0*/  F2FP.BF16.F32.PACK_AB R11, R155, R118 ;  /* 0x000000769b0b723e */ /* 0x010fce00000010ff */
        /* <DEDUP_REMOVED lines=17> */
[----:B------:R-:W-:Y:S01]  /*6a00*/  FADD.FTZ R8, R151, R64 ;  /* 0x0000004097087221 */ /* 0x000fe20000010000 */
[----:B------:R-:W1:Y:S01]  /*6a10*/  LDSM.16.MT88.4 R12, [R166+0xc400] ;  /* 0x00c40000a60c783b */ /* 0x000e620000004200 */
[----:B------:R-:W3:Y:S01]  /*6a20*/  MUFU.EX2 R64, R145 ;  /* 0x0000009100407308 */ /* 0x000ee20000000800 */
[----:B-----5:R-:W-:Y:S01]  /*6a30*/  F2FP.BF16.F32.PACK_AB R9, R129, R128 ;  /* 0x000000808109723e */ /* 0x020fe200000010ff */
[----:B------:R-:W-:Y:S01]  /*6a40*/  FADD.FTZ R123, R123, R8 ;  /* 0x000000087b7b7221 */ /* 0x000fe20000010000 */
[----:B------:R-:W-:-:S02]  /*6a50*/  F2FP.BF16.F32.PACK_AB R8, R141, R126 ;  /* 0x0000007e8d08723e */ /* 0x000fc400000010ff */
[----:B------:R-:W-:Y:S01]  /*6a60*/  F2FP.BF16.F32.PACK_AB R10, R139, R122 ;  /* 0x0000007a8b0a723e */ /* 0x000fe200000010ff */
[----:B------:R-:W-:Y:S02]  /*6a70*/  FADD.FTZ R142, R26, R123 ;  /* 0x0000007b1a8e7221 */ /* 0x000fe40000010000 */
[----:B------:R-:W-:Y:S01]  /*6a80*/  LDSM.16.MT88.4 R24, [R164+0xa800] ;  /* 0x00a80000a418783b */ /* 0x000fe20000004200 */
[----:B---3--:R-:W-:-:S07]  /*6a90*/  F2FP.BF16.F32.PACK_AB R11, R121, R64 ;  /* 0x00000040790b723e */ /* 0x008fce00000010ff */
[C---:B--2---:R-:W-:Y:S08]  /*6aa0*/  HMMA.16816.F32.BF16 R68, R8.reuse, R16, R68 ;  /* 0x000000100844723c */ /* 0x044ff00000041844 */
[C---:B------:R-:W-:Y:S01]  /*6ab0*/  HMMA.16816.F32.BF16 R72, R8.reuse, R18, R72 ;  /* 0x000000120848723c */ /* 0x040fe20000041848 */
[----:B------:R-:W2:Y:S07]  /*6ac0*/  LDSM.16.MT88.4 R16, [R166+0xe400] ;  /* 0x00e40000a610783b */ /* 0x000eae0000004200 */
[C---:B-1----:R-:W-:Y:S08]  /*6ad0*/  HMMA.16816.F32.BF16 R76, R8.reuse, R12, R76 ;  /* 0x0000000c084c723c */ /* 0x042ff0000004184c */
        /* <DEDUP_REMOVED lines=13> */
[----:B------:R-:W-:Y:S01]  /*6bb0*/  FADD.FTZ R9, R47, R142 ;  /* 0x0000008e2f097221 */ /* 0x000fe20000010000 */
[----:B------:R-:W-:Y:S01]  /*6bc0*/  F2FP.BF16.F32.PACK_AB R8, R130, R63 ;  /* 0x0000003f8208723e */ /* 0x000fe200000010ff */
[----:B------:R-:W3:Y:S01]  /*6bd0*/  LDSM.16.MT88.4 R20, [R164+0xc800] ;  /* 0x00c80000a414783b */ /* 0x000ee20000004200 */
[----:B------:R-:W-:Y:S01]  /*6be0*/  F2FP.BF16.F32.PACK_AB R10, R62, R55 ;  /* 0x000000373e0a723e */ /* 0x000fe200000010ff */
[----:B------:R-:W-:Y:S01]  /*6bf0*/  FADD.FTZ R9, R46, R9 ;  /* 0x000000092e097221 */ /* 0x000fe20000010000 */
[----:B------:R-:W-:Y:S01]  /*6c00*/  F2FP.BF16.F32.PACK_AB R11, R42, R53 ;  /* 0x000000352a0b723e */ /* 0x000fe200000010ff */
[--C-:B------:R-:W-:Y:S01]  /*6c10*/  FFMA.FTZ R47, R45, UR6, -R48.reuse ;  /* 0x000000062d2f7c23 */ /* 0x100fe20008010830 */
[----:B------:R-:W-:Y:S01]  /*6c20*/  FFMA.FTZ R45, R44, UR6, -R48 ;  /* 0x000000062c2d7c23 */ /* 0x000fe20008010830 */
[----:B------:R-:W-:Y:S01]  /*6c30*/  FADD.FTZ R46, R38, R9 ;  /* 0x00000009262e7221 */ /* 0x000fe20000010000 */
[----:B------:R-:W-:Y:S01]  /*6c40*/  F2FP.BF16.F32.PACK_AB R9, R140, R51 ;  /* 0x000000338c09723e */ /* 0x000fe200000010ff */
[----:B------:R-:W-:Y:S01]  /*6c50*/  FADD.FTZ R48, R52, R149 ;  /* 0x0000009534307221 */ /* 0x000fe20000010000 */
[----:B------:R-:W-:Y:S01]  /*6c60*/  FFMA.FTZ R44, R40, UR6, -R50 ;  /* 0x00000006282c7c23 */ /* 0x000fe20008010832 */
[----:B------:R-:W-:Y:S01]  /*6c70*/  MUFU.EX2 R39, R45 ;  /* 0x0000002d00277308 */ /* 0x000fe20000000800 */
[----:B------:R-:W-:Y:S01]  /*6c80*/  FADD.FTZ R35, R35, R46 ;  /* 0x0000002e23237221 */ /* 0x000fe20000010000 */
[----:B------:R-:W-:-:S02]  /*6c90*/  FADD.FTZ R48, R49, R48 ;  /* 0x0000003031307221 */ /* 0x000fc40000010000 */
[----:B--2---:R-:W-:Y:S01]  /*6ca0*/  HMMA.16816.F32.BF16 R112, R8, R16, R112 ;  /* 0x000000100870723c */ /* 0x004fe20000041870 */
[----:B------:R-:W-:-:S03]  /*6cb0*/  FADD.FTZ R34, R34, R35 ;  /* 0x0000002322227221 */ /* 0x000fc60000010000 */
[----:B------:R-:W2:Y:S01]  /*6cc0*/  MUFU.EX2 R40, R47 ;  /* 0x0000002f00287308 */ /* 0x000ea20000000800 */
[----:B------:R-:W-:-:S03]  /*6cd0*/  FADD.FTZ R33, R33, R34 ;  /* 0x0000002221217221 */ /* 0x000fc60000010000 */
[C---:B------:R-:W-:Y:S01]  /*6ce0*/  HMMA.16816.F32.BF16 R108, R8.reuse, R18, R108 ;  /* 0x00000012086c723c */ /* 0x040fe2000004186c */
[----:B------:R-:W4:Y:S01]  /*6cf0*/  LDSM.16.MT88.4 R16, [R166+0xe800] ;  /* 0x00e80000a610783b */ /* 0x000f220000004200 */
[----:B------:R-:W-:Y:S02]  /*6d00*/  FADD.FTZ R32, R32, R33 ;  /* 0x0000002120207221 */ /* 0x000fe40000010000 */
[----:B------:R-:W-:Y:S02]  /*6d10*/  MUFU.EX2 R38, R59 ;  /* 0x0000003b00267308 */ /* 0x000fe40000000800 */
[----:B------:R-:W-:Y:S02]  /*6d20*/  FADD.FTZ R32, R29, R32 ;  /* 0x000000201d207221 */ /* 0x000fe40000010000 */
[----:B-1----:R-:W-:Y:S02]  /*6d30*/  HMMA.16816.F32.BF16 R76, R8, R12, R76 ;  /* 0x0000000c084c723c */ /* 0x002fe4000004184c */
[----:B------:R-:W-:-:S02]  /*6d40*/  FADD.FTZ R119, R119, R32 ;  /* 0x0000002077777221 */ /* 0x000fc40000010000 */
[----:B------:R-:W1:Y:S02]  /*6d50*/  MUFU.EX2 R44, R44 ;  /* 0x0000002c002c7308 */ /* 0x000e640000000800 */
[----:B------:R-:W-:Y:S02]  /*6d60*/  FADD.FTZ R60, R60, R119 ;  /* 0x000000773c3c7221 */ /* 0x000fe40000010000 */
[C---:B------:R-:W-:Y:S01]  /*6d70*/  HMMA.16816.F32.BF16 R80, R8.reuse, R14, R80 ;  /* 0x0000000e0850723c */ /* 0x040fe20000041850 */
[----:B------:R-:W5:Y:S07]  /*6d80*/  LDSM.16.MT88.4 R12, [R164+0xe800] ;  /* 0x00e80000a40c783b */ /* 0x000f6e0000004200 */
[C---:B------:R-:W-:Y:S08]  /*6d90*/  HMMA.16816.F32.BF16 R68, R8.reuse, R24, R68 ;  /* 0x000000180844723c */ /* 0x040ff00000041844 */
[C---:B------:R-:W-:Y:S01]  /*6da0*/  HMMA.16816.F32.BF16 R72, R8.reuse, R26, R72 ;  /* 0x0000001a0848723c */ /* 0x040fe20000041848 */
[----:B------:R-:W1:Y:S07]  /*6db0*/  LDSM.16.MT88.4 R24, [R166+0xac00] ;  /* 0x00ac0000a618783b */ /* 0x000e6e0000004200 */
[C---:B---3--:R-:W-:Y:S08]  /*6dc0*/  HMMA.16816.F32.BF16 R84, R8.reuse, R20, R84 ;  /* 0x000000140854723c */ /* 0x048ff00000041854 */
[----:B----4-:R-:W-:Y:S01]  /*6dd0*/  HMMA.16816.F32.BF16 R92, R8, R16, R92 ;  /* 0x00000010085c723c */ /* 0x010fe2000004185c */
[----:B------:R-:W-:-:S02]  /*6de0*/  FADD.FTZ R17, R37, R48 ;  /* 0x0000003025117221 */ /* 0x000fc40000010000 */
[----:B------:R-:W3:Y:S02]  /*6df0*/  MUFU.EX2 R37, R57 ;  /* 0x0000003900257308 */ /* 0x000ee40000000800 */
[----:B------:R-:W-:-:S03]  /*6e00*/  FADD.FTZ R36, R36, R17 ;  /* 0x0000001124247221 */ /* 0x000fc60000010000 */
[----:B------:R-:W-:Y:S01]  /*6e10*/  HMMA.16816.F32.BF16 R88, R8, R22, R88 ;  /* 0x000000160858723c */ /* 0x000fe20000041858 */
[----:B------:R-:W-:Y:S01]  /*6e20*/  FADD.FTZ R31, R31, R36 ;  /* 0x000000241f1f7221 */ /* 0x000fe20000010000 */
[----:B------:R-:W4:Y:S03]  /*6e30*/  LDSM.16.MT88.4 R20, [R164+0xac00] ;  /* 0x00ac0000a414783b */ /* 0x000f260000004200 */
[----:B------:R-:W-:-:S03]  /*6e40*/  FADD.FTZ R31, R30, R31 ;  /* 0x0000001f1e1f7221 */ /* 0x000fc60000010000 */
[C---:B------:R-:W-:Y:S01]  /*6e50*/  HMMA.16816.F32.BF16 R96, R8.reuse, R18, R96 ;  /* 0x000000120860723c */ /* 0x040fe20000041860 */
[----:B------:R-:W4:Y:S07]  /*6e60*/  LDSM.16.MT88.4 R16, [R166+0xcc00] ;  /* 0x00cc0000a610783b */ /* 0x000f2e0000004200 */
[C---:B-----5:R-:W-:Y:S08]  /*6e70*/  HMMA.16816.F32.BF16 R100, R8.reuse, R12, R100 ;  /* 0x0000000c0864723c */ /* 0x060ff00000041864 */
[----:B------:R-:W-:Y:S01]  /*6e80*/  HMMA.16816.F32.BF16 R104, R8, R14, R104 ;  /* 0x0000000e0868723c */ /* 0x000fe20000041868 */
[----:B--2---:R-:W-:Y:S01]  /*6e90*/  F2FP.BF16.F32.PACK_AB R8, R39, R40 ;  /* 0x000000282708723e */ /* 0x004fe200000010ff */
[----:B------:R-:W2:Y:S01]  /*6ea0*/  LDSM.16.MT88.4 R12, [R164+0xcc00] ;  /* 0x00cc0000a40c783b */ /* 0x000ea20000004200 */
[----:B-1----:R-:W-:-:S02]  /*6eb0*/  F2FP.BF16.F32.PACK_AB R9, R44, R41 ;  /* 0x000000292c09723e */ /* 0x002fc400000010ff */
[----:B------:R-:W-:Y:S02]  /*6ec0*/  F2FP.BF16.F32.PACK_AB R10, R191, R38 ;  /* 0x00000026bf0a723e */ /* 0x000fe400000010ff */
[----:B---3--:R-:W-:-:S07]  /*6ed0*/  F2FP.BF16.F32.PACK_AB R11, R190, R37 ;  /* 0x00000025be0b723e */ /* 0x008fce00000010ff */
[----:B------:R-:W-:Y:S01]  /*6ee0*/  HMMA.16816.F32.BF16 R112, R8, R24, R112 ;  /* 0x000000180870723c */ /* 0x000fe20000041870 */
[----:B------:R-:W-:-:S04]  /*6ef0*/  FADD.FTZ R24, R28, R31 ;  /* 0x0000001f1c187221 */ /* 0x000fc80000010000 */
[----:B------:R-:W-:Y:S01]  /*6f00*/  FADD.FTZ R24, R5, R24 ;  /* 0x0000001805187221 */ /* 0x000fe20000010000 */
[----:B------:R-:W-:Y:S02]  /*6f10*/  FADD.FTZ R5, R67, R60 ;  /* 0x0000003c43057221 */ /* 0x000fe40000010000 */
[----:B----4-:R-:W-:Y:S01]  /*6f20*/  HMMA.16816.F32.BF16 R68, R8, R20, R68 ;  /* 0x000000140844723c */ /* 0x010fe20000041844 */
[----:B------:R-:W-:Y:S01]  /*6f30*/  FADD.FTZ R117, R117, R24 ;  /* 0x0000001875757221 */ /* 0x000fe20000010000 */
[----:B------:R-:W-:-:S03]  /*6f40*/  FADD.FTZ R5, R56, R5 ;  /* 0x0000000538057221 */ /* 0x000fc60000010000 */
[----:B------:R-:W-:Y:S01]  /*6f50*/  FADD.FTZ R58, R58, R117 ;  /* 0x000000753a3a7221 */ /* 0x000fe20000010000 */
[----:B------:R-:W-:Y:S02]  /*6f60*/  FADD.FTZ R116, R116, R5 ;  /* 0x0000000574747221 */ /* 0x000fe40000010000 */
[C---:B------:R-:W-:Y:S01]  /*6f70*/  HMMA.16816.F32.BF16 R72, R8.reuse, R22, R72 ;  /* 0x000000160848723c */ /* 0x040fe20000041848 */
[----:B------:R-:W-:Y:S01]  /*6f80*/  FADD.FTZ R25, R65, R58 ;  /* 0x0000003a41197221 */ /* 0x000fe20000010000 */
[----:B------:R-:W-:Y:S01]  /*6f90*/  FADD.FTZ R187, R187, R116 ;  /* 0x00000074bbbb7221 */ /* 0x000fe20000010000 */
[----:B------:R-:W1:Y:S02]  /*6fa0*/  LDSM.16.MT88.4 R20, [R166+0xec00] ;  /* 0x00ec0000a614783b */ /* 0x000e640000004200 */
        /* <DEDUP_REMOVED lines=9> */
[----:B------:R-:W3:Y:S01]  /*7040*/  LDSM.16.MT88.4 R16, [R164+0xec00] ;  /* 0x00ec0000a410783b */ /* 0x000ee20000004200 */
[----:B------:R-:W-:Y:S02]  /*7050*/  FADD.FTZ R141, R141, R126 ;  /* 0x0000007e8d8d7221 */ /* 0x000fe40000010000 */
        /* <DEDUP_REMOVED lines=30> */
[----:B------:R-:W-:-:S04]  /*7240*/  NOP ;  /* 0x0000000000007918 */ /* 0x000fc80000000000 */
[----:B------:R-:W-:-:S15]  /*7250*/  @!P0 BRA `(.L_x_2342) ;  /* 0x00000048009c8947 */ /* 0x000fde0003800000 */
        /* <DEDUP_REMOVED lines=64> */
.L_x_2343:
[----:B------:R-:W-:Y:S01]  /*7660*/  UMOV UR4, URZ ;  /* 0x000000ff00047c82 */ /* 0x000fe20008000000 */
[----:B------:R-:W-:Y:S01]  /*7670*/  IMAD.SHL.U32 R4, R6, 0x80, RZ ;  /* 0x0000008006047824 */ /* 0x000fe200078e00ff */
[----:B------:R-:W-:-:S05]  /*7680*/  IADD3 R5, P0, PT, RZ, -UR4, RZ ;  /* 0x80000004ff057c10 */ /* 0x000fca000ff1e0ff */
[----:B------:R-:W-:-:S05]  /*7690*/  IMAD.X R4, RZ, RZ, ~R4, P0 ;  /* 0x000000ffff047224 */ /* 0x000fca00000e0e04 */
[----:B------:R-:W-:-:S04]  /*76a0*/  SHF.R.S64 R5, R5, 0x1f, R4 ;  /* 0x0000001f05057819 */ /* 0x000fc80000001004 */
[----:B------:R-:W-:-:S04]  /*76b0*/  IADD3 R174, P0, PT, R5, R174, RZ ;  /* 0x000000ae05ae7210 */ /* 0x000fc80007f1e0ff */
[----:B------:R-:W-:-:S09]  /*76c0*/  LEA.HI.X.SX32 R175, R4, R175, 0x1, P0 ;  /* 0x000000af04af7211 */ /* 0x000fd200000f0eff */
.L_x_2344:
[----:B------:R-:W1:Y:S01]  /*76d0*/  LDCU UR4, c[0x0][0x440] ;  /* 0x00008800ff0477ac */ /* 0x000e620008000800 */
[C---:B------:R-:W-:Y:S01]  /*76e0*/  IMAD.SHL.U32 R5, R6.reuse, 0x40, RZ ;  /* 0x0000004006057824 */ /* 0x040fe200078e00ff */
[----:B------:R-:W-:Y:S01]  /*76f0*/  SHF.L.U64.HI R6, R6, 0x6, R7 ;  /* 0x0000000606067819 */ /* 0x000fe20000010207 */
[----:B------:R-:W-:-:S03]  /*7700*/  VIADD R207, R137, 0xffffff99 ;  /* 0xffffff9989cf7836 */ /* 0x000fc60000000000 */
        /* <DEDUP_REMOVED lines=8> */
[----:B------:R-:W-:Y:S02]  /*7790*/  ISETP.GE.AND P2, PT, R176, UR4, PT ;  /* 0x00000004b0007c0c */ /* 0x000fe4000bf46270 */
[----:B------:R-:W-:-:S05]  /*77a0*/  LOP3.LUT P0, RZ, R165, 0x4, RZ, 0xc0, !PT ;  /* 0x00000004a5ff7812 */ /* 0x000fca000780c0ff */
        /* <DEDUP_REMOVED lines=64> */
[----:B-1----:R-:W1:Y:S04]  /*7bb0*/  LDSM.16.M88.4 R4, [R167+0x3400] ;  /* 0x00340000a704783b */ /* 0x002e680000000200 */
[----:B------:R-:W3:Y:S04]  /*7bc0*/  LDSM.16.M88.4 R52, [R167+0x3c00] ;  /* 0x003c0000a734783b */ /* 0x000ee80000000200 */
        /* <DEDUP_REMOVED lines=13> */
[----:B------:R-:W0:Y:S01]  /*7ca0*/  LDGDEPBAR ;  /* 0x00000000000079af */ /* 0x000e220000000000 */
[C---:B-1----:R-:W-:Y:S08]  /*7cb0*/  HMMA.16816.F32.BF16 R8, R20.reuse, R4, RZ ;  /* 0x000000041408723c */ /* 0x042ff000000418ff */
[C---:B------:R-:W-:Y:S08]  /*7cc0*/  HMMA.16816.F32.BF16 R4, R20.reuse, R6, RZ ;  /* 0x000000061404723c */ /* 0x040ff000000418ff */
[C---:B---3--:R-:W-:Y:S08]  /*7cd0*/  HMMA.16816.F32.BF16 R56, R20.reuse, R52, RZ ;  /* 0x000000341438723c */ /* 0x048ff000000418ff */
        /* <DEDUP_REMOVED lines=20> */
[C---:B------:R-:W-:Y:S01]  /*7e20*/  HMMA.16816.F32.BF16 R44, R116.reuse, R122, R44 ;  /* 0x0000007a742c723c */ /* 0x040fe2000004182c */
[----:B------:R3:W4:Y:S07]  /*7e30*/  LDSM.16.M88.4 R120, [R138+0x4c00] ;  /* 0x004c00008a78783b */ /* 0x00072e0000000200 */
[C---:B------:R-:W-:Y:S08]  /*7e40*/  HMMA.16816.F32.BF16 R64, R116.reuse, R140, R64 ;  /* 0x0000008c7440723c */ /* 0x040ff00000041840 */
[C---:B------:R-:W-:Y:S08]  /*7e50*/  HMMA.16816.F32.BF16 R60, R116.reuse, R142, R60 ;  /* 0x0000008e743c723c */ /* 0x040ff0000004183c */
[----:B-1----:R-:W-:Y:S01]  /*7e60*/  HMMA.16816.F32.BF16 R40, R116, R128, R40 ;  /* 0x000000807428723c */ /* 0x002fe20000041828 */
[----:B---3--:R-:W-:-:S05]  /*7e70*/  IMAD.MOV.U32 R138, RZ, RZ, 0x20 ;  /* 0x00000020ff8a7424 */ /* 0x008fca00078e00ff */
[----:B------:R-:W-:Y:S02]  /*7e80*/  SEL R138, R138, 0xffffffe0, !P0 ;  /* 0xffffffe08a8a7807 */ /* 0x000fe40004000000 */
[----:B------:R-:W-:Y:S01]  /*7e90*/  HMMA.16816.F32.BF16 R36, R116, R130, R36 ;  /* 0x000000827424723c */ /* 0x000fe20000041824 */
[----:B------:R-:W-:Y:S01]  /*7ea0*/  LDSM.16.M88.4 R128, [R167+0x5800] ;  /* 0x00580000a780783b */ /* 0x000fe20000000200 */
[----:B------:R-:W-:-:S06]  /*7eb0*/  LOP3.LUT P0, RZ, R165, 0x4, RZ, 0xc0, !PT ;  /* 0x00000004a5ff7812 */ /* 0x000fcc000780c0ff */
[C---:B--2---:R-:W-:Y:S08]  /*7ec0*/  HMMA.16816.F32.BF16 R32, R116.reuse, R124, R32 ;  /* 0x0000007c7420723c */ /* 0x044ff00000041820 */
[C---:B------:R-:W-:Y:S01]  /*7ed0*/  HMMA.16816.F32.BF16 R28, R116.reuse, R126, R28 ;  /* 0x0000007e741c723c */ /* 0x040fe2000004181c */
[----:B------:R-:W-:Y:S07]  /*7ee0*/  LDSM.16.M88.4 R124, [R167+0x5000] ;  /* 0x00500000a77c783b */ /* 0x000fee0000000200 */
[C---:B----4-:R-:W-:Y:S08]  /*7ef0*/  HMMA.16816.F32.BF16 R24, R116.reuse, R120, R24 ;  /* 0x000000787418723c */ /* 0x050ff00000041818 */
        /* <DEDUP_REMOVED lines=21> */
[C---:B------:R-:W-:Y:S08]  /*8050*/  HMMA.16816.F32.BF16 R28, R116.reuse, R126, R28 ;  /* 0x0000007e741c723c */ /* 0x040ff0000004181c */
[C---:B--2---:R-:W-:Y:S08]  /*8060*/  HMMA.16816.F32.BF16 R24, R116.reuse, R120, R24 ;  /* 0x000000787418723c */ /* 0x044ff00000041818 */
[----:B------:R-:W-:Y:S01]  /*8070*/  HMMA.16816.F32.BF16 R20, R116, R122, R20 ;  /* 0x0000007a7414723c */ /* 0x000fe20000041814 */
[----:B------:R-:W-:-:S02]  /*8080*/  IMAD.IADD R116, R168, 0x1, R138 ;  /* 0x00000001a8747824 */ /* 0x000fc400078e028a */
[----:B------:R-:W-:-:S04]  /*8090*/  IMAD.IADD R138, R167, 0x1, R138 ;  /* 0x00000001a78a7824 */ /* 0x000fc800078e028a */
[----:B------:R-:W-:Y:S04]  /*80a0*/  LDSM.16.M88.4 R116, [R116+0x1000] ;  /* 0x001000007474783b */ /* 0x000fe80000000200 */
[----:B------:R-:W1:Y:S04]  /*80b0*/  LDSM.16.M88.4 R124, [R138+0x5000] ;  /* 0x005000008a7c783b */ /* 0x000e680000000200 */
[----:B------:R-:W2:Y:S04]  /*80c0*/  LDSM.16.M88.4 R120, [R138+0x5400] ;  /* 0x005400008a78783b */ /* 0x000ea80000000200 */
[----:B------:R-:W3:Y:S01]  /*80d0*/  LDSM.16.M88.4 R128, [R138+0x5800] ;  /* 0x005800008a80783b */ /* 0x000ee20000000200 */
        /* <DEDUP_REMOVED lines=14> */
[----:B------:R2:W4:Y:S07]  /*81c0*/  LDSM.16.M88.4 R120, [R138+0x6c00] ;  /* 0x006c00008a78783b */ /* 0x00052e0000000200 */
[C---:B---3--:R-:W-:Y:S08]  /*81d0*/  HMMA.16816.F32.BF16 R40, R116.reuse, R128, R40 ;  /* 0x000000807428723c */ /* 0x048ff00000041828 */
[----:B------:R-:W-:Y:S01]  /*81e0*/  HMMA.16816.F32.BF16 R36, R116, R130, R36 ;  /* 0x000000827424723c */ /* 0x000fe20000041824 */
[----:B------:R-:W-:Y:S01]  /*81f0*/  LDSM.16.M88.4 R128, [R167+0x7800] ;  /* 0x00780000a780783b */ /* 0x000fe20000000200 */
[----:B--2---:R-:W-:-:S06]  /*8200*/  IMAD.MOV.U32 R138, RZ, RZ, 0x20 ;  /* 0x00000020ff8a7424 */ /* 0x004fcc00078e00ff */
[----:B-1----:R-:W-:Y:S01]  /*8210*/  HMMA.16816.F32.BF16 R32, R116, R124, R32 ;  /* 0x0000007c7420723c */ /* 0x002fe20000041820 */
[----:B------:R-:W-:-:S07]  /*8220*/  SEL R138, R138, 0xffffffe0, !P0 ;  /* 0xffffffe08a8a7807 */ /* 0x000fce0004000000 */
        /* <DEDUP_REMOVED lines=42> */
[----:B-1----:R-:W-:Y:S01]  /*84d0*/  HMMA.16816.F32.BF16 R40, R128, R124, R40 ;  /* 0x0000007c8028723c */ /* 0x002fe20000041828 */
[----:B------:R-:W-:-:S07]  /*84e0*/  VIADD R125, R135, 0xfffffffe ;  /* 0xfffffffe877d7836 */ /* 0x000fce0000000000 */
        /* <DEDUP_REMOVED lines=9> */
[----:B------:R-:W-:Y:S01]  /*8580*/  VIADD R119, R137, 0xffffff80 ;  /* 0xffffff8089777836 */ /* 0x000fe20000000000 */
[----:B------:R-:W-:Y:S04]  /*8590*/  BAR.SYNC.DEFER_BLOCKING 0x0 ;  /* 0x0000000000007b1d */ /* 0x000fe80000010000 */
[C---:B------:R-:W-:Y:S02]  /*85a0*/  ISETP.GE.AND P6, PT, R119.reuse, R136, PT ;  /* 0x000000887700720c */ /* 0x040fe40003fc6270 */
[----:B------:R-:W-:Y:S01]  /*85b0*/  HMMA.16816.F32.BF16 R24, R128, R116, R24 ;  /* 0x000000748018723c */ /* 0x000fe20000041818 */
[----:B------:R-:W-:Y:S02]  /*85c0*/  I2FP.F32.S32 R117, R119 ;  /* 0x0000007700757245 */ /* 0x000fe40000201400 */
[----:B------:R-:W-:-:S03]  /*85d0*/  ISETP.GE.AND P1, PT, R119, R134, PT ;  /* 0x000000867700720c */ /* 0x000fc60003f26270 */
[CC--:B------:R-:W-:Y:S01]  /*85e0*/  FFMA.FTZ R16, R0.reuse, R117.reuse, R16 ;  /* 0x0000007500107223 */ /* 0x0c0fe20000010010 */
[----:B------:R-:W-:Y:S01]  /*85f0*/  FFMA.FTZ R18, R0, R117, R18 ;  /* 0x0000007500127223 */ /* 0x000fe20000010012 */
[C---:B--2---:R-:W-:Y:S01]  /*8600*/  HMMA.16816.F32.BF16 R32, R128.reuse, R120, R32 ;  /* 0x000000788020723c */ /* 0x044fe20000041820 */
[C---:B------:R-:W-:Y:S02]  /*8610*/  VIADD R121, R137.reuse, 0xfffffff8 ;  /* 0xfffffff889797836 */ /* 0x040fe40000000000 */
[----:B------:R-:W-:Y:S01]  /*8620*/  VIADD R117, R137, 0xffffff81 ;  /* 0xffffff8189757836 */ /* 0x000fe20000000000 */
[----:B------:R-:W-:Y:S02]  /*8630*/  FSEL R16, R16, -INF , !P6 ;  /* 0xff80000010107808 */ /* 0x000fe40007000000 */
[----:B------:R-:W-:Y:S02]  /*8640*/  I2FP.F32.S32 R119, R121 ;  /* 0x0000007900777245 */ /* 0x000fe40000201400 */
[----:B------:R-:W-:Y:S01]  /*8650*/  HMMA.16816.F32.BF16 R28, R128, R122, R28 ;  /* 0x0000007a801c723c */ /* 0x000fe2000004181c */
[----:B------:R-:W-:-:S02]  /*8660*/  ISETP.GE.AND P5, PT, R121, R136, PT ;  /* 0x000000887900720c */ /* 0x000fc40003fa6270 */
[CC--:B------:R-:W-:Y:S01]  /*8670*/  FFMA.FTZ R130, R0.reuse, R119.reuse, R20 ;  /* 0x0000007700827223 */ /* 0x0c0fe20000010014 */
[----:B------:R-:W-:Y:S01]  /*8680*/  FFMA.FTZ R22, R0, R119, R22 ;  /* 0x0000007700167223 */ /* 0x000fe20000010016 */
[----:B------:R-:W-:Y:S01]  /*8690*/  ISETP.GE.AND P0, PT, R121, R134, PT ;  /* 0x000000867900720c */ /* 0x000fe20003f06270 */
[----:B------:R-:W-:Y:S01]  /*86a0*/  VIADD R119, R137, 0xffffff88 ;  /* 0xffffff8889777836 */ /* 0x000fe20000000000 */
[----:B------:R-:W-:Y:S02]  /*86b0*/  FSEL R127, R18, -INF , !P1 ;  /* 0xff800000127f7808 */ /* 0x000fe40004800000 */
[C---:B------:R-:W-:Y:S02]  /*86c0*/  ISETP.GE.AND P6, PT, R117.reuse, R136, PT ;  /* 0x000000887500720c */ /* 0x040fe40003fc6270 */
[----:B------:R-:W-:Y:S02]  /*86d0*/  ISETP.GE.AND P1, PT, R117, R134, PT ;  /* 0x000000867500720c */ /* 0x000fe40003f26270 */
[----:B------:R-:W-:-:S02]  /*86e0*/  I2FP.F32.S32 R20, R117 ;  /* 0x0000007500147245 */ /* 0x000fc40000201400 */
[----:B------:R-:W-:Y:S02]  /*86f0*/  FSEL R130, R130, -INF , !P5 ;  /* 0xff80000082827808 */ /* 0x000fe40006800000 */
[----:B------:R-:W-:Y:S01]  /*8700*/  FSEL R116, R22, -INF , !P0 ;  /* 0xff80000016747808 */ /* 0x000fe20004000000 */
[C---:B------:R-:W-:Y:S01]  /*8710*/  FFMA.FTZ R18, R0.reuse, R20, R17 ;  /* 0x0000001400127223 */ /* 0x040fe20000010011 */
[C---:B------:R-:W-:Y:S01]  /*8720*/  ISETP.GE.AND P5, PT, R119.reuse, R136, PT ;  /* 0x000000887700720c */ /* 0x040fe20003fa6270 */
[C---:B------:R-:W-:Y:S01]  /*8730*/  FFMA.FTZ R19, R0.reuse, R20, R19 ;  /* 0x0000001400137223 */ /* 0x040fe20000010013 */
[----:B------:R-:W-:Y:S02]  /*8740*/  I2FP.F32.S32 R117, R119 ;  /* 0x0000007700757245 */ /* 0x000fe40000201400 */
[----:B------:R-:W-:Y:S01]  /*8750*/  ISETP.GE.AND P0, PT, R119, R134, PT ;  /* 0x000000867700720c */ /* 0x000fe20003f06270 */
[----:B------:R-:W-:Y:S01]  /*8760*/  VIADD R119, R137, 0xffffff89 ;  /* 0xffffff8989777836 */ /* 0x000fe20000000000 */
[----:B------:R-:W-:Y:S01]  /*8770*/  FSEL R19, R19, -INF , !P1 ;  /* 0xff80000013137808 */ /* 0x000fe20004800000 */
[CC--:B------:R-:W-:Y:S01]  /*8780*/  FFMA.FTZ R12, R0.reuse, R117.reuse, R12 ;  /* 0x00000075000c7223 */ /* 0x0c0fe2000001000c */
[----:B------:R-:W-:Y:S01]  /*8790*/  FFMA.FTZ R17, R0, R117, R14 ;  /* 0x0000007500117223 */ /* 0x000fe2000001000e */
[----:B------:R-:W-:Y:S01]  /*87a0*/  VIADD R117, R137, 0xffffff90 ;  /* 0xffffff9089757836 */ /* 0x000fe20000000000 */
[----:B------:R-:W-:-:S02]  /*87b0*/  I2FP.F32.S32 R20, R119 ;  /* 0x0000007700147245 */ /* 0x000fc40000201400 */
[----:B------:R-:W-:Y:S02]  /*87c0*/  FSEL R14, R18, -INF , !P6 ;  /* 0xff800000120e7808 */ /* 0x000fe40007000000 */
[----:B------:R-:W-:Y:S01]  /*87d0*/  I2FP.F32.S32 R211, R117 ;  /* 0x0000007500d37245 */ /* 0x000fe20000201400 */
[CC--:B------:R-:W-:Y:S01]  /*87e0*/  FFMA.FTZ R18, R0.reuse, R20.reuse, R13 ;  /* 0x0000001400127223 */ /* 0x0c0fe2000001000d */
[----:B------:R-:W-:Y:S01]  /*87f0*/  FFMA.FTZ R13, R0, R20, R15 ;  /* 0x00000014000d7223 */ /* 0x000fe2000001000f */
[----:B------:R-:W-:Y:S01]  /*8800*/  VIADD R15, R137, 0xffffff91 ;  /* 0xffffff91890f7836 */ /* 0x000fe20000000000 */
[----:B------:R-:W-:Y:S01]  /*8810*/  FSEL R12, R12, -INF , !P5 ;  /* 0xff8000000c0c7808 */ /* 0x000fe20006800000 */
[CC--:B------:R-:W-:Y:S01]  /*8820*/  FFMA.FTZ R206, R0.reuse, R211.reuse, R8 ;  /* 0x000000d300ce7223 */ /* 0x0c0fe20000010008 */
[----:B------:R-:W-:Y:S01]  /*8830*/  FSEL R17, R17, -INF , !P0 ;  /* 0xff80000011117808 */ /* 0x000fe20004000000 */
[----:B------:R-:W-:Y:S01]  /*8840*/  FFMA.FTZ R211, R0, R211, R10 ;  /* 0x000000d300d37223 */ /* 0x000fe2000001000a */
[----:B------:R-:W-:-:S02]  /*8850*/  ISETP.GE.AND P6, PT, R119, R136, PT ;  /* 0x000000887700720c */ /* 0x000fc40003fc6270 */
[----:B------:R-:W-:Y:S02]  /*8860*/  ISETP.GE.AND P1, PT, R119, R134, PT ;  /* 0x000000867700720c */ /* 0x000fe40003f26270 */
[C---:B------:R-:W-:Y:S02]  /*8870*/  ISETP.GE.AND P5, PT, R117.reuse, R136, PT ;  /* 0x000000887500720c */ /* 0x040fe40003fa6270 */
[----:B------:R-:W-:Y:S01]  /*8880*/  ISETP.GE.AND P0, PT, R117, R134, PT ;  /* 0x000000867500720c */ /* 0x000fe20003f06270 */
[----:B------:R-:W-:Y:S01]  /*8890*/  VIADD R117, R137, 0xffffff98 ;  /* 0xffffff9889757836 */ /* 0x000fe20000000000 */
[----:B------:R-:W-:Y:S02]  /*88a0*/  I2FP.F32.S32 R10, R15 ;  /* 0x0000000f000a7245 */ /* 0x000fe40000201400 */
[----:B------:R-:W-:Y:S02]  /*88b0*/  FSEL R8, R18, -INF , !P6 ;  /* 0xff80000012087808 */ /* 0x000fe40007000000 */
[----:B------:R-:W-:Y:S01]  /*88c0*/  FSEL R13, R13, -INF , !P1 ;  /* 0xff8000000d0d7808 */ /* 0x000fe20004800000 */
[C---:B------:R-:W-:Y:S01]  /*88d0*/  FFMA.FTZ R204, R0.reuse, R10, R9 ;  /* 0x0000000a00cc7223 */ /* 0x040fe20000010009 */
[C---:B------:R-:W-:Y:S01]  /*88e0*/  ISETP.GE.AND P6, PT, R15.reuse, R136, PT ;  /* 0x000000880f00720c */ /* 0x040fe20003fc6270 */
[----:B------:R-:W-:Y:S01]  /*88f0*/  FFMA.FTZ R11, R0, R10, R11 ;  /* 0x0000000a000b7223 */ /* 0x000fe2000001000b */
[----:B------:R-:W-:Y:S01]  /*8900*/  ISETP.GE.AND P1, PT, R15, R134, PT ;  /* 0x000000860f00720c */ /* 0x000fe20003f26270 */
[----:B------:R-:W-:Y:S01]  /*8910*/  VIADD R9, R137, 0xffffffa0 ;  /* 0xffffffa089097836 */ /* 0x000fe20000000000 */
[----:B------:R-:W-:-:S02]  /*8920*/  I2FP.F32.S32 R15, R117 ;  /* 0x00000075000f7245 */ /* 0x000fc40000201400 */
[----:B------:R-:W-:Y:S02]  /*8930*/  FSEL R204, R204, -INF , !P6 ;  /* 0xff800000cccc7808 */ /* 0x000fe40007000000 */
[----:B------:R-:W-:Y:S01]  /*8940*/  FSEL R213, R11, -INF , !P1 ;  /* 0xff8000000bd57808 */ /* 0x000fe20004800000 */
[-C--:B------:R-:W-:Y:S01]  /*8950*/  FFMA.FTZ R4, R0, R15.reuse, R4 ;  /* 0x0000000f00047223 */ /* 0x080fe20000010004 */
[----:B------:R-:W-:Y:S01]  /*8960*/  FSEL R206, R206, -INF , !P5 ;  /* 0xff800000cece7808 */ /* 0x000fe20006800000 */
[----:B------:R-:W-:Y:S01]  /*8970*/  FFMA.FTZ R6, R0, R15, R6 ;  /* 0x0000000f00067223 */ /* 0x000fe20000010006 */
[C---:B------:R-:W-:Y:S02]  /*8980*/  ISETP.GE.AND P6, PT, R207.reuse, R136, PT ;  /* 0x00000088cf00720c */ /* 0x040fe40003fc6270 */
[----:B------:R-:W-:Y:S02]  /*8990*/  ISETP.GE.AND P1, PT, R207, R134, PT ;  /* 0x00000086cf00720c */ /* 0x000fe40003f26270 */
[----:B------:R-:W-:-:S02]  /*89a0*/  ISETP.GE.AND P5, PT, R117, R136, PT ;  /* 0x000000887500720c */ /* 0x000fc40003fa6270 */
[----:B------:R-:W-:Y:S02]  /*89b0*/  I2FP.F32.S32 R207, R207 ;  /* 0x000000cf00cf7245 */ /* 0x000fe40000201400 */
[----:B------:R-:W-:Y:S02]  /*89c0*/  FSEL R118, R4, -INF , !P5 ;  /* 0xff80000004767808 */ /* 0x000fe40006800000 */
[----:B------:R-:W-:Y:S01]  /*89d0*/  I2FP.F32.S32 R143, R9 ;  /* 0x00000009008f7245 */ /* 0x000fe20000201400 */
[CC--:B------:R-:W-:Y:S01]  /*89e0*/  FFMA.FTZ R4, R0.reuse, R207.reuse, R5 ;  /* 0x000000cf00047223 */ /* 0x0c0fe20000010005 */
[----:B------:R-:W-:Y:S01]  /*89f0*/  FSEL R211, R211, -INF , !P0 ;  /* 0xff800000d3d37808 */ /* 0x000fe20004000000 */
[C---:B------:R-:W-:Y:S01]  /*8a00*/  FFMA.FTZ R207, R0.reuse, R207, R7 ;  /* 0x000000cf00cf7223 */ /* 0x040fe20000010007 */
[----:B------:R-:W-:Y:S01]  /*8a10*/  ISETP.GE.AND P0, PT, R117, R134, PT ;  /* 0x000000867500720c */ /* 0x000fe20003f06270 */
[C---:B------:R-:W-:Y:S02]  /*8a20*/  VIADD R5, R137.reuse, 0xffffffa1 ;  /* 0xffffffa189057836 */ /* 0x040fe40000000000 */
[----:B------:R-:W-:Y:S01]  /*8a30*/  FFMA.FTZ R64, R0, R143, R64 ;  /* 0x0000008f00407223 */ /* 0x000fe20000010040 */
[----:B------:R-:W-:-:S02]  /*8a40*/  VIADD R7, R137, 0xffffffa8 ;  /* 0xffffffa889077836 */ /* 0x000fc40000000000 */
[----:B------:R-:W-:Y:S01]  /*8a50*/  FFMA.FTZ R143, R0, R143, R66 ;  /* 0x0000008f008f7223 */ /* 0x000fe20000010042 */
[----:B------:R-:W-:Y:S02]  /*8a60*/  FSEL R209, R6, -INF , !P0 ;  /* 0xff80000006d17808 */ /* 0x000fe40004000000 */
[----:B------:R-:W-:Y:S02]  /*8a70*/  FSEL R66, R4, -INF , !P6 ;  /* 0xff80000004427808 */ /* 0x000fe40007000000 */
[----:B------:R-:W-:Y:S02]  /*8a80*/  FSEL R207, R207, -INF , !P1 ;  /* 0xff800000cfcf7808 */ /* 0x000fe40004800000 */
[C---:B------:R-:W-:Y:S02]  /*8a90*/  ISETP.GE.AND P5, PT, R9.reuse, R136, PT ;  /* 0x000000880900720c */ /* 0x040fe40003fa6270 */
[----:B------:R-:W-:Y:S02]  /*8aa0*/  ISETP.GE.AND P0, PT, R9, R134, PT ;  /* 0x000000860900720c */ /* 0x000fe40003f06270 */
[----:B------:R-:W-:-:S02]  /*8ab0*/  ISETP.GE.AND P6, PT, R5, R136, PT ;  /* 0x000000880500720c */ /* 0x000fc40003fc6270 */
[----:B------:R-:W-:Y:S02]  /*8ac0*/  ISETP.GE.AND P1, PT, R5, R134, PT ;  /* 0x000000860500720c */ /* 0x000fe40003f26270 */
[----:B------:R-:W-:Y:S02]  /*8ad0*/  I2FP.F32.S32 R4, R5 ;  /* 0x0000000500047245 */ /* 0x000fe40000201400 */
[----:B------:R-:W-:Y:S02]  /*8ae0*/  I2FP.F32.S32 R5, R7 ;  /* 0x0000000700057245 */ /* 0x000fe40000201400 */
[----:B------:R-:W-:Y:S01]  /*8af0*/  FSEL R126, R64, -INF , !P5 ;  /* 0xff800000407e7808 */ /* 0x000fe20006800000 */
[CC--:B------:R-:W-:Y:S01]  /*8b00*/  FFMA.FTZ R65, R0.reuse, R4.reuse, R65 ;  /* 0x0000000400417223 */ /* 0x0c0fe20000010041 */
[----:B------:R-:W-:Y:S01]  /*8b10*/  FSEL R143, R143, -INF , !P0 ;  /* 0xff8000008f8f7808 */ /* 0x000fe20004000000 */
[C---:B------:R-:W-:Y:S01]  /*8b20*/  FFMA.FTZ R67, R0.reuse, R4, R67 ;  /* 0x0000000400437223 */ /* 0x040fe20000010043 */
        /* <DEDUP_REMOVED lines=8> */
[C---:B------:R-:W-:Y:S02]  /*8bb0*/  ISETP.GE.AND P6, PT, R7.reuse, R136, PT ;  /* 0x000000880700720c */ /* 0x040fe40003fc6270 */
[----:B------:R-:W-:Y:S02]  /*8bc0*/  ISETP.GE.AND P1, PT, R7, R134, PT ;  /* 0x000000860700720c */ /* 0x000fe40003f26270 */
[----:B------:R-:W-:-:S02]  /*8bd0*/  I2FP.F32.S32 R4, R7 ;  /* 0x0000000700047245 */ /* 0x000fc40000201400 */
[----:B------:R-:W-:Y:S02]  /*8be0*/  I2FP.F32.S32 R7, R5 ;  /* 0x0000000500077245 */ /* 0x000fe40000201400 */
[----:B------:R-:W-:Y:S01]  /*8bf0*/  FSEL R202, R60, -INF , !P5 ;  /* 0xff8000003cca7808 */ /* 0x000fe20006800000 */
[-C--:B------:R-:W-:Y:S01]  /*8c00*/  FFMA.FTZ R61, R0, R4.reuse, R61 ;  /* 0x00000004003d7223 */ /* 0x080fe2000001003d */
[----:B------:R-:W-:Y:S01]  /*8c10*/  FSEL R141, R62, -INF , !P0 ;  /* 0xff8000003e8d7808 */ /* 0x000fe20004000000 */
[C---:B------:R-:W-:Y:S01]  /*8c20*/  FFMA.FTZ R63, R0.reuse, R4, R63 ;  /* 0x00000004003f7223 */ /* 0x040fe2000001003f */
[C---:B------:R-:W-:Y:S01]  /*8c30*/  ISETP.GE.AND P5, PT, R5.reuse, R136, PT ;  /* 0x000000880500720c */ /* 0x040fe20003fa6270 */
[CC--:B------:R-:W-:Y:S01]  /*8c40*/  FFMA.FTZ R56, R0.reuse, R7.reuse, R56 ;  /* 0x0000000700387223 */ /* 0x0c0fe20000010038 */
[----:B------:R-:W-:Y:S01]  /*8c50*/  ISETP.GE.AND P0, PT, R5, R134, PT ;  /* 0x000000860500720c */ /* 0x000fe20003f06270 */
[C---:B------:R-:W-:Y:S02]  /*8c60*/  VIADD R5, R137.reuse, 0xffffffb1 ;  /* 0xffffffb189057836 */ /* 0x040fe40000000000 */
[----:B------:R-:W-:Y:S01]  /*8c70*/  FFMA.FTZ R58, R0, R7, R58 ;  /* 0x00000007003a7223 */ /* 0x000fe2000001003a */
[----:B------:R-:W-:Y:S01]  /*8c80*/  VIADD R7, R137, 0xffffffb8 ;  /* 0xffffffb889077836 */ /* 0x000fe20000000000 */
[----:B------:R-:W-:-:S02]  /*8c90*/  FSEL R200, R61, -INF , !P6 ;  /* 0xff8000003dc87808 */ /* 0x000fc40007000000 */
[----:B------:R-:W-:Y:S02]  /*8ca0*/  FSEL R195, R63, -INF , !P1 ;  /* 0xff8000003fc37808 */ /* 0x000fe40004800000 */
[C---:B------:R-:W-:Y:S02]  /*8cb0*/  ISETP.GE.AND P6, PT, R5.reuse, R136, PT ;  /* 0x000000880500720c */ /* 0x040fe40003fc6270 */
[----:B------:R-:W-:Y:S02]  /*8cc0*/  ISETP.GE.AND P1, PT, R5, R134, PT ;  /* 0x000000860500720c */ /* 0x000fe40003f26270 */
[----:B------:R-:W-:Y:S02]  /*8cd0*/  I2FP.F32.S32 R4, R5 ;  /* 0x0000000500047245 */ /* 0x000fe40000201400 */
[----:B------:R-:W-:Y:S02]  /*8ce0*/  I2FP.F32.S32 R5, R7 ;  /* 0x0000000700057245 */ /* 0x000fe40000201400 */
[----:B------:R-:W-:Y:S01]  /*8cf0*/  FSEL R192, R56, -INF , !P5 ;  /* 0xff80000038c07808 */ /* 0x000fe20006800000 */
[-C--:B------:R-:W-:Y:S01]  /*8d00*/  FFMA.FTZ R57, R0, R4.reuse, R57 ;  /* 0x0000000400397223 */ /* 0x080fe20000010039 */
        /* <DEDUP_REMOVED lines=93> */
[----:B------:R-:W-:Y:S02]  /*92e0*/  FSEL R138, R32, -INF , !P5 ;  /* 0xff800000208a7808 */ /* 0x000fe40006800000 */
[----:B------:R-:W-:Y:S01]  /*92f0*/  FSEL R139, R34, -INF , !P0 ;  /* 0xff800000228b7808 */ /* 0x000fe20004000000 */
[C---:B------:R-:W-:Y:S01]  /*9300*/  FFMA.FTZ R33, R0.reuse, R4, R33 ;  /* 0x0000000400217223 */ /* 0x040fe20000010021 */
[----:B------:R-:W-:Y:S01]  /*9310*/  ISETP.GE.AND P5, PT, R7, R136, PT ;  /* 0x000000880700720c */ /* 0x000fe20003fa6270 */
[----:B------:R-:W-:Y:S01]  /*9320*/  FFMA.FTZ R35, R0, R4, R35 ;  /* 0x0000000400237223 */ /* 0x000fe20000010023 */
[----:B------:R-:W-:-:S02]  /*9330*/  I2FP.F32.S32 R5, R7 ;  /* 0x0000000700057245 */ /* 0x000fc40000201400 */
[----:B------:R-:W-:Y:S01]  /*9340*/  ISETP.GE.AND P0, PT, R7, R134, PT ;  /* 0x000000860700720c */ /* 0x000fe20003f06270 */
[----:B------:R-:W-:Y:S01]  /*9350*/  VIADD R7, R137, 0xffffffe9 ;  /* 0xffffffe989077836 */ /* 0x000fe20000000000 */
[----:B------:R-:W-:Y:S01]  /*9360*/  FSEL R145, R33, -INF , !P6 ;  /* 0xff80000021917808 */ /* 0x000fe20007000000 */
[CC--:B------:R-:W-:Y:S01]  /*9370*/  FFMA.FTZ R28, R0.reuse, R5.reuse, R28 ;  /* 0x00000005001c7223 */ /* 0x0c0fe2000001001c */
[C---:B------:R-:W-:Y:S01]  /*9380*/  FFMA.FTZ R30, R0.reuse, R5, R30 ;  /* 0x00000005001e7223 */ /* 0x040fe2000001001e */
[----:B------:R-:W-:Y:S01]  /*9390*/  VIADD R5, R137, 0xfffffff0 ;  /* 0xfffffff089057836 */ /* 0x000fe20000000000 */
[----:B------:R-:W-:Y:S02]  /*93a0*/  I2FP.F32.S32 R4, R7 ;  /* 0x0000000700047245 */ /* 0x000fe40000201400 */
[----:B------:R-:W-:Y:S02]  /*93b0*/  FSEL R131, R35, -INF , !P1 ;  /* 0xff80000023837808 */ /* 0x000fe40004800000 */
[C---:B------:R-:W-:Y:S01]  /*93c0*/  ISETP.GE.AND P6, PT, R7.reuse, R136, PT ;  /* 0x000000880700720c */ /* 0x040fe20003fc6270 */
[C---:B------:R-:W-:Y:S01]  /*93d0*/  FFMA.FTZ R29, R0.reuse, R4, R29 ;  /* 0x00000004001d7223 */ /* 0x040fe2000001001d */
[----:B------:R-:W-:Y:S01]  /*93e0*/  ISETP.GE.AND P1, PT, R7, R134, PT ;  /* 0x000000860700720c */ /* 0x000fe20003f26270 */
[----:B------:R-:W-:Y:S01]  /*93f0*/  FFMA.FTZ R31, R0, R4, R31 ;  /* 0x00000004001f7223 */ /* 0x000fe2000001001f */
[----:B------:R-:W-:-:S02]  /*9400*/  FSEL R140, R28, -INF , !P5 ;  /* 0xff8000001c8c7808 */ /* 0x000fc40006800000 */
[----:B------:R-:W-:Y:S02]  /*9410*/  FSEL R121, R30, -INF , !P0 ;  /* 0xff8000001e797808 */ /* 0x000fe40004000000 */
[C---:B------:R-:W-:Y:S02]  /*9420*/  ISETP.GE.AND P5, PT, R5.reuse, R136, PT ;  /* 0x000000880500720c */ /* 0x040fe40003fa6270 */
[----:B------:R-:W-:Y:S02]  /*9430*/  I2FP.F32.S32 R7, R5 ;  /* 0x0000000500077245 */ /* 0x000fe40000201400 */
[----:B------:R-:W-:Y:S01]  /*9440*/  ISETP.GE.AND P0, PT, R5, R134, PT ;  /* 0x000000860500720c */ /* 0x000fe20003f06270 */
[----:B------:R-:W-:Y:S01]  /*9450*/  VIADD R5, R137, 0xfffffff1 ;  /* 0xfffffff189057836 */ /* 0x000fe20000000000 */
[----:B------:R-:W-:Y:S01]  /*9460*/  FSEL R151, R29, -INF , !P6 ;  /* 0xff8000001d977808 */ /* 0x000fe20007000000 */
[----:B------:R-:W-:Y:S01]  /*9470*/  VIADD R137, R137, 0xfffffff9 ;  /* 0xfffffff989897836 */ /* 0x000fe20000000000 */
[----:B------:R-:W-:Y:S01]  /*9480*/  FSEL R129, R31, -INF , !P1 ;  /* 0xff8000001f817808 */ /* 0x000fe20004800000 */
[CC--:B------:R-:W-:Y:S01]  /*9490*/  FFMA.FTZ R24, R0.reuse, R7.reuse, R24 ;  /* 0x0000000700187223 */ /* 0x0c0fe20000010018 */
[C---:B------:R-:W-:Y:S01]  /*94a0*/  ISETP.GE.AND P6, PT, R5.reuse, R136, PT ;  /* 0x000000880500720c */ /* 0x040fe20003fc6270 */
[----:B------:R-:W-:Y:S01]  /*94b0*/  FFMA.FTZ R26, R0, R7, R26 ;  /* 0x00000007001a7223 */ /* 0x000fe2000001001a */
[----:B------:R-:W-:-:S02]  /*94c0*/  ISETP.GE.AND P1, PT, R5, R134, PT ;  /* 0x000000860500720c */ /* 0x000fc40003f26270 */
[----:B------:R-:W-:Y:S02]  /*94d0*/  I2FP.F32.S32 R5, R5 ;  /* 0x0000000500057245 */ /* 0x000fe40000201400 */
[----:B------:R-:W-:Y:S02]  /*94e0*/  I2FP.F32.S32 R4, R137 ;  /* 0x0000008900047245 */ /* 0x000fe40000201400 */
[----:B------:R-:W-:Y:S01]  /*94f0*/  FSEL R142, R24, -INF , !P5 ;  /* 0xff800000188e7808 */ /* 0x000fe20006800000 */
[-C--:B------:R-:W-:Y:S01]  /*9500*/  FFMA.FTZ R25, R0, R5.reuse, R25 ;  /* 0x0000000500197223 */ /* 0x080fe20000010019 */
[----:B------:R-:W-:Y:S01]  /*9510*/  FSEL R117, R26, -INF , !P0 ;  /* 0xff8000001a757808 */ /* 0x000fe20004000000 */
[C---:B------:R-:W-:Y:S01]  /*9520*/  FFMA.FTZ R27, R0.reuse, R5, R27 ;  /* 0x00000005001b7223 */ /* 0x040fe2000001001b */
[CC--:B------:R-:W-:Y:S01]  /*9530*/  FFMA.FTZ R21, R0.reuse, R4.reuse, R21 ;  /* 0x0000000400157223 */ /* 0x0c0fe20000010015 */
[----:B------:R-:W-:Y:S01]  /*9540*/  FFMA.FTZ R23, R0, R4, R23 ;  /* 0x0000000400177223 */ /* 0x000fe20000010017 */
[----:B------:R-:W-:-:S02]  /*9550*/  FSEL R157, R25, -INF , !P6 ;  /* 0xff800000199d7808 */ /* 0x000fc40007000000 */
[----:B------:R-:W-:Y:S02]  /*9560*/  ISETP.GT.AND P6, PT, R125, R170, PT ;  /* 0x000000aa7d00720c */ /* 0x000fe40003fc4270 */
[C---:B------:R-:W-:Y:S02]  /*9570*/  ISETP.GE.AND P5, PT, R137.reuse, R136, PT ;  /* 0x000000888900720c */ /* 0x040fe40003fa6270 */
[----:B------:R-:W-:Y:S02]  /*9580*/  ISETP.GE.AND P0, PT, R137, R134, PT ;  /* 0x000000868900720c */ /* 0x000fe40003f06270 */
[----:B------:R-:W-:Y:S02]  /*9590*/  FSEL R120, R27, -INF , !P1 ;  /* 0xff8000001b787808 */ /* 0x000fe40004800000 */
[----:B------:R-:W-:Y:S02]  /*95a0*/  FSEL R159, R21, -INF , !P5 ;  /* 0xff800000159f7808 */ /* 0x000fe40006800000 */
[----:B------:R-:W-:-:S03]  /*95b0*/  FSEL R119, R23, -INF , !P0 ;  /* 0xff80000017777808 */ /* 0x000fc60004000000 */
[----:B------:R-:W-:Y:S05]  /*95c0*/  @!P6 BRA `(.L_x_2345) ;  /* 0x00000008004ce947 */ /* 0x000fea0003800000 */
[----:B------:R-:W-:Y:S05]  /*95d0*/  BRA.U !UP1, `(.L_x_2346) ;  /* 0x0000000509007547 */ /* 0x000fea000b800000 */
[----:B------:R-:W1:Y:S01]  /*95e0*/  LDC R10, c[0x0][0x4f0] ;  /* 0x00013c00ff0a7b82 */ /* 0x000e620000000800 */
[----:B------:R-:W-:Y:S01]  /*95f0*/  VIADD R21, R135, 0xffffffff ;  /* 0xffffffff87157836 */ /* 0x000fe20000000000 */
[----:B------:R-:W2:Y:S03]  /*9600*/  LDCU.64 UR4, c[0x0][0x3a0] ;  /* 0x00007400ff0477ac */ /* 0x000ea60008000a00 */
[----:B------:R-:W-:-:S04]  /*9610*/  IMAD.SHL.U32 R21, R21, 0x80, RZ ;  /* 0x0000008015157824 */ /* 0x000fc800078e00ff */
[C---:B------:R-:W-:Y:S02]  /*9620*/  VIADD R11, R21.reuse, 0xffffff80 ;  /* 0xffffff80150b7836 */ /* 0x040fe40000000000 */
[----:B------:R-:W-:-:S03]  /*9630*/  VIADD R21, R21, 0xffffff00 ;  /* 0xffffff0015157836 */ /* 0x000fc60000000000 */
[----:B------:R-:W-:Y:S02]  /*9640*/  IABS R7, R11 ;  /* 0x0000000b00077213 */ /* 0x000fe40000000000 */
[-C--:B-1----:R-:W-:Y:S02]  /*9650*/  IABS R9, R10.reuse ;  /* 0x0000000a00097213 */ /* 0x082fe40000000000 */
[----:B------:R-:W-:Y:S02]  /*9660*/  LOP3.LUT R11, R11, R10, RZ, 0x3c, !PT ;  /* 0x0000000a0b0b7212 */ /* 0x000fe400078e3cff */
[----:B------:R-:W1:Y:S08]  /*9670*/  I2F.RP R15, R9 ;  /* 0x00000009000f7306 */ /* 0x000e700000209400 */
[----:B-1----:R-:W1:Y:S02]  /*9680*/  MUFU.RCP R4, R15 ;  /* 0x0000000f00047308 */ /* 0x002e640000001000 */
[----:B-1----:R-:W-:Y:S01]  /*9690*/  VIADD R4, R4, 0xffffffe ;  /* 0x0ffffffe04047836 */ /* 0x002fe20000000000 */
[----:B------:R-:W-:-:S02]  /*96a0*/  IABS R15, R21 ;  /* 0x00000015000f7213 */ /* 0x000fc40000000000 */
[----:B------:R-:W-:-:S03]  /*96b0*/  LOP3.LUT R21, R21, R10, RZ, 0x3c, !PT ;  /* 0x0000000a15157212 */ /* 0x000fc600078e3cff */
[----:B------:R-:W1:Y:S02]  /*96c0*/  F2I.FTZ.U32.TRUNC.NTZ R5, R4 ;  /* 0x0000000400057305 */ /* 0x000e64000021f000 */
[----:B-1----:R-:W-:Y:S02]  /*96d0*/  IADD3 R6, PT, PT, RZ, -R5, RZ ;  /* 0x80000005ff067210 */ /* 0x002fe40007ffe0ff */
[----:B------:R-:W-:-:S03]  /*96e0*/  MOV R4, RZ ;  /* 0x000000ff00047202 */ /* 0x000fc60000000f00 */
        /* <DEDUP_REMOVED lines=12> */
[----:B------:R-:W-:Y:S02]  /*97b0*/  @!P0 IADD3 R5, PT, PT, R5, 0x1, RZ ;  /* 0x0000000105058810 */ /* 0x000fe40007ffe0ff */
[-C--:B------:R-:W-:Y:S02]  /*97c0*/  ISETP.GE.U32.AND P5, PT, R4, R9.reuse, PT ;  /* 0x000000090400720c */ /* 0x080fe40003fa6070 */
[----:B------:R-:W-:Y:S02]  /*97d0*/  ISETP.GE.U32.AND P0, PT, R18, R9, PT ;  /* 0x000000091200720c */ /* 0x000fe40003f06070 */
[----:B------:R-:W-:Y:S02]  /*97e0*/  @!P1 IADD3 R6, PT, PT, R6, 0x1, RZ ;  /* 0x0000000106069810 */ /* 0x000fe40007ffe0ff */
[----:B------:R-:W-:-:S07]  /*97f0*/  ISETP.GE.AND P1, PT, R11, RZ, PT ;  /* 0x000000ff0b00720c */ /* 0x000fce0003f26270 */
[----:B------:R-:W-:Y:S01]  /*9800*/  @P5 VIADD R5, R5, 0x1 ;  /* 0x0000000105055836 */ /* 0x000fe20000000000 */
[----:B------:R-:W-:Y:S01]  /*9810*/  ISETP.GE.AND P5, PT, R21, RZ, PT ;  /* 0x000000ff1500720c */ /* 0x000fe20003fa6270 */
[----:B------:R-:W-:Y:S01]  /*9820*/  @P0 VIADD R6, R6, 0x1 ;  /* 0x0000000106060836 */ /* 0x000fe20000000000 */
[----:B------:R-:W-:Y:S02]  /*9830*/  ISETP.NE.AND P0, PT, R10, RZ, PT ;  /* 0x000000ff0a00720c */ /* 0x000fe40003f05270 */
[----:B------:R-:W-:Y:S02]  /*9840*/  MOV R4, R5 ;  /* 0x0000000500047202 */ /* 0x000fe40000000f00 */
[----:B------:R-:W-:Y:S02]  /*9850*/  LOP3.LUT R5, RZ, R10, RZ, 0x33, !PT ;  /* 0x0000000aff057212 */ /* 0x000fe400078e33ff */
[----:B------:R-:W-:-:S05]  /*9860*/  @!P1 IADD3 R4, PT, PT, -R4, RZ, RZ ;  /* 0x000000ff04049210 */ /* 0x000fca0007ffe1ff */
        /* <DEDUP_REMOVED lines=23> */
.L_x_2346:
[----:B------:R-:W-:Y:S01]  /*99e0*/  UMOV UR4, URZ ;  /* 0x000000ff00047c82 */ /* 0x000fe20008000000 */
[----:B------:R-:W-:Y:S01]  /*99f0*/  IMAD.SHL.U32 R4, R132, 0x80, RZ ;  /* 0x0000008084047824 */ /* 0x000fe200078e00ff */
[----:B------:R-:W-:-:S05]  /*9a00*/  IADD3 R5, P0, PT, RZ, -UR4, RZ ;  /* 0x80000004ff057c10 */ /* 0x000fca000ff1e0ff */
[----:B------:R-:W-:-:S05]  /*9a10*/  IMAD.X R4, RZ, RZ, ~R4, P0 ;  /* 0x000000ffff047224 */ /* 0x000fca00000e0e04 */
[----:B------:R-:W-:-:S04]  /*9a20*/  SHF.R.S64 R5, R5, 0x1f, R4 ;  /* 0x0000001f05057819 */ /* 0x000fc80000001004 */
[----:B------:R-:W-:-:S04]  /*9a30*/  IADD3 R172, P0, PT, R5, R172, RZ ;  /* 0x000000ac05ac7210 */ /* 0x000fc80007f1e0ff */
[----:B------:R-:W-:-:S09]  /*9a40*/  LEA.HI.X.SX32 R171, R4, R171, 0x1, P0 ;  /* 0x000000ab04ab7211 */ /* 0x000fd200000f0eff */
.L_x_2347:
        /* <DEDUP_REMOVED lines=75> */
.L_x_2345:
        /* <DEDUP_REMOVED lines=58> */
[----:B------:R-:W1:Y:S01]  /*a2a0*/  LDSM.16.MT88.4 R8, [R166+0x9000] ;  /* 0x00900000a608783b */ /* 0x000e620000004200 */
        /* <DEDUP_REMOVED lines=28> */
[-C--:B----4-:R-:W-:Y:S01]  /*a470*/  FMUL.FTZ R14, R70, R186.reuse ;  /* 0x000000ba460e7220 */ /* 0x090fe20000410000 */
[-C--:B------:R-:W-:Y:S01]  /*a480*/  FMUL.FTZ R15, R71, R186.reuse ;  /* 0x000000ba470f7220 */ /* 0x080fe20000410000 */
[-C--:B------:R-:W-:Y:S01]  /*a490*/  FMUL.FTZ R6, R114, R186.reuse ;  /* 0x000000ba72067220 */ /* 0x080fe20000410000 */
[----:B------:R-:W4:Y:S01]  /*a4a0*/  LDSM.16.MT88.4 R68, [R166+0x9400] ;  /* 0x00940000a644783b */ /* 0x000f220000004200 */
        /* <DEDUP_REMOVED lines=12> */
[----:B--2---:R-:W-:Y:S01]  /*a570*/  F2FP.BF16.F32.PACK_AB R48, R146, R162 ;  /* 0x000000a29230723e */ /* 0x004fe200000010ff */
        /* <DEDUP_REMOVED lines=14> */
[----:B------:R-:W2:Y:S01]  /*a660*/  MUFU.EX2 R136, R136 ;  /* 0x0000008800887308 */ /* 0x000ea20000000800 */
        /* <DEDUP_REMOVED lines=40> */
[C---:B-1----:R-:W-:Y:S01]  /*a8f0*/  HMMA.16816.F32.BF16 R4, R48.reuse, R8, R4 ;  /* 0x000000083004723c */ /* 0x042fe20000041804 */
        /* <DEDUP_REMOVED lines=9> */
[----:B------:R-:W-:Y:S01]  /*a990*/  LDSM.16.MT88.4 R108, [R166+0xa400] ;  /* 0x00a40000a66c783b */ /* 0x000fe20000004200 */
[--C-:B------:R-:W-:Y:S01]  /*a9a0*/  FFMA.FTZ R155, R155, UR6, -R122.reuse ;  /* 0x000000069b9b7c23 */ /* 0x100fe2000801087a */
[----:B------:R-:W-:Y:S01]  /*a9b0*/  FFMA.FTZ R149, R149, UR6, -R122 ;  /* 0x0000000695957c23 */ /* 0x000fe2000801087a */
[--C-:B------:R-:W-:Y:S01]  /*a9c0*/  FFMA.FTZ R138, R138, UR6, -R161.reuse ;  /* 0x000000068a8a7c23 */ /* 0x100fe200080108a1 */
[--C-:B------:R-:W-:Y:S01]  /*a9d0*/  FFMA.FTZ R145, R145, UR6, -R161.reuse ;  /* 0x0000000691917c23 */ /* 0x100fe200080108a1 */
[----:B------:R-:W-:Y:S01]  /*a9e0*/  MUFU.EX2 R118, R118 ;  /* 0x0000007600767308 */ /* 0x000fe20000000800 */
[C---:B---3--:R-:W-:Y:S01]  /*a9f0*/  HMMA.16816.F32.BF16 R12, R48.reuse, R16, R12 ;  /* 0x00000010300c723c */ /* 0x048fe2000004180c */
[--C-:B------:R-:W-:Y:S01]  /*aa00*/  FFMA.FTZ R140, R140, UR6, -R161.reuse ;  /* 0x000000068c8c7c23 */ /* 0x100fe200080108a1 */
[----:B------:R-:W-:Y:S01]  /*aa10*/  FFMA.FTZ R151, R151, UR6, -R161 ;  /* 0x0000000697977c23 */ /* 0x000fe200080108a1 */
[----:B------:R-:W-:Y:S01]  /*aa20*/  FFMA.FTZ R191, R191, R188, R162 ;  /* 0x000000bcbfbf7223 */ /* 0x000fe200000100a2 */
[----:B------:R-:W-:Y:S01]  /*aa30*/  FFMA.FTZ R193, R190, R186, R193 ;  /* 0x000000babec17223 */ /* 0x000fe200000100c1 */
[--C-:B------:R-:W-:Y:S01]  /*aa40*/  FFMA.FTZ R142, R142, UR6, -R161.reuse ;  /* 0x000000068e8e7c23 */ /* 0x100fe200080108a1 */
[----:B------:R-:W-:Y:S01]  /*aa50*/  FFMA.FTZ R157, R157, UR6, -R161 ;  /* 0x000000069d9d7c23 */ /* 0x000fe200080108a1 */
[----:B------:R-:W1:Y:S01]  /*aa60*/  MUFU.EX2 R59, R59 ;  /* 0x0000003b003b7308 */ /* 0x000e620000000800 */
[C---:B------:R-:W-:Y:S01]  /*aa70*/  HMMA.16816.F32.BF16 R20, R48.reuse, R24, R20 ;  /* 0x000000183014723c */ /* 0x040fe20000041814 */
[----:B------:R-:W-:Y:S01]  /*aa80*/  FADD.FTZ R191, R146, R191 ;  /* 0x000000bf92bf7221 */ /* 0x000fe20000010000 */
[----:B------:R-:W-:Y:S01]  /*aa90*/  FADD.FTZ R136, R136, R193 ;  /* 0x000000c188887221 */ /* 0x000fe20000010000 */
[--C-:B------:R-:W-:Y:S01]  /*aaa0*/  FFMA.FTZ R130, R130, UR6, -R161.reuse ;  /* 0x0000000682827c23 */ /* 0x100fe200080108a1 */
[----:B------:R-:W-:Y:S01]  /*aab0*/  FFMA.FTZ R159, R159, UR6, -R161 ;  /* 0x000000069f9f7c23 */ /* 0x000fe200080108a1 */
[----:B------:R-:W-:Y:S01]  /*aac0*/  FFMA.FTZ R190, R119, UR6, -R122 ;  /* 0x0000000677be7c23 */ /* 0x000fe2000801087a */
[----:B------:R-:W-:Y:S01]  /*aad0*/  FADD.FTZ R127, R127, R136 ;  /* 0x000000887f7f7221 */ /* 0x000fe20000010000 */
[----:B------:R-:W-:Y:S01]  /*aae0*/  MUFU.EX2 R66, R66 ;  /* 0x0000004200427308 */ /* 0x000fe20000000800 */
[----:B------:R-:W-:Y:S01]  /*aaf0*/  HMMA.16816.F32.BF16 R28, R48, R32, R28 ;  /* 0x00000020301c723c */ /* 0x000fe2000004181c */
[--C-:B------:R-:W-:Y:S01]  /*ab00*/  FFMA.FTZ R117, R117, UR6, -R122.reuse ;  /* 0x0000000675757c23 */ /* 0x100fe2000801087a */
[----:B------:R-:W-:Y:S01]  /*ab10*/  FADD.FTZ R127, R2, R127 ;  /* 0x0000007f027f7221 */ /* 0x000fe20000010000 */
[--C-:B------:R-:W-:Y:S01]  /*ab20*/  FFMA.FTZ R120, R120, UR6, -R122.reuse ;  /* 0x0000000678787c23 */ /* 0x100fe2000801087a */
[----:B------:R-:W-:Y:S01]  /*ab30*/  FFMA.FTZ R116, R116, UR6, -R122 ;  /* 0x0000000674747c23 */ /* 0x000fe2000801087a */
[----:B------:R-:W-:-:S02]  /*ab40*/  MOV R2, R56 ;  /* 0x0000003800027202 */ /* 0x000fc40000000f00 */
[----:B------:R-:W3:Y:S01]  /*ab50*/  MUFU.EX2 R3, R3 ;  /* 0x0000000300037308 */ /* 0x000ee20000000800 */
[----:B------:R-:W-:Y:S01]  /*ab60*/  HMMA.16816.F32.BF16 R36, R48, R40, R36 ;  /* 0x000000283024723c */ /* 0x000fe20000041824 */
[----:B------:R-:W-:-:S06]  /*ab70*/  @P6 MOV R2, R56 ;  /* 0x0000003800026202 */ /* 0x000fcc0000000f00 */
[----:B------:R-:W-:Y:S01]  /*ab80*/  MUFU.EX2 R137, R137 ;  /* 0x0000008900897308 */ /* 0x000fe20000000800 */
[C---:B------:R-:W-:Y:S01]  /*ab90*/  HMMA.16816.F32.BF16 R16, R48.reuse, R18, R72 ;  /* 0x000000123010723c */ /* 0x040fe20000041848 */
[----:B------:R-:W5:Y:S06]  /*aba0*/  LDSM.16.MT88.4 R72, [R166+0xb400] ;  /* 0x00b40000a648783b */ /* 0x000f6c0000004200 */
        /* <DEDUP_REMOVED lines=11> */
[----:B--2---:R-:W-:-:S02]  /*ac60*/  F2FP.BF16.F32.PACK_AB R52, R64, R67 ;  /* 0x000000434034723e */ /* 0x004fc400000010ff */
[----:B-1----:R-:W-:Y:S01]  /*ac70*/  F2FP.BF16.F32.PACK_AB R53, R59, R118 ;  /* 0x000000763b35723e */ /* 0x002fe200000010ff */
[----:B------:R-:W-:-:S03]  /*ac80*/  FADD.FTZ R118, R118, R127 ;  /* 0x0000007f76767221 */ /* 0x000fc60000010000 */
[----:B------:R-:W1:Y:S01]  /*ac90*/  MUFU.EX2 R134, R134 ;  /* 0x0000008600867308 */ /* 0x000e620000000800 */
[----:B------:R-:W-:Y:S01]  /*aca0*/  HMMA.16816.F32.BF16 R48, R48, R54, R104 ;  /* 0x000000363030723c */ /* 0x000fe20000041868 */
[----:B------:R-:W-:Y:S01]  /*acb0*/  F2FP.BF16.F32.PACK_AB R54, R58, R65 ;  /* 0x000000413a36723e */ /* 0x000fe200000010ff */
[----:B------:R-:W-:Y:S01]  /*acc0*/  FADD.FTZ R59, R59, R118 ;  /* 0x000000763b3b7221 */ /* 0x000fe20000010000 */
[----:B---3--:R-:W-:-:S03]  /*acd0*/  F2FP.BF16.F32.PACK_AB R55, R3, R66 ;  /* 0x000000420337723e */ /* 0x008fc600000010ff */
[----:B------:R-:W-:Y:S01]  /*ace0*/  FADD.FTZ R66, R66, R59 ;  /* 0x0000003b42427221 */ /* 0x000fe20000010000 */
[----:B------:R-:W-:Y:S03]  /*acf0*/  MUFU.EX2 R141, R141 ;  /* 0x0000008d008d7308 */ /* 0x000fe60000000800 */
[C---:B----4-:R-:W-:Y:S01]  /*ad00*/  HMMA.16816.F32.BF16 R4, R52.reuse, R68, R4 ;  /* 0x000000443404723c */ /* 0x050fe20000041804 */
[----:B------:R-:W-:Y:S01]  /*ad10*/  FADD.FTZ R66, R3, R66 ;  /* 0x0000004203427221 */ /* 0x000fe20000010000 */
[-C--:B------:R-:W-:Y:S02]  /*ad20*/  MOV R3, R57.reuse ;  /* 0x0000003900037202 */ /* 0x080fe40000000f00 */
[----:B------:R-:W-:Y:S01]  /*ad30*/  @P6 MOV R3, R57 ;  /* 0x0000003900036202 */ /* 0x000fe20000000f00 */
        /* <DEDUP_REMOVED lines=25> */
[----:B------:R-:W5:Y:S03]  /*aed0*/  MUFU.EX2 R154, R154 ;  /* 0x0000009a009a7308 */ /* 0x000f660000000800 */
[----:B------:R-:W-:Y:S01]  /*aee0*/  HMMA.16816.F32.BF16 R48, R52, R74, R48 ;  /* 0x0000004a3430723c */ /* 0x000fe20000041830 */
[----:B------:R-:W-:Y:S01]  /*aef0*/  F2FP.BF16.F32.PACK_AB R52, R128, R137 ;  /* 0x000000898034723e */ /* 0x000fe200000010ff */
[----:B------:R-:W4:Y:S01]  /*af00*/  LDSM.16.MT88.4 R72, [R166+0xb800] ;  /* 0x00b80000a648783b */ /* 0x000f220000004200 */
[----:B-1----:R-:W-:-:S02]  /*af10*/  F2FP.BF16.F32.PACK_AB R53, R134, R143 ;  /* 0x0000008f8635723e */ /* 0x002fc400000010ff */
[----:B------:R-:W-:Y:S01]  /*af20*/  MUFU.EX2 R158, R158 ;  /* 0x0000009e009e7308 */ /* 0x000fe20000000800 */
[----:B------:R-:W-:Y:S01]  /*af30*/  F2FP.BF16.F32.PACK_AB R54, R133, R126 ;  /* 0x0000007e8536723e */ /* 0x000fe200000010ff */
[----:B------:R-:W-:Y:S01]  /*af40*/  FADD.FTZ R143, R143, R66 ;  /* 0x000000428f8f7221 */ /* 0x000fe20000010000 */
[----:B--2---:R-:W-:-:S03]  /*af50*/  F2FP.BF16.F32.PACK_AB R55, R132, R141 ;  /* 0x0000008d8437723e */ /* 0x004fc600000010ff */
[----:B------:R-:W-:Y:S02]  /*af60*/  FADD.FTZ R134, R134, R143 ;  /* 0x0000008f86867221 */ /* 0x000fe40000010000 */
[----:B------:R-:W1:Y:S01]  /*af70*/  MUFU.EX2 R203, R203 ;  /* 0x000000cb00cb7308 */ /* 0x000e620000000800 */
[----:B-----5:R-:W-:Y:S01]  /*af80*/  F2FP.BF16.F32.PACK_AB R104, R154, R205 ;  /* 0x000000cd9a68723e */ /* 0x020fe200000010ff */
[----:B---3--:R-:W-:Y:S01]  /*af90*/  HMMA.16816.F32.BF16 R4, R52, R68, R4 ;  /* 0x000000443404723c */ /* 0x008fe20000041804 */
[----:B------:R-:W-:-:S04]  /*afa0*/  FADD.FTZ R141, R141, R134 ;  /* 0x000000868d8d7221 */ /* 0x000fc80000010000 */
[----:B------:R-:W-:Y:S01]  /*afb0*/  FADD.FTZ R141, R132, R141 ;  /* 0x0000008d848d7221 */ /* 0x000fe20000010000 */
[----:B------:R-:W-:Y:S02]  /*afc0*/  MUFU.EX2 R156, R156 ;  /* 0x0000009c009c7308 */ /* 0x000fe40000000800 */
[C---:B------:R-:W-:Y:S01]  /*afd0*/  HMMA.16816.F32.BF16 R8, R52.reuse, R70, R8 ;  /* 0x000000463408723c */ /* 0x040fe20000041808 */
[----:B------:R-:W2:Y:S05]  /*afe0*/  LDSM.16.MT88.4 R68, [R164+0xb800] ;  /* 0x00b80000a444783b */ /* 0x000eaa0000004200 */
[----:B------:R-:W3:Y:S01]  /*aff0*/  MUFU.EX2 R173, R173 ;  /* 0x000000ad00ad7308 */ /* 0x000ee20000000800 */
[----:B-1----:R-:W-:Y:S01]  /*b000*/  F2FP.BF16.F32.PACK_AB R106, R203, R158 ;  /* 0x0000009ecb6a723e */ /* 0x002fe200000010ff */
[C---:B----4-:R-:W-:Y:S06]  /*b010*/  HMMA.16816.F32.BF16 R12, R52.reuse, R60, R12 ;  /* 0x0000003c340c723c */ /* 0x050fec000004180c */
[----:B------:R-:W-:Y:S02]  /*b020*/  MUFU.EX2 R163, R163 ;  /* 0x000000a300a37308 */ /* 0x000fe40000000800 */
[C---:B------:R-:W-:Y:S01]  /*b030*/  HMMA.16816.F32.BF16 R16, R52.reuse, R62, R16 ;  /* 0x0000003e3410723c */ /* 0x040fe20000041810 */
[----:B------:R-:W1:Y:S05]  /*b040*/  LDSM.16.MT88.4 R60, [R166+0xd800] ;  /* 0x00d80000a63c783b */ /* 0x000e6a0000004200 */
[----:B------:R-:W4:Y:S01]  /*b050*/  MUFU.EX2 R160, R160 ;  /* 0x000000a000a07308 */ /* 0x000f220000000800 */
[----:B---3--:R-:W-:Y:S01]  /*b060*/  F2FP.BF16.F32.PACK_AB R105, R173, R156 ;  /* 0x0000009cad69723e */ /* 0x008fe200000010ff */
[C---:B------:R-:W-:Y:S06]  /*b070*/  HMMA.16816.F32.BF16 R20, R52.reuse, R72, R20 ;  /* 0x000000483414723c */ /* 0x040fec0000041814 */
[----:B------:R-:W-:Y:S02]  /*b080*/  MUFU.EX2 R155, R155 ;  /* 0x0000009b009b7308 */ /* 0x000fe40000000800 */
[C---:B------:R-:W-:Y:S01]  /*b090*/  HMMA.16816.F32.BF16 R24, R52.reuse, R74, R24 ;  /* 0x0000004a3418723c */ /* 0x040fe20000041818 */
[----:B------:R-:W-:Y:S05]  /*b0a0*/  LDSM.16.MT88.4 R72, [R166+0x9c00] ;  /* 0x009c0000a648783b */ /* 0x000fea0000004200 */
[----:B------:R-:W-:Y:S01]  /*b0b0*/  MUFU.EX2 R142, R142 ;  /* 0x0000008e008e7308 */ /* 0x000fe20000000800 */
[----:B----4-:R-:W-:Y:S01]  /*b0c0*/  F2FP.BF16.F32.PACK_AB R107, R160, R163 ;  /* 0x000000a3a06b723e */ /* 0x010fe200000010ff */
[C---:B--2---:R-:W-:Y:S06]  /*b0d0*/  HMMA.16816.F32.BF16 R28, R52.reuse, R68, R28 ;  /* 0x00000044341c723c */ /* 0x044fec000004181c */
[----:B------:R-:W-:Y:S02]  /*b0e0*/  MUFU.EX2 R157, R157 ;  /* 0x0000009d009d7308 */ /* 0x000fe40000000800 */
[C---:B------:R-:W-:Y:S01]  /*b0f0*/  HMMA.16816.F32.BF16 R32, R52.reuse, R70, R32 ;  /* 0x000000463420723c */ /* 0x040fe20000041820 */
[----:B------:R-:W2:Y:S05]  /*b100*/  LDSM.16.MT88.4 R68, [R164+0xd800] ;  /* 0x00d80000a444783b */ /* 0x000eaa0000004200 */
[----:B------:R-:W-:Y:S02]  /*b110*/  MUFU.EX2 R130, R130 ;  /* 0x0000008200827308 */ /* 0x000fe40000000800 */
        /* <DEDUP_REMOVED lines=8> */
[----:B------:R-:W-:-:S02]  /*b1a0*/  F2FP.BF16.F32.PACK_AB R52, R194, R197 ;  /* 0x000000c5c234723e */ /* 0x000fc400000010ff */
[C---:B------:R-:W-:Y:S01]  /*b1b0*/  F2FP.BF16.F32.PACK_AB R53, R199.reuse, R196 ;  /* 0x000000c4c735723e */ /* 0x040fe200000010ff */
[----:B------:R-:W-:Y:S01]  /*b1c0*/  FADD.FTZ R196, R196, R141 ;  /* 0x0000008dc4c47221 */ /* 0x000fe20000010000 */
[----:B------:R-:W-:Y:S02]  /*b1d0*/  F2FP.BF16.F32.PACK_AB R54, R192, R195 ;  /* 0x000000c3c036723e */ /* 0x000fe400000010ff */
[----:B------:R-:W-:Y:S01]  /*b1e0*/  F2FP.BF16.F32.PACK_AB R55, R198, R201 ;  /* 0x000000c9c637723e */ /* 0x000fe200000010ff */
        /* <DEDUP_REMOVED lines=10> */
[----:B------:R-:W-:-:S06]  /*b290*/  FADD.FTZ R160, R160, R163 ;  /* 0x000000a3a0a07221 */ /* 0x000fcc0000010000 */
        /* <DEDUP_REMOVED lines=13> */
[----:B------:R-:W2:Y:S04]  /*b370*/  LDSM.16.MT88.4 R52, [R166+0xa000] ;  /* 0x00a00000a634783b */ /* 0x000ea80000004200 */
[----:B------:R-:W3:Y:S03]  /*b380*/  LDSM.16.MT88.4 R68, [R164+0xa000] ;  /* 0x00a00000a444783b */ /* 0x000ee60000004200 */
[----:B-1----:R-:W-:Y:S01]  /*b390*/  HMMA.16816.F32.BF16 R24, R104, R62, R24 ;  /* 0x0000003e6818723c */ /* 0x002fe20000041818 */
[--C-:B------:R-:W-:Y:S01]  /*b3a0*/  FFMA.FTZ R63, R144, UR6, -R161.reuse ;  /* 0x00000006903f7c23 */ /* 0x100fe200080108a1 */
[----:B------:R-:W-:Y:S01]  /*b3b0*/  FFMA.FTZ R62, R148, UR6, -R161 ;  /* 0x00000006943e7c23 */ /* 0x000fe200080108a1 */
[----:B------:R-:W-:-:S04]  /*b3c0*/  FFMA.FTZ R144, R153, UR6, -R122 ;  /* 0x0000000699907c23 */ /* 0x000fc8000801087a */
        /* <DEDUP_REMOVED lines=9> */
[----:B------:R-:W4:Y:S06]  /*b460*/  LDSM.16.MT88.4 R52, [R164+0xc000] ;  /* 0x00c00000a434783b */ /* 0x000f2c0000004200 */
[----:B------:R-:W-:Y:S01]  /*b470*/  MUFU.EX2 R62, R62 ;  /* 0x0000003e003e7308 */ /* 0x000fe20000000800 */
[C---:B---3--:R-:W-:Y:S07]  /*b480*/  HMMA.16816.F32.BF16 R12, R104.reuse, R68, R12 ;  /* 0x00000044680c723c */ /* 0x048fee000004180c */
[----:B------:R-:W3:Y:S01]  /*b490*/  MUFU.EX2 R144, R144 ;  /* 0x0000009000907308 */ /* 0x000ee20000000800 */
[C---:B------:R-:W-:Y:S08]  /*b4a0*/  HMMA.16816.F32.BF16 R16, R104.reuse, R70, R16 ;  /* 0x000000466810723c */ /* 0x040ff00000041810 */
[----:B--2---:R-:W-:Y:S01]  /*b4b0*/  HMMA.16816.F32.BF16 R36, R104, R4, R36 ;  /* 0x000000046824723c */ /* 0x004fe20000041824 */
[----:B-1----:R-:W-:-:S02]  /*b4c0*/  F2FP.BF16.F32.PACK_AB R4, R60, R63 ;  /* 0x0000003f3c04723e */ /* 0x002fc400000010ff */
[----:B---3--:R-:W-:Y:S01]  /*b4d0*/  F2FP.BF16.F32.PACK_AB R5, R144, R155 ;  /* 0x0000009b9005723e */ /* 0x008fe200000010ff */
[----:B------:R-:W-:-:S04]  /*b4e0*/  FADD.FTZ R155, R155, R160 ;  /* 0x000000a09b9b7221 */ /* 0x000fc80000010000 */
[----:B----4-:R-:W-:Y:S01]  /*b4f0*/  HMMA.16816.F32.BF16 R28, R104, R52, R28 ;  /* 0x00000034681c723c */ /* 0x010fe2000004181c */
[----:B------:R-:W-:-:S07]  /*b500*/  FADD.FTZ R144, R144, R155 ;  /* 0x0000009b90907221 */ /* 0x000fce0000010000 */
[C---:B------:R-:W-:Y:S01]  /*b510*/  HMMA.16816.F32.BF16 R32, R104.reuse, R54, R32 ;  /* 0x000000366820723c */ /* 0x040fe20000041820 */
[----:B------:R-:W1:Y:S07]  /*b520*/  LDSM.16.MT88.4 R52, [R164+0xe000] ;  /* 0x00e00000a434783b */ /* 0x000e6e0000004200 */
[----:B------:R-:W-:Y:S01]  /*b530*/  HMMA.16816.F32.BF16 R40, R104, R6, R40 ;  /* 0x000000066828723c */ /* 0x000fe20000041828 */
[----:B------:R-:W-:-:S07]  /*b540*/  F2FP.BF16.F32.PACK_AB R6, R62, R61 ;  /* 0x0000003d3e06723e */ /* 0x000fce00000010ff */
        /* <DEDUP_REMOVED lines=41> */
[----:B---3--:R-:W-:Y:S01]  /*b7e0*/  F2FP.BF16.F32.PACK_AB R4, R24, R27 ;  /* 0x0000001b1804723e */ /* 0x008fe200000010ff */
[----:B------:R-:W1:Y:S01]  /*b7f0*/  LDSM.16.MT88.4 R8, [R166+0xc800] ;  /* 0x00c80000a608783b */ /* 0x000e620000004200 */
[----:B------:R-:W-:Y:S01]  /*b800*/  F2FP.BF16.F32.PACK_AB R5, R28, R29 ;  /* 0x0000001d1c05723e */ /* 0x000fe200000010ff */
[----:B------:R-:W-:Y:S01]  /*b810*/  FADD.FTZ R137, R137, R58 ;  /* 0x0000003a89897221 */ /* 0x000fe20000010000 */
[----:B------:R-:W-:Y:S02]  /*b820*/  FADD.FTZ R29, R29, R52 ;  /* 0x000000341d1d7221 */ /* 0x000fe40000010000 */
        /* <DEDUP_REMOVED lines=12> */
[----:B--2---:R-:W-:Y:S02]  /*b8f0*/  HMMA.16816.F32.BF16 R112, R4, R16, R112 ;  /* 0x000000100470723c */ /* 0x004fe40000041870 */
        /* <DEDUP_REMOVED lines=34> */
[----:B------:R-:W-:-:S02]  /*bb20*/  F2FP.BF16.F32.PACK_AB R6, R159, R130 ;  /* 0x000000829f06723e */ /* 0x000fc400000010ff */
[----:B--2---:R-:W-:Y:S01]  /*bb30*/  F2FP.BF16.F32.PACK_AB R7, R190, R21 ;  /* 0x00000015be07723e */ /* 0x004fe200000010ff */
        /* <DEDUP_REMOVED lines=25> */
.L_x_2342:
[----:B------:R-:W-:-:S07]  /*bcd0*/  IADD3 R135, PT, PT, R125, -0x1, RZ ;  /* 0xffffffff7d877810 */ /* 0x000fce0007ffe0ff */
.L_x_2348:
[----:B------:R-:W-:-:S13]  /*bce0*/  ISETP.GE.AND P0, PT, R135, R170, PT ;  /* 0x000000aa8700720c */ /* 0x000fda0003f06270 */
[----:B------:R-:W-:Y:S05]  /*bcf0*/  @!P0 BRA `(.L_x_2349) ;  /* 0x0000004000c08947 */ /* 0x000fea0003800000 */
[----:B------:R-:W-:Y:S01]  /*bd00*/  UISETP.NE.U32.AND UP0, UPT, UR8, URZ, UPT ;  /* 0x000000ff0800728c */ /* 0x000fe2000bf05070 */
[----:B------:R-:W-:Y:S01]  /*bd10*/  IMAD.SHL.U32 R187, R165, 0x2, RZ ;  /* 0x00000002a5bb7824 */ /* 0x000fe200078e00ff */
[----:B------:R-:W-:Y:S01]  /*bd20*/  MOV R116, R3 ;  /* 0x0000000300747202 */ /* 0x000fe20000000f00 */
[----:B------:R-:W-:Y:S01]  /*bd30*/  IMAD.SHL.U32 R188, R135, 0x80, RZ ;  /* 0x0000008087bc7824 */ /* 0x000fe200078e00ff */
[----:B------:R-:W-:Y:S01]  /*bd40*/  UISETP.NE.AND.EX UP0, UPT, UR9, URZ, UPT, UP0 ;  /* 0x000000ff0900728c */ /* 0x000fe2000bf05300 */
[----:B------:R-:W-:Y:S01]  /*bd50*/  IMAD.MOV.U32 R117, RZ, RZ, R2 ;  /* 0x000000ffff757224 */ /* 0x000fe200078e0002 */
[----:B------:R-:W-:Y:S01]  /*bd60*/  LOP3.LUT R187, R187, 0x6, RZ, 0xc0, !PT ;  /* 0x00000006bbbb7812 */ /* 0x000fe200078ec0ff */
[----:B------:R-:W-:Y:S01]  /*bd70*/  IMAD.MOV.U32 R186, RZ, RZ, RZ ;  /* 0x000000ffffba7224 */ /* 0x000fe200078e00ff */
[----:B------:R-:W-:Y:S01]  /*bd80*/  IADD3 R189, PT, PT, R135, 0x1, RZ ;  /* 0x0000000187bd7810 */ /* 0x000fe20007ffe0ff */
[----:B------:R-:W1:Y:S01]  /*bd90*/  LDCU UR5, c[0x0][0x440] ;  /* 0x00008800ff0577ac */ /* 0x000e620008000800 */
[----:B------:R-:W-:-:S02]  /*bda0*/  LOP3.LUT R187, R188, 0x40, R187, 0xfe, !PT ;  /* 0x00000040bcbb7812 */ /* 0x000fc400078efebb */
[----:B------:R-:W-:Y:S01]  /*bdb0*/  PLOP3.LUT P4, PT, PT, PT, UP0, 0x80, 0x8 ;  /* 0x000000000008781c */ /* 0x000fe20003f8f008 */
[----:B------:R-:W2:Y:S01]  /*bdc0*/  LDCU UR4, c[0x0][0x45c] ;  /* 0x00008b80ff0477ac */ /* 0x000ea20008000800 */
[----:B------:R-:W-:Y:S01]  /*bdd0*/  IADD3 R188, PT, PT, R188, 0x80, RZ ;  /* 0x00000080bcbc7810 */ /* 0x000fe20007ffe0ff */
[----:B------:R-:W3:Y:S01]  /*bde0*/  LDCU.64 UR6, c[0x0][0x3a0] ;  /* 0x00007400ff0677ac */ /* 0x000ee20008000a00 */
[----:B------:R-:W4:Y:S09]  /*bdf0*/  LDCU.64 UR8, c[0x0][0x3a8] ;  /* 0x00007500ff0877ac */ /* 0x000f320008000a00 */
.L_x_2353:
        /* <DEDUP_REMOVED lines=76> */
.L_x_2350:
        /* <DEDUP_REMOVED lines=9> */
[----:B------:R-:W-:Y:S01]  /*c350*/  IADD3 R194, P0, PT, R173, R174, RZ ;  /* 0x000000aeadc27210 */ /* 0x000fe20007f1e0ff */
[----:B------:R-:W-:Y:S01]  /*c360*/  @!PT LDS RZ, [RZ] ;  /* 0x00000000fffff984 */ /* 0x000fe20000000800 */
[----:B------:R-:W-:Y:S01]  /*c370*/  @!PT LDS RZ, [RZ] ;  /* 0x00000000fffff984 */ /* 0x000fe20000000800 */
[----:B------:R-:W-:Y:S01]  /*c380*/  @!PT LDS RZ, [RZ] ;  /* 0x00000000fffff984 */ /* 0x000fe20000000800 */
[----:B------:R1:W-:Y:S01]  /*c390*/  @!P2 LDGSTS.E.BYPASS.LTC128B.128 [R179+0xb000], desc[UR16][R174.64+0x40] ;  /* 0x0b000040aeb3afae */ /* 0x0003e2000b981a10 */
[----:B------:R-:W-:Y:S02]  /*c3a0*/  VIADD R189, R189, 0xffffffff ;  /* 0xffffffffbdbd7836 */ /* 0x000fe40000000000 */
        /* <DEDUP_REMOVED lines=17> */
[----:B------:R-:W-:Y:S01]  /*c4c0*/  @P3 STS.128 [R179+0x9800], RZ ;  /* 0x009800ffb3003388 */ /* 0x000fe20000000c00 */
[----:B------:R-:W-:Y:S02]  /*c4d0*/  ISETP.GT.AND P0, PT, R189, R170, PT ;  /* 0x000000aabd00720c */ /* 0x000fe40003f04270 */
        /* <DEDUP_REMOVED lines=54> */
[----:B------:R-:W5:Y:S05]  /*c840*/  LDSM.16.M88.4 R160, [R2+0x3000] ;  /* 0x0030000002a0783b */ /* 0x000f6a0000000200 */
[C---:B------:R-:W-:Y:S01]  /*c850*/  HMMA.16816.F32.BF16 R8, R120.reuse, R126, RZ ;  /* 0x0000007e7808723c */ /* 0x040fe200000418ff */
[----:B------:R-:W5:Y:S07]  /*c860*/  LDSM.16.M88.4 R124, [R2+0x3400] ;  /* 0x00340000027c783b */ /* 0x000f6e0000000200 */
        /* <DEDUP_REMOVED lines=127> */
[----:B------:R-:W3:Y:S01]  /*d060*/  LDSM.16.M88.4 R124, [R2+0x8800] ;  /* 0x00880000027c783b */ /* 0x000ee20000000200 */
[----:B------:R-:W-:Y:S04]  /*d070*/  DEPBAR.LE SB0, 0x0 ;  /* 0x000080000000791a */ /* 0x000fe80000000000 */
[----:B------:R-:W-:Y:S02]  /*d080*/  BAR.SYNC.DEFER_BLOCKING 0x0 ;  /* 0x0000000000007b1d */ /* 0x000fe40000010000 */
[C---:B-1----:R-:W-:Y:S08]  /*d090*/  HMMA.16816.F32.BF16 R36, R132.reuse, R128, R36 ;  /* 0x000000808424723c */ /* 0x042ff00000041824 */
[C---:B------:R-:W-:Y:S08]  /*d0a0*/  HMMA.16816.F32.BF16 R40, R132.reuse, R130, R40 ;  /* 0x000000828428723c */ /* 0x040ff00000041828 */
[C---:B--2---:R-:W-:Y:S08]  /*d0b0*/  HMMA.16816.F32.BF16 R44, R132.reuse, R120, R44 ;  /* 0x00000078842c723c */ /* 0x044ff0000004182c */
[C---:B------:R-:W-:Y:S08]  /*d0c0*/  HMMA.16816.F32.BF16 R48, R132.reuse, R122, R48 ;  /* 0x0000007a8430723c */ /* 0x040ff00000041830 */
[C---:B---3--:R-:W-:Y:S08]  /*d0d0*/  HMMA.16816.F32.BF16 R52, R132.reuse, R124, R52 ;  /* 0x0000007c8434723c */ /* 0x048ff00000041834 */
        /* <DEDUP_REMOVED lines=21> */
[----:B------:R-:W-:Y:S03]  /*d230*/  IADD3 R121, PT, PT, R188, -0x80, RZ ;  /* 0xffffff80bc797810 */ /* 0x000fe60007ffe0ff */
[----:B------:R-:W-:Y:S02]  /*d240*/  IABS R123, R125 ;  /* 0x0000007d007b7213 */ /* 0x000fe40000000000 */
[----:B------:R-:W-:Y:S02]  /*d250*/  IABS R122, R121 ;  /* 0x00000079007a7213 */ /* 0x000fe40000000000 */
[-C--:B-1----:R-:W-:Y:S02]  /*d260*/  IABS R3, R118.reuse ;  /* 0x0000007600037213 */ /* 0x082fe40000000000 */
[-C--:B------:R-:W-:Y:S02]  /*d270*/  LOP3.LUT R125, R125, R118.reuse, RZ, 0x3c, !PT ;  /* 0x000000767d7d7212 */ /* 0x080fe400078e3cff */
[----:B------:R-:W1:Y:S01]  /*d280*/  I2F.RP R120, R3 ;  /* 0x0000000300787306 */ /* 0x000e620000209400 */
[----:B------:R-:W-:Y:S09]  /*d290*/  LOP3.LUT R121, R121, R118, RZ, 0x3c, !PT ;  /* 0x0000007679797212 */ /* 0x000ff200078e3cff */
[----:B-1----:R-:W1:Y:S02]  /*d2a0*/  MUFU.RCP R2, R120 ;  /* 0x0000007800027308 */ /* 0x002e640000001000 */
[----:B-1----:R-:W-:Y:S08]  /*d2b0*/  VIADD R126, R2, 0xffffffe ;  /* 0x0ffffffe027e7836 */ /* 0x002ff00000000000 */
[----:B------:R-:W1:Y:S02]  /*d2c0*/  F2I.FTZ.U32.TRUNC.NTZ R127, R126 ;  /* 0x0000007e007f7305 */ /* 0x000e64000021f000 */
[--C-:B-1----:R-:W-:Y:S02]  /*d2d0*/  IMAD.MOV R2, RZ, RZ, -R127.reuse ;  /* 0x000000ffff027224 */ /* 0x102fe400078e0a7f */
[----:B------:R-:W-:Y:S02]  /*d2e0*/  IMAD.MOV.U32 R126, RZ, RZ, RZ ;  /* 0x000000ffff7e7224 */ /* 0x000fe400078e00ff */
[----:B------:R-:W-:Y:S04]  /*d2f0*/  IMAD R2, R2, R3, RZ ;  /* 0x0000000302027224 */ /* 0x000fe800078e02ff */
[----:B------:R-:W-:Y:S06]  /*d300*/  IMAD.HI.U32 R2, R127, R2, R126 ;  /* 0x000000027f027227 */ /* 0x000fec00078e007e */
[C---:B------:R-:W-:Y:S04]  /*d310*/  IMAD.HI.U32 R124, R2.reuse, R123, RZ ;  /* 0x0000007b027c7227 */ /* 0x040fe800078e00ff */
[----:B------:R-:W-:Y:S02]  /*d320*/  IMAD.MOV R120, RZ, RZ, -R124 ;  /* 0x000000ffff787224 */ /* 0x000fe400078e0a7c */
[----:B------:R-:W-:Y:S04]  /*d330*/  IMAD.HI.U32 R2, R2, R122, RZ ;  /* 0x0000007a02027227 */ /* 0x000fe800078e00ff */
[C---:B------:R-:W-:Y:S01]  /*d340*/  IMAD R123, R3.reuse, R120, R123 ;  /* 0x00000078037b7224 */ /* 0x040fe200078e027b */
[----:B------:R-:W-:Y:S04]  /*d350*/  IADD3 R120, PT, PT, -R2, RZ, RZ ;  /* 0x000000ff02787210 */ /* 0x000fe80007ffe1ff */
        /* <DEDUP_REMOVED lines=12> */
[----:B------:R-:W-:Y:S01]  /*d420*/  LOP3.LUT R121, RZ, R118, RZ, 0x33, !PT ;  /* 0x00000076ff797212 */ /* 0x000fe200078e33ff */
[----:B------:R-:W-:Y:S02]  /*d430*/  @!P5 IMAD.MOV R124, RZ, RZ, -R124 ;  /* 0x000000ffff7cd224 */ /* 0x000fe400078e0a7c */
[----:B------:R-:W-:Y:S02]  /*d440*/  @P0 IADD3 R2, PT, PT, R2, 0x1, RZ ;  /* 0x0000000102020810 */ /* 0x000fe40007ffe0ff */
[----:B------:R-:W-:Y:S04]  /*d450*/  ISETP.NE.AND P0, PT, R118, RZ, PT ;  /* 0x000000ff7600720c */ /* 0x000fe80003f05270 */
[----:B------:R-:W-:Y:S02]  /*d460*/  SEL R125, R121, R124, !P0 ;  /* 0x0000007c797d7207 */ /* 0x000fe40004000000 */
[----:B------:R-:W-:Y:S02]  /*d470*/  @!P6 IMAD.MOV R2, RZ, RZ, -R2 ;  /* 0x000000ffff02e224 */ /* 0x000fe400078e0a02 */
[----:B------:R-:W-:Y:S03]  /*d480*/  LEA R122, P5, R125, R182, 0x2 ;  /* 0x000000b67d7a7211 */ /* 0x000fe600078a10ff */
[----:B------:R-:W-:Y:S02]  /*d490*/  SEL R121, R121, R2, !P0 ;  /* 0x0000000279797207 */ /* 0x000fe40004000000 */
[-C--:B------:R-:W-:Y:S01]  /*d4a0*/  LEA.HI.X.SX32 R123, R125, R183.reuse, 0x2, P5 ;  /* 0x000000b77d7b7211 */ /* 0x080fe200028f16ff */
[----:B------:R-:W1:Y:S01]  /*d4b0*/  LDC.64 R2, c[0x0][0x3b8] ;  /* 0x0000ee00ff027b82 */ /* 0x000e620000000a00 */
        /* <DEDUP_REMOVED lines=19> */
.L_x_2352:
        /* <DEDUP_REMOVED lines=72> */
.L_x_2351:
[C---:B------:R-:W-:Y:S01]  /*da70*/  IADD3 R118, PT, PT, R187.reuse, -0x3f, RZ ;  /* 0xffffffc1bb767810 */ /* 0x040fe20007ffe0ff */
[----:B------:R-:W-:Y:S01]  /*da80*/  LDSM.16.MT88.4 R124, [R164+0x9000] ;  /* 0x00900000a47c783b */ /* 0x000fe20000004200 */
[C---:B------:R-:W-:Y:S02]  /*da90*/  IADD3 R119, PT, PT, R187.reuse, -0x40, RZ ;  /* 0xffffffc0bb777810 */ /* 0x040fe40007ffe0ff */
[----:B------:R-:W-:Y:S02]  /*daa0*/  I2FP.F32.S32 R118, R118 ;  /* 0x0000007600767245 */ /* 0x000fe40000201400 */
[----:B------:R-:W-:Y:S02]  /*dab0*/  I2FP.F32.S32 R119, R119 ;  /* 0x0000007700777245 */ /* 0x000fe40000201400 */
[C---:B--2---:R-:W-:Y:S01]  /*dac0*/  IADD3 R2, PT, PT, R187.reuse, -0x37, RZ ;  /* 0xffffffc9bb027810 */ /* 0x044fe20007ffe0ff */
[CC--:B------:R-:W-:Y:S01]  /*dad0*/  FFMA.FTZ R7, R0.reuse, R118.reuse, R7 ;  /* 0x0000007600077223 */ /* 0x0c0fe20000010007 */
[C---:B------:R-:W-:Y:S01]  /*dae0*/  FFMA.FTZ R5, R0.reuse, R118, R5 ;  /* 0x0000007600057223 */ /* 0x040fe20000010005 */
[C---:B------:R-:W-:Y:S01]  /*daf0*/  IADD3 R118, PT, PT, R187.reuse, -0x2f, RZ ;  /* 0xffffffd1bb767810 */ /* 0x040fe20007ffe0ff */
[CC--:B------:R-:W-:Y:S01]  /*db00*/  FFMA.FTZ R6, R0.reuse, R119.reuse, R6 ;  /* 0x0000007700067223 */ /* 0x0c0fe20000010006 */
[----:B------:R-:W-:Y:S01]  /*db10*/  I2FP.F32.S32 R2, R2 ;  /* 0x0000000200027245 */ /* 0x000fe20000201400 */
[C---:B------:R-:W-:Y:S01]  /*db20*/  FFMA.FTZ R4, R0.reuse, R119, R4 ;  /* 0x0000007700047223 */ /* 0x040fe20000010004 */
[----:B------:R-:W-:Y:S01]  /*db30*/  I2FP.F32.S32 R118, R118 ;  /* 0x0000007600767245 */ /* 0x000fe20000201400 */
[----:B------:R-:W-:Y:S01]  /*db40*/  LDSM.16.MT88.4 R128, [R166+0xb000] ;  /* 0x00b00000a680783b */ /* 0x000fe20000004200 */
[C---:B------:R-:W-:Y:S01]  /*db50*/  IADD3 R119, PT, PT, R187.reuse, -0x30, RZ ;  /* 0xffffffd0bb777810 */ /* 0x040fe20007ffe0ff */
[CC--:B------:R-:W-:Y:S01]  /*db60*/  FFMA.FTZ R9, R0.reuse, R2.reuse, R9 ;  /* 0x0000000200097223 */ /* 0x0c0fe20000010009 */
[C---:B------:R-:W-:Y:S01]  /*db70*/  FFMA.FTZ R11, R0.reuse, R2, R11 ;  /* 0x00000002000b7223 */ /* 0x040fe2000001000b */
[C---:B------:R-:W-:Y:S01]  /*db80*/  IADD3 R2, PT, PT, R187.reuse, -0x27, RZ ;  /* 0xffffffd9bb027810 */ /* 0x040fe20007ffe0ff */
[CC--:B------:R-:W-:Y:S01]  /*db90*/  FFMA.FTZ R15, R0.reuse, R118.reuse, R15 ;  /* 0x00000076000f7223 */ /* 0x0c0fe2000001000f */
[----:B------:R-:W-:Y:S01]  /*dba0*/  I2FP.F32.S32 R119, R119 ;  /* 0x0000007700777245 */ /* 0x000fe20000201400 */
[C---:B------:R-:W-:Y:S01]  /*dbb0*/  FFMA.FTZ R13, R0.reuse, R118, R13 ;  /* 0x00000076000d7223 */ /* 0x040fe2000001000d */
[C---:B------:R-:W-:Y:S02]  /*dbc0*/  IADD3 R118, PT, PT, R187.reuse, -0x1f, RZ ;  /* 0xffffffe1bb767810 */ /* 0x040fe40007ffe0ff */
[----:B------:R-:W-:Y:S01]  /*dbd0*/  I2FP.F32.S32 R2, R2 ;  /* 0x0000000200027245 */ /* 0x000fe20000201400 */
[CC--:B------:R-:W-:Y:S01]  /*dbe0*/  FFMA.FTZ R14, R0.reuse, R119.reuse, R14 ;  /* 0x00000077000e7223 */ /* 0x0c0fe2000001000e */
[C---:B------:R-:W-:Y:S01]  /*dbf0*/  FFMA.FTZ R12, R0.reuse, R119, R12 ;  /* 0x00000077000c7223 */ /* 0x040fe2000001000c */
[----:B------:R-:W-:Y:S02]  /*dc00*/  I2FP.F32.S32 R118, R118 ;  /* 0x0000007600767245 */ /* 0x000fe40000201400 */
[C---:B------:R-:W-:Y:S01]  /*dc10*/  IADD3 R119, PT, PT, R187.reuse, -0x20, RZ ;  /* 0xffffffe0bb777810 */ /* 0x040fe20007ffe0ff */
[CC--:B------:R-:W-:Y:S01]  /*dc20*/  FFMA.FTZ R19, R0.reuse, R2.reuse, R19 ;  /* 0x0000000200137223 */ /* 0x0c0fe20000010013 */
[C---:B------:R-:W-:Y:S01]  /*dc30*/  FFMA.FTZ R17, R0.reuse, R2, R17 ;  /* 0x0000000200117223 */ /* 0x040fe20000010011 */
[C---:B------:R-:W-:Y:S01]  /*dc40*/  IADD3 R2, PT, PT, R187.reuse, -0x17, RZ ;  /* 0xffffffe9bb027810 */ /* 0x040fe20007ffe0ff */
[CC--:B------:R-:W-:Y:S01]  /*dc50*/  FFMA.FTZ R23, R0.reuse, R118.reuse, R23 ;  /* 0x0000007600177223 */ /* 0x0c0fe20000010017 */
[----:B------:R-:W-:Y:S01]  /*dc60*/  I2FP.F32.S32 R119, R119 ;  /* 0x0000007700777245 */ /* 0x000fe20000201400 */
[C---:B------:R-:W-:Y:S01]  /*dc70*/  FFMA.FTZ R21, R0.reuse, R118, R21 ;  /* 0x0000007600157223 */ /* 0x040fe20000010015 */
[----:B------:R-:W-:Y:S02]  /*dc80*/  I2FP.F32.S32 R3, R187 ;  /* 0x000000bb00037245 */ /* 0x000fe40000201400 */
[C---:B------:R-:W-:Y:S01]  /*dc90*/  IADD3 R118, PT, PT, R187.reuse, -0xf, RZ ;  /* 0xfffffff1bb767810 */ /* 0x040fe20007ffe0ff */
[CC--:B------:R-:W-:Y:S01]  /*dca0*/  FFMA.FTZ R22, R0.reuse, R119.reuse, R22 ;  /* 0x0000007700167223 */ /* 0x0c0fe20000010016 */
[----:B------:R-:W-:Y:S01]  /*dcb0*/  I2FP.F32.S32 R2, R2 ;  /* 0x0000000200027245 */ /* 0x000fe20000201400 */
[C---:B------:R-:W-:Y:S01]  /*dcc0*/  FFMA.FTZ R20, R0.reuse, R119, R20 ;  /* 0x0000007700147223 */ /* 0x040fe20000010014 */
[----:B------:R-:W-:Y:S01]  /*dcd0*/  I2FP.F32.S32 R118, R118 ;  /* 0x0000007600767245 */ /* 0x000fe20000201400 */
[CC--:B------:R-:W-:Y:S01]  /*dce0*/  FFMA.FTZ R38, R0.reuse, R3.reuse, R38 ;  /* 0x0000000300267223 */ /* 0x0c0fe20000010026 */
[C---:B------:R-:W-:Y:S01]  /*dcf0*/  IADD3 R119, PT, PT, R187.reuse, -0x10, RZ ;  /* 0xfffffff0bb777810 */ /* 0x040fe20007ffe0ff */
[C---:B------:R-:W-:Y:S01]  /*dd00*/  FFMA.FTZ R36, R0.reuse, R3, R36 ;  /* 0x0000000300247223 */ /* 0x040fe20000010024 */
[C---:B------:R-:W-:Y:S01]  /*dd10*/  IADD3 R3, PT, PT, R187.reuse, -0x38, RZ ;  /* 0xffffffc8bb037810 */ /* 0x040fe20007ffe0ff */
[CC--:B------:R-:W-:Y:S01]  /*dd20*/  FFMA.FTZ R27, R0.reuse, R2.reuse, R27 ;  /* 0x00000002001b7223 */ /* 0x0c0fe2000001001b */
[C---:B------:R-:W-:Y:S01]  /*dd30*/  FFMA.FTZ R25, R0.reuse, R2, R25 ;  /* 0x0000000200197223 */ /* 0x040fe20000010019 */
[----:B------:R-:W-:Y:S01]  /*dd40*/  I2FP.F32.S32 R119, R119 ;  /* 0x0000007700777245 */ /* 0x000fe20000201400 */
[CC--:B------:R-:W-:Y:S01]  /*dd50*/  FFMA.FTZ R31, R0.reuse, R118.reuse, R31 ;  /* 0x00000076001f7223 */ /* 0x0c0fe2000001001f */
[C---:B------:R-:W-:Y:S01]  /*dd60*/  IADD3 R2, PT, PT, R187.reuse, -0x7, RZ ;  /* 0xfffffff9bb027810 */ /* 0x040fe20007ffe0ff */
[C---:B------:R-:W-:Y:S01]  /*dd70*/  FFMA.FTZ R29, R0.reuse, R118, R29 ;  /* 0x00000076001d7223 */ /* 0x040fe2000001001d */
[----:B------:R-:W-:Y:S01]  /*dd80*/  I2FP.F32.S32 R3, R3 ;  /* 0x0000000300037245 */ /* 0x000fe20000201400 */
[CC--:B------:R-:W-:Y:S01]  /*dd90*/  FFMA.FTZ R30, R0.reuse, R119.reuse, R30 ;  /* 0x00000077001e7223 */ /* 0x0c0fe2000001001e */
[C---:B------:R-:W-:Y:S01]  /*dda0*/  IADD3 R118, PT, PT, R187.reuse, 0x1, RZ ;  /* 0x00000001bb767810 */ /* 0x040fe20007ffe0ff */
[C---:B------:R-:W-:Y:S01]  /*ddb0*/  FFMA.FTZ R28, R0.reuse, R119, R28 ;  /* 0x00000077001c7223 */ /* 0x040fe2000001001c */
[----:B------:R-:W-:Y:S01]  /*ddc0*/  I2FP.F32.S32 R2, R2 ;  /* 0x0000000200027245 */ /* 0x000fe20000201400 */
[CC--:B------:R-:W-:Y:S01]  /*ddd0*/  FFMA.FTZ R10, R0.reuse, R3.reuse, R10 ;  /* 0x00000003000a7223 */ /* 0x0c0fe2000001000a */
[----:B------:R-:W-:Y:S01]  /*dde0*/  I2FP.F32.S32 R118, R118 ;  /* 0x0000007600767245 */ /* 0x000fe20000201400 */
[C---:B------:R-:W-:Y:S01]  /*ddf0*/  FFMA.FTZ R8, R0.reuse, R3, R8 ;  /* 0x0000000300087223 */ /* 0x040fe20000010008 */
[C---:B------:R-:W-:Y:S01]  /*de00*/  IADD3 R119, PT, PT, R187.reuse, 0x8, RZ ;  /* 0x00000008bb777810 */ /* 0x040fe20007ffe0ff */
        /* <DEDUP_REMOVED lines=21> */
[----:B------:R-:W-:Y:S01]  /*df60*/  IADD3 R2, PT, PT, R187, 0x19, RZ ;  /* 0x00000019bb027810 */ /* 0x000fe20007ffe0ff */
[C---:B------:R-:W-:Y:S01]  /*df70*/  FFMA.FTZ R45, R0.reuse, R118, R45 ;  /* 0x00000076002d7223 */ /* 0x040fe2000001002d */
[----:B------:R-:W-:Y:S01]  /*df80*/  I2FP.F32.S32 R3, R3 ;  /* 0x0000000300037245 */ /* 0x000fe20000201400 */
[CC--:B------:R-:W-:Y:S01]  /*df90*/  FFMA.FTZ R50, R0.reuse, R119.reuse, R50 ;  /* 0x0000007700327223 */ /* 0x0c0fe20000010032 */
[----:B------:R-:W-:Y:S01]  /*dfa0*/  FMNMX3.FTZ R118, R117, R6, R7, !PT ;  /* 0x0000000675767276 */ /* 0x000fe20007810007 */
[C---:B------:R-:W-:Y:S01]  /*dfb0*/  FFMA.FTZ R48, R0.reuse, R119, R48 ;  /* 0x0000007700307223 */ /* 0x040fe20000010030 */
[----:B------:R-:W-:Y:S01]  /*dfc0*/  I2FP.F32.S32 R2, R2 ;  /* 0x0000000200027245 */ /* 0x000fe20000201400 */
[-C--:B------:R-:W-:Y:S01]  /*dfd0*/  FFMA.FTZ R26, R0, R3.reuse, R26 ;  /* 0x00000003001a7223 */ /* 0x080fe2000001001a */
[----:B------:R-:W-:Y:S01]  /*dfe0*/  FMNMX3.FTZ R118, R118, R10, R11, !PT ;  /* 0x0000000a76767276 */ /* 0x000fe2000781000b */
[C---:B------:R-:W-:Y:S01]  /*dff0*/  FFMA.FTZ R24, R0.reuse, R3, R24 ;  /* 0x0000000300187223 */ /* 0x040fe20000010018 */
[C---:B------:R-:W-:Y:S01]  /*e000*/  IADD3 R119, PT, PT, R187.reuse, 0x21, RZ ;  /* 0x00000021bb777810 */ /* 0x040fe20007ffe0ff */
[CC--:B------:R-:W-:Y:S01]  /*e010*/  FFMA.FTZ R51, R0.reuse, R2.reuse, R51 ;  /* 0x0000000200337223 */ /* 0x0c0fe20000010033 */
[----:B------:R-:W-:Y:S01]  /*e020*/  IADD3 R3, PT, PT, R187, -0x8, RZ ;  /* 0xfffffff8bb037810 */ /* 0x000fe20007ffe0ff */
[----:B------:R-:W-:Y:S01]  /*e030*/  FFMA.FTZ R49, R0, R2, R49 ;  /* 0x0000000200317223 */ /* 0x000fe20000010031 */
[----:B------:R-:W-:Y:S02]  /*e040*/  FMNMX3.FTZ R118, R118, R14, R15, !PT ;  /* 0x0000000e76767276 */ /* 0x000fe4000781000f */
[----:B------:R-:W-:Y:S02]  /*e050*/  I2FP.F32.S32 R2, R119 ;  /* 0x0000007700027245 */ /* 0x000fe40000201400 */
[----:B------:R-:W-:Y:S02]  /*e060*/  FMNMX3.FTZ R119, R116, R4, R5, !PT ;  /* 0x0000000474777276 */ /* 0x000fe40007810005 */
[----:B------:R-:W-:Y:S01]  /*e070*/  I2FP.F32.S32 R3, R3 ;  /* 0x0000000300037245 */ /* 0x000fe20000201400 */
[----:B------:R-:W-:Y:S01]  /*e080*/  FFMA.FTZ R55, R0, R2, R55 ;  /* 0x0000000200377223 */ /* 0x000fe20000010037 */
[----:B------:R-:W-:Y:S01]  /*e090*/  FMNMX3.FTZ R118, R118, R18, R19, !PT ;  /* 0x0000001276767276 */ /* 0x000fe20007810013 */
[C---:B------:R-:W-:Y:S01]  /*e0a0*/  FFMA.FTZ R53, R0.reuse, R2, R53 ;  /* 0x0000000200357223 */ /* 0x040fe20000010035 */
[----:B------:R-:W-:Y:S01]  /*e0b0*/  FMNMX3.FTZ R119, R119, R8, R9, !PT ;  /* 0x0000000877777276 */ /* 0x000fe20007810009 */
[CC--:B------:R-:W-:Y:S01]  /*e0c0*/  FFMA.FTZ R34, R0.reuse, R3.reuse, R34 ;  /* 0x0000000300227223 */ /* 0x0c0fe20000010022 */
[----:B------:R-:W-:Y:S01]  /*e0d0*/  FFMA.FTZ R32, R0, R3, R32 ;  /* 0x0000000300207223 */ /* 0x000fe20000010020 */
[----:B------:R-:W-:Y:S02]  /*e0e0*/  FMNMX3.FTZ R118, R118, R22, R23, !PT ;  /* 0x0000001676767276 */ /* 0x000fe40007810017 */
[----:B------:R-:W-:Y:S02]  /*e0f0*/  IADD3 R3, PT, PT, R187, 0x10, RZ ;  /* 0x00000010bb037810 */ /* 0x000fe40007ffe0ff */
[----:B------:R-:W-:Y:S02]  /*e100*/  FMNMX3.FTZ R119, R119, R12, R13, !PT ;  /* 0x0000000c77777276 */ /* 0x000fe4000781000d */
[----:B------:R-:W-:Y:S02]  /*e110*/  FMNMX3.FTZ R118, R118, R26, R27, !PT ;  /* 0x0000001a76767276 */ /* 0x000fe4000781001b */
[----:B------:R-:W-:Y:S02]  /*e120*/  I2FP.F32.S32 R3, R3 ;  /* 0x0000000300037245 */ /* 0x000fe40000201400 */
[----:B------:R-:W-:Y:S02]  /*e130*/  FMNMX3.FTZ R119, R119, R16, R17, !PT ;  /* 0x0000001077777276 */ /* 0x000fe40007810011 */
[----:B------:R-:W-:Y:S01]  /*e140*/  FMNMX3.FTZ R118, R118, R30, R31, !PT ;  /* 0x0000001e76767276 */ /* 0x000fe2000781001f */
[CC--:B------:R-:W-:Y:S01]  /*e150*/  FFMA.FTZ R46, R0.reuse, R3.reuse, R46 ;  /* 0x00000003002e7223 */ /* 0x0c0fe2000001002e */
[----:B------:R-:W-:Y:S01]  /*e160*/  FMNMX3.FTZ R119, R119, R20, R21, !PT ;  /* 0x0000001477777276 */ /* 0x000fe20007810015 */
[----:B------:R-:W-:Y:S01]  /*e170*/  FFMA.FTZ R44, R0, R3, R44 ;  /* 0x00000003002c7223 */ /* 0x000fe2000001002c */
[C---:B------:R-:W-:Y:S02]  /*e180*/  IADD3 R2, PT, PT, R187.reuse, 0x29, RZ ;  /* 0x00000029bb027810 */ /* 0x040fe40007ffe0ff */
[----:B------:R-:W-:Y:S02]  /*e190*/  IADD3 R3, PT, PT, R187, 0x20, RZ ;  /* 0x00000020bb037810 */ /* 0x000fe40007ffe0ff */
[----:B------:R-:W-:Y:S02]  /*e1a0*/  FMNMX3.FTZ R118, R118, R34, R35, !PT ;  /* 0x0000002276767276 */ /* 0x000fe40007810023 */
[----:B------:R-:W-:Y:S02]  /*e1b0*/  FMNMX3.FTZ R119, R119, R24, R25, !PT ;  /* 0x0000001877777276 */ /* 0x000fe40007810019 */
[----:B------:R-:W-:Y:S02]  /*e1c0*/  I2FP.F32.S32 R2, R2 ;  /* 0x0000000200027245 */ /* 0x000fe40000201400 */
[----:B------:R-:W-:Y:S02]  /*e1d0*/  I2FP.F32.S32 R3, R3 ;  /* 0x0000000300037245 */ /* 0x000fe40000201400 */
[----:B------:R-:W-:Y:S01]  /*e1e0*/  FMNMX3.FTZ R118, R118, R38, R39, !PT ;  /* 0x0000002676767276 */ /* 0x000fe20007810027 */
[C---:B------:R-:W-:Y:S01]  /*e1f0*/  FFMA.FTZ R59, R0.reuse, R2, R59 ;  /* 0x00000002003b7223 */ /* 0x040fe2000001003b */
[----:B------:R-:W-:Y:S01]  /*e200*/  FMNMX3.FTZ R119, R119, R28, R29, !PT ;  /* 0x0000001c77777276 */ /* 0x000fe2000781001d */
[C---:B------:R-:W-:Y:S01]  /*e210*/  FFMA.FTZ R57, R0.reuse, R2, R57 ;  /* 0x0000000200397223 */ /* 0x040fe20000010039 */
[CC--:B------:R-:W-:Y:S01]  /*e220*/  FFMA.FTZ R54, R0.reuse, R3.reuse, R54 ;  /* 0x0000000300367223 */ /* 0x0c0fe20000010036 */
[----:B------:R-:W-:Y:S01]  /*e230*/  FFMA.FTZ R52, R0, R3, R52 ;  /* 0x0000000300347223 */ /* 0x000fe20000010034 */
[----:B------:R-:W-:Y:S02]  /*e240*/  FMNMX3.FTZ R2, R118, R42, R43, !PT ;  /* 0x0000002a76027276 */ /* 0x000fe4000781002b */
[----:B------:R-:W-:Y:S02]  /*e250*/  IADD3 R3, PT, PT, R187, 0x30, RZ ;  /* 0x00000030bb037810 */ /* 0x000fe40007ffe0ff */
[----:B------:R-:W-:Y:S02]  /*e260*/  FMNMX3.FTZ R119, R119, R32, R33, !PT ;  /* 0x0000002077777276 */ /* 0x000fe40007810021 */
[----:B------:R-:W-:Y:S02]  /*e270*/  IADD3 R121, PT, PT, R187, 0x28, RZ ;  /* 0x00000028bb797810 */ /* 0x000fe40007ffe0ff */
[----:B------:R-:W-:Y:S02]  /*e280*/  I2FP.F32.S32 R3, R3 ;  /* 0x0000000300037245 */ /* 0x000fe40000201400 */
[----:B------:R-:W-:Y:S02]  /*e290*/  FMNMX3.FTZ R2, R2, R46, R47, !PT ;  /* 0x0000002e02027276 */ /* 0x000fe4000781002f */
[----:B------:R-:W-:Y:S01]  /*e2a0*/  FMNMX3.FTZ R120, R119, R36, R37, !PT ;  /* 0x0000002477787276 */ /* 0x000fe20007810025 */
[C---:B------:R-:W-:Y:S01]  /*e2b0*/  FFMA.FTZ R60, R0.reuse, R3, R60 ;  /* 0x00000003003c7223 */ /* 0x040fe2000001003c */
[----:B------:R-:W-:Y:S01]  /*e2c0*/  I2FP.F32.S32 R121, R121 ;  /* 0x0000007900797245 */ /* 0x000fe20000201400 */
[----:B------:R-:W-:Y:S01]  /*e2d0*/  FFMA.FTZ R62, R0, R3, R62 ;  /* 0x00000003003e7223 */ /* 0x000fe2000001003e */
[C---:B------:R-:W-:Y:S02]  /*e2e0*/  IADD3 R119, PT, PT, R187.reuse, 0x31, RZ ;  /* 0x00000031bb777810 */ /* 0x040fe40007ffe0ff */
[----:B------:R-:W-:Y:S01]  /*e2f0*/  FMNMX3.FTZ R2, R2, R50, R51, !PT ;  /* 0x0000003202027276 */ /* 0x000fe20007810033 */
[C---:B------:R-:W-:Y:S01]  /*e300*/  FFMA.FTZ R58, R0.reuse, R121, R58 ;  /* 0x00000079003a7223 */ /* 0x040fe2000001003a */
[----:B------:R-:W-:Y:S01]  /*e310*/  I2FP.F32.S32 R119, R119 ;  /* 0x0000007700777245 */ /* 0x000fe20000201400 */
[C---:B------:R-:W-:Y:S01]  /*e320*/  FFMA.FTZ R56, R0.reuse, R121, R56 ;  /* 0x0000007900387223 */ /* 0x040fe20000010038 */
[C---:B------:R-:W-:Y:S02]  /*e330*/  IADD3 R118, PT, PT, R187.reuse, 0x39, RZ ;  /* 0x00000039bb767810 */ /* 0x040fe40007ffe0ff */
[C---:B------:R-:W-:Y:S01]  /*e340*/  IADD3 R3, PT, PT, R187.reuse, 0x38, RZ ;  /* 0x00000038bb037810 */ /* 0x040fe20007ffe0ff */
[-C--:B------:R-:W-:Y:S01]  /*e350*/  FFMA.FTZ R63, R0, R119.reuse, R63 ;  /* 0x00000077003f7223 */ /* 0x080fe2000001003f */
[----:B------:R-:W-:Y:S01]  /*e360*/  FMNMX3.FTZ R2, R2, R54, R55, !PT ;  /* 0x0000003602027276 */ /* 0x000fe20007810037 */
[----:B------:R-:W-:Y:S01]  /*e370*/  FFMA.FTZ R61, R0, R119, R61 ;  /* 0x00000077003d7223 */ /* 0x000fe2000001003d */
[----:B------:R-:W-:Y:S02]  /*e380*/  I2FP.F32.S32 R118, R118 ;  /* 0x0000007600767245 */ /* 0x000fe40000201400 */
[----:B------:R-:W-:Y:S02]  /*e390*/  I2FP.F32.S32 R3, R3 ;  /* 0x0000000300037245 */ /* 0x000fe40000201400 */
[----:B------:R-:W-:Y:S01]  /*e3a0*/  FMNMX3.FTZ R120, R120, R40, R41, !PT ;  /* 0x0000002878787276 */ /* 0x000fe20007810029 */
[----:B------:R-:W-:Y:S01]  /*e3b0*/  FFMA.FTZ R67, R0, R118, R67 ;  /* 0x0000007600437223 */ /* 0x000fe20000010043 */
[----:B------:R-:W-:Y:S01]  /*e3c0*/  FMNMX3.FTZ R2, R2, R58, R59, !PT ;  /* 0x0000003a02027276 */ /* 0x000fe2000781003b */
[-C--:B------:R-:W-:Y:S01]  /*e3d0*/  FFMA.FTZ R66, R0, R3.reuse, R66 ;  /* 0x0000000300427223 */ /* 0x080fe20000010042 */
[----:B------:R-:W-:Y:S01]  /*e3e0*/  FMNMX3.FTZ R120, R120, R44, R45, !PT ;  /* 0x0000002c78787276 */ /* 0x000fe2000781002d */
[----:B------:R-:W-:Y:S01]  /*e3f0*/  FFMA.FTZ R65, R0, R118, R65 ;  /* 0x0000007600417223 */ /* 0x000fe20000010041 */
[----:B------:R-:W-:Y:S01]  /*e400*/  FMNMX3.FTZ R2, R2, R62, R63, !PT ;  /* 0x0000003e02027276 */ /* 0x000fe2000781003f */
[----:B------:R-:W-:Y:S01]  /*e410*/  FFMA.FTZ R64, R0, R3, R64 ;  /* 0x0000000300407223 */ /* 0x000fe20000010040 */
[----:B------:R-:W-:Y:S02]  /*e420*/  FMNMX3.FTZ R120, R120, R48, R49, !PT ;  /* 0x0000003078787276 */ /* 0x000fe40007810031 */
[----:B------:R-:W-:Y:S02]  /*e430*/  FMNMX3.FTZ R119, R2, R66, R67, !PT ;  /* 0x0000004202777276 */ /* 0x000fe40007810043 */
[----:B------:R-:W-:Y:S02]  /*e440*/  FMNMX3.FTZ R120, R120, R52, R53, !PT ;  /* 0x0000003478787276 */ /* 0x000fe40007810035 */
[----:B------:R-:W-:Y:S01]  /*e450*/  IADD3 R188, PT, PT, R188, -0x80, RZ ;  /* 0xffffff80bcbc7810 */ /* 0x000fe20007ffe0ff */
[----:B------:R-:W-:Y:S01]  /*e460*/  SHFL.BFLY PT, R2, R119, 0x2, 0x1f ;  /* 0x0c401f0077027f89 */ /* 0x000fe200000e0000 */
[----:B------:R-:W-:Y:S02]  /*e470*/  FMNMX3.FTZ R120, R120, R56, R57, !PT ;  /* 0x0000003878787276 */ /* 0x000fe40007810039 */
[----:B------:R-:W-:Y:S02]  /*e480*/  IADD3 R187, PT, PT, R187, -0x80, RZ ;  /* 0xffffff80bbbb7810 */ /* 0x000fe40007ffe0ff */
[----:B------:R-:W-:Y:S04]  /*e490*/  FMNMX3.FTZ R3, R120, R60, R61, !PT ;  /* 0x0000003c78037276 */ /* 0x000fe8000781003d */
[----:B------:R-:W-:Y:S05]  /*e4a0*/  FMNMX3.FTZ R122, R3, R64, R65, !PT ;  /* 0x00000040037a7276 */ /* 0x000fea0007810041 */
[----:B------:R-:W1:Y:S02]  /*e4b0*/  SHFL.BFLY PT, R3, R122, 0x2, 0x1f ;  /* 0x0c401f007a037f89 */ /* 0x000e6400000e0000 */
[----:B-1----:R-:W-:Y:S02]  /*e4c0*/  FMNMX.FTZ R120, R122, R3, !PT ;  /* 0x000000037a787209 */ /* 0x002fe40007810000 */
[----:B------:R-:W-:Y:S04]  /*e4d0*/  FMNMX.FTZ R121, R119, R2, !PT ;  /* 0x0000000277797209 */ /* 0x000fe80007810000 */
[----:B------:R-:W1:Y:S08]  /*e4e0*/  SHFL.BFLY PT, R3, R120, 0x1, 0x1f ;  /* 0x0c201f0078037f89 */ /* 0x000e7000000e0000 */
[----:B------:R-:W2:Y:S01]  /*e4f0*/  SHFL.BFLY PT, R2, R121, 0x1, 0x1f ;  /* 0x0c201f0079027f89 */ /* 0x000ea200000e0000 */
[----:B-1----:R-:W-:Y:S02]  /*e500*/  FMNMX.FTZ R3, R120, R3, !PT ;  /* 0x0000000378037209 */ /* 0x002fe40007810000 */
[----:B--2---:R-:W-:Y:S03]  /*e510*/  FMNMX.FTZ R2, R121, R2, !PT ;  /* 0x0000000279027209 */ /* 0x004fe60007810000 */
[C---:B------:R-:W-:Y:S02]  /*e520*/  FMUL.FTZ R135, R3.reuse, UR4 ;  /* 0x0000000403877c20 */ /* 0x040fe40008410000 */
[----:B------:R-:W1:Y:S01]  /*e530*/  LDSM.16.MT88.4 R120, [R166+0x9000] ;  /* 0x00900000a678783b */ /* 0x000e620000004200 */
[----:B------:R-:W-:Y:S01]  /*e540*/  FADD.FTZ R116, -R3, R116 ;  /* 0x0000007403747221 */ /* 0x000fe20000010100 */
[C---:B------:R-:W-:Y:S01]  /*e550*/  FSETP.NEU.FTZ.AND P0, PT, R2.reuse, -INF , PT ;  /* 0xff8000000200780b */ /* 0x040fe20003f1d000 */
[C---:B------:R-:W-:Y:S01]  /*e560*/  FADD.FTZ R117, -R2.reuse, R117 ;  /* 0x0000007502757221 */ /* 0x040fe20000010100 */
[----:B------:R-:W-:Y:S01]  /*e570*/  FMUL.FTZ R140, R2, UR4 ;  /* 0x00000004028c7c20 */ /* 0x000fe20008410000 */
[----:B------:R-:W-:Y:S02]  /*e580*/  FMUL.FTZ R119, R116, UR4 ;  /* 0x0000000474777c20 */ /* 0x000fe40008410000 */
[----:B------:R-:W-:Y:S02]  /*e590*/  FMUL.FTZ R118, R117, UR4 ;  /* 0x0000000475767c20 */ /* 0x000fe40008410000 */
[----:B------:R-:W-:Y:S01]  /*e5a0*/  FSEL R140, R140, RZ, P0 ;  /* 0x000000ff8c8c7208 */ /* 0x000fe20000000000 */
[----:B------:R-:W2:Y:S01]  /*e5b0*/  MUFU.EX2 R116, R119 ;  /* 0x0000007700747308 */ /* 0x000ea20000000800 */
[----:B------:R-:W-:Y:S03]  /*e5c0*/  FSETP.NEU.FTZ.AND P0, PT, R3, -INF , PT ;  /* 0xff8000000300780b */ /* 0x000fe60003f1d000 */
[--C-:B------:R-:W-:Y:S01]  /*e5d0*/  FFMA.FTZ R132, R10, UR4, -R140.reuse ;  /* 0x000000040a847c23 */ /* 0x100fe2000801088c */
[----:B------:R-:W-:Y:S01]  /*e5e0*/  FSEL R135, R135, RZ, P0 ;  /* 0x000000ff87877208 */ /* 0x000fe20000000000 */
[--C-:B------:R-:W-:Y:S01]  /*e5f0*/  FFMA.FTZ R142, R6, UR4, -R140.reuse ;  /* 0x00000004068e7c23 */ /* 0x100fe2000801088c */
        /* <DEDUP_REMOVED lines=18> */
[--C-:B---3--:R-:W-:Y:S01]  /*e720*/  FFMA.FTZ R118, R9, UR4, -R135.reuse ;  /* 0x0000000409767c23 */ /* 0x108fe20008010887 */
[C---:B----4-:R-:W-:Y:S01]  /*e730*/  FMUL.FTZ R6, R117.reuse, R114 ;  /* 0x0000007275067220 */ /* 0x050fe20000410000 */
        /* <DEDUP_REMOVED lines=25> */
[----:B------:R-:W-:Y:S01]  /*e8d0*/  LDSM.16.MT88.4 R28, [R166+0xdc00] ;  /* 0x00dc0000a61c783b */ /* 0x000fe20000004200 */
[--C-:B------:R-:W-:Y:S01]  /*e8e0*/  FFMA.FTZ R147, R33, UR4, -R135.reuse ;  /* 0x0000000421937c23 */ /* 0x100fe20008010887 */
[--C-:B------:R-:W-:Y:S01]  /*e8f0*/  FFMA.FTZ R153, R38, UR4, -R140.reuse ;  /* 0x0000000426997c23 */ /* 0x100fe2000801088c */
[--C-:B------:R-:W-:Y:S03]  /*e900*/  FFMA.FTZ R154, R39, UR4, -R140.reuse ;  /* 0x00000004279a7c23 */ /* 0x100fe6000801088c */
[----:B------:R-:W2:Y:S01]  /*e910*/  MUFU.EX2 R134, R134 ;  /* 0x0000008600867308 */ /* 0x000ea20000000800 */
[----:B---3--:R-:W-:Y:S01]  /*e920*/  F2FP.BF16.F32.PACK_AB R115, R119, R132 ;  /* 0x000000847773723e */ /* 0x008fe200000010ff */
[----:B------:R-:W-:Y:S01]  /*e930*/  FMUL.FTZ R11, R117, R111 ;  /* 0x0000006f750b7220 */ /* 0x000fe20000410000 */
[--C-:B------:R-:W-:Y:S01]  /*e940*/  FFMA.FTZ R151, R42, UR4, -R140.reuse ;  /* 0x000000042a977c23 */ /* 0x100fe2000801088c */
[----:B------:R-:W3:Y:S01]  /*e950*/  LDSM.16.MT88.4 R108, [R164+0xb000] ;  /* 0x00b00000a46c783b */ /* 0x000ee20000004200 */
[--C-:B------:R-:W-:Y:S01]  /*e960*/  FFMA.FTZ R156, R43, UR4, -R140.reuse ;  /* 0x000000042b9c7c23 */ /* 0x100fe2000801088c */
[--C-:B------:R-:W-:Y:S01]  /*e970*/  FFMA.FTZ R157, R36, UR4, -R135.reuse ;  /* 0x00000004249d7c23 */ /* 0x100fe20008010887 */
[--C-:B------:R-:W-:Y:S03]  /*e980*/  FFMA.FTZ R160, R37, UR4, -R135.reuse ;  /* 0x0000000425a07c23 */ /* 0x100fe60008010887 */
[----:B------:R-:W-:Y:S01]  /*e990*/  MUFU.EX2 R133, R133 ;  /* 0x0000008500857308 */ /* 0x000fe20000000800 */
[--C-:B------:R-:W-:Y:S01]  /*e9a0*/  FFMA.FTZ R155, R40, UR4, -R135.reuse ;  /* 0x00000004289b7c23 */ /* 0x100fe20008010887 */
[C---:B------:R-:W-:Y:S01]  /*e9b0*/  FMUL.FTZ R86, R117.reuse, R86 ;  /* 0x0000005675567220 */ /* 0x040fe20000410000 */
[C---:B------:R-:W-:Y:S01]  /*e9c0*/  FMUL.FTZ R87, R117.reuse, R87 ;  /* 0x0000005775577220 */ /* 0x040fe20000410000 */
[----:B------:R-:W-:Y:S01]  /*e9d0*/  LDSM.16.MT88.4 R32, [R166+0xc400] ;  /* 0x00c40000a620783b */ /* 0x000fe20000004200 */
[C---:B------:R-:W-:Y:S01]  /*e9e0*/  FMUL.FTZ R84, R116.reuse, R84 ;  /* 0x0000005474547220 */ /* 0x040fe20000410000 */
[----:B------:R-:W-:Y:S01]  /*e9f0*/  FMUL.FTZ R85, R116, R85 ;  /* 0x0000005574557220 */ /* 0x000fe20000410000 */
[C---:B------:R-:W-:Y:S03]  /*ea00*/  FMUL.FTZ R90, R117.reuse, R90 ;  /* 0x0000005a755a7220 */ /* 0x040fe60000410000 */
[----:B------:R-:W4:Y:S01]  /*ea10*/  MUFU.EX2 R118, R118 ;  /* 0x0000007600767308 */ /* 0x000f220000000800 */
[----:B--2---:R-:W-:Y:S01]  /*ea20*/  F2FP.BF16.F32.PACK_AB R112, R134, R139 ;  /* 0x0000008b8670723e */ /* 0x004fe200000010ff */
[C---:B------:R-:W-:Y:S01]  /*ea30*/  FMUL.FTZ R91, R117.reuse, R91 ;  /* 0x0000005b755b7220 */ /* 0x040fe20000410000 */
[C---:B------:R-:W-:Y:S01]  /*ea40*/  FMUL.FTZ R88, R116.reuse, R88 ;  /* 0x0000005874587220 */ /* 0x040fe20000410000 */
[----:B------:R-:W-:Y:S01]  /*ea50*/  LDSM.16.MT88.4 R36, [R166+0xc800] ;  /* 0x00c80000a624783b */ /* 0x000fe20000004200 */
        /* <DEDUP_REMOVED lines=12> */
[----:B----4-:R-:W-:Y:S01]  /*eb20*/  F2FP.BF16.F32.PACK_AB R114, R118, R133 ;  /* 0x000000857672723e */ /* 0x010fe200000010ff */
[----:B------:R-:W-:Y:S01]  /*eb30*/  FMUL.FTZ R101, R116, R101 ;  /* 0x0000006574657220 */ /* 0x000fe20000410000 */
[----:B------:R-:W-:Y:S01]  /*eb40*/  FFMA.FTZ R138, R14, UR4, -R140 ;  /* 0x000000040e8a7c23 */ /* 0x000fe2000801088c */
[----:B------:R-:W-:Y:S01]  /*eb50*/  FMUL.FTZ R14, R117, R106 ;  /* 0x0000006a750e7220 */ /* 0x000fe20000410000 */
[--C-:B------:R-:W-:Y:S01]  /*eb60*/  FFMA.FTZ R137, R12, UR4, -R135.reuse ;  /* 0x000000040c897c23 */ /* 0x100fe20008010887 */
[----:B------:R-:W-:Y:S01]  /*eb70*/  FMUL.FTZ R12, R116, R104 ;  /* 0x00000068740c7220 */ /* 0x000fe20000410000 */
[--C-:B------:R-:W-:Y:S01]  /*eb80*/  FFMA.FTZ R158, R41, UR4, -R135.reuse ;  /* 0x00000004299e7c23 */ /* 0x100fe20008010887 */
[C---:B-1----:R-:W-:Y:S01]  /*eb90*/  HMMA.16816.F32.BF16 R4, R112.reuse, R120, R4 ;  /* 0x000000787004723c */ /* 0x042fe20000041804 */
[----:B------:R-:W-:Y:S04]  /*eba0*/  MUFU.EX2 R138, R138 ;  /* 0x0000008a008a7308 */ /* 0x000fe80000000800 */
[----:B------:R-:W-:Y:S01]  /*ebb0*/  FFMA.FTZ R142, R117, R190, R142 ;  /* 0x000000be758e7223 */ /* 0x000fe2000001008e */
[--C-:B------:R-:W-:Y:S01]  /*ebc0*/  FFMA.FTZ R52, R52, UR4, -R135.reuse ;  /* 0x0000000434347c23 */ /* 0x100fe20008010887 */
[----:B------:R-:W-:Y:S01]  /*ebd0*/  FFMA.FTZ R53, R53, UR4, -R135 ;  /* 0x0000000435357c23 */ /* 0x000fe20008010887 */
[C---:B------:R-:W-:Y:S01]  /*ebe0*/  HMMA.16816.F32.BF16 R8, R112.reuse, R122, R8 ;  /* 0x0000007a7008723c */ /* 0x040fe20000041808 */
[----:B------:R-:W1:Y:S02]  /*ebf0*/  LDSM.16.MT88.4 R120, [R166+0xd000] ;  /* 0x00d00000a678783b */ /* 0x000e640000004200 */
[----:B------:R-:W-:Y:S01]  /*ec00*/  MUFU.EX2 R137, R137 ;  /* 0x0000008900897308 */ /* 0x000fe20000000800 */
[----:B------:R-:W-:Y:S01]  /*ec10*/  FADD.FTZ R41, R136, R142 ;  /* 0x0000008e88297221 */ /* 0x000fe20000010000 */
[--C-:B------:R-:W-:Y:S01]  /*ec20*/  FFMA.FTZ R159, R46, UR4, -R140.reuse ;  /* 0x000000042e9f7c23 */ /* 0x100fe2000801088c */
[--C-:B------:R-:W-:Y:S01]  /*ec30*/  FFMA.FTZ R162, R47, UR4, -R140.reuse ;  /* 0x000000042fa27c23 */ /* 0x100fe2000801088c */
[--C-:B------:R-:W-:Y:S01]  /*ec40*/  FFMA.FTZ R46, R50, UR4, -R140.reuse ;  /* 0x00000004322e7c23 */ /* 0x100fe2000801088c */
[----:B------:R-:W-:Y:S01]  /*ec50*/  FADD.FTZ R132, R132, R41 ;  /* 0x0000002984847221 */ /* 0x000fe20000010000 */
[C---:B------:R-:W-:Y:S01]  /*ec60*/  HMMA.16816.F32.BF16 R68, R112.reuse, R124, R68 ;  /* 0x0000007c7044723c */ /* 0x040fe20000041844 */
[----:B------:R-:W-:Y:S03]  /*ec70*/  LDSM.16.MT88.4 R40, [R166+0xe800] ;  /* 0x00e80000a628783b */ /* 0x000fe60000004200 */
[----:B------:R-:W-:Y:S01]  /*ec80*/  MUFU.EX2 R52, R52 ;  /* 0x0000003400347308 */ /* 0x000fe20000000800 */
[--C-:B------:R-:W-:Y:S01]  /*ec90*/  FFMA.FTZ R50, R54, UR4, -R140.reuse ;  /* 0x0000000436327c23 */ /* 0x100fe2000801088c */
[--C-:B------:R-:W-:Y:S01]  /*eca0*/  FFMA.FTZ R54, R58, UR4, -R140.reuse ;  /* 0x000000043a367c23 */ /* 0x100fe2000801088c */
[--C-:B------:R-:W-:Y:S01]  /*ecb0*/  FFMA.FTZ R58, R56, UR4, -R135.reuse ;  /* 0x00000004383a7c23 */ /* 0x100fe20008010887 */
[--C-:B------:R-:W-:Y:S01]  /*ecc0*/  FFMA.FTZ R56, R57, UR4, -R135.reuse ;  /* 0x0000000439387c23 */ /* 0x100fe20008010887 */
[--C-:B------:R-:W-:Y:S01]  /*ecd0*/  FFMA.FTZ R47, R51, UR4, -R140.reuse ;  /* 0x00000004332f7c23 */ /* 0x100fe2000801088c */
[C---:B------:R-:W-:Y:S01]  /*ece0*/  HMMA.16816.F32.BF16 R72, R112.reuse, R126, R72 ;  /* 0x0000007e7048723c */ /* 0x040fe20000041848 */
[----:B------:R-:W2:Y:S03]  /*ecf0*/  LDSM.16.MT88.4 R124, [R164+0xd000] ;  /* 0x00d00000a47c783b */ /* 0x000ea60000004200 */
[----:B------:R-:W-:Y:S01]  /*ed00*/  MUFU.EX2 R50, R50 ;  /* 0x0000003200327308 */ /* 0x000fe20000000800 */
[--C-:B------:R-:W-:Y:S01]  /*ed10*/  FFMA.FTZ R51, R55, UR4, -R140.reuse ;  /* 0x0000000437337c23 */ /* 0x100fe2000801088c */
[--C-:B------:R-:W-:Y:S01]  /*ed20*/  FFMA.FTZ R55, R59, UR4, -R140.reuse ;  /* 0x000000043b377c23 */ /* 0x100fe2000801088c */
[--C-:B------:R-:W-:Y:S01]  /*ed30*/  FFMA.FTZ R44, R44, UR4, -R135.reuse ;  /* 0x000000042c2c7c23 */ /* 0x100fe20008010887 */
[--C-:B------:R-:W-:Y:S01]  /*ed40*/  FFMA.FTZ R45, R45, UR4, -R135.reuse ;  /* 0x000000042d2d7c23 */ /* 0x100fe20008010887 */
[--C-:B------:R-:W-:Y:S01]  /*ed50*/  FFMA.FTZ R48, R48, UR4, -R135.reuse ;  /* 0x0000000430307c23 */ /* 0x100fe20008010887 */
[C---:B------:R-:W-:Y:S04]  /*ed60*/  HMMA.16816.F32.BF16 R76, R112.reuse, R128, R76 ;  /* 0x00000080704c723c */ /* 0x040fe8000004184c */
[----:B------:R-:W-:Y:S01]  /*ed70*/  MUFU.EX2 R51, R51 ;  /* 0x0000003300337308 */ /* 0x000fe20000000800 */
[--C-:B------:R-:W-:Y:S01]  /*ed80*/  FFMA.FTZ R129, R15, UR4, -R140.reuse ;  /* 0x000000040f817c23 */ /* 0x100fe2000801088c */
[----:B------:R-:W-:Y:S01]  /*ed90*/  FMUL.FTZ R15, R117, R107 ;  /* 0x0000006b750f7220 */ /* 0x000fe20000410000 */
        /* <DEDUP_REMOVED lines=8> */
[----:B------:R-:W-:Y:S01]  /*ee20*/  LDSM.16.MT88.4 R104, [R166+0xb400] ;  /* 0x00b40000a668783b */ /* 0x000fe20000004200 */
[--C-:B------:R-:W-:Y:S01]  /*ee30*/  FFMA.FTZ R61, R61, UR4, -R135.reuse ;  /* 0x000000043d3d7c23 */ /* 0x100fe20008010887 */
[C---:B---3--:R-:W-:Y:S04]  /*ee40*/  HMMA.16816.F32.BF16 R84, R112.reuse, R108, R84 ;  /* 0x0000006c7054723c */ /* 0x048fe80000041854 */
[----:B------:R-:W-:Y:S01]  /*ee50*/  MUFU.EX2 R55, R55 ;  /* 0x0000003700377308 */ /* 0x000fe20000000800 */
[----:B------:R-:W-:Y:S01]  /*ee60*/  FFMA.FTZ R64, R64, UR4, -R135 ;  /* 0x0000000440407c23 */ /* 0x000fe20008010887 */
[--C-:B------:R-:W-:Y:S01]  /*ee70*/  FFMA.FTZ R62, R62, UR4, -R140.reuse ;  /* 0x000000043e3e7c23 */ /* 0x100fe2000801088c */
[--C-:B------:R-:W-:Y:S01]  /*ee80*/  FFMA.FTZ R63, R63, UR4, -R140.reuse ;  /* 0x000000043f3f7c23 */ /* 0x100fe2000801088c */
[----:B------:R-:W-:Y:S01]  /*ee90*/  FFMA.FTZ R66, R66, UR4, -R140 ;  /* 0x0000000442427c23 */ /* 0x000fe2000801088c */
[----:B------:R-:W-:Y:S01]  /*eea0*/  FFMA.FTZ R139, R116, R191, R139 ;  /* 0x000000bf748b7223 */ /* 0x000fe2000001008b */
[C---:B------:R-:W-:Y:S01]  /*eeb0*/  HMMA.16816.F32.BF16 R88, R112.reuse, R110, R88 ;  /* 0x0000006e7058723c */ /* 0x040fe20000041858 */
[----:B------:R-:W3:Y:S03]  /*eec0*/  LDSM.16.MT88.4 R108, [R166+0x9400] ;  /* 0x00940000a66c783b */ /* 0x000ee60000004200 */
[----:B------:R-:W-:Y:S01]  /*eed0*/  MUFU.EX2 R53, R53 ;  /* 0x0000003500357308 */ /* 0x000fe20000000800 */
[----:B------:R-:W-:Y:S01]  /*eee0*/  ISETP.GT.AND P0, PT, R189, R170, PT ;  /* 0x000000aabd00720c */ /* 0x000fe20003f04270 */
[----:B------:R-:W-:Y:S01]  /*eef0*/  FADD.FTZ R134, R134, R139 ;  /* 0x0000008b86867221 */ /* 0x000fe20000010000 */
[----:B------:R-:W-:Y:S01]  /*ef00*/  FADD.FTZ R119, R119, R132 ;  /* 0x0000008477777221 */ /* 0x000fe20000010000 */
[----:B------:R-:W-:Y:S01]  /*ef10*/  MOV R117, R2 ;  /* 0x0000000200757202 */ /* 0x000fe20000000f00 */
[C---:B-1----:R-:W-:Y:S05]  /*ef20*/  HMMA.16816.F32.BF16 R92, R112.reuse, R120, R92 ;  /* 0x00000078705c723c */ /* 0x042fea000004185c */
[----:B------:R-:W-:Y:S01]  /*ef30*/  MUFU.EX2 R57, R58 ;  /* 0x0000003a00397308 */ /* 0x000fe20000000800 */
[----:B------:R-:W-:Y:S01]  /*ef40*/  FADD.FTZ R133, R133, R134 ;  /* 0x0000008685857221 */ /* 0x000fe20000010000 */
[----:B------:R-:W-:Y:S03]  /*ef50*/  MOV R116, R3 ;  /* 0x0000000300747202 */ /* 0x000fe60000000f00 */
[----:B------:R-:W-:Y:S01]  /*ef60*/  FADD.FTZ R118, R118, R133 ;  /* 0x0000008576767221 */ /* 0x000fe20000010000 */
[C---:B------:R-:W-:Y:S01]  /*ef70*/  HMMA.16816.F32.BF16 R96, R112.reuse, R122, R96 ;  /* 0x0000007a7060723c */ /* 0x040fe20000041860 */
[----:B------:R-:W1:Y:S03]  /*ef80*/  LDSM.16.MT88.4 R120, [R164+0x9400] ;  /* 0x00940000a478783b */ /* 0x000e660000004200 */
[----:B------:R-:W-:Y:S04]  /*ef90*/  MUFU.EX2 R56, R56 ;  /* 0x0000003800387308 */ /* 0x000fe80000000800 */
[C---:B--2---:R-:W-:Y:S06]  /*efa0*/  HMMA.16816.F32.BF16 R100, R112.reuse, R124, R100 ;  /* 0x0000007c7064723c */ /* 0x044fec0000041864 */
[----:B------:R-:W2:Y:S01]  /*efb0*/  MUFU.EX2 R129, R129 ;  /* 0x0000008100817308 */ /* 0x000ea20000000800 */
[--C-:B------:R-:W-:Y:S01]  /*efc0*/  FFMA.FTZ R125, R16, UR4, -R135.reuse ;  /* 0x00000004107d7c23 */ /* 0x100fe20008010887 */
[--C-:B------:R-:W-:Y:S01]  /*efd0*/  FFMA.FTZ R124, R17, UR4, -R135.reuse ;  /* 0x00000004117c7c23 */ /* 0x100fe20008010887 */
[----:B------:R-:W-:Y:S01]  /*efe0*/  HMMA.16816.F32.BF16 R12, R112, R126, R12 ;  /* 0x0000007e700c723c */ /* 0x000fe2000004180c */
[----:B------:R-:W-:Y:S06]  /*eff0*/  LDSM.16.MT88.4 R112, [R166+0xd400] ;  /* 0x00d40000a670783b */ /* 0x000fec0000004200 */
[----:B------:R-:W-:Y:S01]  /*f000*/  MUFU.EX2 R128, R128 ;  /* 0x0000008000807308 */ /* 0x000fe20000000800 */
[--C-:B------:R-:W-:Y:S01]  /*f010*/  FFMA.FTZ R127, R24, UR4, -R135.reuse ;  /* 0x00000004187f7c23 */ /* 0x100fe20008010887 */
[--C-:B------:R-:W-:Y:S01]  /*f020*/  FFMA.FTZ R126, R25, UR4, -R135.reuse ;  /* 0x00000004197e7c23 */ /* 0x100fe20008010887 */
[----:B------:R-:W-:Y:S07]  /*f030*/  FFMA.FTZ R135, R65, UR4, -R135 ;  /* 0x0000000441877c23 */ /* 0x000fee0008010887 */
[----:B------:R-:W4:Y:S01]  /*f040*/  MUFU.EX2 R131, R131 ;  /* 0x0000008300837308 */ /* 0x000f220000000800 */
[C---:B--2---:R-:W-:Y:S01]  /*f050*/  F2FP.BF16.F32.PACK_AB R17, R129.reuse, R138 ;  /* 0x0000008a8111723e */ /* 0x044fe200000010ff */
[----:B------:R-:W-:Y:S04]  /*f060*/  FADD.FTZ R138, R138, R119 ;  /* 0x000000778a8a7221 */ /* 0x000fe80000010000 */
[----:B------:R-:W-:Y:S04]  /*f070*/  FADD.FTZ R129, R129, R138 ;  /* 0x0000008a81817221 */ /* 0x000fe80000010000 */
[----:B------:R-:W2:Y:S10]  /*f080*/  MUFU.EX2 R130, R130 ;  /* 0x0000008200827308 */ /* 0x000eb40000000800 */
[----:B------:R-:W-:Y:S01]  /*f090*/  MUFU.EX2 R125, R125 ;  /* 0x0000007d007d7308 */ /* 0x000fe20000000800 */
[C---:B----4-:R-:W-:Y:S01]  /*f0a0*/  F2FP.BF16.F32.PACK_AB R19, R131.reuse, R128 ;  /* 0x000000808313723e */ /* 0x050fe200000010ff */
[----:B------:R-:W-:Y:S04]  /*f0b0*/  FADD.FTZ R128, R128, R129 ;  /* 0x0000008180807221 */ /* 0x000fe80000010000 */
[----:B------:R-:W-:Y:S04]  /*f0c0*/  FADD.FTZ R131, R131, R128 ;  /* 0x0000008083837221 */ /* 0x000fe80000010000 */
[----:B------:R-:W4:Y:S01]  /*f0d0*/  MUFU.EX2 R124, R124 ;  /* 0x0000007c007c7308 */ /* 0x000f220000000800 */
[C---:B--2---:R-:W-:Y:S01]  /*f0e0*/  F2FP.BF16.F32.PACK_AB R16, R130.reuse, R137 ;  /* 0x000000898210723e */ /* 0x044fe200000010ff */
[----:B------:R-:W-:Y:S04]  /*f0f0*/  FADD.FTZ R137, R137, R118 ;  /* 0x0000007689897221 */ /* 0x000fe80000010000 */
[----:B------:R-:W-:Y:S04]  /*f100*/  FADD.FTZ R130, R130, R137 ;  /* 0x0000008982827221 */ /* 0x000fe80000010000 */
[----:B------:R-:W-:Y:S10]  /*f110*/  MUFU.EX2 R141, R141 ;  /* 0x0000008d008d7308 */ /* 0x000ff40000000800 */
[----:B------:R-:W-:Y:S01]  /*f120*/  MUFU.EX2 R144, R144 ;  /* 0x0000009000907308 */ /* 0x000fe20000000800 */
[C---:B----4-:R-:W-:Y:S01]  /*f130*/  F2FP.BF16.F32.PACK_AB R18, R124.reuse, R125 ;  /* 0x0000007d7c12723e */ /* 0x050fe200000010ff */
[----:B------:R-:W-:Y:S04]  /*f140*/  FADD.FTZ R125, R125, R130 ;  /* 0x000000827d7d7221 */ /* 0x000fe80000010000 */
[----:B------:R-:W-:Y:S02]  /*f150*/  FADD.FTZ R124, R124, R125 ;  /* 0x0000007d7c7c7221 */ /* 0x000fe40000010000 */
[C---:B---3--:R-:W-:Y:S02]  /*f160*/  HMMA.16816.F32.BF16 R4, R16.reuse, R108, R4 ;  /* 0x0000006c1004723c */ /* 0x048fe40000041804 */
[----:B------:R-:W-:Y:S06]  /*f170*/  MUFU.EX2 R127, R127 ;  /* 0x0000007f007f7308 */ /* 0x000fec0000000800 */
[C---:B------:R-:W-:Y:S01]  /*f180*/  HMMA.16816.F32.BF16 R8, R16.reuse, R110, R8 ;  /* 0x0000006e1008723c */ /* 0x040fe20000041808 */
[----:B------:R-:W2:Y:S03]  /*f190*/  LDSM.16.MT88.4 R108, [R164+0xb400] ;  /* 0x00b40000a46c783b */ /* 0x000ea60000004200 */
[----:B------:R-:W-:Y:S04]  /*f1a0*/  MUFU.EX2 R126, R126 ;  /* 0x0000007e007e7308 */ /* 0x000fe80000000800 */
[C---:B-1----:R-:W-:Y:S06]  /*f1b0*/  HMMA.16816.F32.BF16 R68, R16.reuse, R120, R68 ;  /* 0x000000781044723c */ /* 0x042fec0000041844 */
[----:B------:R-:W-:Y:S01]  /*f1c0*/  MUFU.EX2 R146, R146 ;  /* 0x0000009200927308 */ /* 0x000fe20000000800 */
[--C-:B------:R-:W-:Y:S01]  /*f1d0*/  FFMA.FTZ R121, R23, UR4, -R140.reuse ;  /* 0x0000000417797c23 */ /* 0x100fe2000801088c */
[--C-:B------:R-:W-:Y:S01]  /*f1e0*/  FFMA.FTZ R120, R26, UR4, -R140.reuse ;  /* 0x000000041a787c23 */ /* 0x100fe2000801088c */
[C---:B------:R-:W-:Y:S07]  /*f1f0*/  HMMA.16816.F32.BF16 R72, R16.reuse, R122, R72 ;  /* 0x0000007a1048723c */ /* 0x040fee0000041848 */
[----:B------:R-:W-:Y:S01]  /*f200*/  MUFU.EX2 R121, R121 ;  /* 0x0000007900797308 */ /* 0x000fe20000000800 */
[--C-:B------:R-:W-:Y:S01]  /*f210*/  FFMA.FTZ R122, R22, UR4, -R140.reuse ;  /* 0x00000004167a7c23 */ /* 0x100fe2000801088c */
[--C-:B------:R-:W-:Y:S01]  /*f220*/  FFMA.FTZ R123, R27, UR4, -R140.reuse ;  /* 0x000000041b7b7c23 */ /* 0x100fe2000801088c */
[----:B------:R-:W-:Y:S01]  /*f230*/  LDSM.16.MT88.4 R20, [R166+0xb800] ;  /* 0x00b80000a614783b */ /* 0x000fe20000004200 */
[----:B------:R-:W-:Y:S01]  /*f240*/  FFMA.FTZ R140, R67, UR4, -R140 ;  /* 0x00000004438c7c23 */ /* 0x000fe2000801088c */
[C---:B------:R-:W-:Y:S05]  /*f250*/  HMMA.16816.F32.BF16 R76, R16.reuse, R104, R76 ;  /* 0x00000068104c723c */ /* 0x040fea000004184c */
[----:B------:R-:W1:Y:S01]  /*f260*/  MUFU.EX2 R122, R122 ;  /* 0x0000007a007a7308 */ /* 0x000e620000000800 */
[----:B------:R-:W-:Y:S02]  /*f270*/  LDSM.16.MT88.4 R24, [R164+0xb800] ;  /* 0x00b80000a418783b */ /* 0x000fe40000004200 */
[C---:B------:R-:W-:Y:S07]  /*f280*/  HMMA.16816.F32.BF16 R80, R16.reuse, R106, R80 ;  /* 0x0000006a1050723c */ /* 0x040fee0000041850 */
[----:B------:R-:W-:Y:S01]  /*f290*/  MUFU.EX2 R120, R120 ;  /* 0x0000007800787308 */ /* 0x000fe20000000800 */
[----:B------:R-:W3:Y:S01]  /*f2a0*/  LDSM.16.MT88.4 R104, [R164+0xd400] ;  /* 0x00d40000a468783b */ /* 0x000ee20000004200 */
[C---:B--2---:R-:W-:Y:S08]  /*f2b0*/  HMMA.16816.F32.BF16 R84, R16.reuse, R108, R84 ;  /* 0x0000006c1054723c */ /* 0x044ff00000041854 */
[----:B------:R-:W2:Y:S01]  /*f2c0*/  MUFU.EX2 R123, R123 ;  /* 0x0000007b007b7308 */ /* 0x000ea20000000800 */
[C---:B------:R-:W-:Y:S01]  /*f2d0*/  HMMA.16816.F32.BF16 R88, R16.reuse, R110, R88 ;  /* 0x0000006e1058723c */ /* 0x040fe20000041858 */
[----:B------:R-:W4:Y:S08]  /*f2e0*/  LDSM.16.MT88.4 R108, [R166+0x9800] ;  /* 0x00980000a66c783b */ /* 0x000f300000004200 */
[----:B------:R-:W5:Y:S01]  /*f2f0*/  MUFU.EX2 R145, R145 ;  /* 0x0000009100917308 */ /* 0x000f620000000800 */
[C---:B------:R-:W-:Y:S09]  /*f300*/  HMMA.16816.F32.BF16 R92, R16.reuse, R112, R92 ;  /* 0x00000070105c723c */ /* 0x040ff2000004185c */
[----:B------:R-:W-:Y:S01]  /*f310*/  MUFU.EX2 R143, R143 ;  /* 0x0000008f008f7308 */ /* 0x000fe20000000800 */
[C---:B------:R-:W-:Y:S01]  /*f320*/  HMMA.16816.F32.BF16 R96, R16.reuse, R114, R96 ;  /* 0x000000721060723c */ /* 0x040fe20000041860 */
[----:B------:R-:W5:Y:S08]  /*f330*/  LDSM.16.MT88.4 R112, [R164+0x9800] ;  /* 0x00980000a470783b */ /* 0x000f700000004200 */
[----:B------:R-:W5:Y:S10]  /*f340*/  MUFU.EX2 R148, R148 ;  /* 0x0000009400947308 */ /* 0x000f740000000800 */
[----:B------:R-:W-:Y:S01]  /*f350*/  MUFU.EX2 R149, R149 ;  /* 0x0000009500957308 */ /* 0x000fe20000000800 */
[C---:B---3--:R-:W-:Y:S09]  /*f360*/  HMMA.16816.F32.BF16 R100, R16.reuse, R104, R100 ;  /* 0x000000681064723c */ /* 0x048ff20000041864 */
[----:B------:R-:W3:Y:S01]  /*f370*/  MUFU.EX2 R152, R152 ;  /* 0x0000009800987308 */ /* 0x000ee20000000800 */
[----:B------:R-:W-:Y:S01]  /*f380*/  HMMA.16816.F32.BF16 R12, R16, R106, R12 ;  /* 0x0000006a100c723c */ /* 0x000fe2000004180c */
[----:B------:R-:W3:Y:S02]  /*f390*/  LDSM.16.MT88.4 R104, [R166+0xd800] ;  /* 0x00d80000a668783b */ /* 0x000ee40000004200 */
[----:B-1----:R-:W-:Y:S01]  /*f3a0*/  F2FP.BF16.F32.PACK_AB R17, R121, R122 ;  /* 0x0000007a7911723e */ /* 0x002fe200000010ff */
[----:B------:R-:W-:Y:S01]  /*f3b0*/  FADD.FTZ R122, R122, R131 ;  /* 0x000000837a7a7221 */ /* 0x000fe20000010000 */
[----:B--2---:R-:W-:Y:S04]  /*f3c0*/  F2FP.BF16.F32.PACK_AB R19, R123, R120 ;  /* 0x000000787b13723e */ /* 0x004fe800000010ff */
[----:B------:R-:W-:Y:S01]  /*f3d0*/  MUFU.EX2 R150, R150 ;  /* 0x0000009600967308 */ /* 0x000fe20000000800 */
[----:B------:R-:W-:Y:S01]  /*f3e0*/  F2FP.BF16.F32.PACK_AB R16, R144, R141 ;  /* 0x0000008d9010723e */ /* 0x000fe200000010ff */
[----:B------:R-:W-:Y:S01]  /*f3f0*/  FADD.FTZ R141, R141, R124 ;  /* 0x0000007c8d8d7221 */ /* 0x000fe20000010000 */
[----:B------:R-:W-:Y:S01]  /*f400*/  F2FP.BF16.F32.PACK_AB R18, R126, R127 ;  /* 0x0000007f7e12723e */ /* 0x000fe200000010ff */
[----:B------:R-:W-:Y:S02]  /*f410*/  FADD.FTZ R121, R121, R122 ;  /* 0x0000007a79797221 */ /* 0x000fe40000010000 */
[----:B------:R-:W-:Y:S04]  /*f420*/  FADD.FTZ R144, R144, R141 ;  /* 0x0000008d90907221 */ /* 0x000fe80000010000 */
[----:B------:R-:W1:Y:S01]  /*f430*/  MUFU.EX2 R147, R147 ;  /* 0x0000009300937308 */ /* 0x000e620000000800 */
[----:B------:R-:W-:Y:S01]  /*f440*/  FADD.FTZ R120, R120, R121 ;  /* 0x0000007978787221 */ /* 0x000fe20000010000 */
[C---:B----4-:R-:W-:Y:S03]  /*f450*/  HMMA.16816.F32.BF16 R4, R16.reuse, R108, R4 ;  /* 0x0000006c1004723c */ /* 0x050fe60000041804 */
[----:B------:R-:W-:Y:S01]  /*f460*/  FADD.FTZ R127, R127, R144 ;  /* 0x000000907f7f7221 */ /* 0x000fe20000010000 */
[----:B------:R-:W-:Y:S04]  /*f470*/  FADD.FTZ R123, R123, R120 ;  /* 0x000000787b7b7221 */ /* 0x000fe80000010000 */
[----:B------:R-:W-:Y:S01]  /*f480*/  MUFU.EX2 R153, R153 ;  /* 0x0000009900997308 */ /* 0x000fe20000000800 */
[----:B------:R-:W-:Y:S01]  /*f490*/  FADD.FTZ R126, R126, R127 ;  /* 0x0000007f7e7e7221 */ /* 0x000fe20000010000 */
[C---:B------:R-:W-:Y:S01]  /*f4a0*/  HMMA.16816.F32.BF16 R8, R16.reuse, R110, R8 ;  /* 0x0000006e1008723c */ /* 0x040fe20000041808 */
[----:B------:R-:W-:Y:S07]  /*f4b0*/  LDSM.16.MT88.4 R108, [R166+0xac00] ;  /* 0x00ac0000a66c783b */ /* 0x000fee0000004200 */
[----:B------:R-:W-:Y:S01]  /*f4c0*/  MUFU.EX2 R154, R154 ;  /* 0x0000009a009a7308 */ /* 0x000fe20000000800 */
[C---:B-----5:R-:W-:Y:S09]  /*f4d0*/  HMMA.16816.F32.BF16 R68, R16.reuse, R112, R68 ;  /* 0x000000701044723c */ /* 0x060ff20000041844 */
[----:B------:R-:W-:Y:S01]  /*f4e0*/  MUFU.EX2 R151, R151 ;  /* 0x0000009700977308 */ /* 0x000fe20000000800 */
[C---:B------:R-:W-:Y:S09]  /*f4f0*/  HMMA.16816.F32.BF16 R72, R16.reuse, R114, R72 ;  /* 0x000000721048723c */ /* 0x040ff20000041848 */
[----:B------:R-:W-:Y:S01]  /*f500*/  MUFU.EX2 R156, R156 ;  /* 0x0000009c009c7308 */ /* 0x000fe20000000800 */
[C---:B------:R-:W-:Y:S09]  /*f510*/  HMMA.16816.F32.BF16 R76, R16.reuse, R20, R76 ;  /* 0x00000014104c723c */ /* 0x040ff2000004184c */
[----:B------:R-:W-:Y:S01]  /*f520*/  MUFU.EX2 R157, R157 ;  /* 0x0000009d009d7308 */ /* 0x000fe20000000800 */
[C---:B------:R-:W-:Y:S01]  /*f530*/  HMMA.16816.F32.BF16 R80, R16.reuse, R22, R80 ;  /* 0x000000161050723c */ /* 0x040fe20000041850 */
[----:B------:R-:W2:Y:S08]  /*f540*/  LDSM.16.MT88.4 R20, [R164+0xd800] ;  /* 0x00d80000a414783b */ /* 0x000eb00000004200 */
[----:B------:R-:W-:Y:S01]  /*f550*/  MUFU.EX2 R160, R160 ;  /* 0x000000a000a07308 */ /* 0x000fe20000000800 */
[C---:B------:R-:W-:Y:S09]  /*f560*/  HMMA.16816.F32.BF16 R84, R16.reuse, R24, R84 ;  /* 0x000000181054723c */ /* 0x040ff20000041854 */
[----:B------:R-:W-:Y:S01]  /*f570*/  MUFU.EX2 R155, R155 ;  /* 0x0000009b009b7308 */ /* 0x000fe20000000800 */
[C---:B------:R-:W-:Y:S01]  /*f580*/  HMMA.16816.F32.BF16 R88, R16.reuse, R26, R88 ;  /* 0x0000001a1058723c */ /* 0x040fe20000041858 */
[----:B------:R-:W4:Y:S08]  /*f590*/  LDSM.16.MT88.4 R24, [R166+0x9c00] ;  /* 0x009c0000a618783b */ /* 0x000f300000004200 */
[----:B------:R-:W-:Y:S01]  /*f5a0*/  MUFU.EX2 R158, R158 ;  /* 0x0000009e009e7308 */ /* 0x000fe20000000800 */
[C---:B---3--:R-:W-:Y:S09]  /*f5b0*/  HMMA.16816.F32.BF16 R92, R16.reuse, R104, R92 ;  /* 0x00000068105c723c */ /* 0x048ff2000004185c */
[----:B------:R-:W-:Y:S01]  /*f5c0*/  MUFU.EX2 R159, R159 ;  /* 0x0000009f009f7308 */ /* 0x000fe20000000800 */
[C---:B------:R-:W-:Y:S01]  /*f5d0*/  HMMA.16816.F32.BF16 R96, R16.reuse, R106, R96 ;  /* 0x0000006a1060723c */ /* 0x040fe20000041860 */
[----:B------:R-:W3:Y:S08]  /*f5e0*/  LDSM.16.MT88.4 R104, [R164+0x9c00] ;  /* 0x009c0000a468783b */ /* 0x000ef00000004200 */
[----:B------:R-:W-:Y:S01]  /*f5f0*/  MUFU.EX2 R162, R162 ;  /* 0x000000a200a27308 */ /* 0x000fe20000000800 */
[C---:B--2---:R-:W-:Y:S09]  /*f600*/  HMMA.16816.F32.BF16 R100, R16.reuse, R20, R100 ;  /* 0x000000141064723c */ /* 0x044ff20000041864 */
[----:B------:R-:W-:Y:S01]  /*f610*/  MUFU.EX2 R46, R46 ;  /* 0x0000002e002e7308 */ /* 0x000fe20000000800 */
[----:B------:R-:W-:Y:S01]  /*f620*/  HMMA.16816.F32.BF16 R12, R16, R22, R12 ;  /* 0x00000016100c723c */ /* 0x000fe2000004180c */
[----:B------:R-:W2:Y:S02]  /*f630*/  LDSM.16.MT88.4 R20, [R166+0xbc00] ;  /* 0x00bc0000a614783b */ /* 0x000ea40000004200 */
[----:B------:R-:W-:Y:S02]  /*f640*/  F2FP.BF16.F32.PACK_AB R17, R145, R146 ;  /* 0x000000929111723e */ /* 0x000fe400000010ff */
[----:B------:R-:W-:Y:S04]  /*f650*/  F2FP.BF16.F32.PACK_AB R19, R148, R143 ;  /* 0x0000008f9413723e */ /* 0x000fe800000010ff */
[----:B------:R-:W-:Y:S01]  /*f660*/  MUFU.EX2 R47, R47 ;  /* 0x0000002f002f7308 */ /* 0x000fe20000000800 */
[----:B------:R-:W-:Y:S02]  /*f670*/  F2FP.BF16.F32.PACK_AB R16, R152, R149 ;  /* 0x000000959810723e */ /* 0x000fe400000010ff */
[----:B-1----:R-:W-:Y:S07]  /*f680*/  F2FP.BF16.F32.PACK_AB R18, R147, R150 ;  /* 0x000000969312723e */ /* 0x002fee00000010ff */
[----:B------:R-:W-:Y:S01]  /*f690*/  MUFU.EX2 R44, R44 ;  /* 0x0000002c002c7308 */ /* 0x000fe20000000800 */
[C---:B----4-:R-:W-:Y:S09]  /*f6a0*/  HMMA.16816.F32.BF16 R4, R16.reuse, R24, R4 ;  /* 0x000000181004723c */ /* 0x050ff20000041804 */
[----:B------:R-:W-:Y:S01]  /*f6b0*/  MUFU.EX2 R45, R45 ;  /* 0x0000002d002d7308 */ /* 0x000fe20000000800 */
[C---:B------:R-:W-:Y:S01]  /*f6c0*/  HMMA.16816.F32.BF16 R8, R16.reuse, R26, R8 ;  /* 0x0000001a1008723c */ /* 0x040fe20000041808 */
[----:B------:R-:W1:Y:S08]  /*f6d0*/  LDSM.16.MT88.4 R24, [R164+0xbc00] ;  /* 0x00bc0000a418783b */ /* 0x000e700000004200 */
[----:B------:R-:W-:Y:S01]  /*f6e0*/  MUFU.EX2 R48, R48 ;  /* 0x0000003000307308 */ /* 0x000fe20000000800 */
[C---:B---3--:R-:W-:Y:S09]  /*f6f0*/  HMMA.16816.F32.BF16 R68, R16.reuse, R104, R68 ;  /* 0x000000681044723c */ /* 0x048ff20000041844 */
[----:B------:R-:W-:Y:S01]  /*f700*/  MUFU.EX2 R49, R49 ;  /* 0x0000003100317308 */ /* 0x000fe20000000800 */
[C---:B------:R-:W-:Y:S09]  /*f710*/  HMMA.16816.F32.BF16 R72, R16.reuse, R106, R72 ;  /* 0x0000006a1048723c */ /* 0x040ff20000041848 */
[----:B------:R-:W-:Y:S01]  /*f720*/  MUFU.EX2 R62, R62 ;  /* 0x0000003e003e7308 */ /* 0x000fe20000000800 */
[C---:B--2---:R-:W-:Y:S09]  /*f730*/  HMMA.16816.F32.BF16 R76, R16.reuse, R20, R76 ;  /* 0x00000014104c723c */ /* 0x044ff2000004184c */
[----:B------:R-:W2:Y:S01]  /*f740*/  MUFU.EX2 R63, R63 ;  /* 0x0000003f003f7308 */ /* 0x000ea20000000800 */
[C---:B------:R-:W-:Y:S01]  /*f750*/  HMMA.16816.F32.BF16 R80, R16.reuse, R22, R80 ;  /* 0x000000161050723c */ /* 0x040fe20000041850 */
[----:B------:R-:W3:Y:S08]  /*f760*/  LDSM.16.MT88.4 R20, [R164+0xdc00] ;  /* 0x00dc0000a414783b */ /* 0x000ef00000004200 */
[----:B------:R-:W-:Y:S01]  /*f770*/  MUFU.EX2 R66, R66 ;  /* 0x0000004200427308 */ /* 0x000fe20000000800 */
[C---:B-1----:R-:W-:Y:S09]  /*f780*/  HMMA.16816.F32.BF16 R84, R16.reuse, R24, R84 ;  /* 0x000000181054723c */ /* 0x042ff20000041854 */
[----:B------:R-:W-:Y:S01]  /*f790*/  MUFU.EX2 R64, R64 ;  /* 0x0000004000407308 */ /* 0x000fe20000000800 */
[----:B--2---:R-:W-:Y:S01]  /*f7a0*/  F2FP.BF16.F32.PACK_AB R105, R63, R62 ;  /* 0x0000003e3f69723e */ /* 0x004fe200000010ff */
[C---:B------:R-:W-:Y:S01]  /*f7b0*/  HMMA.16816.F32.BF16 R88, R16.reuse, R26, R88 ;  /* 0x0000001a1058723c */ /* 0x040fe20000041858 */
[----:B------:R-:W1:Y:S07]  /*f7c0*/  LDSM.16.MT88.4 R24, [R166+0xa000] ;  /* 0x00a00000a618783b */ /* 0x000e6e0000004200 */
[----:B------:R-:W2:Y:S01]  /*f7d0*/  MUFU.EX2 R135, R135 ;  /* 0x0000008700877308 */ /* 0x000ea20000000800 */
[C---:B------:R-:W-:Y:S08]  /*f7e0*/  HMMA.16816.F32.BF16 R92, R16.reuse, R28, R92 ;  /* 0x0000001c105c723c */ /* 0x040ff0000004185c */
[C---:B------:R-:W-:Y:S01]  /*f7f0*/  HMMA.16816.F32.BF16 R96, R16.reuse, R30, R96 ;  /* 0x0000001e1060723c */ /* 0x040fe20000041860 */
[----:B------:R-:W4:Y:S02]  /*f800*/  LDSM.16.MT88.4 R28, [R164+0xa000] ;  /* 0x00a00000a41c783b */ /* 0x000f240000004200 */
[----:B--2---:R-:W-:Y:S05]  /*f810*/  F2FP.BF16.F32.PACK_AB R106, R135, R64 ;  /* 0x00000040876a723e */ /* 0x004fea00000010ff */
[C---:B---3--:R-:W-:Y:S08]  /*f820*/  HMMA.16816.F32.BF16 R100, R16.reuse, R20, R100 ;  /* 0x000000141064723c */ /* 0x048ff00000041864 */
        /* <DEDUP_REMOVED lines=47> */
[----:B------:R-:W-:Y:S02]  /*fb20*/  F2FP.BF16.F32.PACK_AB R19, R55, R54 ;  /* 0x000000363713723e */ /* 0x000fe400000010ff */
[----:B------:R-:W-:Y:S02]  /*fb30*/  F2FP.BF16.F32.PACK_AB R16, R53, R52 ;  /* 0x000000343510723e */ /* 0x000fe400000010ff */
[----:B------:R-:W-:Y:S07]  /*fb40*/  F2FP.BF16.F32.PACK_AB R18, R56, R57 ;  /* 0x000000393812723e */ /* 0x000fee00000010ff */
[C---:B--2---:R-:W-:Y:S08]  /*fb50*/  HMMA.16816.F32.BF16 R4, R16.reuse, R20, R4 ;  /* 0x000000141004723c */ /* 0x044ff00000041804 */
[C---:B------:R-:W-:Y:S01]  /*fb60*/  HMMA.16816.F32.BF16 R8, R16.reuse, R22, R8 ;  /* 0x000000161008723c */ /* 0x040fe20000041808 */
[----:B------:R-:W2:Y:S07]  /*fb70*/  LDSM.16.MT88.4 R20, [R164+0xac00] ;  /* 0x00ac0000a414783b */ /* 0x000eae0000004200 */
[C---:B------:R-:W-:Y:S08]  /*fb80*/  HMMA.16816.F32.BF16 R68, R16.reuse, R32, R68 ;  /* 0x000000201044723c */ /* 0x040ff00000041844 */
[C---:B------:R-:W-:Y:S08]  /*fb90*/  HMMA.16816.F32.BF16 R72, R16.reuse, R34, R72 ;  /* 0x000000221048723c */ /* 0x040ff00000041848 */
[C---:B------:R-:W-:Y:S08]  /*fba0*/  HMMA.16816.F32.BF16 R76, R16.reuse, R36, R76 ;  /* 0x00000024104c723c */ /* 0x040ff0000004184c */
[C---:B------:R-:W-:Y:S08]  /*fbb0*/  HMMA.16816.F32.BF16 R80, R16.reuse, R38, R80 ;  /* 0x000000261050723c */ /* 0x040ff00000041850 */
[C---:B-1----:R-:W-:Y:S01]  /*fbc0*/  HMMA.16816.F32.BF16 R84, R16.reuse, R24, R84 ;  /* 0x000000181054723c */ /* 0x042fe20000041854 */
[----:B------:R-:W1:Y:S07]  /*fbd0*/  MUFU.EX2 R25, R140 ;  /* 0x0000008c00197308 */ /* 0x000e6e0000000800 */
[C---:B------:R-:W-:Y:S03]  /*fbe0*/  HMMA.16816.F32.BF16 R88, R16.reuse, R26, R88 ;  /* 0x0000001a1058723c */ /* 0x040fe60000041858 */
[----:B------:R-:W-:Y:S05]  /*fbf0*/  MUFU.EX2 R24, R60 ;  /* 0x0000003c00187308 */ /* 0x000fea0000000800 */
[C---:B------:R-:W-:Y:S05]  /*fc00*/  HMMA.16816.F32.BF16 R92, R16.reuse, R40, R92 ;  /* 0x00000028105c723c */ /* 0x040fea000004185c */
[----:B------:R-:W4:Y:S01]  /*fc10*/  MUFU.EX2 R27, R61 ;  /* 0x0000003d001b7308 */ /* 0x000f220000000800 */
[----:B-1----:R-:W-:Y:S02]  /*fc20*/  F2FP.BF16.F32.PACK_AB R107, R25, R66 ;  /* 0x00000042196b723e */ /* 0x002fe400000010ff */
[C---:B------:R-:W-:Y:S08]  /*fc30*/  HMMA.16816.F32.BF16 R96, R16.reuse, R42, R96 ;  /* 0x0000002a1060723c */ /* 0x040ff00000041860 */
[C---:B---3--:R-:W-:Y:S03]  /*fc40*/  HMMA.16816.F32.BF16 R100, R16.reuse, R28, R100 ;  /* 0x0000001c1064723c */ /* 0x048fe60000041864 */
[----:B----4-:R-:W-:Y:S05]  /*fc50*/  F2FP.BF16.F32.PACK_AB R104, R27, R24 ;  /* 0x000000181b68723e */ /* 0x010fea00000010ff */
[----:B------:R-:W-:Y:S01]  /*fc60*/  HMMA.16816.F32.BF16 R12, R16, R30, R12 ;  /* 0x0000001e100c723c */ /* 0x000fe2000004180c */
[----:B------:R-:W1:Y:S07]  /*fc70*/  LDSM.16.MT88.4 R16, [R166+0xcc00] ;  /* 0x00cc0000a610783b */ /* 0x000e6e0000004200 */
[C---:B------:R-:W-:Y:S01]  /*fc80*/  HMMA.16816.F32.BF16 R112, R104.reuse, R108, R4 ;  /* 0x0000006c6870723c */ /* 0x040fe20000041804 */
[----:B------:R-:W3:Y:S07]  /*fc90*/  LDSM.16.MT88.4 R4, [R164+0xcc00] ;  /* 0x00cc0000a404783b */ /* 0x000eee0000004200 */
[C---:B------:R-:W-:Y:S01]  /*fca0*/  HMMA.16816.F32.BF16 R108, R104.reuse, R110, R8 ;  /* 0x0000006e686c723c */ /* 0x040fe20000041808 */
[----:B------:R-:W4:Y:S07]  /*fcb0*/  LDSM.16.MT88.4 R8, [R166+0xec00] ;  /* 0x00ec0000a608783b */ /* 0x000f2e0000004200 */
        /* <DEDUP_REMOVED lines=9> */
[C---:B-1----:R-:W-:Y:S03]  /*fd50*/  HMMA.16816.F32.BF16 R76, R104.reuse, R16, R76 ;  /* 0x00000010684c723c */ /* 0x042fe6000004184c */
        /* <DEDUP_REMOVED lines=42> */
.L_x_2349:
[----:B------:R-:W1:Y:S01]  /*10000*/  SHFL.BFLY PT, R0, R191, 0x2, 0x1f ;  /* 0x0c401f00bf007f89 */ /* 0x000e6200000e0000 */
[----:B------:R-:W2:Y:S01]  /*10010*/  S2UR UR7, SR_CgaCtaId ;  /* 0x00000000000779c3 */ /* 0x000ea20000008800 */
[C---:B------:R-:W-:Y:S01]  /*10020*/  SHF.L.U32 R4, R165.reuse, 0x1, RZ ;  /* 0x00000001a5047819 */ /* 0x040fe200000006ff */
[----:B------:R-:W-:Y:S01]  /*10030*/  UMOV UR4, 0x400 ;  /* 0x0000040000047882 */ /* 0x000fe20000000000 */
[----:B------:R-:W3:Y:S01]  /*10040*/  SHFL.BFLY PT, R5, R190, 0x2, 0x1f ;  /* 0x0c401f00be057f89 */ /* 0x000ee200000e0000 */
[C---:B------:R-:W-:Y:S01]  /*10050*/  SHF.L.U32 R13, R165.reuse, 0x4, RZ ;  /* 0x00000004a50d7819 */ /* 0x040fe200000006ff */
[----:B------:R-:W4:Y:S01]  /*10060*/  LDCU UR5, c[0x0][0x3e0] ;  /* 0x00007c00ff0577ac */ /* 0x000f220008000800 */
[----:B------:R-:W-:Y:S01]  /*10070*/  LOP3.LUT R4, R4, 0x6, RZ, 0xc0, !PT ;  /* 0x0000000604047812 */ /* 0x000fe200078ec0ff */
[----:B------:R-:W5:Y:S01]  /*10080*/  S2R R8, SR_TID.X ;  /* 0x0000000000087919 */ /* 0x000f620000002100 */
[----:B------:R-:W-:Y:S01]  /*10090*/  SHF.R.U32.HI R15, RZ, 0x1, R165 ;  /* 0x00000001ff0f7819 */ /* 0x000fe200000116a5 */
[----:B------:R-:W4:Y:S01]  /*100a0*/  S2UR UR6, SR_CTAID.Y ;  /* 0x00000000000679c3 */ /* 0x000f220000002600 */
[----:B------:R-:W-:Y:S01]  /*100b0*/  LOP3.LUT R13, R4, 0x3e00, R13, 0xf8, !PT ;  /* 0x00003e00040d7812 */ /* 0x000fe200078ef80d */
[----:B------:R-:W-:Y:S01]  /*100c0*/  BSSY.RECONVERGENT B0, `(.L_x_2354) ;  /* 0x0000094000007945 */ /* 0x000fe20003800200 */
[----:B------:R-:W-:-:S05]  /*100d0*/  SHF.L.U32 R4, R165, 0x3, RZ ;  /* 0x00000003a5047819 */ /* 0x000fca00000006ff */
[----:B------:R-:W-:Y:S01]  /*100e0*/  BAR.SYNC.DEFER_BLOCKING 0x0 ;  /* 0x0000000000007b1d */ /* 0x000fe20000010000 */
[----:B------:R-:W-:Y:S01]  /*100f0*/  LOP3.LUT P3, RZ, R165, 0x3, RZ, 0xc0, !PT ;  /* 0x00000003a5ff7812 */ /* 0x000fe2000786c0ff */
[----:B-1----:R-:W-:Y:S01]  /*10100*/  FADD.FTZ R0, R0, R191 ;  /* 0x000000bf00007221 */ /* 0x002fe20000010000 */
[----:B--2---:R-:W-:-:S03]  /*10110*/  ULEA UR7, UR7, UR4, 0x18 ;  /* 0x0000000407077291 */ /* 0x004fc6000f8ec0ff */
[----:B------:R-:W1:Y:S01]  /*10120*/  LDCU UR4, c[0x0][0x44c] ;  /* 0x00008980ff0477ac */ /* 0x000e620008000800 */
[----:B---3--:R-:W-:Y:S01]  /*10130*/  FADD.FTZ R10, R5, R190 ;  /* 0x000000be050a7221 */ /* 0x008fe20000010000 */
[----:B------:R-:W2:Y:S04]  /*10140*/  SHFL.BFLY PT, R7, R0, 0x1, 0x1f ;  /* 0x0c201f0000077f89 */ /* 0x000ea800000e0000 */
[----:B------:R-:W3:Y:S01]  /*10150*/  SHFL.BFLY PT, R5, R10, 0x1, 0x1f ;  /* 0x0c201f000a057f89 */ /* 0x000ee200000e0000 */
[----:B-----5:R-:W-:-:S04]  /*10160*/  SHF.R.U32.HI R8, RZ, 0x3, R8 ;  /* 0x00000003ff087819 */ /* 0x020fc80000011608 */
[C---:B------:R-:W-:Y:S02]  /*10170*/  IADD3 R16, PT, PT, R8.reuse, 0x20, RZ ;  /* 0x0000002008107810 */ /* 0x040fe40007ffe0ff */
[----:B------:R-:W-:Y:S02]  /*10180*/  SHF.L.U32 R20, R8, 0x5, RZ ;  /* 0x0000000508147819 */ /* 0x000fe400000006ff */
[----:B------:R-:W-:Y:S02]  /*10190*/  ISETP.GE.AND P5, PT, R16, R169, PT ;  /* 0x000000a91000720c */ /* 0x000fe40003fa6270 */
[----:B------:R-:W-:Y:S02]  /*101a0*/  LOP3.LUT R16, R13, 0x20, R4, 0xf8, !PT ;  /* 0x000000200d107812 */ /* 0x000fe400078ef804 */
[----:B------:R-:W-:Y:S01]  /*101b0*/  IADD3 R18, PT, PT, R8, 0x10, RZ ;  /* 0x0000001008127810 */ /* 0x000fe20007ffe0ff */
[----:B--2---:R-:W-:Y:S01]  /*101c0*/  FADD.FTZ R6, R0, R7 ;  /* 0x0000000700067221 */ /* 0x004fe20000010000 */
[----:B------:R-:W-:-:S02]  /*101d0*/  SHF.L.U32 R0, R165, 0x2, RZ ;  /* 0x00000002a5007819 */ /* 0x000fc400000006ff */
[----:B------:R-:W-:Y:S01]  /*101e0*/  ISETP.GE.AND P4, PT, R18, R169, PT ;  /* 0x000000a91200720c */ /* 0x000fe20003f86270 */
[----:B------:R-:W2:Y:S01]  /*101f0*/  MUFU.RCP R12, R6 ;  /* 0x00000006000c7308 */ /* 0x000ea20000001000 */
[----:B---3--:R-:W-:Y:S01]  /*10200*/  FADD.FTZ R5, R10, R5 ;  /* 0x000000050a057221 */ /* 0x008fe20000010000 */
[----:B------:R-:W-:Y:S02]  /*10210*/  LOP3.LUT R10, R4, 0xc0, RZ, 0xc0, !PT ;  /* 0x000000c0040a7812 */ /* 0x000fe400078ec0ff */
[----:B------:R-:W-:Y:S02]  /*10220*/  FSETP.NE.FTZ.AND P2, PT, R6, RZ, PT ;  /* 0x000000ff0600720b */ /* 0x000fe40003f55000 */
[----:B------:R-:W-:Y:S02]  /*10230*/  LOP3.LUT R11, R10, 0x18, R165, 0xf8, !PT ;  /* 0x000000180a0b7812 */ /* 0x000fe400078ef8a5 */
[----:B------:R-:W3:Y:S01]  /*10240*/  MUFU.RCP R9, R5 ;  /* 0x0000000500097308 */ /* 0x000ee20000001000 */
[----:B------:R-:W-:-:S02]  /*10250*/  FSETP.NE.FTZ.AND P0, PT, R5, RZ, PT ;  /* 0x000000ff0500720b */ /* 0x000fc40003f15000 */
[----:B------:R-:W-:Y:S02]  /*10260*/  LOP3.LUT R11, R16, R11, RZ, 0xfc, !PT ;  /* 0x0000000b100b7212 */ /* 0x000fe400078efcff */
[----:B------:R-:W-:Y:S02]  /*10270*/  LOP3.LUT R14, R0, 0xd8, RZ, 0xc0, !PT ;  /* 0x000000d8000e7812 */ /* 0x000fe400078ec0ff */
[----:B------:R-:W-:Y:S02]  /*10280*/  LEA R11, R11, UR7, 0x2 ;  /* 0x000000070b0b7c11 */ /* 0x000fe4000f8e10ff */
[----:B--2---:R-:W-:Y:S01]  /*10290*/  FSEL R12, R12, 1, P2 ;  /* 0x3f8000000c0c7808 */ /* 0x004fe20001000000 */
[----:B------:R-:W2:Y:S01]  /*102a0*/  @P2 LDC R16, c[0x0][0x458] ;  /* 0x00011600ff102b82 */ /* 0x000ea20000000800 */
[----:B------:R-:W-:Y:S01]  /*102b0*/  LOP3.LUT R14, R14, 0x18, R15, 0x78, !PT ;  /* 0x000000180e0e7812 */ /* 0x000fe200078e780f */
[----:B------:R-:W5:Y:S01]  /*102c0*/  @P2 MUFU.LG2 R6, R6 ;  /* 0x0000000600062308 */ /* 0x000f620000000c00 */
        /* <DEDUP_REMOVED lines=52> */
[----:B------:R-:W3:Y:S01]  /*10610*/  @P0 MUFU.LG2 R5, R5 ;  /* 0x0000000500050308 */ /* 0x000ee20000000c00 */
[----:B------:R-:W4:Y:S01]  /*10620*/  LDC.64 R12, c[0x0][0x430] ;  /* 0x00010c00ff0c7b82 */ /* 0x000f220000000a00 */
[----:B------:R-:W-:Y:S01]  /*10630*/  SHF.R.U32.HI R10, RZ, 0x2, R165 ;  /* 0x00000002ff0a7819 */ /* 0x000fe200000116a5 */
[----:B------:R-:W-:Y:S01]  /*10640*/  STS.64 [R11], R112 ;  /* 0x000000700b007388 */ /* 0x000fe20000000a00 */
[----:B------:R-:W-:Y:S01]  /*10650*/  LOP3.LUT R7, R0, 0xf04, RZ, 0xc0, !PT ;  /* 0x00000f0400077812 */ /* 0x000fe200078ec0ff */
[----:B-----5:R-:W-:Y:S01]  /*10660*/  @P2 FMUL.FTZ R6, R6, 0.69314718246459960938 ;  /* 0x3f31721806062820 */ /* 0x020fe20000410000 */
[----:B------:R-:W-:Y:S01]  /*10670*/  LOP3.LUT R10, R15, 0x7, R10, 0xf8, !PT ;  /* 0x000000070f0a7812 */ /* 0x000fe200078ef80a */
[----:B------:R-:W-:Y:S01]  /*10680*/  STS.64 [R11+0x400], R114 ;  /* 0x000400720b007388 */ /* 0x000fe20000000a00 */
[----:B------:R-:W-:Y:S01]  /*10690*/  LOP3.LUT R7, R7, 0x20, R20, 0xf8, !PT ;  /* 0x0000002007077812 */ /* 0x000fe200078ef814 */
[----:B------:R-:W5:Y:S01]  /*106a0*/  @P0 LDC R15, c[0x0][0x458] ;  /* 0x00011600ff0f0b82 */ /* 0x000f620000000800 */
[----:B------:R-:W-:Y:S01]  /*106b0*/  LOP3.LUT R4, R4, 0x80, RZ, 0xc0, !PT ;  /* 0x0000008004047812 */ /* 0x000fe200078ec0ff */
[----:B------:R-:W-:Y:S01]  /*106c0*/  STS.64 [R9+0x20], R108 ;  /* 0x0000206c09007388 */ /* 0x000fe20000000a00 */
[----:B------:R-:W-:-:S02]  /*106d0*/  LOP3.LUT R7, R7, R14, RZ, 0xfc, !PT ;  /* 0x0000000e07077212 */ /* 0x000fc400078efcff */
[-C--:B------:R-:W-:Y:S01]  /*106e0*/  IADD3 R14, PT, PT, R11, -R4.reuse, RZ ;  /* 0x800000040b0e7210 */ /* 0x080fe20007ffe0ff */
[----:B------:R-:W-:Y:S01]  /*106f0*/  STS.64 [R9+0x420], R110 ;  /* 0x0004206e09007388 */ /* 0x000fe20000000a00 */
[----:B------:R-:W-:Y:S01]  /*10700*/  IADD3 R4, PT, PT, R9, -R4, RZ ;  /* 0x8000000409047210 */ /* 0x000fe20007ffe0ff */
[----:B---3--:R-:W-:Y:S01]  /*10710*/  @P0 FMUL.FTZ R5, R5, 0.69314718246459960938 ;  /* 0x3f31721805050820 */ /* 0x008fe20000410000 */
[----:B------:R-:W-:Y:S01]  /*10720*/  LOP3.LUT R17, R0, 0x1c, RZ, 0xc0, !PT ;  /* 0x0000001c00117812 */ /* 0x000fe200078ec0ff */
[----:B------:R-:W-:Y:S01]  /*10730*/  STS.64 [R14+0x40], R68 ;  /* 0x000040440e007388 */ /* 0x000fe20000000a00 */
[C---:B------:R-:W-:Y:S02]  /*10740*/  IADD3 R18, PT, PT, R8.reuse, 0x30, RZ ;  /* 0x0000003008127810 */ /* 0x040fe40007ffe0ff */
[-C--:B------:R-:W-:Y:S01]  /*10750*/  ISETP.GE.AND P1, PT, R8, R169.reuse, PT ;  /* 0x000000a90800720c */ /* 0x080fe20003f26270 */
[----:B------:R-:W-:Y:S01]  /*10760*/  STS.64 [R14+0x440], R70 ;  /* 0x000440460e007388 */ /* 0x000fe20000000a00 */
[----:B------:R-:W-:Y:S01]  /*10770*/  ISETP.GE.AND P6, PT, R18, R169, PT ;  /* 0x000000a91200720c */ /* 0x000fe20003fc6270 */
[----:B----4-:R-:W-:Y:S01]  /*10780*/  IMAD R181, R12, UR6, R181 ;  /* 0x000000060cb57c24 */ /* 0x010fe2000f8e02b5 */
[----:B------:R-:W-:Y:S01]  /*10790*/  MOV R12, 0xff800000 ;  /* 0xff800000000c7802 */ /* 0x000fe20000000f00 */
[----:B------:R-:W-:Y:S01]  /*107a0*/  STS.64 [R4+0x60], R72 ;  /* 0x0000604804007388 */ /* 0x000fe20000000a00 */
[----:B--2---:R-:W-:Y:S01]  /*107b0*/  @P2 FFMA.FTZ R12, R3, R16, R6 ;  /* 0x00000010030c2223 */ /* 0x004fe20000010006 */
[----:B------:R-:W-:-:S02]  /*107c0*/  IMAD R181, R181, UR5, R184 ;  /* 0x00000005b5b57c24 */ /* 0x000fc4000f8e02b8 */
[----:B------:R-:W-:Y:S01]  /*107d0*/  STS.64 [R4+0x460], R74 ;  /* 0x0004604a04007388 */ /* 0x000fe20000000a00 */
[----:B------:R-:W-:Y:S02]  /*107e0*/  IMAD R3, R8, 0x60, R17 ;  /* 0x0000006008037824 */ /* 0x000fe400078e0211 */
[----:B------:R-:W-:Y:S01]  /*107f0*/  IMAD R13, R181, R13, R180 ;  /* 0x0000000db50d7224 */ /* 0x000fe200078e02b4 */
[----:B------:R-:W-:Y:S03]  /*10800*/  STS.64 [R11+0x2000], R76 ;  /* 0x0020004c0b007388 */ /* 0x000fe60000000a00 */
[----:B-1----:R-:W-:Y:S01]  /*10810*/  IMAD R0, R13, UR4, RZ ;  /* 0x000000040d007c24 */ /* 0x002fe2000f8e02ff */
        /* <DEDUP_REMOVED lines=16> */
[----:B-----5:R-:W-:Y:S01]  /*10920*/  @P0 FFMA.FTZ R11, R2, R15, R5 ;  /* 0x0000000f020b0223 */ /* 0x020fe20000010005 */
[----:B------:R-:W-:Y:S01]  /*10930*/  LEA R2, R7, UR7, 0x2 ;  /* 0x0000000707027c11 */ /* 0x000fe2000f8e10ff */
[----:B------:R-:W-:Y:S06]  /*10940*/  BAR.SYNC.DEFER_BLOCKING 0x0 ;  /* 0x0000000000007b1d */ /* 0x000fec0000010000 */
[----:B------:R-:W-:Y:S05]  /*10950*/  @P3 BRA `(.L_x_2355) ;  /* 0x0000000000283947 */ /* 0x000fea0003800000 */
[----:B------:R-:W1:Y:S01]  /*10960*/  LDCU.64 UR4, c[0x0][0x428] ;  /* 0x00008500ff0477ac */ /* 0x000e620008000a00 */
[C---:B------:R-:W-:Y:S01]  /*10970*/  VIADD R6, R10.reuse, 0x8 ;  /* 0x000000080a067836 */ /* 0x040fe20000000000 */
[C---:B--2---:R-:W-:Y:S02]  /*10980*/  IADD3 R4, P0, PT, R13.reuse, R10, RZ ;  /* 0x0000000a0d047210 */ /* 0x044fe40007f1e0ff */
[-C--:B------:R-:W-:Y:S02]  /*10990*/  ISETP.GE.AND P3, PT, R10, R169.reuse, PT ;  /* 0x000000a90a00720c */ /* 0x080fe40003f66270 */
[----:B------:R-:W-:Y:S02]  /*109a0*/  ISETP.GE.AND P2, PT, R6, R169, PT ;  /* 0x000000a90600720c */ /* 0x000fe40003f46270 */
[----:B------:R-:W-:Y:S02]  /*109b0*/  LEA.HI.X.SX32 R13, R13, RZ, 0x1, P0 ;  /* 0x000000ff0d0d7211 */ /* 0x000fe400000f0eff */
[----:B-1----:R-:W-:-:S04]  /*109c0*/  LEA R6, P0, R4, UR4, 0x2 ;  /* 0x0000000404067c11 */ /* 0x002fc8000f8010ff */
[----:B------:R-:W-:-:S05]  /*109d0*/  LEA.HI.X R7, R4, UR5, R13, 0x2, P0 ;  /* 0x0000000504077c11 */ /* 0x000fca00080f140d */
[----:B------:R1:W-:Y:S04]  /*109e0*/  @!P3 STG.E desc[UR16][R6.64], R12 ;  /* 0x0000000c0600b986 */ /* 0x0003e8000c101910 */
[----:B------:R1:W-:Y:S02]  /*109f0*/  @!P2 STG.E desc[UR16][R6.64+0x20], R11 ;  /* 0x0000200b0600a986 */ /* 0x0003e4000c101910 */
.L_x_2355:
[----:B------:R-:W-:Y:S05]  /*10a00*/  BSYNC.RECONVERGENT B0 ;  /* 0x0000000000007941 */ /* 0x000fea0003800200 */
.L_x_2354:
[----:B-12---:R1:W2:Y:S01]  /*10a10*/  LDS.128 R12, [R2] ;  /* 0x00000000020c7984 */ /* 0x0062a20000000c00 */
        /* <DEDUP_REMOVED lines=18> */
.L_x_2357:
[----:B------:R-:W-:Y:S05]  /*10b40*/  BSYNC.RECONVERGENT B0 ;  /* 0x0000000000007941 */ /* 0x000fea0003800200 */
.L_x_2356:
        /* <DEDUP_REMOVED lines=21> */
.L_x_2359:
[----:B------:R-:W-:Y:S05]  /*10ca0*/  BSYNC.RECONVERGENT B0 ;  /* 0x0000000000007941 */ /* 0x000fea0003800200 */
.L_x_2358:
        /* <DEDUP_REMOVED lines=21> */
.L_x_2361:
[----:B------:R-:W-:Y:S05]  /*10e00*/  BSYNC.RECONVERGENT B0 ;  /* 0x0000000000007941 */ /* 0x000fea0003800200 */
.L_x_2360:
        /* <DEDUP_REMOVED lines=22> */
.L_x_2362:
        /* <DEDUP_REMOVED lines=9> */
.L_x_5498:


//--------------------- .text._ZN5flash24flash_fwd_splitkv_kernelI23Flash_fwd_kernel_traitsILi96ELi64ELi128ELi4ELb0ELb0EN7cutlass10bfloat16_tE19Flash_kernel_traitsILi96ELi64ELi128ELi4ES3_EELb1ELb0ELb1ELb0ELb0ELb1ELb1ELb0EEEvNS_16Flash_fwd_paramsE --------------------------
	.section	.text._ZN5flash24flash_fwd_splitkv_kernelI23Flash_fwd_kernel_traitsILi96ELi64ELi128ELi4ELb0ELb0EN7cutlass10bfloat16_tE19Flash_kernel_traitsILi96ELi64ELi128ELi4ES3_EELb1ELb0ELb1ELb0ELb0ELb1ELb1ELb0EEEvNS_16Flash_fwd_paramsE,"ax",@progbits
	.align	128
        .global         _ZN5flash24flash_fwd_splitkv_kernelI23Flash_fwd_kernel_traitsILi96ELi64ELi128ELi4ELb0ELb0EN7cutlass10bfloat16_tE19Flash_kernel_traitsILi96ELi64ELi128ELi4ES3_EELb1ELb0ELb1ELb0ELb0ELb1ELb1ELb0EEEvNS_16Flash_fwd_paramsE
        .type           _ZN5flash24flash_fwd_splitkv_kernelI23Flash_fwd_kernel_traitsILi96ELi64ELi128ELi4ELb0ELb0EN7cutlass10bfloat16_tE19Flash_kernel_traitsILi96ELi64ELi128ELi4ES3_EELb1ELb0ELb1ELb0ELb0ELb1ELb1ELb0EEEvNS_16Flash_fwd_paramsE,@function
        .size           _ZN5flash24flash_fwd_splitkv_kernelI23Flash_fwd_kernel_traitsILi96ELi64ELi128ELi4ELb0ELb0EN7cutlass10bfloat16_tE19Flash_kernel_traitsILi96ELi64ELi128ELi4ES3_EELb1ELb0ELb1ELb0ELb0ELb1ELb1ELb0EEEvNS_16Flash_fwd_paramsE,(.L_x_5499 - _ZN5flash24flash_fwd_splitkv_kernelI23Flash_fwd_kernel_traitsILi96ELi64ELi128ELi4ELb0ELb0EN7cutlass10bfloat16_tE19Flash_kernel_traitsILi96ELi64ELi128ELi4ES3_EELb1ELb0ELb1ELb0ELb0ELb1ELb1ELb0EEEvNS_16Flash_fwd_paramsE)
        .other          _ZN5flash24flash_fwd_splitkv_kernelI23Flash_fwd_kernel_traitsILi96ELi64ELi128ELi4ELb0ELb0EN7cutlass10bfloat16_tE19Flash_kernel_traitsILi96ELi64ELi128ELi4ES3_EELb1ELb0ELb1ELb0ELb0ELb1ELb1ELb0EEEvNS_16Flash_fwd_paramsE,@"STO_CUDA_ENTRY STV_DEFAULT"
_ZN5flash24flash_fwd_splitkv_kernelI23Flash_fwd_kernel_traitsILi96ELi64ELi128ELi4ELb0ELb0EN7cutlass10bfloat16_tE19Flash_kernel_traitsILi96ELi64ELi128ELi4ES3_EELb1ELb0ELb1ELb0ELb0ELb1ELb1ELb0EEEvNS_16Flash_fwd_paramsE:
.text._ZN5flash24flash_fwd_splitkv_kernelI23Flash_fwd_kernel_traitsILi96ELi64ELi128ELi4ELb0ELb0EN7cutlass10bfloat16_tE19Flash_kernel_traitsILi96ELi64ELi128ELi4ES3_EELb1ELb0ELb1ELb0ELb0ELb1ELb1ELb0EEEvNS_16Flash_fwd_paramsE:
[----:B------:R-:W-:Y:S08]  /*0000*/  LDC R1, c[0x0][0x37c] ;  /* 0x0000df00ff017b82 */ /* 0x000ff00000000800 */
[----:B------:R-:W1:Y:S01]  /*0010*/  LDC R9, c[0x0][0x3e0] ;  /* 0x0000f800ff097b82 */ /* 0x000e620000000800 */
[----:B------:R-:W2:Y:S01]  /*0020*/  S2R R180, SR_CTAID.Z ;  /* 0x0000000000b47919 */ /* 0x000ea20000002700 */
[----:B------:R-:W3:Y:S01]  /*0030*/  LDCU.64 UR4, c[0x0][0x478] ;  /* 0x00008f00ff0477ac */ /* 0x000ee20008000a00 */
[----:B------:R-:W4:Y:S05]  /*0040*/  LDCU.64 UR16, c[0x0][0x358] ;  /* 0x00006b00ff1077ac */ /* 0x000f2a0008000a00 */
[----:B------:R-:W4:Y:S01]  /*0050*/  LDC.64 R6, c[0x0][0x468] ;  /* 0x00011a00ff067b82 */ /* 0x000f220000000a00 */
        /* <DEDUP_REMOVED lines=23> */
[----:B------:R-:W-:Y:S01]  /*01d0*/  ISETP.GE.U32.AND P2, PT, R0, R9, PT ;  /* 0x000000090000720c */ /* 0x000fe20003f46070 */
[----:B------:R-:W-:Y:S01]  /*01e0*/  IMAD.MOV.U32 R0, RZ, RZ, -0x1 ;  /* 0xffffffffff007424 */ /* 0x000fe200078e00ff */
[----:B------:R-:W-:-:S11]  /*01f0*/  ISETP.NE.AND.EX P0, PT, R3, RZ, PT, P0 ;  /* 0x000000ff0300720c */ /* 0x000fd60003f05300 */
[----:B------:R-:W-:Y:S01]  /*0200*/  @P2 VIADD R177, R177, 0x1 ;  /* 0x00000001b1b12836 */ /* 0x000fe20000000000 */
[----:B------:R-:W-:Y:S02]  /*0210*/  ISETP.NE.U32.AND P2, PT, RZ, UR4, PT ;  /* 0x00000004ff007c0c */ /* 0x000fe4000bf45070 */
[----:B------:R-:W-:Y:S02]  /*0220*/  @!P1 LOP3.LUT R177, RZ, R9, RZ, 0x33, !PT ;  /* 0x00000009ffb19212 */ /* 0x000fe400078e33ff */
[----:B------:R-:W-:-:S03]  /*0230*/  ISETP.NE.AND.EX P2, PT, RZ, UR5, PT, P2 ;  /* 0x00000005ff007c0c */ /* 0x000fc6000bf45320 */
[----:B--2---:R-:W-:-:S04]  /*0240*/  IMAD.WIDE.U32 R10, R177, 0x4, R4 ;  /* 0x00000004b10a7825 */ /* 0x004fc800078e0004 */
[----:B------:R-:W-:Y:S01]  /*0250*/  IMAD.SHL.U32 R5, R177, 0x4, RZ ;  /* 0x00000004b1057824 */ /* 0x000fe200078e00ff */
[----:B----4-:R-:W2:Y:S01]  /*0260*/  @P0 LDG.E R0, desc[UR16][R10.64] ;  /* 0x000000100a000981 */ /* 0x010ea2000c1e1900 */
[----:B------:R-:W-:-:S03]  /*0270*/  SHF.R.U32.HI R8, RZ, 0x1e, R177 ;  /* 0x0000001eff087819 */ /* 0x000fc600000116b1 */
[----:B------:R1:W2:Y:S01]  /*0280*/  @P4 LDG.E R15, desc[UR16][R10.64+0x4] ;  /* 0x000004100a0f4981 */ /* 0x0002a2000c1e1900 */
[C---:B------:R-:W-:Y:S01]  /*0290*/  @P2 IADD3 R112, P0, PT, R5.reuse, UR4, RZ ;  /* 0x0000000405702c10 */ /* 0x040fe2000ff1e0ff */
[----:B------:R-:W-:Y:S01]  /*02a0*/  IMAD.MOV.U32 R3, RZ, RZ, RZ ;  /* 0x000000ffff037224 */ /* 0x000fe200078e00ff */
        /* <DEDUP_REMOVED lines=25> */
.L_x_2363:
[----:B------:R-:W-:Y:S05]  /*0440*/  @!P3 EXIT ;  /* 0x000000000000b94d */ /* 0x000fea0003800000 */
[----:B-1----:R-:W1:Y:S01]  /*0450*/  LDC R10, c[0x0][0x374] ;  /* 0x0000dd00ff0a7b82 */ /* 0x002e620000000800 */
[----:B------:R-:W2:Y:S01]  /*0460*/  LDCU UR14, c[0x0][0x508] ;  /* 0x0000a100ff0e77ac */ /* 0x000ea20008000800 */
[----:B-----5:R-:W-:Y:S01]  /*0470*/  @P2 IMAD.IADD R112, R112, 0x1, -R3 ;  /* 0x0000000170702824 */ /* 0x020fe200078e0a03 */
[----:B------:R-:W3:Y:S01]  /*0480*/  S2R R118, SR_TID.X ;  /* 0x0000000000767919 */ /* 0x000ee20000002100 */
[----:B------:R-:W-:-:S04]  /*0490*/  IMAD.MOV R181, RZ, RZ, -R177 ;  /* 0x000000ffffb57224 */ /* 0x000fc800078e0ab1 */
[----:B------:R-:W4:Y:S01]  /*04a0*/  LDC R2, c[0x0][0x438] ;  /* 0x00010e00ff027b82 */ /* 0x000f220000000800 */
[----:B------:R-:W-:Y:S01]  /*04b0*/  IMAD R180, R9, R181, R180 ;  /* 0x000000b509b47224 */ /* 0x000fe200078e02b4 */
[----:B-1----:R-:W-:-:S04]  /*04c0*/  IABS R16, R10 ;  /* 0x0000000a00107213 */ /* 0x002fc80000000000 */
[----:B------:R-:W1:Y:S01]  /*04d0*/  I2F.RP R14, R16 ;  /* 0x00000010000e7306 */ /* 0x000e620000209400 */
[----:B----4-:R-:W-:-:S05]  /*04e0*/  VIADD R2, R2, 0x7f ;  /* 0x0000007f02027836 */ /* 0x010fca0000000000 */
[----:B------:R-:W-:-:S04]  /*04f0*/  SHF.R.S32.HI R15, RZ, 0x1f, R2 ;  /* 0x0000001fff0f7819 */ /* 0x000fc80000011402 */
[----:B------:R-:W-:Y:S01]  /*0500*/  LEA.HI R15, R15, R2, RZ, 0x7 ;  /* 0x000000020f0f7211 */ /* 0x000fe200078f38ff */
[----:B-1----:R-:W1:Y:S01]  /*0510*/  MUFU.RCP R6, R14 ;  /* 0x0000000e00067308 */ /* 0x002e620000001000 */
[-C--:B------:R-:W-:Y:S02]  /*0520*/  IABS R2, R10.reuse ;  /* 0x0000000a00027213 */ /* 0x080fe40000000000 */
[----:B------:R-:W-:-:S03]  /*0530*/  LEA.HI.SX32 R15, R15, R10, 0x19 ;  /* 0x0000000a0f0f7211 */ /* 0x000fc600078fcaff */
[----:B------:R-:W-:Y:S02]  /*0540*/  IMAD.MOV R2, RZ, RZ, -R2 ;  /* 0x000000ffff027224 */ /* 0x000fe400078e0a02 */
[----:B------:R-:W-:Y:S02]  /*0550*/  VIADD R15, R15, 0xffffffff ;  /* 0xffffffff0f0f7836 */ /* 0x000fe40000000000 */
[----:B-1----:R-:W-:-:S03]  /*0560*/  VIADD R6, R6, 0xffffffe ;  /* 0x0ffffffe06067836 */ /* 0x002fc60000000000 */
[----:B------:R-:W-:Y:S02]  /*0570*/  IABS R14, R15 ;  /* 0x0000000f000e7213 */ /* 0x000fe40000000000 */
[----:B------:R-:W-:Y:S01]  /*0580*/  LOP3.LUT R15, R15, R10, RZ, 0x3c, !PT ;  /* 0x0000000a0f0f7212 */ /* 0x000fe200078e3cff */
[----:B------:R-:W1:Y:S03]  /*0590*/  F2I.FTZ.U32.TRUNC.NTZ R7, R6 ;  /* 0x0000000600077305 */ /* 0x000e66000021f000 */
[----:B------:R-:W-:Y:S01]  /*05a0*/  ISETP.GE.AND P0, PT, R15, RZ, PT ;  /* 0x000000ff0f00720c */ /* 0x000fe20003f06270 */
[----:B-1----:R-:W-:Y:S02]  /*05b0*/  IMAD.MOV R11, RZ, RZ, -R7 ;  /* 0x000000ffff0b7224 */ /* 0x002fe400078e0a07 */
[----:B------:R-:W-:Y:S02]  /*05c0*/  IMAD.MOV.U32 R6, RZ, RZ, RZ ;  /* 0x000000ffff067224 */ /* 0x000fe400078e00ff */
[----:B------:R-:W-:-:S04]  /*05d0*/  IMAD R11, R11, R16, RZ ;  /* 0x000000100b0b7224 */ /* 0x000fc800078e02ff */
[----:B------:R-:W-:Y:S02]  /*05e0*/  IMAD.HI.U32 R11, R7, R11, R6 ;  /* 0x0000000b070b7227 */ /* 0x000fe400078e0006 */
[----:B------:R-:W1:Y:S04]  /*05f0*/  @!P2 LDC.64 R6, c[0x0][0x488] ;  /* 0x00012200ff06ab82 */ /* 0x000e680000000a00 */
[----:B------:R-:W-:-:S04]  /*0600*/  IMAD.HI.U32 R11, R11, R14, RZ ;  /* 0x0000000e0b0b7227 */ /* 0x000fc800078e00ff */
[----:B------:R-:W-:Y:S02]  /*0610*/  IMAD R19, R11, R2, R14 ;  /* 0x000000020b137224 */ /* 0x000fe400078e020e */
[----:B------:R-:W4:Y:S01]  /*0620*/  @!P2 LDC R14, c[0x0][0x43c] ;  /* 0x00010f00ff0eab82 */ /* 0x000f220000000800 */
[----:B------:R-:W3:Y:S02]  /*0630*/  S2R R2, SR_CTAID.Y ;  /* 0x0000000000027919 */ /* 0x000ee40000002600 */
[----:B------:R-:W-:Y:S02]  /*0640*/  ISETP.GT.U32.AND P1, PT, R16, R19, PT ;  /* 0x000000131000720c */ /* 0x000fe40003f24070 */
[----:B-1----:R-:W-:Y:S01]  /*0650*/  @!P2 ISETP.NE.U32.AND P3, PT, R6, RZ, PT ;  /* 0x000000ff0600a20c */ /* 0x002fe20003f65070 */
[----:B------:R-:W-:-:S10]  /*0660*/  VIADD R6, R17, 0x1 ;  /* 0x0000000111067836 */ /* 0x000fd40000000000 */
[----:B------:R-:W-:Y:S01]  /*0670*/  @!P1 IMAD.IADD R19, R19, 0x1, -R16 ;  /* 0x0000000113139824 */ /* 0x000fe200078e0a10 */
[----:B------:R-:W-:Y:S01]  /*0680*/  @!P2 ISETP.NE.AND.EX P3, PT, R7, RZ, PT, P3 ;  /* 0x000000ff0700a20c */ /* 0x000fe20003f65330 */
[----:B------:R-:W-:Y:S01]  /*0690*/  @!P1 VIADD R11, R11, 0x1 ;  /* 0x000000010b0b9836 */ /* 0x000fe20000000000 */
[----:B------:R-:W-:Y:S01]  /*06a0*/  ISETP.NE.AND P1, PT, R10, RZ, PT ;  /* 0x000000ff0a00720c */ /* 0x000fe20003f25270 */
[----:B------:R-:W-:Y:S01]  /*06b0*/  IMAD R6, R6, 0x40, -R13 ;  /* 0x0000004006067824 */ /* 0x000fe200078e0a0d */
[----:B------:R-:W-:Y:S02]  /*06c0*/  ISETP.GE.U32.AND P4, PT, R19, R16, PT ;  /* 0x000000101300720c */ /* 0x000fe40003f86070 */
[----:B----4-:R-:W-:-:S04]  /*06d0*/  @!P2 SEL R14, R14, RZ, P3 ;  /* 0x000000ff0e0ea207 */ /* 0x010fc80001800000 */
[----:B------:R-:W-:-:S05]  /*06e0*/  @!P2 IADD3 R112, PT, PT, R14, R12, -R3 ;  /* 0x0000000c0e70a210 */ /* 0x000fca0007ffe803 */
[----:B------:R-:W-:Y:S02]  /*06f0*/  VIADD R7, R112, 0x7f ;  /* 0x0000007f70077836 */ /* 0x000fe40000000000 */
[----:B------:R-:W-:-:S03]  /*0700*/  @P4 VIADD R11, R11, 0x1 ;  /* 0x000000010b0b4836 */ /* 0x000fc60000000000 */
[----:B--2---:R-:W-:Y:S01]  /*0710*/  IADD3 R6, PT, PT, R7, UR14, R6 ;  /* 0x0000000e07067c10 */ /* 0x004fe2000fffe006 */
[----:B------:R-:W-:Y:S01]  /*0720*/  @!P0 IMAD.MOV R11, RZ, RZ, -R11 ;  /* 0x000000ffff0b8224 */ /* 0x000fe200078e0a0b */
[----:B------:R-:W-:Y:S02]  /*0730*/  @!P1 LOP3.LUT R11, RZ, R10, RZ, 0x33, !PT ;  /* 0x0000000aff0b9212 */ /* 0x000fe400078e33ff */
[----:B------:R-:W-:Y:S02]  /*0740*/  SHF.R.S32.HI R10, RZ, 0x1f, R7 ;  /* 0x0000001fff0a7819 */ /* 0x000fe40000011407 */
[----:B------:R-:W-:Y:S01]  /*0750*/  SHF.R.S32.HI R15, RZ, 0x1f, R6 ;  /* 0x0000001fff0f7819 */ /* 0x000fe20000011406 */
[----:B---3--:R-:W-:Y:S01]  /*0760*/  IMAD R167, R11, R2, RZ ;  /* 0x000000020ba77224 */ /* 0x008fe200078e02ff */
[----:B------:R-:W-:Y:S02]  /*0770*/  LEA.HI R7, R10, R7, RZ, 0x7 ;  /* 0x000000070a077211 */ /* 0x000fe400078f38ff */
[----:B------:R-:W-:-:S02]  /*0780*/  LEA.HI R15, R15, R6, RZ, 0x7 ;  /* 0x000000060f0f7211 */ /* 0x000fc400078f38ff */
        /* <DEDUP_REMOVED lines=20> */
[----:B------:R-:W-:Y:S01]  /*08d0*/  ISETP.GE.AND P6, PT, R8, R13, PT ;  /* 0x0000000d0800720c */ /* 0x000fe20003fc6270 */
[----:B-1----:R-:W-:-:S04]  /*08e0*/  IMAD R14, R2, R14, R177 ;  /* 0x0000000e020e7224 */ /* 0x002fc800078e02b1 */
[----:B------:R-:W-:Y:S01]  /*08f0*/  IMAD R9, R14, R9, R180 ;  /* 0x000000090e097224 */ /* 0x000fe200078e02b4 */
[----:B------:R-:W-:-:S03]  /*0900*/  LOP3.LUT R14, R11, 0x40, RZ, 0xfc, !PT ;  /* 0x000000400b0e7812 */ /* 0x000fc600078efcff */
        /* <DEDUP_REMOVED lines=16> */
.L_x_2366:
[----:B------:R-:W-:Y:S05]  /*0a10*/  BSYNC.RECONVERGENT B0 ;  /* 0x0000000000007941 */ /* 0x000fea0003800200 */
.L_x_2365:
        /* <DEDUP_REMOVED lines=18> */
.L_x_2368:
[----:B------:R-:W-:Y:S05]  /*0b40*/  BSYNC.RECONVERGENT B0 ;  /* 0x0000000000007941 */ /* 0x000fea0003800200 */
.L_x_2367:
        /* <DEDUP_REMOVED lines=18> */
.L_x_2370:
[----:B------:R-:W-:Y:S05]  /*0c70*/  BSYNC.RECONVERGENT B0 ;  /* 0x0000000000007941 */ /* 0x000fea0003800200 */
.L_x_2369:
        /* <DEDUP_REMOVED lines=18> */
.L_x_2372:
[----:B------:R-:W-:Y:S05]  /*0da0*/  BSYNC.RECONVERGENT B0 ;  /* 0x0000000000007941 */ /* 0x000fea0003800200 */
.L_x_2371:
        /* <DEDUP_REMOVED lines=20> */
.L_x_2364:
        /* <DEDUP_REMOVED lines=11> */
.L_x_2373:
[----:B------:R-:W-:Y:S05]  /*0fa0*/  BRA.U !UP1, `(.L_x_2374) ;  /* 0x0000000509987547 */ /* 0x000fea000b800000 */
[----:B------:R-:W2:Y:S01]  /*0fb0*/  LDC R9, c[0x0][0x4f0] ;  /* 0x00013c00ff097b82 */ /* 0x000ea20000000800 */
[----:B------:R-:W-:Y:S01]  /*0fc0*/  LEA R4, R140, 0xffffff80, 0x7 ;  /* 0xffffff808c047811 */ /* 0x000fe200078e38ff */
[----:B------:R-:W3:Y:S01]  /*0fd0*/  LDCU.64 UR4, c[0x0][0x4e8] ;  /* 0x00009d00ff0477ac */ /* 0x000ee20008000a00 */
[----:B-1----:R-:W-:Y:S01]  /*0fe0*/  MOV R6, RZ ;  /* 0x000000ff00067202 */ /* 0x002fe20000000f00 */
[----:B------:R-:W1:Y:S01]  /*0ff0*/  LDCU.64 UR6, c[0x0][0x3a0] ;  /* 0x00007400ff0677ac */ /* 0x000e620008000a00 */
[----:B------:R-:W4:Y:S01]  /*1000*/  LDCU.64 UR12, c[0x0][0x3b8] ;  /* 0x00007700ff0c77ac */ /* 0x000f220008000a00 */
[----:B------:R-:W1:Y:S01]  /*1010*/  LDCU.64 UR10, c[0x0][0x3c0] ;  /* 0x00007800ff0a77ac */ /* 0x000e620008000a00 */
[----:B--2---:R-:W-:-:S04]  /*1020*/  IABS R5, R9 ;  /* 0x0000000900057213 */ /* 0x004fc80000000000 */
[----:B------:R-:W2:Y:S08]  /*1030*/  I2F.RP R10, R5 ;  /* 0x00000005000a7306 */ /* 0x000eb00000209400 */
[----:B--2---:R-:W2:Y:S02]  /*1040*/  MUFU.RCP R8, R10 ;  /* 0x0000000a00087308 */ /* 0x004ea40000001000 */
[----:B--2---:R-:W-:-:S06]  /*1050*/  IADD3 R8, PT, PT, R8, 0xffffffe, RZ ;  /* 0x0ffffffe08087810 */ /* 0x004fcc0007ffe0ff */
[----:B------:R-:W2:Y:S02]  /*1060*/  F2I.FTZ.U32.TRUNC.NTZ R7, R8 ;  /* 0x0000000800077305 */ /* 0x000ea4000021f000 */
[----:B--2--5:R-:W-:-:S04]  /*1070*/  IMAD.MOV R2, RZ, RZ, -R7 ;  /* 0x000000ffff027224 */ /* 0x024fc800078e0a07 */
        /* <DEDUP_REMOVED lines=14> */
[----:B---3--:R-:W-:-:S04]  /*1160*/  IMAD.WIDE.U32 R2, R177, UR4, RZ ;  /* 0x00000004b1027c25 */ /* 0x008fc8000f8e00ff */
[----:B------:R-:W-:Y:S01]  /*1170*/  IMAD R179, R177, UR5, R3 ;  /* 0x00000005b1b37c24 */ /* 0x000fe2000f8e0203 */
[----:B------:R-:W2:Y:S01]  /*1180*/  LDCU.64 UR4, c[0x0][0x3a8] ;  /* 0x00007500ff0477ac */ /* 0x000ea20008000a00 */
[----:B------:R-:W-:Y:S01]  /*1190*/  @P0 VIADD R7, R7, 0x1 ;  /* 0x0000000107070836 */ /* 0x000fe20000000000 */
[C---:B------:R-:W-:Y:S01]  /*11a0*/  LEA R178, P0, R2.reuse, UR8, 0x2 ;  /* 0x0000000802b27c11 */ /* 0x040fe2000f8010ff */
[----:B------:R-:W3:Y:S03]  /*11b0*/  LDC R3, c[0x0][0x3e8] ;  /* 0x0000fa00ff037b82 */ /* 0x000ee60000000800 */
[----:B------:R-:W-:Y:S02]  /*11c0*/  LEA.HI.X R179, R2, UR9, R179, 0x2, P0 ;  /* 0x0000000902b37c11 */ /* 0x000fe400080f14b3 */
[----:B------:R-:W-:Y:S02]  /*11d0*/  @!P1 IADD3 R7, PT, PT, -R7, RZ, RZ ;  /* 0x000000ff07079210 */ /* 0x000fe40007ffe1ff */
[----:B------:R-:W-:-:S05]  /*11e0*/  @!P2 LOP3.LUT R7, RZ, R9, RZ, 0x33, !PT ;  /* 0x00000009ff07a212 */ /* 0x000fca00078e33ff */
[----:B------:R-:W-:-:S05]  /*11f0*/  IMAD.WIDE R18, R7, 0x4, R178 ;  /* 0x0000000407127825 */ /* 0x000fca00078e02b2 */
[----:B------:R-:W2:Y:S01]  /*1200*/  LDG.E R8, desc[UR16][R18.64] ;  /* 0x0000001012087981 */ /* 0x000ea2000c1e1900 */
[----:B------:R-:W-:Y:S01]  /*1210*/  IMAD.MOV.U32 R10, RZ, RZ, RZ ;  /* 0x000000ffff0a7224 */ /* 0x000fe200078e00ff */
[----:B------:R-:W-:Y:S01]  /*1220*/  IADD3 R7, PT, PT, -R7, RZ, RZ ;  /* 0x000000ff07077210 */ /* 0x000fe20007ffe1ff */
[----:B-1----:R-:W-:Y:S01]  /*1230*/  IMAD.U32 R120, RZ, RZ, UR10 ;  /* 0x0000000aff787e24 */ /* 0x002fe2000f8e00ff */
[----:B----4-:R-:W-:Y:S01]  /*1240*/  MOV R116, UR12 ;  /* 0x0000000c00747c02 */ /* 0x010fe20008000f00 */
[----:B------:R-:W-:Y:S01]  /*1250*/  IMAD.U32 R121, RZ, RZ, UR11 ;  /* 0x0000000bff797e24 */ /* 0x000fe2000f8e00ff */
[----:B------:R-:W-:Y:S01]  /*1260*/  MOV R117, UR13 ;  /* 0x0000000d00757c02 */ /* 0x000fe20008000f00 */
[----:B------:R-:W-:Y:S01]  /*1270*/  IMAD R4, R9, R7, R4 ;  /* 0x0000000709047224 */ /* 0x000fe200078e0204 */
[----:B---3--:R-:W-:-:S04]  /*1280*/  IABS R5, R3 ;  /* 0x0000000300057213 */ /* 0x008fc80000000000 */
[----:B------:R-:W1:Y:S08]  /*1290*/  I2F.RP R14, R5 ;  /* 0x00000005000e7306 */ /* 0x000e700000209400 */
        /* <DEDUP_REMOVED lines=22> */
[----:B------:R-:W-:-:S04]  /*1400*/  IMAD R6, R3, R120, RZ ;  /* 0x0000007803067224 */ /* 0x000fc800078e02ff */
        /* <DEDUP_REMOVED lines=10> */
[----:B------:R-:W-:Y:S01]  /*14b0*/  MOV R14, R10 ;  /* 0x0000000a000e7202 */ /* 0x000fe20000000f00 */
[----:B------:R-:W-:Y:S01]  /*14c0*/  IMAD R10, R3, R116, RZ ;  /* 0x00000074030a7224 */ /* 0x000fe200078e02ff */
[----:B------:R-:W-:-:S03]  /*14d0*/  IADD3 R9, PT, PT, R9, R5, RZ ;  /* 0x0000000509097210 */ /* 0x000fc60007ffe0ff */
[C---:B------:R-:W-:Y:S02]  /*14e0*/  IMAD R10, R4.reuse, R117, R10 ;  /* 0x00000075040a7224 */ /* 0x040fe400078e020a */
        /* <DEDUP_REMOVED lines=18> */
.L_x_2374:
[----:B------:R-:W-:-:S13]  /*1610*/  ISETP.NE.AND P0, PT, R4, -0x1, PT ;  /* 0xffffffff0400780c */ /* 0x000fda0003f05270 */
        /* <DEDUP_REMOVED lines=13> */
[----:B------:R-:W-:Y:S05]  /*16f0*/  BRA `(.L_x_2377) ;  /* 0x0000000000187947 */ /* 0x000fea0003800000 */
.L_x_2376:
[----:B------:R-:W2:Y:S01]  /*1700*/  LDC.64 R116, c[0x0][0x3b8] ;  /* 0x0000ee00ff747b82 */ /* 0x000ea20000000a00 */
[----:B-1----:R-:W-:-:S05]  /*1710*/  IADD3 R6, PT, PT, R3, R4, RZ ;  /* 0x0000000403067210 */ /* 0x002fca0007ffe0ff */
[C---:B--2---:R-:W-:Y:S02]  /*1720*/  IMAD R15, R6.reuse, R117, RZ ;  /* 0x00000075060f7224 */ /* 0x044fe400078e02ff */
[----:B------:R-:W-:-:S05]  /*1730*/  IMAD.WIDE.U32 R6, R6, R116, RZ ;  /* 0x0000007406067225 */ /* 0x000fca00078e00ff */
[----:B------:R-:W-:Y:S02]  /*1740*/  IADD3 R15, PT, PT, R7, R15, RZ ;  /* 0x0000000f070f7210 */ /* 0x000fe40007ffe0ff */
[----:B------:R-:W-:Y:S02]  /*1750*/  MOV R14, R6 ;  /* 0x00000006000e7202 */ /* 0x000fe40000000f00 */
.L_x_2377:
[----:B------:R-:W-:Y:S05]  /*1760*/  @P0 BRA `(.L_x_2378) ;  /* 0x0000000000340947 */ /* 0x000fea0003800000 */
[----:B------:R-:W1:Y:S01]  /*1770*/  LDC.64 R120, c[0x0][0x3c0] ;  /* 0x0000f000ff787b82 */ /* 0x000e620000000a00 */
[----:B------:R-:W2:Y:S01]  /*1780*/  LDCU.64 UR4, c[0x0][0x3a8] ;  /* 0x00007500ff0477ac */ /* 0x000ea20008000a00 */
[----:B------:R-:W-:Y:S02]  /*1790*/  SHF.R.S32.HI R5, RZ, 0x1f, R3 ;  /* 0x0000001fff057819 */ /* 0x000fe40000011403 */
[----:B-----5:R-:W-:-:S03]  /*17a0*/  SHF.R.S32.HI R4, RZ, 0x1f, R2 ;  /* 0x0000001fff047819 */ /* 0x020fc60000011402 */
[----:B-1----:R-:W-:-:S04]  /*17b0*/  IMAD R6, R5, R120, RZ ;  /* 0x0000007805067224 */ /* 0x002fc800078e02ff */
[C---:B------:R-:W-:Y:S02]  /*17c0*/  IMAD R5, R3.reuse, R121, R6 ;  /* 0x0000007903057224 */ /* 0x040fe400078e0206 */
[----:B------:R-:W-:-:S04]  /*17d0*/  IMAD.WIDE.U32 R6, R3, R120, RZ ;  /* 0x0000007803067225 */ /* 0x000fc800078e00ff */
[----:B--2---:R-:W-:Y:S01]  /*17e0*/  IMAD R3, R4, UR4, RZ ;  /* 0x0000000404037c24 */ /* 0x004fe2000f8e02ff */
[----:B------:R-:W-:-:S03]  /*17f0*/  IADD3 R7, PT, PT, R7, R5, RZ ;  /* 0x0000000507077210 */ /* 0x000fc60007ffe0ff */
[C---:B------:R-:W-:Y:S02]  /*1800*/  IMAD R3, R2.reuse, UR5, R3 ;  /* 0x0000000502037c24 */ /* 0x040fe4000f8e0203 */
[----:B------:R-:W-:-:S05]  /*1810*/  IMAD.WIDE.U32 R18, R2, UR4, R6 ;  /* 0x0000000402127c25 */ /* 0x000fca000f8e0006 */
[----:B------:R-:W-:Y:S01]  /*1820*/  IADD3 R19, PT, PT, R19, R3, RZ ;  /* 0x0000000313137210 */ /* 0x000fe20007ffe0ff */
[----:B------:R-:W-:Y:S06]  /*1830*/  BRA `(.L_x_2379) ;  /* 0x0000000000187947 */ /* 0x000fec0003800000 */
.L_x_2378:
[----:B------:R-:W1:Y:S01]  /*1840*/  LDC.64 R120, c[0x0][0x3c0] ;  /* 0x0000f000ff787b82 */ /* 0x000e620000000a00 */
[----:B------:R-:W-:-:S05]  /*1850*/  IADD3 R3, PT, PT, R3, R4, RZ ;  /* 0x0000000403037210 */ /* 0x000fca0007ffe0ff */
[C---:B-1----:R-:W-:Y:S02]  /*1860*/  IMAD R19, R3.reuse, R121, RZ ;  /* 0x0000007903137224 */ /* 0x042fe400078e02ff */
[----:B-----5:R-:W-:-:S05]  /*1870*/  IMAD.WIDE.U32 R2, R3, R120, RZ ;  /* 0x0000007803027225 */ /* 0x020fca00078e00ff */
[----:B------:R-:W-:Y:S02]  /*1880*/  IADD3 R19, PT, PT, R3, R19, RZ ;  /* 0x0000001303137210 */ /* 0x000fe40007ffe0ff */
[----:B------:R-:W-:-:S07]  /*1890*/  MOV R18, R2 ;  /* 0x0000000200127202 */ /* 0x000fce0000000f00 */
.L_x_2379:
[----:B------:R-:W1:Y:S01]  /*18a0*/  LDC R7, c[0x0][0x3e8] ;  /* 0x0000fa00ff077b82 */ /* 0x000e620000000800 */
[----:B------:R-:W-:Y:S02]  /*18b0*/  LEA R6, R140, 0xffffff80, 0x7 ;  /* 0xffffff808c067811 */ /* 0x000fe400078e38ff */
[----:B------:R-:W-:Y:S02]  /*18c0*/  CS2R R178, SRZ ;  /* 0x0000000000b27805 */ /* 0x000fe4000001ff00 */
[----:B------:R-:W-:Y:S01]  /*18d0*/  SHF.R.S32.HI R11, RZ, 0x1f, R6 ;  /* 0x0000001fff0b7819 */ /* 0x000fe20000011406 */
[----:B------:R-:W-:-:S04]  /*18e0*/  IMAD.WIDE.U32 R14, R6, R116, R14 ;  /* 0x00000074060e7225 */ /* 0x000fc800078e000e */
[----:B------:R-:W-:Y:S01]  /*18f0*/  IMAD.WIDE.U32 R18, R6, R120, R18 ;  /* 0x0000007806127225 */ /* 0x000fe200078e0012 */
[----:B-1----:R-:W-:-:S04]  /*1900*/  IABS R2, R7 ;  /* 0x0000000700027213 */ /* 0x002fc80000000000 */
[----:B------:R-:W1:Y:S08]  /*1910*/  I2F.RP R5, R2 ;  /* 0x0000000200057306 */ /* 0x000e700000209400 */
        /* <DEDUP_REMOVED lines=8> */
[----:B------:R-:W-:-:S03]  /*19a0*/  MOV R4, R3 ;  /* 0x0000000300047202 */ /* 0x000fc60000000f00 */
[----:B------:R-:W-:Y:S02]  /*19b0*/  IMAD R8, R11, R116, RZ ;  /* 0x000000740b087224 */ /* 0x000fe400078e02ff */
[----:B------:R-:W-:-:S04]  /*19c0*/  IMAD.HI.U32 R10, R9, R4, RZ ;  /* 0x00000004090a7227 */ /* 0x000fc800078e00ff */
[----:B------:R-:W-:Y:S02]  /*19d0*/  IMAD.MOV R3, RZ, RZ, -R10 ;  /* 0x000000ffff037224 */ /* 0x000fe400078e0a0a */
[----:B------:R-:W-:Y:S02]  /*19e0*/  IMAD R9, R11, R120, RZ ;  /* 0x000000780b097224 */ /* 0x000fe400078e02ff */
[----:B------:R-:W-:Y:S02]  /*19f0*/  IMAD R3, R2, R3, R4 ;  /* 0x0000000302037224 */ /* 0x000fe400078e0204 */
[----:B------:R-:W1:Y:S01]  /*1a00*/  LDC.64 R4, c[0x0][0x3d8] ;  /* 0x0000f600ff047b82 */ /* 0x000e620000000a00 */
[----:B------:R-:W-:Y:S02]  /*1a10*/  IMAD R11, R6, R117, R8 ;  /* 0x00000075060b7224 */ /* 0x000fe400078e0208 */
[----:B------:R-:W-:Y:S01]  /*1a20*/  ISETP.GT.U32.AND P0, PT, R2, R3, PT ;  /* 0x000000030200720c */ /* 0x000fe20003f04070 */
[----:B------:R-:W-:-:S02]  /*1a30*/  IMAD R9, R6, R121, R9 ;  /* 0x0000007906097224 */ /* 0x000fc400078e0209 */
[----:B------:R-:W-:Y:S02]  /*1a40*/  IADD3 R15, PT, PT, R15, R11, RZ ;  /* 0x0000000b0f0f7210 */ /* 0x000fe40007ffe0ff */
[----:B------:R-:W-:-:S08]  /*1a50*/  IMAD.IADD R19, R19, 0x1, R9 ;  /* 0x0000000113137824 */ /* 0x000fd000078e0209 */
[-C--:B------:R-:W-:Y:S01]  /*1a60*/  @!P0 IADD3 R3, PT, PT, R3, -R2.reuse, RZ ;  /* 0x8000000203038210 */ /* 0x080fe20007ffe0ff */
[----:B------:R-:W-:Y:S01]  /*1a70*/  @!P0 VIADD R10, R10, 0x1 ;  /* 0x000000010a0a8836 */ /* 0x000fe20000000000 */
[----:B------:R-:W-:Y:S02]  /*1a80*/  ISETP.NE.AND P0, PT, R7, RZ, PT ;  /* 0x000000ff0700720c */ /* 0x000fe40003f05270 */
[----:B------:R-:W-:Y:S02]  /*1a90*/  ISETP.GE.U32.AND P2, PT, R3, R2, PT ;  /* 0x000000020300720c */ /* 0x000fe40003f46070 */
[----:B------:R-:W-:-:S04]  /*1aa0*/  LOP3.LUT R2, R180, R7, RZ, 0x3c, !PT ;  /* 0x00000007b4027212 */ /* 0x000fc800078e3cff */
[----:B------:R-:W-:Y:S02]  /*1ab0*/  ISETP.GE.AND P1, PT, R2, RZ, PT ;  /* 0x000000ff0200720c */ /* 0x000fe40003f26270 */
[----:B------:R-:W2:Y:S05]  /*1ac0*/  LDC.64 R2, c[0x0][0x3d0] ;  /* 0x0000f400ff027b82 */ /* 0x000eaa0000000a00 */
[----:B------:R-:W-:-:S06]  /*1ad0*/  @P2 IADD3 R10, PT, PT, R10, 0x1, RZ ;  /* 0x000000010a0a2810 */ /* 0x000fcc0007ffe0ff */
[----:B------:R-:W-:Y:S02]  /*1ae0*/  @!P1 IADD3 R10, PT, PT, -R10, RZ, RZ ;  /* 0x000000ff0a0a9210 */ /* 0x000fe40007ffe1ff */
[----:B------:R-:W-:-:S04]  /*1af0*/  @!P0 LOP3.LUT R10, RZ, R7, RZ, 0x33, !PT ;  /* 0x00000007ff0a8212 */ /* 0x000fc800078e33ff */
        /* <DEDUP_REMOVED lines=11> */
.L_x_2375:
[----:B------:R-:W-:Y:S01]  /*1bb0*/  ISETP.NE.AND P0, PT, R0, -0x1, PT ;  /* 0xffffffff0000780c */ /* 0x000fe20003f05270 */
[C---:B------:R-:W-:Y:S01]  /*1bc0*/  IMAD.SHL.U32 R175, R118.reuse, 0x8, RZ ;  /* 0x0000000876af7824 */ /* 0x040fe200078e00ff */
[----:B------:R-:W1:Y:S01]  /*1bd0*/  LDCU.64 UR4, c[0x0][0x3c8] ;  /* 0x00007900ff0477ac */ /* 0x000e620008000a00 */
[----:B------:R-:W2:Y:S01]  /*1be0*/  S2UR UR12, SR_CgaCtaId ;  /* 0x00000000000c79c3 */ /* 0x000ea20000008800 */
[----:B------:R-:W-:Y:S01]  /*1bf0*/  SHF.R.U32.HI R14, RZ, 0x2, R118 ;  /* 0x00000002ff0e7819 */ /* 0x000fe20000011676 */
[----:B------:R-:W-:Y:S01]  /*1c00*/  IMAD.IADD R166, R13, 0x1, -R176 ;  /* 0x000000010da67824 */ /* 0x000fe200078e0ab0 */
[C---:B------:R-:W-:Y:S01]  /*1c10*/  LOP3.LUT R174, R175.reuse, 0x18, RZ, 0xc0, !PT ;  /* 0x00000018afae7812 */ /* 0x040fe200078ec0ff */
[----:B------:R-:W3:Y:S01]  /*1c20*/  LDCU.64 UR10, c[0x0][0x388] ;  /* 0x00007100ff0a77ac */ /* 0x000ee20008000a00 */
[----:B------:R-:W-:Y:S01]  /*1c30*/  LOP3.LUT R11, R175, 0xd8, RZ, 0xc0, !PT ;  /* 0x000000d8af0b7812 */ /* 0x000fe200078ec0ff */
[C---:B------:R-:W-:Y:S01]  /*1c40*/  IMAD.SHL.U32 R110, R118.reuse, 0x20, RZ ;  /* 0x00000020766e7824 */ /* 0x040fe200078e00ff */
[----:B------:R-:W-:Y:S01]  /*1c50*/  SHF.R.S32.HI R181, RZ, 0x1f, R180 ;  /* 0x0000001fffb57819 */ /* 0x000fe200000114b4 */
[----:B------:R-:W4:Y:S01]  /*1c60*/  LDCU.64 UR6, c[0x0][0x390] ;  /* 0x00007200ff0677ac */ /* 0x000f220008000a00 */
[----:B------:R-:W-:Y:S01]  /*1c70*/  IMAD.SHL.U32 R5, R118, 0x4, RZ ;  /* 0x0000000476057824 */ /* 0x000fe200078e00ff */
[----:B------:R-:W5:Y:S01]  /*1c80*/  @!P0 LDC.64 R6, c[0x0][0x398] ;  /* 0x0000e600ff068b82 */ /* 0x000f620000000a00 */
[----:B------:R-:W-:Y:S01]  /*1c90*/  LOP3.LUT R12, R110, 0xc0, RZ, 0xc0, !PT ;  /* 0x000000c06e0c7812 */ /* 0x000fe200078ec0ff */
[----:B------:R-:W-:Y:S01]  /*1ca0*/  IMAD.MOV.U32 R15, RZ, RZ, RZ ;  /* 0x000000ffff0f7224 */ /* 0x000fe200078e00ff */
[----:B------:R-:W-:Y:S01]  /*1cb0*/  BSSY.RECONVERGENT B0, `(.L_x_2380) ;  /* 0x0000047000007945 */ /* 0x000fe20003800200 */
[----:B------:R-:W-:-:S02]  /*1cc0*/  SHF.R.U32.HI R111, RZ, 0x3, R118 ;  /* 0x00000003ff6f7819 */ /* 0x000fc40000011676 */
[----:B------:R-:W-:Y:S01]  /*1cd0*/  LOP3.LUT R5, R12, 0x18, R5, 0xf8, !PT ;  /* 0x000000180c057812 */ /* 0x000fe200078ef805 */
[----:B------:R-:W-:Y:S01]  /*1ce0*/  IMAD.WIDE.U32 R16, R17, 0x40, R14 ;  /* 0x0000004011107825 */ /* 0x000fe200078e000e */
[----:B------:R-:W1:Y:S01]  /*1cf0*/  @P0 LDC.64 R2, c[0x0][0x3b0] ;  /* 0x0000ec00ff020b82 */ /* 0x000e620000000a00 */
[C---:B------:R-:W-:Y:S02]  /*1d00*/  LOP3.LUT R173, R174.reuse, 0x20, RZ, 0xfc, !PT ;  /* 0x00000020aead7812 */ /* 0x040fe400078efcff */
[----:B------:R-:W-:Y:S01]  /*1d10*/  LOP3.LUT R172, R174, 0x40, RZ, 0xfc, !PT ;  /* 0x00000040aeac7812 */ /* 0x000fe200078efcff */
[----:B-----5:R-:W-:-:S04]  /*1d20*/  @!P0 IMAD.WIDE.U32 R18, R177, R6, RZ ;  /* 0x00000006b1128225 */ /* 0x020fc800078e00ff */
[----:B------:R-:W-:Y:S02]  /*1d30*/  @!P0 IMAD R7, R177, R7, R19 ;  /* 0x00000007b1078224 */ /* 0x000fe400078e0213 */
[----:B-1----:R-:W-:-:S04]  /*1d40*/  @P0 IMAD.WIDE.U32 R20, R0, R2, RZ ;  /* 0x0000000200140225 */ /* 0x002fc800078e00ff */
[----:B------:R-:W-:Y:S01]  /*1d50*/  @!P0 IMAD.MOV.U32 R2, RZ, RZ, R18 ;  /* 0x000000ffff028224 */ /* 0x000fe200078e0012 */
[----:B------:R-:W-:Y:S01]  /*1d60*/  IADD3 R18, P1, PT, R174, R8, RZ ;  /* 0x00000008ae127210 */ /* 0x000fe20007f3e0ff */
[----:B------:R-:W-:Y:S01]  /*1d70*/  @P0 IMAD R7, R0, R3, R21 ;  /* 0x0000000300070224 */ /* 0x000fe200078e0215 */
[----:B------:R-:W-:Y:S01]  /*1d80*/  LOP3.LUT R0, R11, 0x18, R118, 0x78, !PT ;  /* 0x000000180b007812 */ /* 0x000fe200078e7876 */
[----:B------:R-:W-:Y:S01]  /*1d90*/  @P0 IMAD.MOV.U32 R2, RZ, RZ, R20 ;  /* 0x000000ffff020224 */ /* 0x000fe200078e0014 */
[----:B------:R-:W-:Y:S01]  /*1da0*/  IADD3 R8, P0, PT, R174, R10, RZ ;  /* 0x0000000aae087210 */ /* 0x000fe20007f1e0ff */
[----:B------:R-:W-:Y:S01]  /*1db0*/  IMAD R3, R181, UR4, RZ ;  /* 0x00000004b5037c24 */ /* 0x000fe2000f8e02ff */
[----:B------:R-:W-:Y:S02]  /*1dc0*/  IADD3.X R19, PT, PT, RZ, R4, RZ, P1, !PT ;  /* 0x00000004ff137210 */ /* 0x000fe40000ffe4ff */
[----:B------:R-:W-:Y:S01]  /*1dd0*/  LOP3.LUT R175, R0, 0x1f20, R175, 0xf8, !PT ;  /* 0x00001f2000af7812 */ /* 0x000fe200078ef8af */
[----:B------:R-:W-:Y:S01]  /*1de0*/  IMAD.X R9, RZ, RZ, R9, P0 ;  /* 0x000000ffff097224 */ /* 0x000fe200000e0609 */
[----:B------:R-:W-:Y:S01]  /*1df0*/  SHF.L.U32 R4, R118, 0x4, RZ ;  /* 0x0000000476047819 */ /* 0x000fe200000006ff */
[----:B------:R-:W-:-:S04]  /*1e00*/  IMAD.WIDE.U32 R18, R14, R116, R18 ;  /* 0x000000740e127225 */ /* 0x000fc800078e0012 */
[----:B------:R-:W-:Y:S01]  /*1e10*/  IMAD.WIDE.U32 R10, R14, R120, R8 ;  /* 0x000000780e0a7225 */ /* 0x000fe200078e0008 */
[----:B------:R-:W-:Y:S02]  /*1e20*/  IADD3 R8, P0, PT, R174, R2, RZ ;  /* 0x00000002ae087210 */ /* 0x000fe40007f1e0ff */
[----:B---3--:R-:W-:Y:S01]  /*1e30*/  LEA R168, P2, R18, UR10, 0x1 ;  /* 0x0000000a12a87c11 */ /* 0x008fe2000f8408ff */
[----:B------:R-:W-:Y:S01]  /*1e40*/  IMAD R169, R14, R117, R19 ;  /* 0x000000750ea97224 */ /* 0x000fe200078e0213 */
[----:B----4-:R-:W-:Y:S01]  /*1e50*/  LEA R170, P1, R10, UR6, 0x1 ;  /* 0x000000060aaa7c11 */ /* 0x010fe2000f8208ff */
[----:B------:R-:W-:Y:S01]  /*1e60*/  IMAD.X R9, RZ, RZ, R7, P0 ;  /* 0x000000ffff097224 */ /* 0x000fe200000e0607 */
[----:B------:R-:W-:Y:S01]  /*1e70*/  ISETP.GE.AND P0, PT, R14, R166, PT ;  /* 0x000000a60e00720c */ /* 0x000fe20003f06270 */
[----:B------:R-:W-:Y:S01]  /*1e80*/  IMAD R7, R180, UR5, R3 ;  /* 0x00000005b4077c24 */ /* 0x000fe2000f8e0203 */
[----:B------:R-:W-:Y:S01]  /*1e90*/  LEA.HI.X R169, R18, UR11, R169, 0x1, P2 ;  /* 0x0000000b12a97c11 */ /* 0x000fe200090f0ca9 */
[----:B------:R-:W-:Y:S01]  /*1ea0*/  IMAD.WIDE.U32 R2, R180, UR4, R8 ;  /* 0x00000004b4027c25 */ /* 0x000fe2000f8e0008 */
[----:B------:R-:W-:Y:S01]  /*1eb0*/  UMOV UR4, 0x400 ;  /* 0x0000040000047882 */ /* 0x000fe20000000000 */
[----:B------:R-:W-:Y:S01]  /*1ec0*/  SHF.R.U32.HI R8, RZ, 0x1, R118 ;  /* 0x00000001ff087819 */ /* 0x000fe20000011676 */
[----:B--2---:R-:W-:Y:S01]  /*1ed0*/  ULEA UR4, UR12, UR4, 0x18 ;  /* 0x000000040c047291 */ /* 0x004fe2000f8ec0ff */
[----:B------:R-:W-:-:S02]  /*1ee0*/  IMAD R171, R14, R121, R11 ;  /* 0x000000790eab7224 */ /* 0x000fc400078e020b */
[----:B------:R-:W-:Y:S01]  /*1ef0*/  LOP3.LUT R109, R5, 0x8, R8, 0x78, !PT ;  /* 0x00000008056d7812 */ /* 0x000fe200078e7808 */
[----:B------:R-:W-:Y:S02]  /*1f00*/  IMAD.IADD R7, R3, 0x1, R7 ;  /* 0x0000000103077824 */ /* 0x000fe400078e0207 */
[----:B------:R-:W-:Y:S02]  /*1f10*/  LEA.HI.X R171, R10, UR7, R171, 0x1, P1 ;  /* 0x000000070aab7c11 */ /* 0x000fe400088f0cab */
        /* <DEDUP_REMOVED lines=31> */
.L_x_2382:
[----:B------:R2:W-:Y:S02]  /*2110*/  STS.128 [R175+0x2000], RZ ;  /* 0x002000ffaf007388 */ /* 0x0005e40000000c00 */
.L_x_2381:
[----:B------:R-:W-:Y:S05]  /*2120*/  BSYNC.RECONVERGENT B0 ;  /* 0x0000000000007941 */ /* 0x000fea0003800200 */
.L_x_2380:
        /* <DEDUP_REMOVED lines=35> */
.L_x_2385:
[----:B------:R4:W-:Y:S02]  /*2360*/  STS.128 [R175+0x2800], RZ ;  /* 0x002800ffaf007388 */ /* 0x0009e40000000c00 */
.L_x_2384:
[----:B------:R-:W-:Y:S05]  /*2370*/  BSYNC.RECONVERGENT B0 ;  /* 0x0000000000007941 */ /* 0x000fea0003800200 */
.L_x_2383:
        /* <DEDUP_REMOVED lines=28> */
.L_x_2388:
[----:B------:R4:W-:Y:S02]  /*2540*/  STS.128 [R175+0x7000], RZ ;  /* 0x007000ffaf007388 */ /* 0x0009e40000000c00 */
.L_x_2387:
[----:B------:R-:W-:Y:S05]  /*2550*/  BSYNC.RECONVERGENT B0 ;  /* 0x0000000000007941 */ /* 0x000fea0003800200 */
.L_x_2386:
        /* <DEDUP_REMOVED lines=27> */
.L_x_2391:
[----:B------:R4:W-:Y:S02]  /*2710*/  STS.128 [R175+0x7800], RZ ;  /* 0x007800ffaf007388 */ /* 0x0009e40000000c00 */
.L_x_2390:
[----:B------:R-:W-:Y:S05]  /*2720*/  BSYNC.RECONVERGENT B0 ;  /* 0x0000000000007941 */ /* 0x000fea0003800200 */
.L_x_2389:
        /* <DEDUP_REMOVED lines=26> */
.L_x_2394:
[----:B------:R4:W-:Y:S02]  /*28d0*/  STS.128 [R175+0x8000], RZ ;  /* 0x008000ffaf007388 */ /* 0x0009e40000000c00 */
.L_x_2393:
[----:B------:R-:W-:Y:S05]  /*28e0*/  BSYNC.RECONVERGENT B0 ;  /* 0x0000000000007941 */ /* 0x000fea0003800200 */
.L_x_2392:
[----:B-1--4-:R-:W1:Y:S01]  /*28f0*/  LDC.64 R2, c[0x0][0x538] ;  /* 0x00014e00ff027b82 */ /* 0x012e620000000a00 */
[----:B------:R-:W-:Y:S01]  /*2900*/  IADD3 R7, PT, PT, R14, 0x60, RZ ;  /* 0x000000600e077810 */ /* 0x000fe20007ffe0ff */
[----:B------:R-:W-:Y:S03]  /*2910*/  BSSY.RECONVERGENT B0, `(.L_x_2395) ;  /* 0x0000019000007945 */ /* 0x000fe60003800200 */
[----:B------:R-:W-:-:S13]  /*2920*/  ISETP.GE.AND P0, PT, R7, R6, PT ;  /* 0x000000060700720c */ /* 0x000fda0003f06270 */
[----:B------:R-:W-:Y:S05]  /*2930*/  @P0 BRA `(.L_x_2396) ;  /* 0x0000000000580947 */ /* 0x000fea0003800000 */
[----:B------:R-:W4:Y:S01]  /*2940*/  LDCU UR5, c[0x0][0x440] ;  /* 0x00008800ff0577ac */ /* 0x000f220008000800 */
        /* <DEDUP_REMOVED lines=21> */
.L_x_2396:
[----:B------:R-:W-:Y:S05]  /*2aa0*/  BSYNC.RECONVERGENT B0 ;  /* 0x0000000000007941 */ /* 0x000fea0003800200 */
.L_x_2395:
[----:B------:R-:W4:Y:S01]  /*2ab0*/  LDCU.64 UR6, c[0x0][0x540] ;  /* 0x0000a800ff0677ac */ /* 0x000f220008000a00 */
[----:B------:R-:W0:Y:S01]  /*2ac0*/  LDGDEPBAR ;  /* 0x00000000000079af */ /* 0x000e220000000000 */
[----:B------:R-:W5:Y:S01]  /*2ad0*/  LDCU UR5, c[0x0][0x458] ;  /* 0x00008b00ff0577ac */ /* 0x000f620008000800 */
[----:B----4-:R-:W-:-:S04]  /*2ae0*/  IMAD.WIDE.U32 R16, R177, UR6, R180 ;  /* 0x00000006b1107c25 */ /* 0x010fc8000f8e00b4 */
[----:B------:R-:W-:Y:S01]  /*2af0*/  IMAD R0, R177, UR7, R17 ;  /* 0x00000007b1007c24 */ /* 0x000fe2000f8e0211 */
[----:B-1-3--:R-:W-:Y:S02]  /*2b00*/  LEA R18, P0, R16, R2, 0x2 ;  /* 0x0000000210127211 */ /* 0x00afe400078010ff */
[----:B------:R-:W-:Y:S01]  /*2b10*/  LOP3.LUT R15, R8, 0x1f0, RZ, 0xc0, !PT ;  /* 0x000001f0080f7812 */ /* 0x000fe200078ec0ff */
[----:B------:R-:W-:-:S04]  /*2b20*/  DEPBAR.LE SB0, 0x0 ;  /* 0x000080000000791a */ /* 0x000fc80000000000 */
[----:B------:R-:W-:-:S05]  /*2b30*/  LEA.HI.X R19, R16, R3, R0, 0x2, P0 ;  /* 0x0000000310137211 */ /* 0x000fca00000f1400 */
[----:B------:R-:W3:Y:S01]  /*2b40*/  LDG.E R3, desc[UR16][R18.64] ;  /* 0x0000001012037981 */ /* 0x000ee2000c1e1900 */
[----:B-----5:R-:W3:Y:S01]  /*2b50*/  MUFU.RCP R0, UR5 ;  /* 0x0000000500007d08 */ /* 0x020ee20008001000 */
        /* <DEDUP_REMOVED lines=8> */
[----:B---3--:R-:W-:Y:S01]  /*2be0*/  FMUL.FTZ R0, R3, R0 ;  /* 0x0000000003007220 */ /* 0x008fe20000410000 */
        /* <DEDUP_REMOVED lines=24> */
.L_x_2399:
[----:B------:R4:W-:Y:S01]  /*2d70*/  STS.128 [R175+0xd000], RZ ;  /* 0x00d000ffaf007388 */ /* 0x0009e20000000c00 */
[----:B------:R-:W-:Y:S05]  /*2d80*/  BRA `(.L_x_2400) ;  /* 0x00000000000c7947 */ /* 0x000fea0003800000 */
.L_x_2398:
[----:B------:R1:W-:Y:S04]  /*2d90*/  STS.128 [R175+0x9000], RZ ;  /* 0x009000ffaf007388 */ /* 0x0003e80000000c00 */
[----:B------:R1:W-:Y:S04]  /*2da0*/  STS.128 [R175+0xb000], RZ ;  /* 0x00b000ffaf007388 */ /* 0x0003e80000000c00 */
[----:B------:R1:W-:Y:S02]  /*2db0*/  STS.128 [R175+0xd000], RZ ;  /* 0x00d000ffaf007388 */ /* 0x0003e40000000c00 */
.L_x_2400:
[----:B------:R-:W-:Y:S05]  /*2dc0*/  BSYNC.RECONVERGENT B0 ;  /* 0x0000000000007941 */ /* 0x000fea0003800200 */
.L_x_2397:
        /* <DEDUP_REMOVED lines=30> */
.L_x_2403:
[----:B------:R1:W-:Y:S02]  /*2fb0*/  STS.128 [R175+0xd800], RZ ;  /* 0x00d800ffaf007388 */ /* 0x0003e40000000c00 */
.L_x_2402:
[----:B------:R-:W-:Y:S05]  /*2fc0*/  BSYNC.RECONVERGENT B0 ;  /* 0x0000000000007941 */ /* 0x000fea0003800200 */
.L_x_2401:
        /* <DEDUP_REMOVED lines=28> */
.L_x_2406:
[----:B------:R1:W-:Y:S02]  /*3190*/  STS.128 [R175+0xe000], RZ ;  /* 0x00e000ffaf007388 */ /* 0x0003e40000000c00 */
.L_x_2405:
[----:B------:R-:W-:Y:S05]  /*31a0*/  BSYNC.RECONVERGENT B0 ;  /* 0x0000000000007941 */ /* 0x000fea0003800200 */
.L_x_2404:
        /* <DEDUP_REMOVED lines=31> */
.L_x_2409:
[----:B------:R1:W-:Y:S02]  /*33a0*/  STS.128 [R175+0xe800], RZ ;  /* 0x00e800ffaf007388 */ /* 0x0003e40000000c00 */
.L_x_2408:
[----:B------:R-:W-:Y:S05]  /*33b0*/  BSYNC.RECONVERGENT B0 ;  /* 0x0000000000007941 */ /* 0x000fea0003800200 */
.L_x_2407:
        /* <DEDUP_REMOVED lines=19> */
[----:B------:R-:W-:-:S03]  /*34f0*/  IMAD.IADD R143, R164, 0x1, R108 ;  /* 0x00000001a48f7824 */ /* 0x000fc600078e026c */
[----:B------:R-:W3:Y:S04]  /*3500*/  LDSM.16.M88.4 R28, [R164+0x3c00] ;  /* 0x003c0000a41c783b */ /* 0x000ee80000000200 */
[----:B------:R-:W4:Y:S04]  /*3510*/  LDSM.16.M88.4 R52, [R164+0x3000] ;  /* 0x00300000a434783b */ /* 0x000f280000000200 */
[----:B------:R-:W-:Y:S04]  /*3520*/  LDSM.16.M88.4 R72, [R122] ;  /* 0x000000007a48783b */ /* 0x000fe80000000200 */
[----:B------:R-:W5:Y:S04]  /*3530*/  LDSM.16.M88.4 R64, [R143+0x3800] ;  /* 0x003800008f40783b */ /* 0x000f680000000200 */
[----:B------:R-:W5:Y:S04]  /*3540*/  LDSM.16.M88.4 R60, [R143+0x3c00] ;  /* 0x003c00008f3c783b */ /* 0x000f680000000200 */
[----:B------:R-:W5:Y:S04]  /*3550*/  LDSM.16.M88.4 R44, [R164+0x3400] ;  /* 0x00340000a42c783b */ /* 0x000f680000000200 */
[----:B------:R-:W5:Y:S04]  /*3560*/  LDSM.16.M88.4 R20, [R164+0x4000] ;  /* 0x00400000a414783b */ /* 0x000f680000000200 */
[----:B-1----:R-:W1:Y:S04]  /*3570*/  LDSM.16.M88.4 R12, [R164+0x4400] ;  /* 0x00440000a40c783b */ /* 0x002e680000000200 */
[----:B------:R-:W1:Y:S04]  /*3580*/  LDSM.16.M88.4 R84, [R164+0x4800] ;  /* 0x00480000a454783b */ /* 0x000e680000000200 */
[----:B------:R-:W1:Y:S01]  /*3590*/  LDSM.16.M88.4 R8, [R164+0x4c00] ;  /* 0x004c0000a408783b */ /* 0x000e620000000200 */
[C---:B--2---:R-:W-:Y:S03]  /*35a0*/  HMMA.16816.F32.BF16 R40, R76.reuse, R36, RZ ;  /* 0x000000244c28723c */ /* 0x044fe600000418ff */
[----:B------:R-:W2:Y:S04]  /*35b0*/  LDSM.16.M88.4 R4, [R143+0x3000] ;  /* 0x003000008f04783b */ /* 0x000ea80000000200 */
[----:B------:R-:W2:Y:S01]  /*35c0*/  LDSM.16.M88.4 R68, [R143+0x3400] ;  /* 0x003400008f44783b */ /* 0x000ea20000000200 */
[C---:B---3--:R-:W-:Y:S03]  /*35d0*/  HMMA.16816.F32.BF16 R32, R76.reuse, R28, RZ ;  /* 0x0000001c4c20723c */ /* 0x048fe600000418ff */
[----:B------:R-:W-:Y:S04]  /*35e0*/  LDSM.16.M88.4 R100, [R164+0x5000] ;  /* 0x00500000a464783b */ /* 0x000fe80000000200 */
[----:B------:R-:W-:Y:S01]  /*35f0*/  LDSM.16.M88.4 R92, [R143+0x4000] ;  /* 0x004000008f5c783b */ /* 0x000fe20000000200 */
[C---:B------:R-:W-:Y:S03]  /*3600*/  HMMA.16816.F32.BF16 R36, R76.reuse, R38, RZ ;  /* 0x000000264c24723c */ /* 0x040fe600000418ff */
[----:B------:R-:W-:Y:S04]  /*3610*/  LDSM.16.M88.4 R104, [R143+0x4c00] ;  /* 0x004c00008f68783b */ /* 0x000fe80000000200 */
[----:B------:R-:W-:Y:S01]  /*3620*/  LDSM.16.M88.4 R96, [R164+0x5400] ;  /* 0x00540000a460783b */ /* 0x000fe20000000200 */
[C---:B------:R-:W-:Y:S08]  /*3630*/  HMMA.16816.F32.BF16 R28, R76.reuse, R30, RZ ;  /* 0x0000001e4c1c723c */ /* 0x040ff000000418ff */
[C---:B----4-:R-:W-:Y:S08]  /*3640*/  HMMA.16816.F32.BF16 R56, R76.reuse, R52, RZ ;  /* 0x000000344c38723c */ /* 0x050ff000000418ff */
[----:B------:R-:W-:Y:S08]  /*3650*/  HMMA.16816.F32.BF16 R52, R76, R54, RZ ;  /* 0x000000364c34723c */ /* 0x000ff000000418ff */
[C---:B-----5:R-:W-:Y:S08]  /*3660*/  HMMA.16816.F32.BF16 R40, R72.reuse, R64, R40 ;  /* 0x000000404828723c */ /* 0x060ff00000041828 */
[C---:B------:R-:W-:Y:S01]  /*3670*/  HMMA.16816.F32.BF16 R36, R72.reuse, R66, R36 ;  /* 0x000000424824723c */ /* 0x040fe20000041824 */
[----:B------:R-:W3:Y:S07]  /*3680*/  LDSM.16.M88.4 R64, [R165+0x1000] ;  /* 0x00100000a540783b */ /* 0x000eee0000000200 */
[C---:B------:R-:W-:Y:S08]  /*3690*/  HMMA.16816.F32.BF16 R32, R72.reuse, R60, R32 ;  /* 0x0000003c4820723c */ /* 0x040ff00000041820 */
[----:B------:R-:W-:Y:S01]  /*36a0*/  HMMA.16816.F32.BF16 R28, R72, R62, R28 ;  /* 0x0000003e481c723c */ /* 0x000fe2000004181c */
[----:B------:R-:W4:Y:S07]  /*36b0*/  LDSM.16.M88.4 R60, [R164+0x5800] ;  /* 0x00580000a43c783b */ /* 0x000f2e0000000200 */
[C---:B------:R-:W-:Y:S08]  /*36c0*/  HMMA.16816.F32.BF16 R48, R76.reuse, R44, RZ ;  /* 0x0000002c4c30723c */ /* 0x040ff000000418ff */
[C---:B------:R-:W-:Y:S08]  /*36d0*/  HMMA.16816.F32.BF16 R24, R76.reuse, R20, RZ ;  /* 0x000000144c18723c */ /* 0x040ff000000418ff */
        /* <DEDUP_REMOVED lines=14> */
[----:B------:R-:W5:Y:S07]  /*37c0*/  LDSM.16.M88.4 R68, [R164+0x5c00] ;  /* 0x005c0000a444783b */ /* 0x000f6e0000000200 */
[C---:B---3--:R-:W-:Y:S08]  /*37d0*/  HMMA.16816.F32.BF16 R56, R64.reuse, R100, R56 ;  /* 0x000000644038723c */ /* 0x048ff00000041838 */
[C---:B------:R-:W-:Y:S01]  /*37e0*/  HMMA.16816.F32.BF16 R52, R64.reuse, R102, R52 ;  /* 0x000000664034723c */ /* 0x040fe20000041834 */
[----:B------:R-:W-:Y:S07]  /*37f0*/  LDSM.16.M88.4 R100, [R122+0x1000] ;  /* 0x001000007a64783b */ /* 0x000fee0000000200 */
[C---:B----4-:R-:W-:Y:S08]  /*3800*/  HMMA.16816.F32.BF16 R40, R64.reuse, R60, R40 ;  /* 0x0000003c4028723c */ /* 0x050ff00000041828 */
        /* <DEDUP_REMOVED lines=40> */
[C---:B---3--:R-:W-:Y:S08]  /*3a90*/  HMMA.16816.F32.BF16 R16, R100.reuse, R60, R16 ;  /* 0x0000003c6410723c */ /* 0x048ff00000041810 */
        /* <DEDUP_REMOVED lines=8> */
[C---:B----4-:R-:W-:Y:S08]  /*3b20*/  HMMA.16816.F32.BF16 R24, R100.reuse, R64, R24 ;  /* 0x000000406418723c */ /* 0x050ff00000041818 */
[----:B------:R-:W-:Y:S01]  /*3b30*/  HMMA.16816.F32.BF16 R20, R100, R66, R20 ;  /* 0x000000426414723c */ /* 0x000fe20000041814 */
[----:B------:R-:W2:Y:S07]  /*3b40*/  LDSM.16.M88.4 R64, [R164+0x7400] ;  /* 0x00740000a440783b */ /* 0x000eae0000000200 */
[----:B-----5:R-:W-:Y:S08]  /*3b50*/  HMMA.16816.F32.BF16 R52, R72, R70, R52 ;  /* 0x000000464834723c */ /* 0x020ff00000041834 */
[C---:B------:R-:W-:Y:S08]  /*3b60*/  HMMA.16816.F32.BF16 R80, R100.reuse, R92, R80 ;  /* 0x0000005c6450723c */ /* 0x040ff00000041850 */
[----:B------:R-:W-:Y:S01]  /*3b70*/  HMMA.16816.F32.BF16 R76, R100, R94, R76 ;  /* 0x0000005e644c723c */ /* 0x000fe2000004184c */
[----:B------:R-:W4:Y:S07]  /*3b80*/  LDSM.16.M88.4 R92, [R143+0x7400] ;  /* 0x007400008f5c783b */ /* 0x000f2e0000000200 */
[C---:B---3--:R-:W-:Y:S08]  /*3b90*/  HMMA.16816.F32.BF16 R40, R72.reuse, R60, R40 ;  /* 0x0000003c4828723c */ /* 0x048ff00000041828 */
[C---:B------:R-:W-:Y:S01]  /*3ba0*/  HMMA.16816.F32.BF16 R36, R72.reuse, R62, R36 ;  /* 0x0000003e4824723c */ /* 0x040fe20000041824 */
[----:B------:R-:W3:Y:S07]  /*3bb0*/  LDSM.16.M88.4 R60, [R164+0x8400] ;  /* 0x00840000a43c783b */ /* 0x000eee0000000200 */
[----:B------:R-:W-:Y:S01]  /*3bc0*/  HMMA.16816.F32.BF16 R56, R72, R68, R56 ;  /* 0x000000444838723c */ /* 0x000fe20000041838 */
[----:B------:R-:W5:Y:S07]  /*3bd0*/  LDSM.16.M88.4 R68, [R164+0x8000] ;  /* 0x00800000a444783b */ /* 0x000f6e0000000200 */
[----:B-1----:R-:W-:Y:S08]  /*3be0*/  HMMA.16816.F32.BF16 R52, R4, R10, R52 ;  /* 0x0000000a0434723c */ /* 0x002ff00000041834 */
[----:B--2---:R-:W-:Y:S08]  /*3bf0*/  HMMA.16816.F32.BF16 R48, R72, R64, R48 ;  /* 0x000000404830723c */ /* 0x004ff00000041830 */
[----:B------:R-:W-:Y:S01]  /*3c00*/  HMMA.16816.F32.BF16 R56, R4, R8, R56 ;  /* 0x000000080438723c */ /* 0x000fe20000041838 */
[----:B------:R-:W1:Y:S02]  /*3c10*/  LDSM.16.M88.4 R8, [R164+0x8800] ;  /* 0x00880000a408783b */ /* 0x000e640000000200 */
[----:B------:R-:W-:Y:S01]  /*3c20*/  FMUL.FTZ R52, R52, UR10 ;  /* 0x0000000a34347c20 */ /* 0x000fe20008410000 */
[----:B------:R-:W-:-:S04]  /*3c30*/  FMUL.FTZ R53, R53, UR10 ;  /* 0x0000000a35357c20 */ /* 0x000fc80008410000 */
[C---:B------:R-:W-:Y:S08]  /*3c40*/  HMMA.16816.F32.BF16 R88, R100.reuse, R96, R88 ;  /* 0x000000606458723c */ /* 0x040ff00000041858 */
[----:B------:R-:W-:Y:S01]  /*3c50*/  HMMA.16816.F32.BF16 R84, R100, R98, R84 ;  /* 0x000000626454723c */ /* 0x000fe20000041854 */
[----:B------:R-:W-:Y:S01]  /*3c60*/  MUFU.TANH R99, R52 ;  /* 0x0000003400637308 */ /* 0x000fe20000002400 */
[----:B------:R-:W-:Y:S01]  /*3c70*/  FMUL.FTZ R101, R54, UR10 ;  /* 0x0000000a36657c20 */ /* 0x000fe20008410000 */
[----:B------:R-:W-:Y:S01]  /*3c80*/  FMUL.FTZ R57, R57, UR10 ;  /* 0x0000000a39397c20 */ /* 0x000fe20008410000 */
[----:B------:R-:W-:Y:S01]  /*3c90*/  FMUL.FTZ R59, R59, UR10 ;  /* 0x0000000a3b3b7c20 */ /* 0x000fe20008410000 */
[----:B------:R-:W-:Y:S01]  /*3ca0*/  FMUL.FTZ R56, R56, UR10 ;  /* 0x0000000a38387c20 */ /* 0x000fe20008410000 */
[----:B------:R-:W-:Y:S01]  /*3cb0*/  FMUL.FTZ R3, R58, UR10 ;  /* 0x0000000a3a037c20 */ /* 0x000fe20008410000 */
[----:B------:R-:W-:Y:S01]  /*3cc0*/  VIADD R58, R2, 0x31 ;  /* 0x00000031023a7836 */ /* 0x000fe20000000000 */
[----:B----4-:R-:W-:Y:S01]  /*3cd0*/  HMMA.16816.F32.BF16 R48, R4, R92, R48 ;  /* 0x0000005c0430723c */ /* 0x010fe20000041830 */
[----:B------:R2:W-:Y:S07]  /*3ce0*/  MUFU.TANH R93, R53 ;  /* 0x00000035005d7308 */ /* 0x0005ee0000002400 */
[C---:B---3--:R-:W-:Y:S01]  /*3cf0*/  HMMA.16816.F32.BF16 R16, R72.reuse, R60, R16 ;  /* 0x0000003c4810723c */ /* 0x048fe20000041810 */
[----:B------:R-:W-:Y:S01]  /*3d00*/  FMUL.FTZ R61, R55, UR10 ;  /* 0x0000000a373d7c20 */ /* 0x000fe20008410000 */
[----:B------:R-:W-:Y:S06]  /*3d10*/  MUFU.TANH R57, R57 ;  /* 0x0000003900397308 */ /* 0x000fec0000002400 */
[----:B------:R-:W-:Y:S01]  /*3d20*/  HMMA.16816.F32.BF16 R44, R72, R66, R44 ;  /* 0x00000042482c723c */ /* 0x000fe2000004182c */
[----:B------:R-:W-:Y:S01]  /*3d30*/  LDSM.16.M88.4 R64, [R164+0x8c00] ;  /* 0x008c0000a440783b */ /* 0x000fe20000000200 */
[----:B------:R-:W-:Y:S01]  /*3d40*/  MUFU.TANH R59, R59 ;  /* 0x0000003b003b7308 */ /* 0x000fe20000002400 */
[----:B------:R-:W-:Y:S01]  /*3d50*/  FMUL.FTZ R48, R48, UR10 ;  /* 0x0000000a30307c20 */ /* 0x000fe20008410000 */
[----:B------:R-:W-:Y:S01]  /*3d60*/  FMUL.FTZ R49, R49, UR10 ;  /* 0x0000000a31317c20 */ /* 0x000fe20008410000 */
[----:B--2---:R-:W2:Y:S01]  /*3d70*/  LDSM.16.M88.4 R52, [R143+0x7c00] ;  /* 0x007c00008f34783b */ /* 0x004ea20000000200 */
[----:B------:R-:W-:-:S02]  /*3d80*/  FMUL.FTZ R103, R50, UR10 ;  /* 0x0000000a32677c20 */ /* 0x000fc40008410000 */
[C---:B-----5:R-:W-:Y:S02]  /*3d90*/  HMMA.16816.F32.BF16 R24, R72.reuse, R68, R24 ;  /* 0x000000444818723c */ /* 0x060fe40000041818 */
[----:B------:R-:W-:Y:S06]  /*3da0*/  MUFU.TANH R101, R101 ;  /* 0x0000006500657308 */ /* 0x000fec0000002400 */
[C---:B------:R-:W-:Y:S01]  /*3db0*/  HMMA.16816.F32.BF16 R20, R72.reuse, R70, R20 ;  /* 0x000000464814723c */ /* 0x040fe20000041814 */
[----:B------:R-:W3:Y:S01]  /*3dc0*/  LDSM.16.M88.4 R68, [R143+0x7800] ;  /* 0x007800008f44783b */ /* 0x000ee20000000200 */
[----:B------:R-:W-:Y:S06]  /*3dd0*/  MUFU.TANH R61, R61 ;  /* 0x0000003d003d7308 */ /* 0x000fec0000002400 */
[C---:B------:R-:W-:Y:S01]  /*3de0*/  HMMA.16816.F32.BF16 R32, R72.reuse, R104, R32 ;  /* 0x000000684820723c */ /* 0x040fe20000041820 */
[----:B------:R-:W-:Y:S01]  /*3df0*/  FMUL.FTZ R105, R51, UR10 ;  /* 0x0000000a33697c20 */ /* 0x000fe20008410000 */
[----:B------:R-:W-:Y:S06]  /*3e00*/  MUFU.TANH R103, R103 ;  /* 0x0000006700677308 */ /* 0x000fec0000002400 */
[----:B------:R-:W-:Y:S02]  /*3e10*/  HMMA.16816.F32.BF16 R28, R72, R106, R28 ;  /* 0x0000006a481c723c */ /* 0x000fe4000004181c */
[----:B------:R-:W-:Y:S06]  /*3e20*/  MUFU.TANH R105, R105 ;  /* 0x0000006900697308 */ /* 0x000fec0000002400 */
[----:B------:R-:W-:Y:S02]  /*3e30*/  HMMA.16816.F32.BF16 R44, R4, R94, R44 ;  /* 0x0000005e042c723c */ /* 0x000fe4000004182c */
[----:B------:R-:W-:Y:S06]  /*3e40*/  MUFU.TANH R95, R49 ;  /* 0x00000031005f7308 */ /* 0x000fec0000002400 */
[C---:B------:R-:W-:Y:S02]  /*3e50*/  HMMA.16816.F32.BF16 R12, R72.reuse, R62, R12 ;  /* 0x0000003e480c723c */ /* 0x040fe4000004180c */
[----:B------:R4:W-:Y:S06]  /*3e60*/  MUFU.TANH R63, R48 ;  /* 0x00000030003f7308 */ /* 0x0009ec0000002400 */
[C---:B-1----:R-:W-:Y:S02]  /*3e70*/  HMMA.16816.F32.BF16 R88, R72.reuse, R8, R88 ;  /* 0x000000084858723c */ /* 0x042fe40000041858 */
[----:B------:R1:W-:Y:S06]  /*3e80*/  MUFU.TANH R97, R56 ;  /* 0x0000003800617308 */ /* 0x0003ec0000002400 */
[----:B------:R-:W-:Y:S01]  /*3e90*/  HMMA.16816.F32.BF16 R84, R72, R10, R84 ;  /* 0x0000000a4854723c */ /* 0x000fe20000041854 */
[----:B------:R-:W5:Y:S01]  /*3ea0*/  LDSM.16.M88.4 R8, [R143+0x8000] ;  /* 0x008000008f08783b */ /* 0x000f620000000200 */
[----:B------:R-:W-:Y:S03]  /*3eb0*/  MUFU.TANH R3, R3 ;  /* 0x0000000300037308 */ /* 0x000fe60000002400 */
[----:B----4-:R-:W4:Y:S03]  /*3ec0*/  LDSM.16.M88.4 R48, [R143+0x8400] ;  /* 0x008400008f30783b */ /* 0x010f260000000200 */
[----:B--2---:R-:W-:Y:S01]  /*3ed0*/  HMMA.16816.F32.BF16 R32, R4, R52, R32 ;  /* 0x000000340420723c */ /* 0x004fe20000041820 */
[----:B-1----:R-:W-:-:S07]  /*3ee0*/  VIADD R56, R2, 0x29 ;  /* 0x0000002902387836 */ /* 0x002fce0000000000 */
[----:B------:R-:W-:Y:S01]  /*3ef0*/  HMMA.16816.F32.BF16 R28, R4, R54, R28 ;  /* 0x00000036041c723c */ /* 0x000fe2000004181c */
[----:B------:R-:W1:Y:S07]  /*3f00*/  LDSM.16.M88.4 R52, [R143+0x8c00] ;  /* 0x008c00008f34783b */ /* 0x000e6e0000000200 */
[----:B------:R-:W-:Y:S01]  /*3f10*/  HMMA.16816.F32.BF16 R80, R72, R64, R80 ;  /* 0x000000404850723c */ /* 0x000fe20000041850 */
[----:B------:R-:W-:Y:S02]  /*3f20*/  FMUL.FTZ R65, R44, UR10 ;  /* 0x0000000a2c417c20 */ /* 0x000fe40008410000 */
[----:B------:R-:W-:Y:S01]  /*3f30*/  FMUL.FTZ R33, R33, UR10 ;  /* 0x0000000a21217c20 */ /* 0x000fe20008410000 */
[----:B------:R-:W-:-:S03]  /*3f40*/  FMUL.FTZ R32, R32, UR10 ;  /* 0x0000000a20207c20 */ /* 0x000fc60008410000 */
[----:B------:R-:W-:Y:S01]  /*3f50*/  MUFU.TANH R65, R65 ;  /* 0x0000004100417308 */ /* 0x000fe20000002400 */
[----:B---3--:R-:W-:Y:S01]  /*3f60*/  HMMA.16816.F32.BF16 R40, R4, R68, R40 ;  /* 0x000000440428723c */ /* 0x008fe20000041828 */
[----:B------:R-:W-:-:S06]  /*3f70*/  FMUL.FTZ R69, R45, UR10 ;  /* 0x0000000a2d457c20 */ /* 0x000fcc0008410000 */
[----:B------:R-:W-:Y:S01]  /*3f80*/  MUFU.TANH R69, R69 ;  /* 0x0000004500457308 */ /* 0x000fe20000002400 */
[----:B------:R-:W-:Y:S01]  /*3f90*/  HMMA.16816.F32.BF16 R76, R72, R66, R76 ;  /* 0x00000042484c723c */ /* 0x000fe2000004184c */
[----:B------:R-:W-:-:S06]  /*3fa0*/  FMUL.FTZ R67, R46, UR10 ;  /* 0x0000000a2e437c20 */ /* 0x000fcc0008410000 */
[----:B------:R-:W-:Y:S01]  /*3fb0*/  MUFU.TANH R67, R67 ;  /* 0x0000004300437308 */ /* 0x000fe20000002400 */
[----:B------:R-:W-:Y:S01]  /*3fc0*/  HMMA.16816.F32.BF16 R36, R4, R70, R36 ;  /* 0x000000460424723c */ /* 0x000fe20000041824 */
[----:B------:R-:W-:Y:S02]  /*3fd0*/  FMUL.FTZ R71, R47, UR10 ;  /* 0x0000000a2f477c20 */ /* 0x000fe40008410000 */
[----:B------:R-:W2:Y:S01]  /*3fe0*/  LDSM.16.M88.4 R44, [R143+0x8800] ;  /* 0x008800008f2c783b */ /* 0x000ea20000000200 */
[----:B------:R-:W-:Y:S01]  /*3ff0*/  FMUL.FTZ R40, R40, UR10 ;  /* 0x0000000a28287c20 */ /* 0x000fe20008410000 */
[----:B------:R-:W-:Y:S01]  /*4000*/  FMUL.FTZ R41, R41, UR10 ;  /* 0x0000000a29297c20 */ /* 0x000fe20008410000 */
[----:B------:R-:W-:-:S04]  /*4010*/  DEPBAR.LE SB0, 0x0 ;  /* 0x000080000000791a */ /* 0x000fc80000000000 */
[C---:B-----5:R-:W-:Y:S01]  /*4020*/  HMMA.16816.F32.BF16 R24, R4.reuse, R8, R24 ;  /* 0x000000080418723c */ /* 0x060fe20000041818 */
[----:B------:R-:W-:Y:S01]  /*4030*/  FMUL.FTZ R9, R42, UR10 ;  /* 0x0000000a2a097c20 */ /* 0x000fe20008410000 */
[----:B------:R3:W-:Y:S06]  /*4040*/  MUFU.TANH R73, R40 ;  /* 0x0000002800497308 */ /* 0x0007ec0000002400 */
[----:B----4-:R-:W-:Y:S01]  /*4050*/  HMMA.16816.F32.BF16 R12, R4, R50, R12 ;  /* 0x00000032040c723c */ /* 0x010fe2000004180c */
[----:B------:R-:W-:Y:S01]  /*4060*/  FMUL.FTZ R36, R36, UR10 ;  /* 0x0000000a24247c20 */ /* 0x000fe20008410000 */
[----:B------:R-:W-:Y:S01]  /*4070*/  FMUL.FTZ R38, R38, UR10 ;  /* 0x0000000a26267c20 */ /* 0x000fe20008410000 */
[----:B------:R-:W-:Y:S01]  /*4080*/  MUFU.TANH R9, R9 ;  /* 0x0000000900097308 */ /* 0x000fe20000002400 */
[----:B------:R-:W-:Y:S01]  /*4090*/  FMUL.FTZ R37, R37, UR10 ;  /* 0x0000000a25257c20 */ /* 0x000fe20008410000 */
[----:B------:R-:W-:-:S03]  /*40a0*/  FMUL.FTZ R39, R39, UR10 ;  /* 0x0000000a27277c20 */ /* 0x000fc60008410000 */
[----:B-1----:R-:W-:Y:S03]  /*40b0*/  HMMA.16816.F32.BF16 R76, R4, R54, R76 ;  /* 0x00000036044c723c */ /* 0x002fe6000004184c */
[----:B------:R-:W-:Y:S01]  /*40c0*/  FMUL.FTZ R8, R24, UR10 ;  /* 0x0000000a18087c20 */ /* 0x000fe20008410000 */
[----:B------:R-:W-:Y:S01]  /*40d0*/  MUFU.TANH R71, R71 ;  /* 0x0000004700477308 */ /* 0x000fe20000002400 */
[----:B---3--:R-:W-:-:S03]  /*40e0*/  VIADD R40, R2, 0x28 ;  /* 0x0000002802287836 */ /* 0x008fc60000000000 */
[C---:B------:R-:W-:Y:S01]  /*40f0*/  HMMA.16816.F32.BF16 R20, R4.reuse, R10, R20 ;  /* 0x0000000a0414723c */ /* 0x040fe20000041814 */
[----:B------:R-:W-:Y:S01]  /*4100*/  FMUL.FTZ R11, R43, UR10 ;  /* 0x0000000a2b0b7c20 */ /* 0x000fe20008410000 */
[----:B------:R-:W-:Y:S01]  /*4110*/  FMUL.FTZ R10, R26, UR10 ;  /* 0x0000000a1a0a7c20 */ /* 0x000fe20008410000 */
[----:B------:R-:W-:Y:S01]  /*4120*/  FMUL.FTZ R24, R13, UR10 ;  /* 0x0000000a0d187c20 */ /* 0x000fe20008410000 */
[----:B------:R1:W-:Y:S04]  /*4130*/  MUFU.TANH R43, R36 ;  /* 0x00000024002b7308 */ /* 0x0003e80000002400 */
[----:B------:R-:W-:Y:S01]  /*4140*/  HMMA.16816.F32.BF16 R16, R4, R48, R16 ;  /* 0x000000300410723c */ /* 0x000fe20000041810 */
[----:B------:R-:W-:Y:S02]  /*4150*/  FMUL.FTZ R49, R28, UR10 ;  /* 0x0000000a1c317c20 */ /* 0x000fe40008410000 */
[----:B------:R-:W-:Y:S01]  /*4160*/  FMUL.FTZ R13, R76, UR10 ;  /* 0x0000000a4c0d7c20 */ /* 0x000fe20008410000 */
[----:B------:R-:W-:Y:S01]  /*4170*/  MUFU.TANH R55, R8 ;  /* 0x0000000800377308 */ /* 0x000fe20000002400 */
[----:B------:R-:W-:Y:S01]  /*4180*/  FMUL.FTZ R77, R77, UR10 ;  /* 0x0000000a4d4d7c20 */ /* 0x000fe20008410000 */
[----:B------:R-:W-:-:S02]  /*4190*/  FMUL.FTZ R79, R79, UR10 ;  /* 0x0000000a4f4f7c20 */ /* 0x000fc40008410000 */
[----:B--2---:R-:W-:Y:S04]  /*41a0*/  HMMA.16816.F32.BF16 R88, R4, R44, R88 ;  /* 0x0000002c0458723c */ /* 0x004fe80000041858 */
[----:B------:R2:W-:Y:S01]  /*41b0*/  MUFU.TANH R45, R38 ;  /* 0x00000026002d7308 */ /* 0x0005e20000002400 */
[----:B-1----:R-:W-:-:S03]  /*41c0*/  FMUL.FTZ R36, R31, UR10 ;  /* 0x0000000a1f247c20 */ /* 0x002fc60008410000 */
[C---:B------:R-:W-:Y:S03]  /*41d0*/  HMMA.16816.F32.BF16 R84, R4.reuse, R46, R84 ;  /* 0x0000002e0454723c */ /* 0x040fe60000041854 */
[----:B------:R-:W-:Y:S01]  /*41e0*/  FMUL.FTZ R26, R16, UR10 ;  /* 0x0000000a101a7c20 */ /* 0x000fe20008410000 */
[----:B------:R-:W1:Y:S01]  /*41f0*/  MUFU.TANH R13, R13 ;  /* 0x0000000d000d7308 */ /* 0x000e620000002400 */
[----:B------:R-:W-:Y:S02]  /*4200*/  VIADD R16, R2, 0x10 ;  /* 0x0000001002107836 */ /* 0x000fe40000000000 */
[----:B------:R-:W-:Y:S01]  /*4210*/  FMUL.FTZ R28, R19, UR10 ;  /* 0x0000000a131c7c20 */ /* 0x000fe20008410000 */
[----:B------:R-:W-:Y:S01]  /*4220*/  HMMA.16816.F32.BF16 R80, R4, R52, R80 ;  /* 0x000000340450723c */ /* 0x000fe20000041850 */
[----:B------:R-:W-:Y:S01]  /*4230*/  FMUL.FTZ R6, R34, UR10 ;  /* 0x0000000a22067c20 */ /* 0x000fe20008410000 */
[----:B------:R-:W-:Y:S01]  /*4240*/  FMUL.FTZ R4, R29, UR10 ;  /* 0x0000000a1d047c20 */ /* 0x000fe20008410000 */
[----:B------:R-:W-:Y:S01]  /*4250*/  FMUL.FTZ R29, R21, UR10 ;  /* 0x0000000a151d7c20 */ /* 0x000fe20008410000 */
[----:B------:R3:W-:Y:S01]  /*4260*/  MUFU.TANH R5, R33 ;  /* 0x0000002100057308 */ /* 0x0007e20000002400 */
[----:B--2---:R-:W-:Y:S01]  /*4270*/  FMUL.FTZ R38, R35, UR10 ;  /* 0x0000000a23267c20 */ /* 0x004fe20008410000 */
[----:B------:R-:W-:Y:S01]  /*4280*/  FMUL.FTZ R34, R27, UR10 ;  /* 0x0000000a1b227c20 */ /* 0x000fe20008410000 */
[----:B------:R-:W-:Y:S01]  /*4290*/  FMUL.FTZ R27, R23, UR10 ;  /* 0x0000000a171b7c20 */ /* 0x000fe20008410000 */
[----:B------:R-:W-:Y:S01]  /*42a0*/  FMUL.FTZ R7, R30, UR10 ;  /* 0x0000000a1e077c20 */ /* 0x000fe20008410000 */
[----:B------:R-:W-:Y:S01]  /*42b0*/  FMUL.FTZ R30, R18, UR10 ;  /* 0x0000000a121e7c20 */ /* 0x000fe20008410000 */
[----:B------:R-:W-:-:S02]  /*42c0*/  VIADD R18, R2, 0x9 ;  /* 0x0000000902127836 */ /* 0x000fc40000000000 */
[----:B------:R-:W-:Y:S01]  /*42d0*/  FMUL.FTZ R35, R25, UR10 ;  /* 0x0000000a19237c20 */ /* 0x000fe20008410000 */
[----:B------:R2:W-:Y:S01]  /*42e0*/  MUFU.TANH R31, R6 ;  /* 0x00000006001f7308 */ /* 0x0005e20000002400 */
[----:B------:R-:W-:Y:S01]  /*42f0*/  FMUL.FTZ R25, R17, UR10 ;  /* 0x0000000a11197c20 */ /* 0x000fe20008410000 */
[----:B------:R-:W-:Y:S01]  /*4300*/  FMUL.FTZ R84, R84, UR10 ;  /* 0x0000000a54547c20 */ /* 0x000fe20008410000 */
[----:B------:R-:W-:Y:S01]  /*4310*/  FMUL.FTZ R86, R86, UR10 ;  /* 0x0000000a56567c20 */ /* 0x000fe20008410000 */
[----:B------:R-:W-:Y:S01]  /*4320*/  FMUL.FTZ R89, R89, UR10 ;  /* 0x0000000a59597c20 */ /* 0x000fe20008410000 */
[----:B------:R-:W-:Y:S01]  /*4330*/  FMUL.FTZ R91, R91, UR10 ;  /* 0x0000000a5b5b7c20 */ /* 0x000fe20008410000 */
[----:B------:R-:W-:Y:S01]  /*4340*/  FMUL.FTZ R88, R88, UR10 ;  /* 0x0000000a58587c20 */ /* 0x000fe20008410000 */
[----:B------:R-:W-:Y:S01]  /*4350*/  FMUL.FTZ R90, R90, UR10 ;  /* 0x0000000a5a5a7c20 */ /* 0x000fe20008410000 */
[----:B------:R4:W-:Y:S01]  /*4360*/  MUFU.TANH R21, R38 ;  /* 0x0000002600157308 */ /* 0x0009e20000002400 */
[----:B---3--:R-:W-:Y:S01]  /*4370*/  FMUL.FTZ R33, R20, UR10 ;  /* 0x0000000a14217c20 */ /* 0x008fe20008410000 */
[----:B------:R-:W-:Y:S01]  /*4380*/  FMUL.FTZ R20, R14, UR10 ;  /* 0x0000000a0e147c20 */ /* 0x000fe20008410000 */
[----:B------:R-:W-:-:S02]  /*4390*/  VIADD R14, R2, 0x1 ;  /* 0x00000001020e7836 */ /* 0x000fc40000000000 */
[----:B------:R-:W-:Y:S01]  /*43a0*/  FMUL.FTZ R81, R81, UR10 ;  /* 0x0000000a51517c20 */ /* 0x000fe20008410000 */
[----:B------:R-:W-:Y:S01]  /*43b0*/  FMUL.FTZ R85, R85, UR10 ;  /* 0x0000000a55557c20 */ /* 0x000fe20008410000 */
[----:B------:R-:W-:Y:S01]  /*43c0*/  FMUL.FTZ R87, R87, UR10 ;  /* 0x0000000a57577c20 */ /* 0x000fe20008410000 */
[----:B------:R-:W-:Y:S01]  /*43d0*/  FMUL.FTZ R83, R83, UR10 ;  /* 0x0000000a53537c20 */ /* 0x000fe20008410000 */
[----:B------:R3:W-:Y:S01]  /*43e0*/  MUFU.TANH R47, R32 ;  /* 0x00000020002f7308 */ /* 0x0007e20000002400 */
[----:B--2---:R-:W-:Y:S01]  /*43f0*/  FMUL.FTZ R6, R15, UR10 ;  /* 0x0000000a0f067c20 */ /* 0x004fe20008410000 */
[----:B------:R-:W-:Y:S01]  /*4400*/  FMUL.FTZ R15, R78, UR10 ;  /* 0x0000000a4e0f7c20 */ /* 0x000fe20008410000 */
[----:B------:R-:W-:Y:S01]  /*4410*/  ISETP.GE.AND P4, PT, R14, R142, PT ;  /* 0x0000008e0e00720c */ /* 0x000fe20003f86270 */
[----:B------:R-:W-:Y:S01]  /*4420*/  FMUL.FTZ R80, R80, UR10 ;  /* 0x0000000a50507c20 */ /* 0x000fe20008410000 */
[----:B------:R-:W-:Y:S01]  /*4430*/  ISETP.GE.AND P1, PT, R14, R141, PT ;  /* 0x0000008d0e00720c */ /* 0x000fe20003f26270 */
[----:B------:R-:W-:Y:S01]  /*4440*/  FMUL.FTZ R82, R82, UR10 ;  /* 0x0000000a52527c20 */ /* 0x000fe20008410000 */
[----:B------:R-:W-:Y:S01]  /*4450*/  I2FP.F32.S32 R14, R14 ;  /* 0x0000000e000e7245 */ /* 0x000fe20000201400 */
[----:B------:R-:W2:Y:S01]  /*4460*/  MUFU.TANH R15, R15 ;  /* 0x0000000f000f7308 */ /* 0x000ea20000002400 */
[----:B----4-:R-:W-:-:S05]  /*4470*/  VIADD R38, R2, 0x78 ;  /* 0x0000007802267836 */ /* 0x010fca0000000000 */
[C---:B------:R-:W-:Y:S02]  /*4480*/  ISETP.GE.AND P5, PT, R38.reuse, R142, PT ;  /* 0x0000008e2600720c */ /* 0x040fe40003fa6270 */
[-C--:B------:R-:W-:Y:S01]  /*4490*/  ISETP.GE.AND P3, PT, R38, R141.reuse, PT ;  /* 0x0000008d2600720c */ /* 0x080fe20003f66270 */
[----:B---3--:R-:W-:Y:S01]  /*44a0*/  FMUL.FTZ R32, R22, UR10 ;  /* 0x0000000a16207c20 */ /* 0x008fe20008410000 */
[----:B------:R-:W-:Y:S01]  /*44b0*/  FMUL.FTZ R22, R12, UR10 ;  /* 0x0000000a0c167c20 */ /* 0x000fe20008410000 */
[----:B------:R-:W-:Y:S01]  /*44c0*/  VIADD R12, R2, 0x8 ;  /* 0x00000008020c7836 */ /* 0x000fe20000000000 */
[----:B------:R-:W-:Y:S01]  /*44d0*/  I2FP.F32.S32 R38, R38 ;  /* 0x0000002600267245 */ /* 0x000fe20000201400 */
[----:B------:R3:W-:Y:S03]  /*44e0*/  MUFU.TANH R51, R4 ;  /* 0x0000000400337308 */ /* 0x0007e60000002400 */
[----:B------:R-:W-:Y:S01]  /*44f0*/  ISETP.GE.AND P0, PT, R12, R142, PT ;  /* 0x0000008e0c00720c */ /* 0x000fe20003f06270 */
[-C--:B-1----:R-:W-:Y:S01]  /*4500*/  FFMA.FTZ R23, R0, R38.reuse, R13 ;  /* 0x0000002600177223 */ /* 0x082fe2000001000d */
[-C--:B------:R-:W-:Y:S01]  /*4510*/  ISETP.GE.AND P2, PT, R12, R141.reuse, PT ;  /* 0x0000008d0c00720c */ /* 0x080fe20003f46270 */
[C---:B--2---:R-:W-:Y:S01]  /*4520*/  FFMA.FTZ R38, R0.reuse, R38, R15 ;  /* 0x0000002600267223 */ /* 0x044fe2000001000f */
[----:B------:R-:W-:Y:S01]  /*4530*/  I2FP.F32.S32 R12, R12 ;  /* 0x0000000c000c7245 */ /* 0x000fe20000201400 */
[----:B------:R-:W-:Y:S01]  /*4540*/  FFMA.FTZ R13, R0, R14, R57 ;  /* 0x0000000e000d7223 */ /* 0x000fe20000010039 */
[----:B------:R-:W-:Y:S01]  /*4550*/  FSEL R23, R23, -INF , !P5 ;  /* 0xff80000017177808 */ /* 0x000fe20006800000 */
[----:B------:R1:W-:Y:S01]  /*4560*/  MUFU.TANH R75, R7 ;  /* 0x00000007004b7308 */ /* 0x0003e20000002400 */
[----:B------:R-:W-:Y:S01]  /*4570*/  FSEL R38, R38, -INF , !P3 ;  /* 0xff80000026267808 */ /* 0x000fe20005800000 */
[CC--:B------:R-:W-:Y:S01]  /*4580*/  FFMA.FTZ R99, R0.reuse, R12.reuse, R99 ;  /* 0x0000000c00637223 */ /* 0x0c0fe20000010063 */
[----:B------:R-:W-:Y:S01]  /*4590*/  FFMA.FTZ R101, R0, R12, R101 ;  /* 0x0000000c00657223 */ /* 0x000fe20000010065 */
[----:B------:R-:W-:Y:S01]  /*45a0*/  VIADD R12, R2, 0x11 ;  /* 0x00000011020c7836 */ /* 0x000fe20000000000 */
[----:B------:R-:W-:Y:S01]  /*45b0*/  ISETP.GE.AND P5, PT, R18, R142, PT ;  /* 0x0000008e1200720c */ /* 0x000fe20003fa6270 */
[----:B---3--:R-:W-:Y:S01]  /*45c0*/  FFMA.FTZ R4, R0, R14, R59 ;  /* 0x0000000e00047223 */ /* 0x008fe2000001003b */
[----:B------:R-:W-:Y:S01]  /*45d0*/  ISETP.GE.AND P3, PT, R18, R141, PT ;  /* 0x0000008d1200720c */ /* 0x000fe20003f66270 */
[----:B------:R-:W-:Y:S01]  /*45e0*/  VIADD R14, R2, 0x18 ;  /* 0x00000018020e7836 */ /* 0x000fe20000000000 */
[----:B------:R-:W-:Y:S01]  /*45f0*/  FSEL R13, R13, -INF , !P4 ;  /* 0xff8000000d0d7808 */ /* 0x000fe20006000000 */
[----:B------:R2:W-:Y:S01]  /*4600*/  MUFU.TANH R53, R36 ;  /* 0x0000002400357308 */ /* 0x0005e20000002400 */
[----:B------:R-:W-:-:S02]  /*4610*/  FSEL R4, R4, -INF , !P1 ;  /* 0xff80000004047808 */ /* 0x000fc40004800000 */
[----:B------:R-:W-:Y:S02]  /*4620*/  I2FP.F32.S32 R18, R18 ;  /* 0x0000001200127245 */ /* 0x000fe40000201400 */
[C---:B------:R-:W-:Y:S02]  /*4630*/  ISETP.GE.AND P4, PT, R16.reuse, R142, PT ;  /* 0x0000008e1000720c */ /* 0x040fe40003f86270 */
[----:B------:R-:W-:Y:S01]  /*4640*/  ISETP.GE.AND P1, PT, R16, R141, PT ;  /* 0x0000008d1000720c */ /* 0x000fe20003f26270 */
[CC--:B------:R-:W-:Y:S01]  /*4650*/  FFMA.FTZ R19, R0.reuse, R18.reuse, R93 ;  /* 0x0000001200137223 */ /* 0x0c0fe2000001005d */
[----:B-1----:R-:W-:Y:S01]  /*4660*/  FSEL R7, R99, -INF , !P0 ;  /* 0xff80000063077808 */ /* 0x002fe20004000000 */
[----:B------:R-:W-:Y:S01]  /*4670*/  FFMA.FTZ R18, R0, R18, R61 ;  /* 0x0000001200127223 */ /* 0x000fe2000001003d */
[----:B------:R-:W-:Y:S01]  /*4680*/  FSEL R8, R101, -INF , !P2 ;  /* 0xff80000065087808 */ /* 0x000fe20005000000 */
[----:B------:R1:W-:Y:S01]  /*4690*/  MUFU.TANH R61, R10 ;  /* 0x0000000a003d7308 */ /* 0x0003e20000002400 */
[----:B------:R-:W-:-:S02]  /*46a0*/  I2FP.F32.S32 R16, R16 ;  /* 0x0000001000107245 */ /* 0x000fc40000201400 */
[C---:B------:R-:W-:Y:S02]  /*46b0*/  ISETP.GE.AND P0, PT, R12.reuse, R142, PT ;  /* 0x0000008e0c00720c */ /* 0x040fe40003f06270 */
[----:B------:R-:W-:Y:S01]  /*46c0*/  ISETP.GE.AND P2, PT, R12, R141, PT ;  /* 0x0000008d0c00720c */ /* 0x000fe20003f46270 */
[C---:B------:R-:W-:Y:S01]  /*46d0*/  FFMA.FTZ R17, R0.reuse, R16, R63 ;  /* 0x0000001000117223 */ /* 0x040fe2000001003f */
[----:B------:R-:W-:Y:S01]  /*46e0*/  I2FP.F32.S32 R12, R12 ;  /* 0x0000000c000c7245 */ /* 0x000fe20000201400 */
[----:B------:R-:W-:Y:S01]  /*46f0*/  FFMA.FTZ R16, R0, R16, R103 ;  /* 0x0000001000107223 */ /* 0x000fe20000010067 */
[----:B--2---:R-:W-:Y:S01]  /*4700*/  VIADD R36, R2, 0x20 ;  /* 0x0000002002247836 */ /* 0x004fe20000000000 */
[----:B------:R-:W-:Y:S01]  /*4710*/  FSEL R19, R19, -INF , !P5 ;  /* 0xff80000013137808 */ /* 0x000fe20006800000 */
[----:B------:R-:W-:Y:S01]  /*4720*/  MUFU.TANH R41, R41 ;  /* 0x0000002900297308 */ /* 0x000fe20000002400 */
[CC--:B------:R-:W-:Y:S01]  /*4730*/  FFMA.FTZ R15, R0.reuse, R12.reuse, R95 ;  /* 0x0000000c000f7223 */ /* 0x0c0fe2000001005f */
[----:B------:R-:W-:Y:S01]  /*4740*/  FFMA.FTZ R105, R0, R12, R105 ;  /* 0x0000000c00697223 */ /* 0x000fe20000010069 */
[----:B------:R-:W-:Y:S01]  /*4750*/  VIADD R12, R2, 0x19 ;  /* 0x00000019020c7836 */ /* 0x000fe20000000000 */
[----:B------:R-:W-:-:S02]  /*4760*/  FSEL R18, R18, -INF , !P3 ;  /* 0xff80000012127808 */ /* 0x000fc40005800000 */
[C---:B------:R-:W-:Y:S02]  /*4770*/  ISETP.GE.AND P5, PT, R14.reuse, R142, PT ;  /* 0x0000008e0e00720c */ /* 0x040fe40003fa6270 */
[-C--:B------:R-:W-:Y:S01]  /*4780*/  ISETP.GE.AND P3, PT, R14, R141.reuse, PT ;  /* 0x0000008d0e00720c */ /* 0x080fe20003f66270 */
[----:B------:R-:W-:Y:S01]  /*4790*/  MUFU.TANH R11, R11 ;  /* 0x0000000b000b7308 */ /* 0x000fe20000002400 */
[----:B------:R-:W-:Y:S02]  /*47a0*/  FSEL R17, R17, -INF , !P4 ;  /* 0xff80000011117808 */ /* 0x000fe40006000000 */
[----:B------:R-:W-:Y:S02]  /*47b0*/  FSEL R16, R16, -INF , !P1 ;  /* 0xff80000010107808 */ /* 0x000fe40004800000 */
[----:B------:R-:W-:Y:S02]  /*47c0*/  I2FP.F32.S32 R14, R14 ;  /* 0x0000000e000e7245 */ /* 0x000fe40000201400 */
[C---:B------:R-:W-:Y:S01]  /*47d0*/  ISETP.GE.AND P4, PT, R12.reuse, R142, PT ;  /* 0x0000008e0c00720c */ /* 0x040fe20003f86270 */
[----:B------:R-:W2:Y:S01]  /*47e0*/  MUFU.TANH R37, R37 ;  /* 0x0000002500257308 */ /* 0x000ea20000002400 */
[----:B------:R-:W-:-:S02]  /*47f0*/  ISETP.GE.AND P1, PT, R12, R141, PT ;  /* 0x0000008d0c00720c */ /* 0x000fc40003f26270 */
[----:B------:R-:W-:Y:S02]  /*4800*/  FSEL R15, R15, -INF , !P0 ;  /* 0xff8000000f0f7808 */ /* 0x000fe40004000000 */
[----:B-1----:R-:W-:Y:S02]  /*4810*/  FSEL R10, R105, -INF , !P2 ;  /* 0xff800000690a7808 */ /* 0x002fe40005000000 */
[----:B------:R-:W-:Y:S01]  /*4820*/  I2FP.F32.S32 R12, R12 ;  /* 0x0000000c000c7245 */ /* 0x000fe20000201400 */
[----:B------:R-:W1:Y:S01]  /*4830*/  MUFU.TANH R39, R39 ;  /* 0x0000002700277308 */ /* 0x000e620000002400 */
[C---:B------:R-:W-:Y:S02]  /*4840*/  ISETP.GE.AND P0, PT, R36.reuse, R142, PT ;  /* 0x0000008e2400720c */ /* 0x040fe40003f06270 */
[----:B------:R-:W-:Y:S02]  /*4850*/  ISETP.GE.AND P2, PT, R36, R141, PT ;  /* 0x0000008d2400720c */ /* 0x000fe40003f46270 */
[----:B------:R-:W-:-:S03]  /*4860*/  I2FP.F32.S32 R36, R36 ;  /* 0x0000002400247245 */ /* 0x000fc60000201400 */
[----:B------:R3:W-:Y:S08]  /*4870*/  MUFU.TANH R57, R35 ;  /* 0x0000002300397308 */ /* 0x0007f00000002400 */
[----:B------:R4:W-:Y:S08]  /*4880*/  MUFU.TANH R93, R34 ;  /* 0x00000022005d7308 */ /* 0x0009f00000002400 */
[----:B------:R5:W-:Y:S01]  /*4890*/  MUFU.TANH R59, R33 ;  /* 0x00000021003b7308 */ /* 0x000be20000002400 */
[CC--:B---3--:R-:W-:Y:S01]  /*48a0*/  FFMA.FTZ R35, R0.reuse, R14.reuse, R65 ;  /* 0x0000000e00237223 */ /* 0x0c8fe20000010041 */
[----:B------:R-:W-:-:S04]  /*48b0*/  FFMA.FTZ R14, R0, R14, R67 ;  /* 0x0000000e000e7223 */ /* 0x000fc80000010043 */
[----:B------:R-:W-:Y:S02]  /*48c0*/  FSEL R35, R35, -INF , !P5 ;  /* 0xff80000023237808 */ /* 0x000fe40006800000 */
[----:B------:R-:W3:Y:S01]  /*48d0*/  MUFU.TANH R49, R49 ;  /* 0x0000003100317308 */ /* 0x000ee20000002400 */
[-C--:B----4-:R-:W-:Y:S01]  /*48e0*/  FFMA.FTZ R34, R0, R12.reuse, R69 ;  /* 0x0000000c00227223 */ /* 0x090fe20000010045 */
[----:B------:R-:W-:Y:S01]  /*48f0*/  FSEL R14, R14, -INF , !P3 ;  /* 0xff8000000e0e7808 */ /* 0x000fe20005800000 */
[----:B------:R-:W-:Y:S01]  /*4900*/  FFMA.FTZ R12, R0, R12, R71 ;  /* 0x0000000c000c7223 */ /* 0x000fe20000010047 */
[C---:B------:R-:W-:Y:S02]  /*4910*/  ISETP.GE.AND P5, PT, R154.reuse, R142, PT ;  /* 0x0000008e9a00720c */ /* 0x040fe40003fa6270 */
[----:B------:R-:W-:Y:S02]  /*4920*/  ISETP.GE.AND P3, PT, R154, R141, PT ;  /* 0x0000008d9a00720c */ /* 0x000fe40003f66270 */
[----:B------:R4:W3:Y:S01]  /*4930*/  MUFU.TANH R69, R32 ;  /* 0x0000002000457308 */ /* 0x0008e20000002400 */
[CC--:B-----5:R-:W-:Y:S01]  /*4940*/  FFMA.FTZ R33, R0.reuse, R36.reuse, R73 ;  /* 0x0000002400217223 */ /* 0x0e0fe20000010049 */
[----:B------:R-:W-:Y:S01]  /*4950*/  FFMA.FTZ R36, R0, R36, R9 ;  /* 0x0000002400247223 */ /* 0x000fe20000010009 */
[----:B------:R-:W-:-:S02]  /*4960*/  FSEL R9, R34, -INF , !P4 ;  /* 0xff80000022097808 */ /* 0x000fc40006000000 */
[----:B------:R-:W-:Y:S02]  /*4970*/  I2FP.F32.S32 R34, R40 ;  /* 0x0000002800227245 */ /* 0x000fe40000201400 */
[----:B------:R-:W-:Y:S01]  /*4980*/  I2FP.F32.S32 R154, R154 ;  /* 0x0000009a009a7245 */ /* 0x000fe20000201400 */
[----:B------:R5:W-:Y:S01]  /*4990*/  MUFU.TANH R71, R27 ;  /* 0x0000001b00477308 */ /* 0x000be20000002400 */
[----:B------:R-:W-:Y:S01]  /*49a0*/  FSEL R33, R33, -INF , !P0 ;  /* 0xff80000021217808 */ /* 0x000fe20004000000 */
[----:B------:R-:W-:Y:S01]  /*49b0*/  FFMA.FTZ R45, R0, R34, R45 ;  /* 0x00000022002d7223 */ /* 0x000fe2000001002d */
[-C--:B------:R-:W-:Y:S02]  /*49c0*/  ISETP.GE.AND P0, PT, R56, R142.reuse, PT ;  /* 0x0000008e3800720c */ /* 0x080fe40003f06270 */
[----:B------:R-:W-:Y:S02]  /*49d0*/  FSEL R12, R12, -INF , !P1 ;  /* 0xff8000000c0c7808 */ /* 0x000fe40004800000 */
[----:B------:R-:W-:Y:S01]  /*49e0*/  ISETP.GE.AND P4, PT, R40, R142, PT ;  /* 0x0000008e2800720c */ /* 0x000fe20003f86270 */
[----:B------:R3:W-:Y:S01]  /*49f0*/  MUFU.TANH R63, R29 ;  /* 0x0000001d003f7308 */ /* 0x0007e20000002400 */
[----:B----4-:R-:W-:-:S02]  /*4a00*/  FSEL R32, R36, -INF , !P2 ;  /* 0xff80000024207808 */ /* 0x010fc40005000000 */
[-C--:B------:R-:W-:Y:S02]  /*4a10*/  ISETP.GE.AND P2, PT, R56, R141.reuse, PT ;  /* 0x0000008d3800720c */ /* 0x080fe40003f46270 */
[----:B------:R-:W-:Y:S02]  /*4a20*/  I2FP.F32.S32 R56, R56 ;  /* 0x0000003800387245 */ /* 0x000fe40000201400 */
[----:B------:R-:W-:Y:S01]  /*4a30*/  ISETP.GE.AND P1, PT, R40, R141, PT ;  /* 0x0000008d2800720c */ /* 0x000fe20003f26270 */
[----:B------:R-:W4:Y:S01]  /*4a40*/  MUFU.TANH R73, R26 ;  /* 0x0000001a00497308 */ /* 0x000f220000002400 */
[----:B-----5:R-:W-:Y:S01]  /*4a50*/  FFMA.FTZ R27, R0, R34, R43 ;  /* 0x00000022001b7223 */ /* 0x020fe2000001002b */
[----:B------:R-:W-:Y:S02]  /*4a60*/  VIADD R34, R2, 0x38 ;  /* 0x0000003802227836 */ /* 0x000fe40000000000 */
[CC--:B--2---:R-:W-:Y:S01]  /*4a70*/  FFMA.FTZ R36, R0.reuse, R56.reuse, R37 ;  /* 0x0000003800247223 */ /* 0x0c4fe20000010025 */
[----:B-1----:R-:W-:Y:S01]  /*4a80*/  FFMA.FTZ R56, R0, R56, R39 ;  /* 0x0000003800387223 */ /* 0x002fe20000010027 */
[----:B------:R-:W-:-:S02]  /*4a90*/  FSEL R27, R27, -INF , !P4 ;  /* 0xff8000001b1b7808 */ /* 0x000fc40006000000 */
[----:B------:R1:W2:Y:S01]  /*4aa0*/  MUFU.TANH R39, R30 ;  /* 0x0000001e00277308 */ /* 0x0002a20000002400 */
[CC--:B---3--:R-:W-:Y:S01]  /*4ab0*/  FFMA.FTZ R29, R0.reuse, R154.reuse, R41 ;  /* 0x0000009a001d7223 */ /* 0x0c8fe20000010029 */
[----:B------:R-:W-:Y:S01]  /*4ac0*/  FFMA.FTZ R154, R0, R154, R11 ;  /* 0x0000009a009a7223 */ /* 0x000fe2000001000b */
[-C--:B------:R-:W-:Y:S02]  /*4ad0*/  ISETP.GE.AND P4, PT, R58, R142.reuse, PT ;  /* 0x0000008e3a00720c */ /* 0x080fe40003f86270 */
[----:B------:R-:W-:Y:S02]  /*4ae0*/  FSEL R56, R56, -INF , !P2 ;  /* 0xff80000038387808 */ /* 0x000fe40005000000 */
[----:B------:R-:W-:Y:S01]  /*4af0*/  FSEL R29, R29, -INF , !P5 ;  /* 0xff8000001d1d7808 */ /* 0x000fe20006800000 */
[----:B------:R3:W5:Y:S01]  /*4b00*/  MUFU.TANH R11, R25 ;  /* 0x00000019000b7308 */ /* 0x0007620000002400 */
[----:B------:R-:W-:Y:S02]  /*4b10*/  FSEL R154, R154, -INF , !P3 ;  /* 0xff8000009a9a7808 */ /* 0x000fe40005800000 */
[----:B------:R-:W-:-:S02]  /*4b20*/  ISETP.GE.AND P5, PT, R146, R142, PT ;  /* 0x0000008e9200720c */ /* 0x000fc40003fa6270 */
[-C--:B------:R-:W-:Y:S02]  /*4b30*/  ISETP.GE.AND P3, PT, R146, R141.reuse, PT ;  /* 0x0000008d9200720c */ /* 0x080fe40003f66270 */
[----:B------:R-:W-:Y:S01]  /*4b40*/  I2FP.F32.S32 R146, R146 ;  /* 0x0000009200927245 */ /* 0x000fe20000201400 */
[----:B------:R4:W5:Y:S01]  /*4b50*/  MUFU.TANH R37, R28 ;  /* 0x0000001c00257308 */ /* 0x0009620000002400 */
[----:B-1----:R-:W-:Y:S02]  /*4b60*/  I2FP.F32.S32 R30, R34 ;  /* 0x00000022001e7245 */ /* 0x002fe40000201400 */
[----:B------:R-:W-:Y:S01]  /*4b70*/  FSEL R26, R45, -INF , !P1 ;  /* 0xff8000002d1a7808 */ /* 0x000fe20004800000 */
[----:B------:R-:W-:Y:S01]  /*4b80*/  FFMA.FTZ R47, R0, R146, R47 ;  /* 0x00000092002f7223 */ /* 0x000fe2000001002f */
[-C--:B------:R-:W-:Y:S01]  /*4b90*/  ISETP.GE.AND P1, PT, R58, R141.reuse, PT ;  /* 0x0000008d3a00720c */ /* 0x080fe20003f26270 */
[C---:B------:R-:W-:Y:S01]  /*4ba0*/  FFMA.FTZ R49, R0.reuse, R30, R49 ;  /* 0x0000001e00317223 */ /* 0x040fe20000010031 */
[----:B------:R-:W-:Y:S01]  /*4bb0*/  I2FP.F32.S32 R58, R58 ;  /* 0x0000003a003a7245 */ /* 0x000fe20000201400 */
[----:B------:R-:W-:Y:S01]  /*4bc0*/  FFMA.FTZ R75, R0, R30, R75 ;  /* 0x0000001e004b7223 */ /* 0x000fe2000001004b */
[----:B---3--:R-:W-:Y:S01]  /*4bd0*/  FSEL R25, R36, -INF , !P0 ;  /* 0xff80000024197808 */ /* 0x008fe20004000000 */
[----:B------:R-:W-:Y:S01]  /*4be0*/  VIADD R30, R2, 0x41 ;  /* 0x00000041021e7836 */ /* 0x000fe20000000000 */
[----:B------:R-:W-:Y:S01]  /*4bf0*/  ISETP.GE.AND P0, PT, R34, R142, PT ;  /* 0x0000008e2200720c */ /* 0x000fe20003f06270 */
[----:B------:R-:W-:Y:S01]  /*4c00*/  FFMA.FTZ R146, R0, R146, R31 ;  /* 0x0000009200927223 */ /* 0x000fe2000001001f */
[----:B------:R-:W-:Y:S01]  /*4c10*/  ISETP.GE.AND P2, PT, R34, R141, PT ;  /* 0x0000008d2200720c */ /* 0x000fe20003f46270 */
[----:B------:R-:W-:Y:S01]  /*4c20*/  VIADD R34, R2, 0x40 ;  /* 0x0000004002227836 */ /* 0x000fe20000000000 */
[----:B------:R1:W-:Y:S01]  /*4c30*/  MUFU.TANH R31, R22 ;  /* 0x00000016001f7308 */ /* 0x0003e20000002400 */
[----:B------:R-:W-:Y:S01]  /*4c40*/  FFMA.FTZ R151, R0, R58, R5 ;  /* 0x0000003a00977223 */ /* 0x000fe20000010005 */
[----:B----4-:R-:W-:-:S02]  /*4c50*/  VIADD R28, R2, 0x39 ;  /* 0x00000039021c7836 */ /* 0x010fc40000000000 */
[----:B------:R-:W-:Y:S01]  /*4c60*/  FFMA.FTZ R58, R0, R58, R21 ;  /* 0x0000003a003a7223 */ /* 0x000fe20000010015 */
[----:B------:R-:W-:Y:S02]  /*4c70*/  FSEL R67, R47, -INF , !P5 ;  /* 0xff8000002f437808 */ /* 0x000fe40006800000 */
[----:B------:R-:W-:Y:S01]  /*4c80*/  FSEL R146, R146, -INF , !P3 ;  /* 0xff80000092927808 */ /* 0x000fe20005800000 */
[----:B------:R3:W4:Y:S01]  /*4c90*/  MUFU.TANH R5, R24 ;  /* 0x0000001800057308 */ /* 0x0007220000002400 */
[----:B------:R-:W-:Y:S02]  /*4ca0*/  FSEL R149, R49, -INF , !P0 ;  /* 0xff80000031957808 */ /* 0x000fe40004000000 */
[----:B------:R-:W-:Y:S02]  /*4cb0*/  FSEL R138, R75, -INF , !P2 ;  /* 0xff8000004b8a7808 */ /* 0x000fe40005000000 */
[C---:B------:R-:W-:Y:S02]  /*4cc0*/  ISETP.GE.AND P5, PT, R28.reuse, R142, PT ;  /* 0x0000008e1c00720c */ /* 0x040fe40003fa6270 */
[----:B------:R-:W-:Y:S01]  /*4cd0*/  ISETP.GE.AND P3, PT, R28, R141, PT ;  /* 0x0000008d1c00720c */ /* 0x000fe20003f66270 */
[----:B------:R2:W-:Y:S01]  /*4ce0*/  MUFU.TANH R21, R20 ;  /* 0x0000001400157308 */ /* 0x0005e20000002400 */
[----:B-1----:R-:W-:-:S02]  /*4cf0*/  I2FP.F32.S32 R22, R30 ;  /* 0x0000001e00167245 */ /* 0x002fc40000201400 */
[C---:B------:R-:W-:Y:S02]  /*4d00*/  ISETP.GE.AND P0, PT, R30.reuse, R142, PT ;  /* 0x0000008e1e00720c */ /* 0x040fe40003f06270 */
[----:B------:R-:W-:Y:S01]  /*4d10*/  ISETP.GE.AND P2, PT, R30, R141, PT ;  /* 0x0000008d1e00720c */ /* 0x000fe20003f46270 */
[CC--:B------:R-:W-:Y:S01]  /*4d20*/  FFMA.FTZ R57, R0.reuse, R22.reuse, R57 ;  /* 0x0000001600397223 */ /* 0x0c0fe20000010039 */
[----:B------:R-:W-:Y:S01]  /*4d30*/  FFMA.FTZ R93, R0, R22, R93 ;  /* 0x00000016005d7223 */ /* 0x000fe2000001005d */
[----:B------:R-:W-:Y:S01]  /*4d40*/  I2FP.F32.S32 R28, R28 ;  /* 0x0000001c001c7245 */ /* 0x000fe20000201400 */
[----:B------:R1:W4:Y:S01]  /*4d50*/  MUFU.TANH R41, R6 ;  /* 0x0000000600297308 */ /* 0x0003220000002400 */
[----:B---3--:R-:W-:Y:S01]  /*4d60*/  I2FP.F32.S32 R24, R34 ;  /* 0x0000002200187245 */ /* 0x008fe20000201400 */
[----:B------:R-:W-:Y:S01]  /*4d70*/  VIADD R22, R2, 0x49 ;  /* 0x0000004902167836 */ /* 0x000fe20000000000 */
[----:B------:R-:W-:Y:S01]  /*4d80*/  FSEL R145, R57, -INF , !P0 ;  /* 0xff80000039917808 */ /* 0x000fe20004000000 */
[C---:B------:R-:W-:Y:S01]  /*4d90*/  FFMA.FTZ R51, R0.reuse, R28, R51 ;  /* 0x0000001c00337223 */ /* 0x040fe20000010033 */
[----:B------:R-:W-:Y:S01]  /*4da0*/  FSEL R152, R93, -INF , !P2 ;  /* 0xff8000005d987808 */ /* 0x000fe20005000000 */
[CC--:B------:R-:W-:Y:S01]  /*4db0*/  FFMA.FTZ R55, R0.reuse, R24.reuse, R55 ;  /* 0x0000001800377223 */ /* 0x0c0fe20000010037 */
[----:B------:R-:W-:Y:S01]  /*4dc0*/  FFMA.FTZ R61, R0, R24, R61 ;  /* 0x00000018003d7223 */ /* 0x000fe2000001003d */
[----:B--2---:R-:W-:-:S02]  /*4dd0*/  VIADD R20, R2, 0x50 ;  /* 0x0000005002147836 */ /* 0x004fc40000000000 */
[----:B------:R-:W-:Y:S01]  /*4de0*/  FFMA.FTZ R53, R0, R28, R53 ;  /* 0x0000001c00357223 */ /* 0x000fe20000010035 */
[----:B------:R-:W-:Y:S01]  /*4df0*/  VIADD R24, R2, 0x48 ;  /* 0x0000004802187836 */ /* 0x000fe20000000000 */
[----:B------:R-:W-:Y:S01]  /*4e00*/  FSEL R151, R151, -INF , !P4 ;  /* 0xff80000097977808 */ /* 0x000fe20006000000 */
[----:B------:R-:W-:Y:S01]  /*4e10*/  MUFU.TANH R43, R88 ;  /* 0x00000058002b7308 */ /* 0x000fe20000002400 */
[C---:B------:R-:W-:Y:S02]  /*4e20*/  ISETP.GE.AND P0, PT, R20.reuse, R142, PT ;  /* 0x0000008e1400720c */ /* 0x040fe40003f06270 */
[-C--:B------:R-:W-:Y:S02]  /*4e30*/  ISETP.GE.AND P2, PT, R20, R141.reuse, PT ;  /* 0x0000008d1400720c */ /* 0x080fe40003f46270 */
[----:B-1----:R-:W-:Y:S02]  /*4e40*/  I2FP.F32.S32 R6, R24 ;  /* 0x0000001800067245 */ /* 0x002fe40000201400 */
[----:B------:R-:W-:Y:S01]  /*4e50*/  I2FP.F32.S32 R20, R20 ;  /* 0x0000001400147245 */ /* 0x000fe20000201400 */
[----:B------:R-:W-:Y:S01]  /*4e60*/  MUFU.TANH R89, R89 ;  /* 0x0000005900597308 */ /* 0x000fe20000002400 */
[----:B------:R-:W-:Y:S01]  /*4e70*/  FSEL R58, R58, -INF , !P1 ;  /* 0xff8000003a3a7808 */ /* 0x000fe20004800000 */
[----:B------:R-:W-:Y:S01]  /*4e80*/  FFMA.FTZ R59, R0, R6, R59 ;  /* 0x00000006003b7223 */ /* 0x000fe2000001003b */
[----:B------:R-:W-:Y:S01]  /*4e90*/  ISETP.GE.AND P4, PT, R34, R142, PT ;  /* 0x0000008e2200720c */ /* 0x000fe20003f86270 */
[----:B------:R-:W-:Y:S01]  /*4ea0*/  FFMA.FTZ R69, R0, R6, R69 ;  /* 0x0000000600457223 */ /* 0x000fe20000010045 */
[-C--:B------:R-:W-:Y:S01]  /*4eb0*/  ISETP.GE.AND P1, PT, R34, R141.reuse, PT ;  /* 0x0000008d2200720c */ /* 0x080fe20003f26270 */
[CC--:B------:R-:W-:Y:S01]  /*4ec0*/  FFMA.FTZ R73, R0.reuse, R20.reuse, R73 ;  /* 0x0000001400497223 */ /* 0x0c0fe20000010049 */
[----:B------:R-:W-:Y:S01]  /*4ed0*/  FSEL R65, R51, -INF , !P5 ;  /* 0xff80000033417808 */ /* 0x000fe20006800000 */
[----:B------:R-:W-:Y:S01]  /*4ee0*/  FFMA.FTZ R136, R0, R20, R39 ;  /* 0x0000001400887223 */ /* 0x000fe20000010027 */
[----:B------:R-:W-:Y:S01]  /*4ef0*/  FSEL R54, R53, -INF , !P3 ;  /* 0xff80000035367808 */ /* 0x000fe20005800000 */
[----:B------:R-:W-:Y:S01]  /*4f00*/  VIADD R20, R2, 0x51 ;  /* 0x0000005102147836 */ /* 0x000fe20000000000 */
[----:B------:R-:W-:Y:S01]  /*4f10*/  ISETP.GE.AND P5, PT, R24, R142, PT ;  /* 0x0000008e1800720c */ /* 0x000fe20003fa6270 */
[----:B------:R-:W-:Y:S01]  /*4f20*/  VIADD R6, R2, 0x59 ;  /* 0x0000005902067836 */ /* 0x000fe20000000000 */
[----:B------:R-:W-:Y:S01]  /*4f30*/  ISETP.GE.AND P3, PT, R24, R141, PT ;  /* 0x0000008d1800720c */ /* 0x000fe20003f66270 */
[----:B------:R-:W1:Y:S01]  /*4f40*/  MUFU.TANH R39, R84 ;  /* 0x0000005400277308 */ /* 0x000e620000002400 */
[----:B------:R-:W-:Y:S01]  /*4f50*/  FSEL R147, R55, -INF , !P4 ;  /* 0xff80000037937808 */ /* 0x000fe20006000000 */
[----:B------:R-:W-:Y:S01]  /*4f60*/  VIADD R24, R2, 0x69 ;  /* 0x0000006902187836 */ /* 0x000fe20000000000 */
[----:B------:R-:W-:-:S02]  /*4f70*/  FSEL R144, R61, -INF , !P1 ;  /* 0xff8000003d907808 */ /* 0x000fc40004800000 */
[C---:B------:R-:W-:Y:S02]  /*4f80*/  ISETP.GE.AND P4, PT, R22.reuse, R142, PT ;  /* 0x0000008e1600720c */ /* 0x040fe40003f86270 */
[-C--:B------:R-:W-:Y:S01]  /*4f90*/  ISETP.GE.AND P1, PT, R22, R141.reuse, PT ;  /* 0x0000008d1600720c */ /* 0x080fe20003f26270 */
[----:B------:R-:W-:Y:S01]  /*4fa0*/  MUFU.TANH R45, R90 ;  /* 0x0000005a002d7308 */ /* 0x000fe20000002400 */
[----:B------:R-:W-:Y:S02]  /*4fb0*/  I2FP.F32.S32 R22, R22 ;  /* 0x0000001600167245 */ /* 0x000fe40000201400 */
[----:B------:R-:W-:Y:S02]  /*4fc0*/  FSEL R139, R59, -INF , !P5 ;  /* 0xff8000003b8b7808 */ /* 0x000fe40006800000 */
[----:B------:R-:W-:Y:S01]  /*4fd0*/  FSEL R150, R69, -INF , !P3 ;  /* 0xff80000045967808 */ /* 0x000fe20005800000 */
[----:B------:R-:W-:Y:S01]  /*4fe0*/  FFMA.FTZ R63, R0, R22, R63 ;  /* 0x00000016003f7223 */ /* 0x000fe2000001003f */
[----:B------:R-:W-:Y:S01]  /*4ff0*/  ISETP.GE.AND P5, PT, R20, R142, PT ;  /* 0x0000008e1400720c */ /* 0x000fe20003fa6270 */
[----:B------:R-:W-:Y:S01]  /*5000*/  FFMA.FTZ R71, R0, R22, R71 ;  /* 0x0000001600477223 */ /* 0x000fe20000010047 */
[----:B------:R-:W-:Y:S01]  /*5010*/  ISETP.GE.AND P3, PT, R20, R141, PT ;  /* 0x0000008d1400720c */ /* 0x000fe20003f66270 */
[----:B------:R-:W-:Y:S01]  /*5020*/  VIADD R22, R2, 0x58 ;  /* 0x0000005802167836 */ /* 0x000fe20000000000 */
[----:B------:R-:W-:Y:S01]  /*5030*/  I2FP.F32.S32 R20, R20 ;  /* 0x0000001400147245 */ /* 0x000fe20000201400 */
[----:B------:R-:W-:Y:S01]  /*5040*/  MUFU.TANH R91, R91 ;  /* 0x0000005b005b7308 */ /* 0x000fe20000002400 */
[----:B------:R-:W-:-:S02]  /*5050*/  FSEL R135, R73, -INF , !P0 ;  /* 0xff80000049877808 */ /* 0x000fc40004000000 */
[----:B------:R-:W-:Y:S01]  /*5060*/  FSEL R136, R136, -INF , !P2 ;  /* 0xff80000088887808 */ /* 0x000fe20005000000 */
[----:B-----5:R-:W-:Y:S01]  /*5070*/  FFMA.FTZ R133, R0, R20, R11 ;  /* 0x0000001400857223 */ /* 0x020fe2000001000b */
[----:B------:R-:W-:Y:S01]  /*5080*/  ISETP.GE.AND P0, PT, R6, R142, PT ;  /* 0x0000008e0600720c */ /* 0x000fe20003f06270 */
[----:B------:R-:W-:Y:S01]  /*5090*/  FFMA.FTZ R37, R0, R20, R37 ;  /* 0x0000001400257223 */ /* 0x000fe20000010025 */
[-C--:B------:R-:W-:Y:S01]  /*50a0*/  ISETP.GE.AND P2, PT, R6, R141.reuse, PT ;  /* 0x0000008d0600720c */ /* 0x080fe20003f46270 */
[----:B------:R-:W2:Y:S01]  /*50b0*/  MUFU.TANH R11, R86 ;  /* 0x00000056000b7308 */ /* 0x000ea20000002400 */
[----:B------:R-:W-:Y:S01]  /*50c0*/  I2FP.F32.S32 R6, R6 ;  /* 0x0000000600067245 */ /* 0x000fe20000201400 */
[----:B------:R-:W-:Y:S01]  /*50d0*/  VIADD R20, R2, 0x61 ;  /* 0x0000006102147836 */ /* 0x000fe20000000000 */
[----:B------:R-:W-:Y:S02]  /*50e0*/  FSEL R137, R63, -INF , !P4 ;  /* 0xff8000003f897808 */ /* 0x000fe40006000000 */
[----:B------:R-:W-:Y:S01]  /*50f0*/  FSEL R148, R71, -INF , !P1 ;  /* 0xff80000047947808 */ /* 0x000fe20004800000 */
[----:B----4-:R-:W-:Y:S01]  /*5100*/  FFMA.FTZ R129, R0, R6, R5 ;  /* 0x0000000600817223 */ /* 0x010fe20000010005 */
[----:B------:R-:W-:Y:S01]  /*5110*/  ISETP.GE.AND P4, PT, R22, R142, PT ;  /* 0x0000008e1600720c */ /* 0x000fe20003f86270 */
[----:B------:R-:W-:Y:S01]  /*5120*/  FFMA.FTZ R41, R0, R6, R41 ;  /* 0x0000000600297223 */ /* 0x000fe20000010029 */
[----:B------:R-:W-:Y:S01]  /*5130*/  ISETP.GE.AND P1, PT, R22, R141, PT ;  /* 0x0000008d1600720c */ /* 0x000fe20003f26270 */
[----:B------:R-:W-:Y:S01]  /*5140*/  VIADD R6, R2, 0x68 ;  /* 0x0000006802067836 */ /* 0x000fe20000000000 */
[----:B------:R-:W-:Y:S01]  /*5150*/  I2FP.F32.S32 R22, R22 ;  /* 0x0000001600167245 */ /* 0x000fe20000201400 */
[----:B------:R-:W3:Y:S01]  /*5160*/  MUFU.TANH R81, R81 ;  /* 0x0000005100517308 */ /* 0x000ee20000002400 */
[----:B------:R-:W-:-:S02]  /*5170*/  FSEL R129, R129, -INF , !P0 ;  /* 0xff80000081817808 */ /* 0x000fc40004000000 */
[----:B------:R-:W-:Y:S01]  /*5180*/  FSEL R64, R41, -INF , !P2 ;  /* 0xff80000029407808 */ /* 0x000fe20005000000 */
[CC--:B------:R-:W-:Y:S01]  /*5190*/  FFMA.FTZ R31, R0.reuse, R22.reuse, R31 ;  /* 0x00000016001f7223 */ /* 0x0c0fe2000001001f */
[----:B------:R-:W-:Y:S01]  /*51a0*/  FFMA.FTZ R21, R0, R22, R21 ;  /* 0x0000001600157223 */ /* 0x000fe20000010015 */
[----:B------:R-:W-:Y:S01]  /*51b0*/  VIADD R22, R2, 0x60 ;  /* 0x0000006002167836 */ /* 0x000fe20000000000 */
[C---:B------:R-:W-:Y:S01]  /*51c0*/  ISETP.GE.AND P0, PT, R6.reuse, R142, PT ;  /* 0x0000008e0600720c */ /* 0x040fe20003f06270 */
[----:B------:R-:W-:Y:S01]  /*51d0*/  MUFU.TANH R85, R85 ;  /* 0x0000005500557308 */ /* 0x000fe20000002400 */
[----:B------:R-:W-:Y:S02]  /*51e0*/  ISETP.GE.AND P2, PT, R6, R141, PT ;  /* 0x0000008d0600720c */ /* 0x000fe40003f46270 */
[----:B------:R-:W-:Y:S02]  /*51f0*/  I2FP.F32.S32 R6, R6 ;  /* 0x0000000600067245 */ /* 0x000fe40000201400 */
[----:B------:R-:W-:-:S02]  /*5200*/  FSEL R133, R133, -INF , !P5 ;  /* 0xff80000085857808 */ /* 0x000fc40006800000 */
[----:B------:R-:W-:Y:S01]  /*5210*/  FSEL R134, R37, -INF , !P3 ;  /* 0xff80000025867808 */ /* 0x000fe20005800000 */
[----:B------:R-:W-:Y:S01]  /*5220*/  MUFU.TANH R87, R87 ;  /* 0x0000005700577308 */ /* 0x000fe20000002400 */
[----:B------:R-:W-:Y:S01]  /*5230*/  FSEL R131, R31, -INF , !P4 ;  /* 0xff8000001f837808 */ /* 0x000fe20006000000 */
[CC--:B-1----:R-:W-:Y:S01]  /*5240*/  FFMA.FTZ R39, R0.reuse, R6.reuse, R39 ;  /* 0x0000000600277223 */ /* 0x0c2fe20000010027 */
[----:B------:R-:W-:Y:S01]  /*5250*/  FSEL R132, R21, -INF , !P1 ;  /* 0xff80000015847808 */ /* 0x000fe20004800000 */
[----:B--2---:R-:W-:Y:S01]  /*5260*/  FFMA.FTZ R11, R0, R6, R11 ;  /* 0x00000006000b7223 */ /* 0x004fe2000001000b */
[-C--:B------:R-:W-:Y:S01]  /*5270*/  ISETP.GE.AND P5, PT, R22, R142.reuse, PT ;  /* 0x0000008e1600720c */ /* 0x080fe20003fa6270 */
[----:B------:R-:W-:Y:S01]  /*5280*/  VIADD R6, R2, 0x71 ;  /* 0x0000007102067836 */ /* 0x000fe20000000000 */
[-C--:B------:R-:W-:Y:S01]  /*5290*/  ISETP.GE.AND P3, PT, R22, R141.reuse, PT ;  /* 0x0000008d1600720c */ /* 0x080fe20003f66270 */
[----:B------:R-:W-:Y:S01]  /*52a0*/  MUFU.TANH R5, R80 ;  /* 0x0000005000057308 */ /* 0x000fe20000002400 */
[C---:B------:R-:W-:Y:S01]  /*52b0*/  ISETP.GE.AND P4, PT, R20.reuse, R142, PT ;  /* 0x0000008e1400720c */ /* 0x040fe20003f86270 */
[----:B------:R-:W-:Y:S01]  /*52c0*/  BAR.SYNC.DEFER_BLOCKING 0x0 ;  /* 0x0000000000007b1d */ /* 0x000fe20000010000 */
[----:B------:R-:W-:-:S02]  /*52d0*/  ISETP.GE.AND P1, PT, R20, R141, PT ;  /* 0x0000008d1400720c */ /* 0x000fc40003f26270 */
[----:B------:R-:W-:Y:S02]  /*52e0*/  I2FP.F32.S32 R22, R22 ;  /* 0x0000001600167245 */ /* 0x000fe40000201400 */
[----:B------:R-:W-:Y:S01]  /*52f0*/  I2FP.F32.S32 R20, R20 ;  /* 0x0000001400147245 */ /* 0x000fe20000201400 */
        /* <DEDUP_REMOVED lines=8> */
[----:B------:R-:W1:Y:S01]  /*5380*/  MUFU.TANH R83, R83 ;  /* 0x0000005300537308 */ /* 0x000e620000002400 */
[----:B------:R-:W-:-:S02]  /*5390*/  ISETP.GE.AND P0, PT, R6, R142, PT ;  /* 0x0000008e0600720c */ /* 0x000fc40003f06270 */
[----:B------:R-:W-:Y:S02]  /*53a0*/  ISETP.GE.AND P2, PT, R6, R141, PT ;  /* 0x0000008d0600720c */ /* 0x000fe40003f46270 */
[----:B------:R-:W-:Y:S02]  /*53b0*/  I2FP.F32.S32 R6, R6 ;  /* 0x0000000600067245 */ /* 0x000fe40000201400 */
[----:B------:R-:W-:Y:S01]  /*53c0*/  FSEL R59, R43, -INF , !P5 ;  /* 0xff8000002b3b7808 */ /* 0x000fe20006800000 */
[----:B------:R-:W2:Y:S01]  /*53d0*/  MUFU.TANH R77, R77 ;  /* 0x0000004d004d7308 */ /* 0x000ea20000002400 */
[----:B------:R-:W-:Y:S01]  /*53e0*/  FSEL R52, R45, -INF , !P3 ;  /* 0xff8000002d347808 */ /* 0x000fe20005800000 */
[----:B---3--:R-:W-:Y:S01]  /*53f0*/  FFMA.FTZ R48, R0, R6, R81 ;  /* 0x0000000600307223 */ /* 0x008fe20000010051 */
[----:B------:R-:W-:Y:S02]  /*5400*/  FSEL R57, R57, -INF , !P4 ;  /* 0xff80000039397808 */ /* 0x000fe40006000000 */
[----:B------:R-:W-:-:S02]  /*5410*/  FSEL R46, R46, -INF , !P1 ;  /* 0xff8000002e2e7808 */ /* 0x000fc40004800000 */
[C---:B------:R-:W-:Y:S01]  /*5420*/  ISETP.GE.AND P5, PT, R24.reuse, R142, PT ;  /* 0x0000008e1800720c */ /* 0x040fe20003fa6270 */
[----:B------:R-:W3:Y:S01]  /*5430*/  MUFU.TANH R79, R79 ;  /* 0x0000004f004f7308 */ /* 0x000ee20000002400 */
[-C--:B------:R-:W-:Y:S01]  /*5440*/  ISETP.GE.AND P3, PT, R24, R141.reuse, PT ;  /* 0x0000008d1800720c */ /* 0x080fe20003f66270 */
[----:B-1----:R-:W-:Y:S01]  /*5450*/  FFMA.FTZ R39, R0, R6, R83 ;  /* 0x0000000600277223 */ /* 0x002fe20000010053 */
[----:B------:R-:W-:Y:S01]  /*5460*/  ISETP.GE.AND P4, PT, R20, R142, PT ;  /* 0x0000008e1400720c */ /* 0x000fe20003f86270 */
[----:B------:R-:W-:Y:S01]  /*5470*/  VIADD R6, R2, 0x79 ;  /* 0x0000007902067836 */ /* 0x000fe20000000000 */
[----:B------:R-:W-:Y:S02]  /*5480*/  ISETP.GE.AND P1, PT, R20, R141, PT ;  /* 0x0000008d1400720c */ /* 0x000fe40003f26270 */
[----:B------:R-:W-:Y:S02]  /*5490*/  I2FP.F32.S32 R24, R24 ;  /* 0x0000001800187245 */ /* 0x000fe40000201400 */
[----:B------:R-:W-:-:S02]  /*54a0*/  I2FP.F32.S32 R20, R20 ;  /* 0x0000001400147245 */ /* 0x000fc40000201400 */
[----:B------:R-:W-:Y:S01]  /*54b0*/  FSEL R48, R48, -INF , !P0 ;  /* 0xff80000030307808 */ /* 0x000fe20004000000 */
[CC--:B------:R-:W-:Y:S01]  /*54c0*/  FFMA.FTZ R53, R0.reuse, R24.reuse, R85 ;  /* 0x0000001800357223 */ /* 0x0c0fe20000010055 */
[C---:B------:R-:W-:Y:S01]  /*54d0*/  FFMA.FTZ R87, R0.reuse, R24, R87 ;  /* 0x0000001800577223 */ /* 0x040fe20000010057 */
[CC--:B------:R-:W-:Y:S01]  /*54e0*/  FFMA.FTZ R5, R0.reuse, R20.reuse, R5 ;  /* 0x0000001400057223 */ /* 0x0c0fe20000010005 */
[----:B------:R-:W-:Y:S01]  /*54f0*/  FFMA.FTZ R21, R0, R20, R21 ;  /* 0x0000001400157223 */ /* 0x000fe20000010015 */
[----:B------:R-:W-:Y:S02]  /*5500*/  ISETP.GT.AND P0, PT, R124, R167, PT ;  /* 0x000000a77c00720c */ /* 0x000fe40003f04270 */
[----:B------:R-:W-:Y:S02]  /*5510*/  FSEL R53, R53, -INF , !P5 ;  /* 0xff80000035357808 */ /* 0x000fe40006800000 */
[----:B------:R-:W-:Y:S02]  /*5520*/  FSEL R20, R87, -INF , !P3 ;  /* 0xff80000057147808 */ /* 0x000fe40005800000 */
[----:B------:R-:W-:-:S02]  /*5530*/  FSEL R47, R5, -INF , !P4 ;  /* 0xff800000052f7808 */ /* 0x000fc40006000000 */
[----:B------:R-:W-:Y:S02]  /*5540*/  FSEL R40, R21, -INF , !P1 ;  /* 0xff80000015287808 */ /* 0x000fe40004800000 */
[CC--:B------:R-:W-:Y:S02]  /*5550*/  ISETP.GE.AND P5, PT, R2.reuse, R142.reuse, PT ;  /* 0x0000008e0200720c */ /* 0x0c0fe40003fa6270 */
[-C--:B------:R-:W-:Y:S02]  /*5560*/  ISETP.GE.AND P3, PT, R2, R141.reuse, PT ;  /* 0x0000008d0200720c */ /* 0x080fe40003f66270 */
[C---:B------:R-:W-:Y:S02]  /*5570*/  ISETP.GE.AND P4, PT, R6.reuse, R142, PT ;  /* 0x0000008e0600720c */ /* 0x040fe40003f86270 */
[----:B------:R-:W-:Y:S02]  /*5580*/  ISETP.GE.AND P1, PT, R6, R141, PT ;  /* 0x0000008d0600720c */ /* 0x000fe40003f26270 */
[----:B------:R-:W-:-:S02]  /*5590*/  I2FP.F32.S32 R2, R2 ;  /* 0x0000000200027245 */ /* 0x000fc40000201400 */
[----:B------:R-:W-:Y:S02]  /*55a0*/  I2FP.F32.S32 R6, R6 ;  /* 0x0000000600067245 */ /* 0x000fe40000201400 */
[----:B------:R-:W-:Y:S01]  /*55b0*/  FSEL R39, R39, -INF , !P2 ;  /* 0xff80000027277808 */ /* 0x000fe20005000000 */
[CC--:B------:R-:W-:Y:S01]  /*55c0*/  FFMA.FTZ R5, R0.reuse, R2.reuse, R97 ;  /* 0x0000000200057223 */ /* 0x0c0fe20000010061 */
[C---:B------:R-:W-:Y:S01]  /*55d0*/  FFMA.FTZ R3, R0.reuse, R2, R3 ;  /* 0x0000000200037223 */ /* 0x040fe20000010003 */
[CC--:B--2---:R-:W-:Y:S01]  /*55e0*/  FFMA.FTZ R21, R0.reuse, R6.reuse, R77 ;  /* 0x0000000600157223 */ /* 0x0c4fe2000001004d */
[----:B---3--:R-:W-:Y:S02]  /*55f0*/  FFMA.FTZ R37, R0, R6, R79 ;  /* 0x0000000600257223 */ /* 0x008fe4000001004f */
[----:B------:R-:W-:Y:S02]  /*5600*/  FSEL R5, R5, -INF , !P5 ;  /* 0xff80000005057808 */ /* 0x000fe40006800000 */
[----:B------:R-:W-:-:S02]  /*5610*/  FSEL R6, R3, -INF , !P3 ;  /* 0xff80000003067808 */ /* 0x000fc40005800000 */
        /* <DEDUP_REMOVED lines=14> */
.L_x_2411:
        /* <DEDUP_REMOVED lines=59> */
.L_x_2412:
        /* <DEDUP_REMOVED lines=76> */
.L_x_2414:
[----:B------:R3:W-:Y:S02]  /*5f70*/  STS.128 [R175+0x8800], RZ ;  /* 0x008800ffaf007388 */ /* 0x0007e40000000c00 */
.L_x_2415:
[----:B------:R-:W-:Y:S05]  /*5f80*/  BSYNC.RECONVERGENT B0 ;  /* 0x0000000000007941 */ /* 0x000fea0003800200 */
.L_x_2413:
[----:B------:R-:W0:Y:S02]  /*5f90*/  LDGDEPBAR ;  /* 0x00000000000079af */ /* 0x000e240000000000 */
.L_x_2410:
        /* <DEDUP_REMOVED lines=27> */
[----:B------:R-:W-:-:S04]  /*6150*/  FMNMX3.FTZ R2, R2, R53, R47, !PT ;  /* 0x0000003502027276 */ /* 0x000fc8000781002f */
[----:B------:R-:W-:-:S04]  /*6160*/  FMNMX3.FTZ R2, R2, R48, R23, !PT ;  /* 0x0000003002027276 */ /* 0x000fc80007810017 */
[----:B-1----:R-:W-:Y:S02]  /*6170*/  FMNMX.FTZ R31, R21, R2, !PT ;  /* 0x00000002151f7209 */ /* 0x002fe40007810000 */
[----:B------:R-:W-:-:S03]  /*6180*/  FMNMX3.FTZ R2, R11, R20, R40, !PT ;  /* 0x000000140b027276 */ /* 0x000fc60007810028 */
[----:B------:R-:W1:Y:S01]  /*6190*/  SHFL.BFLY PT, R24, R31, 0x2, 0x1f ;  /* 0x0c401f001f187f89 */ /* 0x000e6200000e0000 */
[----:B------:R-:W-:-:S04]  /*61a0*/  FMNMX3.FTZ R2, R2, R39, R38, !PT ;  /* 0x0000002702027276 */ /* 0x000fc80007810026 */
[----:B------:R-:W-:-:S05]  /*61b0*/  FMNMX.FTZ R11, R37, R2, !PT ;  /* 0x00000002250b7209 */ /* 0x000fca0007810000 */
[----:B------:R-:W-:Y:S01]  /*61c0*/  SHFL.BFLY PT, R2, R11, 0x2, 0x1f ;  /* 0x0c401f000b027f89 */ /* 0x000fe200000e0000 */
[----:B-1----:R-:W-:-:S05]  /*61d0*/  FMNMX.FTZ R24, R31, R24, !PT ;  /* 0x000000181f187209 */ /* 0x002fca0007810000 */
[----:B------:R-:W1:Y:S02]  /*61e0*/  SHFL.BFLY PT, R3, R24, 0x1, 0x1f ;  /* 0x0c201f0018037f89 */ /* 0x000e6400000e0000 */
[----:B-1----:R-:W-:-:S04]  /*61f0*/  FMNMX.FTZ R3, R24, R3, !PT ;  /* 0x0000000318037209 */ /* 0x002fc80007810000 */
[C---:B------:R-:W-:Y:S01]  /*6200*/  FSETP.NEU.FTZ.AND P0, PT, R3.reuse, -INF , PT ;  /* 0xff8000000300780b */ /* 0x040fe20003f1d000 */
[----:B--2---:R-:W-:-:S05]  /*6210*/  FMUL.FTZ R50, R3, UR6 ;  /* 0x0000000603327c20 */ /* 0x004fca0008410000 */
[----:B------:R-:W-:-:S05]  /*6220*/  FSEL R50, R50, RZ, P0 ;  /* 0x000000ff32327208 */ /* 0x000fca0000000000 */
[--C-:B------:R-:W-:Y:S01]  /*6230*/  FFMA.FTZ R126, R5, UR6, -R50.reuse ;  /* 0x00000006057e7c23 */ /* 0x100fe20008010832 */
[----:B------:R-:W-:Y:S01]  /*6240*/  FMNMX.FTZ R5, R11, R2, !PT ;  /* 0x000000020b057209 */ /* 0x000fe20007810000 */
        /* <DEDUP_REMOVED lines=20> */
[----:B------:R-:W-:Y:S01]  /*6390*/  FFMA.FTZ R188, R21, UR6, -R50 ;  /* 0x0000000615bc7c23 */ /* 0x000fe20008010832 */
[----:B------:R-:W-:Y:S01]  /*63a0*/  MUFU.EX2 R66, R66 ;  /* 0x0000004200427308 */ /* 0x000fe20000000800 */
[----:B-1----:R-:W-:-:S07]  /*63b0*/  FMNMX.FTZ R2, R5, R2, !PT ;  /* 0x0000000205027209 */ /* 0x002fce0007810000 */
[----:B------:R-:W1:Y:S01]  /*63c0*/  MUFU.EX2 R49, R49 ;  /* 0x0000003100317308 */ /* 0x000e620000000800 */
[----:B------:R-:W-:Y:S02]  /*63d0*/  SHF.L.U32 R5, R111, 0x8, RZ ;  /* 0x000000086f057819 */ /* 0x000fe400000006ff */
[C---:B------:R-:W-:Y:S01]  /*63e0*/  FSETP.NEU.FTZ.AND P0, PT, R2.reuse, -INF , PT ;  /* 0xff8000000200780b */ /* 0x040fe20003f1d000 */
[----:B------:R-:W-:Y:S01]  /*63f0*/  FMUL.FTZ R41, R2, UR6 ;  /* 0x0000000602297c20 */ /* 0x000fe20008410000 */
[----:B------:R-:W-:Y:S02]  /*6400*/  LOP3.LUT R5, R5, 0x100, RZ, 0xc0, !PT ;  /* 0x0000010005057812 */ /* 0x000fe400078ec0ff */
[----:B--2---:R-:W-:Y:S01]  /*6410*/  F2FP.BF16.F32.PACK_AB R68, R125, R126 ;  /* 0x0000007e7d44723e */ /* 0x004fe200000010ff */
[----:B------:R-:W-:Y:S01]  /*6420*/  MUFU.EX2 R43, R43 ;  /* 0x0000002b002b7308 */ /* 0x000fe20000000800 */
[----:B------:R-:W-:Y:S01]  /*6430*/  LOP3.LUT R110, R5, 0x20, R110, 0xf8, !PT ;  /* 0x00000020056e7812 */ /* 0x000fe200078ef86e */
[----:B------:R-:W-:Y:S01]  /*6440*/  FADD.FTZ R125, R126, R125 ;  /* 0x0000007d7e7d7221 */ /* 0x000fe20000010000 */
[----:B------:R-:W-:Y:S01]  /*6450*/  FSEL R41, R41, RZ, P0 ;  /* 0x000000ff29297208 */ /* 0x000fe20000000000 */
[--C-:B------:R-:W-:Y:S01]  /*6460*/  FFMA.FTZ R126, R59, UR6, -R50.reuse ;  /* 0x000000063b7e7c23 */ /* 0x100fe20008010832 */
[----:B------:R-:W-:Y:S01]  /*6470*/  IADD3 R119, PT, PT, R109, R110, RZ ;  /* 0x0000006e6d777210 */ /* 0x000fe20007ffe0ff */
[--C-:B------:R-:W-:Y:S01]  /*6480*/  FFMA.FTZ R59, R23, UR6, -R50.reuse ;  /* 0x00000006173b7c23 */ /* 0x100fe20008010832 */
[----:B------:R-:W-:Y:S01]  /*6490*/  ISETP.GT.AND P0, PT, R124, R167, PT ;  /* 0x000000a77c00720c */ /* 0x000fe20003f04270 */
[--C-:B------:R-:W-:Y:S01]  /*64a0*/  FFMA.FTZ R127, R6, UR6, -R41.reuse ;  /* 0x00000006067f7c23 */ /* 0x100fe20008010829 */
[----:B------:R-:W-:Y:S01]  /*64b0*/  LEA R119, R119, UR4, 0x1 ;  /* 0x0000000477777c11 */ /* 0x000fe2000f8e08ff */
        /* <DEDUP_REMOVED lines=8> */
[----:B------:R-:W-:Y:S01]  /*6540*/  LDSM.16.MT88.4 R8, [R119+0x9400] ;  /* 0x009400007708783b */ /* 0x000fe20000004200 */
[--C-:B------:R-:W-:Y:S01]  /*6550*/  FFMA.FTZ R31, R12, UR6, -R41.reuse ;  /* 0x000000060c1f7c23 */ /* 0x100fe20008010829 */
[----:B-1----:R-:W-:Y:S01]  /*6560*/  F2FP.BF16.F32.PACK_AB R70, R49, R66 ;  /* 0x000000423146723e */ /* 0x002fe200000010ff */
[--C-:B------:R-:W-:Y:S01]  /*6570*/  FFMA.FTZ R32, R32, UR6, -R41.reuse ;  /* 0x0000000620207c23 */ /* 0x100fe20008010829 */
[----:B------:R-:W-:Y:S01]  /*6580*/  IADD3 R24, PT, PT, R108, R119, RZ ;  /* 0x000000776c187210 */ /* 0x000fe20007ffe0ff */
[----:B------:R-:W1:Y:S01]  /*6590*/  MUFU.EX2 R130, R130 ;  /* 0x0000008200827308 */ /* 0x000e620000000800 */
[----:B------:R-:W-:Y:S01]  /*65a0*/  LDSM.16.MT88.4 R92, [R119+0xb000] ;  /* 0x00b00000775c783b */ /* 0x000fe20000004200 */
[--C-:B------:R-:W-:Y:S01]  /*65b0*/  FFMA.FTZ R29, R154, UR6, -R41.reuse ;  /* 0x000000069a1d7c23 */ /* 0x100fe20008010829 */
[--C-:B------:R-:W-:Y:S01]  /*65c0*/  FFMA.FTZ R26, R26, UR6, -R41.reuse ;  /* 0x000000061a1a7c23 */ /* 0x100fe20008010829 */
[--C-:B------:R-:W-:Y:S01]  /*65d0*/  FFMA.FTZ R25, R56, UR6, -R41.reuse ;  /* 0x0000000638197c23 */ /* 0x100fe20008010829 */
[----:B------:R-:W4:Y:S01]  /*65e0*/  LDSM.16.MT88.4 R84, [R24+0xb000] ;  /* 0x00b000001854783b */ /* 0x000f220000004200 */
[--C-:B------:R-:W-:Y:S01]  /*65f0*/  FFMA.FTZ R56, R65, UR6, -R50.reuse ;  /* 0x0000000641387c23 */ /* 0x100fe20008010832 */
[--C-:B------:R-:W-:Y:S01]  /*6600*/  FFMA.FTZ R65, R146, UR6, -R41.reuse ;  /* 0x0000000692417c23 */ /* 0x100fe20008010829 */
[----:B------:R-:W-:Y:S01]  /*6610*/  MUFU.EX2 R128, R128 ;  /* 0x0000008000807308 */ /* 0x000fe20000000800 */
[----:B------:R-:W-:Y:S01]  /*6620*/  LDSM.16.MT88.4 R12, [R119+0xb400] ;  /* 0x00b40000770c783b */ /* 0x000fe20000004200 */
[--C-:B------:R-:W-:Y:S01]  /*6630*/  FFMA.FTZ R58, R58, UR6, -R41.reuse ;  /* 0x000000063a3a7c23 */ /* 0x100fe20008010829 */
[--C-:B------:R-:W-:Y:S01]  /*6640*/  FFMA.FTZ R54, R54, UR6, -R41.reuse ;  /* 0x0000000636367c23 */ /* 0x100fe20008010829 */
[--C-:B------:R-:W-:Y:S01]  /*6650*/  FFMA.FTZ R146, R145, UR6, -R50.reuse ;  /* 0x0000000691927c23 */ /* 0x100fe20008010832 */
[----:B------:R-:W5:Y:S01]  /*6660*/  LDSM.16.MT88.4 R100, [R24+0x9000] ;  /* 0x009000001864783b */ /* 0x000f620000004200 */
[----:B------:R-:W-:Y:S01]  /*6670*/  FFMA.FTZ R145, R139, UR6, -R50 ;  /* 0x000000068b917c23 */ /* 0x000fe20008010832 */
[--C-:B------:R-:W-:Y:S01]  /*6680*/  FFMA.FTZ R144, R144, UR6, -R41.reuse ;  /* 0x0000000690907c23 */ /* 0x100fe20008010829 */
[----:B------:R-:W3:Y:S01]  /*6690*/  MUFU.EX2 R51, R51 ;  /* 0x0000003300337308 */ /* 0x000ee20000000800 */
[----:B-1----:R-:W-:Y:S01]  /*66a0*/  F2FP.BF16.F32.PACK_AB R69, R130, R127 ;  /* 0x0000007f8245723e */ /* 0x002fe200000010ff */
[----:B------:R-:W1:Y:S01]  /*66b0*/  LDSM.16.MT88.4 R76, [R119+0xd000] ;  /* 0x00d00000774c783b */ /* 0x000e620000004200 */
[--C-:B------:R-:W-:Y:S01]  /*66c0*/  FFMA.FTZ R139, R152, UR6, -R41.reuse ;  /* 0x00000006988b7c23 */ /* 0x100fe20008010829 */
[--C-:B------:R-:W-:Y:S01]  /*66d0*/  FFMA.FTZ R134, R134, UR6, -R41.reuse ;  /* 0x0000000686867c23 */ /* 0x100fe20008010829 */
[----:B------:R-:W-:Y:S01]  /*66e0*/  FFMA.FTZ R64, R64, UR6, -R41 ;  /* 0x0000000640407c23 */ /* 0x000fe20008010829 */
[----:B------:R-:W-:Y:S01]  /*66f0*/  LDSM.16.MT88.4 R16, [R24+0xd000] ;  /* 0x00d000001810783b */ /* 0x000fe20000004200 */
[----:B------:R-:W-:Y:S01]  /*6700*/  FADD.FTZ R127, R127, R130 ;  /* 0x000000827f7f7221 */ /* 0x000fe20000010000 */
[----:B------:R-:W2:Y:S01]  /*6710*/  MUFU.EX2 R42, R42 ;  /* 0x0000002a002a7308 */ /* 0x000ea20000000800 */
[----:B------:R-:W-:Y:S01]  /*6720*/  FADD.FTZ R130, R66, R125 ;  /* 0x0000007d42827221 */ /* 0x000fe20000010000 */
[----:B------:R-:W-:Y:S01]  /*6730*/  LDSM.16.MT88.4 R60, [R24+0x9400] ;  /* 0x00940000183c783b */ /* 0x000fe20000004200 */
[----:B------:R-:W-:Y:S01]  /*6740*/  FFMA.FTZ R66, R55, UR6, -R50 ;  /* 0x0000000637427c23 */ /* 0x000fe20008010832 */
[--C-:B------:R-:W-:Y:S01]  /*6750*/  FFMA.FTZ R55, R46, UR6, -R41.reuse ;  /* 0x000000062e377c23 */ /* 0x100fe20008010829 */
[--C-:B------:R-:W-:Y:S01]  /*6760*/  FFMA.FTZ R52, R52, UR6, -R41.reuse ;  /* 0x0000000634347c23 */ /* 0x100fe20008010829 */
[----:B------:R-:W-:Y:S01]  /*6770*/  FFMA.FTZ R46, R22, UR6, -R41 ;  /* 0x00000006162e7c23 */ /* 0x000fe20008010829 */
[----:B------:R-:W-:Y:S01]  /*6780*/  FADD.FTZ R130, R49, R130 ;  /* 0x0000008231827221 */ /* 0x000fe20000010000 */
[----:B------:R-:W-:Y:S01]  /*6790*/  MUFU.EX2 R35, R35 ;  /* 0x0000002300237308 */ /* 0x000fe20000000800 */
[----:B---3--:R-:W-:Y:S01]  /*67a0*/  F2FP.BF16.F32.PACK_AB R71, R51, R128 ;  /* 0x000000803347723e */ /* 0x008fe200000010ff */
[----:B------:R-:W-:Y:S01]  /*67b0*/  FADD.FTZ R128, R128, R127 ;  /* 0x0000007f80807221 */ /* 0x000fe20000010000 */
[--C-:B------:R-:W-:Y:S01]  /*67c0*/  FFMA.FTZ R127, R47, UR6, -R50.reuse ;  /* 0x000000062f7f7c23 */ /* 0x100fe20008010832 */
[----:B------:R-:W-:Y:S01]  /*67d0*/  FFMA.FTZ R125, R48, UR6, -R50 ;  /* 0x00000006307d7c23 */ /* 0x000fe20008010832 */
[--C-:B------:R-:W-:Y:S01]  /*67e0*/  FFMA.FTZ R40, R40, UR6, -R41.reuse ;  /* 0x0000000628287c23 */ /* 0x100fe20008010829 */
[----:B------:R-:W-:Y:S01]  /*67f0*/  FADD.FTZ R128, R51, R128 ;  /* 0x0000008033807221 */ /* 0x000fe20000010000 */
[--C-:B------:R-:W-:Y:S01]  /*6800*/  FFMA.FTZ R189, R37, UR6, -R41.reuse ;  /* 0x0000000625bd7c23 */ /* 0x100fe20008010829 */
[----:B------:R-:W3:Y:S01]  /*6810*/  MUFU.EX2 R34, R34 ;  /* 0x0000002200227308 */ /* 0x000ee20000000800 */
[----:B--2---:R-:W-:Y:S01]  /*6820*/  HMMA.16816.F32.BF16 R112, R68, R4, RZ ;  /* 0x000000044470723c */ /* 0x004fe200000418ff */
[----:B------:R-:W-:Y:S01]  /*6830*/  F2FP.BF16.F32.PACK_AB R4, R42, R43 ;  /* 0x0000002b2a04723e */ /* 0x000fe200000010ff */
[----:B------:R-:W-:Y:S01]  /*6840*/  FFMA.FTZ R49, R39, UR6, -R41 ;  /* 0x0000000627317c23 */ /* 0x000fe20008010829 */
[----:B------:R-:W-:-:S04]  /*6850*/  IADD3 R187, PT, PT, R119, 0x9000, RZ ;  /* 0x0000900077bb7810 */ /* 0x000fc80007ffe0ff */
[----:B------:R-:W-:Y:S01]  /*6860*/  MUFU.EX2 R45, R45 ;  /* 0x0000002d002d7308 */ /* 0x000fe20000000800 */
[C---:B------:R-:W-:Y:S07]  /*6870*/  HMMA.16816.F32.BF16 R108, R68.reuse, R6, RZ ;  /* 0x00000006446c723c */ /* 0x040fee00000418ff */
[----:B------:R-:W2:Y:S01]  /*6880*/  MUFU.EX2 R44, R44 ;  /* 0x0000002c002c7308 */ /* 0x000ea20000000800 */
[----:B---3--:R-:W-:Y:S01]  /*6890*/  F2FP.BF16.F32.PACK_AB R6, R34, R35 ;  /* 0x000000232206723e */ /* 0x008fe200000010ff */
[C---:B----4-:R-:W-:Y:S06]  /*68a0*/  HMMA.16816.F32.BF16 R88, R68.reuse, R84, RZ ;  /* 0x000000544458723c */ /* 0x050fec00000418ff */
[----:B------:R-:W-:Y:S02]  /*68b0*/  MUFU.EX2 R36, R36 ;  /* 0x0000002400247308 */ /* 0x000fe40000000800 */
[C---:B------:R-:W-:Y:S06]  /*68c0*/  HMMA.16816.F32.BF16 R84, R68.reuse, R86, RZ ;  /* 0x000000564454723c */ /* 0x040fec00000418ff */
[----:B------:R-:W3:Y:S01]  /*68d0*/  MUFU.EX2 R31, R31 ;  /* 0x0000001f001f7308 */ /* 0x000ee20000000800 */
[----:B--2---:R-:W-:Y:S01]  /*68e0*/  F2FP.BF16.F32.PACK_AB R5, R44, R45 ;  /* 0x0000002d2c05723e */ /* 0x004fe200000010ff */
[C---:B------:R-:W-:Y:S06]  /*68f0*/  HMMA.16816.F32.BF16 R96, R68.reuse, R92, RZ ;  /* 0x0000005c4460723c */ /* 0x040fec00000418ff */
[----:B------:R-:W-:Y:S02]  /*6900*/  MUFU.EX2 R33, R33 ;  /* 0x0000002100217308 */ /* 0x000fe40000000800 */
[C---:B------:R-:W-:Y:S06]  /*6910*/  HMMA.16816.F32.BF16 R92, R68.reuse, R94, RZ ;  /* 0x0000005e445c723c */ /* 0x040fec00000418ff */
[----:B------:R-:W2:Y:S01]  /*6920*/  MUFU.EX2 R30, R30 ;  /* 0x0000001e001e7308 */ /* 0x000ea20000000800 */
[----:B---3--:R-:W-:Y:S01]  /*6930*/  F2FP.BF16.F32.PACK_AB R7, R31, R36 ;  /* 0x000000241f07723e */ /* 0x008fe200000010ff */
[----:B-----5:R-:W-:Y:S06]  /*6940*/  HMMA.16816.F32.BF16 R104, R68, R100, RZ ;  /* 0x000000644468723c */ /* 0x020fec00000418ff */
[----:B------:R-:W-:Y:S02]  /*6950*/  MUFU.EX2 R28, R28 ;  /* 0x0000001c001c7308 */ /* 0x000fe40000000800 */
[C---:B------:R-:W-:Y:S06]  /*6960*/  HMMA.16816.F32.BF16 R112, R4.reuse, R8, R112 ;  /* 0x000000080470723c */ /* 0x040fec0000041870 */
[----:B------:R-:W-:Y:S02]  /*6970*/  MUFU.EX2 R27, R27 ;  /* 0x0000001b001b7308 */ /* 0x000fe40000000800 */
[C---:B------:R-:W-:Y:S01]  /*6980*/  HMMA.16816.F32.BF16 R108, R4.reuse, R10, R108 ;  /* 0x0000000a046c723c */ /* 0x040fe2000004186c */
[----:B------:R-:W3:Y:S05]  /*6990*/  LDSM.16.MT88.4 R8, [R24+0xb400] ;  /* 0x00b400001808783b */ /* 0x000eea0000004200 */
[----:B------:R-:W-:Y:S02]  /*69a0*/  MUFU.EX2 R32, R32 ;  /* 0x0000002000207308 */ /* 0x000fe40000000800 */
[C---:B------:R-:W-:Y:S06]  /*69b0*/  HMMA.16816.F32.BF16 R96, R4.reuse, R12, R96 ;  /* 0x0000000c0460723c */ /* 0x040fec0000041860 */
[----:B------:R-:W4:Y:S02]  /*69c0*/  MUFU.EX2 R29, R29 ;  /* 0x0000001d001d7308 */ /* 0x000f240000000800 */
[----:B------:R-:W-:Y:S01]  /*69d0*/  HMMA.16816.F32.BF16 R92, R4, R14, R92 ;  /* 0x0000000e045c723c */ /* 0x000fe2000004185c */
[----:B------:R-:W5:Y:S05]  /*69e0*/  LDSM.16.MT88.4 R12, [R119+0xd400] ;  /* 0x00d40000770c783b */ /* 0x000f6a0000004200 */
[----:B------:R-:W-:Y:S02]  /*69f0*/  MUFU.EX2 R26, R26 ;  /* 0x0000001a001a7308 */ /* 0x000fe40000000800 */
[C---:B-1----:R-:W-:Y:S06]  /*6a00*/  HMMA.16816.F32.BF16 R80, R68.reuse, R76, RZ ;  /* 0x0000004c4450723c */ /* 0x042fec00000418ff */
[----:B------:R-:W1:Y:S02]  /*6a10*/  MUFU.EX2 R25, R25 ;  /* 0x0000001900197308 */ /* 0x000e640000000800 */
[C---:B------:R-:W-:Y:S06]  /*6a20*/  HMMA.16816.F32.BF16 R100, R68.reuse, R102, RZ ;  /* 0x000000664464723c */ /* 0x040fec00000418ff */
[----:B------:R-:W-:Y:S02]  /*6a30*/  MUFU.EX2 R67, R67 ;  /* 0x0000004300437308 */ /* 0x000fe40000000800 */
        /* <DEDUP_REMOVED lines=8> */
[----:B------:R-:W-:Y:S02]  /*6ac0*/  MUFU.EX2 R54, R54 ;  /* 0x0000003600367308 */ /* 0x000fe40000000800 */
[----:B------:R-:W-:Y:S01]  /*6ad0*/  HMMA.16816.F32.BF16 R68, R68, R18, RZ ;  /* 0x000000124444723c */ /* 0x000fe200000418ff */
[----:B------:R-:W-:Y:S05]  /*6ae0*/  LDSM.16.MT88.4 R16, [R119+0xa400] ;  /* 0x00a400007710783b */ /* 0x000fea0000004200 */
[----:B------:R-:W-:Y:S02]  /*6af0*/  MUFU.EX2 R147, R147 ;  /* 0x0000009300937308 */ /* 0x000fe40000000800 */
[C---:B-----5:R-:W-:Y:S06]  /*6b00*/  HMMA.16816.F32.BF16 R80, R4.reuse, R12, R80 ;  /* 0x0000000c0450723c */ /* 0x060fec0000041850 */
[----:B------:R-:W-:Y:S02]  /*6b10*/  MUFU.EX2 R146, R146 ;  /* 0x0000009200927308 */ /* 0x000fe40000000800 */
[C---:B------:R-:W-:Y:S01]  /*6b20*/  HMMA.16816.F32.BF16 R76, R4.reuse, R14, R76 ;  /* 0x0000000e044c723c */ /* 0x040fe2000004184c */
[----:B------:R-:W5:Y:S05]  /*6b30*/  LDSM.16.MT88.4 R12, [R119+0x9800] ;  /* 0x00980000770c783b */ /* 0x000f6a0000004200 */
        /* <DEDUP_REMOVED lines=9> */
[C---:B---3--:R-:W-:Y:S06]  /*6bd0*/  HMMA.16816.F32.BF16 R72, R4.reuse, R8, R72 ;  /* 0x000000080448723c */ /* 0x048fec0000041848 */
[----:B------:R-:W3:Y:S02]  /*6be0*/  MUFU.EX2 R60, R60 ;  /* 0x0000003c003c7308 */ /* 0x000ee40000000800 */
[C---:B------:R-:W-:Y:S01]  /*6bf0*/  HMMA.16816.F32.BF16 R68, R4.reuse, R10, R68 ;  /* 0x0000000a0444723c */ /* 0x040fe20000041844 */
[----:B------:R-:W3:Y:S05]  /*6c00*/  LDSM.16.MT88.4 R8, [R24+0x9800] ;  /* 0x009800001808783b */ /* 0x000eea0000004200 */
[----:B------:R-:W-:Y:S02]  /*6c10*/  MUFU.EX2 R61, R61 ;  /* 0x0000003d003d7308 */ /* 0x000fe40000000800 */
[----:B------:R-:W-:Y:S01]  /*6c20*/  HMMA.16816.F32.BF16 R100, R4, R62, R100 ;  /* 0x0000003e0464723c */ /* 0x000fe20000041864 */
[----:B--2---:R-:W-:Y:S01]  /*6c30*/  F2FP.BF16.F32.PACK_AB R4, R30, R33 ;  /* 0x000000211e04723e */ /* 0x004fe200000010ff */
[--C-:B------:R-:W-:Y:S01]  /*6c40*/  FFMA.FTZ R63, R149, UR6, -R50.reuse ;  /* 0x00000006953f7c23 */ /* 0x100fe20008010832 */
[----:B----4-:R-:W-:Y:S01]  /*6c50*/  F2FP.BF16.F32.PACK_AB R5, R29, R32 ;  /* 0x000000201d05723e */ /* 0x010fe200000010ff */
[--C-:B------:R-:W-:Y:S01]  /*6c60*/  FFMA.FTZ R62, R148, UR6, -R41.reuse ;  /* 0x00000006943e7c23 */ /* 0x100fe20008010829 */
[----:B------:R-:W-:Y:S01]  /*6c70*/  F2FP.BF16.F32.PACK_AB R6, R27, R28 ;  /* 0x0000001c1b06723e */ /* 0x000fe200000010ff */
[----:B------:R-:W-:Y:S01]  /*6c80*/  MUFU.EX2 R138, R138 ;  /* 0x0000008a008a7308 */ /* 0x000fe20000000800 */
[----:B-1----:R-:W-:Y:S01]  /*6c90*/  F2FP.BF16.F32.PACK_AB R7, R25, R26 ;  /* 0x0000001a1907723e */ /* 0x002fe200000010ff */
[----:B------:R-:W-:Y:S01]  /*6ca0*/  FFMA.FTZ R148, R131, UR6, -R50 ;  /* 0x0000000683947c23 */ /* 0x000fe20008010832 */
[----:B------:R-:W-:-:S05]  /*6cb0*/  FFMA.FTZ R131, R132, UR6, -R41 ;  /* 0x0000000684837c23 */ /* 0x000fca0008010829 */
[C---:B-----5:R-:W-:Y:S01]  /*6cc0*/  HMMA.16816.F32.BF16 R112, R4.reuse, R12, R112 ;  /* 0x0000000c0470723c */ /* 0x060fe20000041870 */
[----:B------:R-:W1:Y:S07]  /*6cd0*/  MUFU.EX2 R63, R63 ;  /* 0x0000003f003f7308 */ /* 0x000e6e0000000800 */
[C---:B------:R-:W-:Y:S01]  /*6ce0*/  HMMA.16816.F32.BF16 R108, R4.reuse, R14, R108 ;  /* 0x0000000e046c723c */ /* 0x040fe2000004186c */
[----:B------:R-:W2:Y:S01]  /*6cf0*/  LDSM.16.MT88.4 R12, [R119+0xb800] ;  /* 0x00b80000770c783b */ /* 0x000ea20000004200 */
[----:B------:R-:W4:Y:S08]  /*6d00*/  MUFU.EX2 R139, R139 ;  /* 0x0000008b008b7308 */ /* 0x000f300000000800 */
[----:B------:R-:W-:Y:S01]  /*6d10*/  MUFU.EX2 R137, R137 ;  /* 0x0000008900897308 */ /* 0x000fe20000000800 */
[C---:B---3--:R-:W-:Y:S07]  /*6d20*/  HMMA.16816.F32.BF16 R104, R4.reuse, R8, R104 ;  /* 0x000000080468723c */ /* 0x048fee0000041868 */
[----:B------:R-:W3:Y:S01]  /*6d30*/  MUFU.EX2 R62, R62 ;  /* 0x0000003e003e7308 */ /* 0x000ee20000000800 */
[C---:B------:R-:W-:Y:S01]  /*6d40*/  HMMA.16816.F32.BF16 R100, R4.reuse, R10, R100 ;  /* 0x0000000a0464723c */ /* 0x040fe20000041864 */
[----:B------:R-:W5:Y:S06]  /*6d50*/  LDSM.16.MT88.4 R8, [R24+0xb800] ;  /* 0x00b800001808783b */ /* 0x000f6c0000004200 */
[----:B------:R-:W-:Y:S08]  /*6d60*/  MUFU.EX2 R150, R150 ;  /* 0x0000009600967308 */ /* 0x000ff00000000800 */
[----:B------:R-:W3:Y:S01]  /*6d70*/  MUFU.EX2 R133, R133 ;  /* 0x0000008500857308 */ /* 0x000ee20000000800 */
[C---:B--2---:R-:W-:Y:S07]  /*6d80*/  HMMA.16816.F32.BF16 R96, R4.reuse, R12, R96 ;  /* 0x0000000c0460723c */ /* 0x044fee0000041860 */
[----:B------:R-:W-:Y:S01]  /*6d90*/  MUFU.EX2 R148, R148 ;  /* 0x0000009400947308 */ /* 0x000fe20000000800 */
[C---:B------:R-:W-:Y:S01]  /*6da0*/  HMMA.16816.F32.BF16 R92, R4.reuse, R14, R92 ;  /* 0x0000000e045c723c */ /* 0x040fe2000004185c */
[----:B------:R-:W2:Y:S06]  /*6db0*/  LDSM.16.MT88.4 R12, [R119+0xd800] ;  /* 0x00d80000770c783b */ /* 0x000eac0000004200 */
[----:B------:R-:W-:Y:S08]  /*6dc0*/  MUFU.EX2 R129, R129 ;  /* 0x0000008100817308 */ /* 0x000ff00000000800 */
[----:B------:R-:W-:Y:S01]  /*6dd0*/  MUFU.EX2 R135, R135 ;  /* 0x0000008700877308 */ /* 0x000fe20000000800 */
[C---:B-----5:R-:W-:Y:S07]  /*6de0*/  HMMA.16816.F32.BF16 R88, R4.reuse, R8, R88 ;  /* 0x000000080458723c */ /* 0x060fee0000041858 */
[----:B------:R-:W5:Y:S01]  /*6df0*/  MUFU.EX2 R134, R134 ;  /* 0x0000008600867308 */ /* 0x000f620000000800 */
[C---:B------:R-:W-:Y:S01]  /*6e00*/  HMMA.16816.F32.BF16 R84, R4.reuse, R10, R84 ;  /* 0x0000000a0454723c */ /* 0x040fe20000041854 */
[----:B------:R-:W1:Y:S06]  /*6e10*/  LDSM.16.MT88.4 R8, [R24+0xd800] ;  /* 0x00d800001808783b */ /* 0x000e6c0000004200 */
[----:B------:R-:W-:Y:S08]  /*6e20*/  MUFU.EX2 R131, R131 ;  /* 0x0000008300837308 */ /* 0x000ff00000000800 */
[----:B------:R-:W5:Y:S01]  /*6e30*/  MUFU.EX2 R64, R64 ;  /* 0x0000004000407308 */ /* 0x000f620000000800 */
[C---:B--2---:R-:W-:Y:S07]  /*6e40*/  HMMA.16816.F32.BF16 R80, R4.reuse, R12, R80 ;  /* 0x0000000c0450723c */ /* 0x044fee0000041850 */
[----:B------:R-:W-:Y:S01]  /*6e50*/  MUFU.EX2 R126, R126 ;  /* 0x0000007e007e7308 */ /* 0x000fe20000000800 */
[C---:B------:R-:W-:Y:S01]  /*6e60*/  HMMA.16816.F32.BF16 R76, R4.reuse, R14, R76 ;  /* 0x0000000e044c723c */ /* 0x040fe2000004184c */
[----:B------:R-:W2:Y:S06]  /*6e70*/  LDSM.16.MT88.4 R12, [R119+0x9c00] ;  /* 0x009c0000770c783b */ /* 0x000eac0000004200 */
[----:B------:R-:W-:Y:S08]  /*6e80*/  MUFU.EX2 R57, R57 ;  /* 0x0000003900397308 */ /* 0x000ff00000000800 */
[----:B------:R-:W-:Y:S01]  /*6e90*/  MUFU.EX2 R66, R66 ;  /* 0x0000004200427308 */ /* 0x000fe20000000800 */
[C---:B-1----:R-:W-:Y:S07]  /*6ea0*/  HMMA.16816.F32.BF16 R72, R4.reuse, R8, R72 ;  /* 0x000000080448723c */ /* 0x042fee0000041848 */
[----:B------:R-:W1:Y:S01]  /*6eb0*/  MUFU.EX2 R53, R53 ;  /* 0x0000003500357308 */ /* 0x000e620000000800 */
[----:B------:R-:W-:Y:S01]  /*6ec0*/  HMMA.16816.F32.BF16 R68, R4, R10, R68 ;  /* 0x0000000a0444723c */ /* 0x000fe20000041844 */
[----:B------:R-:W4:Y:S01]  /*6ed0*/  LDSM.16.MT88.4 R8, [R24+0x9c00] ;  /* 0x009c00001808783b */ /* 0x000f220000004200 */
[----:B------:R-:W-:-:S02]  /*6ee0*/  F2FP.BF16.F32.PACK_AB R4, R60, R67 ;  /* 0x000000433c04723e */ /* 0x000fc400000010ff */
[----:B------:R-:W-:Y:S02]  /*6ef0*/  F2FP.BF16.F32.PACK_AB R5, R58, R65 ;  /* 0x000000413a05723e */ /* 0x000fe400000010ff */
[----:B------:R-:W-:Y:S01]  /*6f00*/  F2FP.BF16.F32.PACK_AB R6, R56, R63 ;  /* 0x0000003f3806723e */ /* 0x000fe200000010ff */
[----:B------:R-:W-:Y:S01]  /*6f10*/  MUFU.EX2 R52, R52 ;  /* 0x0000003400347308 */ /* 0x000fe20000000800 */
[----:B------:R-:W-:-:S07]  /*6f20*/  F2FP.BF16.F32.PACK_AB R7, R54, R61 ;  /* 0x0000003d3607723e */ /* 0x000fce00000010ff */
[----:B------:R-:W1:Y:S01]  /*6f30*/  MUFU.EX2 R55, R55 ;  /* 0x0000003700377308 */ /* 0x000e620000000800 */
[C---:B--2---:R-:W-:Y:S07]  /*6f40*/  HMMA.16816.F32.BF16 R112, R4.reuse, R12, R112 ;  /* 0x0000000c0470723c */ /* 0x044fee0000041870 */
[----:B------:R-:W-:Y:S01]  /*6f50*/  MUFU.EX2 R46, R46 ;  /* 0x0000002e002e7308 */ /* 0x000fe20000000800 */
[C---:B------:R-:W-:Y:S01]  /*6f60*/  HMMA.16816.F32.BF16 R108, R4.reuse, R14, R108 ;  /* 0x0000000e046c723c */ /* 0x040fe2000004186c */
[----:B------:R-:W2:Y:S06]  /*6f70*/  LDSM.16.MT88.4 R12, [R119+0xbc00] ;  /* 0x00bc0000770c783b */ /* 0x000eac0000004200 */
[----:B------:R-:W-:Y:S08]  /*6f80*/  MUFU.EX2 R39, R127 ;  /* 0x0000007f00277308 */ /* 0x000ff00000000800 */
[----:B------:R-:W-:Y:S01]  /*6f90*/  MUFU.EX2 R37, R59 ;  /* 0x0000003b00257308 */ /* 0x000fe20000000800 */
[C---:B----4-:R-:W-:Y:S07]  /*6fa0*/  HMMA.16816.F32.BF16 R104, R4.reuse, R8, R104 ;  /* 0x000000080468723c */ /* 0x050fee0000041868 */
[----:B------:R-:W-:Y:S01]  /*6fb0*/  MUFU.EX2 R188, R188 ;  /* 0x000000bc00bc7308 */ /* 0x000fe20000000800 */
[C---:B------:R-:W-:Y:S01]  /*6fc0*/  HMMA.16816.F32.BF16 R100, R4.reuse, R10, R100 ;  /* 0x0000000a0464723c */ /* 0x040fe20000041864 */
[----:B------:R-:W4:Y:S06]  /*6fd0*/  LDSM.16.MT88.4 R8, [R24+0xbc00] ;  /* 0x00bc00001808783b */ /* 0x000f2c0000004200 */
[----:B------:R-:W-:Y:S08]  /*6fe0*/  MUFU.EX2 R40, R40 ;  /* 0x0000002800287308 */ /* 0x000ff00000000800 */
[----:B------:R-:W-:Y:S01]  /*6ff0*/  MUFU.EX2 R189, R189 ;  /* 0x000000bd00bd7308 */ /* 0x000fe20000000800 */
[C---:B--2---:R-:W-:Y:S08]  /*7000*/  HMMA.16816.F32.BF16 R96, R4.reuse, R12, R96 ;  /* 0x0000000c0460723c */ /* 0x044ff00000041860 */
[C---:B------:R-:W-:Y:S01]  /*7010*/  HMMA.16816.F32.BF16 R92, R4.reuse, R14, R92 ;  /* 0x0000000e045c723c */ /* 0x040fe2000004185c */
[----:B------:R-:W2:Y:S07]  /*7020*/  LDSM.16.MT88.4 R12, [R119+0xdc00] ;  /* 0x00dc0000770c783b */ /* 0x000eae0000004200 */
[C---:B----4-:R-:W-:Y:S08]  /*7030*/  HMMA.16816.F32.BF16 R88, R4.reuse, R8, R88 ;  /* 0x000000080458723c */ /* 0x050ff00000041858 */
[C---:B------:R-:W-:Y:S01]  /*7040*/  HMMA.16816.F32.BF16 R84, R4.reuse, R10, R84 ;  /* 0x0000000a0454723c */ /* 0x040fe20000041854 */
[----:B------:R-:W4:Y:S07]  /*7050*/  LDSM.16.MT88.4 R8, [R24+0xdc00] ;  /* 0x00dc00001808783b */ /* 0x000f2e0000004200 */
[C---:B--2---:R-:W-:Y:S08]  /*7060*/  HMMA.16816.F32.BF16 R80, R4.reuse, R12, R80 ;  /* 0x0000000c0450723c */ /* 0x044ff00000041850 */
[C---:B------:R-:W-:Y:S01]  /*7070*/  HMMA.16816.F32.BF16 R76, R4.reuse, R14, R76 ;  /* 0x0000000e044c723c */ /* 0x040fe2000004184c */
[----:B------:R-:W2:Y:S07]  /*7080*/  LDSM.16.MT88.4 R12, [R119+0xa000] ;  /* 0x00a00000770c783b */ /* 0x000eae0000004200 */
[C---:B----4-:R-:W-:Y:S08]  /*7090*/  HMMA.16816.F32.BF16 R72, R4.reuse, R8, R72 ;  /* 0x000000080448723c */ /* 0x050ff00000041848 */
[----:B------:R-:W-:Y:S01]  /*70a0*/  HMMA.16816.F32.BF16 R68, R4, R10, R68 ;  /* 0x0000000a0444723c */ /* 0x000fe20000041844 */
[----:B------:R-:W4:Y:S01]  /*70b0*/  LDSM.16.MT88.4 R8, [R24+0xa000] ;  /* 0x00a000001808783b */ /* 0x000f220000004200 */
[----:B------:R-:W-:-:S02]  /*70c0*/  F2FP.BF16.F32.PACK_AB R4, R146, R147 ;  /* 0x000000939204723e */ /* 0x000fc400000010ff */
[----:B------:R-:W-:Y:S02]  /*70d0*/  F2FP.BF16.F32.PACK_AB R5, R139, R144 ;  /* 0x000000908b05723e */ /* 0x000fe400000010ff */
[----:B------:R-:W-:Y:S02]  /*70e0*/  F2FP.BF16.F32.PACK_AB R6, R138, R145 ;  /* 0x000000918a06723e */ /* 0x000fe400000010ff */
[----:B---3--:R-:W-:-:S07]  /*70f0*/  F2FP.BF16.F32.PACK_AB R7, R62, R137 ;  /* 0x000000893e07723e */ /* 0x008fce00000010ff */
        /* <DEDUP_REMOVED lines=18> */
[----:B------:R-:W-:-:S02]  /*7220*/  F2FP.BF16.F32.PACK_AB R4, R133, R150 ;  /* 0x000000968504723e */ /* 0x000fc400000010ff */
[----:B-----5:R-:W-:Y:S02]  /*7230*/  F2FP.BF16.F32.PACK_AB R5, R134, R135 ;  /* 0x000000878605723e */ /* 0x020fe400000010ff */
[----:B------:R-:W-:Y:S02]  /*7240*/  F2FP.BF16.F32.PACK_AB R6, R129, R148 ;  /* 0x000000948106723e */ /* 0x000fe400000010ff */
[----:B------:R-:W-:-:S07]  /*7250*/  F2FP.BF16.F32.PACK_AB R7, R64, R131 ;  /* 0x000000834007723e */ /* 0x000fce00000010ff */
[C---:B------:R-:W-:Y:S08]  /*7260*/  HMMA.16816.F32.BF16 R112, R4.reuse, R16, R112 ;  /* 0x000000100470723c */ /* 0x040ff00000041870 */
        /* <DEDUP_REMOVED lines=14> */
[C---:B---3--:R-:W-:Y:S08]  /*7350*/  HMMA.16816.F32.BF16 R72, R4.reuse, R8, R72 ;  /* 0x000000080448723c */ /* 0x048ff00000041848 */
[----:B------:R-:W-:Y:S01]  /*7360*/  HMMA.16816.F32.BF16 R68, R4, R10, R68 ;  /* 0x0000000a0444723c */ /* 0x000fe20000041844 */
[----:B------:R-:W2:Y:S01]  /*7370*/  LDSM.16.MT88.4 R8, [R119+0xa800] ;  /* 0x00a800007708783b */ /* 0x000ea20000004200 */
[----:B------:R-:W-:Y:S01]  /*7380*/  FFMA.FTZ R4, R20, UR6, -R41 ;  /* 0x0000000614047c23 */ /* 0x000fe20008010829 */
[----:B------:R-:W-:Y:S01]  /*7390*/  FADD.FTZ R5, R43, R130 ;  /* 0x000000822b057221 */ /* 0x000fe20000010000 */
[----:B-1----:R-:W-:Y:S01]  /*73a0*/  F2FP.BF16.F32.PACK_AB R6, R53, R66 ;  /* 0x000000423506723e */ /* 0x002fe200000010ff */
[----:B------:R-:W1:Y:S01]  /*73b0*/  LDSM.16.MT88.4 R20, [R24+0xa800] ;  /* 0x00a800001814783b */ /* 0x000e620000004200 */
[----:B------:R3:W5:Y:S01]  /*73c0*/  MUFU.EX2 R47, R4 ;  /* 0x00000004002f7308 */ /* 0x0007620000000800 */
[----:B------:R-:W-:Y:S01]  /*73d0*/  FADD.FTZ R48, R42, R5 ;  /* 0x000000052a307221 */ /* 0x000fe20000010000 */
[----:B------:R-:W-:Y:S01]  /*73e0*/  F2FP.BF16.F32.PACK_AB R5, R55, R52 ;  /* 0x000000343705723e */ /* 0x000fe200000010ff */
[----:B------:R-:W-:Y:S01]  /*73f0*/  FADD.FTZ R43, R45, R128 ;  /* 0x000000802d2b7221 */ /* 0x000fe20000010000 */
[----:B------:R-:W-:Y:S01]  /*7400*/  FFMA.FTZ R45, R38, UR6, -R41 ;  /* 0x00000006262d7c23 */ /* 0x000fe20008010829 */
[----:B------:R-:W-:-:S02]  /*7410*/  FADD.FTZ R35, R35, R48 ;  /* 0x0000003023237221 */ /* 0x000fc40000010000 */
[----:B------:R-:W-:Y:S01]  /*7420*/  FADD.FTZ R43, R44, R43 ;  /* 0x0000002b2c2b7221 */ /* 0x000fe20000010000 */
[----:B------:R-:W1:Y:S01]  /*7430*/  MUFU.EX2 R38, R125 ;  /* 0x0000007d00267308 */ /* 0x000e620000000800 */
[----:B------:R-:W-:Y:S02]  /*7440*/  FADD.FTZ R34, R34, R35 ;  /* 0x0000002322227221 */ /* 0x000fe40000010000 */
[----:B------:R-:W-:-:S04]  /*7450*/  FADD.FTZ R36, R36, R43 ;  /* 0x0000002b24247221 */ /* 0x000fc80000010000 */
[----:B------:R-:W-:Y:S01]  /*7460*/  FADD.FTZ R31, R31, R36 ;  /* 0x000000241f1f7221 */ /* 0x000fe20000010000 */
[----:B------:R-:W1:Y:S01]  /*7470*/  MUFU.EX2 R41, R49 ;  /* 0x0000003100297308 */ /* 0x000e620000000800 */
[----:B---3--:R-:W-:Y:S02]  /*7480*/  F2FP.BF16.F32.PACK_AB R4, R57, R126 ;  /* 0x0000007e3904723e */ /* 0x008fe400000010ff */
[----:B-----5:R-:W-:Y:S01]  /*7490*/  F2FP.BF16.F32.PACK_AB R7, R47, R46 ;  /* 0x0000002e2f07723e */ /* 0x020fe200000010ff */
[----:B------:R-:W-:-:S04]  /*74a0*/  FADD.FTZ R32, R32, R31 ;  /* 0x0000001f20207221 */ /* 0x000fc80000010000 */
[----:B------:R-:W3:Y:S01]  /*74b0*/  MUFU.EX2 R42, R45 ;  /* 0x0000002d002a7308 */ /* 0x000ee20000000800 */
[----:B------:R-:W-:Y:S01]  /*74c0*/  FADD.FTZ R29, R29, R32 ;  /* 0x000000201d1d7221 */ /* 0x000fe20000010000 */
[C---:B----4-:R-:W-:Y:S08]  /*74d0*/  HMMA.16816.F32.BF16 R96, R4.reuse, R16, R96 ;  /* 0x000000100460723c */ /* 0x050ff00000041860 */
        /* <DEDUP_REMOVED lines=10> */
[----:B------:R-:W4:Y:S07]  /*7580*/  LDSM.16.MT88.4 R12, [R119+0xcc00] ;  /* 0x00cc0000770c783b */ /* 0x000f2e0000004200 */
[C---:B--2---:R-:W-:Y:S08]  /*7590*/  HMMA.16816.F32.BF16 R88, R4.reuse, R8, R88 ;  /* 0x000000080458723c */ /* 0x044ff00000041858 */
[C---:B------:R-:W-:Y:S01]  /*75a0*/  HMMA.16816.F32.BF16 R84, R4.reuse, R10, R84 ;  /* 0x0000000a0454723c */ /* 0x040fe20000041854 */
[----:B------:R-:W2:Y:S07]  /*75b0*/  LDSM.16.MT88.4 R8, [R119+0xac00] ;  /* 0x00ac00007708783b */ /* 0x000eae0000004200 */
[----:B-1----:R-:W-:Y:S01]  /*75c0*/  HMMA.16816.F32.BF16 R72, R4, R20, R72 ;  /* 0x000000140448723c */ /* 0x002fe20000041848 */
[----:B------:R-:W-:Y:S01]  /*75d0*/  FADD.FTZ R21, R33, R34 ;  /* 0x0000002221157221 */ /* 0x000fe20000010000 */
[----:B------:R-:W-:-:S03]  /*75e0*/  FADD.FTZ R20, R26, R29 ;  /* 0x0000001d1a147221 */ /* 0x000fc60000010000 */
[----:B------:R-:W-:Y:S01]  /*75f0*/  FADD.FTZ R21, R30, R21 ;  /* 0x000000151e157221 */ /* 0x000fe20000010000 */
[----:B------:R-:W-:Y:S02]  /*7600*/  FADD.FTZ R20, R25, R20 ;  /* 0x0000001419147221 */ /* 0x000fe40000010000 */
[----:B------:R-:W-:Y:S01]  /*7610*/  HMMA.16816.F32.BF16 R68, R4, R22, R68 ;  /* 0x000000160444723c */ /* 0x000fe20000041844 */
[----:B------:R-:W-:Y:S01]  /*7620*/  F2FP.BF16.F32.PACK_AB R4, R38, R39 ;  /* 0x000000272604723e */ /* 0x000fe200000010ff */
[----:B------:R-:W-:Y:S01]  /*7630*/  FADD.FTZ R65, R65, R20 ;  /* 0x0000001441417221 */ /* 0x000fe20000010000 */
[----:B------:R-:W-:Y:S02]  /*7640*/  F2FP.BF16.F32.PACK_AB R5, R41, R40 ;  /* 0x000000282905723e */ /* 0x000fe400000010ff */
[----:B------:R-:W-:Y:S01]  /*7650*/  F2FP.BF16.F32.PACK_AB R6, R188, R37 ;  /* 0x00000025bc06723e */ /* 0x000fe200000010ff */
[----:B------:R-:W-:Y:S01]  /*7660*/  FADD.FTZ R58, R58, R65 ;  /* 0x000000413a3a7221 */ /* 0x000fe20000010000 */
[----:B---3--:R-:W-:-:S07]  /*7670*/  F2FP.BF16.F32.PACK_AB R7, R189, R42 ;  /* 0x0000002abd07723e */ /* 0x008fce00000010ff */
[----:B------:R-:W-:Y:S01]  /*7680*/  HMMA.16816.F32.BF16 R104, R4, R16, R104 ;  /* 0x000000100468723c */ /* 0x000fe20000041868 */
[----:B------:R-:W-:-:S04]  /*7690*/  FADD.FTZ R16, R28, R21 ;  /* 0x000000151c107221 */ /* 0x000fc80000010000 */
[----:B------:R-:W-:-:S03]  /*76a0*/  FADD.FTZ R16, R27, R16 ;  /* 0x000000101b107221 */ /* 0x000fc60000010000 */
[----:B----4-:R-:W-:Y:S01]  /*76b0*/  HMMA.16816.F32.BF16 R96, R4, R12, R96 ;  /* 0x0000000c0460723c */ /* 0x010fe20000041860 */
        /* <DEDUP_REMOVED lines=9> */
[C---:B------:R-:W-:Y:S01]  /*7750*/  HMMA.16816.F32.BF16 R108, R4.reuse, R10, R108 ;  /* 0x0000000a046c723c */ /* 0x040fe2000004186c */
[----:B------:R-:W1:Y:S01]  /*7760*/  LDSM.16.MT88.4 R8, [R24+0xcc00] ;  /* 0x00cc00001808783b */ /* 0x000e620000004200 */
[----:B------:R-:W-:Y:S01]  /*7770*/  FADD.FTZ R147, R147, R56 ;  /* 0x0000003893937221 */ /* 0x000fe20000010000 */
[----:B------:R-:W-:Y:S02]  /*7780*/  FADD.FTZ R137, R137, R12 ;  /* 0x0000000c89897221 */ /* 0x000fe40000010000 */
[----:B------:R-:W-:Y:S01]  /*7790*/  LDSM.16.MT88.4 R24, [R24+0xec00] ;  /* 0x00ec00001818783b */ /* 0x000fe20000004200 */
        /* <DEDUP_REMOVED lines=9> */
[----:B------:R-:W-:-:S04]  /*7830*/  FADD.FTZ R150, R150, R145 ;  /* 0x0000009196967221 */ /* 0x000fc80000010000 */
[----:B------:R-:W-:-:S04]  /*7840*/  FADD.FTZ R133, R133, R150 ;  /* 0x0000009685857221 */ /* 0x000fc80000010000 */
        /* <DEDUP_REMOVED lines=22> */
[----:B------:R-:W-:Y:S01]  /*79b0*/  HMMA.16816.F32.BF16 R72, R4, R24, R72 ;  /* 0x000000180448723c */ /* 0x000fe20000041848 */
        /* <DEDUP_REMOVED lines=69> */
.L_x_2417:
[----:B------:R-:W-:Y:S01]  /*7e10*/  UMOV UR4, URZ ;  /* 0x000000ff00047c82 */ /* 0x000fe20008000000 */
[----:B------:R-:W-:Y:S01]  /*7e20*/  IMAD.SHL.U32 R4, R120, 0x80, RZ ;  /* 0x0000008078047824 */ /* 0x000fe200078e00ff */
[----:B------:R-:W-:-:S05]  /*7e30*/  IADD3 R5, P0, PT, RZ, -UR4, RZ ;  /* 0x80000004ff057c10 */ /* 0x000fca000ff1e0ff */
[----:B------:R-:W-:-:S05]  /*7e40*/  IMAD.X R4, RZ, RZ, ~R4, P0 ;  /* 0x000000ffff047224 */ /* 0x000fca00000e0e04 */
[----:B------:R-:W-:-:S04]  /*7e50*/  SHF.R.S64 R5, R5, 0x1f, R4 ;  /* 0x0000001f05057819 */ /* 0x000fc80000001004 */
[----:B------:R-:W-:-:S04]  /*7e60*/  IADD3 R170, P0, PT, R5, R170, RZ ;  /* 0x000000aa05aa7210 */ /* 0x000fc80007f1e0ff */
[----:B------:R-:W-:-:S09]  /*7e70*/  LEA.HI.X.SX32 R171, R4, R171, 0x1, P0 ;  /* 0x000000ab04ab7211 */ /* 0x000fd200000f0eff */
.L_x_2418:
        /* <DEDUP_REMOVED lines=224> */
[----:B------:R-:W-:-:S05]  /*8c80*/  FMUL.FTZ R65, R65, UR10 ;  /* 0x0000000a41417c20 */ /* 0x000fca0008410000 */
[----:B----4-:R-:W-:Y:S02]  /*8c90*/  HMMA.16816.F32.BF16 R40, R132, R124, R40 ;  /* 0x0000007c8428723c */ /* 0x010fe40000041828 */
[----:B------:R-:W-:Y:S01]  /*8ca0*/  MUFU.TANH R7, R7 ;  /* 0x0000000700077308 */ /* 0x000fe20000002400 */
[----:B------:R-:W-:Y:S01]  /*8cb0*/  FMUL.FTZ R35, R35, UR10 ;  /* 0x0000000a23237c20 */ /* 0x000fe20008410000 */
[----:B------:R-:W-:Y:S01]  /*8cc0*/  FMUL.FTZ R32, R32, UR10 ;  /* 0x0000000a20207c20 */ /* 0x000fe20008410000 */
[----:B------:R-:W-:-:S03]  /*8cd0*/  FMUL.FTZ R34, R34, UR10 ;  /* 0x0000000a22227c20 */ /* 0x000fc60008410000 */
[C---:B------:R-:W-:Y:S01]  /*8ce0*/  HMMA.16816.F32.BF16 R36, R132.reuse, R126, R36 ;  /* 0x0000007e8424723c */ /* 0x040fe20000041824 */
[----:B------:R-:W2:Y:S01]  /*8cf0*/  LDSM.16.M88.4 R124, [R143+0x7800] ;  /* 0x007800008f7c783b */ /* 0x000ea20000000200 */
[----:B------:R-:W-:Y:S01]  /*8d00*/  MUFU.TANH R153, R35 ;  /* 0x0000002300997308 */ /* 0x000fe20000002400 */
[----:B------:R-:W-:Y:S01]  /*8d10*/  FMUL.FTZ R29, R29, UR10 ;  /* 0x0000000a1d1d7c20 */ /* 0x000fe20008410000 */
[----:B------:R-:W-:Y:S01]  /*8d20*/  FMUL.FTZ R151, R31, UR10 ;  /* 0x0000000a1f977c20 */ /* 0x000fe20008410000 */
[----:B------:R-:W-:Y:S01]  /*8d30*/  FMUL.FTZ R28, R28, UR10 ;  /* 0x0000000a1c1c7c20 */ /* 0x000fe20008410000 */
[----:B------:R-:W-:Y:S02]  /*8d40*/  FMUL.FTZ R30, R30, UR10 ;  /* 0x0000000a1e1e7c20 */ /* 0x000fe40008410000 */
[----:B------:R-:W-:Y:S02]  /*8d50*/  HMMA.16816.F32.BF16 R60, R132, R130, R60 ;  /* 0x00000082843c723c */ /* 0x000fe4000004183c */
[----:B------:R-:W-:Y:S01]  /*8d60*/  MUFU.TANH R137, R32 ;  /* 0x0000002000897308 */ /* 0x000fe20000002400 */
[----:B------:R-:W-:Y:S01]  /*8d70*/  FMUL.FTZ R40, R40, UR10 ;  /* 0x0000000a28287c20 */ /* 0x000fe20008410000 */
[----:B------:R-:W-:Y:S01]  /*8d80*/  FMUL.FTZ R42, R42, UR10 ;  /* 0x0000000a2a2a7c20 */ /* 0x000fe20008410000 */
[----:B------:R-:W-:-:S05]  /*8d90*/  FMUL.FTZ R43, R43, UR10 ;  /* 0x0000000a2b2b7c20 */ /* 0x000fca0008410000 */
[----:B------:R-:W-:Y:S01]  /*8da0*/  MUFU.TANH R161, R40 ;  /* 0x0000002800a17308 */ /* 0x000fe20000002400 */
        /* <DEDUP_REMOVED lines=8> */
[----:B------:R-:W3:Y:S03]  /*8e30*/  LDSM.16.M88.4 R120, [R143+0x8c00] ;  /* 0x008c00008f78783b */ /* 0x000ee60000000200 */
[----:B------:R-:W-:Y:S04]  /*8e40*/  MUFU.TANH R159, R43 ;  /* 0x0000002b009f7308 */ /* 0x000fe80000002400 */
[----:B--2---:R-:W-:Y:S04]  /*8e50*/  HMMA.16816.F32.BF16 R24, R132, R124, R24 ;  /* 0x0000007c8418723c */ /* 0x004fe80000041818 */
[----:B------:R-:W-:Y:S01]  /*8e60*/  MUFU.TANH R157, R36 ;  /* 0x00000024009d7308 */ /* 0x000fe20000002400 */
[----:B------:R-:W-:Y:S01]  /*8e70*/  FMUL.FTZ R183, R17, UR10 ;  /* 0x0000000a11b77c20 */ /* 0x000fe20008410000 */
[----:B------:R-:W-:-:S02]  /*8e80*/  SHF.L.U32 R17, R118, 0x1, RZ ;  /* 0x0000000176117819 */ /* 0x000fc400000006ff */
[----:B------:R-:W-:Y:S01]  /*8e90*/  HMMA.16816.F32.BF16 R20, R132, R126, R20 ;  /* 0x0000007e8414723c */ /* 0x000fe20000041814 */
[----:B------:R2:W4:Y:S01]  /*8ea0*/  LDSM.16.M88.4 R124, [R143+0x8800] ;  /* 0x008800008f7c783b */ /* 0x0005220000000200 */
[----:B------:R-:W-:Y:S02]  /*8eb0*/  LOP3.LUT R17, R17, 0x6, RZ, 0xc0, !PT ;  /* 0x0000000611117812 */ /* 0x000fe400078ec0ff */
[----:B------:R-:W-:Y:S01]  /*8ec0*/  MUFU.TANH R139, R38 ;  /* 0x00000026008b7308 */ /* 0x000fe20000002400 */
[----:B------:R-:W-:Y:S01]  /*8ed0*/  FMUL.FTZ R13, R13, UR10 ;  /* 0x0000000a0d0d7c20 */ /* 0x000fe20008410000 */
[----:B------:R-:W-:-:S05]  /*8ee0*/  DEPBAR.LE SB0, 0x0 ;  /* 0x000080000000791a */ /* 0x000fca0000000000 */
[----:B------:R-:W-:Y:S01]  /*8ef0*/  FMUL.FTZ R25, R25, UR10 ;  /* 0x0000000a19197c20 */ /* 0x000fe20008410000 */
[----:B------:R-:W-:Y:S01]  /*8f00*/  FMUL.FTZ R27, R27, UR10 ;  /* 0x0000000a1b1b7c20 */ /* 0x000fe20008410000 */
[----:B------:R-:W-:Y:S01]  /*8f10*/  MUFU.TANH R155, R39 ;  /* 0x00000027009b7308 */ /* 0x000fe20000002400 */
[----:B------:R-:W-:Y:S01]  /*8f20*/  FMUL.FTZ R24, R24, UR10 ;  /* 0x0000000a18187c20 */ /* 0x000fe20008410000 */
[----:B------:R-:W-:-:S04]  /*8f30*/  FMUL.FTZ R26, R26, UR10 ;  /* 0x0000000a1a1a7c20 */ /* 0x000fc80008410000 */
[----:B------:R-:W-:Y:S01]  /*8f40*/  FMUL.FTZ R23, R23, UR10 ;  /* 0x0000000a17177c20 */ /* 0x000fe20008410000 */
[----:B------:R-:W-:Y:S01]  /*8f50*/  FMUL.FTZ R21, R21, UR10 ;  /* 0x0000000a15157c20 */ /* 0x000fe20008410000 */
[----:B------:R-:W-:Y:S01]  /*8f60*/  FMUL.FTZ R20, R20, UR10 ;  /* 0x0000000a14147c20 */ /* 0x000fe20008410000 */
[----:B------:R-:W-:Y:S01]  /*8f70*/  FMUL.FTZ R22, R22, UR10 ;  /* 0x0000000a16167c20 */ /* 0x000fe20008410000 */
[----:B------:R5:W-:Y:S01]  /*8f80*/  MUFU.TANH R145, R23 ;  /* 0x0000001700917308 */ /* 0x000be20000002400 */
[----:B--2---:R-:W-:Y:S01]  /*8f90*/  FMUL.FTZ R143, R16, UR10 ;  /* 0x0000000a108f7c20 */ /* 0x004fe20008410000 */
[C---:B---3--:R-:W-:Y:S01]  /*8fa0*/  HMMA.16816.F32.BF16 R44, R132.reuse, R122, R44 ;  /* 0x0000007a842c723c */ /* 0x048fe2000004182c */
[----:B------:R-:W-:Y:S02]  /*8fb0*/  VIADD R16, R140, 0xffffffff ;  /* 0xffffffff8c107836 */ /* 0x000fe40000000000 */
[----:B------:R-:W-:Y:S01]  /*8fc0*/  FMUL.FTZ R123, R41, UR10 ;  /* 0x0000000a297b7c20 */ /* 0x000fe20008410000 */
[----:B------:R-:W-:Y:S01]  /*8fd0*/  FMUL.FTZ R41, R37, UR10 ;  /* 0x0000000a25297c20 */ /* 0x000fe20008410000 */
[----:B------:R-:W-:Y:S01]  /*8fe0*/  FMUL.FTZ R37, R33, UR10 ;  /* 0x0000000a21257c20 */ /* 0x000fe20008410000 */
[----:B------:R-:W-:Y:S01]  /*8ff0*/  IMAD.SHL.U32 R16, R16, 0x80, RZ ;  /* 0x0000008010107824 */ /* 0x000fe200078e00ff */
[----:B------:R-:W-:Y:S01]  /*9000*/  MUFU.TANH R33, R29 ;  /* 0x0000001d00217308 */ /* 0x000fe20000002400 */
[----:B------:R-:W-:Y:S02]  /*9010*/  HMMA.16816.F32.BF16 R48, R132, R120, R48 ;  /* 0x000000788430723c */ /* 0x000fe40000041830 */
[----:B------:R-:W-:-:S02]  /*9020*/  IMAD.IADD R16, R16, 0x1, R17 ;  /* 0x0000000110107824 */ /* 0x000fc400078e0211 */
[----:B------:R-:W-:Y:S02]  /*9030*/  FMUL.FTZ R121, R18, UR10 ;  /* 0x0000000a12797c20 */ /* 0x000fe40008410000 */
[----:B------:R-:W-:Y:S01]  /*9040*/  VIADD R18, R16, 0xffffff81 ;  /* 0xffffff8110127836 */ /* 0x000fe20000000000 */
[----:B------:R2:W-:Y:S01]  /*9050*/  MUFU.TANH R29, R21 ;  /* 0x00000015001d7308 */ /* 0x0005e20000002400 */
[C---:B----4-:R-:W-:Y:S03]  /*9060*/  HMMA.16816.F32.BF16 R56, R132.reuse, R124, R56 ;  /* 0x0000007c8438723c */ /* 0x050fe60000041838 */
[----:B------:R-:W-:Y:S01]  /*9070*/  FMUL.FTZ R44, R44, UR10 ;  /* 0x0000000a2c2c7c20 */ /* 0x000fe20008410000 */
[----:B-----5:R-:W-:Y:S01]  /*9080*/  FMUL.FTZ R23, R46, UR10 ;  /* 0x0000000a2e177c20 */ /* 0x020fe20008410000 */
[----:B------:R-:W-:Y:S02]  /*9090*/  FMUL.FTZ R47, R47, UR10 ;  /* 0x0000000a2f2f7c20 */ /* 0x000fe40008410000 */
[----:B------:R3:W-:Y:S01]  /*90a0*/  MUFU.TANH R147, R20 ;  /* 0x0000001400937308 */ /* 0x0007e20000002400 */
[----:B------:R-:W-:Y:S01]  /*90b0*/  HMMA.16816.F32.BF16 R52, R132, R126, R52 ;  /* 0x0000007e8434723c */ /* 0x000fe20000041834 */
[----:B------:R-:W-:Y:S01]  /*90c0*/  FMUL.FTZ R133, R19, UR10 ;  /* 0x0000000a13857c20 */ /* 0x000fe20008410000 */
[----:B------:R-:W-:-:S02]  /*90d0*/  VIADD R19, R16, 0xffffff88 ;  /* 0xffffff8810137836 */ /* 0x000fc40000000000 */
[----:B------:R-:W-:-:S03]  /*90e0*/  FMUL.FTZ R48, R48, UR10 ;  /* 0x0000000a30307c20 */ /* 0x000fc60008410000 */
[----:B------:R-:W4:Y:S01]  /*90f0*/  MUFU.TANH R17, R44 ;  /* 0x0000002c00117308 */ /* 0x000f220000002400 */
[----:B--2---:R-:W-:-:S03]  /*9100*/  VIADD R21, R16, 0xffffff80 ;  /* 0xffffff8010157836 */ /* 0x004fc60000000000 */
[----:B------:R-:W-:Y:S02]  /*9110*/  FMUL.FTZ R56, R56, UR10 ;  /* 0x0000000a38387c20 */ /* 0x000fe40008410000 */
[-C--:B------:R-:W-:Y:S01]  /*9120*/  ISETP.GE.AND P0, PT, R21, R142.reuse, PT ;  /* 0x0000008e1500720c */ /* 0x080fe20003f06270 */
[----:B------:R-:W-:Y:S01]  /*9130*/  FMUL.FTZ R59, R59, UR10 ;  /* 0x0000000a3b3b7c20 */ /* 0x000fe20008410000 */
[----:B------:R-:W2:Y:S01]  /*9140*/  MUFU.TANH R23, R23 ;  /* 0x0000001700177308 */ /* 0x000ea20000002400 */
[----:B---3--:R-:W-:Y:S01]  /*9150*/  VIADD R20, R16, 0xfffffff8 ;  /* 0xfffffff810147836 */ /* 0x008fe20000000000 */
[----:B------:R-:W-:Y:S02]  /*9160*/  ISETP.GE.AND P5, PT, R21, R141, PT ;  /* 0x0000008d1500720c */ /* 0x000fe40003fa6270 */
[----:B------:R-:W-:Y:S02]  /*9170*/  FMUL.FTZ R53, R53, UR10 ;  /* 0x0000000a35357c20 */ /* 0x000fe40008410000 */
[----:B------:R-:W-:Y:S01]  /*9180*/  ISETP.GE.AND P4, PT, R20, R142, PT ;  /* 0x0000008e1400720c */ /* 0x000fe20003f86270 */
[----:B------:R-:W-:Y:S01]  /*9190*/  FMUL.FTZ R55, R55, UR10 ;  /* 0x0000000a37377c20 */ /* 0x000fe20008410000 */
[----:B------:R3:W-:Y:S08]  /*91a0*/  MUFU.TANH R35, R22 ;  /* 0x0000001600237308 */ /* 0x0007f00000002400 */
[----:B------:R-:W5:Y:S08]  /*91b0*/  MUFU.TANH R123, R123 ;  /* 0x0000007b007b7308 */ /* 0x000f700000002400 */
[----:B------:R5:W-:Y:S01]  /*91c0*/  MUFU.TANH R31, R25 ;  /* 0x00000019001f7308 */ /* 0x000be20000002400 */
[----:B---3--:R-:W-:-:S02]  /*91d0*/  I2FP.F32.S32 R22, R21 ;  /* 0x0000001500167245 */ /* 0x008fc40000201400 */
[----:B------:R-:W-:-:S03]  /*91e0*/  I2FP.F32.S32 R21, R20 ;  /* 0x0000001400157245 */ /* 0x000fc60000201400 */
[C---:B-1----:R-:W-:Y:S02]  /*91f0*/  FFMA.FTZ R163, R0.reuse, R22, R163 ;  /* 0x0000001600a37223 */ /* 0x042fe400000100a3 */
[CC--:B----4-:R-:W-:Y:S01]  /*9200*/  FFMA.FTZ R136, R0.reuse, R21.reuse, R17 ;  /* 0x0000001500887223 */ /* 0x0d0fe20000010011 */
[----:B--2---:R-:W-:Y:S01]  /*9210*/  FFMA.FTZ R23, R0, R21, R23 ;  /* 0x0000001500177223 */ /* 0x004fe20000010017 */
[----:B------:R-:W-:Y:S01]  /*9220*/  MUFU.TANH R41, R41 ;  /* 0x0000002900297308 */ /* 0x000fe20000002400 */
[----:B------:R-:W-:Y:S01]  /*9230*/  FSEL R17, R163, -INF , !P5 ;  /* 0xff800000a3117808 */ /* 0x000fe20006800000 */
[----:B------:R-:W-:Y:S01]  /*9240*/  FMUL.FTZ R21, R12, UR10 ;  /* 0x0000000a0c157c20 */ /* 0x000fe20008410000 */
[----:B------:R-:W-:Y:S01]  /*9250*/  FSEL R136, R136, -INF , !P4 ;  /* 0xff80000088887808 */ /* 0x000fe20006000000 */
[----:B------:R-:W-:Y:S01]  /*9260*/  VIADD R12, R16, 0xffffff89 ;  /* 0xffffff89100c7836 */ /* 0x000fe20000000000 */
[----:B------:R-:W-:Y:S01]  /*9270*/  ISETP.GE.AND P5, PT, R18, R142, PT ;  /* 0x0000008e1200720c */ /* 0x000fe20003fa6270 */
[----:B-----5:R-:W-:Y:S01]  /*9280*/  FFMA.FTZ R25, R0, R22, R161 ;  /* 0x0000001600197223 */ /* 0x020fe200000100a1 */
[----:B------:R-:W-:Y:S01]  /*9290*/  ISETP.GE.AND P4, PT, R18, R141, PT ;  /* 0x0000008d1200720c */ /* 0x000fe20003f86270 */
[----:B------:R1:W-:Y:S01]  /*92a0*/  MUFU.TANH R149, R27 ;  /* 0x0000001b00957308 */ /* 0x0003e20000002400 */
[----:B------:R-:W-:Y:S01]  /*92b0*/  FMUL.FTZ R22, R14, UR10 ;  /* 0x0000000a0e167c20 */ /* 0x000fe20008410000 */
[----:B------:R-:W-:Y:S01]  /*92c0*/  VIADD R14, R16, 0xffffff90 ;  /* 0xffffff90100e7836 */ /* 0x000fe20000000000 */
[----:B------:R-:W-:-:S02]  /*92d0*/  FSEL R25, R25, -INF , !P0 ;  /* 0xff80000019197808 */ /* 0x000fc40004000000 */
[----:B------:R-:W-:Y:S02]  /*92e0*/  ISETP.GE.AND P0, PT, R20, R141, PT ;  /* 0x0000008d1400720c */ /* 0x000fe40003f06270 */
[----:B------:R-:W-:Y:S01]  /*92f0*/  I2FP.F32.S32 R20, R18 ;  /* 0x0000001200147245 */ /* 0x000fe20000201400 */
[----:B------:R-:W-:Y:S01]  /*9300*/  MUFU.TANH R37, R37 ;  /* 0x0000002500257308 */ /* 0x000fe20000002400 */
[----:B------:R-:W-:Y:S02]  /*9310*/  I2FP.F32.S32 R18, R19 ;  /* 0x0000001300127245 */ /* 0x000fe40000201400 */
[----:B------:R-:W-:Y:S02]  /*9320*/  FSEL R120, R23, -INF , !P0 ;  /* 0xff80000017787808 */ /* 0x000fe40004000000 */
[----:B------:R-:W-:Y:S01]  /*9330*/  ISETP.GE.AND P0, PT, R19, R142, PT ;  /* 0x0000008e1300720c */ /* 0x000fe20003f06270 */
[C---:B------:R-:W-:Y:S02]  /*9340*/  FFMA.FTZ R23, R0.reuse, R18, R157 ;  /* 0x0000001200177223 */ /* 0x040fe4000001009d */
[----:B------:R-:W2:Y:S01]  /*9350*/  MUFU.TANH R131, R34 ;  /* 0x0000002200837308 */ /* 0x000ea20000002400 */
[CC--:B-1----:R-:W-:Y:S01]  /*9360*/  FFMA.FTZ R27, R0.reuse, R20.reuse, R123 ;  /* 0x00000014001b7223 */ /* 0x0c2fe2000001007b */
[----:B------:R-:W-:Y:S01]  /*9370*/  FFMA.FTZ R20, R0, R20, R159 ;  /* 0x0000001400147223 */ /* 0x000fe2000001009f */
[----:B------:R-:W-:-:S02]  /*9380*/  FSEL R23, R23, -INF , !P0 ;  /* 0xff80000017177808 */ /* 0x000fc40004000000 */
[-C--:B------:R-:W-:Y:S02]  /*9390*/  ISETP.GE.AND P0, PT, R12, R141.reuse, PT ;  /* 0x0000008d0c00720c */ /* 0x080fe40003f06270 */
[----:B------:R-:W-:Y:S01]  /*93a0*/  FSEL R27, R27, -INF , !P5 ;  /* 0xff8000001b1b7808 */ /* 0x000fe20006800000 */
[----:B------:R1:W-:Y:S01]  /*93b0*/  MUFU.TANH R159, R21 ;  /* 0x00000015009f7308 */ /* 0x0003e20000002400 */
[----:B------:R-:W-:Y:S02]  /*93c0*/  ISETP.GE.AND P5, PT, R19, R141, PT ;  /* 0x0000008d1300720c */ /* 0x000fe40003fa6270 */
[----:B------:R-:W-:Y:S01]  /*93d0*/  FSEL R19, R20, -INF , !P4 ;  /* 0xff80000014137808 */ /* 0x000fe20006000000 */
[----:B------:R-:W-:Y:S01]  /*93e0*/  FMUL.FTZ R20, R15, UR10 ;  /* 0x0000000a0f147c20 */ /* 0x000fe20008410000 */
[----:B------:R-:W-:Y:S01]  /*93f0*/  ISETP.GE.AND P4, PT, R12, R142, PT ;  /* 0x0000008e0c00720c */ /* 0x000fe20003f86270 */
[----:B------:R-:W-:Y:S01]  /*9400*/  FFMA.FTZ R15, R0, R18, R139 ;  /* 0x00000012000f7223 */ /* 0x000fe2000001008b */
[----:B------:R-:W-:Y:S01]  /*9410*/  I2FP.F32.S32 R12, R12 ;  /* 0x0000000c000c7245 */ /* 0x000fe20000201400 */
[----:B------:R-:W3:Y:S01]  /*9420*/  MUFU.TANH R129, R28 ;  /* 0x0000001c00817308 */ /* 0x000ee20000002400 */
[----:B------:R-:W-:-:S02]  /*9430*/  I2FP.F32.S32 R18, R14 ;  /* 0x0000000e00127245 */ /* 0x000fc40000201400 */
[----:B------:R-:W-:Y:S01]  /*9440*/  FSEL R15, R15, -INF , !P5 ;  /* 0xff8000000f0f7808 */ /* 0x000fe20006800000 */
[----:B------:R-:W-:Y:S01]  /*9450*/  FFMA.FTZ R155, R0, R12, R155 ;  /* 0x0000000c009b7223 */ /* 0x000fe2000001009b */
[----:B------:R-:W-:Y:S01]  /*9460*/  ISETP.GE.AND P5, PT, R14, R142, PT ;  /* 0x0000008e0e00720c */ /* 0x000fe20003fa6270 */
[CC--:B------:R-:W-:Y:S01]  /*9470*/  FFMA.FTZ R137, R0.reuse, R18.reuse, R137 ;  /* 0x0000001200897223 */ /* 0x0c0fe20000010089 */
[C---:B--2---:R-:W-:Y:S01]  /*9480*/  FFMA.FTZ R227, R0.reuse, R18, R131 ;  /* 0x0000001200e37223 */ /* 0x044fe20000010083 */
[----:B------:R-:W2:Y:S01]  /*9490*/  MUFU.TANH R125, R30 ;  /* 0x0000001e007d7308 */ /* 0x000ea20000002400 */
[----:B-1----:R-:W-:Y:S01]  /*94a0*/  FFMA.FTZ R21, R0, R12, R41 ;  /* 0x0000000c00157223 */ /* 0x002fe20000010029 */
[----:B------:R-:W-:Y:S02]  /*94b0*/  IADD3 R12, PT, PT, R16, -0x6f, RZ ;  /* 0xffffff91100c7810 */ /* 0x000fe40007ffe0ff */
[----:B------:R-:W-:Y:S02]  /*94c0*/  FSEL R235, R137, -INF , !P5 ;  /* 0xff80000089eb7808 */ /* 0x000fe40006800000 */
[----:B------:R-:W-:-:S02]  /*94d0*/  FSEL R21, R21, -INF , !P4 ;  /* 0xff80000015157808 */ /* 0x000fc40006000000 */
[-C--:B------:R-:W-:Y:S01]  /*94e0*/  ISETP.GE.AND P4, PT, R14, R141.reuse, PT ;  /* 0x0000008d0e00720c */ /* 0x080fe20003f86270 */
[----:B------:R1:W-:Y:S01]  /*94f0*/  MUFU.TANH R123, R13 ;  /* 0x0000000d007b7308 */ /* 0x0003e20000002400 */
[----:B------:R-:W-:Y:S02]  /*9500*/  I2FP.F32.S32 R14, R12 ;  /* 0x0000000c000e7245 */ /* 0x000fe40000201400 */
[----:B------:R-:W-:Y:S02]  /*9510*/  ISETP.GE.AND P5, PT, R12, R141, PT ;  /* 0x0000008d0c00720c */ /* 0x000fe40003fa6270 */
[----:B------:R-:W-:Y:S01]  /*9520*/  FSEL R227, R227, -INF , !P4 ;  /* 0xff800000e3e37808 */ /* 0x000fe20006000000 */
[CC--:B------:R-:W-:Y:S01]  /*9530*/  FFMA.FTZ R37, R0.reuse, R14.reuse, R37 ;  /* 0x0000000e00257223 */ /* 0x0c0fe20000010025 */
[----:B------:R-:W-:Y:S01]  /*9540*/  FFMA.FTZ R153, R0, R14, R153 ;  /* 0x0000000e00997223 */ /* 0x000fe20000010099 */
[----:B------:R-:W4:Y:S04]  /*9550*/  MUFU.TANH R151, R151 ;  /* 0x0000009700977308 */ /* 0x000f280000002400 */
[----:B------:R-:W-:-:S04]  /*9560*/  FSEL R229, R153, -INF , !P5 ;  /* 0xff80000099e57808 */ /* 0x000fc80006800000 */
[----:B------:R5:W-:Y:S01]  /*9570*/  MUFU.TANH R139, R22 ;  /* 0x00000016008b7308 */ /* 0x000be20000002400 */
[----:B-1----:R-:W-:Y:S02]  /*9580*/  FSEL R13, R155, -INF , !P0 ;  /* 0xff8000009b0d7808 */ /* 0x002fe40004000000 */
[----:B------:R-:W-:Y:S01]  /*9590*/  ISETP.GE.AND P0, PT, R12, R142, PT ;  /* 0x0000008e0c00720c */ /* 0x000fe20003f06270 */
[----:B------:R-:W-:-:S03]  /*95a0*/  VIADD R12, R16, 0xffffff98 ;  /* 0xffffff98100c7836 */ /* 0x000fc60000000000 */
[----:B------:R-:W-:Y:S01]  /*95b0*/  FSEL R233, R37, -INF , !P0 ;  /* 0xff80000025e97808 */ /* 0x000fe20004000000 */
[----:B------:R-:W1:Y:S01]  /*95c0*/  MUFU.TANH R43, R24 ;  /* 0x00000018002b7308 */ /* 0x000e620000002400 */
[----:B------:R-:W-:Y:S01]  /*95d0*/  ISETP.GE.AND P4, PT, R12, R142, PT ;  /* 0x0000008e0c00720c */ /* 0x000fe20003f86270 */
[----:B------:R-:W-:Y:S01]  /*95e0*/  FMUL.FTZ R37, R10, UR10 ;  /* 0x0000000a0a257c20 */ /* 0x000fe20008410000 */
[----:B------:R-:W-:-:S05]  /*95f0*/  ISETP.GE.AND P0, PT, R12, R141, PT ;  /* 0x0000008d0c00720c */ /* 0x000fca0003f06270 */
[----:B------:R-:W1:Y:S01]  /*9600*/  MUFU.TANH R39, R26 ;  /* 0x0000001a00277308 */ /* 0x000e620000002400 */
[----:B-----5:R-:W-:Y:S01]  /*9610*/  FMUL.FTZ R22, R8, UR10 ;  /* 0x0000000a08167c20 */ /* 0x020fe20008410000 */
[----:B------:R-:W-:Y:S01]  /*9620*/  I2FP.F32.S32 R8, R12 ;  /* 0x0000000c00087245 */ /* 0x000fe20000201400 */
[----:B------:R-:W-:-:S04]  /*9630*/  VIADD R12, R16, 0xffffff99 ;  /* 0xffffff99100c7836 */ /* 0x000fc80000000000 */
[C---:B---3--:R-:W-:Y:S01]  /*9640*/  FFMA.FTZ R129, R0.reuse, R8, R129 ;  /* 0x0000000800817223 */ /* 0x048fe20000010081 */
[----:B------:R-:W-:Y:S01]  /*9650*/  I2FP.F32.S32 R10, R12 ;  /* 0x0000000c000a7245 */ /* 0x000fe20000201400 */
[----:B--2---:R-:W-:Y:S01]  /*9660*/  FFMA.FTZ R125, R0, R8, R125 ;  /* 0x00000008007d7223 */ /* 0x004fe2000001007d */
[----:B------:R-:W-:Y:S01]  /*9670*/  VIADD R8, R16, 0xffffffa0 ;  /* 0xffffffa010087836 */ /* 0x000fe20000000000 */
[----:B------:R-:W-:Y:S01]  /*9680*/  ISETP.GE.AND P5, PT, R12, R142, PT ;  /* 0x0000008e0c00720c */ /* 0x000fe20003fa6270 */
[----:B------:R-:W2:Y:S01]  /*9690*/  MUFU.TANH R143, R143 ;  /* 0x0000008f008f7308 */ /* 0x000ea20000002400 */
[CC--:B------:R-:W-:Y:S01]  /*96a0*/  FFMA.FTZ R237, R0.reuse, R10.reuse, R33 ;  /* 0x0000000a00ed7223 */ /* 0x0c0fe20000010021 */
[----:B----4-:R-:W-:Y:S01]  /*96b0*/  FFMA.FTZ R151, R0, R10, R151 ;  /* 0x0000000a00977223 */ /* 0x010fe20000010097 */
[----:B------:R-:W-:Y:S02]  /*96c0*/  I2FP.F32.S32 R10, R8 ;  /* 0x00000008000a7245 */ /* 0x000fe40000201400 */
[----:B------:R-:W-:-:S02]  /*96d0*/  FSEL R231, R129, -INF , !P4 ;  /* 0xff80000081e77808 */ /* 0x000fc40006000000 */
[-C--:B------:R-:W-:Y:S01]  /*96e0*/  ISETP.GE.AND P4, PT, R12, R141.reuse, PT ;  /* 0x0000008d0c00720c */ /* 0x080fe20003f86270 */
[----:B------:R-:W-:Y:S01]  /*96f0*/  FMUL.FTZ R12, R11, UR10 ;  /* 0x0000000a0b0c7c20 */ /* 0x000fe20008410000 */
[----:B------:R-:W-:Y:S01]  /*9700*/  FSEL R225, R125, -INF , !P0 ;  /* 0xff8000007de17808 */ /* 0x000fe20004000000 */
[----:B------:R-:W-:Y:S01]  /*9710*/  FMUL.FTZ R11, R4, UR10 ;  /* 0x0000000a040b7c20 */ /* 0x000fe20008410000 */
[----:B-1----:R-:W-:Y:S01]  /*9720*/  FFMA.FTZ R43, R0, R10, R43 ;  /* 0x0000000a002b7223 */ /* 0x002fe2000001002b */
[----:B------:R-:W-:Y:S01]  /*9730*/  ISETP.GE.AND P0, PT, R8, R142, PT ;  /* 0x0000008e0800720c */ /* 0x000fe20003f06270 */
[----:B------:R-:W-:Y:S01]  /*9740*/  VIADD R4, R16, 0xffffffa1 ;  /* 0xffffffa110047836 */ /* 0x000fe20000000000 */
[----:B------:R-:W-:Y:S01]  /*9750*/  FSEL R237, R237, -INF , !P5 ;  /* 0xff800000eded7808 */ /* 0x000fe20006800000 */
[----:B------:R-:W-:Y:S01]  /*9760*/  FFMA.FTZ R39, R0, R10, R39 ;  /* 0x0000000a00277223 */ /* 0x000fe20000010027 */
[----:B------:R-:W-:Y:S01]  /*9770*/  ISETP.GE.AND P5, PT, R8, R141, PT ;  /* 0x0000008d0800720c */ /* 0x000fe20003fa6270 */
[----:B------:R-:W1:Y:S01]  /*9780*/  MUFU.TANH R121, R121 ;  /* 0x0000007900797308 */ /* 0x000e620000002400 */
[----:B------:R-:W-:-:S02]  /*9790*/  FSEL R223, R151, -INF , !P4 ;  /* 0xff80000097df7808 */ /* 0x000fc40006000000 */
[----:B------:R-:W-:Y:S01]  /*97a0*/  FSEL R219, R43, -INF , !P0 ;  /* 0xff8000002bdb7808 */ /* 0x000fe20004000000 */
[----:B------:R-:W-:Y:S01]  /*97b0*/  FMUL.FTZ R43, R67, UR10 ;  /* 0x0000000a432b7c20 */ /* 0x000fe20008410000 */
[C---:B------:R-:W-:Y:S02]  /*97c0*/  ISETP.GE.AND P4, PT, R4.reuse, R142, PT ;  /* 0x0000008e0400720c */ /* 0x040fe40003f86270 */
[----:B------:R-:W-:Y:S01]  /*97d0*/  I2FP.F32.S32 R8, R4 ;  /* 0x0000000400087245 */ /* 0x000fe20000201400 */
[----:B------:R-:W3:Y:S01]  /*97e0*/  MUFU.TANH R183, R183 ;  /* 0x000000b700b77308 */ /* 0x000ee20000002400 */
[----:B------:R-:W-:Y:S01]  /*97f0*/  ISETP.GE.AND P0, PT, R4, R141, PT ;  /* 0x0000008d0400720c */ /* 0x000fe20003f06270 */
[----:B------:R-:W-:Y:S01]  /*9800*/  VIADD R4, R16, 0xffffffa8 ;  /* 0xffffffa810047836 */ /* 0x000fe20000000000 */
[----:B------:R-:W-:Y:S01]  /*9810*/  FSEL R135, R39, -INF , !P5 ;  /* 0xff80000027877808 */ /* 0x000fe20006800000 */
[CC--:B------:R-:W-:Y:S01]  /*9820*/  FFMA.FTZ R129, R0.reuse, R8.reuse, R31 ;  /* 0x0000000800817223 */ /* 0x0c0fe2000001001f */
[----:B------:R-:W-:Y:S01]  /*9830*/  FFMA.FTZ R149, R0, R8, R149 ;  /* 0x0000000800957223 */ /* 0x000fe20000010095 */
[----:B------:R-:W-:Y:S01]  /*9840*/  FMUL.FTZ R31, R6, UR10 ;  /* 0x0000000a061f7c20 */ /* 0x000fe20008410000 */
[----:B------:R-:W-:Y:S01]  /*9850*/  I2FP.F32.S32 R137, R4 ;  /* 0x0000000400897245 */ /* 0x000fe20000201400 */
[----:B------:R-:W-:Y:S01]  /*9860*/  VIADD R6, R16, 0xffffffa9 ;  /* 0xffffffa910067836 */ /* 0x000fe20000000000 */
[-C--:B------:R-:W-:Y:S01]  /*9870*/  ISETP.GE.AND P5, PT, R4, R142.reuse, PT ;  /* 0x0000008e0400720c */ /* 0x080fe20003fa6270 */
[----:B------:R-:W-:Y:S01]  /*9880*/  VIADD R8, R16, 0xffffffb0 ;  /* 0xffffffb010087836 */ /* 0x000fe20000000000 */
[----:B------:R-:W-:Y:S01]  /*9890*/  FSEL R129, R129, -INF , !P4 ;  /* 0xff80000081817808 */ /* 0x000fe20006000000 */
[----:B------:R-:W-:Y:S01]  /*98a0*/  FFMA.FTZ R127, R0, R137, R147 ;  /* 0x00000089007f7223 */ /* 0x000fe20000010093 */
[----:B------:R-:W-:Y:S01]  /*98b0*/  ISETP.GE.AND P4, PT, R4, R141, PT ;  /* 0x0000008d0400720c */ /* 0x000fe20003f86270 */
[----:B------:R-:W-:Y:S01]  /*98c0*/  FFMA.FTZ R137, R0, R137, R35 ;  /* 0x0000008900897223 */ /* 0x000fe20000010023 */
[----:B------:R-:W-:Y:S01]  /*98d0*/  FSEL R217, R149, -INF , !P0 ;  /* 0xff80000095d97808 */ /* 0x000fe20004000000 */
[----:B------:R-:W4:Y:S01]  /*98e0*/  MUFU.TANH R133, R133 ;  /* 0x0000008500857308 */ /* 0x000f220000002400 */
[----:B------:R-:W-:Y:S01]  /*98f0*/  FSEL R127, R127, -INF , !P5 ;  /* 0xff8000007f7f7808 */ /* 0x000fe20006800000 */
[----:B------:R-:W-:Y:S01]  /*9900*/  FMUL.FTZ R35, R64, UR10 ;  /* 0x0000000a40237c20 */ /* 0x000fe20008410000 */
[----:B------:R-:W-:Y:S01]  /*9910*/  ISETP.GE.AND P0, PT, R6, R142, PT ;  /* 0x0000008e0600720c */ /* 0x000fe20003f06270 */
[----:B------:R-:W-:Y:S01]  /*9920*/  FMUL.FTZ R39, R66, UR10 ;  /* 0x0000000a42277c20 */ /* 0x000fe20008410000 */
[----:B------:R-:W-:-:S02]  /*9930*/  ISETP.GE.AND P5, PT, R6, R141, PT ;  /* 0x0000008d0600720c */ /* 0x000fc40003fa6270 */
[----:B------:R-:W-:Y:S01]  /*9940*/  I2FP.F32.S32 R4, R6 ;  /* 0x0000000600047245 */ /* 0x000fe20000201400 */
[----:B------:R-:W5:Y:S01]  /*9950*/  MUFU.TANH R41, R20 ;  /* 0x0000001400297308 */ /* 0x000f620000002400 */
[----:B------:R-:W-:Y:S02]  /*9960*/  I2FP.F32.S32 R6, R8 ;  /* 0x0000000800067245 */ /* 0x000fe40000201400 */
[----:B------:R-:W-:Y:S01]  /*9970*/  FSEL R137, R137, -INF , !P4 ;  /* 0xff80000089897808 */ /* 0x000fe20006000000 */
[CC--:B------:R-:W-:Y:S01]  /*9980*/  FFMA.FTZ R29, R0.reuse, R4.reuse, R29 ;  /* 0x00000004001d7223 */ /* 0x0c0fe2000001001d */
[C---:B------:R-:W-:Y:S01]  /*9990*/  FFMA.FTZ R145, R0.reuse, R4, R145 ;  /* 0x0000000400917223 */ /* 0x040fe20000010091 */
[----:B--2---:R-:W-:Y:S01]  /*99a0*/  FFMA.FTZ R143, R0, R6, R143 ;  /* 0x00000006008f7223 */ /* 0x004fe2000001008f */
[----:B------:R-:W-:Y:S01]  /*99b0*/  VIADD R4, R16, 0xffffffb1 ;  /* 0xffffffb110047836 */ /* 0x000fe20000000000 */
[----:B------:R-:W-:Y:S01]  /*99c0*/  ISETP.GE.AND P4, PT, R8, R142, PT ;  /* 0x0000008e0800720c */ /* 0x000fe20003f86270 */
[----:B-1----:R-:W-:Y:S01]  /*99d0*/  FFMA.FTZ R121, R0, R6, R121 ;  /* 0x0000000600797223 */ /* 0x002fe20000010079 */
[----:B------:R-:W-:Y:S01]  /*99e0*/  VIADD R6, R16, 0xffffffb8 ;  /* 0xffffffb810067836 */ /* 0x000fe20000000000 */
[----:B------:R-:W-:Y:S01]  /*99f0*/  FSEL R203, R145, -INF , !P5 ;  /* 0xff80000091cb7808 */ /* 0x000fe20006800000 */
[----:B------:R-:W1:Y:S01]  /*9a00*/  MUFU.TANH R131, R22 ;  /* 0x0000001600837308 */ /* 0x000e620000002400 */
[----:B------:R-:W-:-:S02]  /*9a10*/  FSEL R199, R143, -INF , !P4 ;  /* 0xff8000008fc77808 */ /* 0x000fc40006000000 */
[C---:B------:R-:W-:Y:S02]  /*9a20*/  ISETP.GE.AND P5, PT, R4.reuse, R142, PT ;  /* 0x0000008e0400720c */ /* 0x040fe40003fa6270 */
[-C--:B------:R-:W-:Y:S02]  /*9a30*/  ISETP.GE.AND P4, PT, R4, R141.reuse, PT ;  /* 0x0000008d0400720c */ /* 0x080fe40003f86270 */
[----:B------:R-:W-:Y:S01]  /*9a40*/  FSEL R221, R29, -INF , !P0 ;  /* 0xff8000001ddd7808 */ /* 0x000fe20004000000 */
[----:B------:R-:W2:Y:S01]  /*9a50*/  MUFU.TANH R37, R37 ;  /* 0x0000002500257308 */ /* 0x000ea20000002400 */
[----:B------:R-:W-:Y:S02]  /*9a60*/  I2FP.F32.S32 R4, R4 ;  /* 0x0000000400047245 */ /* 0x000fe40000201400 */
[----:B------:R-:W-:Y:S02]  /*9a70*/  ISETP.GE.AND P0, PT, R8, R141, PT ;  /* 0x0000008d0800720c */ /* 0x000fe40003f06270 */
[----:B------:R-:W-:Y:S01]  /*9a80*/  I2FP.F32.S32 R8, R6 ;  /* 0x0000000600087245 */ /* 0x000fe20000201400 */
[CC--:B---3--:R-:W-:Y:S01]  /*9a90*/  FFMA.FTZ R183, R0.reuse, R4.reuse, R183 ;  /* 0x0000000400b77223 */ /* 0x0c8fe200000100b7 */
[C---:B----4-:R-:W-:Y:S01]  /*9aa0*/  FFMA.FTZ R133, R0.reuse, R4, R133 ;  /* 0x0000000400857223 */ /* 0x050fe20000010085 */
[----:B------:R-:W-:Y:S01]  /*9ab0*/  FSEL R201, R121, -INF , !P0 ;  /* 0xff80000079c97808 */ /* 0x000fe20004000000 */
[----:B------:R-:W3:Y:S01]  /*9ac0*/  MUFU.TANH R33, R12 ;  /* 0x0000000c00217308 */ /* 0x000ee20000002400 */
[----:B------:R-:W-:Y:S01]  /*9ad0*/  FFMA.FTZ R159, R0, R8, R159 ;  /* 0x00000008009f7223 */ /* 0x000fe2000001009f */
[----:B------:R-:W-:Y:S01]  /*9ae0*/  ISETP.GE.AND P0, PT, R6, R142, PT ;  /* 0x0000008e0600720c */ /* 0x000fe20003f06270 */
[----:B------:R-:W-:Y:S01]  /*9af0*/  FFMA.FTZ R139, R0, R8, R139 ;  /* 0x00000008008b7223 */ /* 0x000fe2000001008b */
[C---:B------:R-:W-:Y:S01]  /*9b00*/  IADD3 R4, PT, PT, R16.reuse, -0x47, RZ ;  /* 0xffffffb910047810 */ /* 0x040fe20007ffe0ff */
[----:B------:R-:W-:Y:S01]  /*9b10*/  VIADD R8, R16, 0xffffffc1 ;  /* 0xffffffc110087836 */ /* 0x000fe20000000000 */
[----:B------:R-:W-:-:S02]  /*9b20*/  FSEL R215, R183, -INF , !P5 ;  /* 0xff800000b7d77808 */ /* 0x000fc40006800000 */
[-C--:B------:R-:W-:Y:S01]  /*9b30*/  ISETP.GE.AND P5, PT, R6, R141.reuse, PT ;  /* 0x0000008d0600720c */ /* 0x080fe20003fa6270 */
[----:B------:R-:W4:Y:S01]  /*9b40*/  MUFU.TANH R11, R11 ;  /* 0x0000000b000b7308 */ /* 0x000f220000002400 */
[----:B------:R-:W-:Y:S02]  /*9b50*/  FSEL R205, R133, -INF , !P4 ;  /* 0xff80000085cd7808 */ /* 0x000fe40006000000 */
[----:B------:R-:W-:Y:S02]  /*9b60*/  I2FP.F32.S32 R6, R4 ;  /* 0x0000000400067245 */ /* 0x000fe40000201400 */
[----:B------:R-:W-:Y:S02]  /*9b70*/  FSEL R213, R159, -INF , !P0 ;  /* 0xff8000009fd57808 */ /* 0x000fe40004000000 */
[----:B------:R-:W-:Y:S01]  /*9b80*/  ISETP.GE.AND P4, PT, R4, R142, PT ;  /* 0x0000008e0400720c */ /* 0x000fe20003f86270 */
[----:B------:R-:W-:Y:S01]  /*9b90*/  FFMA.FTZ R123, R0, R6, R123 ;  /* 0x00000006007b7223 */ /* 0x000fe2000001007b */
[----:B------:R-:W-:Y:S01]  /*9ba0*/  ISETP.GE.AND P0, PT, R4, R141, PT ;  /* 0x0000008d0400720c */ /* 0x000fe20003f06270 */
[----:B------:R-:W-:-:S02]  /*9bb0*/  VIADD R4, R16, 0xffffffc0 ;  /* 0xffffffc010047836 */ /* 0x000fc40000000000 */
[----:B-----5:R-:W-:Y:S01]  /*9bc0*/  FFMA.FTZ R207, R0, R6, R41 ;  /* 0x0000000600cf7223 */ /* 0x020fe20000010029 */
[----:B------:R-:W5:Y:S01]  /*9bd0*/  MUFU.TANH R31, R31 ;  /* 0x0000001f001f7308 */ /* 0x000f620000002400 */
[----:B------:R-:W-:Y:S01]  /*9be0*/  FSEL R209, R139, -INF , !P5 ;  /* 0xff8000008bd17808 */ /* 0x000fe20006800000 */
[----:B------:R-:W-:Y:S01]  /*9bf0*/  FMUL.FTZ R41, R61, UR10 ;  /* 0x0000000a3d297c20 */ /* 0x000fe20008410000 */
[----:B------:R-:W-:Y:S01]  /*9c00*/  I2FP.F32.S32 R6, R4 ;  /* 0x0000000400067245 */ /* 0x000fe20000201400 */
[----:B------:R-:W-:Y:S01]  /*9c10*/  FMUL.FTZ R61, R62, UR10 ;  /* 0x0000000a3e3d7c20 */ /* 0x000fe20008410000 */
[----:B------:R-:W-:Y:S02]  /*9c20*/  FSEL R211, R123, -INF , !P4 ;  /* 0xff8000007bd37808 */ /* 0x000fe40006000000 */
[----:B------:R-:W-:Y:S01]  /*9c30*/  ISETP.GE.AND P5, PT, R4, R142, PT ;  /* 0x0000008e0400720c */ /* 0x000fe20003fa6270 */
[-C--:B-1----:R-:W-:Y:S01]  /*9c40*/  FFMA.FTZ R131, R0, R6.reuse, R131 ;  /* 0x0000000600837223 */ /* 0x082fe20000010083 */
[-C--:B------:R-:W-:Y:S01]  /*9c50*/  ISETP.GE.AND P4, PT, R4, R141.reuse, PT ;  /* 0x0000008d0400720c */ /* 0x080fe20003f86270 */
[----:B--2---:R-:W-:Y:S01]  /*9c60*/  FFMA.FTZ R37, R0, R6, R37 ;  /* 0x0000000600257223 */ /* 0x004fe20000010025 */
[----:B------:R-:W-:Y:S01]  /*9c70*/  I2FP.F32.S32 R4, R8 ;  /* 0x0000000800047245 */ /* 0x000fe20000201400 */
[----:B------:R-:W-:Y:S01]  /*9c80*/  VIADD R6, R16, 0xffffffc8 ;  /* 0xffffffc810067836 */ /* 0x000fe20000000000 */
[----:B------:R-:W-:Y:S01]  /*9c90*/  FSEL R207, R207, -INF , !P0 ;  /* 0xff800000cfcf7808 */ /* 0x000fe20004000000 */
[----:B------:R-:W1:Y:S01]  /*9ca0*/  MUFU.TANH R35, R35 ;  /* 0x0000002300237308 */ /* 0x000e620000002400 */
[----:B------:R-:W-:Y:S01]  /*9cb0*/  FSEL R183, R131, -INF , !P5 ;  /* 0xff80000083b77808 */ /* 0x000fe20006800000 */
[----:B------:R-:W-:Y:S01]  /*9cc0*/  FFMA.FTZ R9, R0, R4, R9 ;  /* 0x0000000400097223 */ /* 0x000fe20000010009 */
[----:B------:R-:W-:Y:S01]  /*9cd0*/  ISETP.GE.AND P0, PT, R8, R142, PT ;  /* 0x0000008e0800720c */ /* 0x000fe20003f06270 */
[----:B---3--:R-:W-:Y:S01]  /*9ce0*/  FFMA.FTZ R159, R0, R4, R33 ;  /* 0x00000004009f7223 */ /* 0x008fe20000010021 */
[----:B------:R-:W-:Y:S01]  /*9cf0*/  ISETP.GE.AND P5, PT, R8, R141, PT ;  /* 0x0000008d0800720c */ /* 0x000fe20003fa6270 */
[----:B------:R-:W-:Y:S01]  /*9d00*/  VIADD R8, R16, 0xffffffc9 ;  /* 0xffffffc910087836 */ /* 0x000fe20000000000 */
[----:B------:R-:W-:Y:S01]  /*9d10*/  I2FP.F32.S32 R4, R6 ;  /* 0x0000000600047245 */ /* 0x000fe20000201400 */
[----:B------:R-:W2:Y:S01]  /*9d20*/  MUFU.TANH R39, R39 ;  /* 0x0000002700277308 */ /* 0x000ea20000002400 */
[----:B------:R-:W-:-:S02]  /*9d30*/  FSEL R185, R37, -INF , !P4 ;  /* 0xff80000025b97808 */ /* 0x000fc40006000000 */
[----:B------:R-:W-:Y:S01]  /*9d40*/  FSEL R191, R9, -INF , !P0 ;  /* 0xff80000009bf7808 */ /* 0x000fe20004000000 */
[----:B----4-:R-:W-:Y:S01]  /*9d50*/  FFMA.FTZ R193, R0, R4, R11 ;  /* 0x0000000400c17223 */ /* 0x010fe2000001000b */
[----:B------:R-:W-:Y:S01]  /*9d60*/  ISETP.GE.AND P4, PT, R6, R142, PT ;  /* 0x0000008e0600720c */ /* 0x000fe20003f86270 */
[----:B-----5:R-:W-:Y:S01]  /*9d70*/  FFMA.FTZ R31, R0, R4, R31 ;  /* 0x00000004001f7223 */ /* 0x020fe2000001001f */
[-C--:B------:R-:W-:Y:S01]  /*9d80*/  ISETP.GE.AND P0, PT, R6, R141.reuse, PT ;  /* 0x0000008d0600720c */ /* 0x080fe20003f06270 */
[----:B------:R-:W3:Y:S01]  /*9d90*/  MUFU.TANH R29, R65 ;  /* 0x00000041001d7308 */ /* 0x000ee20000002400 */
[----:B------:R-:W-:Y:S01]  /*9da0*/  I2FP.F32.S32 R6, R8 ;  /* 0x0000000800067245 */ /* 0x000fe20000201400 */
[----:B------:R-:W-:Y:S01]  /*9db0*/  VIADD R4, R16, 0xffffffd0 ;  /* 0xffffffd010047836 */ /* 0x000fe20000000000 */
[----:B------:R-:W-:Y:S01]  /*9dc0*/  FSEL R159, R159, -INF , !P5 ;  /* 0xff8000009f9f7808 */ /* 0x000fe20006800000 */
[----:B------:R-:W-:Y:S01]  /*9dd0*/  FMUL.FTZ R11, R57, UR10 ;  /* 0x0000000a390b7c20 */ /* 0x000fe20008410000 */
[----:B------:R-:W-:Y:S01]  /*9de0*/  ISETP.GE.AND P5, PT, R8, R142, PT ;  /* 0x0000008e0800720c */ /* 0x000fe20003fa6270 */
[CC--:B------:R-:W-:Y:S01]  /*9df0*/  FFMA.FTZ R195, R0.reuse, R6.reuse, R5 ;  /* 0x0000000600c37223 */ /* 0x0c0fe20000010005 */
[----:B------:R-:W-:Y:S01]  /*9e00*/  FSEL R193, R193, -INF , !P4 ;  /* 0xff800000c1c17808 */ /* 0x000fe20006000000 */
[----:B------:R-:W4:Y:S01]  /*9e10*/  MUFU.TANH R43, R43 ;  /* 0x0000002b002b7308 */ /* 0x000f220000002400 */
[----:B------:R-:W-:Y:S01]  /*9e20*/  FFMA.FTZ R163, R0, R6, R7 ;  /* 0x0000000600a37223 */ /* 0x000fe20000010007 */
[-C--:B------:R-:W-:Y:S01]  /*9e30*/  ISETP.GE.AND P4, PT, R8, R141.reuse, PT ;  /* 0x0000008d0800720c */ /* 0x080fe20003f86270 */
[C---:B------:R-:W-:Y:S01]  /*9e40*/  VIADD R7, R16.reuse, 0xffffffd1 ;  /* 0xffffffd110077836 */ /* 0x040fe20000000000 */
[----:B------:R-:W-:Y:S01]  /*9e50*/  I2FP.F32.S32 R6, R4 ;  /* 0x0000000400067245 */ /* 0x000fe20000201400 */
[----:B------:R-:W-:Y:S01]  /*9e60*/  VIADD R8, R16, 0xffffffd8 ;  /* 0xffffffd810087836 */ /* 0x000fe20000000000 */
[----:B------:R-:W-:Y:S01]  /*9e70*/  FSEL R161, R31, -INF , !P0 ;  /* 0xff8000001fa17808 */ /* 0x000fe20004000000 */
[----:B------:R-:W-:Y:S01]  /*9e80*/  FMUL.FTZ R5, R58, UR10 ;  /* 0x0000000a3a057c20 */ /* 0x000fe20008410000 */
[----:B------:R-:W5:Y:S01]  /*9e90*/  MUFU.TANH R65, R60 ;  /* 0x0000003c00417308 */ /* 0x000f620000002400 */
[----:B------:R-:W-:Y:S01]  /*9ea0*/  FSEL R195, R195, -INF , !P5 ;  /* 0xff800000c3c37808 */ /* 0x000fe20006800000 */
[----:B-1----:R-:W-:Y:S01]  /*9eb0*/  FFMA.FTZ R35, R0, R6, R35 ;  /* 0x0000000600237223 */ /* 0x002fe20000010023 */
[----:B------:R-:W-:Y:S01]  /*9ec0*/  ISETP.GE.AND P0, PT, R4, R142, PT ;  /* 0x0000008e0400720c */ /* 0x000fe20003f06270 */
[----:B--2---:R-:W-:Y:S01]  /*9ed0*/  FFMA.FTZ R39, R0, R6, R39 ;  /* 0x0000000600277223 */ /* 0x004fe20000010027 */
[----:B------:R-:W-:Y:S01]  /*9ee0*/  ISETP.GE.AND P5, PT, R4, R141, PT ;  /* 0x0000008d0400720c */ /* 0x000fe20003fa6270 */
[----:B------:R-:W-:Y:S01]  /*9ef0*/  FMUL.FTZ R31, R52, UR10 ;  /* 0x0000000a341f7c20 */ /* 0x000fe20008410000 */
[----:B------:R-:W-:Y:S01]  /*9f00*/  I2FP.F32.S32 R4, R7 ;  /* 0x0000000700047245 */ /* 0x000fe20000201400 */
[----:B------:R-:W1:Y:S01]  /*9f10*/  MUFU.TANH R61, R61 ;  /* 0x0000003d003d7308 */ /* 0x000e620000002400 */
[----:B------:R-:W-:-:S02]  /*9f20*/  I2FP.F32.S32 R6, R8 ;  /* 0x0000000800067245 */ /* 0x000fc40000201400 */
[----:B------:R-:W-:Y:S01]  /*9f30*/  FSEL R163, R163, -INF , !P4 ;  /* 0xff800000a3a37808 */ /* 0x000fe20006000000 */
[C---:B---3--:R-:W-:Y:S01]  /*9f40*/  FFMA.FTZ R29, R0.reuse, R4, R29 ;  /* 0x00000004001d7223 */ /* 0x048fe2000001001d */
[----:B------:R-:W-:Y:S01]  /*9f50*/  ISETP.GE.AND P4, PT, R7, R142, PT ;  /* 0x0000008e0700720c */ /* 0x000fe20003f86270 */
[C---:B----4-:R-:W-:Y:S01]  /*9f60*/  FFMA.FTZ R43, R0.reuse, R4, R43 ;  /* 0x00000004002b7223 */ /* 0x050fe2000001002b */
[----:B------:R-:W-:Y:S01]  /*9f70*/  FSEL R148, R35, -INF , !P0 ;  /* 0xff80000023947808 */ /* 0x000fe20004000000 */
[----:B------:R-:W2:Y:S01]  /*9f80*/  MUFU.TANH R41, R41 ;  /* 0x0000002900297308 */ /* 0x000ea20000002400 */
[----:B------:R-:W-:Y:S01]  /*9f90*/  FSEL R145, R39, -INF , !P5 ;  /* 0xff80000027917808 */ /* 0x000fe20006800000 */
[----:B-----5:R-:W-:Y:S01]  /*9fa0*/  FFMA.FTZ R65, R0, R6, R65 ;  /* 0x0000000600417223 */ /* 0x020fe20000010041 */
[-C--:B------:R-:W-:Y:S01]  /*9fb0*/  ISETP.GE.AND P0, PT, R7, R141.reuse, PT ;  /* 0x0000008d0700720c */ /* 0x080fe20003f06270 */
[----:B------:R-:W-:Y:S01]  /*9fc0*/  VIADD R4, R16, 0xffffffd9 ;  /* 0xffffffd910047836 */ /* 0x000fe20000000000 */
[----:B------:R-:W-:Y:S01]  /*9fd0*/  ISETP.GE.AND P5, PT, R8, R142, PT ;  /* 0x0000008e0800720c */ /* 0x000fe20003fa6270 */
[----:B------:R-:W-:Y:S01]  /*9fe0*/  FMUL.FTZ R35, R54, UR10 ;  /* 0x0000000a36237c20 */ /* 0x000fe20008410000 */
[----:B------:R-:W-:Y:S01]  /*9ff0*/  FSEL R155, R29, -INF , !P4 ;  /* 0xff8000001d9b7808 */ /* 0x000fe20006000000 */
[----:B------:R-:W3:Y:S01]  /*a000*/  MUFU.TANH R33, R63 ;  /* 0x0000003f00217308 */ /* 0x000ee20000002400 */
[----:B------:R-:W-:Y:S01]  /*a010*/  ISETP.GE.AND P4, PT, R8, R141, PT ;  /* 0x0000008d0800720c */ /* 0x000fe20003f86270 */
[----:B-1----:R-:W-:Y:S01]  /*a020*/  FFMA.FTZ R61, R0, R6, R61 ;  /* 0x00000006003d7223 */ /* 0x002fe2000001003d */
[----:B------:R-:W-:Y:S01]  /*a030*/  FSEL R147, R43, -INF , !P0 ;  /* 0xff8000002b937808 */ /* 0x000fe20004000000 */
[----:B------:R-:W-:Y:S01]  /*a040*/  VIADD R6, R16, 0xffffffe1 ;  /* 0xffffffe110067836 */ /* 0x000fe20000000000 */
[----:B------:R-:W-:-:S02]  /*a050*/  FSEL R153, R65, -INF , !P5 ;  /* 0xff80000041997808 */ /* 0x000fc40006800000 */
[C---:B------:R-:W-:Y:S01]  /*a060*/  ISETP.GE.AND P0, PT, R4.reuse, R142, PT ;  /* 0x0000008e0400720c */ /* 0x040fe20003f06270 */
[----:B------:R-:W1:Y:S01]  /*a070*/  MUFU.TANH R9, R56 ;  /* 0x0000003800097308 */ /* 0x000e620000002400 */
[----:B------:R-:W-:Y:S02]  /*a080*/  ISETP.GE.AND P5, PT, R4, R141, PT ;  /* 0x0000008d0400720c */ /* 0x000fe40003fa6270 */
[----:B------:R-:W-:Y:S02]  /*a090*/  I2FP.F32.S32 R8, R4 ;  /* 0x0000000400087245 */ /* 0x000fe40000201400 */
[----:B------:R-:W-:Y:S02]  /*a0a0*/  IADD3 R4, PT, PT, R16, -0x20, RZ ;  /* 0xffffffe010047810 */ /* 0x000fe40007ffe0ff */
[----:B------:R-:W-:Y:S01]  /*a0b0*/  FSEL R143, R61, -INF , !P4 ;  /* 0xff8000003d8f7808 */ /* 0x000fe20006000000 */
[----:B------:R-:W4:Y:S01]  /*a0c0*/  MUFU.TANH R11, R11 ;  /* 0x0000000b000b7308 */ /* 0x000f220000002400 */
[----:B------:R-:W-:Y:S01]  /*a0d0*/  I2FP.F32.S32 R133, R4 ;  /* 0x0000000400857245 */ /* 0x000fe20000201400 */
[CC--:B--2---:R-:W-:Y:S01]  /*a0e0*/  FFMA.FTZ R41, R0.reuse, R8.reuse, R41 ;  /* 0x0000000800297223 */ /* 0x0c4fe20000010029 */
[----:B---3--:R-:W-:Y:S01]  /*a0f0*/  FFMA.FTZ R139, R0, R8, R33 ;  /* 0x00000008008b7223 */ /* 0x008fe20000010021 */
[----:B------:R-:W-:Y:S01]  /*a100*/  ISETP.GE.AND P4, PT, R4, R142, PT ;  /* 0x0000008e0400720c */ /* 0x000fe20003f86270 */
[----:B------:R-:W-:-:S02]  /*a110*/  VIADD R8, R16, 0xffffffe9 ;  /* 0xffffffe910087836 */ /* 0x000fc40000000000 */
[----:B------:R-:W-:Y:S01]  /*a120*/  FSEL R146, R41, -INF , !P0 ;  /* 0xff80000029927808 */ /* 0x000fe20004000000 */
[----:B------:R-:W2:Y:S01]  /*a130*/  MUFU.TANH R7, R59 ;  /* 0x0000003b00077308 */ /* 0x000ea20000002400 */
[----:B-1----:R-:W-:Y:S01]  /*a140*/  FFMA.FTZ R9, R0, R133, R9 ;  /* 0x0000008500097223 */ /* 0x002fe20000010009 */
[----:B------:R-:W-:Y:S01]  /*a150*/  ISETP.GE.AND P0, PT, R4, R141, PT ;  /* 0x0000008d0400720c */ /* 0x000fe20003f06270 */
[----:B------:R-:W-:Y:S01]  /*a160*/  VIADD R56, R140, 0xfffffffe ;  /* 0xfffffffe8c387836 */ /* 0x000fe20000000000 */
[----:B------:R-:W-:Y:S02]  /*a170*/  FSEL R139, R139, -INF , !P5 ;  /* 0xff8000008b8b7808 */ /* 0x000fe40006800000 */
[----:B------:R-:W-:Y:S01]  /*a180*/  FSEL R138, R9, -INF , !P4 ;  /* 0xff800000098a7808 */ /* 0x000fe20006000000 */
[----:B------:R-:W-:Y:S01]  /*a190*/  FMUL.FTZ R9, R50, UR10 ;  /* 0x0000000a32097c20 */ /* 0x000fe20008410000 */
[----:B------:R-:W1:Y:S01]  /*a1a0*/  MUFU.TANH R5, R5 ;  /* 0x0000000500057308 */ /* 0x000e620000002400 */
[----:B------:R-:W-:-:S02]  /*a1b0*/  ISETP.GE.AND P5, PT, R6, R142, PT ;  /* 0x0000008e0600720c */ /* 0x000fc40003fa6270 */
[----:B------:R-:W-:Y:S02]  /*a1c0*/  I2FP.F32.S32 R4, R6 ;  /* 0x0000000600047245 */ /* 0x000fe40000201400 */
[----:B------:R-:W-:Y:S01]  /*a1d0*/  ISETP.GE.AND P4, PT, R6, R141, PT ;  /* 0x0000008d0600720c */ /* 0x000fe20003f86270 */
[----:B------:R-:W-:Y:S02]  /*a1e0*/  VIADD R6, R16, 0xffffffe8 ;  /* 0xffffffe810067836 */ /* 0x000fe40000000000 */
[----:B------:R-:W3:Y:S01]  /*a1f0*/  MUFU.TANH R31, R31 ;  /* 0x0000001f001f7308 */ /* 0x000ee20000002400 */
[CC--:B----4-:R-:W-:Y:S01]  /*a200*/  FFMA.FTZ R11, R0.reuse, R4.reuse, R11 ;  /* 0x00000004000b7223 */ /* 0x0d0fe2000001000b */
[C---:B--2---:R-:W-:Y:S01]  /*a210*/  FFMA.FTZ R131, R0.reuse, R4, R7 ;  /* 0x0000000400837223 */ /* 0x044fe20000010007 */
[----:B------:R-:W-:Y:S01]  /*a220*/  I2FP.F32.S32 R4, R6 ;  /* 0x0000000600047245 */ /* 0x000fe20000201400 */
[----:B------:R-:W-:Y:S02]  /*a230*/  FMUL.FTZ R7, R49, UR10 ;  /* 0x0000000a31077c20 */ /* 0x000fe40008410000 */
[----:B------:R-:W-:Y:S01]  /*a240*/  FSEL R149, R11, -INF , !P5 ;  /* 0xff8000000b957808 */ /* 0x000fe20006800000 */
[----:B------:R-:W-:Y:S01]  /*a250*/  FMUL.FTZ R11, R51, UR10 ;  /* 0x0000000a330b7c20 */ /* 0x000fe20008410000 */
[----:B------:R-:W2:Y:S01]  /*a260*/  MUFU.TANH R29, R53 ;  /* 0x00000035001d7308 */ /* 0x000ea20000002400 */
[----:B-1----:R-:W-:Y:S01]  /*a270*/  FFMA.FTZ R133, R0, R133, R5 ;  /* 0x0000008500857223 */ /* 0x002fe20000010005 */
[----:B------:R-:W-:-:S02]  /*a280*/  FSEL R131, R131, -INF , !P4 ;  /* 0xff80000083837808 */ /* 0x000fc40006000000 */
[----:B------:R-:W-:Y:S02]  /*a290*/  ISETP.GE.AND P4, PT, R8, R142, PT ;  /* 0x0000008e0800720c */ /* 0x000fe40003f86270 */
[----:B------:R-:W-:Y:S02]  /*a2a0*/  FSEL R133, R133, -INF , !P0 ;  /* 0xff80000085857808 */ /* 0x000fe40004000000 */
[----:B------:R-:W1:Y:S01]  /*a2b0*/  MUFU.TANH R35, R35 ;  /* 0x0000002300237308 */ /* 0x000e620000002400 */
[----:B---3--:R-:W-:Y:S01]  /*a2c0*/  FFMA.FTZ R31, R0, R4, R31 ;  /* 0x00000004001f7223 */ /* 0x008fe2000001001f */
[C---:B------:R-:W-:Y:S02]  /*a2d0*/  ISETP.GE.AND P0, PT, R6.reuse, R142, PT ;  /* 0x0000008e0600720c */ /* 0x040fe40003f06270 */
[----:B------:R-:W-:Y:S01]  /*a2e0*/  ISETP.GE.AND P5, PT, R6, R141, PT ;  /* 0x0000008d0600720c */ /* 0x000fe20003fa6270 */
[----:B------:R-:W-:Y:S01]  /*a2f0*/  VIADD R6, R16, 0xfffffff1 ;  /* 0xfffffff110067836 */ /* 0x000fe20000000000 */
[----:B------:R-:W-:-:S02]  /*a300*/  FSEL R144, R31, -INF , !P0 ;  /* 0xff8000001f907808 */ /* 0x000fc40004000000 */
[----:B------:R-:W-:Y:S01]  /*a310*/  ISETP.GE.AND P0, PT, R8, R141, PT ;  /* 0x0000008d0800720c */ /* 0x000fe20003f06270 */
[----:B------:R-:W3:Y:S01]  /*a320*/  MUFU.TANH R33, R55 ;  /* 0x0000003700217308 */ /* 0x000ee20000002400 */
[----:B------:R-:W-:-:S05]  /*a330*/  I2FP.F32.S32 R8, R8 ;  /* 0x0000000800087245 */ /* 0x000fca0000201400 */
[C---:B--2---:R-:W-:Y:S02]  /*a340*/  FFMA.FTZ R29, R0.reuse, R8, R29 ;  /* 0x00000008001d7223 */ /* 0x044fe4000001001d */
[----:B------:R-:W2:Y:S01]  /*a350*/  MUFU.TANH R5, R48 ;  /* 0x0000003000057308 */ /* 0x000ea20000002400 */
[----:B-1----:R-:W-:Y:S01]  /*a360*/  FFMA.FTZ R35, R0, R4, R35 ;  /* 0x0000000400237223 */ /* 0x002fe20000010023 */
[C---:B------:R-:W-:Y:S01]  /*a370*/  VIADD R4, R16.reuse, 0xfffffff0 ;  /* 0xfffffff010047836 */ /* 0x040fe20000000000 */
[----:B------:R-:W-:Y:S01]  /*a380*/  FSEL R151, R29, -INF , !P4 ;  /* 0xff8000001d977808 */ /* 0x000fe20006000000 */
[----:B------:R-:W-:Y:S01]  /*a390*/  FMUL.FTZ R29, R45, UR10 ;  /* 0x0000000a2d1d7c20 */ /* 0x000fe20008410000 */
[----:B------:R-:W-:Y:S01]  /*a3a0*/  VIADD R16, R16, 0xfffffff9 ;  /* 0xfffffff910107836 */ /* 0x000fe20000000000 */
[----:B------:R-:W-:Y:S02]  /*a3b0*/  FSEL R123, R35, -INF , !P5 ;  /* 0xff800000237b7808 */ /* 0x000fe40006800000 */
[C---:B------:R-:W-:Y:S01]  /*a3c0*/  ISETP.GE.AND P5, PT, R4.reuse, R142, PT ;  /* 0x0000008e0400720c */ /* 0x040fe20003fa6270 */
[----:B------:R-:W1:Y:S01]  /*a3d0*/  MUFU.TANH R11, R11 ;  /* 0x0000000b000b7308 */ /* 0x000e620000002400 */
[----:B------:R-:W-:Y:S01]  /*a3e0*/  BAR.SYNC.DEFER_BLOCKING 0x0 ;  /* 0x0000000000007b1d */ /* 0x000fe20000010000 */
[----:B------:R-:W-:Y:S01]  /*a3f0*/  ISETP.GE.AND P4, PT, R4, R141, PT ;  /* 0x0000008d0400720c */ /* 0x000fe20003f86270 */
[----:B---3--:R-:W-:Y:S01]  /*a400*/  FFMA.FTZ R33, R0, R8, R33 ;  /* 0x0000000800217223 */ /* 0x008fe20000010021 */
[----:B------:R-:W-:-:S04]  /*a410*/  I2FP.F32.S32 R4, R4 ;  /* 0x0000000400047245 */ /* 0x000fc80000201400 */
[----:B------:R-:W3:Y:S01]  /*a420*/  MUFU.TANH R9, R9 ;  /* 0x0000000900097308 */ /* 0x000ee20000002400 */
[----:B--2---:R-:W-:Y:S01]  /*a430*/  FFMA.FTZ R5, R0, R4, R5 ;  /* 0x0000000400057223 */ /* 0x004fe20000010005 */
[----:B------:R-:W-:Y:S02]  /*a440*/  FSEL R125, R33, -INF , !P0 ;  /* 0xff800000217d7808 */ /* 0x000fe40004000000 */
[C---:B------:R-:W-:Y:S02]  /*a450*/  ISETP.GE.AND P0, PT, R6.reuse, R142, PT ;  /* 0x0000008e0600720c */ /* 0x040fe40003f06270 */
[----:B------:R-:W-:Y:S02]  /*a460*/  FSEL R150, R5, -INF , !P5 ;  /* 0xff80000005967808 */ /* 0x000fe40006800000 */
[----:B------:R-:W2:Y:S01]  /*a470*/  MUFU.TANH R7, R7 ;  /* 0x0000000700077308 */ /* 0x000ea20000002400 */
[----:B------:R-:W-:Y:S02]  /*a480*/  ISETP.GE.AND P5, PT, R6, R141, PT ;  /* 0x0000008d0600720c */ /* 0x000fe40003fa6270 */
[----:B------:R-:W-:-:S05]  /*a490*/  I2FP.F32.S32 R6, R6 ;  /* 0x0000000600067245 */ /* 0x000fca0000201400 */
[----:B------:R-:W4:Y:S01]  /*a4a0*/  MUFU.TANH R29, R29 ;  /* 0x0000001d001d7308 */ /* 0x000f220000002400 */
[C---:B-1----:R-:W-:Y:S01]  /*a4b0*/  FFMA.FTZ R11, R0.reuse, R6, R11 ;  /* 0x00000006000b7223 */ /* 0x042fe2000001000b */
[----:B---3--:R-:W-:Y:S01]  /*a4c0*/  FFMA.FTZ R9, R0, R4, R9 ;  /* 0x0000000400097223 */ /* 0x008fe20000010009 */
[----:B------:R-:W-:-:S03]  /*a4d0*/  I2FP.F32.S32 R4, R16 ;  /* 0x0000001000047245 */ /* 0x000fc60000201400 */
[----:B------:R-:W-:Y:S02]  /*a4e0*/  FSEL R122, R11, -INF , !P5 ;  /* 0xff8000000b7a7808 */ /* 0x000fe40006800000 */
[----:B------:R-:W1:Y:S01]  /*a4f0*/  MUFU.TANH R47, R47 ;  /* 0x0000002f002f7308 */ /* 0x000e620000002400 */
[----:B------:R-:W-:Y:S01]  /*a500*/  ISETP.GT.AND P5, PT, R56, R167, PT ;  /* 0x000000a73800720c */ /* 0x000fe20003fa4270 */
[----:B--2---:R-:W-:Y:S01]  /*a510*/  FFMA.FTZ R7, R0, R6, R7 ;  /* 0x0000000600077223 */ /* 0x004fe20000010007 */
        /* <DEDUP_REMOVED lines=21> */
[----:B-1----:R-:W-:-:S06]  /*a670*/  VIADD R5, R5, 0xffffffe ;  /* 0x0ffffffe05057836 */ /* 0x002fcc0000000000 */
[----:B------:R-:W1:Y:S02]  /*a680*/  F2I.FTZ.U32.TRUNC.NTZ R5, R5 ;  /* 0x0000000500057305 */ /* 0x000e64000021f000 */
[----:B-1----:R-:W-:-:S05]  /*a690*/  IADD3 R4, PT, PT, RZ, -R5, RZ ;  /* 0x80000005ff047210 */ /* 0x002fca0007ffe0ff */
[----:B------:R-:W-:Y:S01]  /*a6a0*/  IMAD R7, R4, R9, RZ ;  /* 0x0000000904077224 */ /* 0x000fe200078e02ff */
[----:B------:R-:W-:-:S05]  /*a6b0*/  MOV R4, RZ ;  /* 0x000000ff00047202 */ /* 0x000fca0000000f00 */
[----:B------:R-:W-:Y:S01]  /*a6c0*/  IMAD.HI.U32 R7, R5, R7, R4 ;  /* 0x0000000705077227 */ /* 0x000fe200078e0004 */
[----:B------:R-:W-:Y:S02]  /*a6d0*/  IABS R4, R29 ;  /* 0x0000001d00047213 */ /* 0x000fe40000000000 */
[----:B------:R-:W-:-:S03]  /*a6e0*/  LOP3.LUT R29, R29, R10, RZ, 0x3c, !PT ;  /* 0x0000000a1d1d7212 */ /* 0x000fc600078e3cff */
[----:B------:R-:W-:-:S04]  /*a6f0*/  IMAD.HI.U32 R6, R7, R8, RZ ;  /* 0x0000000807067227 */ /* 0x000fc800078e00ff */
[----:B------:R-:W-:Y:S01]  /*a700*/  IMAD.HI.U32 R7, R7, R4, RZ ;  /* 0x0000000407077227 */ /* 0x000fe200078e00ff */
[----:B------:R-:W-:-:S05]  /*a710*/  IADD3 R5, PT, PT, -R6, RZ, RZ ;  /* 0x000000ff06057210 */ /* 0x000fca0007ffe1ff */
[----:B------:R-:W-:Y:S02]  /*a720*/  IMAD R8, R9, R5, R8 ;  /* 0x0000000509087224 */ /* 0x000fe400078e0208 */
[----:B------:R-:W-:-:S03]  /*a730*/  IMAD.MOV R5, RZ, RZ, -R7 ;  /* 0x000000ffff057224 */ /* 0x000fc600078e0a07 */
[C---:B------:R-:W-:Y:S01]  /*a740*/  ISETP.GT.U32.AND P0, PT, R9.reuse, R8, PT ;  /* 0x000000080900720c */ /* 0x040fe20003f04070 */
[----:B------:R-:W-:-:S12]  /*a750*/  IMAD R4, R9, R5, R4 ;  /* 0x0000000509047224 */ /* 0x000fd800078e0204 */
[----:B------:R-:W-:Y:S01]  /*a760*/  @!P0 IMAD.IADD R8, R8, 0x1, -R9 ;  /* 0x0000000108088824 */ /* 0x000fe200078e0a09 */
[----:B------:R-:W-:Y:S02]  /*a770*/  @!P0 IADD3 R6, PT, PT, R6, 0x1, RZ ;  /* 0x0000000106068810 */ /* 0x000fe40007ffe0ff */
[----:B------:R-:W-:Y:S02]  /*a780*/  ISETP.GT.U32.AND P0, PT, R9, R4, PT ;  /* 0x000000040900720c */ /* 0x000fe40003f04070 */
[----:B------:R-:W-:-:S11]  /*a790*/  ISETP.GE.U32.AND P4, PT, R8, R9, PT ;  /* 0x000000090800720c */ /* 0x000fd60003f86070 */
[-C--:B------:R-:W-:Y:S02]  /*a7a0*/  @!P0 IADD3 R4, PT, PT, R4, -R9.reuse, RZ ;  /* 0x8000000904048210 */ /* 0x080fe40007ffe0ff */
[----:B------:R-:W-:Y:S01]  /*a7b0*/  @P4 VIADD R6, R6, 0x1 ;  /* 0x0000000106064836 */ /* 0x000fe20000000000 */
[----:B------:R-:W-:Y:S02]  /*a7c0*/  @!P0 IADD3 R7, PT, PT, R7, 0x1, RZ ;  /* 0x0000000107078810 */ /* 0x000fe40007ffe0ff */
[----:B------:R-:W-:Y:S02]  /*a7d0*/  ISETP.GE.U32.AND P4, PT, R4, R9, PT ;  /* 0x000000090400720c */ /* 0x000fe40003f86070 */
[----:B------:R-:W-:Y:S02]  /*a7e0*/  ISETP.GE.AND P0, PT, R11, RZ, PT ;  /* 0x000000ff0b00720c */ /* 0x000fe40003f06270 */
[----:B------:R-:W-:Y:S02]  /*a7f0*/  MOV R5, R6 ;  /* 0x0000000600057202 */ /* 0x000fe40000000f00 */
[----:B------:R-:W-:-:S07]  /*a800*/  LOP3.LUT R4, RZ, R10, RZ, 0x33, !PT ;  /* 0x0000000aff047212 */ /* 0x000fce00078e33ff */
[----:B------:R-:W-:Y:S01]  /*a810*/  @P4 VIADD R7, R7, 0x1 ;  /* 0x0000000107074836 */ /* 0x000fe20000000000 */
[----:B------:R-:W-:Y:S01]  /*a820*/  ISETP.GE.AND P4, PT, R29, RZ, PT ;  /* 0x000000ff1d00720c */ /* 0x000fe20003f86270 */
[----:B------:R-:W-:Y:S01]  /*a830*/  @!P0 IMAD.MOV R5, RZ, RZ, -R5 ;  /* 0x000000ffff058224 */ /* 0x000fe200078e0a05 */
[----:B------:R-:W-:-:S04]  /*a840*/  ISETP.NE.AND P0, PT, R10, RZ, PT ;  /* 0x000000ff0a00720c */ /* 0x000fc80003f05270 */
[----:B------:R-:W-:-:S05]  /*a850*/  SEL R5, R4, R5, !P0 ;  /* 0x0000000504057207 */ /* 0x000fca0004000000 */
[----:B------:R-:W-:Y:S02]  /*a860*/  IMAD.WIDE R28, R5, 0x4, R178 ;  /* 0x00000004051c7825 */ /* 0x000fe400078e02b2 */
[----:B------:R-:W-:-:S04]  /*a870*/  @!P4 IADD3 R7, PT, PT, -R7, RZ, RZ ;  /* 0x000000ff0707c210 */ /* 0x000fc80007ffe1ff */
[----:B------:R-:W-:Y:S02]  /*a880*/  SEL R6, R4, R7, !P0 ;  /* 0x0000000704067207 */ /* 0x000fe40004000000 */
[----:B------:R-:W3:Y:S03]  /*a890*/  LDG.E R4, desc[UR16][R28.64] ;  /* 0x000000101c047981 */ /* 0x000ee6000c1e1900 */
[----:B------:R-:W-:-:S05]  /*a8a0*/  IMAD.WIDE R30, R6, 0x4, R178 ;  /* 0x00000004061e7825 */ /* 0x000fca00078e02b2 */
        /* <DEDUP_REMOVED lines=11> */
[----:B------:R-:W-:-:S04]  /*a960*/  IMAD R5, R5, UR4, RZ ;  /* 0x0000000405057c24 */ /* 0x000fc8000f8e02ff */
[----:B------:R-:W-:Y:S01]  /*a970*/  IMAD R5, R4, UR5, R5 ;  /* 0x0000000504057c24 */ /* 0x000fe2000f8e0205 */
[----:B------:R-:W-:-:S04]  /*a980*/  LEA R168, P0, R6, R168, 0x1 ;  /* 0x000000a806a87211 */ /* 0x000fc800078008ff */
[----:B------:R-:W-:-:S04]  /*a990*/  IADD3 R5, PT, PT, R7, R5, RZ ;  /* 0x0000000507057210 */ /* 0x000fc80007ffe0ff */
[----:B------:R-:W-:Y:S01]  /*a9a0*/  LEA.HI.X R169, R6, R169, R5, 0x1, P0 ;  /* 0x000000a906a97211 */ /* 0x000fe200000f0c05 */
[----:B------:R-:W-:Y:S06]  /*a9b0*/  BRA `(.L_x_2421) ;  /* 0x00000000001c7947 */ /* 0x000fec0003800000 */
.L_x_2420:
[----:B------:R-:W-:Y:S01]  /*a9c0*/  UMOV UR4, URZ ;  /* 0x000000ff00047c82 */ /* 0x000fe20008000000 */
[----:B------:R-:W-:Y:S01]  /*a9d0*/  IMAD.SHL.U32 R4, R116, 0x80, RZ ;  /* 0x0000008074047824 */ /* 0x000fe200078e00ff */
[----:B------:R-:W-:-:S05]  /*a9e0*/  IADD3 R5, P0, PT, RZ, -UR4, RZ ;  /* 0x80000004ff057c10 */ /* 0x000fca000ff1e0ff */
[----:B------:R-:W-:-:S05]  /*a9f0*/  IMAD.X R4, RZ, RZ, ~R4, P0 ;  /* 0x000000ffff047224 */ /* 0x000fca00000e0e04 */
[----:B------:R-:W-:-:S04]  /*aa00*/  SHF.R.S64 R5, R5, 0x1f, R4 ;  /* 0x0000001f05057819 */ /* 0x000fc80000001004 */
[----:B------:R-:W-:-:S04]  /*aa10*/  IADD3 R168, P0, PT, R5, R168, RZ ;  /* 0x000000a805a87210 */ /* 0x000fc80007f1e0ff */
[----:B------:R-:W-:-:S09]  /*aa20*/  LEA.HI.X.SX32 R169, R4, R169, 0x1, P0 ;  /* 0x000000a904a97211 */ /* 0x000fd200000f0eff */
.L_x_2421:
        /* <DEDUP_REMOVED lines=69> */
.L_x_2419:
[----:B-1----:R-:W-:Y:S01]  /*ae80*/  FMNMX3.FTZ R6, R3, R25, R27, !PT ;  /* 0x0000001903067276 */ /* 0x002fe2000781001b */
        /* <DEDUP_REMOVED lines=58> */
[----:B------:R-:W-:Y:S01]  /*b230*/  IADD3 R2, PT, PT, R119, 0x9020, RZ ;  /* 0x0000902077027810 */ /* 0x000fe20007ffe0ff */
[----:B------:R-:W1:Y:S01]  /*b240*/  MUFU.EX2 R160, R160 ;  /* 0x000000a000a07308 */ /* 0x000e620000000800 */
[----:B------:R-:W-:Y:S01]  /*b250*/  @P6 IADD3 R2, PT, PT, R187, -0x20, RZ ;  /* 0xffffffe0bb026810 */ /* 0x000fe20007ffe0ff */
[--C-:B------:R-:W-:Y:S01]  /*b260*/  FFMA.FTZ R124, R23, UR6, -R154.reuse ;  /* 0x00000006177c7c23 */ /* 0x100fe2000801089a */
[----:B------:R-:W-:Y:S01]  /*b270*/  FFMA.FTZ R117, R21, UR6, -R154 ;  /* 0x0000000615757c23 */ /* 0x000fe2000801089a */
[--C-:B------:R-:W-:Y:S01]  /*b280*/  FFMA.FTZ R121, R15, UR6, -R116.reuse ;  /* 0x000000060f797c23 */ /* 0x100fe20008010874 */
[----:B------:R-:W-:Y:S01]  /*b290*/  FFMA.FTZ R126, R13, UR6, -R116 ;  /* 0x000000060d7e7c23 */ /* 0x000fe20008010874 */
[----:B------:R-:W2:Y:S01]  /*b2a0*/  LDSM.16.MT88.4 R16, [R2] ;  /* 0x000000000210783b */ /* 0x000ea20000004200 */
[--C-:B------:R-:W-:Y:S01]  /*b2b0*/  FFMA.FTZ R64, R235, UR6, -R154.reuse ;  /* 0x00000006eb407c23 */ /* 0x100fe2000801089a */
[----:B------:R-:W3:Y:S01]  /*b2c0*/  MUFU.EX2 R158, R158 ;  /* 0x0000009e009e7308 */ /* 0x000ee20000000800 */
[--C-:B------:R-:W-:Y:S01]  /*b2d0*/  FFMA.FTZ R59, R233, UR6, -R154.reuse ;  /* 0x00000006e93b7c23 */ /* 0x100fe2000801089a */
[----:B------:R-:W4:Y:S01]  /*b2e0*/  LDSM.16.MT88.4 R24, [R119+0xb000] ;  /* 0x00b000007718783b */ /* 0x000f220000004200 */
[--C-:B------:R-:W-:Y:S01]  /*b2f0*/  FFMA.FTZ R60, R231, UR6, -R154.reuse ;  /* 0x00000006e73c7c23 */ /* 0x100fe2000801089a */
[----:B------:R-:W-:Y:S01]  /*b300*/  FFMA.FTZ R3, R237, UR6, -R154 ;  /* 0x00000006ed037c23 */ /* 0x000fe2000801089a */
[--C-:B------:R-:W-:Y:S01]  /*b310*/  FFMA.FTZ R63, R227, UR6, -R116.reuse ;  /* 0x00000006e33f7c23 */ /* 0x100fe20008010874 */
[----:B------:R-:W5:Y:S01]  /*b320*/  LDSM.16.MT88.4 R32, [R2+0x2000] ;  /* 0x002000000220783b */ /* 0x000f620000004200 */
[--C-:B------:R-:W-:Y:S01]  /*b330*/  FFMA.FTZ R62, R229, UR6, -R116.reuse ;  /* 0x00000006e53e7c23 */ /* 0x100fe20008010874 */
[----:B------:R-:W-:Y:S01]  /*b340*/  MUFU.EX2 R197, R197 ;  /* 0x000000c500c57308 */ /* 0x000fe20000000800 */
[-C--:B-1----:R-:W-:Y:S01]  /*b350*/  FMUL.FTZ R44, R72, R160.reuse ;  /* 0x000000a0482c7220 */ /* 0x082fe20000410000 */
[----:B------:R-:W1:Y:S01]  /*b360*/  LDSM.16.MT88.4 R52, [R2+0x4000] ;  /* 0x004000000234783b */ /* 0x000e620000004200 */
        /* <DEDUP_REMOVED lines=53> */
[----:B------:R-:W4:Y:S01]  /*b6c0*/  MUFU.EX2 R126, R126 ;  /* 0x0000007e007e7308 */ /* 0x000f220000000800 */
[----:B--2---:R-:W-:Y:S01]  /*b6d0*/  F2FP.BF16.F32.PACK_AB R49, R142, R156 ;  /* 0x0000009c8e31723e */ /* 0x004fe200000010ff */
[----:B------:R-:W-:Y:S01]  /*b6e0*/  FMUL.FTZ R79, R79, R158 ;  /* 0x0000009e4f4f7220 */ /* 0x000fe20000410000 */
[-C--:B------:R-:W-:Y:S01]  /*b6f0*/  FMUL.FTZ R68, R68, R160.reuse ;  /* 0x000000a044447220 */ /* 0x080fe20000410000 */
[----:B------:R-:W-:Y:S01]  /*b700*/  FMUL.FTZ R69, R69, R160 ;  /* 0x000000a045457220 */ /* 0x000fe20000410000 */
[-C--:B------:R-:W-:Y:S01]  /*b710*/  FMUL.FTZ R70, R70, R158.reuse ;  /* 0x0000009e46467220 */ /* 0x080fe20000410000 */
[----:B------:R-:W-:Y:S01]  /*b720*/  FMUL.FTZ R71, R71, R158 ;  /* 0x0000009e47477220 */ /* 0x000fe20000410000 */
        /* <DEDUP_REMOVED lines=10> */
[----:B----4-:R-:W-:Y:S01]  /*b7d0*/  F2FP.BF16.F32.PACK_AB R51, R126, R121 ;  /* 0x000000797e33723e */ /* 0x010fe200000010ff */
[----:B------:R-:W-:Y:S01]  /*b7e0*/  FFMA.FTZ R203, R199, UR6, -R154 ;  /* 0x00000006c7cb7c23 */ /* 0x000fe2000801089a */
[----:B------:R-:W-:Y:S01]  /*b7f0*/  FFMA.FTZ R182, R205, UR6, -R116 ;  /* 0x00000006cdb67c23 */ /* 0x000fe20008010874 */
        /* <DEDUP_REMOVED lines=9> */
[----:B------:R-:W-:Y:S01]  /*b890*/  FFMA.FTZ R207, R183, UR6, -R154 ;  /* 0x00000006b7cf7c23 */ /* 0x000fe2000801089a */
[----:B------:R-:W-:Y:S01]  /*b8a0*/  FFMA.FTZ R185, R159, UR6, -R116 ;  /* 0x000000069fb97c23 */ /* 0x000fe20008010874 */
[--C-:B------:R-:W-:Y:S01]  /*b8b0*/  FFMA.FTZ R190, R191, UR6, -R154.reuse ;  /* 0x00000006bfbe7c23 */ /* 0x100fe2000801089a */
[----:B------:R-:W-:Y:S01]  /*b8c0*/  MUFU.EX2 R3, R3 ;  /* 0x0000000300037308 */ /* 0x000fe20000000800 */
[C---:B------:R-:W-:Y:S01]  /*b8d0*/  HMMA.16816.F32.BF16 R16, R48.reuse, R18, R100 ;  /* 0x000000123010723c */ /* 0x040fe20000041864 */
[--C-:B------:R-:W-:Y:S01]  /*b8e0*/  FFMA.FTZ R192, R193, UR6, -R154.reuse ;  /* 0x00000006c1c07c23 */ /* 0x100fe2000801089a */
[----:B------:R-:W-:Y:S01]  /*b8f0*/  FFMA.FTZ R183, R195, UR6, -R154 ;  /* 0x00000006c3b77c23 */ /* 0x000fe2000801089a */
[--C-:B------:R-:W-:Y:S01]  /*b900*/  FFMA.FTZ R194, R161, UR6, -R116.reuse ;  /* 0x00000006a1c27c23 */ /* 0x100fe20008010874 */
[----:B------:R-:W-:Y:S01]  /*b910*/  FFMA.FTZ R159, R163, UR6, -R116 ;  /* 0x00000006a39f7c23 */ /* 0x000fe20008010874 */
[----:B------:R-:W-:Y:S01]  /*b920*/  LDSM.16.MT88.4 R100, [R2+0x1400] ;  /* 0x001400000264783b */ /* 0x000fe20000004200 */
[----:B------:R-:W-:Y:S01]  /*b930*/  FFMA.FTZ R153, R153, UR6, -R154 ;  /* 0x0000000699997c23 */ /* 0x000fe2000801089a */
[----:B------:R-:W-:Y:S01]  /*b940*/  MUFU.EX2 R63, R63 ;  /* 0x0000003f003f7308 */ /* 0x000fe20000000800 */
[C---:B------:R-:W-:Y:S01]  /*b950*/  HMMA.16816.F32.BF16 R4, R48.reuse, R8, R4 ;  /* 0x000000083004723c */ /* 0x040fe20000041804 */
[----:B------:R-:W-:Y:S01]  /*b960*/  FFMA.FTZ R147, R147, UR6, -R116 ;  /* 0x0000000693937c23 */ /* 0x000fe20008010874 */
[--C-:B------:R-:W-:Y:S01]  /*b970*/  FFMA.FTZ R149, R149, UR6, -R154.reuse ;  /* 0x0000000695957c23 */ /* 0x100fe2000801089a */
[--C-:B------:R-:W-:Y:S01]  /*b980*/  FFMA.FTZ R144, R144, UR6, -R154.reuse ;  /* 0x0000000690907c23 */ /* 0x100fe2000801089a */
[--C-:B------:R-:W-:Y:S01]  /*b990*/  FFMA.FTZ R151, R151, UR6, -R154.reuse ;  /* 0x0000000697977c23 */ /* 0x100fe2000801089a */
[--C-:B------:R-:W-:Y:S01]  /*b9a0*/  FFMA.FTZ R150, R150, UR6, -R154.reuse ;  /* 0x0000000696967c23 */ /* 0x100fe2000801089a */
[--C-:B------:R-:W-:Y:S01]  /*b9b0*/  FFMA.FTZ R157, R157, UR6, -R154.reuse ;  /* 0x000000069d9d7c23 */ /* 0x100fe2000801089a */
[----:B------:R-:W4:Y:S01]  /*b9c0*/  MUFU.EX2 R62, R62 ;  /* 0x0000003e003e7308 */ /* 0x000f220000000800 */
[C---:B------:R-:W-:Y:S01]  /*b9d0*/  HMMA.16816.F32.BF16 R20, R48.reuse, R24, R20 ;  /* 0x000000183014723c */ /* 0x040fe20000041814 */
[----:B------:R-:W-:Y:S01]  /*b9e0*/  FFMA.FTZ R136, R136, UR6, -R154 ;  /* 0x0000000688887c23 */ /* 0x000fe2000801089a */
[----:B------:R-:W-:Y:S01]  /*b9f0*/  FFMA.FTZ R197, R188, R160, R197 ;  /* 0x000000a0bcc57223 */ /* 0x000fe200000100c5 */
[----:B------:R-:W-:Y:S01]  /*ba00*/  FFMA.FTZ R189, R189, R158, R156 ;  /* 0x0000009ebdbd7223 */ /* 0x000fe2000001009c */
[--C-:B------:R-:W-:Y:S01]  /*ba10*/  FFMA.FTZ R65, R65, UR6, -R116.reuse ;  /* 0x0000000641417c23 */ /* 0x100fe20008010874 */
[--C-:B------:R-:W-:Y:S01]  /*ba20*/  FFMA.FTZ R122, R122, UR6, -R116.reuse ;  /* 0x000000067a7a7c23 */ /* 0x100fe20008010874 */
[--C-:B------:R-:W-:Y:S01]  /*ba30*/  FFMA.FTZ R120, R120, UR6, -R116.reuse ;  /* 0x0000000678787c23 */ /* 0x100fe20008010874 */
[----:B------:R-:W-:Y:S01]  /*ba40*/  MUFU.EX2 R66, R66 ;  /* 0x0000004200427308 */ /* 0x000fe20000000800 */
[----:B-----5:R-:W-:Y:S01]  /*ba50*/  HMMA.16816.F32.BF16 R28, R48, R32, R28 ;  /* 0x00000020301c723c */ /* 0x020fe2000004181c */
[----:B------:R-:W-:Y:S01]  /*ba60*/  FADD.FTZ R142, R142, R189 ;  /* 0x000000bd8e8e7221 */ /* 0x000fe20000010000 */
[----:B------:R-:W-:-:S03]  /*ba70*/  FFMA.FTZ R189, R67, UR6, -R116 ;  /* 0x0000000643bd7c23 */ /* 0x000fc60008010874 */
[----:B------:R-:W-:Y:S02]  /*ba80*/  FADD.FTZ R121, R121, R142 ;  /* 0x0000008e79797221 */ /* 0x000fe40000010000 */
[----:B------:R-:W5:Y:S01]  /*ba90*/  MUFU.EX2 R61, R61 ;  /* 0x0000003d003d7308 */ /* 0x000f620000000800 */
[----:B------:R-:W-:Y:S01]  /*baa0*/  HMMA.16816.F32.BF16 R36, R48, R40, R36 ;  /* 0x000000283024723c */ /* 0x000fe20000041824 */
[----:B------:R-:W-:-:S06]  /*bab0*/  FADD.FTZ R126, R126, R121 ;  /* 0x000000797e7e7221 */ /* 0x000fcc0000010000 */
[----:B------:R-:W-:Y:S01]  /*bac0*/  MUFU.EX2 R132, R132 ;  /* 0x0000008400847308 */ /* 0x000fe20000000800 */
[C---:B------:R-:W-:Y:S01]  /*bad0*/  HMMA.16816.F32.BF16 R8, R48.reuse, R10, R108 ;  /* 0x0000000a3008723c */ /* 0x040fe2000004186c */
[----:B------:R-:W-:Y:S06]  /*bae0*/  LDSM.16.MT88.4 R108, [R119+0xa400] ;  /* 0x00a40000776c783b */ /* 0x000fec0000004200 */
[----:B------:R-:W3:Y:S01]  /*baf0*/  MUFU.EX2 R129, R129 ;  /* 0x0000008100817308 */ /* 0x000ee20000000800 */
[C---:B------:R-:W-:Y:S01]  /*bb00*/  HMMA.16816.F32.BF16 R24, R48.reuse, R26, R92 ;  /* 0x0000001a3018723c */ /* 0x040fe2000004185c */
[----:B------:R-:W-:Y:S06]  /*bb10*/  LDSM.16.MT88.4 R92, [R119+0xc400] ;  /* 0x00c40000775c783b */ /* 0x000fec0000004200 */
[----:B------:R-:W-:Y:S01]  /*bb20*/  MUFU.EX2 R130, R130 ;  /* 0x0000008200827308 */ /* 0x000fe20000000800 */
[C---:B------:R-:W-:Y:S01]  /*bb30*/  HMMA.16816.F32.BF16 R32, R48.reuse, R34, R84 ;  /* 0x000000223020723c */ /* 0x040fe20000041854 */
[----:B------:R-:W-:Y:S06]  /*bb40*/  LDSM.16.MT88.4 R84, [R2+0x3400] ;  /* 0x003400000254783b */ /* 0x000fec0000004200 */
[----:B------:R-:W-:Y:S01]  /*bb50*/  MUFU.EX2 R127, R127 ;  /* 0x0000007f007f7308 */ /* 0x000fe20000000800 */
[C---:B------:R-:W-:Y:S01]  /*bb60*/  HMMA.16816.F32.BF16 R40, R48.reuse, R42, R76 ;  /* 0x0000002a3028723c */ /* 0x040fe2000004184c */
[----:B------:R-:W3:Y:S06]  /*bb70*/  LDSM.16.MT88.4 R76, [R119+0x9400] ;  /* 0x00940000774c783b */ /* 0x000eec0000004200 */
[----:B------:R-:W-:Y:S01]  /*bb80*/  MUFU.EX2 R135, R135 ;  /* 0x0000008700877308 */ /* 0x000fe20000000800 */
[----:B-1----:R-:W-:Y:S01]  /*bb90*/  HMMA.16816.F32.BF16 R44, R48, R52, R44 ;  /* 0x00000034302c723c */ /* 0x002fe2000004182c */
[----:B--2---:R-:W-:-:S02]  /*bba0*/  F2FP.BF16.F32.PACK_AB R52, R59, R64 ;  /* 0x000000403b34723e */ /* 0x004fc400000010ff */
[----:B----4-:R-:W-:Y:S01]  /*bbb0*/  F2FP.BF16.F32.PACK_AB R53, R62, R63 ;  /* 0x0000003f3e35723e */ /* 0x010fe200000010ff */
[----:B------:R-:W-:-:S03]  /*bbc0*/  FADD.FTZ R63, R63, R126 ;  /* 0x0000007e3f3f7221 */ /* 0x000fc60000010000 */
[----:B------:R-:W1:Y:S01]  /*bbd0*/  MUFU.EX2 R128, R128 ;  /* 0x0000008000807308 */ /* 0x000e620000000800 */
[----:B------:R-:W-:Y:S01]  /*bbe0*/  HMMA.16816.F32.BF16 R48, R48, R54, R68 ;  /* 0x000000363030723c */ /* 0x000fe20000041844 */
[----:B------:R-:W2:Y:S01]  /*bbf0*/  LDSM.16.MT88.4 R68, [R119+0xb400] ;  /* 0x00b400007744783b */ /* 0x000ea20000004200 */
[----:B------:R-:W-:Y:S01]  /*bc00*/  F2FP.BF16.F32.PACK_AB R54, R3, R60 ;  /* 0x0000003c0336723e */ /* 0x000fe200000010ff */
[----:B------:R-:W-:Y:S01]  /*bc10*/  FADD.FTZ R63, R62, R63 ;  /* 0x0000003f3e3f7221 */ /* 0x000fe20000010000 */
[----:B-----5:R-:W-:-:S03]  /*bc20*/  F2FP.BF16.F32.PACK_AB R55, R61, R66 ;  /* 0x000000423d37723e */ /* 0x020fc600000010ff */
[----:B------:R-:W-:Y:S01]  /*bc30*/  MUFU.EX2 R137, R137 ;  /* 0x0000008900897308 */ /* 0x000fe20000000800 */
[----:B------:R-:W-:-:S03]  /*bc40*/  FADD.FTZ R66, R66, R63 ;  /* 0x0000003f42427221 */ /* 0x000fc60000010000 */
[----:B---3--:R-:W-:Y:S01]  /*bc50*/  HMMA.16816.F32.BF16 R12, R52, R72, R12 ;  /* 0x00000048340c723c */ /* 0x008fe2000004180c */
[----:B------:R-:W-:-:S03]  /*bc60*/  FADD.FTZ R66, R61, R66 ;  /* 0x000000423d427221 */ /* 0x000fc60000010000 */
[----:B------:R-:W3:Y:S04]  /*bc70*/  MUFU.EX2 R134, R134 ;  /* 0x0000008600867308 */ /* 0x000ee80000000800 */
[C---:B------:R-:W-:Y:S01]  /*bc80*/  HMMA.16816.F32.BF16 R16, R52.reuse, R74, R16 ;  /* 0x0000004a3410723c */ /* 0x040fe20000041810 */
[----:B------:R-:W4:Y:S03]  /*bc90*/  LDSM.16.MT88.4 R72, [R119+0xd400] ;  /* 0x00d400007748783b */ /* 0x000f260000004200 */
[----:B------:R-:W-:Y:S04]  /*bca0*/  MUFU.EX2 R203, R203 ;  /* 0x000000cb00cb7308 */ /* 0x000fe80000000800 */
[C---:B------:R-:W-:Y:S04]  /*bcb0*/  HMMA.16816.F32.BF16 R4, R52.reuse, R76, R4 ;  /* 0x0000004c3404723c */ /* 0x040fe80000041804 */
[----:B------:R-:W5:Y:S04]  /*bcc0*/  MUFU.EX2 R184, R184 ;  /* 0x000000b800b87308 */ /* 0x000f680000000800 */
        /* <DEDUP_REMOVED lines=8> */
[C---:B----4-:R-:W-:Y:S04]  /*bd50*/  HMMA.16816.F32.BF16 R36, R52.reuse, R72, R36 ;  /* 0x000000483424723c */ /* 0x050fe80000041824 */
[----:B------:R-:W4:Y:S04]  /*bd60*/  MUFU.EX2 R182, R182 ;  /* 0x000000b600b67308 */ /* 0x000f280000000800 */
[C---:B------:R-:W-:Y:S01]  /*bd70*/  HMMA.16816.F32.BF16 R40, R52.reuse, R74, R40 ;  /* 0x0000004a3428723c */ /* 0x040fe20000041828 */
[----:B------:R-:W5:Y:S03]  /*bd80*/  LDSM.16.MT88.4 R72, [R2+0x800] ;  /* 0x000800000248783b */ /* 0x000f660000004200 */
[----:B------:R-:W-:Y:S04]  /*bd90*/  MUFU.EX2 R205, R205 ;  /* 0x000000cd00cd7308 */ /* 0x000fe80000000800 */
[C---:B-1----:R-:W-:Y:S04]  /*bda0*/  HMMA.16816.F32.BF16 R28, R52.reuse, R76, R28 ;  /* 0x0000004c341c723c */ /* 0x042fe8000004181c */
[----:B------:R-:W1:Y:S04]  /*bdb0*/  MUFU.EX2 R186, R186 ;  /* 0x000000ba00ba7308 */ /* 0x000e680000000800 */
[C---:B------:R-:W-:Y:S01]  /*bdc0*/  HMMA.16816.F32.BF16 R32, R52.reuse, R78, R32 ;  /* 0x0000004e3420723c */ /* 0x040fe20000041820 */
[----:B------:R-:W4:Y:S03]  /*bdd0*/  LDSM.16.MT88.4 R76, [R119+0x9800] ;  /* 0x00980000774c783b */ /* 0x000f260000004200 */
[----:B------:R-:W-:Y:S04]  /*bde0*/  MUFU.EX2 R207, R207 ;  /* 0x000000cf00cf7308 */ /* 0x000fe80000000800 */
[C---:B--2---:R-:W-:Y:S04]  /*bdf0*/  HMMA.16816.F32.BF16 R44, R52.reuse, R68, R44 ;  /* 0x00000044342c723c */ /* 0x044fe8000004182c */
[----:B------:R-:W2:Y:S04]  /*be00*/  MUFU.EX2 R190, R190 ;  /* 0x000000be00be7308 */ /* 0x000ea80000000800 */
[----:B------:R-:W-:Y:S01]  /*be10*/  HMMA.16816.F32.BF16 R48, R52, R70, R48 ;  /* 0x000000463430723c */ /* 0x000fe20000041830 */
[----:B------:R-:W1:Y:S01]  /*be20*/  LDSM.16.MT88.4 R68, [R119+0xb800] ;  /* 0x00b800007744783b */ /* 0x000e620000004200 */
[----:B------:R-:W-:-:S02]  /*be30*/  F2FP.BF16.F32.PACK_AB R52, R129, R132 ;  /* 0x000000848134723e */ /* 0x000fc400000010ff */
[----:B------:R-:W-:Y:S01]  /*be40*/  MUFU.EX2 R192, R192 ;  /* 0x000000c000c07308 */ /* 0x000fe20000000800 */
[----:B------:R-:W-:Y:S01]  /*be50*/  F2FP.BF16.F32.PACK_AB R53, R128, R135 ;  /* 0x000000878035723e */ /* 0x000fe200000010ff */
[----:B------:R-:W-:Y:S01]  /*be60*/  FADD.FTZ R135, R135, R66 ;  /* 0x0000004287877221 */ /* 0x000fe20000010000 */
[----:B------:R-:W-:Y:S02]  /*be70*/  F2FP.BF16.F32.PACK_AB R54, R127, R130 ;  /* 0x000000827f36723e */ /* 0x000fe400000010ff */
[----:B---3--:R-:W-:Y:S01]  /*be80*/  F2FP.BF16.F32.PACK_AB R55, R134, R137 ;  /* 0x000000898637723e */ /* 0x008fe200000010ff */
[----:B------:R-:W-:Y:S02]  /*be90*/  FADD.FTZ R128, R128, R135 ;  /* 0x0000008780807221 */ /* 0x000fe40000010000 */
[----:B------:R-:W-:Y:S02]  /*bea0*/  MUFU.EX2 R183, R183 ;  /* 0x000000b700b77308 */ /* 0x000fe40000000800 */
[----:B------:R-:W-:-:S02]  /*beb0*/  FADD.FTZ R137, R137, R128 ;  /* 0x0000008089897221 */ /* 0x000fc40000010000 */
[C---:B-----5:R-:W-:Y:S02]  /*bec0*/  HMMA.16816.F32.BF16 R12, R52.reuse, R72, R12 ;  /* 0x00000048340c723c */ /* 0x060fe4000004180c */
[----:B------:R-:W-:Y:S02]  /*bed0*/  FADD.FTZ R134, R134, R137 ;  /* 0x0000008986867221 */ /* 0x000fe40000010000 */
[----:B------:R-:W-:Y:S04]  /*bee0*/  MUFU.EX2 R196, R196 ;  /* 0x000000c400c47308 */ /* 0x000fe80000000800 */
[C---:B------:R-:W-:Y:S01]  /*bef0*/  HMMA.16816.F32.BF16 R16, R52.reuse, R74, R16 ;  /* 0x0000004a3410723c */ /* 0x040fe20000041810 */
[----:B------:R-:W3:Y:S03]  /*bf00*/  LDSM.16.MT88.4 R72, [R119+0xd800] ;  /* 0x00d800007748783b */ /* 0x000ee60000004200 */
[----:B------:R-:W5:Y:S04]  /*bf10*/  MUFU.EX2 R185, R185 ;  /* 0x000000b900b97308 */ /* 0x000f680000000800 */
[C---:B----4-:R-:W-:Y:S04]  /*bf20*/  HMMA.16816.F32.BF16 R4, R52.reuse, R76, R4 ;  /* 0x0000004c3404723c */ /* 0x050fe80000041804 */
[----:B------:R-:W-:Y:S04]  /*bf30*/  MUFU.EX2 R194, R194 ;  /* 0x000000c200c27308 */ /* 0x000fe80000000800 */
[C---:B------:R-:W-:Y:S01]  /*bf40*/  HMMA.16816.F32.BF16 R8, R52.reuse, R78, R8 ;  /* 0x0000004e3408723c */ /* 0x040fe20000041808 */
[----:B------:R-:W4:Y:S03]  /*bf50*/  LDSM.16.MT88.4 R76, [R2+0x2800] ;  /* 0x00280000024c783b */ /* 0x000f260000004200 */
[----:B------:R-:W5:Y:S04]  /*bf60*/  MUFU.EX2 R159, R159 ;  /* 0x0000009f009f7308 */ /* 0x000f680000000800 */
        /* <DEDUP_REMOVED lines=8> */
[----:B------:R-:W3:Y:S03]  /*bff0*/  LDSM.16.MT88.4 R72, [R2+0xc00] ;  /* 0x000c00000248783b */ /* 0x000ee60000004200 */
[----:B------:R-:W-:Y:S04]  /*c000*/  MUFU.EX2 R189, R189 ;  /* 0x000000bd00bd7308 */ /* 0x000fe80000000800 */
[C---:B----4-:R-:W-:Y:S08]  /*c010*/  HMMA.16816.F32.BF16 R28, R52.reuse, R76, R28 ;  /* 0x0000004c341c723c */ /* 0x050ff0000004181c */
[C---:B------:R-:W-:Y:S01]  /*c020*/  HMMA.16816.F32.BF16 R32, R52.reuse, R78, R32 ;  /* 0x0000004e3420723c */ /* 0x040fe20000041820 */
[----:B------:R-:W4:Y:S07]  /*c030*/  LDSM.16.MT88.4 R76, [R119+0x9c00] ;  /* 0x009c0000774c783b */ /* 0x000f2e0000004200 */
        /* <DEDUP_REMOVED lines=10> */
[----:B---3--:R-:W-:Y:S02]  /*c0e0*/  HMMA.16816.F32.BF16 R12, R52, R72, R12 ;  /* 0x00000048340c723c */ /* 0x008fe4000004180c */
[----:B------:R-:W-:-:S06]  /*c0f0*/  FADD.FTZ R205, R186, R205 ;  /* 0x000000cdbacd7221 */ /* 0x000fcc0000010000 */
        /* <DEDUP_REMOVED lines=11> */
[C---:B----4-:R-:W-:Y:S08]  /*c1b0*/  HMMA.16816.F32.BF16 R28, R52.reuse, R76, R28 ;  /* 0x0000004c341c723c */ /* 0x050ff0000004181c */
[C---:B------:R-:W-:Y:S01]  /*c1c0*/  HMMA.16816.F32.BF16 R32, R52.reuse, R78, R32 ;  /* 0x0000004e3420723c */ /* 0x040fe20000041820 */
[----:B------:R-:W-:Y:S07]  /*c1d0*/  LDSM.16.MT88.4 R76, [R119+0xe400] ;  /* 0x00e40000774c783b */ /* 0x000fee0000004200 */
[----:B-1----:R-:W-:Y:S01]  /*c1e0*/  HMMA.16816.F32.BF16 R44, R52, R68, R44 ;  /* 0x00000044342c723c */ /* 0x002fe2000004182c */
[----:B--2---:R-:W-:-:S02]  /*c1f0*/  F2FP.BF16.F32.PACK_AB R68, R190, R207 ;  /* 0x000000cfbe44723e */ /* 0x004fc400000010ff */
[----:B-----5:R-:W-:Y:S01]  /*c200*/  F2FP.BF16.F32.PACK_AB R69, R185, R196 ;  /* 0x000000c4b945723e */ /* 0x020fe200000010ff */
[----:B------:R-:W-:-:S04]  /*c210*/  FADD.FTZ R196, R196, R205 ;  /* 0x000000cdc4c47221 */ /* 0x000fc80000010000 */
[----:B------:R-:W-:Y:S01]  /*c220*/  HMMA.16816.F32.BF16 R48, R52, R70, R48 ;  /* 0x000000463430723c */ /* 0x000fe20000041830 */
[----:B------:R-:W-:Y:S01]  /*c230*/  F2FP.BF16.F32.PACK_AB R70, R183, R192 ;  /* 0x000000c0b746723e */ /* 0x000fe200000010ff */
[----:B------:R-:W1:Y:S01]  /*c240*/  LDSM.16.MT88.4 R52, [R2+0x1000] ;  /* 0x001000000234783b */ /* 0x000e620000004200 */
[----:B------:R-:W-:Y:S01]  /*c250*/  F2FP.BF16.F32.PACK_AB R71, R159, R194 ;  /* 0x000000c29f47723e */ /* 0x000fe200000010ff */
[----:B------:R-:W-:-:S04]  /*c260*/  FADD.FTZ R185, R185, R196 ;  /* 0x000000c4b9b97221 */ /* 0x000fc80000010000 */
[----:B------:R-:W-:Y:S02]  /*c270*/  FADD.FTZ R194, R194, R185 ;  /* 0x000000b9c2c27221 */ /* 0x000fe40000010000 */
[----:B---3--:R-:W-:Y:S01]  /*c280*/  HMMA.16816.F32.BF16 R112, R68, R72, R4 ;  /* 0x000000484470723c */ /* 0x008fe20000041804 */
[----:B------:R-:W2:Y:S01]  /*c290*/  LDSM.16.MT88.4 R4, [R119+0xc000] ;  /* 0x00c000007704783b */ /* 0x000ea20000004200 */
[----:B------:R-:W-:-:S06]  /*c2a0*/  FADD.FTZ R159, R159, R194 ;  /* 0x000000c29f9f7221 */ /* 0x000fcc0000010000 */
        /* <DEDUP_REMOVED lines=8> */
[----:B---3--:R-:W-:Y:S01]  /*c330*/  HMMA.16816.F32.BF16 R28, R68, R72, R28 ;  /* 0x00000048441c723c */ /* 0x008fe2000004181c */
[----:B------:R-:W-:-:S07]  /*c340*/  FFMA.FTZ R72, R138, UR6, -R154 ;  /* 0x000000068a487c23 */ /* 0x000fce000801089a */
        /* <DEDUP_REMOVED lines=8> */
[----:B------:R-:W-:Y:S01]  /*c3d0*/  MUFU.EX2 R52, R52 ;  /* 0x0000003400347308 */ /* 0x000fe20000000800 */
[----:B--2---:R-:W-:Y:S01]  /*c3e0*/  HMMA.16816.F32.BF16 R44, R68, R4, R44 ;  /* 0x00000004442c723c */ /* 0x004fe2000004182c */
[----:B------:R-:W-:Y:S01]  /*c3f0*/  FFMA.FTZ R4, R145, UR6, -R116 ;  /* 0x0000000691047c23 */ /* 0x000fe20008010874 */
[----:B------:R-:W-:-:S04]  /*c400*/  FADD.FTZ R145, R152, R197 ;  /* 0x000000c598917221 */ /* 0x000fc80000010000 */
[----:B------:R-:W-:Y:S01]  /*c410*/  FADD.FTZ R124, R124, R145 ;  /* 0x000000917c7c7221 */ /* 0x000fe20000010000 */
[----:B------:R-:W-:Y:S01]  /*c420*/  MUFU.EX2 R55, R153 ;  /* 0x0000009900377308 */ /* 0x000fe20000000800 */
[----:B------:R-:W-:Y:S01]  /*c430*/  HMMA.16816.F32.BF16 R68, R68, R6, R48 ;  /* 0x000000064444723c */ /* 0x000fe20000041830 */
[--C-:B------:R-:W-:Y:S01]  /*c440*/  FFMA.FTZ R49, R143, UR6, -R116.reuse ;  /* 0x000000068f317c23 */ /* 0x100fe20008010874 */
[----:B------:R-:W-:Y:S01]  /*c450*/  FFMA.FTZ R48, R139, UR6, -R116 ;  /* 0x000000068b307c23 */ /* 0x000fe20008010874 */
[----:B------:R-:W-:Y:S01]  /*c460*/  FADD.FTZ R117, R117, R124 ;  /* 0x0000007c75757221 */ /* 0x000fe20000010000 */
[----:B------:R-:W-:-:S03]  /*c470*/  MOV R124, R56 ;  /* 0x00000038007c7202 */ /* 0x000fc60000000f00 */
[----:B------:R-:W1:Y:S01]  /*c480*/  MUFU.EX2 R54, R54 ;  /* 0x0000003600367308 */ /* 0x000e620000000800 */
[----:B------:R-:W-:-:S04]  /*c490*/  FADD.FTZ R64, R64, R117 ;  /* 0x0000007540407221 */ /* 0x000fc80000010000 */
[----:B------:R-:W-:-:S03]  /*c4a0*/  FADD.FTZ R59, R59, R64 ;  /* 0x000000403b3b7221 */ /* 0x000fc60000010000 */
[----:B------:R2:W-:Y:S01]  /*c4b0*/  MUFU.EX2 R138, R4 ;  /* 0x00000004008a7308 */ /* 0x0005e20000000800 */
[----:B------:R-:W-:-:S04]  /*c4c0*/  FADD.FTZ R60, R60, R59 ;  /* 0x0000003b3c3c7221 */ /* 0x000fc80000010000 */
[----:B------:R-:W-:-:S03]  /*c4d0*/  FADD.FTZ R3, R3, R60 ;  /* 0x0000003c03037221 */ /* 0x000fc60000010000 */
[----:B------:R-:W3:Y:S01]  /*c4e0*/  MUFU.EX2 R141, R147 ;  /* 0x00000093008d7308 */ /* 0x000ee20000000800 */
[----:B-1----:R-:W-:Y:S01]  /*c4f0*/  F2FP.BF16.F32.PACK_AB R6, R54, R55 ;  /* 0x000000373606723e */ /* 0x002fe200000010ff */
[----:B------:R-:W-:Y:S01]  /*c500*/  FADD.FTZ R132, R132, R3 ;  /* 0x0000000384847221 */ /* 0x000fe20000010000 */
[-C--:B------:R-:W-:Y:S02]  /*c510*/  MOV R3, R58.reuse ;  /* 0x0000003a00037202 */ /* 0x080fe40000000f00 */
[----:B------:R-:W-:Y:S01]  /*c520*/  @P5 MOV R3, R58 ;  /* 0x0000003a00035202 */ /* 0x000fe20000000f00 */
[----:B------:R-:W-:Y:S02]  /*c530*/  FADD.FTZ R129, R129, R132 ;  /* 0x0000008481817221 */ /* 0x000fe40000010000 */
[----:B------:R-:W-:Y:S01]  /*c540*/  MUFU.EX2 R49, R49 ;  /* 0x0000003100317308 */ /* 0x000fe20000000800 */
[----:B--2---:R-:W-:Y:S01]  /*c550*/  F2FP.BF16.F32.PACK_AB R4, R52, R53 ;  /* 0x000000353404723e */ /* 0x004fe200000010ff */
[----:B------:R-:W-:-:S04]  /*c560*/  FADD.FTZ R130, R130, R129 ;  /* 0x0000008182827221 */ /* 0x000fc80000010000 */
[----:B------:R-:W-:Y:S02]  /*c570*/  FADD.FTZ R130, R127, R130 ;  /* 0x000000827f827221 */ /* 0x000fe40000010000 */
[----:B------:R-:W1:Y:S01]  /*c580*/  MUFU.EX2 R48, R48 ;  /* 0x0000003000307308 */ /* 0x000e620000000800 */
[----:B---3--:R-:W-:Y:S01]  /*c590*/  F2FP.BF16.F32.PACK_AB R5, R141, R138 ;  /* 0x0000008a8d05723e */ /* 0x008fe200000010ff */
[----:B------:R-:W-:Y:S01]  /*c5a0*/  FADD.FTZ R203, R203, R130 ;  /* 0x00000082cbcb7221 */ /* 0x000fe20000010000 */
[----:B------:R-:W-:-:S03]  /*c5b0*/  FADD.FTZ R138, R138, R159 ;  /* 0x0000009f8a8a7221 */ /* 0x000fc60000010000 */
[----:B------:R-:W-:Y:S01]  /*c5c0*/  FADD.FTZ R184, R184, R203 ;  /* 0x000000cbb8b87221 */ /* 0x000fe20000010000 */
[----:B------:R-:W-:-:S03]  /*c5d0*/  FADD.FTZ R138, R141, R138 ;  /* 0x0000008a8d8a7221 */ /* 0x000fc60000010000 */
[----:B------:R-:W-:-:S04]  /*c5e0*/  FADD.FTZ R199, R199, R184 ;  /* 0x000000b8c7c77221 */ /* 0x000fc80000010000 */
[----:B------:R-:W-:Y:S01]  /*c5f0*/  FADD.FTZ R162, R162, R199 ;  /* 0x000000c7a2a27221 */ /* 0x000fe20000010000 */
[----:B-1----:R-:W-:-:S03]  /*c600*/  F2FP.BF16.F32.PACK_AB R7, R48, R49 ;  /* 0x000000313007723e */ /* 0x002fc600000010ff */
[----:B------:R-:W-:Y:S01]  /*c610*/  FADD.FTZ R207, R207, R162 ;  /* 0x000000a2cfcf7221 */ /* 0x000fe20000010000 */
[----:B------:R-:W-:-:S03]  /*c620*/  FADD.FTZ R49, R49, R138 ;  /* 0x0000008a31317221 */ /* 0x000fc60000010000 */
[----:B------:R-:W-:Y:S01]  /*c630*/  FADD.FTZ R207, R190, R207 ;  /* 0x000000cfbecf7221 */ /* 0x000fe20000010000 */
[----:B------:R-:W-:Y:S01]  /*c640*/  FADD.FTZ R49, R48, R49 ;  /* 0x0000003130317221 */ /* 0x000fe20000010000 */
[----:B------:R-:W-:Y:S01]  /*c650*/  HMMA.16816.F32.BF16 R104, R4, R100, R12 ;  /* 0x000000640468723c */ /* 0x000fe2000004180c */
[----:B------:R-:W-:Y:S01]  /*c660*/  LDSM.16.MT88.4 R12, [R119+0xa800] ;  /* 0x00a80000770c783b */ /* 0x000fe20000004200 */
        /* <DEDUP_REMOVED lines=21> */
[----:B------:R1:W-:Y:S01]  /*c7c0*/  MUFU.EX2 R25, R72 ;  /* 0x0000004800197308 */ /* 0x0003e20000000800 */
        /* <DEDUP_REMOVED lines=32> */
[C---:B------:R-:W-:Y:S01]  /*c9d0*/  HMMA.16816.F32.BF16 R96, R4.reuse, R20, R96 ;  /* 0x000000140460723c */ /* 0x040fe20000041860 */
[----:B------:R-:W4:Y:S07]  /*c9e0*/  MUFU.EX2 R21, R154 ;  /* 0x0000009a00157308 */ /* 0x000f2e0000000800 */
[C---:B---3--:R-:W-:Y:S01]  /*c9f0*/  HMMA.16816.F32.BF16 R80, R4.reuse, R12, R80 ;  /* 0x0000000c0450723c */ /* 0x048fe20000041850 */
[----:B------:R-:W-:Y:S07]  /*ca00*/  MUFU.EX2 R20, R122 ;  /* 0x0000007a00147308 */ /* 0x000fee0000000800 */
[C---:B------:R-:W-:Y:S01]  /*ca10*/  HMMA.16816.F32.BF16 R76, R4.reuse, R14, R76 ;  /* 0x0000000e044c723c */ /* 0x040fe2000004184c */
[----:B------:R-:W3:Y:S07]  /*ca20*/  LDSM.16.MT88.4 R12, [R2+0x1c00] ;  /* 0x001c0000020c783b */ /* 0x000eee0000004200 */
[C---:B--2---:R-:W-:Y:S08]  /*ca30*/  HMMA.16816.F32.BF16 R72, R4.reuse, R8, R72 ;  /* 0x000000080448723c */ /* 0x044ff00000041848 */
[C---:B------:R-:W-:Y:S01]  /*ca40*/  HMMA.16816.F32.BF16 R68, R4.reuse, R10, R68 ;  /* 0x0000000a0444723c */ /* 0x040fe20000041844 */
[----:B------:R-:W2:Y:S07]  /*ca50*/  LDSM.16.MT88.4 R8, [R119+0xcc00] ;  /* 0x00cc00007708783b */ /* 0x000eae0000004200 */
        /* <DEDUP_REMOVED lines=23> */
[----:B------:R2:W4:Y:S07]  /*cbd0*/  LDSM.16.MT88.4 R8, [R2+0x5c00] ;  /* 0x005c00000208783b */ /* 0x00052e0000004200 */
[C---:B-1----:R-:W-:Y:S08]  /*cbe0*/  HMMA.16816.F32.BF16 R88, R4.reuse, R16, R88 ;  /* 0x000000100458723c */ /* 0x042ff00000041858 */
[----:B------:R-:W-:Y:S01]  /*cbf0*/  HMMA.16816.F32.BF16 R84, R4, R18, R84 ;  /* 0x000000120454723c */ /* 0x000fe20000041854 */
[----:B--2---:R-:W-:-:S07]  /*cc00*/  MOV R2, R57 ;  /* 0x0000003900027202 */ /* 0x004fce0000000f00 */
[----:B---3--:R-:W-:Y:S01]  /*cc10*/  HMMA.16816.F32.BF16 R80, R4, R12, R80 ;  /* 0x0000000c0450723c */ /* 0x008fe20000041850 */
[----:B------:R-:W-:-:S07]  /*cc20*/  @P5 MOV R2, R57 ;  /* 0x0000003900025202 */ /* 0x000fce0000000f00 */
[C---:B------:R-:W-:Y:S08]  /*cc30*/  HMMA.16816.F32.BF16 R76, R4.reuse, R14, R76 ;  /* 0x0000000e044c723c */ /* 0x040ff0000004184c */
[C---:B----4-:R-:W-:Y:S08]  /*cc40*/  HMMA.16816.F32.BF16 R72, R4.reuse, R8, R72 ;  /* 0x000000080448723c */ /* 0x050ff00000041848 */
[----:B------:R-:W-:Y:S01]  /*cc50*/  HMMA.16816.F32.BF16 R68, R4, R10, R68 ;  /* 0x0000000a0444723c */ /* 0x000fe20000041844 */
[----:B------:R-:W-:-:S04]  /*cc60*/  NOP ;  /* 0x0000000000007918 */ /* 0x000fc80000000000 */
[----:B------:R-:W-:-:S15]  /*cc70*/  @P5 BRA `(.L_x_2422) ;  /* 0x0000000000045947 */ /* 0x000fde0003800000 */
.L_x_2416:
[----:B------:R-:W-:-:S07]  /*cc80*/  IADD3 R140, PT, PT, R124, -0x1, RZ ;  /* 0xffffffff7c8c7810 */ /* 0x000fce0007ffe0ff */
.L_x_2422:
[----:B------:R-:W-:-:S13]  /*cc90*/  ISETP.GE.AND P0, PT, R140, R167, PT ;  /* 0x000000a78c00720c */ /* 0x000fda0003f06270 */
[----:B------:R-:W-:Y:S05]  /*cca0*/  @!P0 BRA `(.L_x_2423) ;  /* 0x0000004800c08947 */ /* 0x000fea0003800000 */
[----:B------:R-:W-:Y:S01]  /*ccb0*/  UISETP.NE.U32.AND UP0, UPT, UR8, URZ, UPT ;  /* 0x000000ff0800728c */ /* 0x000fe2000bf05070 */
[----:B------:R-:W-:Y:S01]  /*ccc0*/  SHF.L.U32 R184, R118, 0x1, RZ ;  /* 0x0000000176b87819 */ /* 0x000fe200000006ff */
[C---:B------:R-:W-:Y:S01]  /*ccd0*/  IMAD.SHL.U32 R185, R140.reuse, 0x80, RZ ;  /* 0x000000808cb97824 */ /* 0x040fe200078e00ff */
[----:B------:R-:W-:Y:S01]  /*cce0*/  IADD3 R186, PT, PT, R140, 0x1, RZ ;  /* 0x000000018cba7810 */ /* 0x000fe20007ffe0ff */
[----:B------:R-:W-:Y:S01]  /*ccf0*/  UISETP.NE.AND.EX UP0, UPT, UR9, URZ, UPT, UP0 ;  /* 0x000000ff0900728c */ /* 0x000fe2000bf05300 */
[----:B------:R-:W-:Y:S01]  /*cd00*/  LOP3.LUT R184, R184, 0x6, RZ, 0xc0, !PT ;  /* 0x00000006b8b87812 */ /* 0x000fe200078ec0ff */
[----:B------:R-:W-:Y:S01]  /*cd10*/  IMAD.MOV.U32 R117, RZ, RZ, R2 ;  /* 0x000000ffff757224 */ /* 0x000fe200078e0002 */
[----:B------:R-:W-:Y:S01]  /*cd20*/  MOV R183, RZ ;  /* 0x000000ff00b77202 */ /* 0x000fe20000000f00 */
[----:B------:R-:W-:Y:S01]  /*cd30*/  IMAD.MOV.U32 R116, RZ, RZ, R3 ;  /* 0x000000ffff747224 */ /* 0x000fe200078e0003 */
[----:B------:R-:W-:Y:S01]  /*cd40*/  LOP3.LUT R184, R185, 0x40, R184, 0xfe, !PT ;  /* 0x00000040b9b87812 */ /* 0x000fe200078efeb8 */
[----:B------:R-:W-:Y:S01]  /*cd50*/  VIADD R182, R119, 0x9020 ;  /* 0x0000902077b67836 */ /* 0x000fe20000000000 */
[----:B------:R-:W-:Y:S01]  /*cd60*/  PLOP3.LUT P6, PT, PT, PT, UP0, 0x80, 0x8 ;  /* 0x000000000008781c */ /* 0x000fe20003fcf008 */
[----:B------:R-:W-:Y:S01]  /*cd70*/  VIADD R185, R185, 0x80 ;  /* 0x00000080b9b97836 */ /* 0x000fe20000000000 */
[----:B------:R-:W1:Y:S01]  /*cd80*/  LDCU UR10, c[0x0][0x440] ;  /* 0x00008800ff0a77ac */ /* 0x000e620008000800 */
[----:B------:R-:W2:Y:S01]  /*cd90*/  LDCU UR5, c[0x0][0x50c] ;  /* 0x0000a180ff0577ac */ /* 0x000ea20008000800 */
[----:B------:R-:W3:Y:S01]  /*cda0*/  LDCU UR4, c[0x0][0x45c] ;  /* 0x00008b80ff0477ac */ /* 0x000ee20008000800 */
[----:B------:R-:W4:Y:S01]  /*cdb0*/  LDCU.64 UR6, c[0x0][0x3a0] ;  /* 0x00007400ff0677ac */ /* 0x000f220008000a00 */
[----:B------:R-:W1:Y:S07]  /*cdc0*/  LDCU.64 UR8, c[0x0][0x3a8] ;  /* 0x00007500ff0877ac */ /* 0x000e6e0008000a00 */
.L_x_2427:
        /* <DEDUP_REMOVED lines=76> */
.L_x_2424:
        /* <DEDUP_REMOVED lines=14> */
[----:B------:R-:W-:Y:S03]  /*d370*/  IADD3.X R193, PT, PT, R190, R171, RZ, P0, !PT ;  /* 0x000000abbec17210 */ /* 0x000fe600007fe4ff */
[----:B------:R-:W-:Y:S01]  /*d380*/  @P4 STS.128 [R175+0xb000], RZ ;  /* 0x00b000ffaf004388 */ /* 0x000fe20000000c00 */
[C---:B------:R-:W-:Y:S02]  /*d390*/  IADD3 R194, P1, PT, R191.reuse, R192, RZ ;  /* 0x000000c0bfc27210 */ /* 0x040fe40007f3e0ff */
[----:B------:R-:W-:Y:S03]  /*d3a0*/  IADD3 R186, PT, PT, R186, -0x1, RZ ;  /* 0xffffffffbaba7810 */ /* 0x000fe60007ffe0ff */
[----:B------:R-:W-:Y:S01]  /*d3b0*/  @!PT LDS RZ, [RZ] ;  /* 0x00000000fffff984 */ /* 0x000fe20000000800 */
[----:B------:R-:W-:Y:S01]  /*d3c0*/  @!PT LDS RZ, [RZ] ;  /* 0x00000000fffff984 */ /* 0x000fe20000000800 */
[----:B------:R-:W-:Y:S01]  /*d3d0*/  @!PT LDS RZ, [RZ] ;  /* 0x00000000fffff984 */ /* 0x000fe20000000800 */
[----:B------:R-:W-:Y:S01]  /*d3e0*/  @!P3 LDGSTS.E.BYPASS.LTC128B.128 [R175+0xd000], desc[UR16][R170.64+0x80] ;  /* 0x0d000080aaafbfae */ /* 0x000fe2000b981a10 */
[----:B------:R-:W-:Y:S02]  /*d3f0*/  IADD3.X R195, PT, PT, R190, R193, RZ, P1, !PT ;  /* 0x000000c1bec37210 */ /* 0x000fe40000ffe4ff */
[----:B------:R-:W-:Y:S03]  /*d400*/  IADD3 R196, P0, PT, R191, R194, RZ ;  /* 0x000000c2bfc47210 */ /* 0x000fe60007f1e0ff */
[----:B------:R-:W-:Y:S01]  /*d410*/  @P3 STS.128 [R175+0xd000], RZ ;  /* 0x00d000ffaf003388 */ /* 0x000fe20000000c00 */
[----:B------:R-:W-:Y:S02]  /*d420*/  ISETP.GT.AND P1, PT, R186, R167, PT ;  /* 0x000000a7ba00720c */ /* 0x000fe40003f24270 */
        /* <DEDUP_REMOVED lines=233> */
[----:B------:R-:W-:Y:S01]  /*e2c0*/  FMUL.FTZ R198, R32, UR5 ;  /* 0x0000000520c67c20 */ /* 0x000fe20008410000 */
[----:B------:R-:W-:Y:S03]  /*e2d0*/  FMUL.FTZ R194, R35, UR5 ;  /* 0x0000000523c27c20 */ /* 0x000fe60008410000 */
[----:B------:R2:W1:Y:S01]  /*e2e0*/  MUFU.TANH R158, R196 ;  /* 0x000000c4009e7308 */ /* 0x0004620000002400 */
[----:B------:R-:W-:Y:S01]  /*e2f0*/  FMUL.FTZ R223, R38, UR5 ;  /* 0x0000000526df7c20 */ /* 0x000fe20008410000 */
[----:B------:R-:W-:Y:S08]  /*e300*/  FMUL.FTZ R221, R39, UR5 ;  /* 0x0000000527dd7c20 */ /* 0x000ff00008410000 */
[----:B------:R1:W1:Y:S01]  /*e310*/  MUFU.TANH R162, R223 ;  /* 0x000000df00a27308 */ /* 0x0002620000002400 */
[----:B-----5:R-:W-:Y:S01]  /*e320*/  FMUL.FTZ R190, R37, UR5 ;  /* 0x0000000525be7c20 */ /* 0x020fe20008410000 */
[----:B------:R-:W-:Y:S01]  /*e330*/  FMUL.FTZ R217, R42, UR5 ;  /* 0x000000052ad97c20 */ /* 0x000fe20008410000 */
[----:B------:R-:W-:Y:S07]  /*e340*/  FMUL.FTZ R219, R41, UR5 ;  /* 0x0000000529db7c20 */ /* 0x000fee0008410000 */
[----:B------:R-:W1:Y:S01]  /*e350*/  MUFU.TANH R150, R217 ;  /* 0x000000d900967308 */ /* 0x000e620000002400 */
[----:B--2---:R-:W-:Y:S01]  /*e360*/  FMUL.FTZ R196, R40, UR5 ;  /* 0x0000000528c47c20 */ /* 0x004fe20008410000 */
[C---:B---3--:R-:W-:Y:S08]  /*e370*/  HMMA.16816.F32.BF16 R44, R132.reuse, R120, R44 ;  /* 0x00000078842c723c */ /* 0x048ff0000004182c */
[----:B------:R2:W3:Y:S01]  /*e380*/  MUFU.TANH R154, R196 ;  /* 0x000000c4009a7308 */ /* 0x0004e20000002400 */
[C---:B------:R-:W-:Y:S01]  /*e390*/  HMMA.16816.F32.BF16 R48, R132.reuse, R122, R48 ;  /* 0x0000007a8430723c */ /* 0x040fe20000041830 */
[----:B------:R-:W5:Y:S01]  /*e3a0*/  LDSM.16.M88.4 R120, [R2+0x8c00] ;  /* 0x008c00000278783b */ /* 0x000f620000000200 */
[----:B------:R-:W-:Y:S07]  /*e3b0*/  DEPBAR.LE SB0, 0x0 ;  /* 0x000080000000791a */ /* 0x000fee0000000000 */
[----:B------:R3:W3:Y:S01]  /*e3c0*/  MUFU.TANH R156, R221 ;  /* 0x000000dd009c7308 */ /* 0x0006e20000002400 */
[----:B------:R-:W-:Y:S01]  /*e3d0*/  BAR.SYNC.DEFER_BLOCKING 0x0 ;  /* 0x0000000000007b1d */ /* 0x000fe20000010000 */
[C---:B----4-:R-:W-:Y:S05]  /*e3e0*/  HMMA.16816.F32.BF16 R52, R132.reuse, R124, R52 ;  /* 0x0000007c8434723c */ /* 0x050fea0000041834 */
[----:B-1----:R-:W-:Y:S03]  /*e3f0*/  FMUL.FTZ R223, R44, UR5 ;  /* 0x000000052cdf7c20 */ /* 0x002fe60008410000 */
[----:B------:R-:W1:Y:S01]  /*e400*/  MUFU.TANH R143, R219 ;  /* 0x000000db008f7308 */ /* 0x000e620000002400 */
[----:B--2---:R-:W-:Y:S01]  /*e410*/  FMUL.FTZ R196, R47, UR5 ;  /* 0x000000052fc47c20 */ /* 0x004fe20008410000 */
[C---:B------:R-:W-:Y:S03]  /*e420*/  HMMA.16816.F32.BF16 R56, R132.reuse, R126, R56 ;  /* 0x0000007e8438723c */ /* 0x040fe60000041838 */
[----:B------:R-:W-:Y:S01]  /*e430*/  FMUL.FTZ R225, R45, UR5 ;  /* 0x000000052de17c20 */ /* 0x000fe20008410000 */
[----:B------:R-:W-:Y:S01]  /*e440*/  FMUL.FTZ R228, R46, UR5 ;  /* 0x000000052ee47c20 */ /* 0x000fe20008410000 */
[----:B------:R-:W-:Y:S03]  /*e450*/  FMUL.FTZ R227, R49, UR5 ;  /* 0x0000000531e37c20 */ /* 0x000fe60008410000 */
[----:B------:R2:W4:Y:S01]  /*e460*/  MUFU.TANH R217, R196 ;  /* 0x000000c400d97308 */ /* 0x0005220000002400 */
[----:B---3--:R-:W-:Y:S01]  /*e470*/  FMUL.FTZ R221, R48, UR5 ;  /* 0x0000000530dd7c20 */ /* 0x008fe20008410000 */
[----:B------:R-:W-:Y:S08]  /*e480*/  FMUL.FTZ R229, R53, UR5 ;  /* 0x0000000535e57c20 */ /* 0x000ff00008410000 */
[----:B------:R3:W1:Y:S10]  /*e490*/  MUFU.TANH R148, R223 ;  /* 0x000000df00947308 */ /* 0x0006740000002400 */
[----:B------:R4:W1:Y:S01]  /*e4a0*/  MUFU.TANH R141, R225 ;  /* 0x000000e1008d7308 */ /* 0x0008620000002400 */
[----:B--2---:R-:W-:Y:S01]  /*e4b0*/  FMUL.FTZ R196, R52, UR5 ;  /* 0x0000000534c47c20 */ /* 0x004fe20008410000 */
[C---:B-----5:R-:W-:Y:S08]  /*e4c0*/  HMMA.16816.F32.BF16 R60, R132.reuse, R120, R60 ;  /* 0x00000078843c723c */ /* 0x060ff0000004183c */
[----:B------:R2:W1:Y:S01]  /*e4d0*/  MUFU.TANH R219, R228 ;  /* 0x000000e400db7308 */ /* 0x0004620000002400 */
[----:B---3--:R-:W-:Y:S01]  /*e4e0*/  FMUL.FTZ R223, R51, UR5 ;  /* 0x0000000533df7c20 */ /* 0x008fe20008410000 */
[----:B------:R-:W-:Y:S08]  /*e4f0*/  HMMA.16816.F32.BF16 R64, R132, R122, R64 ;  /* 0x0000007a8440723c */ /* 0x000ff00000041840 */
[----:B------:R3:W1:Y:S01]  /*e500*/  MUFU.TANH R139, R227 ;  /* 0x000000e3008b7308 */ /* 0x0006620000002400 */
[----:B----4-:R-:W-:Y:S01]  /*e510*/  FMUL.FTZ R225, R50, UR5 ;  /* 0x0000000532e17c20 */ /* 0x010fe20008410000 */
[----:B------:R-:W-:Y:S01]  /*e520*/  FMUL.FTZ R232, R61, UR5 ;  /* 0x000000053de87c20 */ /* 0x000fe20008410000 */
[----:B------:R-:W-:Y:S07]  /*e530*/  FMUL.FTZ R231, R62, UR5 ;  /* 0x000000053ee77c20 */ /* 0x000fee0008410000 */
[----:B------:R4:W1:Y:S01]  /*e540*/  MUFU.TANH R144, R196 ;  /* 0x000000c400907308 */ /* 0x0008620000002400 */
[----:B--2---:R-:W-:Y:S01]  /*e550*/  FMUL.FTZ R228, R54, UR5 ;  /* 0x0000000536e47c20 */ /* 0x004fe20008410000 */
[----:B------:R-:W-:Y:S08]  /*e560*/  FMUL.FTZ R230, R63, UR5 ;  /* 0x000000053fe67c20 */ /* 0x000ff00008410000 */
[----:B------:R2:W1:Y:S01]  /*e570*/  MUFU.TANH R137, R229 ;  /* 0x000000e500897308 */ /* 0x0004620000002400 */
[----:B---3--:R-:W-:Y:S09]  /*e580*/  FMUL.FTZ R227, R56, UR5 ;  /* 0x0000000538e37c20 */ /* 0x008ff20008410000 */
[----:B------:R3:W1:Y:S01]  /*e590*/  MUFU.TANH R152, R192 ;  /* 0x000000c000987308 */ /* 0x0006620000002400 */
[----:B----4-:R-:W-:Y:S09]  /*e5a0*/  FMUL.FTZ R196, R60, UR5 ;  /* 0x000000053cc47c20 */ /* 0x010ff20008410000 */
[----:B------:R4:W1:Y:S01]  /*e5b0*/  MUFU.TANH R160, R215 ;  /* 0x000000d700a07308 */ /* 0x0008620000002400 */
[----:B--2---:R-:W-:Y:S09]  /*e5c0*/  FMUL.FTZ R229, R59, UR5 ;  /* 0x000000053be57c20 */ /* 0x004ff20008410000 */
        /* <DEDUP_REMOVED lines=14> */
[----:B------:R-:W3:Y:S01]  /*e6b0*/  MUFU.TANH R209, R209 ;  /* 0x000000d100d17308 */ /* 0x000ee20000002400 */
[----:B----4-:R-:W-:Y:S09]  /*e6c0*/  FMUL.FTZ R229, R64, UR5 ;  /* 0x0000000540e57c20 */ /* 0x010ff20008410000 */
[----:B------:R-:W4:Y:S01]  /*e6d0*/  MUFU.TANH R207, R207 ;  /* 0x000000cf00cf7308 */ /* 0x000f220000002400 */
[----:B--2---:R-:W-:Y:S09]  /*e6e0*/  FMUL.FTZ R196, R67, UR5 ;  /* 0x0000000543c47c20 */ /* 0x004ff20008410000 */
[----:B------:R-:W2:Y:S10]  /*e6f0*/  MUFU.TANH R226, R226 ;  /* 0x000000e200e27308 */ /* 0x000eb40000002400 */
        /* <DEDUP_REMOVED lines=107> */
.L_x_2426:
        /* <DEDUP_REMOVED lines=69> */
.L_x_2425:
[----:B--2---:R-:W-:Y:S01]  /*f200*/  I2FP.F32.S32 R3, R184 ;  /* 0x000000b800037245 */ /* 0x004fe20000201400 */
[----:B------:R-:W-:Y:S01]  /*f210*/  LDSM.16.MT88.4 R12, [R119+0x9000] ;  /* 0x00900000770c783b */ /* 0x000fe20000004200 */
[C---:B------:R-:W-:Y:S02]  /*f220*/  IADD3 R5, PT, PT, R184.reuse, -0x20, RZ ;  /* 0xffffffe0b8057810 */ /* 0x040fe40007ffe0ff */
[----:B------:R-:W-:Y:S01]  /*f230*/  IADD3 R7, PT, PT, R184, -0x1f, RZ ;  /* 0xffffffe1b8077810 */ /* 0x000fe20007ffe0ff */
[CC--:B-1----:R-:W-:Y:S01]  /*f240*/  FFMA.FTZ R192, R0.reuse, R3.reuse, R192 ;  /* 0x0000000300c07223 */ /* 0x0c2fe200000100c0 */
[----:B------:R-:W-:Y:S01]  /*f250*/  FFMA.FTZ R162, R0, R3, R162 ;  /* 0x0000000300a27223 */ /* 0x000fe200000100a2 */
[C---:B------:R-:W-:Y:S02]  /*f260*/  IADD3 R3, PT, PT, R184.reuse, -0x28, RZ ;  /* 0xffffffd8b8037810 */ /* 0x040fe40007ffe0ff */
[----:B------:R-:W-:Y:S01]  /*f270*/  I2FP.F32.S32 R5, R5 ;  /* 0x0000000500057245 */ /* 0x000fe20000201400 */
[----:B------:R-:W-:Y:S01]  /*f280*/  LDSM.16.MT88.4 R28, [R119+0xb000] ;  /* 0x00b00000771c783b */ /* 0x000fe20000004200 */
[----:B------:R-:W-:Y:S02]  /*f290*/  I2FP.F32.S32 R3, R3 ;  /* 0x0000000300037245 */ /* 0x000fe40000201400 */
        /* <DEDUP_REMOVED lines=8> */
[----:B------:R-:W-:Y:S02]  /*f320*/  I2FP.F32.S32 R3, R3 ;  /* 0x0000000300037245 */ /* 0x000fe40000201400 */
[----:B------:R-:W-:Y:S02]  /*f330*/  I2FP.F32.S32 R5, R5 ;  /* 0x0000000500057245 */ /* 0x000fe40000201400 */
[----:B------:R-:W-:Y:S01]  /*f340*/  I2FP.F32.S32 R7, R7 ;  /* 0x0000000700077245 */ /* 0x000fe20000201400 */
[CC--:B------:R-:W-:Y:S01]  /*f350*/  FFMA.FTZ R210, R0.reuse, R3.reuse, R210 ;  /* 0x0000000300d27223 */ /* 0x0c0fe200000100d2 */
[----:B------:R-:W-:Y:S01]  /*f360*/  FFMA.FTZ R206, R0, R3, R206 ;  /* 0x0000000300ce7223 */ /* 0x000fe200000100ce */
[----:B------:R-:W-:Y:S01]  /*f370*/  IADD3 R3, PT, PT, R184, -0xf, RZ ;  /* 0xfffffff1b8037810 */ /* 0x000fe20007ffe0ff */
[CC--:B------:R-:W-:Y:S01]  /*f380*/  FFMA.FTZ R208, R0.reuse, R5.reuse, R208 ;  /* 0x0000000500d07223 */ /* 0x0c0fe200000100d0 */
[----:B------:R-:W-:Y:S01]  /*f390*/  FFMA.FTZ R204, R0, R5, R204 ;  /* 0x0000000500cc7223 */ /* 0x000fe200000100cc */
[----:B------:R-:W-:Y:S01]  /*f3a0*/  IADD3 R5, PT, PT, R184, -0x8, RZ ;  /* 0xfffffff8b8057810 */ /* 0x000fe20007ffe0ff */
[C---:B------:R-:W-:Y:S01]  /*f3b0*/  FFMA.FTZ R212, R0.reuse, R7, R212 ;  /* 0x0000000700d47223 */ /* 0x040fe200000100d4 */
[----:B------:R-:W-:Y:S01]  /*f3c0*/  I2FP.F32.S32 R3, R3 ;  /* 0x0000000300037245 */ /* 0x000fe20000201400 */
[----:B------:R-:W-:Y:S01]  /*f3d0*/  FFMA.FTZ R216, R0, R7, R216 ;  /* 0x0000000700d87223 */ /* 0x000fe200000100d8 */
[----:B------:R-:W-:Y:S02]  /*f3e0*/  I2FP.F32.S32 R5, R5 ;  /* 0x0000000500057245 */ /* 0x000fe40000201400 */
[----:B------:R-:W-:Y:S01]  /*f3f0*/  IADD3 R6, PT, PT, R184, -0x40, RZ ;  /* 0xffffffc0b8067810 */ /* 0x000fe20007ffe0ff */
[CC--:B------:R-:W-:Y:S01]  /*f400*/  FFMA.FTZ R202, R0.reuse, R3.reuse, R202 ;  /* 0x0000000300ca7223 */ /* 0x0c0fe200000100ca */
[----:B------:R-:W-:Y:S01]  /*f410*/  FFMA.FTZ R152, R0, R3, R152 ;  /* 0x0000000300987223 */ /* 0x000fe20000010098 */
[----:B------:R-:W-:Y:S01]  /*f420*/  IADD3 R3, PT, PT, R184, 0x1, RZ ;  /* 0x00000001b8037810 */ /* 0x000fe20007ffe0ff */
[-C--:B------:R-:W-:Y:S01]  /*f430*/  FFMA.FTZ R198, R0, R5.reuse, R198 ;  /* 0x0000000500c67223 */ /* 0x080fe200000100c6 */
[----:B------:R-:W-:Y:S01]  /*f440*/  IADD3 R4, PT, PT, R184, -0x38, RZ ;  /* 0xffffffc8b8047810 */ /* 0x000fe20007ffe0ff */
[C---:B------:R-:W-:Y:S01]  /*f450*/  FFMA.FTZ R158, R0.reuse, R5, R158 ;  /* 0x00000005009e7223 */ /* 0x040fe2000001009e */
[----:B------:R-:W-:Y:S02]  /*f460*/  I2FP.F32.S32 R2, R2 ;  /* 0x0000000200027245 */ /* 0x000fe40000201400 */
[----:B------:R-:W-:Y:S02]  /*f470*/  I2FP.F32.S32 R3, R3 ;  /* 0x0000000300037245 */ /* 0x000fe40000201400 */
[----:B------:R-:W-:Y:S01]  /*f480*/  I2FP.F32.S32 R6, R6 ;  /* 0x0000000600067245 */ /* 0x000fe20000201400 */
[C---:B------:R-:W-:Y:S01]  /*f490*/  FFMA.FTZ R193, R0.reuse, R2, R193 ;  /* 0x0000000200c17223 */ /* 0x040fe200000100c1 */
[----:B------:R-:W-:Y:S01]  /*f4a0*/  I2FP.F32.S32 R4, R4 ;  /* 0x0000000400047245 */ /* 0x000fe20000201400 */
[----:B------:R-:W-:Y:S01]  /*f4b0*/  FFMA.FTZ R197, R0, R2, R197 ;  /* 0x0000000200c57223 */ /* 0x000fe200000100c5 */
[----:B------:R-:W-:Y:S01]  /*f4c0*/  IADD3 R5, PT, PT, R184, 0x8, RZ ;  /* 0x00000008b8057810 */ /* 0x000fe20007ffe0ff */
[-C--:B------:R-:W-:Y:S01]  /*f4d0*/  FFMA.FTZ R190, R0, R3.reuse, R190 ;  /* 0x0000000300be7223 */ /* 0x080fe200000100be */
[----:B------:R-:W-:Y:S01]  /*f4e0*/  IADD3 R7, PT, PT, R184, -0x10, RZ ;  /* 0xfffffff0b8077810 */ /* 0x000fe20007ffe0ff */
[----:B------:R-:W-:Y:S01]  /*f4f0*/  FFMA.FTZ R156, R0, R3, R156 ;  /* 0x00000003009c7223 */ /* 0x000fe2000001009c */
[----:B------:R-:W-:Y:S01]  /*f500*/  IADD3 R2, PT, PT, R184, -0x30, RZ ;  /* 0xffffffd0b8027810 */ /* 0x000fe20007ffe0ff */
[C---:B------:R-:W-:Y:S01]  /*f510*/  FFMA.FTZ R191, R0.reuse, R6, R191 ;  /* 0x0000000600bf7223 */ /* 0x040fe200000100bf */
[----:B------:R-:W-:Y:S01]  /*f520*/  I2FP.F32.S32 R5, R5 ;  /* 0x0000000500057245 */ /* 0x000fe20000201400 */
        /* <DEDUP_REMOVED lines=8> */
[----:B------:R-:W-:Y:S02]  /*f5b0*/  I2FP.F32.S32 R7, R7 ;  /* 0x0000000700077245 */ /* 0x000fe40000201400 */
[----:B------:R-:W-:Y:S02]  /*f5c0*/  I2FP.F32.S32 R2, R2 ;  /* 0x0000000200027245 */ /* 0x000fe40000201400 */
[----:B------:R-:W-:Y:S01]  /*f5d0*/  I2FP.F32.S32 R3, R3 ;  /* 0x0000000300037245 */ /* 0x000fe20000201400 */
[CC--:B------:R-:W-:Y:S01]  /*f5e0*/  FFMA.FTZ R136, R0.reuse, R7.reuse, R136 ;  /* 0x0000000700887223 */ /* 0x0c0fe20000010088 */
[----:B------:R-:W-:Y:S01]  /*f5f0*/  I2FP.F32.S32 R4, R4 ;  /* 0x0000000400047245 */ /* 0x000fe20000201400 */
[C---:B------:R-:W-:Y:S01]  /*f600*/  FFMA.FTZ R200, R0.reuse, R7, R200 ;  /* 0x0000000700c87223 */ /* 0x040fe200000100c8 */
[----:B------:R-:W-:Y:S01]  /*f610*/  I2FP.F32.S32 R6, R6 ;  /* 0x0000000600067245 */ /* 0x000fe20000201400 */
[-C--:B------:R-:W-:Y:S01]  /*f620*/  FFMA.FTZ R42, R0, R2.reuse, R209 ;  /* 0x00000002002a7223 */ /* 0x080fe200000100d1 */
[----:B------:R-:W-:Y:S01]  /*f630*/  IADD3 R5, PT, PT, R184, 0x19, RZ ;  /* 0x00000019b8057810 */ /* 0x000fe20007ffe0ff */
[----:B------:R-:W-:Y:S01]  /*f640*/  FFMA.FTZ R226, R0, R2, R226 ;  /* 0x0000000200e27223 */ /* 0x000fe200000100e2 */
[----:B------:R-:W-:Y:S01]  /*f650*/  IADD3 R7, PT, PT, R184, -0x7, RZ ;  /* 0xfffffff9b8077810 */ /* 0x000fe20007ffe0ff */
[-C--:B------:R-:W-:Y:S01]  /*f660*/  FFMA.FTZ R134, R0, R3.reuse, R219 ;  /* 0x0000000300867223 */ /* 0x080fe200000100db */
[----:B------:R-:W-:Y:S01]  /*f670*/  IADD3 R2, PT, PT, R184, -0x27, RZ ;  /* 0xffffffd9b8027810 */ /* 0x000fe20007ffe0ff */
[C---:B------:R-:W-:Y:S01]  /*f680*/  FFMA.FTZ R148, R0.reuse, R3, R148 ;  /* 0x0000000300947223 */ /* 0x040fe20000010094 */
[----:B------:R-:W-:Y:S01]  /*f690*/  I2FP.F32.S32 R5, R5 ;  /* 0x0000000500057245 */ /* 0x000fe20000201400 */
[C---:B------:R-:W-:Y:S01]  /*f6a0*/  FFMA.FTZ R40, R0.reuse, R4, R207 ;  /* 0x0000000400287223 */ /* 0x040fe200000100cf */
[C---:B------:R-:W-:Y:S01]  /*f6b0*/  FFMA.FTZ R201, R0.reuse, R6, R201 ;  /* 0x0000000600c97223 */ /* 0x040fe200000100c9 */
[----:B------:R-:W-:Y:S01]  /*f6c0*/  FFMA.FTZ R224, R0, R4, R224 ;  /* 0x0000000400e07223 */ /* 0x000fe200000100e0 */
[----:B------:R-:W-:Y:S01]  /*f6d0*/  IADD3 R3, PT, PT, R184, 0x20, RZ ;  /* 0x00000020b8037810 */ /* 0x000fe20007ffe0ff */
[----:B------:R-:W-:Y:S01]  /*f6e0*/  FFMA.FTZ R128, R0, R5, R128 ;  /* 0x0000000500807223 */ /* 0x000fe20000010080 */
[----:B------:R-:W-:Y:S01]  /*f6f0*/  FMNMX3.FTZ R4, R116, R191, R193, !PT ;  /* 0x000000bf74047276 */ /* 0x000fe200078100c1 */
[C---:B------:R-:W-:Y:S01]  /*f700*/  FFMA.FTZ R139, R0.reuse, R5, R139 ;  /* 0x00000005008b7223 */ /* 0x040fe2000001008b */
[----:B------:R-:W-:Y:S01]  /*f710*/  I2FP.F32.S32 R7, R7 ;  /* 0x0000000700077245 */ /* 0x000fe20000201400 */
[C---:B------:R-:W-:Y:S01]  /*f720*/  FFMA.FTZ R205, R0.reuse, R6, R205 ;  /* 0x0000000600cd7223 */ /* 0x040fe200000100cd */
[----:B------:R-:W-:Y:S02]  /*f730*/  I2FP.F32.S32 R2, R2 ;  /* 0x0000000200027245 */ /* 0x000fe40000201400 */
[----:B------:R-:W-:Y:S01]  /*f740*/  I2FP.F32.S32 R3, R3 ;  /* 0x0000000300037245 */ /* 0x000fe20000201400 */
        /* <DEDUP_REMOVED lines=11> */
[----:B------:R-:W-:Y:S02]  /*f800*/  I2FP.F32.S32 R7, R7 ;  /* 0x0000000700077245 */ /* 0x000fe40000201400 */
[----:B------:R-:W-:Y:S02]  /*f810*/  FMNMX3.FTZ R5, R5, R50, R48, !PT ;  /* 0x0000003205057276 */ /* 0x000fe40007810030 */
[----:B------:R-:W-:Y:S01]  /*f820*/  FMNMX3.FTZ R3, R3, R226, R224, !PT ;  /* 0x000000e203037276 */ /* 0x000fe200078100e0 */
[CC--:B------:R-:W-:Y:S01]  /*f830*/  FFMA.FTZ R130, R0.reuse, R7.reuse, R130 ;  /* 0x0000000700827223 */ /* 0x0c0fe20000010082 */
[----:B------:R-:W-:Y:S01]  /*f840*/  FFMA.FTZ R146, R0, R7, R146 ;  /* 0x0000000700927223 */ /* 0x000fe20000010092 */
[----:B------:R-:W-:Y:S02]  /*f850*/  IADD3 R2, PT, PT, R184, 0x21, RZ ;  /* 0x00000021b8027810 */ /* 0x000fe40007ffe0ff */
[----:B------:R-:W-:Y:S02]  /*f860*/  FMNMX3.FTZ R7, R5, R218, R216, !PT ;  /* 0x000000da05077276 */ /* 0x000fe400078100d8 */
[----:B------:R-:W-:Y:S02]  /*f870*/  FMNMX3.FTZ R5, R3, R222, R220, !PT ;  /* 0x000000de03057276 */ /* 0x000fe400078100dc */
[----:B------:R-:W-:Y:S02]  /*f880*/  I2FP.F32.S32 R2, R2 ;  /* 0x0000000200027245 */ /* 0x000fe40000201400 */
[----:B------:R-:W-:Y:S02]  /*f890*/  FMNMX3.FTZ R7, R7, R210, R208, !PT ;  /* 0x000000d207077276 */ /* 0x000fe400078100d0 */
[----:B------:R-:W-:Y:S01]  /*f8a0*/  FMNMX3.FTZ R5, R5, R214, R212, !PT ;  /* 0x000000d605057276 */ /* 0x000fe200078100d4 */
[-C--:B------:R-:W-:Y:S01]  /*f8b0*/  FFMA.FTZ R137, R0, R2.reuse, R137 ;  /* 0x0000000200897223 */ /* 0x080fe20000010089 */
[----:B------:R-:W-:Y:S01]  /*f8c0*/  IADD3 R58, PT, PT, R184, 0x9, RZ ;  /* 0x00000009b83a7810 */ /* 0x000fe20007ffe0ff */
[----:B------:R-:W-:Y:S01]  /*f8d0*/  FFMA.FTZ R123, R0, R2, R221 ;  /* 0x00000002007b7223 */ /* 0x000fe200000100dd */
[----:B------:R-:W-:Y:S02]  /*f8e0*/  FMNMX3.FTZ R7, R7, R136, R202, !PT ;  /* 0x0000008807077276 */ /* 0x000fe400078100ca */
[----:B------:R-:W-:Y:S02]  /*f8f0*/  FMNMX3.FTZ R5, R5, R206, R204, !PT ;  /* 0x000000ce05057276 */ /* 0x000fe400078100cc */
[----:B------:R-:W-:Y:S02]  /*f900*/  I2FP.F32.S32 R58, R58 ;  /* 0x0000003a003a7245 */ /* 0x000fe40000201400 */
[C---:B------:R-:W-:Y:S02]  /*f910*/  IADD3 R2, PT, PT, R184.reuse, 0x29, RZ ;  /* 0x00000029b8027810 */ /* 0x040fe40007ffe0ff */
[----:B------:R-:W-:Y:S01]  /*f920*/  IADD3 R132, PT, PT, R184, 0x11, RZ ;  /* 0x00000011b8847810 */ /* 0x000fe20007ffe0ff */
[-C--:B------:R-:W-:Y:S01]  /*f930*/  FFMA.FTZ R143, R0, R58.reuse, R143 ;  /* 0x0000003a008f7223 */ /* 0x080fe2000001008f */
[----:B------:R-:W-:Y:S01]  /*f940*/  IADD3 R9, PT, PT, R184, 0x28, RZ ;  /* 0x00000028b8097810 */ /* 0x000fe20007ffe0ff */
[C---:B------:R-:W-:Y:S01]  /*f950*/  FFMA.FTZ R58, R0.reuse, R58, R215 ;  /* 0x0000003a003a7223 */ /* 0x040fe200000100d7 */
[----:B------:R-:W-:Y:S02]  /*f960*/  FMNMX3.FTZ R7, R7, R198, R160, !PT ;  /* 0x000000c607077276 */ /* 0x000fe400078100a0 */
[----:B------:R-:W-:Y:S02]  /*f970*/  FMNMX3.FTZ R5, R5, R200, R152, !PT ;  /* 0x000000c805057276 */ /* 0x000fe40007810098 */
[----:B------:R-:W-:Y:S02]  /*f980*/  I2FP.F32.S32 R2, R2 ;  /* 0x0000000200027245 */ /* 0x000fe40000201400 */
[----:B------:R-:W-:Y:S02]  /*f990*/  I2FP.F32.S32 R132, R132 ;  /* 0x0000008400847245 */ /* 0x000fe40000201400 */
[----:B------:R-:W-:Y:S01]  /*f9a0*/  I2FP.F32.S32 R9, R9 ;  /* 0x0000000900097245 */ /* 0x000fe20000201400 */
        /* <DEDUP_REMOVED lines=22> */
[CC--:B------:R-:W-:Y:S01]  /*fb10*/  FFMA.FTZ R133, R0.reuse, R7.reuse, R133 ;  /* 0x0000000700857223 */ /* 0x0c0fe20000010085 */
[----:B------:R-:W-:Y:S01]  /*fb20*/  FMNMX3.FTZ R5, R5, R144, R137, !PT ;  /* 0x0000009005057276 */ /* 0x000fe20007810089 */
[C---:B------:R-:W-:Y:S01]  /*fb30*/  FFMA.FTZ R54, R0.reuse, R7, R54 ;  /* 0x0000000700367223 */ /* 0x040fe20000010036 */
[----:B------:R-:W-:Y:S02]  /*fb40*/  FMNMX3.FTZ R2, R9, R130, R128, !PT ;  /* 0x0000008209027276 */ /* 0x000fe40007810080 */
[----:B------:R-:W-:Y:S02]  /*fb50*/  I2FP.F32.S32 R4, R4 ;  /* 0x0000000400047245 */ /* 0x000fe40000201400 */
[----:B------:R-:W-:Y:S02]  /*fb60*/  I2FP.F32.S32 R3, R3 ;  /* 0x0000000300037245 */ /* 0x000fe40000201400 */
        /* <DEDUP_REMOVED lines=13> */
[----:B------:R-:W-:Y:S05]  /*fc40*/  IADD3 R184, PT, PT, R184, -0x80, RZ ;  /* 0xffffff80b8b87810 */ /* 0x000fea0007ffe0ff */
        /* <DEDUP_REMOVED lines=18> */
[----:B------:R-:W-:Y:S01]  /*fd70*/  ISETP.GT.AND P0, PT, R186, R167, PT ;  /* 0x000000a7ba00720c */ /* 0x000fe20003f04270 */
        /* <DEDUP_REMOVED lines=419> */
.L_x_2423:
[----:B------:R-:W1:Y:S01]  /*117b0*/  SHFL.BFLY PT, R5, R188, 0x2, 0x1f ;  /* 0x0c401f00bc057f89 */ /* 0x000e6200000e0000 */
[----:B------:R-:W2:Y:S01]  /*117c0*/  S2UR UR7, SR_CgaCtaId ;  /* 0x00000000000779c3 */ /* 0x000ea20000008800 */
[C---:B------:R-:W-:Y:S01]  /*117d0*/  SHF.L.U32 R4, R118.reuse, 0x1, RZ ;  /* 0x0000000176047819 */ /* 0x040fe200000006ff */
[----:B------:R-:W-:Y:S01]  /*117e0*/  UMOV UR4, 0x400 ;  /* 0x0000040000047882 */ /* 0x000fe20000000000 */
[----:B------:R-:W3:Y:S01]  /*117f0*/  SHFL.BFLY PT, R8, R189, 0x2, 0x1f ;  /* 0x0c401f00bd087f89 */ /* 0x000ee200000e0000 */
[----:B------:R-:W-:Y:S01]  /*11800*/  SHF.L.U32 R15, R118, 0x4, RZ ;  /* 0x00000004760f7819 */ /* 0x000fe200000006ff */
        /* <DEDUP_REMOVED lines=9> */
[----:B------:R-:W-:Y:S02]  /*118a0*/  LOP3.LUT P3, RZ, R118, 0x3, RZ, 0xc0, !PT ;  /* 0x0000000376ff7812 */ /* 0x000fe4000786c0ff */
[----:B------:R-:W-:-:S04]  /*118b0*/  LOP3.LUT R11, R4, 0xc0, RZ, 0xc0, !PT ;  /* 0x000000c0040b7812 */ /* 0x000fc800078ec0ff */
[----:B------:R-:W-:Y:S01]  /*118c0*/  LOP3.LUT R11, R11, 0x18, R118, 0xf8, !PT ;  /* 0x000000180b0b7812 */ /* 0x000fe200078ef876 */
[----:B-1----:R-:W-:Y:S01]  /*118d0*/  FADD.FTZ R0, R5, R188 ;  /* 0x000000bc05007221 */ /* 0x002fe20000010000 */
[----:B--2---:R-:W-:Y:S01]  /*118e0*/  ULEA UR7, UR7, UR4, 0x18 ;  /* 0x0000000407077291 */ /* 0x004fe2000f8ec0ff */
[----:B------:R-:W1:Y:S01]  /*118f0*/  LDCU UR4, c[0x0][0x44c] ;  /* 0x00008980ff0477ac */ /* 0x000e620008000800 */
[----:B---3--:R-:W-:Y:S02]  /*11900*/  FADD.FTZ R8, R8, R189 ;  /* 0x000000bd08087221 */ /* 0x008fe40000010000 */
[----:B------:R-:W2:Y:S04]  /*11910*/  SHFL.BFLY PT, R9, R0, 0x1, 0x1f ;  /* 0x0c201f0000097f89 */ /* 0x000ea800000e0000 */
[----:B------:R-:W3:Y:S01]  /*11920*/  SHFL.BFLY PT, R5, R8, 0x1, 0x1f ;  /* 0x0c201f0008057f89 */ /* 0x000ee200000e0000 */
[----:B-----5:R-:W-:-:S04]  /*11930*/  SHF.R.U32.HI R7, RZ, 0x3, R7 ;  /* 0x00000003ff077819 */ /* 0x020fc80000011607 */
[C---:B------:R-:W-:Y:S02]  /*11940*/  SHF.L.U32 R21, R7.reuse, 0x5, RZ ;  /* 0x0000000507157819 */ /* 0x040fe400000006ff */
[C---:B------:R-:W-:Y:S02]  /*11950*/  IADD3 R19, PT, PT, R7.reuse, 0x10, RZ ;  /* 0x0000001007137810 */ /* 0x040fe40007ffe0ff */
[----:B------:R-:W-:Y:S02]  /*11960*/  IADD3 R17, PT, PT, R7, 0x20, RZ ;  /* 0x0000002007117810 */ /* 0x000fe40007ffe0ff */
[----:B------:R-:W-:Y:S02]  /*11970*/  ISETP.GE.AND P4, PT, R19, R166, PT ;  /* 0x000000a61300720c */ /* 0x000fe40003f86270 */
[----:B------:R-:W-:Y:S01]  /*11980*/  IADD3 R19, PT, PT, R7, 0x30, RZ ;  /* 0x0000003007137810 */ /* 0x000fe20007ffe0ff */
[----:B--2---:R-:W-:Y:S01]  /*11990*/  FADD.FTZ R6, R0, R9 ;  /* 0x0000000900067221 */ /* 0x004fe20000010000 */
[----:B------:R-:W-:-:S02]  /*119a0*/  SHF.L.U32 R0, R118, 0x2, RZ ;  /* 0x0000000276007819 */ /* 0x000fc400000006ff */
[----:B------:R-:W-:Y:S01]  /*119b0*/  SHF.R.U32.HI R9, RZ, 0x2, R118 ;  /* 0x00000002ff097819 */ /* 0x000fe20000011676 */
[----:B---3--:R-:W-:Y:S01]  /*119c0*/  FADD.FTZ R5, R8, R5 ;  /* 0x0000000508057221 */ /* 0x008fe20000010000 */
[----:B------:R-:W2:Y:S01]  /*119d0*/  MUFU.RCP R12, R6 ;  /* 0x00000006000c7308 */ /* 0x000ea20000001000 */
[----:B------:R-:W-:Y:S02]  /*119e0*/  LOP3.LUT R13, R0, 0xd8, RZ, 0xc0, !PT ;  /* 0x000000d8000d7812 */ /* 0x000fe400078ec0ff */
[----:B------:R-:W-:Y:S02]  /*119f0*/  FSETP.NE.FTZ.AND P2, PT, R6, RZ, PT ;  /* 0x000000ff0600720b */ /* 0x000fe40003f55000 */
[----:B------:R-:W-:Y:S02]  /*11a00*/  LOP3.LUT R13, R13, 0x18, R14, 0x78, !PT ;  /* 0x000000180d0d7812 */ /* 0x000fe400078e780e */
[----:B------:R-:W-:Y:S01]  /*11a10*/  LOP3.LUT R14, R14, 0x30, RZ, 0xc0, !PT ;  /* 0x000000300e0e7812 */ /* 0x000fe200078ec0ff */
[----:B------:R-:W3:Y:S01]  /*11a20*/  MUFU.RCP R10, R5 ;  /* 0x00000005000a7308 */ /* 0x000ee20000001000 */
[----:B------:R-:W-:-:S02]  /*11a30*/  FSETP.NE.FTZ.AND P0, PT, R5, RZ, PT ;  /* 0x000000ff0500720b */ /* 0x000fc40003f15000 */
[----:B------:R-:W-:Y:S02]  /*11a40*/  LOP3.LUT R9, R14, 0x7, R9, 0xf8, !PT ;  /* 0x000000070e097812 */ /* 0x000fe400078ef809 */
[----:B------:R-:W-:Y:S02]  /*11a50*/  LOP3.LUT R14, R15, 0x20, R4, 0xf8, !PT ;  /* 0x000000200f0e7812 */ /* 0x000fe400078ef804 */
[----:B------:R-:W-:Y:S01]  /*11a60*/  LOP3.LUT R8, R0, 0xf04, RZ, 0xc0, !PT ;  /* 0x00000f0400087812 */ /* 0x000fe200078ec0ff */
[----:B------:R-:W5:Y:S01]  /*11a70*/  @P2 LDC R16, c[0x0][0x458] ;  /* 0x00011600ff102b82 */ /* 0x000f620000000800 */
[----:B--2---:R-:W-:Y:S01]  /*11a80*/  FSEL R12, R12, 1, P2 ;  /* 0x3f8000000c0c7808 */ /* 0x004fe20001000000 */
[----:B------:R-:W2:Y:S01]  /*11a90*/  @P2 MUFU.LG2 R6, R6 ;  /* 0x0000000600062308 */ /* 0x000ea20000000c00 */
[----:B------:R-:W-:Y:S02]  /*11aa0*/  LOP3.LUT R11, R14, R11, RZ, 0xfc, !PT ;  /* 0x0000000b0e0b7212 */ /* 0x000fe400078efcff */
        /* <DEDUP_REMOVED lines=48> */
[C---:B------:R-:W-:Y:S01]  /*11db0*/  FMUL.FTZ R75, R10.reuse, R75 ;  /* 0x0000004b0a4b7220 */ /* 0x040fe20000410000 */
[C---:B------:R-:W-:Y:S01]  /*11dc0*/  FMUL.FTZ R70, R10.reuse, R70 ;  /* 0x000000460a467220 */ /* 0x040fe20000410000 */
[----:B------:R-:W-:Y:S01]  /*11dd0*/  FMUL.FTZ R71, R10, R71 ;  /* 0x000000470a477220 */ /* 0x000fe20000410000 */
[----:B------:R-:W3:Y:S01]  /*11de0*/  @P0 LDC R15, c[0x0][0x458] ;  /* 0x00011600ff0f0b82 */ /* 0x000ee20000000800 */
[----:B------:R-:W-:Y:S01]  /*11df0*/  LOP3.LUT R8, R8, R13, RZ, 0xfc, !PT ;  /* 0x0000000d08087212 */ /* 0x000fe200078efcff */
[----:B------:R-:W4:Y:S01]  /*11e00*/  @P0 MUFU.LG2 R5, R5 ;  /* 0x0000000500050308 */ /* 0x000f220000000c00 */
[C---:B------:R-:W-:Y:S01]  /*11e10*/  LOP3.LUT R13, R4.reuse, 0x40, RZ, 0xc0, !PT ;  /* 0x00000040040d7812 */ /* 0x040fe200078ec0ff */
[----:B------:R1:W-:Y:S01]  /*11e20*/  STS.64 [R12], R112 ;  /* 0x000000700c007388 */ /* 0x0003e20000000a00 */
[----:B------:R-:W-:Y:S01]  /*11e30*/  LOP3.LUT R4, R4, 0x80, RZ, 0xc0, !PT ;  /* 0x0000008004047812 */ /* 0x000fe200078ec0ff */
[----:B--2---:R-:W-:Y:S01]  /*11e40*/  @P2 FMUL.FTZ R6, R6, 0.69314718246459960938 ;  /* 0x3f31721806062820 */ /* 0x004fe20000410000 */
[C---:B------:R-:W-:Y:S01]  /*11e50*/  IADD3 R13, PT, PT, R12.reuse, -R13, RZ ;  /* 0x8000000d0c0d7210 */ /* 0x040fe20007ffe0ff */
[----:B------:R-:W2:Y:S01]  /*11e60*/  LDC.64 R10, c[0x0][0x430] ;  /* 0x00010c00ff0a7b82 */ /* 0x000ea20000000a00 */
[-C--:B------:R-:W-:Y:S01]  /*11e70*/  IADD3 R14, PT, PT, R12, -R4.reuse, RZ ;  /* 0x800000040c0e7210 */ /* 0x080fe20007ffe0ff */
[----:B------:R1:W-:Y:S01]  /*11e80*/  STS.64 [R12+0x400], R114 ;  /* 0x000400720c007388 */ /* 0x0003e20000000a00 */
[----:B------:R-:W-:-:S02]  /*11e90*/  IADD3 R4, PT, PT, R13, -R4, RZ ;  /* 0x800000040d047210 */ /* 0x000fc40007ffe0ff */
[----:B------:R-:W-:Y:S01]  /*11ea0*/  LOP3.LUT R18, R0, 0x1c, RZ, 0xc0, !PT ;  /* 0x0000001c00127812 */ /* 0x000fe200078ec0ff */
[----:B------:R1:W-:Y:S01]  /*11eb0*/  STS.64 [R13+0x20], R108 ;  /* 0x0000206c0d007388 */ /* 0x0003e20000000a00 */
[----:B------:R-:W-:Y:S02]  /*11ec0*/  ISETP.GE.AND P5, PT, R17, R166, PT ;  /* 0x000000a61100720c */ /* 0x000fe40003fa6270 */
[----:B------:R-:W-:Y:S01]  /*11ed0*/  MOV R17, 0xff800000 ;  /* 0xff80000000117802 */ /* 0x000fe20000000f00 */
[----:B------:R1:W-:Y:S01]  /*11ee0*/  STS.64 [R13+0x420], R110 ;  /* 0x0004206e0d007388 */ /* 0x0003e20000000a00 */
[----:B----4-:R-:W-:Y:S01]  /*11ef0*/  @P0 FMUL.FTZ R5, R5, 0.69314718246459960938 ;  /* 0x3f31721805050820 */ /* 0x010fe20000410000 */
[----:B-----5:R-:W-:Y:S01]  /*11f00*/  @P2 FFMA.FTZ R17, R3, R16, R6 ;  /* 0x0000001003112223 */ /* 0x020fe20000010006 */
[-C--:B------:R-:W-:Y:S01]  /*11f10*/  ISETP.GE.AND P6, PT, R19, R166.reuse, PT ;  /* 0x000000a61300720c */ /* 0x080fe20003fc6270 */
[----:B------:R4:W-:Y:S01]  /*11f20*/  STS.64 [R14+0x40], R104 ;  /* 0x000040680e007388 */ /* 0x0009e20000000a00 */
[C---:B------:R-:W-:Y:S01]  /*11f30*/  ISETP.GE.AND P1, PT, R7.reuse, R166, PT ;  /* 0x000000a60700720c */ /* 0x040fe20003f26270 */
[----:B------:R-:W-:-:S02]  /*11f40*/  IMAD R3, R7, 0x60, R18 ;  /* 0x0000006007037824 */ /* 0x000fc400078e0212 */
[----:B------:R4:W-:Y:S04]  /*11f50*/  STS.64 [R14+0x440], R106 ;  /* 0x0004406a0e007388 */ /* 0x0009e80000000a00 */
[----:B------:R4:W-:Y:S01]  /*11f60*/  STS.64 [R4+0x60], R100 ;  /* 0x0000606404007388 */ /* 0x0009e20000000a00 */
[----:B--2---:R-:W-:Y:S01]  /*11f70*/  IMAD R177, R10, UR6, R177 ;  /* 0x000000060ab17c24 */ /* 0x004fe2000f8e02b1 */
[----:B------:R-:W-:Y:S02]  /*11f80*/  MOV R10, 0xff800000 ;  /* 0xff800000000a7802 */ /* 0x000fe40000000f00 */
[----:B------:R4:W-:Y:S01]  /*11f90*/  STS.64 [R4+0x460], R102 ;  /* 0x0004606604007388 */ /* 0x0009e20000000a00 */
[----:B---3--:R-:W-:Y:S01]  /*11fa0*/  @P0 FFMA.FTZ R10, R2, R15, R5 ;  /* 0x0000000f020a0223 */ /* 0x008fe20000010005 */
[----:B------:R-:W-:Y:S01]  /*11fb0*/  IMAD R177, R177, UR5, R180 ;  /* 0x00000005b1b17c24 */ /* 0x000fe2000f8e02b4 */
[----:B------:R-:W-:Y:S01]  /*11fc0*/  LEA R2, R8, UR7, 0x2 ;  /* 0x0000000708027c11 */ /* 0x000fe2000f8e10ff */
[----:B------:R4:W-:Y:S02]  /*11fd0*/  STS.64 [R12+0x2000], R96 ;  /* 0x002000600c007388 */ /* 0x0009e40000000a00 */
[----:B------:R-:W-:-:S02]  /*11fe0*/  IMAD R176, R177, R11, R176 ;  /* 0x0000000bb1b07224 */ /* 0x000fc400078e02b0 */
[----:B------:R4:W-:Y:S02]  /*11ff0*/  STS.64 [R12+0x2400], R98 ;  /* 0x002400620c007388 */ /* 0x0009e40000000a00 */
[----:B-1----:R-:W-:Y:S02]  /*12000*/  IMAD R0, R176, UR4, RZ ;  /* 0x00000004b0007c24 */ /* 0x002fe4000f8e02ff */
        /* <DEDUP_REMOVED lines=26> */
.L_x_2429:
[----:B------:R-:W-:Y:S05]  /*121b0*/  BSYNC.RECONVERGENT B0 ;  /* 0x0000000000007941 */ /* 0x000fea0003800200 */
.L_x_2428:
[----:B----4-:R2:W3:Y:S01]  /*121c0*/  LDS.128 R12, [R2] ;  /* 0x00000000020c7984 */ /* 0x0104e20000000c00 */
[----:B------:R-:W-:Y:S01]  /*121d0*/  IADD3 R3, P0, PT, R0, R3, RZ ;  /* 0x0000000300037210 */ /* 0x000fe20007f1e0ff */
[----:B------:R-:W-:Y:S01]  /*121e0*/  BSSY.RECONVERGENT B0, `(.L_x_2430) ;  /* 0x0000011000007945 */ /* 0x000fe20003800200 */
[C---:B-1----:R-:W-:Y:S01]  /*121f0*/  LOP3.LUT R17, R18.reuse, 0x20, RZ, 0xfc, !PT ;  /* 0x0000002012117812 */ /* 0x042fe200078efcff */
[----:B------:R2:W1:Y:S01]  /*12200*/  LDS.128 R8, [R2+0x2000] ;  /* 0x0020000002087984 */ /* 0x0004620000000c00 */
        /* <DEDUP_REMOVED lines=14> */
.L_x_2431:
[----:B------:R-:W-:Y:S05]  /*122f0*/  BSYNC.RECONVERGENT B0 ;  /* 0x0000000000007941 */ /* 0x000fea0003800200 */
.L_x_2430:
        /* <DEDUP_REMOVED lines=21> */
.L_x_2433:
[----:B------:R-:W-:Y:S05]  /*12450*/  BSYNC.RECONVERGENT B0 ;  /* 0x0000000000007941 */ /* 0x000fea0003800200 */
.L_x_2432:
        /* <DEDUP_REMOVED lines=21> */
.L_x_2435:
[----:B------:R-:W-:Y:S05]  /*125b0*/  BSYNC.RECONVERGENT B0 ;  /* 0x0000000000007941 */ /* 0x000fea0003800200 */
.L_x_2434:
        /* <DEDUP_REMOVED lines=22> */
.L_x_2436:
        /* <DEDUP_REMOVED lines=14> */
.L_x_5499:


//--------------------- .text._ZN5flash24flash_fwd_splitkv_kernelI23Flash_fwd_kernel_traitsILi96ELi64ELi128ELi4ELb0ELb0EN7cutlass10bfloat16_tE19Flash_kernel_traitsILi96ELi64ELi128ELi4ES3_EELb1ELb0ELb0ELb0ELb1ELb0ELb1ELb1EEEvNS_16Flash_fwd_paramsE --------------------------
	.section	.text._ZN5flash24flash_fwd_splitkv_kernelI23Flash_fwd_kernel_traitsILi96ELi64ELi128ELi4ELb0ELb0EN7cutlass10bfloat16_tE19Flash_kernel_traitsILi96ELi64ELi128ELi4ES3_EELb1ELb0ELb0ELb0ELb1ELb0ELb1ELb1EEEvNS_16Flash_fwd_paramsE,"ax",@progbits
	.align	128
        .global         _ZN5flash24flash_fwd_splitkv_kernelI23Flash_fwd_kernel_traitsILi96ELi64ELi128ELi4ELb0ELb0EN7cutlass10bfloat16_tE19Flash_kernel_traitsILi96ELi64ELi128ELi4ES3_EELb1ELb0ELb0ELb0ELb1ELb0ELb1ELb1EEEvNS_16Flash_fwd_paramsE
        .type           _ZN5flash24flash_fwd_splitkv_kernelI23Flash_fwd_kernel_traitsILi96ELi64ELi128ELi4ELb0ELb0EN7cutlass10bfloat16_tE19Flash_kernel_traitsILi96ELi64ELi128ELi4ES3_EELb1ELb0ELb0ELb0ELb1ELb0ELb1ELb1EEEvNS_16Flash_fwd_paramsE,@function
        .size           _ZN5flash24flash_fwd_splitkv_kernelI23Flash_fwd_kernel_traitsILi96ELi64ELi128ELi4ELb0ELb0EN7cutlass10bfloat16_tE19Flash_kernel_traitsILi96ELi64ELi128ELi4ES3_EELb1ELb0ELb0ELb0ELb1ELb0ELb1ELb1EEEvNS_16Flash_fwd_paramsE,(.L_x_5500 - _ZN5flash24flash_fwd_splitkv_kernelI23Flash_fwd_kernel_traitsILi96ELi64ELi128ELi4ELb0ELb0EN7cutlass10bfloat16_tE19Flash_kernel_traitsILi96ELi64ELi128ELi4ES3_EELb1ELb0ELb0ELb0ELb1ELb0ELb1ELb1EEEvNS_16Flash_fwd_paramsE)
        .other          _ZN5flash24flash_fwd_splitkv_kernelI23Flash_fwd_kernel_traitsILi96ELi64ELi128ELi4ELb0ELb0EN7cutlass10bfloat16_tE19Flash_kernel_traitsILi96ELi64ELi128ELi4ES3_EELb1ELb0ELb0ELb0ELb1ELb0ELb1ELb1EEEvNS_16Flash_fwd_paramsE,@"STO_CUDA_ENTRY STV_DEFAULT"
_ZN5flash24flash_fwd_splitkv_kernelI23Flash_fwd_kernel_traitsILi96ELi64ELi128ELi4ELb0ELb0EN7cutlass10bfloat16_tE19Flash_kernel_traitsILi96ELi64ELi128ELi4ES3_EELb1ELb0ELb0ELb0ELb1ELb0ELb1ELb1EEEvNS_16Flash_fwd_paramsE:
.text._ZN5flash24flash_fwd_splitkv_kernelI23Flash_fwd_kernel_traitsILi96ELi64ELi128ELi4ELb0ELb0EN7cutlass10bfloat16_tE19Flash_kernel_traitsILi96ELi64ELi128ELi4ES3_EELb1ELb0ELb0ELb0ELb1ELb0ELb1ELb1EEEvNS_16Flash_fwd_paramsE:
        /* <DEDUP_REMOVED lines=11> */
[----:B-1----:R-:W-:Y:S01]  /*00b0*/  VIADD R3, R3, 0xffffffe ;  /* 0x0ffffffe03037836 */ /* 0x002fe20000000000 */
[----:B------:R-:W1:Y:S05]  /*00c0*/  LDC.64 R6, c[0x0][0x460] ;  /* 0x00011800ff067b82 */ /* 0x000e6a0000000a00 */
[----:B------:R-:W4:Y:S02]  /*00d0*/  F2I.FTZ.U32.TRUNC.NTZ R3, R3 ;  /* 0x0000000300037305 */ /* 0x000f24000021f000 */
[----:B----4-:R-:W-:-:S04]  /*00e0*/  IMAD.MOV R0, RZ, RZ, -R3 ;  /* 0x000000ffff007224 */ /* 0x010fc800078e0a03 */
[----:B------:R-:W-:Y:S01]  /*00f0*/  IMAD R5, R0, R4, RZ ;  /* 0x0000000400057224 */ /* 0x000fe200078e02ff */
[----:B-1----:R-:W-:-:S03]  /*0100*/  ISETP.NE.U32.AND P0, PT, R6, RZ, PT ;  /* 0x000000ff0600720c */ /* 0x002fc60003f05070 */
[----:B------:R-:W-:Y:S01]  /*0110*/  IMAD.HI.U32 R2, R3, R5, R2 ;  /* 0x0000000503027227 */ /* 0x000fe200078e0002 */
[----:B------:R-:W-:-:S05]  /*0120*/  ISETP.NE.AND.EX P0, PT, R7, RZ, PT, P0 ;  /* 0x000000ff0700720c */ /* 0x000fca0003f05300 */
[----:B--2---:R-:W-:Y:S02]  /*0130*/  IMAD.HI.U32 R161, R2, R159, RZ ;  /* 0x0000009f02a17227 */ /* 0x004fe400078e00ff */
[----:B------:R-:W1:Y:S02]  /*0140*/  LDC.64 R2, c[0x0][0x478] ;  /* 0x00011e00ff027b82 */ /* 0x000e640000000a00 */
[----:B------:R-:W-:-:S04]  /*0150*/  IMAD.MOV R5, RZ, RZ, -R161 ;  /* 0x000000ffff057224 */ /* 0x000fc800078e0aa1 */
[----:B------:R-:W-:-:S05]  /*0160*/  IMAD R5, R4, R5, R159 ;  /* 0x0000000504057224 */ /* 0x000fca00078e029f */
[----:B------:R-:W-:-:S13]  /*0170*/  ISETP.GE.U32.AND P3, PT, R5, R4, PT ;  /* 0x000000040500720c */ /* 0x000fda0003f66070 */
[----:B------:R-:W-:Y:S02]  /*0180*/  @P3 IMAD.IADD R5, R5, 0x1, -R4 ;  /* 0x0000000105053824 */ /* 0x000fe400078e0a04 */
[----:B------:R-:W-:Y:S01]  /*0190*/  @P3 VIADD R161, R161, 0x1 ;  /* 0x00000001a1a13836 */ /* 0x000fe20000000000 */
[----:B------:R-:W-:Y:S02]  /*01a0*/  ISETP.NE.U32.AND P3, PT, R6, RZ, PT ;  /* 0x000000ff0600720c */ /* 0x000fe40003f65070 */
[----:B------:R-:W-:Y:S02]  /*01b0*/  ISETP.GE.U32.AND P1, PT, R5, R4, PT ;  /* 0x000000040500720c */ /* 0x000fe40003f26070 */
[----:B------:R-:W-:-:S11]  /*01c0*/  ISETP.NE.AND.EX P3, PT, R7, RZ, PT, P3 ;  /* 0x000000ff0700720c */ /* 0x000fd60003f65330 */
[----:B------:R-:W-:Y:S01]  /*01d0*/  @P1 VIADD R161, R161, 0x1 ;  /* 0x00000001a1a11836 */ /* 0x000fe20000000000 */
[----:B-1----:R-:W-:Y:S02]  /*01e0*/  ISETP.NE.U32.AND P1, PT, R2, RZ, PT ;  /* 0x000000ff0200720c */ /* 0x002fe40003f25070 */
[----:B------:R-:W-:Y:S02]  /*01f0*/  @!P2 LOP3.LUT R161, RZ, R4, RZ, 0x33, !PT ;  /* 0x00000004ffa1a212 */ /* 0x000fe400078e33ff */
[----:B------:R-:W-:-:S03]  /*0200*/  ISETP.NE.AND.EX P1, PT, R3, RZ, PT, P1 ;  /* 0x000000ff0300720c */ /* 0x000fc60003f25310 */
[----:B---3--:R-:W-:-:S04]  /*0210*/  IMAD.WIDE.U32 R14, R161, 0x4, R8 ;  /* 0x00000004a10e7825 */ /* 0x008fc800078e0008 */
[----:B------:R-:W-:Y:S01]  /*0220*/  IMAD.SHL.U32 R7, R161, 0x4, RZ ;  /* 0x00000004a1077824 */ /* 0x000fe200078e00ff */
[----:B------:R-:W2:Y:S01]  /*0230*/  @P0 LDG.E R12, desc[UR6][R14.64] ;  /* 0x000000060e0c0981 */ /* 0x000ea2000c1e1900 */
[----:B------:R-:W-:Y:S02]  /*0240*/  SHF.R.U32.HI R6, RZ, 0x1e, R161 ;  /* 0x0000001eff067819 */ /* 0x000fe400000116a1 */
[----:B------:R-:W-:Y:S01]  /*0250*/  ISETP.NE.U32.AND P2, PT, RZ, UR4, PT ;  /* 0x00000004ff007c0c */ /* 0x000fe2000bf45070 */
        /* <DEDUP_REMOVED lines=30> */
.L_x_2437:
[----:B------:R-:W-:Y:S05]  /*0440*/  @!P3 EXIT ;  /* 0x000000000000b94d */ /* 0x000fea0003800000 */
[----:B------:R-:W2:Y:S01]  /*0450*/  LDC R8, c[0x0][0x374] ;  /* 0x0000dd00ff087b82 */ /* 0x000ea20000000800 */
[--C-:B-----5:R-:W-:Y:S01]  /*0460*/  IMAD.IADD R85, R85, 0x1, -R0.reuse ;  /* 0x0000000155557824 */ /* 0x120fe200078e0a00 */
[----:B------:R-:W3:Y:S01]  /*0470*/  S2R R156, SR_TID.X ;  /* 0x00000000009c7919 */ /* 0x000ee20000002100 */
[----:B------:R-:W-:-:S05]  /*0480*/  @P1 IMAD.IADD R80, R11, 0x1, -R0 ;  /* 0x000000010b501824 */ /* 0x000fca00078e0a00 */
[----:B------:R-:W4:Y:S08]  /*0490*/  LDC R2, c[0x0][0x438] ;  /* 0x00010e00ff027b82 */ /* 0x000f300000000800 */
[----:B-1----:R-:W1:Y:S01]  /*04a0*/  @!P1 LDC R15, c[0x0][0x43c] ;  /* 0x00010f00ff0f9b82 */ /* 0x002e620000000800 */
[-C--:B--2---:R-:W-:Y:S02]  /*04b0*/  IABS R14, R8.reuse ;  /* 0x00000008000e7213 */ /* 0x084fe40000000000 */
[----:B------:R-:W-:-:S02]  /*04c0*/  IABS R17, R8 ;  /* 0x0000000800117213 */ /* 0x000fc40000000000 */
[----:B------:R-:W2:Y:S03]  /*04d0*/  I2F.RP R10, R14 ;  /* 0x0000000e000a7306 */ /* 0x000ea60000209400 */
[----:B------:R-:W-:Y:S02]  /*04e0*/  IMAD.MOV R17, RZ, RZ, -R17 ;  /* 0x000000ffff117224 */ /* 0x000fe400078e0a11 */
[----:B----4-:R-:W-:-:S05]  /*04f0*/  VIADD R2, R2, 0x7f ;  /* 0x0000007f02027836 */ /* 0x010fca0000000000 */
[----:B------:R-:W-:-:S04]  /*0500*/  SHF.R.S32.HI R19, RZ, 0x1f, R2 ;  /* 0x0000001fff137819 */ /* 0x000fc80000011402 */
[----:B------:R-:W-:Y:S01]  /*0510*/  LEA.HI R19, R19, R2, RZ, 0x7 ;  /* 0x0000000213137211 */ /* 0x000fe200078f38ff */
[----:B--2---:R-:W2:Y:S01]  /*0520*/  MUFU.RCP R3, R10 ;  /* 0x0000000a00037308 */ /* 0x004ea20000001000 */
[----:B------:R-:W-:Y:S02]  /*0530*/  IMAD.MOV.U32 R2, RZ, RZ, RZ ;  /* 0x000000ffff027224 */ /* 0x000fe400078e00ff */
[----:B------:R-:W-:-:S05]  /*0540*/  LEA.HI.SX32 R19, R19, R8, 0x19 ;  /* 0x0000000813137211 */ /* 0x000fca00078fcaff */
[----:B------:R-:W-:Y:S02]  /*0550*/  VIADD R19, R19, 0xffffffff ;  /* 0xffffffff13137836 */ /* 0x000fe40000000000 */
[----:B--2---:R-:W-:-:S06]  /*0560*/  VIADD R3, R3, 0xffffffe ;  /* 0x0ffffffe03037836 */ /* 0x004fcc0000000000 */
[----:B------:R-:W2:Y:S02]  /*0570*/  F2I.FTZ.U32.TRUNC.NTZ R3, R3 ;  /* 0x0000000300037305 */ /* 0x000ea4000021f000 */
[----:B--2---:R-:W-:-:S04]  /*0580*/  IMAD.MOV R13, RZ, RZ, -R3 ;  /* 0x000000ffff0d7224 */ /* 0x004fc800078e0a03 */
[----:B------:R-:W-:Y:S01]  /*0590*/  IMAD R10, R13, R14, RZ ;  /* 0x0000000e0d0a7224 */ /* 0x000fe200078e02ff */
[----:B------:R-:W-:Y:S02]  /*05a0*/  IABS R13, R19 ;  /* 0x00000013000d7213 */ /* 0x000fe40000000000 */
[----:B------:R-:W-:Y:S01]  /*05b0*/  LOP3.LUT R19, R19, R8, RZ, 0x3c, !PT ;  /* 0x0000000813137212 */ /* 0x000fe200078e3cff */
[----:B------:R-:W-:Y:S02]  /*05c0*/  IMAD.HI.U32 R10, R3, R10, R2 ;  /* 0x0000000a030a7227 */ /* 0x000fe400078e0002 */
[----:B------:R-:W2:Y:S04]  /*05d0*/  @!P1 LDC.64 R2, c[0x0][0x488] ;  /* 0x00012200ff029b82 */ /* 0x000ea80000000a00 */
[----:B------:R-:W-:-:S04]  /*05e0*/  IMAD.HI.U32 R10, R10, R13, RZ ;  /* 0x0000000d0a0a7227 */ /* 0x000fc800078e00ff */
[----:B------:R-:W-:Y:S02]  /*05f0*/  IMAD R17, R10, R17, R13 ;  /* 0x000000110a117224 */ /* 0x000fe400078e020d */
[----:B------:R-:W4:Y:S03]  /*0600*/  LDC R13, c[0x0][0x508] ;  /* 0x00014200ff0d7b82 */ /* 0x000f260000000800 */
[----:B------:R-:W-:Y:S02]  /*0610*/  ISETP.GT.U32.AND P3, PT, R14, R17, PT ;  /* 0x000000110e00720c */ /* 0x000fe40003f64070 */
[----:B--2---:R-:W-:Y:S02]  /*0620*/  @!P1 ISETP.NE.U32.AND P0, PT, R2, RZ, PT ;  /* 0x000000ff0200920c */ /* 0x004fe40003f05070 */
[----:B------:R-:W2:Y:S09]  /*0630*/  S2R R2, SR_CTAID.Y ;  /* 0x0000000000027919 */ /* 0x000eb20000002600 */
[----:B------:R-:W-:Y:S01]  /*0640*/  @!P3 IMAD.IADD R17, R17, 0x1, -R14 ;  /* 0x000000011111b824 */ /* 0x000fe200078e0a0e */
[----:B------:R-:W-:Y:S01]  /*0650*/  @!P1 ISETP.NE.AND.EX P0, PT, R3, RZ, PT, P0 ;  /* 0x000000ff0300920c */ /* 0x000fe20003f05300 */
[----:B------:R-:W-:-:S03]  /*0660*/  @!P3 VIADD R10, R10, 0x1 ;  /* 0x000000010a0ab836 */ /* 0x000fc60000000000 */
[----:B------:R-:W-:Y:S02]  /*0670*/  ISETP.GE.U32.AND P4, PT, R17, R14, PT ;  /* 0x0000000e1100720c */ /* 0x000fe40003f86070 */
[----:B-1----:R-:W-:Y:S02]  /*0680*/  @!P1 SEL R14, R15, RZ, P0 ;  /* 0x000000ff0f0e9207 */ /* 0x002fe40000000000 */
[----:B------:R-:W-:-:S03]  /*0690*/  ISETP.GE.AND P0, PT, R19, RZ, PT ;  /* 0x000000ff1300720c */ /* 0x000fc60003f06270 */
[----:B------:R-:W-:Y:S01]  /*06a0*/  @!P1 IMAD.IADD R80, R85, 0x1, R14 ;  /* 0x0000000155509824 */ /* 0x000fe200078e020e */
[----:B------:R-:W-:Y:S01]  /*06b0*/  ISETP.NE.AND P1, PT, R8, RZ, PT ;  /* 0x000000ff0800720c */ /* 0x000fe20003f25270 */
[----:B------:R-:W-:Y:S02]  /*06c0*/  VIADD R14, R9, 0x1 ;  /* 0x00000001090e7836 */ /* 0x000fe40000000000 */
[----:B------:R-:W-:Y:S02]  /*06d0*/  VIADD R16, R80, 0x7f ;  /* 0x0000007f50107836 */ /* 0x000fe40000000000 */
[----:B------:R-:W-:Y:S02]  /*06e0*/  IMAD R14, R14, 0x40, -R157 ;  /* 0x000000400e0e7824 */ /* 0x000fe400078e0a9d */
[----:B------:R-:W-:Y:S01]  /*06f0*/  @P4 VIADD R10, R10, 0x1 ;  /* 0x000000010a0a4836 */ /* 0x000fe20000000000 */
[----:B------:R-:W-:Y:S02]  /*0700*/  SHF.R.S32.HI R3, RZ, 0x1f, R16 ;  /* 0x0000001fff037819 */ /* 0x000fe40000011410 */
[----:B----4-:R-:W-:Y:S01]  /*0710*/  IADD3 R13, PT, PT, R16, R13, R14 ;  /* 0x0000000d100d7210 */ /* 0x010fe20007ffe00e */
[----:B------:R-:W-:Y:S01]  /*0720*/  @!P0 IMAD.MOV R10, RZ, RZ, -R10 ;  /* 0x000000ffff0a8224 */ /* 0x000fe200078e0a0a */
[----:B------:R-:W-:-:S02]  /*0730*/  LEA.HI R3, R3, R16, RZ, 0x7 ;  /* 0x0000001003037211 */ /* 0x000fc400078f38ff */
[----:B------:R-:W-:Y:S02]  /*0740*/  @!P1 LOP3.LUT R10, RZ, R8, RZ, 0x33, !PT ;  /* 0x00000008ff0a9212 */ /* 0x000fe400078e33ff */
[----:B------:R-:W-:Y:S02]  /*0750*/  SHF.R.S32.HI R8, RZ, 0x1f, R13 ;  /* 0x0000001fff087819 */ /* 0x000fe4000001140d */
[----:B------:R-:W-:Y:S01]  /*0760*/  SHF.R.S32.HI R3, RZ, 0x7, R3 ;  /* 0x00000007ff037819 */ /* 0x000fe20000011403 */
[----:B--2---:R-:W-:Y:S01]  /*0770*/  IMAD R150, R10, R2, RZ ;  /* 0x000000020a967224 */ /* 0x004fe200078e02ff */
[----:B------:R-:W-:-:S04]  /*0780*/  LEA.HI R8, R8, R13, RZ, 0x7 ;  /* 0x0000000d08087211 */ /* 0x000fc800078f38ff */
[----:B------:R-:W-:Y:S02]  /*0790*/  SHF.R.S32.HI R8, RZ, 0x7, R8 ;  /* 0x00000007ff087819 */ /* 0x000fe40000011408 */
[----:B------:R-:W-:-:S04]  /*07a0*/  VIADDMNMX R3, R150, R10, R3, PT ;  /* 0x0000000a96037246 */ /* 0x000fc80003800103 */
[----:B------:R-:W-:Y:S01]  /*07b0*/  VIMNMX R67, PT, PT, R3, R8, PT ;  /* 0x0000000803437248 */ /* 0x000fe20003fe0100 */
[----:B------:R-:W-:-:S03]  /*07c0*/  IMAD.MOV R3, RZ, RZ, -R161 ;  /* 0x000000ffff037224 */ /* 0x000fc600078e0aa1 */
[----:B------:R-:W-:Y:S01]  /*07d0*/  ISETP.GE.AND P0, PT, R150, R67, PT ;  /* 0x000000439600720c */ /* 0x000fe20003f06270 */
[----:B------:R-:W-:-:S12]  /*07e0*/  IMAD R159, R4, R3, R159 ;  /* 0x00000003049f7224 */ /* 0x000fd800078e029f */
[----:B---3--:R-:W-:Y:S05]  /*07f0*/  @!P0 BRA `(.L_x_2438) ;  /* 0x0000000000dc8947 */ /* 0x008fea0003800000 */
        /* <DEDUP_REMOVED lines=26> */
[----:B------:R-:W-:Y:S02]  /*09a0*/  LEA.HI.X R9, R3, UR9, R2, 0x2, P0 ;  /* 0x0000000903097c11 */ /* 0x000fe400080f1402 */
[C---:B------:R-:W-:Y:S01]  /*09b0*/  IADD3 R2, P0, PT, R7.reuse, R0, RZ ;  /* 0x0000000007027210 */ /* 0x040fe20007f1e0ff */
[----:B------:R-:W-:Y:S02]  /*09c0*/  VIADD R0, R0, 0x30 ;  /* 0x0000003000007836 */ /* 0x000fe40000000000 */
[----:B------:R2:W-:Y:S01]  /*09d0*/  @!P1 STG.E.128 desc[UR6][R8.64], RZ ;  /* 0x000000ff08009986 */ /* 0x0005e2000c101d06 */
[----:B------:R-:W-:Y:S01]  /*09e0*/  LEA.HI.X.SX32 R7, R7, RZ, 0x1, P0 ;  /* 0x000000ff07077211 */ /* 0x000fe200000f0eff */
[----:B------:R-:W-:Y:S01]  /*09f0*/  @!P4 IMAD.MOV.U32 R3, RZ, RZ, -0x800000 ;  /* 0xff800000ff03c424 */ /* 0x000fe200078e00ff */
        /* <DEDUP_REMOVED lines=23> */
.L_x_2438:
[----:B------:R-:W1:Y:S01]  /*0b70*/  LDCU.64 UR4, c[0x0][0x4d8] ;  /* 0x00009b00ff0477ac */ /* 0x000e620008000a00 */
[----:B------:R-:W-:Y:S01]  /*0b80*/  MOV R4, R161 ;  /* 0x000000a100047202 */ /* 0x000fe20000000f00 */
[----:B------:R-:W2:Y:S01]  /*0b90*/  LDCU.64 UR12, c[0x0][0x4e0] ;  /* 0x00009c00ff0c77ac */ /* 0x000ea20008000a00 */
[----:B-1----:R-:W-:-:S04]  /*0ba0*/  UISETP.NE.U32.AND UP0, UPT, UR4, URZ, UPT ;  /* 0x000000ff0400728c */ /* 0x002fc8000bf05070 */
[----:B------:R-:W-:-:S09]  /*0bb0*/  UISETP.NE.AND.EX UP0, UPT, UR5, URZ, UPT, UP0 ;  /* 0x000000ff0500728c */ /* 0x000fd2000bf05300 */
[----:B--2---:R-:W-:Y:S05]  /*0bc0*/  BRA.U !UP0, `(.L_x_2439) ;  /* 0x00000001080c7547 */ /* 0x004fea000b800000 */
[----:B------:R-:W-:-:S04]  /*0bd0*/  IADD3 R2, P0, PT, R7, UR4, RZ ;  /* 0x0000000407027c10 */ /* 0x000fc8000ff1e0ff */
[----:B------:R-:W-:-:S05]  /*0be0*/  IADD3.X R3, PT, PT, R6, UR5, RZ, P0, !PT ;  /* 0x0000000506037c10 */ /* 0x000fca00087fe4ff */
[----:B------:R1:W5:Y:S04]  /*0bf0*/  LDG.E R4, desc[UR6][R2.64] ;  /* 0x0000000602047981 */ /* 0x000368000c1e1900 */
.L_x_2439:
[----:B------:R-:W-:-:S04]  /*0c00*/  UISETP.NE.U32.AND UP0, UPT, UR12, URZ, UPT ;  /* 0x000000ff0c00728c */ /* 0x000fc8000bf05070 */
[----:B------:R-:W-:-:S09]  /*0c10*/  UISETP.NE.AND.EX UP0, UPT, UR13, URZ, UPT, UP0 ;  /* 0x000000ff0d00728c */ /* 0x000fd2000bf05300 */
[----:B------:R-:W-:Y:S05]  /*0c20*/  BRA.U !UP0, `(.L_x_2440) ;  /* 0x0000000508987547 */ /* 0x000fea000b800000 */
[----:B------:R-:W1:Y:S01]  /*0c30*/  LDC R5, c[0x0][0x4f0] ;  /* 0x00013c00ff057b82 */ /* 0x000e620000000800 */
[----:B-----5:R-:W-:Y:S01]  /*0c40*/  LEA R4, R67, 0xffffff80, 0x7 ;  /* 0xffffff8043047811 */ /* 0x020fe200078e38ff */
[----:B------:R-:W2:Y:S01]  /*0c50*/  LDCU.64 UR4, c[0x0][0x4e8] ;  /* 0x00009d00ff0477ac */ /* 0x000ea20008000a00 */
[----:B------:R-:W-:Y:S02]  /*0c60*/  MOV R6, RZ ;  /* 0x000000ff00067202 */ /* 0x000fe40000000f00 */
[----:B------:R-:W-:Y:S01]  /*0c70*/  IABS R0, R4 ;  /* 0x0000000400007213 */ /* 0x000fe20000000000 */
[----:B------:R-:W3:Y:S01]  /*0c80*/  LDCU.64 UR8, c[0x0][0x3a0] ;  /* 0x00007400ff0877ac */ /* 0x000ee20008000a00 */
[----:B------:R-:W4:Y:S01]  /*0c90*/  LDCU.64 UR14, c[0x0][0x3b8] ;  /* 0x00007700ff0e77ac */ /* 0x000f220008000a00 */
[----:B-1----:R-:W-:-:S04]  /*0ca0*/  IABS R3, R5 ;  /* 0x0000000500037213 */ /* 0x002fc80000000000 */
[----:B------:R-:W1:Y:S08]  /*0cb0*/  I2F.RP R10, R3 ;  /* 0x00000003000a7306 */ /* 0x000e700000209400 */
[----:B-1----:R-:W1:Y:S02]  /*0cc0*/  MUFU.RCP R8, R10 ;  /* 0x0000000a00087308 */ /* 0x002e640000001000 */
[----:B-1----:R-:W-:Y:S01]  /*0cd0*/  IADD3 R8, PT, PT, R8, 0xffffffe, RZ ;  /* 0x0ffffffe08087810 */ /* 0x002fe20007ffe0ff */
[----:B--2---:R-:W-:-:S05]  /*0ce0*/  IMAD.WIDE.U32 R10, R161, UR4, RZ ;  /* 0x00000004a10a7c25 */ /* 0x004fca000f8e00ff */
[----:B------:R-:W1:Y:S01]  /*0cf0*/  F2I.FTZ.U32.TRUNC.NTZ R7, R8 ;  /* 0x0000000800077305 */ /* 0x000e62000021f000 */
[----:B------:R-:W-:Y:S01]  /*0d00*/  IMAD R163, R161, UR5, R11 ;  /* 0x00000005a1a37c24 */ /* 0x000fe2000f8e020b */
[----:B------:R-:W2:Y:S01]  /*0d10*/  LDCU.64 UR4, c[0x0][0x3a8] ;  /* 0x00007500ff0477ac */ /* 0x000ea20008000a00 */
[----:B-1----:R-:W-:Y:S01]  /*0d20*/  IMAD.MOV R2, RZ, RZ, -R7 ;  /* 0x000000ffff027224 */ /* 0x002fe200078e0a07 */
[----:B------:R-:W1:Y:S03]  /*0d30*/  LDC R8, c[0x0][0x3e8] ;  /* 0x0000fa00ff087b82 */ /* 0x000e660000000800 */
        /* <DEDUP_REMOVED lines=16> */
[----:B------:R-:W-:-:S03]  /*0e40*/  LEA.HI.X R163, R10, UR13, R163, 0x2, P0 ;  /* 0x0000000d0aa37c11 */ /* 0x000fc600080f14a3 */
[----:B------:R-:W-:Y:S01]  /*0e50*/  @!P1 IMAD.MOV R3, RZ, RZ, -R3 ;  /* 0x000000ffff039224 */ /* 0x000fe200078e0a03 */
[----:B------:R-:W-:-:S05]  /*0e60*/  @!P3 LOP3.LUT R3, RZ, R5, RZ, 0x33, !PT ;  /* 0x00000005ff03b212 */ /* 0x000fca00078e33ff */
[----:B------:R-:W-:-:S05]  /*0e70*/  IMAD.WIDE R16, R3, 0x4, R162 ;  /* 0x0000000403107825 */ /* 0x000fca00078e02a2 */
[----:B------:R-:W3:Y:S01]  /*0e80*/  LDG.E R6, desc[UR6][R16.64] ;  /* 0x0000000610067981 */ /* 0x000ee2000c1e1900 */
[----:B-1----:R-:W-:Y:S02]  /*0e90*/  IABS R2, R8 ;  /* 0x0000000800027213 */ /* 0x002fe40000000000 */
[----:B------:R-:W-:Y:S02]  /*0ea0*/  MOV R10, RZ ;  /* 0x000000ff000a7202 */ /* 0x000fe40000000f00 */
[----:B------:R-:W1:Y:S01]  /*0eb0*/  I2F.RP R14, R2 ;  /* 0x00000002000e7306 */ /* 0x000e620000209400 */
[----:B------:R-:W-:-:S05]  /*0ec0*/  IADD3 R3, PT, PT, -R3, RZ, RZ ;  /* 0x000000ff03037210 */ /* 0x000fca0007ffe1ff */
[----:B------:R-:W-:-:S05]  /*0ed0*/  IMAD R4, R5, R3, R4 ;  /* 0x0000000305047224 */ /* 0x000fca00078e0204 */
[----:B------:R-:W-:Y:S01]  /*0ee0*/  SHF.R.S32.HI R5, RZ, 0x1f, R4 ;  /* 0x0000001fff057819 */ /* 0x000fe20000011404 */
        /* <DEDUP_REMOVED lines=13> */
[----:B------:R-:W-:-:S04]  /*0fc0*/  @!P0 IADD3 R0, PT, PT, R0, 0x1, RZ ;  /* 0x0000000100008810 */ /* 0x000fc80007ffe0ff */
[----:B------:R-:W-:Y:S02]  /*0fd0*/  ISETP.GE.U32.AND P1, PT, R11, R2, PT ;  /* 0x000000020b00720c */ /* 0x000fe40003f26070 */
[----:B------:R-:W-:-:S04]  /*0fe0*/  LOP3.LUT R2, R159, R8, RZ, 0x3c, !PT ;  /* 0x000000089f027212 */ /* 0x000fc800078e3cff */
[----:B------:R-:W-:-:S07]  /*0ff0*/  ISETP.GE.AND P0, PT, R2, RZ, PT ;  /* 0x000000ff0200720c */ /* 0x000fce0003f06270 */
[----:B------:R-:W-:Y:S02]  /*1000*/  @P1 IADD3 R0, PT, PT, R0, 0x1, RZ ;  /* 0x0000000100001810 */ /* 0x000fe40007ffe0ff */
        /* <DEDUP_REMOVED lines=10> */
[----:B------:R-:W2:Y:S03]  /*10b0*/  LDCU.64 UR4, c[0x0][0x3c0] ;  /* 0x00007800ff0477ac */ /* 0x000ea60008000a00 */
[----:B------:R-:W-:Y:S01]  /*10c0*/  IMAD.IADD R17, R11, 0x1, R16 ;  /* 0x000000010b117824 */ /* 0x000fe200078e0210 */
[----:B------:R-:W-:Y:S01]  /*10d0*/  MOV R11, R0 ;  /* 0x00000000000b7202 */ /* 0x000fe20000000f00 */
[----:B------:R-:W-:Y:S01]  /*10e0*/  IMAD.MOV.U32 R16, RZ, RZ, R10 ;  /* 0x000000ffff107224 */ /* 0x000fe200078e000a */
[----:B------:R-:W-:Y:S01]  /*10f0*/  IADD3 R15, PT, PT, R7, R14, RZ ;  /* 0x0000000e070f7210 */ /* 0x000fe20007ffe0ff */
[----:B----4-:R-:W-:Y:S01]  /*1100*/  IMAD.U32 R7, RZ, RZ, UR15 ;  /* 0x0000000fff077e24 */ /* 0x010fe2000f8e00ff */
[----:B------:R-:W-:Y:S01]  /*1110*/  MOV R14, R6 ;  /* 0x00000006000e7202 */ /* 0x000fe20000000f00 */
[----:B------:R-:W-:Y:S01]  /*1120*/  @!P0 IMAD.MOV R11, RZ, RZ, -R11 ;  /* 0x000000ffff0b8224 */ /* 0x000fe200078e0a0b */
[----:B------:R-:W-:-:S04]  /*1130*/  MOV R6, UR14 ;  /* 0x0000000e00067c02 */ /* 0x000fc80008000f00 */
[----:B------:R-:W-:Y:S01]  /*1140*/  SEL R11, R8, R11, !P1 ;  /* 0x0000000b080b7207 */ /* 0x000fe20004800000 */
[CC--:B------:R-:W-:Y:S02]  /*1150*/  IMAD R10, R5.reuse, R6.reuse, RZ ;  /* 0x00000006050a7224 */ /* 0x0c0fe400078e02ff */
[C---:B------:R-:W-:Y:S01]  /*1160*/  IMAD.WIDE.U32 R16, R4.reuse, R6, R16 ;  /* 0x0000000604107225 */ /* 0x040fe200078e0010 */
[----:B--2---:R-:W-:Y:S02]  /*1170*/  MOV R2, UR4 ;  /* 0x0000000400027c02 */ /* 0x004fe40008000f00 */
[----:B------:R-:W-:Y:S01]  /*1180*/  MOV R3, UR5 ;  /* 0x0000000500037c02 */ /* 0x000fe20008000f00 */
[C---:B------:R-:W-:Y:S02]  /*1190*/  IMAD R10, R4.reuse, R7, R10 ;  /* 0x00000007040a7224 */ /* 0x040fe400078e020a */
[-C--:B------:R-:W-:Y:S02]  /*11a0*/  IMAD R5, R5, R2.reuse, RZ ;  /* 0x0000000205057224 */ /* 0x080fe400078e02ff */
[----:B------:R-:W-:Y:S01]  /*11b0*/  IMAD.WIDE.U32 R14, R4, R2, R14 ;  /* 0x00000002040e7225 */ /* 0x000fe200078e000e */
[----:B------:R-:W-:-:S03]  /*11c0*/  IADD3 R17, PT, PT, R17, R10, RZ ;  /* 0x0000000a11117210 */ /* 0x000fc60007ffe0ff */
[----:B------:R-:W-:Y:S01]  /*11d0*/  IMAD R5, R4, R3, R5 ;  /* 0x0000000304057224 */ /* 0x000fe200078e0205 */
[----:B------:R-:W-:Y:S01]  /*11e0*/  SHF.R.S32.HI R4, RZ, 0x1f, R11 ;  /* 0x0000001fff047819 */ /* 0x000fe2000001140b */
[----:B-1----:R-:W-:-:S04]  /*11f0*/  IMAD.WIDE.U32 R16, R11, UR8, R16 ;  /* 0x000000080b107c25 */ /* 0x002fc8000f8e0010 */
[C---:B------:R-:W-:Y:S02]  /*1200*/  IMAD R10, R4.reuse, UR8, RZ ;  /* 0x00000008040a7c24 */ /* 0x040fe4000f8e02ff */
[----:B------:R-:W-:Y:S02]  /*1210*/  IMAD.IADD R15, R15, 0x1, R5 ;  /* 0x000000010f0f7824 */ /* 0x000fe400078e0205 */
[----:B------:R-:W-:Y:S02]  /*1220*/  IMAD R4, R4, UR10, RZ ;  /* 0x0000000a04047c24 */ /* 0x000fe4000f8e02ff */
[C---:B------:R-:W-:Y:S02]  /*1230*/  IMAD R10, R11.reuse, UR9, R10 ;  /* 0x000000090b0a7c24 */ /* 0x040fe4000f8e020a */
[C---:B------:R-:W-:Y:S02]  /*1240*/  IMAD R4, R11.reuse, UR11, R4 ;  /* 0x0000000b0b047c24 */ /* 0x040fe4000f8e0204 */
[----:B------:R-:W-:Y:S01]  /*1250*/  IMAD.WIDE.U32 R14, R11, UR10, R14 ;  /* 0x0000000a0b0e7c25 */ /* 0x000fe2000f8e000e */
[----:B------:R-:W-:-:S04]  /*1260*/  IADD3 R13, PT, PT, R17, R10, RZ ;  /* 0x0000000a110d7210 */ /* 0x000fc80007ffe0ff */
[----:B------:R-:W-:Y:S01]  /*1270*/  IADD3 R4, PT, PT, R15, R4, RZ ;  /* 0x000000040f047210 */ /* 0x000fe20007ffe0ff */
[----:B------:R-:W-:Y:S06]  /*1280*/  BRA `(.L_x_2441) ;  /* 0x0000000400707947 */ /* 0x000fec0003800000 */
.L_x_2440:
        /* <DEDUP_REMOVED lines=15> */
.L_x_2442:
[----:B------:R-:W2:Y:S01]  /*1380*/  LDC.64 R6, c[0x0][0x3b8] ;  /* 0x0000ee00ff067b82 */ /* 0x000ea20000000a00 */
[----:B-1----:R-:W-:-:S05]  /*1390*/  IADD3 R2, PT, PT, R0, R5, RZ ;  /* 0x0000000500027210 */ /* 0x002fca0007ffe0ff */
[C---:B--2---:R-:W-:Y:S02]  /*13a0*/  IMAD R19, R2.reuse, R7, RZ ;  /* 0x0000000702137224 */ /* 0x044fe400078e02ff */
[----:B------:R-:W-:-:S05]  /*13b0*/  IMAD.WIDE.U32 R2, R2, R6, RZ ;  /* 0x0000000602027225 */ /* 0x000fca00078e00ff */
[----:B------:R-:W-:Y:S02]  /*13c0*/  IADD3 R19, PT, PT, R3, R19, RZ ;  /* 0x0000001303137210 */ /* 0x000fe40007ffe0ff */
[----:B------:R-:W-:Y:S02]  /*13d0*/  MOV R18, R2 ;  /* 0x0000000200127202 */ /* 0x000fe40000000f00 */
.L_x_2443:
        /* <DEDUP_REMOVED lines=14> */
.L_x_2444:
[----:B------:R-:W1:Y:S01]  /*14c0*/  LDC.64 R2, c[0x0][0x3c0] ;  /* 0x0000f000ff027b82 */ /* 0x000e620000000a00 */
[----:B------:R-:W-:-:S05]  /*14d0*/  IADD3 R0, PT, PT, R0, R5, RZ ;  /* 0x0000000500007210 */ /* 0x000fca0007ffe0ff */
[C---:B-1----:R-:W-:Y:S02]  /*14e0*/  IMAD R21, R0.reuse, R3, RZ ;  /* 0x0000000300157224 */ /* 0x042fe400078e02ff */
[----:B-----5:R-:W-:-:S05]  /*14f0*/  IMAD.WIDE.U32 R4, R0, R2, RZ ;  /* 0x0000000200047225 */ /* 0x020fca00078e00ff */
[----:B------:R-:W-:Y:S02]  /*1500*/  IADD3 R21, PT, PT, R5, R21, RZ ;  /* 0x0000001505157210 */ /* 0x000fe40007ffe0ff */
[----:B------:R-:W-:-:S07]  /*1510*/  MOV R20, R4 ;  /* 0x0000000400147202 */ /* 0x000fce0000000f00 */
.L_x_2445:
[----:B------:R-:W1:Y:S01]  /*1520*/  LDC R8, c[0x0][0x3e8] ;  /* 0x0000fa00ff087b82 */ /* 0x000e620000000800 */
[----:B------:R-:W-:Y:S02]  /*1530*/  MOV R10, RZ ;  /* 0x000000ff000a7202 */ /* 0x000fe40000000f00 */
[----:B------:R-:W-:Y:S02]  /*1540*/  CS2R R162, SRZ ;  /* 0x0000000000a27805 */ /* 0x000fe4000001ff00 */
[----:B-1----:R-:W-:-:S04]  /*1550*/  IABS R4, R8 ;  /* 0x0000000800047213 */ /* 0x002fc80000000000 */
[----:B------:R-:W1:Y:S08]  /*1560*/  I2F.RP R13, R4 ;  /* 0x00000004000d7306 */ /* 0x000e700000209400 */
[----:B-1----:R-:W1:Y:S02]  /*1570*/  MUFU.RCP R11, R13 ;  /* 0x0000000d000b7308 */ /* 0x002e640000001000 */
[----:B-1----:R-:W-:-:S02]  /*1580*/  IADD3 R11, PT, PT, R11, 0xffffffe, RZ ;  /* 0x0ffffffe0b0b7810 */ /* 0x002fc40007ffe0ff */
[----:B------:R-:W-:-:S04]  /*1590*/  LEA R13, R67, 0xffffff80, 0x7 ;  /* 0xffffff80430d7811 */ /* 0x000fc800078e38ff */
[----:B------:R-:W1:Y:S01]  /*15a0*/  F2I.FTZ.U32.TRUNC.NTZ R11, R11 ;  /* 0x0000000b000b7305 */ /* 0x000e62000021f000 */
[----:B------:R-:W-:Y:S01]  /*15b0*/  SHF.R.S32.HI R15, RZ, 0x1f, R13 ;  /* 0x0000001fff0f7819 */ /* 0x000fe2000001140d */
[----:B------:R-:W-:-:S04]  /*15c0*/  IMAD.WIDE.U32 R20, R13, R2, R20 ;  /* 0x000000020d147225 */ /* 0x000fc800078e0014 */
[C---:B------:R-:W-:Y:S02]  /*15d0*/  IMAD R14, R15.reuse, R2, RZ ;  /* 0x000000020f0e7224 */ /* 0x040fe400078e02ff */
[-C--:B------:R-:W-:Y:S02]  /*15e0*/  IMAD R16, R15, R6.reuse, RZ ;  /* 0x000000060f107224 */ /* 0x080fe400078e02ff */
[----:B------:R-:W-:-:S04]  /*15f0*/  IMAD.WIDE.U32 R18, R13, R6, R18 ;  /* 0x000000060d127225 */ /* 0x000fc800078e0012 */
[C---:B------:R-:W-:Y:S02]  /*1600*/  IMAD R15, R13.reuse, R3, R14 ;  /* 0x000000030d0f7224 */ /* 0x040fe400078e020e */
[----:B-1----:R-:W-:Y:S02]  /*1610*/  IMAD.MOV R0, RZ, RZ, -R11 ;  /* 0x000000ffff007224 */ /* 0x002fe400078e0a0b */
[----:B------:R-:W-:Y:S02]  /*1620*/  IMAD R16, R13, R7, R16 ;  /* 0x000000070d107224 */ /* 0x000fe400078e0210 */
[----:B------:R-:W-:Y:S01]  /*1630*/  IMAD R5, R0, R4, RZ ;  /* 0x0000000400057224 */ /* 0x000fe200078e02ff */
[----:B------:R-:W-:Y:S01]  /*1640*/  IABS R0, R159 ;  /* 0x0000009f00007213 */ /* 0x000fe20000000000 */
[----:B------:R-:W-:Y:S01]  /*1650*/  IMAD.IADD R21, R21, 0x1, R15 ;  /* 0x0000000115157824 */ /* 0x000fe200078e020f */
[----:B------:R-:W-:Y:S01]  /*1660*/  IADD3 R19, PT, PT, R19, R16, RZ ;  /* 0x0000001013137210 */ /* 0x000fe20007ffe0ff */
        /* <DEDUP_REMOVED lines=18> */
[----:B------:R-:W-:-:S04]  /*1790*/  SEL R13, R8, R17, !P1 ;  /* 0x00000011080d7207 */ /* 0x000fc80004800000 */
[----:B------:R-:W-:Y:S01]  /*17a0*/  SHF.R.S32.HI R15, RZ, 0x1f, R13 ;  /* 0x0000001fff0f7819 */ /* 0x000fe2000001140d */
[----:B-1----:R-:W-:-:S04]  /*17b0*/  IMAD.WIDE.U32 R20, R13, R10, R20 ;  /* 0x0000000a0d147225 */ /* 0x002fc800078e0014 */
[C---:B--2---:R-:W-:Y:S02]  /*17c0*/  IMAD R16, R15.reuse, R4, RZ ;  /* 0x000000040f107224 */ /* 0x044fe400078e02ff */
[----:B------:R-:W-:Y:S02]  /*17d0*/  IMAD R14, R15, R10, RZ ;  /* 0x0000000a0f0e7224 */ /* 0x000fe400078e02ff */
[----:B------:R-:W-:-:S04]  /*17e0*/  IMAD.WIDE.U32 R18, R13, R4, R18 ;  /* 0x000000040d127225 */ /* 0x000fc800078e0012 */
[C---:B------:R-:W-:Y:S01]  /*17f0*/  IMAD R5, R13.reuse, R5, R16 ;  /* 0x000000050d057224 */ /* 0x040fe200078e0210 */
[----:B------:R-:W-:Y:S01]  /*1800*/  MOV R16, R18 ;  /* 0x0000001200107202 */ /* 0x000fe20000000f00 */
[----:B------:R-:W-:Y:S01]  /*1810*/  IMAD R11, R13, R11, R14 ;  /* 0x0000000b0d0b7224 */ /* 0x000fe200078e020e */
[----:B------:R-:W-:Y:S02]  /*1820*/  MOV R14, R20 ;  /* 0x00000014000e7202 */ /* 0x000fe40000000f00 */
[----:B------:R-:W-:Y:S01]  /*1830*/  IADD3 R13, PT, PT, R19, R5, RZ ;  /* 0x00000005130d7210 */ /* 0x000fe20007ffe0ff */
[----:B------:R-:W-:-:S07]  /*1840*/  IMAD.IADD R4, R21, 0x1, R11 ;  /* 0x0000000115047824 */ /* 0x000fce00078e020b */
.L_x_2441:
[----:B------:R-:W-:Y:S01]  /*1850*/  IMAD.MOV.U32 R5, RZ, RZ, RZ ;  /* 0x000000ffff057224 */ /* 0x000fe200078e00ff */
[----:B------:R-:W1:Y:S01]  /*1860*/  LDC.64 R128, c[0x0][0x3b0] ;  /* 0x0000ec00ff807b82 */ /* 0x000e620000000a00 */
[----:B------:R-:W2:Y:S04]  /*1870*/  LDCU.64 UR4, c[0x0][0x3c8] ;  /* 0x00007900ff0477ac */ /* 0x000ea80008000a00 */
[----:B------:R3:W5:Y:S01]  /*1880*/  @P2 LDG.E R5, desc[UR6][R130.64] ;  /* 0x0000000682052981 */ /* 0x000762000c1e1900 */
[----:B------:R-:W-:Y:S01]  /*1890*/  ISETP.NE.AND P2, PT, R12, -0x1, PT ;  /* 0xffffffff0c00780c */ /* 0x000fe20003f45270 */
[----:B------:R-:W-:Y:S01]  /*18a0*/  IMAD.SHL.U32 R122, R156, 0x8, RZ ;  /* 0x000000089c7a7824 */ /* 0x000fe200078e00ff */
[----:B------:R-:W-:Y:S01]  /*18b0*/  SHF.R.U32.HI R126, RZ, 0x2, R156 ;  /* 0x00000002ff7e7819 */ /* 0x000fe2000001169c */
[----:B------:R-:W-:Y:S01]  /*18c0*/  IMAD.MOV.U32 R127, RZ, RZ, RZ ;  /* 0x000000ffff7f7224 */ /* 0x000fe200078e00ff */
[C---:B------:R-:W-:Y:S01]  /*18d0*/  SHF.L.U64.HI R78, R6.reuse, 0x5, R7 ;  /* 0x00000005064e7819 */ /* 0x040fe20000010207 */
[----:B------:R-:W-:Y:S01]  /*18e0*/  IMAD.SHL.U32 R77, R6, 0x20, RZ ;  /* 0x00000020064d7824 */ /* 0x000fe200078e00ff */
[----:B------:R-:W-:Y:S01]  /*18f0*/  LOP3.LUT R30, R122, 0x18, RZ, 0xc0, !PT ;  /* 0x000000187a1e7812 */ /* 0x000fe200078ec0ff */
[C---:B------:R-:W-:Y:S01]  /*1900*/  IMAD.SHL.U32 R81, R2.reuse, 0x20, RZ ;  /* 0x0000002002517824 */ /* 0x040fe200078e00ff */
[----:B------:R-:W-:Y:S01]  /*1910*/  SHF.L.U64.HI R82, R2, 0x5, R3 ;  /* 0x0000000502527819 */ /* 0x000fe20000010203 */
[----:B------:R-:W4:Y:S01]  /*1920*/  LDCU.64 UR8, c[0x0][0x388] ;  /* 0x00007100ff0877ac */ /* 0x000f220008000a00 */
[----:B------:R-:W-:-:S02]  /*1930*/  IADD3 R117, PT, PT, R67, -0x1, RZ ;  /* 0xffffffff43757810 */ /* 0x000fc40007ffe0ff */
[--C-:B------:R-:W-:Y:S01]  /*1940*/  SHF.R.U32.HI R79, RZ, 0x1, R156.reuse ;  /* 0x00000001ff4f7819 */ /* 0x100fe2000001169c */
[----:B------:R-:W2:Y:S01]  /*1950*/  @!P2 LDC.64 R10, c[0x0][0x398] ;  /* 0x0000e600ff0aab82 */ /* 0x000ea20000000a00 */
[----:B------:R-:W-:Y:S01]  /*1960*/  SHF.R.U32.HI R76, RZ, 0x3, R156 ;  /* 0x00000003ff4c7819 */ /* 0x000fe2000001169c */
[----:B------:R-:W-:Y:S01]  /*1970*/  IMAD.SHL.U32 R66, R117, 0x80, RZ ;  /* 0x0000008075427824 */ /* 0x000fe200078e00ff */
[----:B------:R-:W-:Y:S01]  /*1980*/  LOP3.LUT R107, R122, 0x20, RZ, 0xc0, !PT ;  /* 0x000000207a6b7812 */ /* 0x000fe200078ec0ff */
[----:B--2---:R-:W-:Y:S01]  /*1990*/  @!P2 IMAD.WIDE.U32 R18, R161, R10, RZ ;  /* 0x0000000aa112a225 */ /* 0x004fe200078e00ff */
[----:B------:R-:W-:-:S03]  /*19a0*/  SHF.R.S32.HI R10, RZ, 0x1f, R159 ;  /* 0x0000001fff0a7819 */ /* 0x000fc6000001149f */
[----:B------:R-:W-:Y:S02]  /*19b0*/  @!P2 IMAD R11, R161, R11, R19 ;  /* 0x0000000ba10ba224 */ /* 0x000fe400078e0213 */
[----:B------:R-:W-:Y:S02]  /*19c0*/  @!P2 IMAD.MOV.U32 R15, RZ, RZ, R18 ;  /* 0x000000ffff0fa224 */ /* 0x000fe400078e0012 */
[----:B-1----:R-:W-:-:S04]  /*19d0*/  @P2 IMAD.WIDE.U32 R18, R12, R128, RZ ;  /* 0x000000800c122225 */ /* 0x002fc800078e00ff */
[----:B------:R-:W-:Y:S01]  /*19e0*/  @P2 IMAD R11, R12, R129, R19 ;  /* 0x000000810c0b2224 */ /* 0x000fe200078e0213 */
[----:B------:R-:W-:Y:S01]  /*19f0*/  @P2 MOV R15, R18 ;  /* 0x00000012000f2202 */ /* 0x000fe20000000f00 */
[----:B------:R-:W-:Y:S01]  /*1a00*/  IMAD R10, R10, UR4, RZ ;  /* 0x000000040a0a7c24 */ /* 0x000fe2000f8e02ff */
[C---:B------:R-:W-:Y:S02]  /*1a10*/  IADD3 R16, P2, PT, R30.reuse, R16, RZ ;  /* 0x000000101e107210 */ /* 0x040fe40007f5e0ff */
[----:B------:R-:W-:-:S03]  /*1a20*/  IADD3 R20, P3, PT, R30, R15, RZ ;  /* 0x0000000f1e147210 */ /* 0x000fc60007f7e0ff */
[----:B------:R-:W-:Y:S01]  /*1a30*/  IMAD.X R17, RZ, RZ, R13, P2 ;  /* 0x000000ffff117224 */ /* 0x000fe200010e060d */
[----:B------:R-:W-:Y:S01]  /*1a40*/  IADD3 R18, P2, PT, R30, R14, RZ ;  /* 0x0000000e1e127210 */ /* 0x000fe20007f5e0ff */
[----:B------:R-:W-:Y:S02]  /*1a50*/  IMAD.X R21, RZ, RZ, R11, P3 ;  /* 0x000000ffff157224 */ /* 0x000fe400018e060b */
[----:B------:R-:W-:Y:S01]  /*1a60*/  IMAD.WIDE.U32 R12, R9, 0x40, R126 ;  /* 0x00000040090c7825 */ /* 0x000fe200078e007e */
[----:B------:R-:W-:Y:S02]  /*1a70*/  IADD3.X R19, PT, PT, RZ, R4, RZ, P2, !PT ;  /* 0x00000004ff137210 */ /* 0x000fe400017fe4ff */
[----:B------:R-:W1:Y:S01]  /*1a80*/  LDC R4, c[0x0][0x450] ;  /* 0x00011400ff047b82 */ /* 0x000e620000000800 */
[C---:B------:R-:W-:Y:S02]  /*1a90*/  IMAD R9, R159.reuse, UR5, R10 ;  /* 0x000000059f097c24 */ /* 0x040fe4000f8e020a */
[----:B------:R-:W-:Y:S01]  /*1aa0*/  IMAD.WIDE.U32 R14, R159, UR4, R20 ;  /* 0x000000049f0e7c25 */ /* 0x000fe2000f8e0014 */
[----:B------:R-:W2:Y:S03]  /*1ab0*/  LDCU.64 UR4, c[0x0][0x390] ;  /* 0x00007200ff0477ac */ /* 0x000ea60008000a00 */
[----:B------:R-:W-:-:S04]  /*1ac0*/  IMAD.WIDE.U32 R10, R126, R6, R16 ;  /* 0x000000067e0a7225 */ /* 0x000fc800078e0010 */
[----:B------:R-:W-:Y:S01]  /*1ad0*/  IMAD.IADD R15, R15, 0x1, R9 ;  /* 0x000000010f0f7824 */ /* 0x000fe200078e0209 */
[----:B------:R-:W-:Y:S01]  /*1ae0*/  SHF.L.U32 R9, R156, 0x5, RZ ;  /* 0x000000059c097819 */ /* 0x000fe200000006ff */
[----:B------:R-:W-:Y:S02]  /*1af0*/  IMAD R89, R126, R7, R11 ;  /* 0x000000077e597224 */ /* 0x000fe400078e020b */
[----:B------:R-:W-:Y:S01]  /*1b00*/  IMAD.SHL.U32 R6, R156, 0x4, RZ ;  /* 0x000000049c067824 */ /* 0x000fe200078e00ff */
[----:B------:R-:W-:Y:S01]  /*1b10*/  LOP3.LUT R7, R9, 0xc0, RZ, 0xc0, !PT ;  /* 0x000000c009077812 */ /* 0x000fe200078ec0ff */
[C---:B------:R-:W-:Y:S01]  /*1b20*/  IMAD.WIDE.U32 R16, R126.reuse, R2, R18 ;  /* 0x000000027e107225 */ /* 0x040fe200078e0012 */
[----:B------:R-:W-:Y:S02]  /*1b30*/  SHF.R.S32.HI R2, RZ, 0x1f, R85 ;  /* 0x0000001fff027819 */ /* 0x000fe40000011455 */
[----:B------:R-:W-:Y:S01]  /*1b40*/  LOP3.LUT R120, R7, 0x18, R6, 0xf8, !PT ;  /* 0x0000001807787812 */ /* 0x000fe200078ef806 */
[----:B------:R-:W-:Y:S01]  /*1b50*/  IMAD R87, R126, R3, R17 ;  /* 0x000000037e577224 */ /* 0x000fe200078e0211 */
[----:B------:R-:W-:Y:S01]  /*1b60*/  LEA.HI R7, R2, R85, RZ, 0x7 ;  /* 0x0000005502077211 */ /* 0x000fe200078f38ff */
[----:B------:R-:W-:Y:S01]  /*1b70*/  IMAD.SHL.U32 R86, R16, 0x2, RZ ;  /* 0x0000000210567824 */ /* 0x000fe200078e00ff */
[----:B-1----:R-:W-:Y:S01]  /*1b80*/  LEA.HI R123, R4, R4, RZ, 0x1 ;  /* 0x00000004047b7211 */ /* 0x002fe200078f08ff */
[----:B------:R-:W-:Y:S01]  /*1b90*/  IMAD.SHL.U32 R88, R10, 0x2, RZ ;  /* 0x000000020a587824 */ /* 0x000fe200078e00ff */
[----:B------:R-:W-:-:S02]  /*1ba0*/  SHF.R.S32.HI R7, RZ, 0x7, R7 ;  /* 0x00000007ff077819 */ /* 0x000fc40000011407 */
[----:B------:R-:W-:Y:S02]  /*1bb0*/  SHF.L.U64.HI R87, R16, 0x1, R87 ;  /* 0x0000000110577819 */ /* 0x000fe40000010257 */
[----:B--2---:R-:W-:Y:S02]  /*1bc0*/  IADD3 R86, P2, PT, R86, UR4, RZ ;  /* 0x0000000456567c10 */ /* 0x004fe4000ff5e0ff */
[----:B------:R-:W-:Y:S02]  /*1bd0*/  VIMNMX R84, PT, PT, R150, R7, !PT ;  /* 0x0000000796547248 */ /* 0x000fe40007fe0100 */
[----:B------:R-:W-:Y:S01]  /*1be0*/  IADD3.X R87, PT, PT, R87, UR5, RZ, P2, !PT ;  /* 0x0000000557577c10 */ /* 0x000fe200097fe4ff */
[----:B------:R-:W-:Y:S01]  /*1bf0*/  IMAD.MOV.U32 R154, RZ, RZ, R86 ;  /* 0x000000ffff9a7224 */ /* 0x000fe200078e0056 */
[----:B------:R-:W-:Y:S02]  /*1c00*/  ISETP.GT.AND P2, PT, R67, R84, PT ;  /* 0x000000544300720c */ /* 0x000fe40003f44270 */
[----:B------:R-:W-:-:S02]  /*1c10*/  LOP3.LUT R3, R6, 0xc, RZ, 0xc0, !PT ;  /* 0x0000000c06037812 */ /* 0x000fc400078ec0ff */
[----:B------:R-:W-:Y:S02]  /*1c20*/  SHF.R.S32.HI R123, RZ, 0x1, R123 ;  /* 0x00000001ff7b7819 */ /* 0x000fe4000001147b */
[----:B------:R-:W-:Y:S01]  /*1c30*/  SHF.L.U64.HI R89, R10, 0x1, R89 ;  /* 0x000000010a597819 */ /* 0x000fe20000010259 */
[-C--:B------:R-:W-:Y:S01]  /*1c40*/  IMAD R10, R13, R128.reuse, RZ ;  /* 0x000000800d0a7224 */ /* 0x080fe200078e02ff */
[----:B----4-:R-:W-:Y:S01]  /*1c50*/  IADD3 R88, P3, PT, R88, UR8, RZ ;  /* 0x0000000858587c10 */ /* 0x010fe2000ff7e0ff */
[----:B------:R-:W-:Y:S01]  /*1c60*/  IMAD R118, R126, R123, R3 ;  /* 0x0000007b7e767224 */ /* 0x000fe200078e0203 */
[----:B------:R-:W-:Y:S01]  /*1c70*/  MOV R155, R87 ;  /* 0x00000057009b7202 */ /* 0x000fe20000000f00 */
[C---:B------:R-:W-:Y:S01]  /*1c80*/  IMAD R83, R12.reuse, R129, R10 ;  /* 0x000000810c537224 */ /* 0x040fe200078e020a */
[----:B------:R-:W-:Y:S01]  /*1c90*/  IADD3.X R89, PT, PT, R89, UR9, RZ, P3, !PT ;  /* 0x0000000959597c10 */ /* 0x000fe20009ffe4ff */
[--C-:B------:R-:W-:Y:S01]  /*1ca0*/  IMAD.IADD R116, R3, 0x1, R118.reuse ;  /* 0x0000000103747824 */ /* 0x100fe200078e0276 */
[----:B------:R-:W-:Y:S01]  /*1cb0*/  SHF.R.S32.HI R106, RZ, 0x1f, R118 ;  /* 0x0000001fff6a7819 */ /* 0x000fe20000011476 */
[----:B------:R-:W-:Y:S01]  /*1cc0*/  IMAD.WIDE.U32 R128, R12, R128, R14 ;  /* 0x000000800c807225 */ /* 0x000fe200078e000e */
[----:B------:R-:W-:-:S02]  /*1cd0*/  MOV R152, R88 ;  /* 0x0000005800987202 */ /* 0x000fc40000000f00 */
[----:B------:R-:W-:Y:S01]  /*1ce0*/  SHF.R.S32.HI R104, RZ, 0x1f, R116 ;  /* 0x0000001fff687819 */ /* 0x000fe20000011474 */
[----:B------:R-:W-:Y:S02]  /*1cf0*/  IMAD.MOV.U32 R151, RZ, RZ, R89 ;  /* 0x000000ffff977224 */ /* 0x000fe400078e0059 */
[----:B------:R-:W-:Y:S01]  /*1d00*/  IMAD.IADD R83, R129, 0x1, R83 ;  /* 0x0000000181537824 */ /* 0x000fe200078e0253 */
[----:B---3--:R-:W-:Y:S06]  /*1d10*/  @!P2 BRA `(.L_x_2446) ;  /* 0x000000780078a947 */ /* 0x008fec0003800000 */
[----:B------:R-:W1:Y:S01]  /*1d20*/  LDC.64 R2, c[0x0][0x4a0] ;  /* 0x00012800ff027b82 */ /* 0x000e620000000a00 */
[----:B------:R-:W2:Y:S01]  /*1d30*/  LDCU.128 UR16, c[0x0][0x4b0] ;  /* 0x00009600ff1077ac */ /* 0x000ea20008000c00 */
[----:B------:R-:W-:Y:S01]  /*1d40*/  IMAD.MOV.U32 R114, RZ, RZ, R66 ;  /* 0x000000ffff727224 */ /* 0x000fe200078e0042 */
[----:B------:R-:W-:Y:S01]  /*1d50*/  @!P0 IADD3 R0, PT, PT, -R0, RZ, RZ ;  /* 0x000000ff00008210 */ /* 0x000fe20007ffe1ff */
[----:B------:R-:W-:Y:S01]  /*1d60*/  IMAD.MOV.U32 R31, RZ, RZ, RZ ;  /* 0x000000ffff1f7224 */ /* 0x000fe200078e00ff */
[----:B------:R-:W3:Y:S01]  /*1d70*/  LDCU.128 UR8, c[0x0][0x490] ;  /* 0x00009200ff0877ac */ /* 0x000ee20008000c00 */
[--C-:B------:R-:W-:Y:S01]  /*1d80*/  SHF.R.S32.HI R29, RZ, 0x1f, R85.reuse ;  /* 0x0000001fff1d7819 */ /* 0x100fe20000011455 */
[C---:B------:R-:W-:Y:S01]  /*1d90*/  IMAD R112, R123.reuse, 0x60, RZ ;  /* 0x000000607b707824 */ /* 0x040fe200078e02ff */
[----:B------:R-:W4:Y:S01]  /*1da0*/  LDC.64 R102, c[0x0][0x4a8] ;  /* 0x00012a00ff667b82 */ /* 0x000f220000000a00 */
[----:B------:R-:W2:Y:S01]  /*1db0*/  LDCU.128 UR12, c[0x0][0x4c0] ;  /* 0x00009800ff0c77ac */ /* 0x000ea20008000c00 */
[----:B------:R-:W-:Y:S01]  /*1dc0*/  SHF.R.S32.HI R7, RZ, 0x1f, R114 ;  /* 0x0000001fff077819 */ /* 0x000fe20000011472 */
[----:B------:R-:W-:Y:S01]  /*1dd0*/  VIADD R119, R126, 0x20 ;  /* 0x000000207e777836 */ /* 0x000fe20000000000 */
[----:B------:R-:W-:Y:S01]  /*1de0*/  SEL R8, R8, R0, !P1 ;  /* 0x0000000008087207 */ /* 0x000fe20004800000 */
[----:B------:R-:W2:Y:S01]  /*1df0*/  LDCU.64 UR4, c[0x0][0x488] ;  /* 0x00009100ff0477ac */ /* 0x000ea20008000a00 */
[C---:B------:R-:W-:Y:S01]  /*1e00*/  SHF.L.U32 R121, R123.reuse, 0x5, RZ ;  /* 0x000000057b797819 */ /* 0x040fe200000006ff */
[C---:B------:R-:W-:Y:S01]  /*1e10*/  VIADD R113, R126.reuse, 0x60 ;  /* 0x000000607e717836 */ /* 0x040fe20000000000 */
[----:B------:R-:W-:Y:S01]  /*1e20*/  SHF.L.U32 R111, R123, 0x6, RZ ;  /* 0x000000067b6f7819 */ /* 0x000fe200000006ff */
[C---:B------:R-:W-:Y:S01]  /*1e30*/  IMAD R110, R67.reuse, -0x80, R85 ;  /* 0xffffff80436e7824 */ /* 0x040fe200078e0255 */
[----:B------:R-:W-:Y:S01]  /*1e40*/  IADD3 R115, PT, PT, R126, 0x40, RZ ;  /* 0x000000407e737810 */ /* 0x000fe20007ffe0ff */
[----:B------:R-:W-:Y:S01]  /*1e50*/  IMAD R108, R67, -0x80, R80 ;  /* 0xffffff80436c7824 */ /* 0x000fe200078e0250 */
[C---:B------:R-:W-:Y:S01]  /*1e60*/  LOP3.LUT R26, R30.reuse, 0x20, RZ, 0xfc, !PT ;  /* 0x000000201e1a7812 */ /* 0x040fe200078efcff */
[----:B------:R-:W-:Y:S01]  /*1e70*/  IMAD.MOV.U32 R109, RZ, RZ, R67 ;  /* 0x000000ffff6d7224 */ /* 0x000fe200078e0043 */
[----:B------:R-:W-:Y:S01]  /*1e80*/  LOP3.LUT R25, R30, 0x40, RZ, 0xfc, !PT ;  /* 0x000000401e197812 */ /* 0x000fe200078efcff */
[----:B---3--:R-:W-:Y:S01]  /*1e90*/  IMAD.WIDE.U32 R12, R161, UR10, R30 ;  /* 0x0000000aa10c7c25 */ /* 0x008fe2000f8e001e */
[----:B------:R-:W-:-:S02]  /*1ea0*/  SHF.R.S32.HI R100, RZ, 0x1f, R111 ;  /* 0x0000001fff647819 */ /* 0x000fc4000001146f */
[----:B------:R-:W-:Y:S01]  /*1eb0*/  SHF.R.S32.HI R98, RZ, 0x1f, R112 ;  /* 0x0000001fff627819 */ /* 0x000fe20000011470 */
[----:B-1----:R-:W-:-:S04]  /*1ec0*/  IMAD.WIDE.U32 R10, R161, R2, R30 ;  /* 0x00000002a10a7225 */ /* 0x002fc800078e001e */
[----:B------:R-:W-:Y:S01]  /*1ed0*/  IMAD R11, R161, R3, R11 ;  /* 0x00000003a10b7224 */ /* 0x000fe200078e020b */
[----:B----4-:R-:W-:Y:S01]  /*1ee0*/  SHF.L.U32 R105, R102, 0x5, RZ ;  /* 0x0000000566697819 */ /* 0x010fe200000006ff */
[----:B--2---:R-:W-:Y:S02]  /*1ef0*/  IMAD R3, R7, UR16, RZ ;  /* 0x0000001007037c24 */ /* 0x004fe4000f8e02ff */
[----:B------:R-:W-:-:S04]  /*1f00*/  IMAD.WIDE.U32 R10, R114, UR16, R10 ;  /* 0x00000010720a7c25 */ /* 0x000fc8000f8e000a */
[----:B------:R-:W-:Y:S01]  /*1f10*/  IMAD R0, R114, UR17, R3 ;  /* 0x0000001172007c24 */ /* 0x000fe2000f8e0203 */
[----:B------:R-:W-:Y:S01]  /*1f20*/  SHF.R.S32.HI R3, RZ, 0x1f, R8 ;  /* 0x0000001fff037819 */ /* 0x000fe20000011408 */
[----:B------:R-:W-:Y:S01]  /*1f30*/  IMAD R13, R161, UR11, R13 ;  /* 0x0000000ba10d7c24 */ /* 0x000fe2000f8e020d */
[----:B------:R-:W1:Y:S01]  /*1f40*/  LDCU.64 UR10, c[0x0][0x4d0] ;  /* 0x00009a00ff0a77ac */ /* 0x000e620008000a00 */
[----:B------:R-:W-:Y:S02]  /*1f50*/  IMAD R2, R7, R102, RZ ;  /* 0x0000006607027224 */ /* 0x000fe400078e02ff */
[----:B------:R-:W-:Y:S02]  /*1f60*/  IMAD.IADD R15, R11, 0x1, R0 ;  /* 0x000000010b0f7824 */ /* 0x000fe400078e0200 */
[----:B------:R-:W-:Y:S02]  /*1f70*/  IMAD R9, R3, UR12, RZ ;  /* 0x0000000c03097c24 */ /* 0x000fe4000f8e02ff */
[----:B------:R-:W-:-:S02]  /*1f80*/  IMAD.MOV.U32 R14, RZ, RZ, R10 ;  /* 0x000000ffff0e7224 */ /* 0x000fc400078e000a */
[C---:B------:R-:W-:Y:S02]  /*1f90*/  IMAD R2, R114.reuse, R103, R2 ;  /* 0x0000006772027224 */ /* 0x040fe400078e0202 */
[----:B------:R-:W-:-:S04]  /*1fa0*/  IMAD.WIDE.U32 R12, R114, R102, R12 ;  /* 0x00000066720c7225 */ /* 0x000fc800078e000c */
[----:B-----5:R-:W-:Y:S02]  /*1fb0*/  IMAD.IADD R0, R66, 0x1, R5 ;  /* 0x0000000142007824 */ /* 0x020fe400078e0205 */
[C---:B------:R-:W-:Y:S02]  /*1fc0*/  IMAD R10, R8.reuse, UR13, R9 ;  /* 0x0000000d080a7c24 */ /* 0x040fe4000f8e0209 */
[----:B------:R-:W-:Y:S01]  /*1fd0*/  IMAD.WIDE.U32 R6, R8, UR12, R14 ;  /* 0x0000000c08067c25 */ /* 0x000fe2000f8e000e */
[----:B------:R-:W2:Y:S03]  /*1fe0*/  LDCU.64 UR12, c[0x0][0x4e0] ;  /* 0x00009c00ff0c77ac */ /* 0x000ea60008000a00 */
[----:B------:R-:W-:Y:S01]  /*1ff0*/  IMAD.IADD R13, R13, 0x1, R2 ;  /* 0x000000010d0d7824 */ /* 0x000fe200078e0202 */
[----:B------:R-:W-:Y:S01]  /*2000*/  IADD3 R2, P0, PT, -R85, R126, RZ ;  /* 0x0000007e55027210 */ /* 0x000fe20007f1e1ff */
[----:B------:R-:W-:Y:S01]  /*2010*/  IMAD R3, R3, UR18, RZ ;  /* 0x0000001203037c24 */ /* 0x000fe2000f8e02ff */
[----:B------:R-:W-:Y:S01]  /*2020*/  IADD3 R11, PT, PT, R7, R10, RZ ;  /* 0x0000000a070b7210 */ /* 0x000fe20007ffe0ff */
[----:B------:R-:W-:Y:S01]  /*2030*/  IMAD R5, R0, R123, RZ ;  /* 0x0000007b00057224 */ /* 0x000fe200078e02ff */
[----:B------:R-:W-:Y:S01]  /*2040*/  MOV R10, R6 ;  /* 0x00000006000a7202 */ /* 0x000fe20000000f00 */
[----:B------:R-:W-:-:S02]  /*2050*/  IMAD.X R29, RZ, RZ, ~R29, P0 ;  /* 0x000000ffff1d7224 */ /* 0x000fc400000e0e1d */
[C---:B------:R-:W-:Y:S01]  /*2060*/  IMAD R6, R8.reuse, UR19, R3 ;  /* 0x0000001308067c24 */ /* 0x040fe2000f8e0203 */
[----:B------:R-:W-:Y:S01]  /*2070*/  SHF.R.S32.HI R3, RZ, 0x1f, R5 ;  /* 0x0000001fff037819 */ /* 0x000fe20000011405 */
[----:B------:R-:W-:Y:S01]  /*2080*/  IMAD.WIDE.U32 R8, R8, UR18, R12 ;  /* 0x0000001208087c25 */ /* 0x000fe2000f8e000c */
[C---:B------:R-:W-:Y:S01]  /*2090*/  IADD3 R92, P0, PT, R5.reuse, R116, RZ ;  /* 0x00000074055c7210 */ /* 0x040fe20007f1e0ff */
[----:B------:R-:W-:Y:S01]  /*20a0*/  USHF.L.U32 UR18, UR16, 0x7, URZ ;  /* 0x0000000710127899 */ /* 0x000fe200080006ff */
[----:B------:R-:W-:Y:S01]  /*20b0*/  IADD3 R64, P1, PT, R5, R118, RZ ;  /* 0x0000007605407210 */ /* 0x000fe20007f3e0ff */
[----:B------:R-:W-:Y:S01]  /*20c0*/  IMAD R91, R29, UR16, RZ ;  /* 0x000000101d5b7c24 */ /* 0x000fe2000f8e02ff */
[----:B------:R-:W-:Y:S01]  /*20d0*/  UMOV UR19, URZ ;  /* 0x000000ff00137c82 */ /* 0x000fe20008000000 */
[C---:B------:R-:W-:Y:S01]  /*20e0*/  IMAD.X R93, R3.reuse, 0x1, R104, P0 ;  /* 0x00000001035d7824 */ /* 0x040fe200000e0668 */
[----:B------:R-:W-:Y:S01]  /*20f0*/  IADD3.X R3, PT, PT, R3, R106, RZ, P1, !PT ;  /* 0x0000006a03037210 */ /* 0x000fe20000ffe4ff */
[----:B------:R-:W-:Y:S01]  /*2100*/  IMAD.WIDE.U32 R4, R2, UR16, R10 ;  /* 0x0000001002047c25 */ /* 0x000fe2000f8e000a */
[----:B------:R-:W3:Y:S02]  /*2110*/  LDCU UR16, c[0x0][0x450] ;  /* 0x00008a00ff1077ac */ /* 0x000ee40008000800 */
[----:B------:R-:W-:Y:S01]  /*2120*/  SHF.L.U64.HI R0, R64, 0x1, R3 ;  /* 0x0000000140007819 */ /* 0x000fe20000010203 */
[----:B------:R-:W-:Y:S01]  /*2130*/  IMAD R91, R2, UR17, R91 ;  /* 0x00000011025b7c24 */ /* 0x000fe2000f8e025b */
[----:B------:R-:W-:Y:S01]  /*2140*/  SHF.L.U32 R64, R64, 0x1, RZ ;  /* 0x0000000140407819 */ /* 0x000fe200000006ff */
[----:B------:R-:W4:Y:S01]  /*2150*/  LDCU.U8 UR17, c[0x0][0x533] ;  /* 0x0000a660ff1177ac */ /* 0x000f220008000000 */
[----:B------:R-:W-:Y:S01]  /*2160*/  IMAD.IADD R7, R9, 0x1, R6 ;  /* 0x0000000109077824 */ /* 0x000fe200078e0206 */
[----:B------:R-:W-:Y:S01]  /*2170*/  SHF.L.U64.HI R93, R92, 0x1, R93 ;  /* 0x000000015c5d7819 */ /* 0x000fe2000001025d */
[-C--:B------:R-:W-:Y:S01]  /*2180*/  IMAD R29, R29, R102.reuse, RZ ;  /* 0x000000661d1d7224 */ /* 0x080fe200078e02ff */
[----:B------:R-:W-:Y:S01]  /*2190*/  IADD3 R32, P0, PT, R64, UR14, RZ ;  /* 0x0000000e40207c10 */ /* 0x000fe2000ff1e0ff */
[----:B------:R-:W-:Y:S01]  /*21a0*/  IMAD.MOV.U32 R6, RZ, RZ, R8 ;  /* 0x000000ffff067224 */ /* 0x000fe200078e0008 */
[----:B------:R-:W-:Y:S01]  /*21b0*/  LEA R90, P3, R4, UR8, 0x1 ;  /* 0x00000008045a7c11 */ /* 0x000fe2000f8608ff */
[----:B------:R-:W-:Y:S01]  /*21c0*/  IMAD.SHL.U32 R92, R92, 0x2, RZ ;  /* 0x000000025c5c7824 */ /* 0x000fe200078e00ff */
[----:B------:R-:W-:Y:S01]  /*21d0*/  IADD3.X R33, PT, PT, R0, UR15, RZ, P0, !PT ;  /* 0x0000000f00217c10 */ /* 0x000fe200087fe4ff */
[----:B------:R-:W-:Y:S01]  /*21e0*/  IMAD R29, R2, R103, R29 ;  /* 0x00000067021d7224 */ /* 0x000fe200078e021d */
[----:B-1----:R-:W-:Y:S01]  /*21f0*/  IADD3 R64, P0, PT, R64, UR10, RZ ;  /* 0x0000000a40407c10 */ /* 0x002fe2000ff1e0ff */
[----:B------:R-:W-:Y:S01]  /*2200*/  IMAD.SHL.U32 R99, R102, 0x80, RZ ;  /* 0x0000008066637824 */ /* 0x000fe200078e00ff */
[----:B------:R-:W-:Y:S01]  /*2210*/  IADD3 R94, P1, PT, R92, UR14, RZ ;  /* 0x0000000e5c5e7c10 */ /* 0x000fe2000ff3e0ff */
[----:B------:R-:W-:Y:S01]  /*2220*/  IMAD.WIDE.U32 R2, R2, R102, R6 ;  /* 0x0000006602027225 */ /* 0x000fe200078e0006 */
[----:B------:R-:W-:-:S02]  /*2230*/  IADD3.X R65, PT, PT, R0, UR11, RZ, P0, !PT ;  /* 0x0000000b00417c10 */ /* 0x000fc400087fe4ff */
[----:B------:R-:W-:Y:S01]  /*2240*/  IADD3 R0, P0, PT, RZ, -UR19, RZ ;  /* 0x80000013ff007c10 */ /* 0x000fe2000ff1e0ff */
[----:B------:R-:W-:Y:S01]  /*2250*/  IMAD.IADD R29, R3, 0x1, R29 ;  /* 0x00000001031d7824 */ /* 0x000fe200078e021d */
[----:B------:R-:W-:Y:S01]  /*2260*/  IADD3.X R95, PT, PT, R93, UR15, RZ, P1, !PT ;  /* 0x0000000f5d5f7c10 */ /* 0x000fe20008ffe4ff */
[----:B------:R-:W1:Y:S01]  /*2270*/  LDCU.64 UR14, c[0x0][0x3c0] ;  /* 0x00007800ff0e77ac */ /* 0x000e620008000a00 */
[----:B------:R-:W-:Y:S01]  /*2280*/  IADD3.X R3, PT, PT, RZ, ~UR18, RZ, P0, !PT ;  /* 0x80000012ff037c10 */ /* 0x000fe200087fe4ff */
[----:B------:R-:W-:Y:S01]  /*2290*/  IMAD.X R99, RZ, RZ, ~R99, P0 ;  /* 0x000000ffff637224 */ /* 0x000fe200000e0e63 */
[----:B------:R-:W-:Y:S01]  /*22a0*/  IADD3 R91, PT, PT, R5, R91, RZ ;  /* 0x0000005b055b7210 */ /* 0x000fe20007ffe0ff */
[----:B----4-:R-:W-:Y:S01]  /*22b0*/  UISETP.NE.AND UP0, UPT, UR17, URZ, UPT ;  /* 0x000000ff1100728c */ /* 0x010fe2000bf05270 */
[----:B------:R-:W-:Y:S02]  /*22c0*/  LEA R28, P2, R2, UR4, 0x1 ;  /* 0x00000004021c7c11 */ /* 0x000fe4000f8408ff */
        /* <DEDUP_REMOVED lines=8> */
[----:B------:R-:W-:Y:S02]  /*2350*/  LEA.HI.X R91, R4, UR9, R91, 0x1, P3 ;  /* 0x00000009045b7c11 */ /* 0x000fe400098f0c5b */
[----:B------:R-:W-:Y:S01]  /*2360*/  LEA.HI.X R29, R2, UR5, R29, 0x1, P2 ;  /* 0x00000005021d7c11 */ /* 0x000fe200090f0c1d */
[----:B------:R-:W3:Y:S01]  /*2370*/  LDCU.64 UR4, c[0x0][0x3b8] ;  /* 0x00007700ff0477ac */ /* 0x000ee20008000a00 */
[----:B------:R-:W-:Y:S01]  /*2380*/  IADD3.X R93, PT, PT, R93, UR11, RZ, P1, !PT ;  /* 0x0000000b5d5d7c10 */ /* 0x000fe20008ffe4ff */
[----:B-12---:R-:W4:Y:S06]  /*2390*/  LDCU.128 UR8, c[0x0][0x3a0] ;  /* 0x00007400ff0877ac */ /* 0x006f2c0008000c00 */
.L_x_2468:
        /* <DEDUP_REMOVED lines=15> */
[----:B------:R-:W2:Y:S02]  /*2490*/  @P0 LDG.E.128 R12, desc[UR6][R90.64] ;  /* 0x000000065a0c0981 */ /* 0x000ea4000c1e1d00 */
[----:B------:R-:W1:Y:S02]  /*24a0*/  @P6 LDC.64 R2, c[0x0][0x4b0] ;  /* 0x00012c00ff026b82 */ /* 0x000e640000000a00 */
[----:B--2---:R-:W-:Y:S01]  /*24b0*/  @P0 STG.E.128 desc[UR6][R86.64], R12 ;  /* 0x0000000c56000986 */ /* 0x004fe2000c101d06 */
[C---:B-1----:R-:W-:Y:S03]  /*24c0*/  @P6 LEA R36, P1, R2.reuse, R90, 0x6 ;  /* 0x0000005a02246211 */ /* 0x042fe600078230ff */
[----:B------:R-:W2:Y:S01]  /*24d0*/  @P0 LDG.E.128 R8, desc[UR6][R90.64+0x40] ;  /* 0x000040065a080981 */ /* 0x000ea2000c1e1d00 */
        /* <DEDUP_REMOVED lines=12> */
[----:B--2---:R1:W-:Y:S04]  /*25a0*/  @P0 STG.E.128 desc[UR6][R86.64+0x40], R8 ;  /* 0x0000400856000986 */ /* 0x0043e8000c101d06 */
[----:B------:R-:W2:Y:S04]  /*25b0*/  @P0 LDG.E.128 R4, desc[UR6][R90.64+0x80] ;  /* 0x000080065a040981 */ /* 0x000ea8000c1e1d00 */
[----:B--2---:R2:W-:Y:S04]  /*25c0*/  @P0 STG.E.128 desc[UR6][R86.64+0x80], R4 ;  /* 0x0000800456000986 */ /* 0x0045e8000c101d06 */
[----:B------:R-:W5:Y:S04]  /*25d0*/  @P6 LDG.E.128 R16, desc[UR6][R36.64] ;  /* 0x0000000624106981 */ /* 0x000f68000c1e1d00 */
[----:B-----5:R-:W-:Y:S04]  /*25e0*/  @P6 STG.E.128 desc[UR6][R34.64], R16 ;  /* 0x0000001022006986 */ /* 0x020fe8000c101d06 */
[----:B-1----:R-:W5:Y:S04]  /*25f0*/  @P6 LDG.E.128 R8, desc[UR6][R36.64+0x40] ;  /* 0x0000400624086981 */ /* 0x002f68000c1e1d00 */
[----:B-----5:R-:W-:Y:S04]  /*2600*/  @P6 STG.E.128 desc[UR6][R34.64+0x40], R8 ;  /* 0x0000400822006986 */ /* 0x020fe8000c101d06 */
[----:B------:R-:W5:Y:S04]  /*2610*/  @P6 LDG.E.128 R12, desc[UR6][R36.64+0x80] ;  /* 0x00008006240c6981 */ /* 0x000f68000c1e1d00 */
[----:B-----5:R1:W-:Y:S04]  /*2620*/  @P6 STG.E.128 desc[UR6][R34.64+0x80], R12 ;  /* 0x0000800c22006986 */ /* 0x0203e8000c101d06 */
[----:B--2---:R-:W2:Y:S01]  /*2630*/  @P5 LDG.E.128 R4, desc[UR6][R22.64] ;  /* 0x0000000616045981 */ /* 0x004ea2000c1e1d00 */
        /* <DEDUP_REMOVED lines=63> */
.L_x_2448:
        /* <DEDUP_REMOVED lines=145> */
.L_x_2452:
[----:B---34-:R-:W-:Y:S05]  /*3340*/  BSYNC.RECONVERGENT B0 ;  /* 0x0000000000007941 */ /* 0x018fea0003800200 */
.L_x_2451:
        /* <DEDUP_REMOVED lines=141> */
.L_x_2454:
[----:B------:R-:W-:Y:S05]  /*3c20*/  BSYNC.RECONVERGENT B0 ;  /* 0x0000000000007941 */ /* 0x000fea0003800200 */
.L_x_2453:
        /* <DEDUP_REMOVED lines=147> */
.L_x_2456:
[----:B------:R-:W-:Y:S05]  /*4560*/  BSYNC.RECONVERGENT B0 ;  /* 0x0000000000007941 */ /* 0x000fea0003800200 */
.L_x_2455:
        /* <DEDUP_REMOVED lines=150> */
.L_x_2458:
[----:B------:R-:W-:Y:S05]  /*4ed0*/  BSYNC.RECONVERGENT B0 ;  /* 0x0000000000007941 */ /* 0x000fea0003800200 */
.L_x_2457:
[----:B------:R-:W2:Y:S01]  /*4ee0*/  LDC R27, c[0x0][0x450] ;  /* 0x00011400ff1b7b82 */ /* 0x000ea20000000800 */
[----:B-1----:R-:W-:Y:S05]  /*4ef0*/  IMAD.U32 R3, R52, -0x40, RZ ;  /* 0xffffffc034037824 */ /* 0x002fea00078e00ff */
[C---:B------:R-:W-:Y:S02]  /*4f00*/  LEA R32, P1, R3.reuse, R32, 0x1 ;  /* 0x0000002003207211 */ /* 0x040fe400078208ff */
[C---:B------:R-:W-:Y:S02]  /*4f10*/  LEA R64, P0, R3.reuse, R64, 0x1 ;  /* 0x0000004003407211 */ /* 0x040fe400078008ff */
[C---:B------:R-:W-:Y:S02]  /*4f20*/  LEA.HI.X.SX32 R33, R3.reuse, R33, 0x1, P1 ;  /* 0x0000002103217211 */ /* 0x040fe400008f0eff */
[----:B------:R-:W-:Y:S01]  /*4f30*/  LEA.HI.X.SX32 R65, R3, R65, 0x1, P0 ;  /* 0x0000004103417211 */ /* 0x000fe200000f0eff */
[----:B------:R-:W-:Y:S05]  /*4f40*/  BRA `(.L_x_2449) ;  /* 0x00000040006c7947 */ /* 0x000fea0003800000 */
.L_x_2450:
        /* <DEDUP_REMOVED lines=38> */
[----:B----4-:R-:W-:Y:S01]  /*51b0*/  @!P0 IMAD.U32 R38, R139, 0x10000, RZ ;  /* 0x000100008b268824 */ /* 0x010fe200078e00ff */
[C---:B------:R-:W-:Y:S01]  /*51c0*/  @!P0 LOP3.LUT R51, R136.reuse, 0xffff0000, RZ, 0xc0, !PT ;  /* 0xffff000088338812 */ /* 0x040fe200078ec0ff */
[----:B------:R-:W-:Y:S01]  /*51d0*/  @!P0 IMAD.U32 R50, R136, 0x10000, RZ ;  /* 0x0001000088328824 */ /* 0x000fe200078e00ff */
[C---:B------:R-:W-:Y:S01]  /*51e0*/  @!P0 SHF.L.U32 R49, R137.reuse, 0x10, RZ ;  /* 0x0000001089318819 */ /* 0x040fe200000006ff */
[----:B------:R-:W-:Y:S01]  /*51f0*/  @!P0 IMAD.U32 R42, R138, 0x10000, RZ ;  /* 0x000100008a2a8824 */ /* 0x000fe200078e00ff */
        /* <DEDUP_REMOVED lines=8> */
[----:B------:R-:W-:Y:S01]  /*5280*/  @!P0 LOP3.LUT R58, R61, 0xffff0000, RZ, 0xc0, !PT ;  /* 0xffff00003d3a8812 */ /* 0x000fe200078ec0ff */
[----:B------:R-:W-:Y:S01]  /*5290*/  @!P1 FADD.FTZ R49, -R49, -RZ ;  /* 0x800000ff31319221 */ /* 0x000fe20000010100 */
[----:B------:R-:W-:Y:S01]  /*52a0*/  @!P1 FADD.FTZ R48, -R48, -RZ ;  /* 0x800000ff30309221 */ /* 0x000fe20000010100 */
[----:B------:R-:W-:Y:S01]  /*52b0*/  @!P1 FADD.FTZ R38, -R38, -RZ ;  /* 0x800000ff26269221 */ /* 0x000fe20000010100 */
[----:B------:R-:W-:Y:S01]  /*52c0*/  @!P1 FADD.FTZ R36, -R36, -RZ ;  /* 0x800000ff24249221 */ /* 0x000fe20000010100 */
[----:B------:R-:W-:Y:S01]  /*52d0*/  ISETP.GE.AND P1, PT, R26, R27, PT ;  /* 0x0000001b1a00720c */ /* 0x000fe20003f26270 */
[----:B------:R-:W-:Y:S02]  /*52e0*/  @!P0 IMAD.U32 R52, R60, 0x10000, RZ ;  /* 0x000100003c348824 */ /* 0x000fe400078e00ff */
        /* <DEDUP_REMOVED lines=11> */
[----:B------:R-:W-:Y:S01]  /*53a0*/  @!P1 IADD3 R135, P2, PT, R34, 0x20, RZ ;  /* 0x0000002022879810 */ /* 0x000fe20007f5e0ff */
[----:B------:R-:W-:Y:S01]  /*53b0*/  @!P0 FFMA.FTZ R3, R56, R57, R3 ;  /* 0x0000003938038223 */ /* 0x000fe20000010003 */
[----:B------:R-:W-:Y:S01]  /*53c0*/  @!P0 SHF.L.U32 R55, R63, 0x10, RZ ;  /* 0x000000103f378819 */ /* 0x000fe200000006ff */
        /* <DEDUP_REMOVED lines=11> */
[----:B------:R-:W-:Y:S01]  /*5480*/  @!P0 MOV R68, R133 ;  /* 0x0000008500448202 */ /* 0x000fe20000000f00 */
[----:B------:R-:W-:Y:S01]  /*5490*/  @!P0 FFMA.FTZ R6, R53, R54, R6 ;  /* 0x0000003635068223 */ /* 0x000fe20000010006 */
[----:B------:R-:W-:Y:S01]  /*54a0*/  @!P1 IMAD.X R136, RZ, RZ, R132, P2 ;  /* 0x000000ffff889224 */ /* 0x000fe200010e0684 */
[----:B------:R-:W-:Y:S01]  /*54b0*/  @!P1 ISETP.GE.U32.AND P2, PT, R26, R35, PT ;  /* 0x000000231a00920c */ /* 0x000fe20003f46070 */
[----:B------:R-:W-:Y:S01]  /*54c0*/  @!P0 FFMA.FTZ R7, R52, R55, R7 ;  /* 0x0000003734078223 */ /* 0x000fe20000010007 */
[----:B------:R-:W-:Y:S01]  /*54d0*/  @!P0 FFMA.FTZ R8, R57, R56, R8 ;  /* 0x0000003839088223 */ /* 0x000fe20000010008 */
[----:B------:R-:W-:Y:S01]  /*54e0*/  @!P0 F2FP.BF16.F32.PACK_AB R137, R6, R5 ;  /* 0x000000050689823e */ /* 0x000fe200000010ff */
[----:B------:R-:W-:Y:S01]  /*54f0*/  @!P0 IMAD.MOV.U32 R69, RZ, RZ, R134 ;  /* 0x000000ffff458224 */ /* 0x000fe200078e0086 */
[----:B------:R-:W-:Y:S02]  /*5500*/  @!P1 SEL R135, R135, 0x20, P2 ;  /* 0x0000002087879807 */ /* 0x000fe40001000000 */
[----:B------:R-:W-:Y:S02]  /*5510*/  @!P1 SEL R138, R136, RZ, P2 ;  /* 0x000000ff888a9207 */ /* 0x000fe40001000000 */
[----:B------:R-:W-:Y:S01]  /*5520*/  @!P0 F2FP.BF16.F32.PACK_AB R136, R8, R7 ;  /* 0x000000070888823e */ /* 0x000fe200000010ff */
[----:B------:R-:W-:Y:S01]  /*5530*/  @!P1 IMAD.SHL.U32 R133, R135, 0x2, RZ ;  /* 0x0000000287859824 */ /* 0x000fe200078e00ff */
[----:B------:R-:W-:Y:S02]  /*5540*/  @!P0 MOV R70, R137 ;  /* 0x0000008900468202 */ /* 0x000fe40000000f00 */
[----:B------:R-:W-:Y:S01]  /*5550*/  @!P1 SEL R37, R35, R34, !P2 ;  /* 0x0000002223259207 */ /* 0x000fe20005000000 */
[----:B------:R-:W-:Y:S01]  /*5560*/  @!P0 IMAD.MOV.U32 R71, RZ, RZ, R136 ;  /* 0x000000ffff478224 */ /* 0x000fe200078e0088 */
[----:B------:R-:W-:Y:S02]  /*5570*/  @!P1 SHF.L.U64.HI R134, R135, 0x1, R138 ;  /* 0x0000000187869819 */ /* 0x000fe4000001028a */
[----:B------:R-:W-:Y:S01]  /*5580*/  @!P1 IADD3 R136, P0, PT, R133, R92, RZ ;  /* 0x0000005c85889210 */ /* 0x000fe20007f1e0ff */
[----:B------:R-:W-:Y:S01]  /*5590*/  @!P1 IMAD.WIDE R38, R37, 0x2, R28 ;  /* 0x0000000225269825 */ /* 0x000fe200078e021c */
[----:B------:R2:W-:Y:S03]  /*55a0*/  STG.E.128 desc[UR6][R88.64], R68 ;  /* 0x0000004458007986 */ /* 0x0005e6000c101d06 */
[C---:B------:R-:W-:Y:S01]  /*55b0*/  @!P1 IMAD.X R137, R134.reuse, 0x1, R93, P0 ;  /* 0x0000000186899824 */ /* 0x040fe200000e065d */
[----:B------:R-:W-:Y:S04]  /*55c0*/  @!P1 IADD3 R52, P0, PT, R133, R94, RZ ;  /* 0x0000005e85349210 */ /* 0x000fe80007f1e0ff */
[----:B------:R-:W-:Y:S01]  /*55d0*/  @!P1 IADD3.X R53, PT, PT, R134, R95, RZ, P0, !PT ;  /* 0x0000005f86359210 */ /* 0x000fe200007fe4ff */
[----:B------:R-:W3:Y:S01]  /*55e0*/  @!P1 LDG.E.128 R40, desc[UR6][R38.64+0x40] ;  /* 0x0000400626289981 */ /* 0x000ee2000c1e1d00 */
[----:B------:R-:W-:Y:S07]  /*55f0*/  ISETP.GE.U32.OR P0, PT, R26, R35, P1 ;  /* 0x000000231a00720c */ /* 0x000fee0000f06470 */
        /* <DEDUP_REMOVED lines=71> */
[C---:B------:R-:W-:Y:S01]  /*5a70*/  @!P0 SHF.L.U64.HI R140, R136.reuse, 0x1, R135 ;  /* 0x00000001888c8819 */ /* 0x040fe20000010287 */
[----:B------:R-:W-:Y:S01]  /*5a80*/  @!P1 IMAD.MOV.U32 R62, RZ, RZ, R137 ;  /* 0x000000ffff3e9224 */ /* 0x000fe200078e0089 */
[----:B------:R-:W-:Y:S02]  /*5a90*/  @!P0 SHF.L.U32 R135, R136, 0x1, RZ ;  /* 0x0000000188878819 */ /* 0x000fe400000006ff */
[----:B------:R-:W-:Y:S02]  /*5aa0*/  @!P1 MOV R63, R138 ;  /* 0x0000008a003f9202 */ /* 0x000fe40000000f00 */
[----:B------:R-:W-:Y:S02]  /*5ab0*/  @!P0 IADD3 R136, P1, PT, R135, R92, RZ ;  /* 0x0000005c87888210 */ /* 0x000fe40007f3e0ff */
[----:B------:R-:W-:Y:S01]  /*5ac0*/  @!P0 SEL R37, R35, R34, !P2 ;  /* 0x0000002223258207 */ /* 0x000fe20005000000 */
[----:B------:R2:W-:Y:S02]  /*5ad0*/  STG.E.128 desc[UR6][R88.64+0x40], R60 ;  /* 0x0000403c58007986 */ /* 0x0005e4000c101d06 */
[C---:B------:R-:W-:Y:S01]  /*5ae0*/  @!P0 IMAD.X R137, R140.reuse, 0x1, R93, P1 ;  /* 0x000000018c898824 */ /* 0x040fe200008e065d */
[----:B------:R-:W-:Y:S01]  /*5af0*/  @!P0 IADD3 R52, P1, PT, R135, R94, RZ ;  /* 0x0000005e87348210 */ /* 0x000fe20007f3e0ff */
[----:B------:R-:W-:Y:S03]  /*5b00*/  @!P0 IMAD.WIDE R38, R37, 0x2, R28 ;  /* 0x0000000225268825 */ /* 0x000fe600078e021c */
[----:B------:R-:W-:Y:S01]  /*5b10*/  @!P0 IADD3.X R53, PT, PT, R140, R95, RZ, P1, !PT ;  /* 0x0000005f8c358210 */ /* 0x000fe20000ffe4ff */
[----:B------:R-:W3:Y:S01]  /*5b20*/  @!P0 LDG.E.128 R136, desc[UR6][R136.64] ;  /* 0x0000000688888981 */ /* 0x000ee2000c1e1d00 */
[----:B------:R-:W-:Y:S07]  /*5b30*/  ISETP.GE.U32.OR P1, PT, R25, R35, P0 ;  /* 0x000000231900720c */ /* 0x000fee0000726470 */
[----:B------:R4:W5:Y:S08]  /*5b40*/  @!P0 LDG.E.128 R40, desc[UR6][R38.64+0x80] ;  /* 0x0000800626288981 */ /* 0x000970000c1e1d00 */
[----:B------:R-:W2:Y:S08]  /*5b50*/  @!P0 LDG.E.128 R72, desc[UR6][R52.64] ;  /* 0x0000000634488981 */ /* 0x000eb0000c1e1d00 */
[----:B------:R-:W2:Y:S01]  /*5b60*/  LDG.E.128 R68, desc[UR6][R28.64+0x80] ;  /* 0x000080061c447981 */ /* 0x000ea2000c1e1d00 */
[C---:B---3--:R-:W-:Y:S01]  /*5b70*/  @!P0 LOP3.LUT R51, R136.reuse, 0xffff0000, RZ, 0xc0, !PT ;  /* 0xffff000088338812 */ /* 0x048fe200078ec0ff */
[----:B------:R-:W-:Y:S01]  /*5b80*/  @!P0 IMAD.U32 R50, R136, 0x10000, RZ ;  /* 0x0001000088328824 */ /* 0x000fe200078e00ff */
[C---:B------:R-:W-:Y:S02]  /*5b90*/  @!P0 SHF.L.U32 R49, R137.reuse, 0x10, RZ ;  /* 0x0000001089318819 */ /* 0x040fe400000006ff */
[----:B------:R-:W-:Y:S01]  /*5ba0*/  @!P0 LOP3.LUT R48, R137, 0xffff0000, RZ, 0xc0, !PT ;  /* 0xffff000089308812 */ /* 0x000fe200078ec0ff */
[----:B------:R-:W-:Y:S01]  /*5bb0*/  @!P1 FADD.FTZ R50, -R50, -RZ ;  /* 0x800000ff32329221 */ /* 0x000fe20000010100 */
[----:B----4-:R-:W-:Y:S01]  /*5bc0*/  @!P0 SHF.L.U32 R38, R139, 0x10, RZ ;  /* 0x000000108b268819 */ /* 0x010fe200000006ff */
[----:B------:R-:W-:Y:S01]  /*5bd0*/  @!P1 FADD.FTZ R51, -R51, -RZ ;  /* 0x800000ff33339221 */ /* 0x000fe20000010100 */
[C---:B-----5:R-:W-:Y:S01]  /*5be0*/  @!P0 LOP3.LUT R46, R40.reuse, 0xffff0000, RZ, 0xc0, !PT ;  /* 0xffff0000282e8812 */ /* 0x060fe200078ec0ff */
[----:B------:R-:W-:Y:S01]  /*5bf0*/  @!P0 IMAD.U32 R47, R40, 0x10000, RZ ;  /* 0x00010000282f8824 */ /* 0x000fe200078e00ff */
[----:B------:R-:W-:Y:S01]  /*5c00*/  @!P0 SHF.L.U32 R44, R41, 0x10, RZ ;  /* 0x00000010292c8819 */ /* 0x000fe200000006ff */
[----:B------:R-:W-:Y:S01]  /*5c10*/  @!P1 FADD.FTZ R49, -R49, -RZ ;  /* 0x800000ff31319221 */ /* 0x000fe20000010100 */
[----:B------:R-:W-:Y:S01]  /*5c20*/  @!P0 LOP3.LUT R45, R41, 0xffff0000, RZ, 0xc0, !PT ;  /* 0xffff0000292d8812 */ /* 0x000fe200078ec0ff */
[----:B------:R-:W-:Y:S01]  /*5c30*/  @!P0 FMUL.FTZ R17, R47, R50 ;  /* 0x000000322f118220 */ /* 0x000fe20000410000 */
[----:B------:R-:W-:Y:S01]  /*5c40*/  @!P0 LOP3.LUT R40, R42, 0xffff0000, RZ, 0xc0, !PT ;  /* 0xffff00002a288812 */ /* 0x000fe200078ec0ff */
[----:B------:R-:W-:Y:S01]  /*5c50*/  @!P0 FMUL.FTZ R18, R46, R51 ;  /* 0x000000332e128220 */ /* 0x000fe20000410000 */
[C---:B------:R-:W-:Y:S01]  /*5c60*/  @!P0 SHF.L.U32 R39, R43.reuse, 0x10, RZ ;  /* 0x000000102b278819 */ /* 0x040fe200000006ff */
[----:B--2---:R-:W-:Y:S01]  /*5c70*/  @!P0 IMAD.U32 R53, R72, 0x10000, RZ ;  /* 0x0001000048358824 */ /* 0x004fe200078e00ff */
[----:B------:R-:W-:Y:S01]  /*5c80*/  @!P0 LOP3.LUT R37, R43, 0xffff0000, RZ, 0xc0, !PT ;  /* 0xffff00002b258812 */ /* 0x000fe200078ec0ff */
[----:B------:R-:W-:Y:S01]  /*5c90*/  @!P0 IMAD.U32 R41, R42, 0x10000, RZ ;  /* 0x000100002a298824 */ /* 0x000fe200078e00ff */
[C---:B------:R-:W-:Y:S01]  /*5ca0*/  @!P0 LOP3.LUT R43, R138.reuse, 0xffff0000, RZ, 0xc0, !PT ;  /* 0xffff00008a2b8812 */ /* 0x040fe200078ec0ff */
[----:B------:R-:W-:Y:S01]  /*5cb0*/  @!P0 IMAD.U32 R42, R138, 0x10000, RZ ;  /* 0x000100008a2a8824 */ /* 0x000fe200078e00ff */
[----:B------:R-:W-:Y:S01]  /*5cc0*/  @!P0 LOP3.LUT R36, R139, 0xffff0000, RZ, 0xc0, !PT ;  /* 0xffff00008b248812 */ /* 0x000fe200078ec0ff */
[----:B------:R-:W-:Y:S01]  /*5cd0*/  @!P0 FMUL.FTZ R19, R44, R49 ;  /* 0x000000312c138220 */ /* 0x000fe20000410000 */
[----:B------:R-:W-:Y:S01]  /*5ce0*/  @!P0 LOP3.LUT R54, R72, 0xffff0000, RZ, 0xc0, !PT ;  /* 0xffff000048368812 */ /* 0x000fe200078ec0ff */
[C---:B------:R-:W-:Y:S01]  /*5cf0*/  @!P0 IMAD.U32 R52, R68.reuse, 0x10000, RZ ;  /* 0x0001000044348824 */ /* 0x040fe200078e00ff */
[----:B------:R-:W-:Y:S01]  /*5d00*/  @!P0 LOP3.LUT R55, R68, 0xffff0000, RZ, 0xc0, !PT ;  /* 0xffff000044378812 */ /* 0x000fe200078ec0ff */
[----:B------:R-:W-:Y:S01]  /*5d10*/  @!P1 FADD.FTZ R48, -R48, -RZ ;  /* 0x800000ff30309221 */ /* 0x000fe20000010100 */
[----:B------:R-:W-:Y:S01]  /*5d20*/  @!P0 SHF.L.U32 R57, R73, 0x10, RZ ;  /* 0x0000001049398819 */ /* 0x000fe200000006ff */
[----:B------:R-:W-:Y:S01]  /*5d30*/  @!P0 FFMA.FTZ R17, R52, R53, R17 ;  /* 0x0000003534118223 */ /* 0x000fe20000010011 */
[----:B------:R-:W-:Y:S01]  /*5d40*/  @!P0 SHF.L.U32 R56, R69, 0x10, RZ ;  /* 0x0000001045388819 */ /* 0x000fe200000006ff */
[----:B------:R-:W-:Y:S01]  /*5d50*/  @!P1 FADD.FTZ R42, -R42, -RZ ;  /* 0x800000ff2a2a9221 */ /* 0x000fe20000010100 */
        /* <DEDUP_REMOVED lines=8> */
[----:B------:R-:W-:Y:S01]  /*5de0*/  @!P0 SHF.L.U32 R61, R75, 0x10, RZ ;  /* 0x000000104b3d8819 */ /* 0x000fe200000006ff */
[----:B------:R-:W-:Y:S01]  /*5df0*/  @!P1 FADD.FTZ R36, -R36, -RZ ;  /* 0x800000ff24249221 */ /* 0x000fe20000010100 */
[----:B------:R-:W-:Y:S01]  /*5e00*/  @!P0 SHF.L.U32 R54, R71, 0x10, RZ ;  /* 0x0000001047368819 */ /* 0x000fe200000006ff */
[----:B------:R-:W-:Y:S01]  /*5e10*/  @!P0 IMAD.U32 R52, R70, 0x10000, RZ ;  /* 0x0001000046348824 */ /* 0x000fe200078e00ff */
[----:B------:R-:W-:Y:S01]  /*5e20*/  @!P0 LOP3.LUT R62, R75, 0xffff0000, RZ, 0xc0, !PT ;  /* 0xffff00004b3e8812 */ /* 0x000fe200078ec0ff */
[----:B------:R-:W-:Y:S01]  /*5e30*/  @!P0 FMUL.FTZ R21, R41, R42 ;  /* 0x0000002a29158220 */ /* 0x000fe20000410000 */
[----:B------:R-:W-:Y:S01]  /*5e40*/  @!P0 F2FP.BF16.F32.PACK_AB R133, R18, R17 ;  /* 0x000000111285823e */ /* 0x000fe200000010ff */
        /* <DEDUP_REMOVED lines=19> */
.L_x_2460:
[----:B---34-:R-:W-:Y:S05]  /*5f80*/  BSYNC.RECONVERGENT B0 ;  /* 0x0000000000007941 */ /* 0x018fea0003800200 */
.L_x_2459:
        /* <DEDUP_REMOVED lines=258> */
.L_x_2462:
[----:B------:R-:W-:Y:S05]  /*6fb0*/  BSYNC.RECONVERGENT B0 ;  /* 0x0000000000007941 */ /* 0x000fea0003800200 */
.L_x_2461:
        /* <DEDUP_REMOVED lines=261> */
.L_x_2464:
[----:B------:R-:W-:Y:S05]  /*8010*/  BSYNC.RECONVERGENT B0 ;  /* 0x0000000000007941 */ /* 0x000fea0003800200 */
.L_x_2463:
        /* <DEDUP_REMOVED lines=162> */
[----:B------:R-:W-:Y:S01]  /*8a40*/  @!P0 SEL R13, R132, RZ, P2 ;  /* 0x000000ff840d8207 */ /* 0x000fe20001000000 */
[----:B------:R-:W-:Y:S01]  /*8a50*/  @!P1 FFMA.FTZ R3, R16, R15, R3 ;  /* 0x0000000f10039223 */ /* 0x000fe20000010003 */
[----:B------:R-:W-:Y:S01]  /*8a60*/  @!P1 SHF.L.U32 R14, R39, 0x10, RZ ;  /* 0x00000010270e9819 */ /* 0x000fe200000006ff */
        /* <DEDUP_REMOVED lines=98> */
.L_x_2466:
[----:B------:R-:W-:Y:S05]  /*9090*/  BSYNC.RECONVERGENT B0 ;  /* 0x0000000000007941 */ /* 0x000fea0003800200 */
.L_x_2465:
[----:B------:R-:W2:Y:S01]  /*90a0*/  LDC R27, c[0x0][0x450] ;  /* 0x00011400ff1b7b82 */ /* 0x000ea20000000800 */
[----:B-1----:R-:W-:Y:S05]  /*90b0*/  IMAD.U32 R125, R125, -0x40, RZ ;  /* 0xffffffc07d7d7824 */ /* 0x002fea00078e00ff */
[C---:B------:R-:W-:Y:S02]  /*90c0*/  LEA R94, P1, R125.reuse, R94, 0x1 ;  /* 0x0000005e7d5e7211 */ /* 0x040fe400078208ff */
[C---:B------:R-:W-:Y:S02]  /*90d0*/  LEA R92, P0, R125.reuse, R92, 0x1 ;  /* 0x0000005c7d5c7211 */ /* 0x040fe400078008ff */
[C---:B------:R-:W-:Y:S02]  /*90e0*/  LEA.HI.X.SX32 R95, R125.reuse, R95, 0x1, P1 ;  /* 0x0000005f7d5f7211 */ /* 0x040fe400008f0eff */
[----:B------:R-:W-:Y:S09]  /*90f0*/  LEA.HI.X.SX32 R93, R125, R93, 0x1, P0 ;  /* 0x0000005d7d5d7211 */ /* 0x000ff200000f0eff */
.L_x_2449:
[----:B------:R-:W-:Y:S05]  /*9100*/  BSYNC.RECONVERGENT B1 ;  /* 0x0000000000017941 */ /* 0x000fea0003800200 */
.L_x_2447:
        /* <DEDUP_REMOVED lines=90> */
.L_x_2467:
[----:B------:R-:W-:Y:S02]  /*96b0*/  IADD3 R90, P1, PT, R90, R97, RZ ;  /* 0x000000615a5a7210 */ /* 0x000fe40007f3e0ff */
[----:B------:R-:W-:Y:S03]  /*96c0*/  IADD3 R28, P0, PT, R28, R101, RZ ;  /* 0x000000651c1c7210 */ /* 0x000fe60007f1e0ff */
[----:B------:R-:W-:Y:S02]  /*96d0*/  IMAD.X R91, R91, 0x1, R96, P1 ;  /* 0x000000015b5b7824 */ /* 0x000fe400008e0660 */
[----:B------:R-:W-:Y:S01]  /*96e0*/  IMAD.X R29, R29, 0x1, R99, P0 ;  /* 0x000000011d1d7824 */ /* 0x000fe200000e0663 */
[----:B------:R-:W-:Y:S07]  /*96f0*/  @P3 BRA `(.L_x_2468) ;  /* 0xffffff8c00283947 */ /* 0x000fee000383ffff */
.L_x_2446:
        /* <DEDUP_REMOVED lines=31> */
.L_x_2472:
[----:B------:R-:W-:Y:S05]  /*98f0*/  BSYNC.RECONVERGENT B0 ;  /* 0x0000000000007941 */ /* 0x000fea0003800200 */
.L_x_2471:
        /* <DEDUP_REMOVED lines=10> */
.L_x_2470:
        /* <DEDUP_REMOVED lines=16> */
[----:B------:R-:W-:Y:S02]  /*9aa0*/  IMAD.X R2, R104, 0x1, R3, P1 ;  /* 0x0000000168027824 */ /* 0x000fe400008e0603 */
[----:B------:R-:W-:Y:S01]  /*9ab0*/  IMAD.SHL.U32 R3, R123, 0x20, RZ ;  /* 0x000000207b037824 */ /* 0x000fe200078e00ff */
        /* <DEDUP_REMOVED lines=19> */
[----:B------:R-:W2:Y:S04]  /*9bf0*/  LDG.E.64 R4, desc[UR6][R40.64] ;  /* 0x0000000628047981 */ /* 0x000ea8000c1e1b00 */
[----:B------:R-:W3:Y:S01]  /*9c00*/  LDG.E.64 R6, desc[UR6][R36.64] ;  /* 0x0000000624067981 */ /* 0x000ee2000c1e1b00 */
[C---:B-----5:R-:W-:Y:S01]  /*9c10*/  SHF.L.U32 R33, R23.reuse, 0x10, RZ ;  /* 0x0000001017217819 */ /* 0x060fe200000006ff */
        /* <DEDUP_REMOVED lines=36> */
.L_x_2478:
[----:B------:R-:W-:Y:S05]  /*9e60*/  BSYNC.RECONVERGENT B0 ;  /* 0x0000000000007941 */ /* 0x000fea0003800200 */
.L_x_2477:
        /* <DEDUP_REMOVED lines=43> */
.L_x_2480:
[----:B------:R-:W-:Y:S05]  /*a120*/  BSYNC.RECONVERGENT B0 ;  /* 0x0000000000007941 */ /* 0x000fea0003800200 */
.L_x_2479:
        /* <DEDUP_REMOVED lines=43> */
.L_x_2482:
[----:B------:R-:W-:Y:S05]  /*a3e0*/  BSYNC.RECONVERGENT B0 ;  /* 0x0000000000007941 */ /* 0x000fea0003800200 */
.L_x_2481:
[----:B------:R4:W-:Y:S02]  /*a3f0*/  STS.128 [R64+0x2000], R8 ;  /* 0x0020000840007388 */ /* 0x0009e40000000c00 */
.L_x_2476:
[----:B------:R-:W-:Y:S05]  /*a400*/  BSYNC.RECONVERGENT B1 ;  /* 0x0000000000017941 */ /* 0x000fea0003800200 */
.L_x_2475:
[----:B------:R-:W-:-:S04]  /*a410*/  IADD3 R36, PT, PT, R126, 0x20, RZ ;  /* 0x000000207e247810 */ /* 0x000fc80007ffe0ff */
[----:B------:R-:W-:-:S13]  /*a420*/  ISETP.GE.AND P0, PT, R36, R17, PT ;  /* 0x000000112400720c */ /* 0x000fda0003f06270 */
[----:B------:R-:W-:Y:S05]  /*a430*/  @P0 BRA `(.L_x_2473) ;  /* 0x0000002800f40947 */ /* 0x000fea0003800000 */
[----:B------:R-:W-:-:S04]  /*a440*/  LEA R4, P0, R35, R38, 0x1 ;  /* 0x0000002623047211 */ /* 0x000fc800078008ff */
[----:B------:R-:W-:-:S05]  /*a450*/  LEA.HI.X R5, R35, R39, R34, 0x1, P0 ;  /* 0x0000002723057211 */ /* 0x000fca00000f0c22 */
        /* <DEDUP_REMOVED lines=55> */
.L_x_2484:
[----:B------:R-:W-:Y:S05]  /*a7d0*/  BSYNC.RECONVERGENT B0 ;  /* 0x0000000000007941 */ /* 0x000fea0003800200 */
.L_x_2483:
        /* <DEDUP_REMOVED lines=53> */
.L_x_2486:
[----:B------:R-:W-:Y:S05]  /*ab30*/  BSYNC.RECONVERGENT B0 ;  /* 0x0000000000007941 */ /* 0x000fea0003800200 */
.L_x_2485:
        /* <DEDUP_REMOVED lines=54> */
.L_x_2488:
[----:B------:R-:W-:Y:S05]  /*aea0*/  BSYNC.RECONVERGENT B0 ;  /* 0x0000000000007941 */ /* 0x000fea0003800200 */
.L_x_2487:
[----:B------:R1:W-:Y:S01]  /*aeb0*/  STS.128 [R64+0x2800], R8 ;  /* 0x0028000840007388 */ /* 0x0003e20000000c00 */
[----:B------:R-:W-:Y:S05]  /*aec0*/  BRA `(.L_x_2473) ;  /* 0x0000002000507947 */ /* 0x000fea0003800000 */
.L_x_2474:
        /* <DEDUP_REMOVED lines=10> */
[----:B------:R1:W5:Y:S04]  /*af70*/  LDG.E.128 R4, desc[UR6][R38.64+0x80] ;  /* 0x0000800626047981 */ /* 0x000368000c1e1d00 */
        /* <DEDUP_REMOVED lines=82> */
.L_x_2492:
[----:B------:R-:W-:Y:S05]  /*b4a0*/  BSYNC.RECONVERGENT B0 ;  /* 0x0000000000007941 */ /* 0x000fea0003800200 */
.L_x_2491:
        /* <DEDUP_REMOVED lines=84> */
.L_x_2494:
[----:B------:R-:W-:Y:S05]  /*b9f0*/  BSYNC.RECONVERGENT B0 ;  /* 0x0000000000007941 */ /* 0x000fea0003800200 */
.L_x_2493:
        /* <DEDUP_REMOVED lines=85> */
.L_x_2496:
[----:B------:R-:W-:Y:S05]  /*bf50*/  BSYNC.RECONVERGENT B0 ;  /* 0x0000000000007941 */ /* 0x000fea0003800200 */
.L_x_2495:
[----:B------:R4:W-:Y:S02]  /*bf60*/  STS.128 [R64+0x2000], R4 ;  /* 0x0020000440007388 */ /* 0x0009e40000000c00 */
.L_x_2490:
[----:B------:R-:W-:Y:S05]  /*bf70*/  BSYNC.RECONVERGENT B1 ;  /* 0x0000000000017941 */ /* 0x000fea0003800200 */
.L_x_2489:
        /* <DEDUP_REMOVED lines=90> */
.L_x_2498:
[----:B------:R-:W-:Y:S05]  /*c520*/  BSYNC.RECONVERGENT B0 ;  /* 0x0000000000007941 */ /* 0x000fea0003800200 */
.L_x_2497:
        /* <DEDUP_REMOVED lines=86> */
.L_x_2500:
[----:B------:R-:W-:Y:S05]  /*ca90*/  BSYNC.RECONVERGENT B0 ;  /* 0x0000000000007941 */ /* 0x000fea0003800200 */
.L_x_2499:
        /* <DEDUP_REMOVED lines=85> */
.L_x_2502:
[----:B------:R-:W-:Y:S05]  /*cff0*/  BSYNC.RECONVERGENT B0 ;  /* 0x0000000000007941 */ /* 0x000fea0003800200 */
.L_x_2501:
[----:B------:R1:W-:Y:S02]  /*d000*/  STS.128 [R64+0x2800], R4 ;  /* 0x0028000440007388 */ /* 0x0003e40000000c00 */
.L_x_2473:
[----:B------:R-:W-:Y:S05]  /*d010*/  BSYNC.RECONVERGENT B2 ;  /* 0x0000000000027941 */ /* 0x000fea0003800200 */
.L_x_2469:
[----:B-1--4-:R-:W-:Y:S01]  /*d020*/  IMAD.IADD R7, R80, 0x1, -R66 ;  /* 0x0000000150077824 */ /* 0x012fe200078e0a42 */
[----:B------:R-:W-:Y:S01]  /*d030*/  LOP3.LUT R116, R120, 0x8, R79, 0x78, !PT ;  /* 0x0000000878747812 */ /* 0x000fe200078e784f */
[C---:B------:R-:W-:Y:S01]  /*d040*/  VIADD R6, R126.reuse, 0x40 ;  /* 0x000000407e067836 */ /* 0x040fe20000000000 */
[----:B------:R-:W1:Y:S01]  /*d050*/  LDCU UR4, c[0x0][0x508] ;  /* 0x0000a100ff0477ac */ /* 0x000e620008000800 */
[C---:B------:R-:W-:Y:S01]  /*d060*/  VIADD R0, R126.reuse, 0x60 ;  /* 0x000000607e007836 */ /* 0x040fe20000000000 */
[-C--:B------:R-:W-:Y:S01]  /*d070*/  ISETP.GE.AND P6, PT, R126, R7.reuse, PT ;  /* 0x000000077e00720c */ /* 0x080fe20003fc6270 */
[----:B------:R-:W-:Y:S01]  /*d080*/  IMAD.SHL.U32 R149, R156, 0x10, RZ ;  /* 0x000000109c957824 */ /* 0x000fe200078e00ff */
[-C--:B------:R-:W-:Y:S01]  /*d090*/  ISETP.GE.AND P4, PT, R6, R7.reuse, PT ;  /* 0x000000070600720c */ /* 0x080fe20003f86270 */
[----:B------:R-:W-:Y:S01]  /*d0a0*/  IMAD.SHL.U32 R83, R156, 0x20, RZ ;  /* 0x000000209c537824 */ /* 0x000fe200078e00ff */
[-C--:B------:R-:W-:Y:S02]  /*d0b0*/  ISETP.GE.AND P3, PT, R0, R7.reuse, PT ;  /* 0x000000070000720c */ /* 0x080fe40003f66270 */
[----:B------:R-:W-:-:S02]  /*d0c0*/  ISETP.GE.AND P5, PT, R36, R7, PT ;  /* 0x000000072400720c */ /* 0x000fc40003fa6270 */
[-C--:B------:R-:W-:Y:S02]  /*d0d0*/  ISETP.GE.AND P1, PT, R6, R7.reuse, PT ;  /* 0x000000070600720c */ /* 0x080fe40003f26270 */
[----:B------:R-:W-:Y:S02]  /*d0e0*/  ISETP.GE.AND P2, PT, R36, R7, PT ;  /* 0x000000072400720c */ /* 0x000fe40003f46270 */
[C---:B------:R-:W-:Y:S01]  /*d0f0*/  LOP3.LUT R148, R149.reuse, 0x100, RZ, 0xc0, !PT ;  /* 0x0000010095947812 */ /* 0x040fe200078ec0ff */
[----:B------:R-:W-:Y:S01]  /*d100*/  @!P6 IMAD.MOV.U32 R153, RZ, RZ, R151 ;  /* 0x000000ffff99e224 */ /* 0x000fe200078e0097 */
[----:B------:R-:W-:Y:S01]  /*d110*/  LOP3.LUT R149, R149, 0x3e00, RZ, 0xc0, !PT ;  /* 0x00003e0095957812 */ /* 0x000fe200078ec0ff */
[----:B---3--:R-:W3:Y:S01]  /*d120*/  @!P4 LDC.64 R4, c[0x0][0x3b8] ;  /* 0x0000ee00ff04cb82 */ /* 0x008ee20000000a00 */
[----:B------:R-:W-:Y:S02]  /*d130*/  LOP3.LUT R148, R148, 0x20, R83, 0xf8, !PT ;  /* 0x0000002094947812 */ /* 0x000fe400078ef853 */
[----:B------:R-:W-:Y:S01]  /*d140*/  @!PT LDS RZ, [RZ] ;  /* 0x00000000fffff984 */ /* 0x000fe20000000800 */
[----:B------:R-:W-:Y:S01]  /*d150*/  @!PT LDS RZ, [RZ] ;  /* 0x00000000fffff984 */ /* 0x000fe20000000800 */
[----:B------:R-:W-:Y:S01]  /*d160*/  @!PT LDS RZ, [RZ] ;  /* 0x00000000fffff984 */ /* 0x000fe20000000800 */
[----:B------:R-:W-:Y:S01]  /*d170*/  @!P6 LDGSTS.E.BYPASS.LTC128B.128 [R64+0x3000], desc[UR6][R152.64] ;  /* 0x030000009840efae */ /* 0x000fe2000b981a06 */
[----:B------:R-:W-:-:S02]  /*d180*/  @!P5 LEA R8, P0, R77, R152, 0x1 ;  /* 0x000000984d08d211 */ /* 0x000fc400078008ff */
[----:B------:R-:W-:Y:S01]  /*d190*/  LOP3.LUT R79, R79, 0x1f0, RZ, 0xc0, !PT ;  /* 0x000001f04f4f7812 */ /* 0x000fe200078ec0ff */
[----:B------:R-:W-:Y:S01]  /*d1a0*/  @!P6 LDGSTS.E.BYPASS.LTC128B.128 [R64+0x5000], desc[UR6][R152.64+0x40] ;  /* 0x050000409840efae */ /* 0x000fe2000b981a06 */
[----:B--2---:R-:W2:Y:S01]  /*d1b0*/  @!P3 LDC.64 R2, c[0x0][0x3b8] ;  /* 0x0000ee00ff02bb82 */ /* 0x004ea20000000a00 */
[----:B------:R-:W-:Y:S02]  /*d1c0*/  @!P5 LEA.HI.X R9, R77, R151, R78, 0x1, P0 ;  /* 0x000000974d09d211 */ /* 0x000fe400000f0c4e */
[----:B------:R4:W-:Y:S01]  /*d1d0*/  @!P6 LDGSTS.E.BYPASS.LTC128B.128 [R64+0x7000], desc[UR6][R152.64+0x80] ;  /* 0x070000809840efae */ /* 0x0009e2000b981a06 */
[----:B------:R-:W-:Y:S02]  /*d1e0*/  LOP3.LUT R126, R126, 0x7, RZ, 0xc0, !PT ;  /* 0x000000077e7e7812 */ /* 0x000fe400078ec0ff */
[----:B------:R-:W-:Y:S01]  /*d1f0*/  IADD3 R79, PT, PT, R79, 0x1, R158 ;  /* 0x000000014f4f7810 */ /* 0x000fe20007ffe09e */
[----:B------:R-:W-:Y:S03]  /*d200*/  @!P5 LDGSTS.E.BYPASS.LTC128B.128 [R64+0x3800], desc[UR6][R8.64] ;  /* 0x038000000840dfae */ /* 0x000fe6000b981a06 */
[----:B------:R-:W-:Y:S01]  /*d210*/  IADD3 R79, PT, PT, -R157, R79, R126 ;  /* 0x0000004f9d4f7210 */ /* 0x000fe20007ffe17e */
[----:B------:R-:W-:Y:S04]  /*d220*/  @!P5 LDGSTS.E.BYPASS.LTC128B.128 [R64+0x5800], desc[UR6][R8.64+0x40] ;  /* 0x058000400840dfae */ /* 0x000fe8000b981a06 */
[----:B------:R5:W-:Y:S01]  /*d230*/  @!P5 LDGSTS.E.BYPASS.LTC128B.128 [R64+0x7800], desc[UR6][R8.64+0x80] ;  /* 0x078000800840dfae */ /* 0x000be2000b981a06 */
[----:B---3--:R-:W-:-:S04]  /*d240*/  @!P4 LEA R10, P0, R4, R152, 0x7 ;  /* 0x00000098040ac211 */ /* 0x008fc800078038ff */
[----:B------:R-:W-:Y:S02]  /*d250*/  @!P4 LEA.HI.X R11, R4, R151, R5, 0x7, P0 ;  /* 0x00000097040bc211 */ /* 0x000fe400000f3c05 */
[----:B------:R-:W-:Y:S01]  /*d260*/  ISETP.GE.AND P0, PT, R0, R7, PT ;  /* 0x000000070000720c */ /* 0x000fe20003f06270 */
[----:B--2---:R-:W-:Y:S02]  /*d270*/  @!P3 IMAD R3, R3, 0xc0, RZ ;  /* 0x000000c00303b824 */ /* 0x004fe400078e02ff */
[----:B------:R-:W-:Y:S01]  /*d280*/  @!P4 LDGSTS.E.BYPASS.LTC128B.128 [R64+0x4000], desc[UR6][R10.64] ;  /* 0x040000000a40cfae */ /* 0x000fe2000b981a06 */
[----:B------:R-:W-:Y:S02]  /*d290*/  LOP3.LUT R7, R120, 0x8, R156, 0x78, !PT ;  /* 0x0000000878077812 */ /* 0x000fe400078e789c */
[----:B------:R-:W-:Y:S01]  /*d2a0*/  LOP3.LUT R0, R83, 0x120, RZ, 0xc0, !PT ;  /* 0x0000012053007812 */ /* 0x000fe200078ec0ff */
[----:B------:R-:W-:Y:S01]  /*d2b0*/  @!P4 LDGSTS.E.BYPASS.LTC128B.128 [R64+0x6000], desc[UR6][R10.64+0x40] ;  /* 0x060000400a40cfae */ /* 0x000fe2000b981a06 */
[----:B----4-:R-:W-:-:S02]  /*d2c0*/  @!P3 IMAD.MOV.U32 R153, RZ, RZ, R151 ;  /* 0x000000ffff99b224 */ /* 0x010fc400078e0097 */
[----:B------:R-:W-:Y:S01]  /*d2d0*/  IMAD.IADD R148, R7, 0x1, R148 ;  /* 0x0000000107947824 */ /* 0x000fe200078e0294 */
[----:B------:R2:W-:Y:S01]  /*d2e0*/  @!P4 LDGSTS.E.BYPASS.LTC128B.128 [R64+0x8000], desc[UR6][R10.64+0x80] ;  /* 0x080000800a40cfae */ /* 0x0005e2000b981a06 */
[----:B------:R-:W-:Y:S01]  /*d2f0*/  @!P3 IMAD.WIDE.U32 R4, R2, 0xc0, R152 ;  /* 0x000000c00204b825 */ /* 0x000fe200078e0098 */
[----:B------:R-:W-:Y:S02]  /*d300*/  IADD3 R149, PT, PT, R116, R0, R149 ;  /* 0x0000000074957210 */ /* 0x000fe40007ffe095 */
[----:B------:R-:W-:Y:S01]  /*d310*/  LEA R148, R148, UR5, 0x1 ;  /* 0x0000000594947c11 */ /* 0x000fe2000f8e08ff */
[----:B------:R-:W-:Y:S01]  /*d320*/  @!P3 IMAD.IADD R13, R3, 0x1, R5 ;  /* 0x00000001030db824 */ /* 0x000fe200078e0205 */
[----:B------:R-:W-:Y:S01]  /*d330*/  LEA R149, R149, UR5, 0x1 ;  /* 0x0000000595957c11 */ /* 0x000fe2000f8e08ff */
[----:B------:R-:W-:Y:S01]  /*d340*/  @!P3 IMAD.MOV.U32 R12, RZ, RZ, R4 ;  /* 0x000000ffff0cb224 */ /* 0x000fe200078e0004 */
[----:B------:R-:W3:Y:S01]  /*d350*/  @!P0 LDC.64 R2, c[0x0][0x3c0] ;  /* 0x0000f000ff028b82 */ /* 0x000ee20000000a00 */
[----:B-1----:R-:W-:-:S03]  /*d360*/  IADD3 R153, PT, PT, R79, UR4, R80 ;  /* 0x000000044f997c10 */ /* 0x002fc6000fffe050 */
[----:B------:R-:W-:Y:S01]  /*d370*/  @!P3 LDGSTS.E.BYPASS.LTC128B.128 [R64+0x4800], desc[UR6][R12.64] ;  /* 0x048000000c40bfae */ /* 0x000fe2000b981a06 */
[C---:B------:R-:W-:Y:S02]  /*d380*/  VIMNMX R65, PT, PT, R153.reuse, R80, PT ;  /* 0x0000005099417248 */ /* 0x040fe40003fe0100 */
[----:B------:R-:W-:Y:S01]  /*d390*/  VIADDMNMX R153, R153, 0x8, R80, PT ;  /* 0x0000000899997846 */ /* 0x000fe20003800150 */
[----:B------:R-:W-:Y:S01]  /*d3a0*/  @!P3 LDGSTS.E.BYPASS.LTC128B.128 [R64+0x6800], desc[UR6][R12.64+0x40] ;  /* 0x068000400c40bfae */ /* 0x000fe2000b981a06 */
[----:B------:R-:W1:Y:S03]  /*d3b0*/  @!P1 LDC.64 R4, c[0x0][0x3c0] ;  /* 0x0000f000ff049b82 */ /* 0x000e660000000a00 */
[----:B------:R4:W-:Y:S01]  /*d3c0*/  @!P3 LDGSTS.E.BYPASS.LTC128B.128 [R64+0x8800], desc[UR6][R12.64+0x80] ;  /* 0x088000800c40bfae */ /* 0x0009e2000b981a06 */
[----:B-----5:R-:W-:-:S03]  /*d3d0*/  @!P2 LEA R8, P3, R81, R154, 0x1 ;  /* 0x0000009a5108a211 */ /* 0x020fc600078608ff */
[----:B------:R-:W0:Y:S01]  /*d3e0*/  LDGDEPBAR ;  /* 0x00000000000079af */ /* 0x000e220000000000 */
[----:B------:R-:W-:Y:S01]  /*d3f0*/  @!P2 LEA.HI.X R9, R81, R155, R82, 0x1, P3 ;  /* 0x0000009b5109a211 */ /* 0x000fe200018f0c52 */
[----:B---3--:R-:W-:Y:S01]  /*d400*/  @!P0 IMAD R3, R3, 0xc0, RZ ;  /* 0x000000c003038824 */ /* 0x008fe200078e02ff */
[----:B-1----:R-:W-:-:S04]  /*d410*/  @!P1 LEA R6, P3, R4, R154, 0x7 ;  /* 0x0000009a04069211 */ /* 0x002fc800078638ff */
[----:B------:R-:W-:Y:S01]  /*d420*/  @!P1 LEA.HI.X R7, R4, R155, R5, 0x7, P3 ;  /* 0x0000009b04079211 */ /* 0x000fe200018f3c05 */
[----:B------:R-:W-:Y:S01]  /*d430*/  @!P0 IMAD.WIDE.U32 R4, R2, 0xc0, R154 ;  /* 0x000000c002048825 */ /* 0x000fe200078e009a */
[----:B------:R-:W-:-:S04]  /*d440*/  DEPBAR.LE SB0, 0x0 ;  /* 0x000080000000791a */ /* 0x000fc80000000000 */
[----:B------:R-:W-:Y:S01]  /*d450*/  BAR.SYNC.DEFER_BLOCKING 0x0 ;  /* 0x0000000000007b1d */ /* 0x000fe20000010000 */
[----:B--2---:R-:W-:Y:S02]  /*d460*/  @!P0 IMAD.IADD R11, R3, 0x1, R5 ;  /* 0x00000001030b8824 */ /* 0x004fe400078e0205 */
[----:B------:R-:W-:Y:S02]  /*d470*/  @!P0 IMAD.MOV.U32 R10, RZ, RZ, R4 ;  /* 0x000000ffff0a8224 */ /* 0x000fe400078e0004 */
[----:B------:R-:W-:Y:S01]  /*d480*/  IMAD.MOV.U32 R3, RZ, RZ, 0x20 ;  /* 0x00000020ff037424 */ /* 0x000fe200078e00ff */
        /* <DEDUP_REMOVED lines=40> */
[----:B------:R-:W3:Y:S02]  /*d710*/  LDSM.16.M88.4 R28, [R148+0x3000] ;  /* 0x00300000941c783b */ /* 0x000ee40000000200 */
[--C-:B------:R-:W-:Y:S02]  /*d720*/  IMAD.IADD R147, R149, 0x1, R3.reuse ;  /* 0x0000000195937824 */ /* 0x100fe400078e0203 */
[----:B------:R-:W5:Y:S01]  /*d730*/  LDSM.16.M88.4 R20, [R148+0x3400] ;  /* 0x003400009414783b */ /* 0x000f620000000200 */
[----:B------:R-:W-:-:S03]  /*d740*/  IMAD.IADD R145, R148, 0x1, R3 ;  /* 0x0000000194917824 */ /* 0x000fc600078e0203 */
[----:B----4-:R-:W4:Y:S04]  /*d750*/  LDSM.16.M88.4 R12, [R148+0x3800] ;  /* 0x00380000940c783b */ /* 0x010f280000000200 */
        /* <DEDUP_REMOVED lines=11> */
[C---:B-----5:R-:W-:Y:S03]  /*d810*/  HMMA.16816.F32.BF16 R24, R84.reuse, R20, RZ ;  /* 0x000000145418723c */ /* 0x060fe600000418ff */
[----:B------:R-:W5:Y:S04]  /*d820*/  LDSM.16.M88.4 R48, [R145+0x4400] ;  /* 0x004400009130783b */ /* 0x000f680000000200 */
[----:B------:R-:W5:Y:S01]  /*d830*/  LDSM.16.M88.4 R44, [R145+0x4800] ;  /* 0x00480000912c783b */ /* 0x000f620000000200 */
[C---:B----4-:R-:W-:Y:S03]  /*d840*/  HMMA.16816.F32.BF16 R16, R84.reuse, R12, RZ ;  /* 0x0000000c5410723c */ /* 0x050fe600000418ff */
[----:B------:R-:W-:Y:S04]  /*d850*/  LDSM.16.M88.4 R132, [R149+0x1000] ;  /* 0x001000009584783b */ /* 0x000fe80000000200 */
[----:B------:R-:W4:Y:S01]  /*d860*/  LDSM.16.M88.4 R52, [R148+0x5400] ;  /* 0x005400009434783b */ /* 0x000f220000000200 */
[C---:B--2---:R-:W-:Y:S03]  /*d870*/  HMMA.16816.F32.BF16 R8, R84.reuse, R4, RZ ;  /* 0x000000045408723c */ /* 0x044fe600000418ff */
[----:B------:R-:W2:Y:S04]  /*d880*/  LDSM.16.M88.4 R40, [R148+0x5800] ;  /* 0x005800009428783b */ /* 0x000ea80000000200 */
[----:B------:R-:W-:Y:S01]  /*d890*/  LDSM.16.M88.4 R120, [R145+0x4000] ;  /* 0x004000009178783b */ /* 0x000fe20000000200 */
[C---:B-1----:R-:W-:Y:S03]  /*d8a0*/  HMMA.16816.F32.BF16 R112, R84.reuse, R108, RZ ;  /* 0x0000006c5470723c */ /* 0x042fe600000418ff */
        /* <DEDUP_REMOVED lines=27> */
[C---:B-----5:R-:W-:Y:S08]  /*da60*/  HMMA.16816.F32.BF16 R104, R68.reuse, R48, R104 ;  /* 0x000000304468723c */ /* 0x060ff00000041868 */
[C---:B------:R-:W-:Y:S01]  /*da70*/  HMMA.16816.F32.BF16 R100, R68.reuse, R50, R100 ;  /* 0x000000324464723c */ /* 0x040fe20000041864 */
[----:B------:R-:W5:Y:S07]  /*da80*/  LDSM.16.M88.4 R48, [R148+0x6400] ;  /* 0x006400009430783b */ /* 0x000f6e0000000200 */
[C---:B------:R-:W-:Y:S08]  /*da90*/  HMMA.16816.F32.BF16 R96, R68.reuse, R44, R96 ;  /* 0x0000002c4460723c */ /* 0x040ff00000041860 */
[----:B------:R-:W-:Y:S01]  /*daa0*/  HMMA.16816.F32.BF16 R92, R68, R46, R92 ;  /* 0x0000002e445c723c */ /* 0x000fe2000004185c */
[----:B------:R-:W5:Y:S07]  /*dab0*/  LDSM.16.M88.4 R44, [R148+0x6800] ;  /* 0x00680000942c783b */ /* 0x000f6e0000000200 */
[C---:B----4-:R-:W-:Y:S08]  /*dac0*/  HMMA.16816.F32.BF16 R24, R132.reuse, R52, R24 ;  /* 0x000000348418723c */ /* 0x050ff00000041818 */
        /* <DEDUP_REMOVED lines=18> */
[C---:B---3--:R-:W-:Y:S08]  /*dbf0*/  HMMA.16816.F32.BF16 R112, R132.reuse, R56, R112 ;  /* 0x000000388470723c */ /* 0x048ff00000041870 */
        /* <DEDUP_REMOVED lines=8> */
[C---:B--2---:R-:W-:Y:S08]  /*dc80*/  HMMA.16816.F32.BF16 R24, R52.reuse, R40, R24 ;  /* 0x000000283418723c */ /* 0x044ff00000041818 */
[C---:B------:R-:W-:Y:S01]  /*dc90*/  HMMA.16816.F32.BF16 R20, R52.reuse, R42, R20 ;  /* 0x0000002a3414723c */ /* 0x040fe20000041814 */
[----:B------:R-:W2:Y:S07]  /*dca0*/  LDSM.16.M88.4 R40, [R148+0x7800] ;  /* 0x007800009428783b */ /* 0x000eae0000000200 */
[C---:B-1----:R-:W-:Y:S08]  /*dcb0*/  HMMA.16816.F32.BF16 R16, R52.reuse, R36, R16 ;  /* 0x000000243410723c */ /* 0x042ff00000041810 */
[----:B------:R-:W-:Y:S01]  /*dcc0*/  HMMA.16816.F32.BF16 R12, R52, R38, R12 ;  /* 0x00000026340c723c */ /* 0x000fe2000004180c */
[----:B------:R-:W1:Y:S07]  /*dcd0*/  LDSM.16.M88.4 R36, [R148+0x7c00] ;  /* 0x007c00009424783b */ /* 0x000e6e0000000200 */
[C---:B------:R-:W-:Y:S08]  /*dce0*/  HMMA.16816.F32.BF16 R88, R132.reuse, R136, R88 ;  /* 0x000000888458723c */ /* 0x040ff00000041858 */
[----:B------:R-:W-:Y:S01]  /*dcf0*/  HMMA.16816.F32.BF16 R84, R132, R138, R84 ;  /* 0x0000008a8454723c */ /* 0x000fe20000041854 */
[----:B------:R-:W1:Y:S04]  /*dd00*/  LDSM.16.M88.4 R136, [R148+0x8000] ;  /* 0x008000009488783b */ /* 0x000e680000000200 */
[----:B------:R-:W1:Y:S03]  /*dd10*/  LDSM.16.M88.4 R132, [R148+0x8400] ;  /* 0x008400009484783b */ /* 0x000e660000000200 */
[C---:B------:R-:W-:Y:S08]  /*dd20*/  HMMA.16816.F32.BF16 R32, R52.reuse, R128, R32 ;  /* 0x000000803420723c */ /* 0x040ff00000041820 */
[C---:B------:R-:W-:Y:S01]  /*dd30*/  HMMA.16816.F32.BF16 R28, R52.reuse, R130, R28 ;  /* 0x00000082341c723c */ /* 0x040fe2000004181c */
[----:B------:R-:W1:Y:S07]  /*dd40*/  LDSM.16.M88.4 R128, [R148+0x8800] ;  /* 0x008800009480783b */ /* 0x000e6e0000000200 */
[C---:B----4-:R-:W-:Y:S08]  /*dd50*/  HMMA.16816.F32.BF16 R8, R52.reuse, R120, R8 ;  /* 0x000000783408723c */ /* 0x050ff00000041808 */
[C---:B------:R-:W-:Y:S01]  /*dd60*/  HMMA.16816.F32.BF16 R4, R52.reuse, R122, R4 ;  /* 0x0000007a3404723c */ /* 0x040fe20000041804 */
[----:B------:R-:W4:Y:S07]  /*dd70*/  LDSM.16.M88.4 R120, [R148+0x8c00] ;  /* 0x008c00009478783b */ /* 0x000f2e0000000200 */
[C---:B------:R-:W-:Y:S08]  /*dd80*/  HMMA.16816.F32.BF16 R112, R52.reuse, R72, R112 ;  /* 0x000000483470723c */ /* 0x040ff00000041870 */
[C---:B------:R-:W-:Y:S01]  /*dd90*/  HMMA.16816.F32.BF16 R108, R52.reuse, R74, R108 ;  /* 0x0000004a346c723c */ /* 0x040fe2000004186c */
[----:B------:R-:W-:Y:S07]  /*dda0*/  LDSM.16.M88.4 R72, [R147+0x2000] ;  /* 0x002000009348783b */ /* 0x000fee0000000200 */
[C---:B------:R-:W-:Y:S08]  /*ddb0*/  HMMA.16816.F32.BF16 R104, R52.reuse, R68, R104 ;  /* 0x000000443468723c */ /* 0x040ff00000041868 */
[C---:B------:R-:W-:Y:S01]  /*ddc0*/  HMMA.16816.F32.BF16 R100, R52.reuse, R70, R100 ;  /* 0x000000463464723c */ /* 0x040fe20000041864 */
[----:B------:R-:W4:Y:S07]  /*ddd0*/  LDSM.16.M88.4 R68, [R145+0x7000] ;  /* 0x007000009144783b */ /* 0x000f2e0000000200 */
[C---:B------:R-:W-:Y:S08]  /*dde0*/  HMMA.16816.F32.BF16 R96, R52.reuse, R60, R96 ;  /* 0x0000003c3460723c */ /* 0x040ff00000041860 */
[C---:B------:R-:W-:Y:S01]  /*ddf0*/  HMMA.16816.F32.BF16 R92, R52.reuse, R62, R92 ;  /* 0x0000003e345c723c */ /* 0x040fe2000004185c */
[----:B------:R-:W4:Y:S07]  /*de00*/  LDSM.16.M88.4 R60, [R145+0x7400] ;  /* 0x00740000913c783b */ /* 0x000f2e0000000200 */
[C---:B---3--:R-:W-:Y:S08]  /*de10*/  HMMA.16816.F32.BF16 R88, R52.reuse, R56, R88 ;  /* 0x000000383458723c */ /* 0x048ff00000041858 */
[----:B------:R-:W-:Y:S01]  /*de20*/  HMMA.16816.F32.BF16 R84, R52, R58, R84 ;  /* 0x0000003a3454723c */ /* 0x000fe20000041854 */
[----:B------:R-:W3:Y:S04]  /*de30*/  LDSM.16.M88.4 R56, [R145+0x7800] ;  /* 0x007800009138783b */ /* 0x000ee80000000200 */
[----:B------:R-:W3:Y:S03]  /*de40*/  LDSM.16.M88.4 R52, [R145+0x7c00] ;  /* 0x007c00009134783b */ /* 0x000ee60000000200 */
[C---:B-----5:R-:W-:Y:S08]  /*de50*/  HMMA.16816.F32.BF16 R32, R140.reuse, R48, R32 ;  /* 0x000000308c20723c */ /* 0x060ff00000041820 */
[C---:B------:R-:W-:Y:S01]  /*de60*/  HMMA.16816.F32.BF16 R28, R140.reuse, R50, R28 ;  /* 0x000000328c1c723c */ /* 0x040fe2000004181c */
[----:B------:R-:W5:Y:S07]  /*de70*/  LDSM.16.M88.4 R48, [R145+0x8000] ;  /* 0x008000009130783b */ /* 0x000f6e0000000200 */
[C---:B------:R-:W-:Y:S08]  /*de80*/  HMMA.16816.F32.BF16 R24, R140.reuse, R44, R24 ;  /* 0x0000002c8c18723c */ /* 0x040ff00000041818 */
[C---:B------:R-:W-:Y:S01]  /*de90*/  HMMA.16816.F32.BF16 R20, R140.reuse, R46, R20 ;  /* 0x0000002e8c14723c */ /* 0x040fe20000041814 */
[----:B------:R-:W5:Y:S07]  /*dea0*/  LDSM.16.M88.4 R44, [R145+0x8400] ;  /* 0x00840000912c783b */ /* 0x000f6e0000000200 */
[C---:B--2---:R-:W-:Y:S08]  /*deb0*/  HMMA.16816.F32.BF16 R16, R140.reuse, R40, R16 ;  /* 0x000000288c10723c */ /* 0x044ff00000041810 */
[C---:B------:R-:W-:Y:S01]  /*dec0*/  HMMA.16816.F32.BF16 R12, R140.reuse, R42, R12 ;  /* 0x0000002a8c0c723c */ /* 0x040fe2000004180c */
[----:B------:R-:W2:Y:S07]  /*ded0*/  LDSM.16.M88.4 R40, [R145+0x8800] ;  /* 0x008800009128783b */ /* 0x000eae0000000200 */
[C---:B-1----:R-:W-:Y:S08]  /*dee0*/  HMMA.16816.F32.BF16 R8, R140.reuse, R36, R8 ;  /* 0x000000248c08723c */ /* 0x042ff00000041808 */
[----:B------:R-:W-:Y:S01]  /*def0*/  HMMA.16816.F32.BF16 R4, R140, R38, R4 ;  /* 0x000000268c04723c */ /* 0x000fe20000041804 */
[----:B------:R-:W1:Y:S01]  /*df00*/  LDSM.16.M88.4 R36, [R145+0x8c00] ;  /* 0x008c00009124783b */ /* 0x000e620000000200 */
[----:B------:R-:W-:-:S06]  /*df10*/  DEPBAR.LE SB0, 0x0 ;  /* 0x000080000000791a */ /* 0x000fcc0000000000 */
[C---:B------:R-:W-:Y:S08]  /*df20*/  HMMA.16816.F32.BF16 R112, R140.reuse, R136, R112 ;  /* 0x000000888c70723c */ /* 0x040ff00000041870 */
[C---:B------:R-:W-:Y:S08]  /*df30*/  HMMA.16816.F32.BF16 R108, R140.reuse, R138, R108 ;  /* 0x0000008a8c6c723c */ /* 0x040ff0000004186c */
[C---:B------:R-:W-:Y:S08]  /*df40*/  HMMA.16816.F32.BF16 R104, R140.reuse, R132, R104 ;  /* 0x000000848c68723c */ /* 0x040ff00000041868 */
[C---:B------:R-:W-:Y:S08]  /*df50*/  HMMA.16816.F32.BF16 R100, R140.reuse, R134, R100 ;  /* 0x000000868c64723c */ /* 0x040ff00000041864 */
[C---:B------:R-:W-:Y:S08]  /*df60*/  HMMA.16816.F32.BF16 R96, R140.reuse, R128, R96 ;  /* 0x000000808c60723c */ /* 0x040ff00000041860 */
[C---:B------:R-:W-:Y:S08]  /*df70*/  HMMA.16816.F32.BF16 R92, R140.reuse, R130, R92 ;  /* 0x000000828c5c723c */ /* 0x040ff0000004185c */
[C---:B----4-:R-:W-:Y:S08]  /*df80*/  HMMA.16816.F32.BF16 R88, R140.reuse, R120, R88 ;  /* 0x000000788c58723c */ /* 0x050ff00000041858 */
        /* <DEDUP_REMOVED lines=9> */
[C---:B-----5:R-:W-:Y:S08]  /*e020*/  HMMA.16816.F32.BF16 R112, R72.reuse, R48, R112 ;  /* 0x000000304870723c */ /* 0x060ff00000041870 */
[C---:B------:R-:W-:Y:S08]  /*e030*/  HMMA.16816.F32.BF16 R108, R72.reuse, R50, R108 ;  /* 0x00000032486c723c */ /* 0x040ff0000004186c */
[C---:B------:R-:W-:Y:S08]  /*e040*/  HMMA.16816.F32.BF16 R104, R72.reuse, R44, R104 ;  /* 0x0000002c4868723c */ /* 0x040ff00000041868 */
[C---:B------:R-:W-:Y:S08]  /*e050*/  HMMA.16816.F32.BF16 R100, R72.reuse, R46, R100 ;  /* 0x0000002e4864723c */ /* 0x040ff00000041864 */
[C---:B--2---:R-:W-:Y:S08]  /*e060*/  HMMA.16816.F32.BF16 R96, R72.reuse, R40, R96 ;  /* 0x000000284860723c */ /* 0x044ff00000041860 */
[C---:B------:R-:W-:Y:S08]  /*e070*/  HMMA.16816.F32.BF16 R92, R72.reuse, R42, R92 ;  /* 0x0000002a485c723c */ /* 0x040ff0000004185c */
[C---:B-1----:R-:W-:Y:S08]  /*e080*/  HMMA.16816.F32.BF16 R88, R72.reuse, R36, R88 ;  /* 0x000000244858723c */ /* 0x042ff00000041858 */
        /* <DEDUP_REMOVED lines=15> */
.L_x_2504:
        /* <DEDUP_REMOVED lines=60> */
.L_x_2505:
[----:B------:R-:W1:Y:S01]  /*e540*/  LDCU UR4, c[0x0][0x3bc] ;  /* 0x00007780ff0477ac */ /* 0x000e620008000800 */
        /* <DEDUP_REMOVED lines=11> */
[----:B-1----:R-:W-:-:S03]  /*e600*/  USHF.L.U64.HI UR4, UR10, 0x6, UR4 ;  /* 0x000000060a047899 */ /* 0x002fc60008010204 */
        /* <DEDUP_REMOVED lines=14> */
.L_x_2503:
[----:B------:R-:W-:Y:S01]  /*e6f0*/  IMAD.SHL.U32 R0, R156, 0x2, RZ ;  /* 0x000000029c007824 */ /* 0x000fe200078e00ff */
[----:B------:R-:W1:Y:S04]  /*e700*/  LDCU UR4, c[0x0][0x45c] ;  /* 0x00008b80ff0477ac */ /* 0x000e680008000800 */
[----:B------:R-:W-:-:S05]  /*e710*/  LOP3.LUT R0, R0, 0x6, RZ, 0xc0, !PT ;  /* 0x0000000600007812 */ /* 0x000fca00078ec0ff */
[----:B------:R-:W-:-:S04]  /*e720*/  IMAD R0, R117, 0x80, R0 ;  /* 0x0000008075007824 */ /* 0x000fc800078e0200 */
[C---:B------:R-:W-:Y:S02]  /*e730*/  VIADD R2, R0.reuse, 0x8 ;  /* 0x0000000800027836 */ /* 0x040fe40000000000 */
[----:B--2---:R-:W-:-:S03]  /*e740*/  VIADD R36, R0, 0x1 ;  /* 0x0000000100247836 */ /* 0x004fc60000000000 */
        /* <DEDUP_REMOVED lines=14> */
[----:B------:R-:W-:Y:S01]  /*e830*/  FSEL R38, R24, -INF , !P1 ;  /* 0xff80000018267808 */ /* 0x000fe20004800000 */
[----:B------:R-:W-:Y:S01]  /*e840*/  VIADD R24, R0, 0x21 ;  /* 0x0000002100187836 */ /* 0x000fe20000000000 */
[----:B------:R-:W-:Y:S02]  /*e850*/  FSEL R40, R31, -INF , !P5 ;  /* 0xff8000001f287808 */ /* 0x000fe40006800000 */
[----:B------:R-:W-:-:S02]  /*e860*/  FSEL R56, R29, -INF , !P2 ;  /* 0xff8000001d387808 */ /* 0x000fc40005000000 */
[C---:B------:R-:W-:Y:S02]  /*e870*/  ISETP.GE.AND P5, PT, R2.reuse, R65, PT ;  /* 0x000000410200720c */ /* 0x040fe40003fa6270 */
[-C--:B------:R-:W-:Y:S01]  /*e880*/  ISETP.GE.AND P1, PT, R2, R153.reuse, PT ;  /* 0x000000990200720c */ /* 0x080fe20003f26270 */
[----:B------:R-:W-:Y:S01]  /*e890*/  VIADD R2, R0, 0x20 ;  /* 0x0000002000027836 */ /* 0x000fe20000000000 */
[----:B------:R-:W-:Y:S02]  /*e8a0*/  FSEL R74, R30, -INF , !P0 ;  /* 0xff8000001e4a7808 */ /* 0x000fe40004000000 */
[C---:B------:R-:W-:Y:S02]  /*e8b0*/  ISETP.GE.AND P2, PT, R36.reuse, R153, PT ;  /* 0x000000992400720c */ /* 0x040fe40003f46270 */
[----:B------:R-:W-:Y:S02]  /*e8c0*/  ISETP.GE.AND P0, PT, R36, R65, PT ;  /* 0x000000412400720c */ /* 0x000fe40003f06270 */
[----:B------:R-:W-:-:S02]  /*e8d0*/  FSEL R204, R27, -INF , !P2 ;  /* 0xff8000001bcc7808 */ /* 0x000fc40005000000 */
[----:B------:R-:W-:Y:S01]  /*e8e0*/  FSEL R82, R20, -INF , !P5 ;  /* 0xff80000014527808 */ /* 0x000fe20006800000 */
[----:B------:R-:W-:Y:S01]  /*e8f0*/  VIADD R20, R0, 0x29 ;  /* 0x0000002900147836 */ /* 0x000fe20000000000 */
[----:B------:R-:W-:Y:S02]  /*e900*/  FSEL R72, R25, -INF , !P0 ;  /* 0xff80000019487808 */ /* 0x000fe40004000000 */
[C---:B------:R-:W-:Y:S02]  /*e910*/  ISETP.GE.AND P2, PT, R2.reuse, R65, PT ;  /* 0x000000410200720c */ /* 0x040fe40003f46270 */
[-C--:B------:R-:W-:Y:S01]  /*e920*/  ISETP.GE.AND P5, PT, R2, R153.reuse, PT ;  /* 0x000000990200720c */ /* 0x080fe20003fa6270 */
[----:B------:R-:W-:Y:S01]  /*e930*/  VIADD R2, R0, 0x28 ;  /* 0x0000002800027836 */ /* 0x000fe20000000000 */
[----:B------:R-:W-:Y:S02]  /*e940*/  FSEL R36, R26, -INF , !P4 ;  /* 0xff8000001a247808 */ /* 0x000fe40006000000 */
[----:B------:R-:W-:-:S02]  /*e950*/  ISETP.GE.AND P0, PT, R28, R153, PT ;  /* 0x000000991c00720c */ /* 0x000fc40003f06270 */
[-C--:B------:R-:W-:Y:S02]  /*e960*/  ISETP.GE.AND P4, PT, R28, R65.reuse, PT ;  /* 0x000000411c00720c */ /* 0x080fe40003f86270 */
[----:B------:R-:W-:Y:S02]  /*e970*/  FSEL R30, R23, -INF , !P0 ;  /* 0xff800000171e7808 */ /* 0x000fe40004000000 */
[----:B------:R-:W-:Y:S01]  /*e980*/  FSEL R26, R16, -INF , !P2 ;  /* 0xff800000101a7808 */ /* 0x000fe20005000000 */
[----:B------:R-:W-:Y:S01]  /*e990*/  VIADD R16, R0, 0x31 ;  /* 0x0000003100107836 */ /* 0x000fe20000000000 */
[----:B------:R-:W-:Y:S02]  /*e9a0*/  FSEL R80, R21, -INF , !P4 ;  /* 0xff80000015507808 */ /* 0x000fe40006000000 */
[C---:B------:R-:W-:Y:S02]  /*e9b0*/  ISETP.GE.AND P0, PT, R2.reuse, R65, PT ;  /* 0x000000410200720c */ /* 0x040fe40003f06270 */
[-C--:B------:R-:W-:Y:S01]  /*e9c0*/  ISETP.GE.AND P2, PT, R2, R153.reuse, PT ;  /* 0x000000990200720c */ /* 0x080fe20003f46270 */
[----:B------:R-:W-:Y:S01]  /*e9d0*/  VIADD R2, R0, 0x30 ;  /* 0x0000003000027836 */ /* 0x000fe20000000000 */
[----:B------:R-:W-:-:S02]  /*e9e0*/  ISETP.GE.AND P4, PT, R24, R153, PT ;  /* 0x000000991800720c */ /* 0x000fc40003f86270 */
[----:B------:R-:W-:Y:S01]  /*e9f0*/  FSEL R200, R12, -INF , !P0 ;  /* 0xff8000000cc87808 */ /* 0x000fe20004000000 */
[----:B------:R-:W-:Y:S01]  /*ea00*/  VIADD R12, R0, 0x39 ;  /* 0x00000039000c7836 */ /* 0x000fe20000000000 */
[----:B------:R-:W-:Y:S02]  /*ea10*/  FSEL R196, R19, -INF , !P4 ;  /* 0xff80000013c47808 */ /* 0x000fe40006000000 */
[C---:B------:R-:W-:Y:S02]  /*ea20*/  ISETP.GE.AND P4, PT, R2.reuse, R65, PT ;  /* 0x000000410200720c */ /* 0x040fe40003f86270 */
[----:B------:R-:W-:Y:S01]  /*ea30*/  ISETP.GE.AND P0, PT, R2, R153, PT ;  /* 0x000000990200720c */ /* 0x000fe20003f06270 */
[----:B------:R-:W-:Y:S01]  /*ea40*/  VIADD R2, R0, 0x38 ;  /* 0x0000003800027836 */ /* 0x000fe20000000000 */
[----:B------:R-:W-:Y:S02]  /*ea50*/  FSEL R202, R22, -INF , !P1 ;  /* 0xff80000016ca7808 */ /* 0x000fe40004800000 */
[----:B------:R-:W-:-:S02]  /*ea60*/  ISETP.GE.AND P1, PT, R24, R65, PT ;  /* 0x000000411800720c */ /* 0x000fc40003f26270 */
[----:B------:R-:W-:Y:S01]  /*ea70*/  FSEL R130, R8, -INF , !P4 ;  /* 0xff80000008827808 */ /* 0x000fe20006000000 */
[----:B------:R-:W-:Y:S01]  /*ea80*/  VIADD R8, R0, 0x41 ;  /* 0x0000004100087836 */ /* 0x000fe20000000000 */
[-C--:B------:R-:W-:Y:S02]  /*ea90*/  ISETP.GE.AND P4, PT, R2, R153.reuse, PT ;  /* 0x000000990200720c */ /* 0x080fe40003f86270 */
[----:B------:R-:W-:Y:S02]  /*eaa0*/  FSEL R198, R17, -INF , !P1 ;  /* 0xff80000011c67808 */ /* 0x000fe40004800000 */
[----:B------:R-:W-:Y:S02]  /*eab0*/  ISETP.GE.AND P1, PT, R20, R153, PT ;  /* 0x000000991400720c */ /* 0x000fe40003f26270 */
[----:B------:R-:W-:Y:S02]  /*eac0*/  FSEL R24, R18, -INF , !P5 ;  /* 0xff80000012187808 */ /* 0x000fe40006800000 */
[----:B------:R-:W-:-:S02]  /*ead0*/  FSEL R186, R6, -INF , !P4 ;  /* 0xff80000006ba7808 */ /* 0x000fc40006000000 */
[-C--:B------:R-:W-:Y:S02]  /*eae0*/  ISETP.GE.AND P5, PT, R20, R65.reuse, PT ;  /* 0x000000411400720c */ /* 0x080fe40003fa6270 */
[----:B------:R-:W-:Y:S02]  /*eaf0*/  FSEL R6, R33, -INF , !P6 ;  /* 0xff80000021067808 */ /* 0x000fe40007000000 */
[----:B------:R-:W-:Y:S02]  /*eb00*/  FSEL R22, R15, -INF , !P1 ;  /* 0xff8000000f167808 */ /* 0x000fe40004800000 */
[-C--:B------:R-:W-:Y:S02]  /*eb10*/  ISETP.GE.AND P6, PT, R0, R65.reuse, PT ;  /* 0x000000410000720c */ /* 0x080fe40003fc6270 */
[----:B------:R-:W-:Y:S01]  /*eb20*/  ISETP.GE.AND P1, PT, R2, R65, PT ;  /* 0x000000410200720c */ /* 0x000fe20003f26270 */
[----:B------:R-:W-:Y:S01]  /*eb30*/  VIADD R2, R0, 0x40 ;  /* 0x0000004000027836 */ /* 0x000fe20000000000 */
[----:B------:R-:W-:Y:S01]  /*eb40*/  FSEL R134, R10, -INF , !P0 ;  /* 0xff8000000a867808 */ /* 0x000fe20004000000 */
[----:B------:R-:W-:Y:S01]  /*eb50*/  VIADD R10, R0, 0x70 ;  /* 0x00000070000a7836 */ /* 0x000fe20000000000 */
[----:B------:R-:W-:-:S02]  /*eb60*/  FSEL R28, R13, -INF , !P5 ;  /* 0xff8000000d1c7808 */ /* 0x000fc40006800000 */
[----:B------:R-:W-:Y:S02]  /*eb70*/  ISETP.GE.AND P0, PT, R12, R65, PT ;  /* 0x000000410c00720c */ /* 0x000fe40003f06270 */
[----:B------:R-:W-:Y:S01]  /*eb80*/  FSEL R20, R14, -INF , !P2 ;  /* 0xff8000000e147808 */ /* 0x000fe20005000000 */
[----:B------:R-:W-:Y:S01]  /*eb90*/  VIADD R14, R0, 0x68 ;  /* 0x00000068000e7836 */ /* 0x000fe20000000000 */
[----:B------:R-:W-:Y:S02]  /*eba0*/  ISETP.GE.AND P5, PT, R16, R153, PT ;  /* 0x000000991000720c */ /* 0x000fe40003fa6270 */
[----:B------:R-:W-:Y:S02]  /*ebb0*/  FSEL R32, R32, -INF , !P6 ;  /* 0xff80000020207808 */ /* 0x000fe40007000000 */
[----:B------:R-:W-:Y:S02]  /*ebc0*/  ISETP.GE.AND P2, PT, R16, R65, PT ;  /* 0x000000411000720c */ /* 0x000fe40003f46270 */
[----:B------:R-:W-:Y:S01]  /*ebd0*/  FSEL R192, R4, -INF , !P1 ;  /* 0xff80000004c07808 */ /* 0x000fe20004800000 */
[----:B------:R-:W-:Y:S01]  /*ebe0*/  VIADD R4, R0, 0x49 ;  /* 0x0000004900047836 */ /* 0x000fe20000000000 */
[----:B------:R-:W-:-:S02]  /*ebf0*/  ISETP.GE.AND P1, PT, R2, R153, PT ;  /* 0x000000990200720c */ /* 0x000fc40003f26270 */
[-C--:B------:R-:W-:Y:S02]  /*ec00*/  ISETP.GE.AND P4, PT, R8, R65.reuse, PT ;  /* 0x000000410800720c */ /* 0x080fe40003f86270 */
[----:B------:R-:W-:Y:S02]  /*ec10*/  FSEL R194, R5, -INF , !P0 ;  /* 0xff80000005c27808 */ /* 0x000fe40004000000 */
[----:B------:R-:W-:Y:S02]  /*ec20*/  FSEL R132, R11, -INF , !P5 ;  /* 0xff8000000b847808 */ /* 0x000fe40006800000 */
[----:B------:R-:W-:Y:S02]  /*ec30*/  FMNMX3.FTZ R5, R32, R6, R42, !PT ;  /* 0x0000000620057276 */ /* 0x000fe4000781002a */
[----:B------:R-:W-:Y:S02]  /*ec40*/  FSEL R190, R9, -INF , !P2 ;  /* 0xff80000009be7808 */ /* 0x000fe40005000000 */
[----:B------:R-:W-:Y:S01]  /*ec50*/  ISETP.GE.AND P5, PT, R2, R65, PT ;  /* 0x000000410200720c */ /* 0x000fe20003fa6270 */
[----:B------:R-:W-:Y:S01]  /*ec60*/  VIADD R2, R0, 0x48 ;  /* 0x0000004800027836 */ /* 0x000fe20000000000 */
        /* <DEDUP_REMOVED lines=10> */
[C---:B------:R-:W-:Y:S02]  /*ed10*/  ISETP.GE.AND P2, PT, R2.reuse, R65, PT ;  /* 0x000000410200720c */ /* 0x040fe40003f46270 */
[-C--:B------:R-:W-:Y:S01]  /*ed20*/  ISETP.GE.AND P5, PT, R2, R153.reuse, PT ;  /* 0x000000990200720c */ /* 0x080fe20003fa6270 */
[----:B------:R-:W-:Y:S01]  /*ed30*/  VIADD R2, R0, 0x50 ;  /* 0x0000005000027836 */ /* 0x000fe20000000000 */
[-C--:B------:R-:W-:Y:S01]  /*ed40*/  ISETP.GE.AND P0, PT, R8, R153.reuse, PT ;  /* 0x000000990800720c */ /* 0x080fe20003f06270 */
[----:B------:R-:W-:Y:S01]  /*ed50*/  VIADD R8, R0, 0x71 ;  /* 0x0000007100087836 */ /* 0x000fe20000000000 */
[----:B------:R-:W-:Y:S02]  /*ed60*/  FMNMX3.FTZ R5, R5, R72, R82, !PT ;  /* 0x0000004805057276 */ /* 0x000fe40007810052 */
[----:B------:R-:W-:Y:S02]  /*ed70*/  FSEL R182, R109, -INF , !P1 ;  /* 0xff8000006db67808 */ /* 0x000fe40004800000 */
[----:B------:R-:W-:-:S02]  /*ed80*/  ISETP.GE.AND P1, PT, R4, R153, PT ;  /* 0x000000990400720c */ /* 0x000fc40003f26270 */
[----:B------:R-:W-:Y:S02]  /*ed90*/  FSEL R174, R110, -INF , !P5 ;  /* 0xff8000006eae7808 */ /* 0x000fe40006800000 */
[----:B------:R-:W-:Y:S02]  /*eda0*/  FSEL R180, R115, -INF , !P0 ;  /* 0xff80000073b47808 */ /* 0x000fe40004000000 */
[-C--:B------:R-:W-:Y:S01]  /*edb0*/  ISETP.GE.AND P5, PT, R4, R65.reuse, PT ;  /* 0x000000410400720c */ /* 0x080fe20003fa6270 */
[----:B------:R-:W-:Y:S01]  /*edc0*/  VIADD R4, R0, 0x58 ;  /* 0x0000005800047836 */ /* 0x000fe20000000000 */
[----:B------:R-:W-:Y:S02]  /*edd0*/  FMNMX3.FTZ R5, R5, R80, R26, !PT ;  /* 0x0000005005057276 */ /* 0x000fe4000781001a */
[----:B------:R-:W-:Y:S02]  /*ede0*/  ISETP.GE.AND P0, PT, R2, R65, PT ;  /* 0x000000410200720c */ /* 0x000fe40003f06270 */
[----:B------:R-:W-:-:S02]  /*edf0*/  FSEL R136, R107, -INF , !P1 ;  /* 0xff8000006b887808 */ /* 0x000fc40004800000 */
[----:B------:R-:W-:Y:S02]  /*ee00*/  ISETP.GE.AND P1, PT, R0, R153, PT ;  /* 0x000000990000720c */ /* 0x000fe40003f26270 */
[----:B------:R-:W-:Y:S02]  /*ee10*/  FMNMX3.FTZ R7, R5, R198, R200, !PT ;  /* 0x000000c605077276 */ /* 0x000fe400078100c8 */
[----:B------:R-:W-:Y:S02]  /*ee20*/  FSEL R178, R111, -INF , !P4 ;  /* 0xff8000006fb27808 */ /* 0x000fe40006000000 */
[----:B------:R-:W-:Y:S02]  /*ee30*/  FSEL R140, R104, -INF , !P0 ;  /* 0xff800000688c7808 */ /* 0x000fe40004000000 */
[C---:B------:R-:W-:Y:S02]  /*ee40*/  ISETP.GE.AND P4, PT, R4.reuse, R65, PT ;  /* 0x000000410400720c */ /* 0x040fe40003f86270 */
[----:B------:R-:W-:-:S02]  /*ee50*/  ISETP.GE.AND P0, PT, R4, R153, PT ;  /* 0x000000990400720c */ /* 0x000fc40003f06270 */
[----:B------:R-:W-:Y:S02]  /*ee60*/  FSEL R4, R35, -INF , !P3 ;  /* 0xff80000023047808 */ /* 0x000fe40005800000 */
[----:B------:R-:W-:Y:S02]  /*ee70*/  FSEL R34, R34, -INF , !P1 ;  /* 0xff80000022227808 */ /* 0x000fe40004800000 */
[----:B------:R-:W-:Y:S02]  /*ee80*/  FSEL R184, R108, -INF , !P2 ;  /* 0xff8000006cb87808 */ /* 0x000fe40005000000 */
[----:B------:R-:W-:Y:S02]  /*ee90*/  FMNMX3.FTZ R7, R7, R28, R130, !PT ;  /* 0x0000001c07077276 */ /* 0x000fe40007810082 */
[----:B------:R-:W-:Y:S01]  /*eea0*/  ISETP.GE.AND P2, PT, R2, R153, PT ;  /* 0x000000990200720c */ /* 0x000fe20003f46270 */
[----:B------:R-:W-:Y:S01]  /*eeb0*/  VIADD R2, R0, 0x59 ;  /* 0x0000005900027836 */ /* 0x000fe20000000000 */
[----:B------:R-:W-:-:S02]  /*eec0*/  FMNMX3.FTZ R5, R34, R4, R74, !PT ;  /* 0x0000000422057276 */ /* 0x000fc4000781004a */
[----:B------:R-:W-:Y:S02]  /*eed0*/  FMNMX3.FTZ R7, R7, R190, R192, !PT ;  /* 0x000000be07077276 */ /* 0x000fe400078100c0 */
[----:B------:R-:W-:Y:S02]  /*eee0*/  FSEL R138, R106, -INF , !P2 ;  /* 0xff8000006a8a7808 */ /* 0x000fe40005000000 */
[----:B------:R-:W-:Y:S02]  /*eef0*/  FSEL R160, R105, -INF , !P5 ;  /* 0xff80000069a07808 */ /* 0x000fe40006800000 */
[C---:B------:R-:W-:Y:S02]  /*ef00*/  ISETP.GE.AND P2, PT, R2.reuse, R65, PT ;  /* 0x000000410200720c */ /* 0x040fe40003f46270 */
[----:B------:R-:W-:Y:S01]  /*ef10*/  ISETP.GE.AND P5, PT, R2, R153, PT ;  /* 0x000000990200720c */ /* 0x000fe20003fa6270 */
[----:B------:R-:W-:Y:S01]  /*ef20*/  VIADD R2, R0, 0x60 ;  /* 0x0000006000027836 */ /* 0x000fe20000000000 */
[----:B------:R-:W-:-:S02]  /*ef30*/  FMNMX3.FTZ R5, R5, R40, R36, !PT ;  /* 0x0000002805057276 */ /* 0x000fc40007810024 */
[----:B------:R-:W-:Y:S02]  /*ef40*/  FMNMX3.FTZ R7, R7, R194, R170, !PT ;  /* 0x000000c207077276 */ /* 0x000fe400078100aa */
[----:B------:R-:W-:Y:S02]  /*ef50*/  FMNMX3.FTZ R5, R5, R204, R202, !PT ;  /* 0x000000cc05057276 */ /* 0x000fe400078100ca */
[----:B------:R-:W-:Y:S02]  /*ef60*/  FMNMX3.FTZ R7, R7, R172, R184, !PT ;  /* 0x000000ac07077276 */ /* 0x000fe400078100b8 */
[C---:B------:R-:W-:Y:S02]  /*ef70*/  ISETP.GE.AND P6, PT, R2.reuse, R65, PT ;  /* 0x000000410200720c */ /* 0x040fe40003fc6270 */
[----:B------:R-:W-:Y:S01]  /*ef80*/  ISETP.GE.AND P3, PT, R2, R153, PT ;  /* 0x000000990200720c */ /* 0x000fe20003f66270 */
[----:B------:R-:W-:Y:S01]  /*ef90*/  VIADD R2, R0, 0x61 ;  /* 0x0000006100027836 */ /* 0x000fe20000000000 */
[----:B------:R-:W-:-:S02]  /*efa0*/  FMNMX3.FTZ R5, R5, R30, R24, !PT ;  /* 0x0000001e05057276 */ /* 0x000fc40007810018 */
[----:B------:R-:W-:Y:S02]  /*efb0*/  FSEL R166, R100, -INF , !P4 ;  /* 0xff80000064a67808 */ /* 0x000fe40006000000 */
[----:B------:R-:W-:Y:S02]  /*efc0*/  FMNMX3.FTZ R7, R7, R182, R140, !PT ;  /* 0x000000b607077276 */ /* 0x000fe4000781008c */
[-C--:B------:R-:W-:Y:S02]  /*efd0*/  ISETP.GE.AND P4, PT, R2, R65.reuse, PT ;  /* 0x000000410200720c */ /* 0x080fe40003f86270 */
[----:B------:R-:W-:Y:S02]  /*efe0*/  FSEL R168, R101, -INF , !P2 ;  /* 0xff80000065a87808 */ /* 0x000fe40005000000 */
[----:B------:R-:W-:Y:S02]  /*eff0*/  FMNMX3.FTZ R5, R5, R196, R20, !PT ;  /* 0x000000c405057276 */ /* 0x000fe40007810014 */
[----:B------:R-:W-:-:S02]  /*f000*/  ISETP.GE.AND P2, PT, R14, R65, PT ;  /* 0x000000410e00720c */ /* 0x000fc40003f46270 */
[----:B------:R-:W-:Y:S02]  /*f010*/  FSEL R128, R96, -INF , !P6 ;  /* 0xff80000060807808 */ /* 0x000fe40007000000 */
[----:B------:R-:W-:Y:S02]  /*f020*/  FMNMX3.FTZ R7, R7, R160, R166, !PT ;  /* 0x000000a007077276 */ /* 0x000fe400078100a6 */
[----:B------:R-:W-:Y:S01]  /*f030*/  ISETP.GE.AND P1, PT, R2, R153, PT ;  /* 0x000000990200720c */ /* 0x000fe20003f26270 */
[----:B------:R-:W-:Y:S01]  /*f040*/  VIADD R2, R0, 0x78 ;  /* 0x0000007800027836 */ /* 0x000fe20000000000 */
[----:B------:R-:W-:Y:S01]  /*f050*/  ISETP.GE.AND P6, PT, R12, R65, PT ;  /* 0x000000410c00720c */ /* 0x000fe20003fc6270 */
[----:B------:R-:W-:Y:S01]  /*f060*/  VIADD R0, R0, 0x79 ;  /* 0x0000007900007836 */ /* 0x000fe20000000000 */
[----:B------:R-:W-:Y:S02]  /*f070*/  FSEL R126, R97, -INF , !P4 ;  /* 0xff800000617e7808 */ /* 0x000fe40006000000 */
[----:B------:R-:W-:-:S02]  /*f080*/  FMNMX3.FTZ R5, R5, R22, R134, !PT ;  /* 0x0000001605057276 */ /* 0x000fc40007810086 */
[-C--:B------:R-:W-:Y:S02]  /*f090*/  ISETP.GE.AND P4, PT, R10, R65.reuse, PT ;  /* 0x000000410a00720c */ /* 0x080fe40003f86270 */
[----:B------:R-:W-:Y:S02]  /*f0a0*/  FSEL R124, R92, -INF , !P2 ;  /* 0xff8000005c7c7808 */ /* 0x000fe40005000000 */
[----:B------:R-:W-:Y:S02]  /*f0b0*/  FMNMX3.FTZ R7, R7, R168, R128, !PT ;  /* 0x000000a807077276 */ /* 0x000fe40007810080 */
[----:B------:R-:W-:Y:S02]  /*f0c0*/  FSEL R122, R93, -INF , !P6 ;  /* 0xff8000005d7a7808 */ /* 0x000fe40007000000 */
[----:B------:R-:W-:Y:S02]  /*f0d0*/  FMNMX3.FTZ R5, R5, R132, R186, !PT ;  /* 0x0000008405057276 */ /* 0x000fe400078100ba */
[----:B------:R-:W-:-:S02]  /*f0e0*/  ISETP.GE.AND P2, PT, R8, R65, PT ;  /* 0x000000410800720c */ /* 0x000fc40003f46270 */
[-C--:B------:R-:W-:Y:S02]  /*f0f0*/  ISETP.GE.AND P6, PT, R2, R65.reuse, PT ;  /* 0x000000410200720c */ /* 0x080fe40003fc6270 */
        /* <DEDUP_REMOVED lines=11> */
[----:B------:R-:W-:Y:S02]  /*f1b0*/  FMNMX.FTZ R5, R50, R9, !PT ;  /* 0x0000000932057209 */ /* 0x000fe40007810000 */
[----:B------:R-:W-:Y:S02]  /*f1c0*/  FSEL R142, R102, -INF , !P0 ;  /* 0xff800000668e7808 */ /* 0x000fe40004000000 */
[-C--:B------:R-:W-:Y:S02]  /*f1d0*/  ISETP.GE.AND P0, PT, R10, R153.reuse, PT ;  /* 0x000000990a00720c */ /* 0x080fe40003f06270 */
[----:B------:R-:W2:Y:S01]  /*f1e0*/  SHFL.BFLY PT, R10, R5, 0x2, 0x1f ;  /* 0x0c401f00050a7f89 */ /* 0x000ea200000e0000 */
[----:B------:R-:W-:Y:S02]  /*f1f0*/  ISETP.GE.AND P2, PT, R14, R153, PT ;  /* 0x000000990e00720c */ /* 0x000fe40003f46270 */
[----:B------:R-:W-:Y:S02]  /*f200*/  FSEL R164, R103, -INF , !P5 ;  /* 0xff80000067a47808 */ /* 0x000fe40006800000 */
[----:B------:R-:W-:-:S02]  /*f210*/  FSEL R120, R98, -INF , !P3 ;  /* 0xff80000062787808 */ /* 0x000fc40005800000 */
[----:B------:R-:W-:Y:S02]  /*f220*/  FMNMX3.FTZ R7, R7, R136, R142, !PT ;  /* 0x0000008807077276 */ /* 0x000fe4000781008e */
        /* <DEDUP_REMOVED lines=26> */
[----:B------:R-:W-:Y:S02]  /*f3d0*/  IMAD.SHL.U32 R6, R76, 0x100, RZ ;  /* 0x000001004c067824 */ /* 0x000fe400078e00ff */
[--C-:B------:R-:W-:Y:S01]  /*f3e0*/  FFMA.FTZ R39, R56, UR4, -R45.reuse ;  /* 0x0000000438277c23 */ /* 0x100fe2000801082d */
[--C-:B------:R-:W-:Y:S01]  /*f3f0*/  FFMA.FTZ R44, R32, UR4, -R45.reuse ;  /* 0x00000004202c7c23 */ /* 0x100fe2000801082d */
[--C-:B------:R-:W-:Y:S01]  /*f400*/  FFMA.FTZ R42, R42, UR4, -R45.reuse ;  /* 0x000000042a2a7c23 */ /* 0x100fe2000801082d */
[--C-:B------:R-:W-:Y:S01]  /*f410*/  FFMA.FTZ R38, R38, UR4, -R45.reuse ;  /* 0x0000000426267c23 */ /* 0x100fe2000801082d */
[----:B------:R-:W-:Y:S01]  /*f420*/  LOP3.LUT R6, R6, 0x100, RZ, 0xc0, !PT ;  /* 0x0000010006067812 */ /* 0x000fe200078ec0ff */
[----:B------:R-:W-:Y:S01]  /*f430*/  MUFU.EX2 R43, R43 ;  /* 0x0000002b002b7308 */ /* 0x000fe20000000800 */
[--C-:B------:R-:W-:Y:S01]  /*f440*/  FFMA.FTZ R37, R72, UR4, -R45.reuse ;  /* 0x0000000448257c23 */ /* 0x100fe2000801082d */
[----:B------:R-:W-:Y:S01]  /*f450*/  FFMA.FTZ R33, R80, UR4, -R45 ;  /* 0x0000000450217c23 */ /* 0x000fe2000801082d */
[----:B------:R-:W-:Y:S01]  /*f460*/  LOP3.LUT R83, R6, 0x20, R83, 0xf8, !PT ;  /* 0x0000002006537812 */ /* 0x000fe200078ef853 */
[--C-:B------:R-:W-:Y:S01]  /*f470*/  FFMA.FTZ R25, R28, UR4, -R45.reuse ;  /* 0x000000041c197c23 */ /* 0x100fe2000801082d */
[--C-:B------:R-:W-:Y:S01]  /*f480*/  FFMA.FTZ R29, R198, UR4, -R45.reuse ;  /* 0x00000004c61d7c23 */ /* 0x100fe2000801082d */
[--C-:B------:R-:W-:Y:S01]  /*f490*/  FFMA.FTZ R57, R190, UR4, -R45.reuse ;  /* 0x00000004be397c23 */ /* 0x100fe2000801082d */
[----:B------:R-:W-:Y:S01]  /*f4a0*/  LOP3.LUT R146, R116, R83, RZ, 0xfc, !PT ;  /* 0x0000005374927212 */ /* 0x000fe200078efcff */
[----:B------:R-:W2:Y:S01]  /*f4b0*/  MUFU.EX2 R44, R44 ;  /* 0x0000002c002c7308 */ /* 0x000ea20000000800 */
[--C-:B------:R-:W-:Y:S01]  /*f4c0*/  FFMA.FTZ R116, R130, UR4, -R45.reuse ;  /* 0x0000000482747c23 */ /* 0x100fe2000801082d */
[--C-:B------:R-:W-:Y:S01]  /*f4d0*/  FFMA.FTZ R55, R192, UR4, -R45.reuse ;  /* 0x00000004c0377c23 */ /* 0x100fe2000801082d */
[----:B-1----:R-:W-:Y:S01]  /*f4e0*/  FMNMX.FTZ R0, R5, R0, !PT ;  /* 0x0000000005007209 */ /* 0x002fe20007810000 */
[--C-:B------:R-:W-:Y:S01]  /*f4f0*/  FFMA.FTZ R130, R194, UR4, -R45.reuse ;  /* 0x00000004c2827c23 */ /* 0x100fe2000801082d */
[----:B------:R-:W-:Y:S01]  /*f500*/  LEA R146, R146, UR5, 0x1 ;  /* 0x0000000592927c11 */ /* 0x000fe2000f8e08ff */
[----:B------:R-:W-:Y:S01]  /*f510*/  FFMA.FTZ R63, R172, UR4, -R45 ;  /* 0x00000004ac3f7c23 */ /* 0x000fe2000801082d */
[C---:B------:R-:W-:Y:S01]  /*f520*/  FSETP.NEU.FTZ.AND P0, PT, R0.reuse, -INF , PT ;  /* 0xff8000000000780b */ /* 0x040fe20003f1d000 */
[----:B------:R-:W-:Y:S01]  /*f530*/  FMUL.FTZ R51, R0, UR4 ;  /* 0x0000000400337c20 */ /* 0x000fe20008410000 */
[----:B------:R-:W-:Y:S01]  /*f540*/  MUFU.EX2 R42, R42 ;  /* 0x0000002a002a7308 */ /* 0x000fe20000000800 */
[----:B------:R-:W1:Y:S01]  /*f550*/  LDSM.16.MT88.4 R68, [R146+0x9000] ;  /* 0x009000009244783b */ /* 0x000e620000004200 */
[----:B------:R-:W-:-:S02]  /*f560*/  IMAD.IADD R144, R3, 0x1, R146 ;  /* 0x0000000103907824 */ /* 0x000fc400078e0292 */
[--C-:B------:R-:W-:Y:S01]  /*f570*/  FFMA.FTZ R170, R170, UR4, -R45.reuse ;  /* 0x00000004aaaa7c23 */ /* 0x100fe2000801082d */
[----:B------:R-:W-:Y:S01]  /*f580*/  FSEL R51, R51, RZ, P0 ;  /* 0x000000ff33337208 */ /* 0x000fe20000000000 */
[----:B------:R-:W-:Y:S01]  /*f590*/  LDSM.16.MT88.4 R84, [R146+0xb000] ;  /* 0x00b000009254783b */ /* 0x000fe20000004200 */
[--C-:B------:R-:W-:Y:S01]  /*f5a0*/  FFMA.FTZ R172, R184, UR4, -R45.reuse ;  /* 0x00000004b8ac7c23 */ /* 0x100fe2000801082d */
[----:B------:R-:W-:Y:S01]  /*f5b0*/  FFMA.FTZ R119, R182, UR4, -R45 ;  /* 0x00000004b6777c23 */ /* 0x000fe2000801082d */
[----:B------:R-:W3:Y:S01]  /*f5c0*/  MUFU.EX2 R39, R39 ;  /* 0x0000002700277308 */ /* 0x000ee20000000800 */
[----:B------:R-:W4:Y:S01]  /*f5d0*/  LDSM.16.MT88.4 R76, [R144+0x9000] ;  /* 0x00900000904c783b */ /* 0x000f220000004200 */
[--C-:B------:R-:W-:Y:S01]  /*f5e0*/  FFMA.FTZ R56, R34, UR4, -R51.reuse ;  /* 0x0000000422387c23 */ /* 0x100fe20008010833 */
[--C-:B------:R-:W-:Y:S01]  /*f5f0*/  FFMA.FTZ R53, R4, UR4, -R51.reuse ;  /* 0x0000000404357c23 */ /* 0x100fe20008010833 */
[--C-:B------:R-:W-:Y:S01]  /*f600*/  FFMA.FTZ R41, R74, UR4, -R51.reuse ;  /* 0x000000044a297c23 */ /* 0x100fe20008010833 */
[----:B------:R-:W-:Y:S01]  /*f610*/  FFMA.FTZ R40, R40, UR4, -R51 ;  /* 0x0000000428287c23 */ /* 0x000fe20008010833 */
[----:B------:R-:W5:Y:S01]  /*f620*/  LDSM.16.MT88.4 R92, [R144+0xb000] ;  /* 0x00b00000905c783b */ /* 0x000f620000004200 */
[----:B------:R-:W-:Y:S01]  /*f630*/  FFMA.FTZ R34, R82, UR4, -R45 ;  /* 0x0000000452227c23 */ /* 0x000fe2000801082d */
[----:B------:R-:W-:Y:S01]  /*f640*/  MUFU.EX2 R56, R56 ;  /* 0x0000003800387308 */ /* 0x000fe20000000800 */
[--C-:B------:R-:W-:Y:S01]  /*f650*/  FFMA.FTZ R36, R36, UR4, -R51.reuse ;  /* 0x0000000424247c23 */ /* 0x100fe20008010833 */
[----:B------:R-:W5:Y:S01]  /*f660*/  LDSM.16.MT88.4 R108, [R146+0xd000] ;  /* 0x00d00000926c783b */ /* 0x000f620000004200 */
[--C-:B------:R-:W-:Y:S01]  /*f670*/  FFMA.FTZ R35, R204, UR4, -R51.reuse ;  /* 0x00000004cc237c23 */ /* 0x100fe20008010833 */
[--C-:B------:R-:W-:Y:S01]  /*f680*/  FFMA.FTZ R32, R202, UR4, -R51.reuse ;  /* 0x00000004ca207c23 */ /* 0x100fe20008010833 */
[----:B------:R-:W-:Y:S01]  /*f690*/  FFMA.FTZ R31, R30, UR4, -R51 ;  /* 0x000000041e1f7c23 */ /* 0x000fe20008010833 */
[----:B------:R-:W5:Y:S01]  /*f6a0*/  LDSM.16.MT88.4 R4, [R144+0xd000] ;  /* 0x00d000009004783b */ /* 0x000f620000004200 */
[----:B--2---:R-:W-:Y:S01]  /*f6b0*/  F2FP.BF16.F32.PACK_AB R104, R43, R44 ;  /* 0x0000002c2b68723e */ /* 0x004fe200000010ff */
[----:B------:R-:W2:Y:S01]  /*f6c0*/  MUFU.EX2 R53, R53 ;  /* 0x0000003500357308 */ /* 0x000ea20000000800 */
[----:B---3--:R-:W-:Y:S01]  /*f6d0*/  F2FP.BF16.F32.PACK_AB R106, R39, R42 ;  /* 0x0000002a276a723e */ /* 0x008fe200000010ff */
[----:B------:R-:W3:Y:S01]  /*f6e0*/  LDSM.16.MT88.4 R12, [R146+0x9400] ;  /* 0x00940000920c783b */ /* 0x000ee20000004200 */
[----:B------:R-:W-:Y:S01]  /*f6f0*/  FFMA.FTZ R30, R26, UR4, -R45 ;  /* 0x000000041a1e7c23 */ /* 0x000fe2000801082d */
[----:B------:R-:W-:Y:S01]  /*f700*/  FFMA.FTZ R28, R24, UR4, -R51 ;  /* 0x00000004181c7c23 */ /* 0x000fe20008010833 */
[----:B------:R-:W-:Y:S01]  /*f710*/  FFMA.FTZ R26, R200, UR4, -R45 ;  /* 0x00000004c81a7c23 */ /* 0x000fe2000801082d */
[----:B------:R-:W3:Y:S01]  /*f720*/  LDSM.16.MT88.4 R8, [R144+0x9400] ;  /* 0x009400009008783b */ /* 0x000ee20000004200 */
[--C-:B------:R-:W-:Y:S01]  /*f730*/  FFMA.FTZ R27, R196, UR4, -R51.reuse ;  /* 0x00000004c41b7c23 */ /* 0x100fe20008010833 */
[----:B------:R-:W-:Y:S01]  /*f740*/  MUFU.EX2 R41, R41 ;  /* 0x0000002900297308 */ /* 0x000fe20000000800 */
[--C-:B------:R-:W-:Y:S01]  /*f750*/  FFMA.FTZ R24, R20, UR4, -R51.reuse ;  /* 0x0000000414187c23 */ /* 0x100fe20008010833 */
[----:B------:R-:W3:Y:S01]  /*f760*/  LDSM.16.MT88.4 R16, [R146+0xb400] ;  /* 0x00b400009210783b */ /* 0x000ee20000004200 */
        /* <DEDUP_REMOVED lines=30> */
[C---:B------:R-:W-:Y:S01]  /*f950*/  HMMA.16816.F32.BF16 R112, R104.reuse, R68, RZ ;  /* 0x000000446870723c */ /* 0x040fe200000418ff */
[----:B------:R-:W-:Y:S01]  /*f960*/  FFMA.FTZ R47, R47, UR4, -R51 ;  /* 0x000000042f2f7c23 */ /* 0x000fe20008010833 */
[--C-:B------:R-:W-:Y:S01]  /*f970*/  FFMA.FTZ R62, R62, UR4, -R45.reuse ;  /* 0x000000043e3e7c23 */ /* 0x100fe2000801082d */
[--C-:B------:R-:W-:Y:S01]  /*f980*/  FFMA.FTZ R54, R54, UR4, -R45.reuse ;  /* 0x0000000436367c23 */ /* 0x100fe2000801082d */
[--C-:B------:R-:W-:Y:S01]  /*f990*/  FFMA.FTZ R52, R52, UR4, -R45.reuse ;  /* 0x0000000434347c23 */ /* 0x100fe2000801082d */
[----:B------:R-:W-:Y:S01]  /*f9a0*/  FFMA.FTZ R50, R50, UR4, -R45 ;  /* 0x0000000432327c23 */ /* 0x000fe2000801082d */
[----:B------:R-:W-:Y:S01]  /*f9b0*/  FADD.FTZ R56, R56, R53 ;  /* 0x0000003538387221 */ /* 0x000fe20000010000 */
[----:B------:R-:W-:Y:S01]  /*f9c0*/  MUFU.EX2 R33, R33 ;  /* 0x0000002100217308 */ /* 0x000fe20000000800 */
[----:B------:R-:W-:Y:S01]  /*f9d0*/  HMMA.16816.F32.BF16 R68, R104, R70, RZ ;  /* 0x000000466844723c */ /* 0x000fe200000418ff */
[----:B------:R-:W-:Y:S01]  /*f9e0*/  ISETP.GT.AND P0, PT, R117, R150, PT ;  /* 0x000000967500720c */ /* 0x000fe20003f04270 */
[----:B------:R-:W-:-:S04]  /*f9f0*/  FADD.FTZ R41, R41, R56 ;  /* 0x0000003829297221 */ /* 0x000fc80000010000 */
[----:B------:R-:W-:Y:S01]  /*fa00*/  FADD.FTZ R41, R40, R41 ;  /* 0x0000002928297221 */ /* 0x000fe20000010000 */
[----:B------:R-:W-:Y:S01]  /*fa10*/  MUFU.EX2 R36, R36 ;  /* 0x0000002400247308 */ /* 0x000fe20000000800 */
[C---:B----4-:R-:W-:Y:S07]  /*fa20*/  HMMA.16816.F32.BF16 R72, R104.reuse, R76, RZ ;  /* 0x0000004c6848723c */ /* 0x050fee00000418ff */
[----:B------:R-:W1:Y:S01]  /*fa30*/  MUFU.EX2 R35, R35 ;  /* 0x0000002300237308 */ /* 0x000e620000000800 */
[C---:B------:R-:W-:Y:S07]  /*fa40*/  HMMA.16816.F32.BF16 R76, R104.reuse, R78, RZ ;  /* 0x0000004e684c723c */ /* 0x040fee00000418ff */
[----:B------:R-:W-:Y:S01]  /*fa50*/  MUFU.EX2 R32, R32 ;  /* 0x0000002000207308 */ /* 0x000fe20000000800 */
[C---:B------:R-:W-:Y:S07]  /*fa60*/  HMMA.16816.F32.BF16 R80, R104.reuse, R84, RZ ;  /* 0x000000546850723c */ /* 0x040fee00000418ff */
[----:B------:R-:W4:Y:S01]  /*fa70*/  MUFU.EX2 R31, R31 ;  /* 0x0000001f001f7308 */ /* 0x000f220000000800 */
[C---:B-----5:R-:W-:Y:S07]  /*fa80*/  HMMA.16816.F32.BF16 R88, R104.reuse, R92, RZ ;  /* 0x0000005c6858723c */ /* 0x060fee00000418ff */
        /* <DEDUP_REMOVED lines=9> */
[----:B------:R-:W-:Y:S01]  /*fb20*/  HMMA.16816.F32.BF16 R100, R104, R4, RZ ;  /* 0x000000046864723c */ /* 0x000fe200000418ff */
[----:B--2---:R-:W-:-:S02]  /*fb30*/  F2FP.BF16.F32.PACK_AB R4, R37, R38 ;  /* 0x000000262504723e */ /* 0x004fc400000010ff */
[----:B-1----:R-:W-:Y:S01]  /*fb40*/  F2FP.BF16.F32.PACK_AB R5, R35, R36 ;  /* 0x000000242305723e */ /* 0x002fe200000010ff */
        /* <DEDUP_REMOVED lines=8> */
[----:B---3--:R-:W-:Y:S01]  /*fbd0*/  HMMA.16816.F32.BF16 R112, R4, R12, R112 ;  /* 0x0000000c0470723c */ /* 0x008fe20000041870 */
        /* <DEDUP_REMOVED lines=13> */
[----:B------:R-:W-:Y:S04]  /*fcb0*/  LDSM.16.MT88.4 R16, [R146+0xb800] ;  /* 0x00b800009210783b */ /* 0x000fe80000004200 */
[----:B------:R-:W2:Y:S03]  /*fcc0*/  MUFU.EX2 R59, R59 ;  /* 0x0000003b003b7308 */ /* 0x000ea60000000800 */
[C---:B---3--:R-:W-:Y:S05]  /*fcd0*/  HMMA.16816.F32.BF16 R88, R4.reuse, R12, R88 ;  /* 0x0000000c0458723c */ /* 0x048fea0000041858 */
[----:B------:R-:W3:Y:S03]  /*fce0*/  MUFU.EX2 R134, R134 ;  /* 0x0000008600867308 */ /* 0x000ee60000000800 */
[C---:B------:R-:W-:Y:S01]  /*fcf0*/  HMMA.16816.F32.BF16 R92, R4.reuse, R14, R92 ;  /* 0x0000000e045c723c */ /* 0x040fe2000004185c */
[----:B------:R-:W5:Y:S04]  /*fd00*/  LDSM.16.MT88.4 R12, [R144+0xd400] ;  /* 0x00d40000900c783b */ /* 0x000f680000004200 */
[----:B------:R-:W-:Y:S03]  /*fd10*/  MUFU.EX2 R132, R132 ;  /* 0x0000008400847308 */ /* 0x000fe60000000800 */
[C---:B----4-:R-:W-:Y:S05]  /*fd20*/  HMMA.16816.F32.BF16 R96, R4.reuse, R8, R96 ;  /* 0x000000080460723c */ /* 0x050fea0000041860 */
[----:B------:R-:W4:Y:S03]  /*fd30*/  MUFU.EX2 R61, R61 ;  /* 0x0000003d003d7308 */ /* 0x000f260000000800 */
[C---:B------:R-:W-:Y:S01]  /*fd40*/  HMMA.16816.F32.BF16 R108, R4.reuse, R10, R108 ;  /* 0x0000000a046c723c */ /* 0x040fe2000004186c */
[----:B------:R-:W3:Y:S04]  /*fd50*/  LDSM.16.MT88.4 R8, [R146+0x9800] ;  /* 0x009800009208783b */ /* 0x000ee80000004200 */
[----:B------:R-:W-:Y:S08]  /*fd60*/  MUFU.EX2 R170, R170 ;  /* 0x000000aa00aa7308 */ /* 0x000ff00000000800 */
[----:B------:R-:W4:Y:S08]  /*fd70*/  MUFU.EX2 R63, R63 ;  /* 0x0000003f003f7308 */ /* 0x000f300000000800 */
[----:B------:R-:W-:Y:S01]  /*fd80*/  MUFU.EX2 R172, R172 ;  /* 0x000000ac00ac7308 */ /* 0x000fe20000000800 */
[C---:B-----5:R-:W-:Y:S07]  /*fd90*/  HMMA.16816.F32.BF16 R100, R4.reuse, R12, R100 ;  /* 0x0000000c0464723c */ /* 0x060fee0000041864 */
[----:B------:R-:W5:Y:S01]  /*fda0*/  MUFU.EX2 R119, R119 ;  /* 0x0000007700777308 */ /* 0x000f620000000800 */
[----:B------:R-:W-:Y:S01]  /*fdb0*/  HMMA.16816.F32.BF16 R104, R4, R14, R104 ;  /* 0x0000000e0468723c */ /* 0x000fe20000041868 */
[----:B------:R-:W-:Y:S01]  /*fdc0*/  F2FP.BF16.F32.PACK_AB R4, R29, R30 ;  /* 0x0000001e1d04723e */ /* 0x000fe200000010ff */
[----:B------:R-:W4:Y:S01]  /*fdd0*/  LDSM.16.MT88.4 R12, [R144+0xb800] ;  /* 0x00b80000900c783b */ /* 0x000f220000004200 */
[----:B------:R-:W-:-:S04]  /*fde0*/  F2FP.BF16.F32.PACK_AB R6, R25, R26 ;  /* 0x0000001a1906723e */ /* 0x000fc800000010ff */
[----:B------:R-:W-:Y:S01]  /*fdf0*/  MUFU.EX2 R121, R121 ;  /* 0x0000007900797308 */ /* 0x000fe20000000800 */
[----:B-1----:R-:W-:Y:S01]  /*fe00*/  F2FP.BF16.F32.PACK_AB R5, R27, R28 ;  /* 0x0000001c1b05723e */ /* 0x002fe200000010ff */
[----:B------:R-:W-:Y:S01]  /*fe10*/  FADD.FTZ R28, R28, R31 ;  /* 0x0000001f1c1c7221 */ /* 0x000fe20000010000 */
[----:B--2---:R-:W-:-:S03]  /*fe20*/  F2FP.BF16.F32.PACK_AB R7, R3, R24 ;  /* 0x000000180307723e */ /* 0x004fc600000010ff */
[----:B------:R-:W-:Y:S02]  /*fe30*/  FADD.FTZ R27, R27, R28 ;  /* 0x0000001c1b1b7221 */ /* 0x000fe40000010000 */
[----:B------:R-:W1:Y:S02]  /*fe40*/  MUFU.EX2 R176, R176 ;  /* 0x000000b000b07308 */ /* 0x000e640000000800 */
[----:B---3--:R-:W-:Y:S01]  /*fe50*/  HMMA.16816.F32.BF16 R112, R4, R8, R112 ;  /* 0x000000080470723c */ /* 0x008fe20000041870 */
[----:B------:R-:W-:-:S04]  /*fe60*/  FADD.FTZ R24, R24, R27 ;  /* 0x0000001b18187221 */ /* 0x000fc80000010000 */
[----:B------:R-:W-:Y:S01]  /*fe70*/  FADD.FTZ R24, R3, R24 ;  /* 0x0000001803187221 */ /* 0x000fe20000010000 */
[----:B------:R-:W-:Y:S02]  /*fe80*/  MUFU.EX2 R174, R174 ;  /* 0x000000ae00ae7308 */ /* 0x000fe40000000800 */
[----:B------:R-:W-:Y:S01]  /*fe90*/  HMMA.16816.F32.BF16 R68, R4, R10, R68 ;  /* 0x0000000a0444723c */ /* 0x000fe20000041844 */
[----:B------:R-:W2:Y:S01]  /*fea0*/  LDSM.16.MT88.4 R8, [R146+0xd800] ;  /* 0x00d800009208783b */ /* 0x000ea20000004200 */
[----:B------:R-:W-:-:S04]  /*feb0*/  FADD.FTZ R3, R59, R24 ;  /* 0x000000183b037221 */ /* 0x000fc80000010000 */
[----:B------:R-:W3:Y:S01]  /*fec0*/  MUFU.EX2 R123, R123 ;  /* 0x0000007b007b7308 */ /* 0x000ee20000000800 */
[----:B------:R-:W-:Y:S01]  /*fed0*/  FADD.FTZ R3, R134, R3 ;  /* 0x0000000386037221 */ /* 0x000fe20000010000 */
[C---:B------:R-:W-:Y:S06]  /*fee0*/  HMMA.16816.F32.BF16 R72, R4.reuse, R20, R72 ;  /* 0x000000140448723c */ /* 0x040fec0000041848 */
        /* <DEDUP_REMOVED lines=9> */
[C---:B------:R-:W-:Y:S06]  /*ff80*/  HMMA.16816.F32.BF16 R80, R4.reuse, R16, R80 ;  /* 0x000000100450723c */ /* 0x040fec0000041850 */
[----:B------:R-:W-:Y:S02]  /*ff90*/  MUFU.EX2 R128, R128 ;  /* 0x0000008000807308 */ /* 0x000fe40000000800 */
[C---:B--2---:R-:W-:Y:S06]  /*ffa0*/  HMMA.16816.F32.BF16 R96, R4.reuse, R8, R96 ;  /* 0x000000080460723c */ /* 0x044fec0000041860 */
[----:B------:R-:W-:Y:S02]  /*ffb0*/  MUFU.EX2 R129, R129 ;  /* 0x0000008100817308 */ /* 0x000fe40000000800 */
[C---:B------:R-:W-:Y:S01]  /*ffc0*/  HMMA.16816.F32.BF16 R108, R4.reuse, R10, R108 ;  /* 0x0000000a046c723c */ /* 0x040fe2000004186c */
[----:B------:R-:W2:Y:S05]  /*ffd0*/  LDSM.16.MT88.4 R8, [R146+0x9c00] ;  /* 0x009c00009208783b */ /* 0x000eaa0000004200 */
[----:B------:R-:W-:Y:S02]  /*ffe0*/  MUFU.EX2 R124, R124 ;  /* 0x0000007c007c7308 */ /* 0x000fe40000000800 */
[C---:B------:R-:W-:Y:S01]  /*fff0*/  HMMA.16816.F32.BF16 R84, R4.reuse, R18, R84 ;  /* 0x000000120454723c */ /* 0x040fe20000041854 */
[----:B------:R-:W5:Y:S05]  /*10000*/  LDSM.16.MT88.4 R16, [R146+0xbc00] ;  /* 0x00bc00009210783b */ /* 0x000f6a0000004200 */
[----:B------:R-:W-:Y:S02]  /*10010*/  MUFU.EX2 R131, R131 ;  /* 0x0000008300837308 */ /* 0x000fe40000000800 */
[C---:B----4-:R-:W-:Y:S06]  /*10020*/  HMMA.16816.F32.BF16 R100, R4.reuse, R12, R100 ;  /* 0x0000000c0464723c */ /* 0x050fec0000041864 */
[----:B------:R-:W-:Y:S02]  /*10030*/  MUFU.EX2 R120, R120 ;  /* 0x0000007800787308 */ /* 0x000fe40000000800 */
[----:B------:R-:W-:Y:S01]  /*10040*/  HMMA.16816.F32.BF16 R104, R4, R14, R104 ;  /* 0x0000000e0468723c */ /* 0x000fe20000041868 */
[----:B------:R-:W-:Y:S01]  /*10050*/  F2FP.BF16.F32.PACK_AB R4, R57, R116 ;  /* 0x000000743904723e */ /* 0x000fe200000010ff */
[----:B------:R-:W4:Y:S01]  /*10060*/  LDSM.16.MT88.4 R12, [R144+0x9c00] ;  /* 0x009c0000900c783b */ /* 0x000f220000004200 */
[----:B------:R-:W-:-:S02]  /*10070*/  F2FP.BF16.F32.PACK_AB R6, R130, R55 ;  /* 0x000000378206723e */ /* 0x000fc400000010ff */
[----:B------:R-:W-:Y:S01]  /*10080*/  F2FP.BF16.F32.PACK_AB R5, R134, R59 ;  /* 0x0000003b8605723e */ /* 0x000fe200000010ff */
[----:B------:R-:W-:Y:S01]  /*10090*/  MUFU.EX2 R135, R135 ;  /* 0x0000008700877308 */ /* 0x000fe20000000800 */
[----:B------:R-:W-:-:S07]  /*100a0*/  F2FP.BF16.F32.PACK_AB R7, R61, R132 ;  /* 0x000000843d07723e */ /* 0x000fce00000010ff */
[----:B------:R-:W-:Y:S01]  /*100b0*/  MUFU.EX2 R60, R60 ;  /* 0x0000003c003c7308 */ /* 0x000fe20000000800 */
[C---:B--2---:R-:W-:Y:S07]  /*100c0*/  HMMA.16816.F32.BF16 R112, R4.reuse, R8, R112 ;  /* 0x000000080470723c */ /* 0x044fee0000041870 */
[----:B------:R-:W-:Y:S01]  /*100d0*/  MUFU.EX2 R133, R133 ;  /* 0x0000008500857308 */ /* 0x000fe20000000800 */
[C---:B------:R-:W-:Y:S01]  /*100e0*/  HMMA.16816.F32.BF16 R68, R4.reuse, R10, R68 ;  /* 0x0000000a0444723c */ /* 0x040fe20000041844 */
[----:B------:R-:W2:Y:S06]  /*100f0*/  LDSM.16.MT88.4 R8, [R144+0xbc00] ;  /* 0x00bc00009008783b */ /* 0x000eac0000004200 */
[----:B------:R-:W-:Y:S01]  /*10100*/  MUFU.EX2 R49, R49 ;  /* 0x0000003100317308 */ /* 0x000fe20000000800 */
[C---:B-----5:R-:W-:Y:S07]  /*10110*/  HMMA.16816.F32.BF16 R80, R4.reuse, R16, R80 ;  /* 0x000000100450723c */ /* 0x060fee0000041850 */
[----:B------:R-:W-:Y:S01]  /*10120*/  MUFU.EX2 R48, R48 ;  /* 0x0000003000307308 */ /* 0x000fe20000000800 */
[C---:B------:R-:W-:Y:S01]  /*10130*/  HMMA.16816.F32.BF16 R84, R4.reuse, R18, R84 ;  /* 0x000000120454723c */ /* 0x040fe20000041854 */
[----:B------:R-:W-:Y:S06]  /*10140*/  LDSM.16.MT88.4 R16, [R146+0xc000] ;  /* 0x00c000009210783b */ /* 0x000fec0000004200 */
[----:B------:R-:W-:Y:S01]  /*10150*/  MUFU.EX2 R47, R47 ;  /* 0x0000002f002f7308 */ /* 0x000fe20000000800 */
[C---:B----4-:R-:W-:Y:S08]  /*10160*/  HMMA.16816.F32.BF16 R72, R4.reuse, R12, R72 ;  /* 0x0000000c0448723c */ /* 0x050ff00000041848 */
[C---:B------:R-:W-:Y:S01]  /*10170*/  HMMA.16816.F32.BF16 R76, R4.reuse, R14, R76 ;  /* 0x0000000e044c723c */ /* 0x040fe2000004184c */
[----:B------:R-:W4:Y:S07]  /*10180*/  LDSM.16.MT88.4 R12, [R146+0xdc00] ;  /* 0x00dc0000920c783b */ /* 0x000f2e0000004200 */
[C---:B--2---:R-:W-:Y:S08]  /*10190*/  HMMA.16816.F32.BF16 R88, R4.reuse, R8, R88 ;  /* 0x000000080458723c */ /* 0x044ff00000041858 */
[C---:B------:R-:W-:Y:S01]  /*101a0*/  HMMA.16816.F32.BF16 R92, R4.reuse, R10, R92 ;  /* 0x0000000a045c723c */ /* 0x040fe2000004185c */
[----:B------:R-:W2:Y:S07]  /*101b0*/  LDSM.16.MT88.4 R8, [R144+0xdc00] ;  /* 0x00dc00009008783b */ /* 0x000eae0000004200 */
[C---:B----4-:R-:W-:Y:S08]  /*101c0*/  HMMA.16816.F32.BF16 R96, R4.reuse, R12, R96 ;  /* 0x0000000c0460723c */ /* 0x050ff00000041860 */
[C---:B------:R-:W-:Y:S01]  /*101d0*/  HMMA.16816.F32.BF16 R108, R4.reuse, R14, R108 ;  /* 0x0000000e046c723c */ /* 0x040fe2000004186c */
[----:B------:R-:W4:Y:S07]  /*101e0*/  LDSM.16.MT88.4 R12, [R146+0xa000] ;  /* 0x00a00000920c783b */ /* 0x000f2e0000004200 */
[C---:B--2---:R-:W-:Y:S08]  /*101f0*/  HMMA.16816.F32.BF16 R100, R4.reuse, R8, R100 ;  /* 0x000000080464723c */ /* 0x044ff00000041864 */
[----:B------:R-:W-:Y:S01]  /*10200*/  HMMA.16816.F32.BF16 R104, R4, R10, R104 ;  /* 0x0000000a0468723c */ /* 0x000fe20000041868 */
[----:B------:R-:W2:Y:S01]  /*10210*/  LDSM.16.MT88.4 R8, [R144+0xc000] ;  /* 0x00c000009008783b */ /* 0x000ea20000004200 */
[----:B------:R-:W-:-:S02]  /*10220*/  F2FP.BF16.F32.PACK_AB R4, R63, R170 ;  /* 0x000000aa3f04723e */ /* 0x000fc400000010ff */
[----:B------:R-:W-:Y:S02]  /*10230*/  F2FP.BF16.F32.PACK_AB R6, R119, R172 ;  /* 0x000000ac7706723e */ /* 0x000fe400000010ff */
[----:B-1----:R-:W-:Y:S02]  /*10240*/  F2FP.BF16.F32.PACK_AB R5, R176, R121 ;  /* 0x00000079b005723e */ /* 0x002fe400000010ff */
[----:B---3--:R-:W-:-:S07]  /*10250*/  F2FP.BF16.F32.PACK_AB R7, R123, R174 ;  /* 0x000000ae7b07723e */ /* 0x008fce00000010ff */
[C---:B------:R-:W-:Y:S08]  /*10260*/  HMMA.16816.F32.BF16 R80, R4.reuse, R16, R80 ;  /* 0x000000100450723c */ /* 0x040ff00000041850 */
[C---:B------:R-:W-:Y:S01]  /*10270*/  HMMA.16816.F32.BF16 R84, R4.reuse, R18, R84 ;  /* 0x000000120454723c */ /* 0x040fe20000041854 */
[----:B------:R-:W-:Y:S07]  /*10280*/  LDSM.16.MT88.4 R16, [R146+0xa400] ;  /* 0x00a400009210783b */ /* 0x000fee0000004200 */
[C---:B----4-:R-:W-:Y:S08]  /*10290*/  HMMA.16816.F32.BF16 R112, R4.reuse, R12, R112 ;  /* 0x0000000c0470723c */ /* 0x050ff00000041870 */
[C---:B------:R-:W-:Y:S01]  /*102a0*/  HMMA.16816.F32.BF16 R68, R4.reuse, R14, R68 ;  /* 0x0000000e0444723c */ /* 0x040fe20000041844 */
[----:B------:R-:W1:Y:S07]  /*102b0*/  LDSM.16.MT88.4 R12, [R146+0xe000] ;  /* 0x00e00000920c783b */ /* 0x000e6e0000004200 */
[C---:B--2---:R-:W-:Y:S08]  /*102c0*/  HMMA.16816.F32.BF16 R88, R4.reuse, R8, R88 ;  /* 0x000000080458723c */ /* 0x044ff00000041858 */
[C---:B------:R-:W-:Y:S01]  /*102d0*/  HMMA.16816.F32.BF16 R92, R4.reuse, R10, R92 ;  /* 0x0000000a045c723c */ /* 0x040fe2000004185c */
[----:B------:R-:W2:Y:S07]  /*102e0*/  LDSM.16.MT88.4 R8, [R144+0xe000] ;  /* 0x00e000009008783b */ /* 0x000eae0000004200 */
[C---:B------:R-:W-:Y:S01]  /*102f0*/  HMMA.16816.F32.BF16 R72, R4.reuse, R20, R72 ;  /* 0x000000140448723c */ /* 0x040fe20000041848 */
[--C-:B------:R-:W-:Y:S01]  /*10300*/  FFMA.FTZ R21, R140, UR4, -R45.reuse ;  /* 0x000000048c157c23 */ /* 0x100fe2000801082d */
[----:B------:R-:W-:Y:S01]  /*10310*/  FFMA.FTZ R20, R166, UR4, -R45 ;  /* 0x00000004a6147c23 */ /* 0x000fe2000801082d */
[----:B------:R-:W-:Y:S01]  /*10320*/  FFMA.FTZ R166, R46, UR4, -R51 ;  /* 0x000000042ea67c23 */ /* 0x000fe20008010833 */
[----:B------:R-:W-:Y:S01]  /*10330*/  FADD.FTZ R51, R44, R43 ;  /* 0x0000002b2c337221 */ /* 0x000fe20000010000 */
[----:B------:R-:W-:Y:S03]  /*10340*/  MUFU.EX2 R46, R50 ;  /* 0x00000032002e7308 */ /* 0x000fe60000000800 */
[----:B------:R-:W-:Y:S01]  /*10350*/  HMMA.16816.F32.BF16 R76, R4, R22, R76 ;  /* 0x00000016044c723c */ /* 0x000fe2000004184c */
[--C-:B------:R-:W-:Y:S01]  /*10360*/  FFMA.FTZ R22, R160, UR4, -R45.reuse ;  /* 0x00000004a0167c23 */ /* 0x100fe2000801082d */
[----:B------:R-:W-:Y:S01]  /*10370*/  FFMA.FTZ R23, R168, UR4, -R45 ;  /* 0x00000004a8177c23 */ /* 0x000fe2000801082d */
[----:B------:R-:W-:-:S02]  /*10380*/  FADD.FTZ R42, R42, R51 ;  /* 0x000000332a2a7221 */ /* 0x000fc40000010000 */
[----:B------:R-:W-:Y:S02]  /*10390*/  MUFU.EX2 R21, R21 ;  /* 0x0000001500157308 */ /* 0x000fe40000000800 */
[----:B------:R-:W-:Y:S01]  /*103a0*/  FADD.FTZ R39, R39, R42 ;  /* 0x0000002a27277221 */ /* 0x000fe20000010000 */
[C---:B-1----:R-:W-:Y:S03]  /*103b0*/  HMMA.16816.F32.BF16 R96, R4.reuse, R12, R96 ;  /* 0x0000000c0460723c */ /* 0x042fe60000041860 */
[----:B------:R-:W-:Y:S02]  /*103c0*/  FADD.FTZ R38, R38, R39 ;  /* 0x0000002726267221 */ /* 0x000fe40000010000 */
[----:B------:R-:W1:Y:S02]  /*103d0*/  MUFU.EX2 R22, R22 ;  /* 0x0000001600167308 */ /* 0x000e640000000800 */
[----:B------:R-:W-:Y:S01]  /*103e0*/  FADD.FTZ R37, R37, R38 ;  /* 0x0000002625257221 */ /* 0x000fe20000010000 */
[----:B------:R-:W-:Y:S01]  /*103f0*/  HMMA.16816.F32.BF16 R108, R4, R14, R108 ;  /* 0x0000000e046c723c */ /* 0x000fe2000004186c */
[----:B------:R-:W3:Y:S02]  /*10400*/  LDSM.16.MT88.4 R12, [R144+0xa400] ;  /* 0x00a40000900c783b */ /* 0x000ee40000004200 */
[----:B------:R-:W-:-:S02]  /*10410*/  FADD.FTZ R34, R34, R37 ;  /* 0x0000002522227221 */ /* 0x000fc40000010000 */
[----:B------:R-:W-:Y:S02]  /*10420*/  MUFU.EX2 R20, R20 ;  /* 0x0000001400147308 */ /* 0x000fe40000000800 */
[----:B------:R-:W-:Y:S01]  /*10430*/  FADD.FTZ R33, R33, R34 ;  /* 0x0000002221217221 */ /* 0x000fe20000010000 */
[C---:B--2---:R-:W-:Y:S03]  /*10440*/  HMMA.16816.F32.BF16 R100, R4.reuse, R8, R100 ;  /* 0x000000080464723c */ /* 0x044fe60000041864 */
[----:B------:R-:W-:Y:S02]  /*10450*/  FADD.FTZ R30, R30, R33 ;  /* 0x000000211e1e7221 */ /* 0x000fe40000010000 */
[----:B------:R-:W2:Y:S02]  /*10460*/  MUFU.EX2 R23, R23 ;  /* 0x0000001700177308 */ /* 0x000ea40000000800 */
[----:B------:R-:W-:Y:S01]  /*10470*/  FADD.FTZ R29, R29, R30 ;  /* 0x0000001e1d1d7221 */ /* 0x000fe20000010000 */
[----:B------:R-:W-:Y:S01]  /*10480*/  HMMA.16816.F32.BF16 R104, R4, R10, R104 ;  /* 0x0000000a0468723c */ /* 0x000fe20000041868 */
[----:B-1----:R-:W-:Y:S01]  /*10490*/  F2FP.BF16.F32.PACK_AB R4, R22, R21 ;  /* 0x000000151604723e */ /* 0x002fe200000010ff */
[----:B------:R-:W1:Y:S01]  /*104a0*/  LDSM.16.MT88.4 R8, [R146+0xc400] ;  /* 0x00c400009208783b */ /* 0x000e620000004200 */
[----:B------:R-:W-:-:S02]  /*104b0*/  F2FP.BF16.F32.PACK_AB R5, R138, R125 ;  /* 0x0000007d8a05723e */ /* 0x000fc400000010ff */
[----:B------:R-:W-:Y:S01]  /*104c0*/  MUFU.EX2 R45, R62 ;  /* 0x0000003e002d7308 */ /* 0x000fe20000000800 */
[----:B------:R-:W-:Y:S01]  /*104d0*/  F2FP.BF16.F32.PACK_AB R7, R136, R127 ;  /* 0x0000007f8807723e */ /* 0x000fe200000010ff */
[----:B------:R-:W-:-:S04]  /*104e0*/  FADD.FTZ R26, R26, R29 ;  /* 0x0000001d1a1a7221 */ /* 0x000fc80000010000 */
[----:B------:R-:W-:Y:S02]  /*104f0*/  FADD.FTZ R25, R25, R26 ;  /* 0x0000001a19197221 */ /* 0x000fe40000010000 */
[----:B------:R-:W4:Y:S01]  /*10500*/  MUFU.EX2 R44, R54 ;  /* 0x00000036002c7308 */ /* 0x000f220000000800 */
[----:B--2---:R-:W-:Y:S01]  /*10510*/  F2FP.BF16.F32.PACK_AB R6, R23, R20 ;  /* 0x000000141706723e */ /* 0x004fe200000010ff */
[----:B------:R-:W-:-:S04]  /*10520*/  FADD.FTZ R116, R116, R25 ;  /* 0x0000001974747221 */ /* 0x000fc80000010000 */
[----:B------:R-:W-:Y:S02]  /*10530*/  FADD.FTZ R24, R57, R116 ;  /* 0x0000007439187221 */ /* 0x000fe40000010000 */
[----:B------:R-:W-:Y:S01]  /*10540*/  HMMA.16816.F32.BF16 R112, R4, R16, R112 ;  /* 0x000000100470723c */ /* 0x000fe20000041870 */
[----:B------:R-:W2:Y:S01]  /*10550*/  MUFU.EX2 R43, R52 ;  /* 0x00000034002b7308 */ /* 0x000ea20000000800 */
[----:B------:R-:W-:Y:S01]  /*10560*/  FADD.FTZ R55, R55, R24 ;  /* 0x0000001837377221 */ /* 0x000fe20000010000 */
[----:B------:R-:W-:-:S03]  /*10570*/  FADD.FTZ R24, R132, R3 ;  /* 0x0000000384187221 */ /* 0x000fc60000010000 */
[----:B------:R-:W-:Y:S01]  /*10580*/  FADD.FTZ R3, R130, R55 ;  /* 0x0000003782037221 */ /* 0x000fe20000010000 */
[----:B------:R-:W-:Y:S01]  /*10590*/  FADD.FTZ R24, R61, R24 ;  /* 0x000000183d187221 */ /* 0x000fe20000010000 */
[----:B------:R-:W-:Y:S01]  /*105a0*/  HMMA.16816.F32.BF16 R68, R4, R18, R68 ;  /* 0x000000120444723c */ /* 0x000fe20000041844 */
[----:B------:R-:W5:Y:S01]  /*105b0*/  LDSM.16.MT88.4 R16, [R144+0xc400] ;  /* 0x00c400009010783b */ /* 0x000f620000004200 */
[----:B------:R-:W2:Y:S01]  /*105c0*/  MUFU.EX2 R166, R166 ;  /* 0x000000a600a67308 */ /* 0x000ea20000000800 */
[----:B------:R-:W-:Y:S01]  /*105d0*/  FADD.FTZ R170, R170, R3 ;  /* 0x00000003aaaa7221 */ /* 0x000fe20000010000 */
[----:B------:R-:W-:-:S03]  /*105e0*/  FADD.FTZ R3, R121, R24 ;  /* 0x0000001879037221 */ /* 0x000fc60000010000 */
[----:B------:R-:W-:Y:S01]  /*105f0*/  FADD.FTZ R63, R63, R170 ;  /* 0x000000aa3f3f7221 */ /* 0x000fe20000010000 */
[----:B---3--:R-:W-:Y:S01]  /*10600*/  HMMA.16816.F32.BF16 R72, R4, R12, R72 ;  /* 0x0000000c0448723c */ /* 0x008fe20000041848 */
[----:B------:R-:W-:-:S04]  /*10610*/  FADD.FTZ R3, R176, R3 ;  /* 0x00000003b0037221 */ /* 0x000fc80000010000 */
[----:B------:R-:W-:-:S03]  /*10620*/  FADD.FTZ R24, R174, R3 ;  /* 0x00000003ae187221 */ /* 0x000fc60000010000 */
        /* <DEDUP_REMOVED lines=8> */
[C---:B-----5:R-:W-:Y:S08]  /*106b0*/  HMMA.16816.F32.BF16 R88, R4.reuse, R16, R88 ;  /* 0x000000100458723c */ /* 0x060ff00000041858 */
[C---:B------:R-:W-:Y:S01]  /*106c0*/  HMMA.16816.F32.BF16 R92, R4.reuse, R18, R92 ;  /* 0x00000012045c723c */ /* 0x040fe2000004185c */
[----:B------:R-:W5:Y:S07]  /*106d0*/  LDSM.16.MT88.4 R16, [R146+0xa800] ;  /* 0x00a800009210783b */ /* 0x000f6e0000004200 */
[C---:B---3--:R-:W-:Y:S08]  /*106e0*/  HMMA.16816.F32.BF16 R96, R4.reuse, R12, R96 ;  /* 0x0000000c0460723c */ /* 0x048ff00000041860 */
[C---:B------:R-:W-:Y:S01]  /*106f0*/  HMMA.16816.F32.BF16 R108, R4.reuse, R14, R108 ;  /* 0x0000000e046c723c */ /* 0x040fe2000004186c */
[----:B------:R-:W3:Y:S07]  /*10700*/  LDSM.16.MT88.4 R12, [R144+0xa800] ;  /* 0x00a80000900c783b */ /* 0x000eee0000004200 */
[C---:B-1----:R-:W-:Y:S08]  /*10710*/  HMMA.16816.F32.BF16 R100, R4.reuse, R8, R100 ;  /* 0x000000080464723c */ /* 0x042ff00000041864 */
[----:B------:R-:W-:Y:S01]  /*10720*/  HMMA.16816.F32.BF16 R104, R4, R10, R104 ;  /* 0x0000000a0468723c */ /* 0x000fe20000041868 */
[----:B------:R-:W1:Y:S01]  /*10730*/  LDSM.16.MT88.4 R8, [R146+0xc800] ;  /* 0x00c800009208783b */ /* 0x000e620000004200 */
        /* <DEDUP_REMOVED lines=10> */
[C---:B-1----:R-:W-:Y:S08]  /*107e0*/  HMMA.16816.F32.BF16 R80, R4.reuse, R8, R80 ;  /* 0x000000080450723c */ /* 0x042ff00000041850 */
        /* <DEDUP_REMOVED lines=11> */
[----:B----4-:R-:W-:-:S02]  /*108a0*/  F2FP.BF16.F32.PACK_AB R4, R44, R45 ;  /* 0x0000002d2c04723e */ /* 0x010fc400000010ff */
[----:B--2---:R-:W-:Y:S02]  /*108b0*/  F2FP.BF16.F32.PACK_AB R6, R46, R43 ;  /* 0x0000002b2e06723e */ /* 0x004fe400000010ff */
[----:B------:R-:W-:Y:S02]  /*108c0*/  F2FP.BF16.F32.PACK_AB R5, R48, R49 ;  /* 0x000000313005723e */ /* 0x000fe400000010ff */
[----:B------:R-:W-:-:S07]  /*108d0*/  F2FP.BF16.F32.PACK_AB R7, R166, R47 ;  /* 0x0000002fa607723e */ /* 0x000fce00000010ff */
[C---:B-----5:R-:W-:Y:S08]  /*108e0*/  HMMA.16816.F32.BF16 R112, R4.reuse, R16, R112 ;  /* 0x000000100470723c */ /* 0x060ff00000041870 */
        /* <DEDUP_REMOVED lines=106> */
.L_x_2507:
        /* <DEDUP_REMOVED lines=8> */
.L_x_2508:
        /* <DEDUP_REMOVED lines=29> */
[----:B------:R-:W5:Y:S04]  /*111e0*/  LDSM.16.M88.4 R44, [R148+0x3800] ;  /* 0x00380000942c783b */ /* 0x000f680000000200 */
[----:B------:R-:W2:Y:S04]  /*111f0*/  LDSM.16.M88.4 R36, [R148+0x3c00] ;  /* 0x003c00009424783b */ /* 0x000ea80000000200 */
[----:B------:R-:W2:Y:S04]  /*11200*/  LDSM.16.M88.4 R28, [R148+0x4000] ;  /* 0x00400000941c783b */ /* 0x000ea80000000200 */
[----:B------:R-:W2:Y:S04]  /*11210*/  LDSM.16.M88.4 R20, [R148+0x4400] ;  /* 0x004400009414783b */ /* 0x000ea80000000200 */
[----:B-1----:R-:W1:Y:S04]  /*11220*/  LDSM.16.M88.4 R12, [R148+0x4800] ;  /* 0x00480000940c783b */ /* 0x002e680000000200 */
        /* <DEDUP_REMOVED lines=113> */
[----:B------:R-:W4:Y:S07]  /*11940*/  LDSM.16.M88.4 R136, [R145+0x7000] ;  /* 0x007000009188783b */ /* 0x000f2e0000000200 */
[C---:B-1----:R-:W-:Y:S08]  /*11950*/  HMMA.16816.F32.BF16 R24, R120.reuse, R132, R24 ;  /* 0x000000847818723c */ /* 0x042ff00000041818 */
[C---:B------:R-:W-:Y:S01]  /*11960*/  HMMA.16816.F32.BF16 R20, R120.reuse, R134, R20 ;  /* 0x000000867814723c */ /* 0x040fe20000041814 */
[----:B------:R-:W1:Y:S07]  /*11970*/  LDSM.16.M88.4 R132, [R145+0x7400] ;  /* 0x007400009184783b */ /* 0x000e6e0000000200 */
[C---:B---3--:R-:W-:Y:S08]  /*11980*/  HMMA.16816.F32.BF16 R16, R120.reuse, R128, R16 ;  /* 0x000000807810723c */ /* 0x048ff00000041810 */
[C---:B------:R-:W-:Y:S01]  /*11990*/  HMMA.16816.F32.BF16 R12, R120.reuse, R130, R12 ;  /* 0x00000082780c723c */ /* 0x040fe2000004180c */
[----:B------:R-:W3:Y:S07]  /*119a0*/  LDSM.16.M88.4 R128, [R145+0x7800] ;  /* 0x007800009180783b */ /* 0x000eee0000000200 */
[C---:B--2---:R-:W-:Y:S08]  /*119b0*/  HMMA.16816.F32.BF16 R8, R120.reuse, R124, R8 ;  /* 0x0000007c7808723c */ /* 0x044ff00000041808 */
[----:B------:R-:W-:Y:S01]  /*119c0*/  HMMA.16816.F32.BF16 R4, R120, R126, R4 ;  /* 0x0000007e7804723c */ /* 0x000fe20000041804 */
[----:B------:R-:W2:Y:S04]  /*119d0*/  LDSM.16.M88.4 R120, [R145+0x8000] ;  /* 0x008000009178783b */ /* 0x000ea80000000200 */
[----:B------:R-:W5:Y:S03]  /*119e0*/  LDSM.16.M88.4 R124, [R145+0x7c00] ;  /* 0x007c0000917c783b */ /* 0x000f660000000200 */
[C---:B----4-:R-:W-:Y:S08]  /*119f0*/  HMMA.16816.F32.BF16 R116, R140.reuse, R136, R116 ;  /* 0x000000888c74723c */ /* 0x050ff00000041874 */
[C---:B------:R-:W-:Y:S08]  /*11a00*/  HMMA.16816.F32.BF16 R60, R140.reuse, R138, R60 ;  /* 0x0000008a8c3c723c */ /* 0x040ff0000004183c */
[C---:B-1----:R-:W-:Y:S08]  /*11a10*/  HMMA.16816.F32.BF16 R56, R140.reuse, R132, R56 ;  /* 0x000000848c38723c */ /* 0x042ff00000041838 */
[C---:B------:R-:W-:Y:S08]  /*11a20*/  HMMA.16816.F32.BF16 R52, R140.reuse, R134, R52 ;  /* 0x000000868c34723c */ /* 0x040ff00000041834 */
[C---:B---3--:R-:W-:Y:S08]  /*11a30*/  HMMA.16816.F32.BF16 R48, R140.reuse, R128, R48 ;  /* 0x000000808c30723c */ /* 0x048ff00000041830 */
[----:B--2---:R-:W-:Y:S01]  /*11a40*/  HMMA.16816.F32.BF16 R32, R140, R120, R32 ;  /* 0x000000788c20723c */ /* 0x004fe20000041820 */
[----:B------:R-:W-:-:S04]  /*11a50*/  IMAD R120, R67, 0x80, R66 ;  /* 0x0000008043787824 */ /* 0x000fc800078e0242 */
[----:B------:R-:W-:-:S03]  /*11a60*/  VIADD R66, R120, 0xffffff00 ;  /* 0xffffff0078427836 */ /* 0x000fc60000000000 */
[C---:B------:R-:W-:Y:S01]  /*11a70*/  HMMA.16816.F32.BF16 R28, R140.reuse, R122, R28 ;  /* 0x0000007a8c1c723c */ /* 0x040fe2000004181c */
[----:B------:R-:W-:Y:S01]  /*11a80*/  VIADD R122, R120, 0xffffff01 ;  /* 0xffffff01787a7836 */ /* 0x000fe20000000000 */
[C---:B------:R-:W-:Y:S02]  /*11a90*/  ISETP.GE.AND P1, PT, R66.reuse, R65, PT ;  /* 0x000000414200720c */ /* 0x040fe40003f26270 */
[----:B------:R-:W-:Y:S01]  /*11aa0*/  ISETP.GE.AND P4, PT, R66, R153, PT ;  /* 0x000000994200720c */ /* 0x000fe20003f86270 */
[----:B------:R-:W-:Y:S01]  /*11ab0*/  VIADD R66, R120, 0xffffff08 ;  /* 0xffffff0878427836 */ /* 0x000fe20000000000 */
[C---:B------:R-:W-:Y:S02]  /*11ac0*/  ISETP.GE.AND P0, PT, R122.reuse, R65, PT ;  /* 0x000000417a00720c */ /* 0x040fe40003f06270 */
[----:B------:R-:W-:Y:S01]  /*11ad0*/  HMMA.16816.F32.BF16 R44, R140, R130, R44 ;  /* 0x000000828c2c723c */ /* 0x000fe2000004182c */
[----:B------:R-:W-:Y:S01]  /*11ae0*/  ISETP.GE.AND P3, PT, R122, R153, PT ;  /* 0x000000997a00720c */ /* 0x000fe20003f66270 */
[----:B------:R-:W-:Y:S01]  /*11af0*/  VIADD R122, R120, 0xffffff09 ;  /* 0xffffff09787a7836 */ /* 0x000fe20000000000 */
[----:B------:R-:W-:-:S02]  /*11b00*/  ISETP.GE.AND P6, PT, R66, R65, PT ;  /* 0x000000414200720c */ /* 0x000fc40003fc6270 */
[----:B------:R-:W-:Y:S01]  /*11b10*/  ISETP.GE.AND P5, PT, R66, R153, PT ;  /* 0x000000994200720c */ /* 0x000fe20003fa6270 */
[----:B------:R-:W-:Y:S01]  /*11b20*/  VIADD R66, R120, 0xffffff10 ;  /* 0xffffff1078427836 */ /* 0x000fe20000000000 */
[----:B------:R-:W-:Y:S01]  /*11b30*/  FSEL R131, R118, -INF , !P4 ;  /* 0xff80000076837808 */ /* 0x000fe20006000000 */
[C---:B-----5:R-:W-:Y:S01]  /*11b40*/  HMMA.16816.F32.BF16 R36, R140.reuse, R126, R36 ;  /* 0x0000007e8c24723c */ /* 0x060fe20000041824 */
[----:B------:R-:W-:Y:S02]  /*11b50*/  FSEL R133, R117, -INF , !P0 ;  /* 0xff80000075857808 */ /* 0x000fe40004000000 */
[C---:B------:R-:W-:Y:S02]  /*11b60*/  ISETP.GE.AND P4, PT, R66.reuse, R65, PT ;  /* 0x000000414200720c */ /* 0x040fe40003f86270 */
        /* <DEDUP_REMOVED lines=8> */
[----:B------:R-:W-:Y:S01]  /*11bf0*/  FSEL R243, R62, -INF , !P5 ;  /* 0xff8000003ef37808 */ /* 0x000fe20006800000 */
[----:B------:R-:W1:Y:S01]  /*11c00*/  LDSM.16.M88.4 R124, [R145+0x8400] ;  /* 0x00840000917c783b */ /* 0x000e620000000200 */
[----:B------:R-:W-:Y:S01]  /*11c10*/  FSEL R233, R56, -INF , !P4 ;  /* 0xff80000038e97808 */ /* 0x000fe20006000000 */
[----:B------:R-:W-:Y:S01]  /*11c20*/  VIADD R56, R120, 0xffffff20 ;  /* 0xffffff2078387836 */ /* 0x000fe20000000000 */
[----:B------:R-:W-:-:S02]  /*11c30*/  ISETP.GE.AND P2, PT, R122, R65, PT ;  /* 0x000000417a00720c */ /* 0x000fc40003f46270 */
[----:B------:R-:W-:Y:S02]  /*11c40*/  FSEL R241, R119, -INF , !P3 ;  /* 0xff80000077f17808 */ /* 0x000fe40005800000 */
[-C--:B------:R-:W-:Y:S02]  /*11c50*/  ISETP.GE.AND P5, PT, R66, R65.reuse, PT ;  /* 0x000000414200720c */ /* 0x080fe40003fa6270 */
[-C--:B------:R-:W-:Y:S02]  /*11c60*/  ISETP.GE.AND P3, PT, R116, R65.reuse, PT ;  /* 0x000000417400720c */ /* 0x080fe40003f66270 */
        /* <DEDUP_REMOVED lines=8> */
[-C--:B------:R-:W-:Y:S02]  /*11cf0*/  ISETP.GE.AND P6, PT, R116, R153.reuse, PT ;  /* 0x000000997400720c */ /* 0x080fe40003fc6270 */
[----:B------:R-:W-:Y:S02]  /*11d00*/  ISETP.GE.AND P2, PT, R66, R153, PT ;  /* 0x000000994200720c */ /* 0x000fe40003f46270 */
[----:B------:R-:W-:-:S02]  /*11d10*/  ISETP.GE.AND P0, PT, R56, R65, PT ;  /* 0x000000413800720c */ /* 0x000fc40003f06270 */
[----:B------:R-:W-:Y:S02]  /*11d20*/  FSEL R235, R57, -INF , !P3 ;  /* 0xff80000039eb7808 */ /* 0x000fe40005800000 */
[----:B------:R-:W-:Y:S02]  /*11d30*/  ISETP.GE.AND P3, PT, R56, R153, PT ;  /* 0x000000993800720c */ /* 0x000fe40003f66270 */
[----:B------:R-:W-:Y:S02]  /*11d40*/  FSEL R61, R59, -INF , !P6 ;  /* 0xff8000003b3d7808 */ /* 0x000fe40007000000 */
[----:B------:R-:W-:Y:S01]  /*11d50*/  FSEL R63, R54, -INF , !P2 ;  /* 0xff800000363f7808 */ /* 0x000fe20005000000 */
[----:B------:R-:W2:Y:S01]  /*11d60*/  LDSM.16.M88.4 R56, [R145+0x8800] ;  /* 0x008800009138783b */ /* 0x000ea20000000200 */
[----:B------:R-:W-:Y:S01]  /*11d70*/  FSEL R221, R48, -INF , !P0 ;  /* 0xff80000030dd7808 */ /* 0x000fe20004000000 */
[----:B------:R-:W-:Y:S01]  /*11d80*/  VIADD R48, R120, 0xffffff31 ;  /* 0xffffff3178307836 */ /* 0x000fe20000000000 */
[C---:B------:R-:W-:Y:S01]  /*11d90*/  ISETP.GE.AND P6, PT, R60.reuse, R65, PT ;  /* 0x000000413c00720c */ /* 0x040fe20003fc6270 */
[----:B-1----:R-:W-:Y:S01]  /*11da0*/  HMMA.16816.F32.BF16 R24, R140, R124, R24 ;  /* 0x0000007c8c18723c */ /* 0x002fe20000041818 */
[----:B------:R-:W-:Y:S01]  /*11db0*/  ISETP.GE.AND P5, PT, R60, R153, PT ;  /* 0x000000993c00720c */ /* 0x000fe20003fa6270 */
[----:B------:R-:W-:Y:S01]  /*11dc0*/  VIADD R60, R120, 0xffffff29 ;  /* 0xffffff29783c7836 */ /* 0x000fe20000000000 */
[----:B------:R-:W-:-:S02]  /*11dd0*/  ISETP.GE.AND P2, PT, R52, R65, PT ;  /* 0x000000413400720c */ /* 0x000fc40003f46270 */
[----:B------:R-:W-:Y:S02]  /*11de0*/  FSEL R239, R53, -INF , !P1 ;  /* 0xff80000035ef7808 */ /* 0x000fe40004800000 */
[----:B------:R-:W-:Y:S01]  /*11df0*/  FSEL R219, R50, -INF , !P3 ;  /* 0xff80000032db7808 */ /* 0x000fe20005800000 */
[----:B------:R-:W-:Y:S01]  /*11e00*/  VIADD R50, R120, 0xffffff38 ;  /* 0xffffff3878327836 */ /* 0x000fe20000000000 */
[----:B------:R-:W-:Y:S01]  /*11e10*/  ISETP.GE.AND P1, PT, R52, R153, PT ;  /* 0x000000993400720c */ /* 0x000fe20003f26270 */
[----:B------:R-:W-:Y:S01]  /*11e20*/  VIADD R52, R120, 0xffffff30 ;  /* 0xffffff3078347836 */ /* 0x000fe20000000000 */
[----:B------:R-:W-:Y:S01]  /*11e30*/  FSEL R213, R51, -INF , !P5 ;  /* 0xff80000033d57808 */ /* 0x000fe20006800000 */
[----:B------:R-:W-:Y:S01]  /*11e40*/  HMMA.16816.F32.BF16 R20, R140, R126, R20 ;  /* 0x0000007e8c14723c */ /* 0x000fe20000041814 */
[----:B------:R-:W-:Y:S01]  /*11e50*/  FSEL R225, R44, -INF , !P2 ;  /* 0xff8000002ce17808 */ /* 0x000fe20005000000 */
[----:B------:R-:W-:Y:S01]  /*11e60*/  VIADD R44, R120, 0xffffff40 ;  /* 0xffffff40782c7836 */ /* 0x000fe20000000000 */
[----:B------:R-:W-:-:S02]  /*11e70*/  FSEL R231, R55, -INF , !P4 ;  /* 0xff80000037e77808 */ /* 0x000fc40006000000 */
[C---:B------:R-:W-:Y:S02]  /*11e80*/  ISETP.GE.AND P5, PT, R48.reuse, R65, PT ;  /* 0x000000413000720c */ /* 0x040fe40003fa6270 */
[----:B------:R-:W-:Y:S01]  /*11e90*/  ISETP.GE.AND P2, PT, R48, R153, PT ;  /* 0x000000993000720c */ /* 0x000fe20003f46270 */
[----:B------:R-:W-:Y:S01]  /*11ea0*/  VIADD R48, R120, 0xffffff39 ;  /* 0xffffff3978307836 */ /* 0x000fe20000000000 */
[----:B------:R-:W-:Y:S02]  /*11eb0*/  FSEL R215, R46, -INF , !P1 ;  /* 0xff8000002ed77808 */ /* 0x000fe40004800000 */
[C---:B------:R-:W-:Y:S02]  /*11ec0*/  ISETP.GE.AND P4, PT, R60.reuse, R65, PT ;  /* 0x000000413c00720c */ /* 0x040fe40003f86270 */
[----:B------:R-:W-:Y:S02]  /*11ed0*/  ISETP.GE.AND P0, PT, R60, R153, PT ;  /* 0x000000993c00720c */ /* 0x000fe40003f06270 */
[----:B------:R-:W-:-:S02]  /*11ee0*/  ISETP.GE.AND P1, PT, R50, R65, PT ;  /* 0x000000413200720c */ /* 0x000fc40003f26270 */
[----:B------:R-:W-:Y:S02]  /*11ef0*/  ISETP.GE.AND P3, PT, R52, R65, PT ;  /* 0x000000413400720c */ /* 0x000fe40003f66270 */
[----:B------:R-:W-:Y:S02]  /*11f00*/  FSEL R227, R45, -INF , !P4 ;  /* 0xff8000002de37808 */ /* 0x000fe40006000000 */
[----:B------:R-:W-:Y:S02]  /*11f10*/  FSEL R217, R47, -INF , !P0 ;  /* 0xff8000002fd97808 */ /* 0x000fe40004000000 */
[----:B------:R-:W-:Y:S01]  /*11f20*/  FSEL R209, R36, -INF , !P1 ;  /* 0xff80000024d17808 */ /* 0x000fe20004800000 */
[----:B------:R-:W-:Y:S01]  /*11f30*/  VIADD R36, R120, 0xffffff48 ;  /* 0xffffff4878247836 */ /* 0x000fe20000000000 */
[----:B------:R-:W-:Y:S01]  /*11f40*/  ISETP.GE.AND P4, PT, R50, R153, PT ;  /* 0x000000993200720c */ /* 0x000fe20003f86270 */
[----:B--2---:R-:W-:Y:S01]  /*11f50*/  HMMA.16816.F32.BF16 R16, R140, R56, R16 ;  /* 0x000000388c10723c */ /* 0x004fe20000041810 */
[----:B------:R-:W-:-:S02]  /*11f60*/  ISETP.GE.AND P0, PT, R48, R65, PT ;  /* 0x000000413000720c */ /* 0x000fc40003f06270 */
[----:B------:R-:W-:Y:S01]  /*11f70*/  FSEL R205, R40, -INF , !P3 ;  /* 0xff80000028cd7808 */ /* 0x000fe20005800000 */
[----:B------:R-:W-:Y:S01]  /*11f80*/  VIADD R40, R120, 0xffffff41 ;  /* 0xffffff4178287836 */ /* 0x000fe20000000000 */
[----:B------:R-:W-:Y:S02]  /*11f90*/  ISETP.GE.AND P3, PT, R48, R153, PT ;  /* 0x000000993000720c */ /* 0x000fe40003f66270 */
[----:B------:R-:W-:Y:S01]  /*11fa0*/  FSEL R197, R38, -INF , !P4 ;  /* 0xff80000026c57808 */ /* 0x000fe20006000000 */
[----:B------:R-:W-:Y:S01]  /*11fb0*/  HMMA.16816.F32.BF16 R12, R140, R58, R12 ;  /* 0x0000003a8c0c723c */ /* 0x000fe2000004180c */
[----:B------:R-:W-:Y:S02]  /*11fc0*/  FSEL R211, R37, -INF , !P0 ;  /* 0xff80000025d37808 */ /* 0x000fe40004000000 */
[C---:B------:R-:W-:Y:S02]  /*11fd0*/  ISETP.GE.AND P4, PT, R36.reuse, R65, PT ;  /* 0x000000412400720c */ /* 0x040fe40003f86270 */
[----:B------:R-:W-:-:S02]  /*11fe0*/  ISETP.GE.AND P0, PT, R36, R153, PT ;  /* 0x000000992400720c */ /* 0x000fc40003f06270 */
[----:B------:R-:W-:Y:S02]  /*11ff0*/  FSEL R201, R39, -INF , !P3 ;  /* 0xff80000027c97808 */ /* 0x000fe40005800000 */
[----:B------:R-:W1:Y:S01]  /*12000*/  LDSM.16.M88.4 R36, [R145+0x8c00] ;  /* 0x008c00009124783b */ /* 0x000e620000000200 */
[----:B------:R-:W-:Y:S01]  /*12010*/  FSEL R223, R49, -INF , !P6 ;  /* 0xff80000031df7808 */ /* 0x000fe20007000000 */
[----:B------:R-:W-:-:S04]  /*12020*/  DEPBAR.LE SB0, 0x0 ;  /* 0x000080000000791a */ /* 0x000fc80000000000 */
[----:B------:R-:W-:Y:S02]  /*12030*/  ISETP.GE.AND P6, PT, R52, R153, PT ;  /* 0x000000993400720c */ /* 0x000fe40003fc6270 */
[----:B------:R-:W-:Y:S02]  /*12040*/  FSEL R203, R43, -INF , !P2 ;  /* 0xff8000002bcb7808 */ /* 0x000fe40005000000 */
[----:B------:R-:W-:Y:S02]  /*12050*/  FSEL R199, R42, -INF , !P6 ;  /* 0xff8000002ac77808 */ /* 0x000fe40007000000 */
[-C--:B------:R-:W-:Y:S02]  /*12060*/  ISETP.GE.AND P6, PT, R44, R65.reuse, PT ;  /* 0x000000412c00720c */ /* 0x080fe40003fc6270 */
[----:B------:R-:W-:Y:S02]  /*12070*/  FSEL R207, R41, -INF , !P5 ;  /* 0xff80000029cf7808 */ /* 0x000fe40006800000 */
[----:B------:R-:W-:-:S02]  /*12080*/  ISETP.GE.AND P2, PT, R40, R65, PT ;  /* 0x000000412800720c */ /* 0x000fc40003f46270 */
[-C--:B------:R-:W-:Y:S01]  /*12090*/  ISETP.GE.AND P1, PT, R40, R153.reuse, PT ;  /* 0x000000992800720c */ /* 0x080fe20003f26270 */
[----:B------:R-:W-:Y:S01]  /*120a0*/  VIADD R40, R120, 0xffffff49 ;  /* 0xffffff4978287836 */ /* 0x000fe20000000000 */
[----:B------:R-:W-:Y:S01]  /*120b0*/  FSEL R185, R32, -INF , !P6 ;  /* 0xff80000020b97808 */ /* 0x000fe20007000000 */
[----:B------:R-:W-:Y:S01]  /*120c0*/  VIADD R32, R120, 0xffffff50 ;  /* 0xffffff5078207836 */ /* 0x000fe20000000000 */
[----:B------:R-:W-:Y:S02]  /*120d0*/  ISETP.GE.AND P5, PT, R44, R153, PT ;  /* 0x000000992c00720c */ /* 0x000fe40003fa6270 */
[----:B------:R-:W-:Y:S02]  /*120e0*/  FSEL R191, R33, -INF , !P2 ;  /* 0xff80000021bf7808 */ /* 0x000fe40005000000 */
[----:B------:R-:W-:Y:S02]  /*120f0*/  FSEL R189, R34, -INF , !P5 ;  /* 0xff80000022bd7808 */ /* 0x000fe40006800000 */
        /* <DEDUP_REMOVED lines=10> */
[----:B------:R-:W-:Y:S01]  /*121a0*/  FSEL R187, R31, -INF , !P6 ;  /* 0xff8000001fbb7808 */ /* 0x000fe20007000000 */
[----:B-1----:R-:W-:Y:S01]  /*121b0*/  HMMA.16816.F32.BF16 R8, R140, R36, R8 ;  /* 0x000000248c08723c */ /* 0x002fe20000041808 */
[----:B------:R-:W-:Y:S01]  /*121c0*/  FSEL R173, R24, -INF , !P5 ;  /* 0xff80000018ad7808 */ /* 0x000fe20006800000 */
[----:B------:R-:W-:Y:S01]  /*121d0*/  VIADD R24, R120, 0xffffff68 ;  /* 0xffffff6878187836 */ /* 0x000fe20000000000 */
[----:B------:R-:W-:-:S02]  /*121e0*/  FSEL R181, R35, -INF , !P1 ;  /* 0xff80000023b57808 */ /* 0x000fc40004800000 */
[C---:B------:R-:W-:Y:S02]  /*121f0*/  ISETP.GE.AND P6, PT, R28.reuse, R65, PT ;  /* 0x000000411c00720c */ /* 0x040fe40003fc6270 */
[----:B------:R-:W-:Y:S01]  /*12200*/  ISETP.GE.AND P5, PT, R28, R153, PT ;  /* 0x000000991c00720c */ /* 0x000fe20003fa6270 */
[----:B------:R-:W-:Y:S01]  /*12210*/  VIADD R28, R120, 0xffffff61 ;  /* 0xffffff61781c7836 */ /* 0x000fe20000000000 */
[----:B------:R-:W-:Y:S01]  /*12220*/  FSEL R169, R26, -INF , !P2 ;  /* 0xff8000001aa97808 */ /* 0x000fe20005000000 */
[----:B------:R-:W-:Y:S01]  /*12230*/  HMMA.16816.F32.BF16 R4, R140, R38, R4 ;  /* 0x000000268c04723c */ /* 0x000fe20000041804 */
[----:B------:R-:W-:Y:S01]  /*12240*/  BAR.SYNC.DEFER_BLOCKING 0x0 ;  /* 0x0000000000007b1d */ /* 0x000fe20000010000 */
[C---:B------:R-:W-:Y:S02]  /*12250*/  ISETP.GE.AND P1, PT, R40.reuse, R65, PT ;  /* 0x000000412800720c */ /* 0x040fe40003f26270 */
[----:B------:R-:W-:Y:S02]  /*12260*/  ISETP.GE.AND P4, PT, R40, R153, PT ;  /* 0x000000992800720c */ /* 0x000fe40003f86270 */
[----:B------:R-:W-:-:S02]  /*12270*/  ISETP.GE.AND P0, PT, R32, R65, PT ;  /* 0x000000412000720c */ /* 0x000fc40003f06270 */
[----:B------:R-:W-:Y:S02]  /*12280*/  FSEL R195, R29, -INF , !P3 ;  /* 0xff8000001dc37808 */ /* 0x000fe40005800000 */
[----:B------:R-:W-:Y:S02]  /*12290*/  ISETP.GE.AND P2, PT, R30, R65, PT ;  /* 0x000000411e00720c */ /* 0x000fe40003f46270 */
[-C--:B------:R-:W-:Y:S02]  /*122a0*/  ISETP.GE.AND P3, PT, R32, R153.reuse, PT ;  /* 0x000000992000720c */ /* 0x080fe40003f66270 */
[----:B------:R-:W-:Y:S02]  /*122b0*/  FSEL R177, R25, -INF , !P1 ;  /* 0xff80000019b17808 */ /* 0x000fe40004800000 */
        /* <DEDUP_REMOVED lines=8> */
[----:B------:R-:W-:Y:S02]  /*12340*/  ISETP.GE.AND P3, PT, R24, R65, PT ;  /* 0x000000411800720c */ /* 0x000fe40003f66270 */
        /* <DEDUP_REMOVED lines=19> */
[----:B------:R-:W-:Y:S01]  /*12480*/  ISETP.GE.AND P5, PT, R12, R65, PT ;  /* 0x000000410c00720c */ /* 0x000fe20003fa6270 */
[----:B------:R-:W-:Y:S01]  /*12490*/  VIADD R65, R67, 0xfffffffe ;  /* 0xfffffffe43417836 */ /* 0x000fe20000000000 */
[----:B------:R-:W-:Y:S02]  /*124a0*/  FSEL R129, R9, -INF , !P0 ;  /* 0xff80000009817808 */ /* 0x000fe40004000000 */
[----:B------:R-:W-:Y:S02]  /*124b0*/  FSEL R120, R15, -INF , !P2 ;  /* 0xff8000000f787808 */ /* 0x000fe40005000000 */
[----:B------:R-:W-:Y:S02]  /*124c0*/  ISETP.GT.AND P0, PT, R65, R150, PT ;  /* 0x000000964100720c */ /* 0x000fe40003f04270 */
[----:B------:R-:W-:Y:S02]  /*124d0*/  FSEL R122, R8, -INF , !P1 ;  /* 0xff800000087a7808 */ /* 0x000fe40004800000 */
        /* <DEDUP_REMOVED lines=76> */
.L_x_2510:
        /* <DEDUP_REMOVED lines=8> */
.L_x_2511:
[----:B------:R-:W1:Y:S01]  /*12a20*/  LDCU UR9, c[0x0][0x3bc] ;  /* 0x00007780ff0977ac */ /* 0x000e620008000800 */
        /* <DEDUP_REMOVED lines=25> */
.L_x_2509:
        /* <DEDUP_REMOVED lines=57> */
[--C-:B------:R-:W-:Y:S01]  /*12f50*/  FFMA.FTZ R140, R135, UR4, -R136.reuse ;  /* 0x00000004878c7c23 */ /* 0x100fe20008010888 */
[--C-:B------:R-:W-:Y:S01]  /*12f60*/  FFMA.FTZ R135, R133, UR4, -R136.reuse ;  /* 0x0000000485877c23 */ /* 0x100fe20008010888 */
[----:B------:R-:W-:Y:S01]  /*12f70*/  FADD.FTZ R0, R0, -R5 ;  /* 0x8000000500007221 */ /* 0x000fe20000010000 */
[----:B------:R-:W-:Y:S01]  /*12f80*/  FFMA.FTZ R134, R247, UR4, -R136 ;  /* 0x00000004f7867c23 */ /* 0x000fe20008010888 */
[----:B------:R-:W-:Y:S01]  /*12f90*/  FFMA.FTZ R141, R131, UR4, -R132 ;  /* 0x00000004838d7c23 */ /* 0x000fe20008010884 */
[----:B------:R-:W-:Y:S01]  /*12fa0*/  FFMA.FTZ R133, R245, UR4, -R136 ;  /* 0x00000004f5857c23 */ /* 0x000fe20008010888 */
[--C-:B------:R-:W-:Y:S01]  /*12fb0*/  FFMA.FTZ R131, R241, UR4, -R132.reuse ;  /* 0x00000004f1837c23 */ /* 0x100fe20008010884 */
[----:B------:R-:W-:Y:S01]  /*12fc0*/  FMUL.FTZ R142, R142, UR4 ;  /* 0x000000048e8e7c20 */ /* 0x000fe20008410000 */
[--C-:B------:R-:W-:Y:S01]  /*12fd0*/  FFMA.FTZ R137, R137, UR4, -R132.reuse ;  /* 0x0000000489897c23 */ /* 0x100fe20008010884 */
[--C-:B------:R-:W-:Y:S01]  /*12fe0*/  FFMA.FTZ R243, R243, UR4, -R132.reuse ;  /* 0x00000004f3f37c23 */ /* 0x100fe20008010884 */
[----:B------:R-:W-:Y:S01]  /*12ff0*/  FMUL.FTZ R0, R0, UR4 ;  /* 0x0000000400007c20 */ /* 0x000fe20008410000 */
        /* <DEDUP_REMOVED lines=15> */
[----:B------:R-:W-:Y:S01]  /*130f0*/  FFMA.FTZ R129, R129, UR4, -R136 ;  /* 0x0000000481817c23 */ /* 0x000fe20008010888 */
[----:B------:R-:W-:Y:S08]  /*13100*/  MUFU.EX2 R134, R134 ;  /* 0x0000008600867308 */ /* 0x000ff00000000800 */
[----:B------:R-:W2:Y:S01]  /*13110*/  MUFU.EX2 R133, R133 ;  /* 0x0000008500857308 */ /* 0x000ea20000000800 */
[----:B-1----:R-:W-:-:S07]  /*13120*/  F2FP.BF16.F32.PACK_AB R4, R135, R140 ;  /* 0x0000008c8704723e */ /* 0x002fce00000010ff */
[----:B------:R-:W-:Y:S08]  /*13130*/  MUFU.EX2 R141, R141 ;  /* 0x0000008d008d7308 */ /* 0x000ff00000000800 */
[----:B------:R-:W1:Y:S01]  /*13140*/  MUFU.EX2 R131, R131 ;  /* 0x0000008300837308 */ /* 0x000e620000000800 */
[----:B--2---:R-:W-:-:S07]  /*13150*/  F2FP.BF16.F32.PACK_AB R6, R133, R134 ;  /* 0x000000868506723e */ /* 0x004fce00000010ff */
[----:B------:R-:W-:Y:S08]  /*13160*/  MUFU.EX2 R2, R243 ;  /* 0x000000f300027308 */ /* 0x000ff00000000800 */
[----:B------:R-:W2:Y:S01]  /*13170*/  MUFU.EX2 R142, R142 ;  /* 0x0000008e008e7308 */ /* 0x000ea20000000800 */
[----:B-1----:R-:W-:-:S07]  /*13180*/  F2FP.BF16.F32.PACK_AB R5, R131, R141 ;  /* 0x0000008d8305723e */ /* 0x002fce00000010ff */
[----:B------:R-:W1:Y:S08]  /*13190*/  MUFU.EX2 R138, R0 ;  /* 0x00000000008a7308 */ /* 0x000e700000000800 */
[----:B------:R-:W3:Y:S01]  /*131a0*/  MUFU.EX2 R137, R137 ;  /* 0x0000008900897308 */ /* 0x000ee20000000800 */
[-C--:B--2---:R-:W-:Y:S01]  /*131b0*/  FMUL.FTZ R16, R72, R142.reuse ;  /* 0x0000008e48107220 */ /* 0x084fe20000410000 */
[-C--:B------:R-:W-:Y:S01]  /*131c0*/  FMUL.FTZ R17, R73, R142.reuse ;  /* 0x0000008e49117220 */ /* 0x080fe20000410000 */
[-C--:B------:R-:W-:Y:S01]  /*131d0*/  FMUL.FTZ R76, R76, R142.reuse ;  /* 0x0000008e4c4c7220 */ /* 0x080fe20000410000 */
[-C--:B------:R-:W-:Y:S01]  /*131e0*/  FMUL.FTZ R77, R77, R142.reuse ;  /* 0x0000008e4d4d7220 */ /* 0x080fe20000410000 */
[-C--:B------:R-:W-:Y:S01]  /*131f0*/  FMUL.FTZ R24, R80, R142.reuse ;  /* 0x0000008e50187220 */ /* 0x080fe20000410000 */
[----:B------:R-:W-:Y:S01]  /*13200*/  FMUL.FTZ R25, R81, R142 ;  /* 0x0000008e51197220 */ /* 0x000fe20000410000 */
[--C-:B------:R-:W-:Y:S01]  /*13210*/  FFMA.FTZ R80, R61, UR4, -R132.reuse ;  /* 0x000000043d507c23 */ /* 0x100fe20008010884 */
[----:B------:R-:W-:Y:S01]  /*13220*/  FFMA.FTZ R81, R63, UR4, -R132 ;  /* 0x000000043f517c23 */ /* 0x000fe20008010884 */
[-C--:B-1----:R-:W-:Y:S01]  /*13230*/  FMUL.FTZ R18, R74, R138.reuse ;  /* 0x0000008a4a127220 */ /* 0x082fe20000410000 */
[-C--:B------:R-:W-:Y:S01]  /*13240*/  FMUL.FTZ R19, R75, R138.reuse ;  /* 0x0000008a4b137220 */ /* 0x080fe20000410000 */
[-C--:B------:R-:W-:Y:S01]  /*13250*/  FMUL.FTZ R78, R78, R138.reuse ;  /* 0x0000008a4e4e7220 */ /* 0x080fe20000410000 */
[-C--:B------:R-:W-:Y:S01]  /*13260*/  FMUL.FTZ R79, R79, R138.reuse ;  /* 0x0000008a4f4f7220 */ /* 0x080fe20000410000 */
[----:B------:R-:W1:Y:S01]  /*13270*/  LDSM.16.MT88.4 R72, [R146+0x9400] ;  /* 0x009400009248783b */ /* 0x000e620000004200 */
[----:B------:R-:W-:Y:S01]  /*13280*/  FMUL.FTZ R27, R83, R138 ;  /* 0x0000008a531b7220 */ /* 0x000fe20000410000 */
[----:B------:R-:W-:Y:S01]  /*13290*/  FFMA.FTZ R0, R239, UR4, -R136 ;  /* 0x00000004ef007c23 */ /* 0x000fe20008010888 */
[----:B------:R-:W-:Y:S01]  /*132a0*/  FFMA.FTZ R83, R229, UR4, -R132 ;  /* 0x00000004e5537c23 */ /* 0x000fe20008010884 */
[----:B---3--:R-:W-:Y:S01]  /*132b0*/  F2FP.BF16.F32.PACK_AB R7, R137, R2 ;  /* 0x000000028907723e */ /* 0x008fe200000010ff */
[----:B------:R-:W2:Y:S01]  /*132c0*/  LDSM.16.MT88.4 R60, [R146+0xb400] ;  /* 0x00b40000923c783b */ /* 0x000ea20000004200 */
[-C--:B------:R-:W-:Y:S01]  /*132d0*/  FMUL.FTZ R32, R88, R142.reuse ;  /* 0x0000008e58207220 */ /* 0x080fe20000410000 */
[----:B------:R-:W-:Y:S01]  /*132e0*/  FMUL.FTZ R33, R89, R142 ;  /* 0x0000008e59217220 */ /* 0x000fe20000410000 */
[-C--:B------:R-:W-:Y:S01]  /*132f0*/  FMUL.FTZ R34, R90, R138.reuse ;  /* 0x0000008a5a227220 */ /* 0x080fe20000410000 */
[----:B------:R-:W-:Y:S01]  /*13300*/  FMUL.FTZ R35, R91, R138 ;  /* 0x0000008a5b237220 */ /* 0x000fe20000410000 */
[-C--:B------:R-:W-:Y:S01]  /*13310*/  FMUL.FTZ R92, R92, R142.reuse ;  /* 0x0000008e5c5c7220 */ /* 0x080fe20000410000 */
[C---:B------:R-:W-:Y:S01]  /*13320*/  HMMA.16816.F32.BF16 R16, R4.reuse, R20, R16 ;  /* 0x000000140410723c */ /* 0x040fe20000041810 */
[----:B------:R-:W-:Y:S01]  /*13330*/  FMUL.FTZ R93, R93, R142 ;  /* 0x0000008e5d5d7220 */ /* 0x000fe20000410000 */
[-C--:B------:R-:W-:Y:S01]  /*13340*/  FMUL.FTZ R94, R94, R138.reuse ;  /* 0x0000008a5e5e7220 */ /* 0x080fe20000410000 */
[----:B------:R-:W-:Y:S01]  /*13350*/  FMUL.FTZ R95, R95, R138 ;  /* 0x0000008a5f5f7220 */ /* 0x000fe20000410000 */
[----:B------:R-:W-:Y:S01]  /*13360*/  MUFU.EX2 R0, R0 ;  /* 0x0000000000007308 */ /* 0x000fe20000000800 */
[-C--:B------:R-:W-:Y:S01]  /*13370*/  FMUL.FTZ R8, R112, R142.reuse ;  /* 0x0000008e70087220 */ /* 0x080fe20000410000 */
[----:B------:R-:W-:Y:S01]  /*13380*/  FMUL.FTZ R9, R113, R142 ;  /* 0x0000008e71097220 */ /* 0x000fe20000410000 */
[-C--:B------:R-:W-:Y:S01]  /*13390*/  FMUL.FTZ R10, R114, R138.reuse ;  /* 0x0000008a720a7220 */ /* 0x080fe20000410000 */
[C---:B------:R-:W-:Y:S01]  /*133a0*/  HMMA.16816.F32.BF16 R20, R4.reuse, R22, R76 ;  /* 0x000000160414723c */ /* 0x040fe2000004184c */
[--C-:B------:R-:W-:Y:S01]  /*133b0*/  FFMA.FTZ R79, R233, UR4, -R136.reuse ;  /* 0x00000004e94f7c23 */ /* 0x100fe20008010888 */
[--C-:B------:R-:W-:Y:S01]  /*133c0*/  FFMA.FTZ R76, R235, UR4, -R136.reuse ;  /* 0x00000004eb4c7c23 */ /* 0x100fe20008010888 */
[----:B------:R-:W-:Y:S01]  /*133d0*/  FFMA.FTZ R77, R237, UR4, -R136 ;  /* 0x00000004ed4d7c23 */ /* 0x000fe20008010888 */
[----:B------:R-:W-:Y:S01]  /*133e0*/  FFMA.FTZ R78, R231, UR4, -R132 ;  /* 0x00000004e74e7c23 */ /* 0x000fe20008010884 */
[----:B------:R-:W-:Y:S01]  /*133f0*/  MUFU.EX2 R83, R83 ;  /* 0x0000005300537308 */ /* 0x000fe20000000800 */
[----:B------:R-:W-:Y:S01]  /*13400*/  FMUL.FTZ R11, R115, R138 ;  /* 0x0000008a730b7220 */ /* 0x000fe20000410000 */
[-C--:B------:R-:W-:Y:S01]  /*13410*/  FMUL.FTZ R68, R68, R142.reuse ;  /* 0x0000008e44447220 */ /* 0x080fe20000410000 */
[C---:B------:R-:W-:Y:S01]  /*13420*/  HMMA.16816.F32.BF16 R32, R4.reuse, R36, R32 ;  /* 0x000000240420723c */ /* 0x040fe20000041820 */
[----:B------:R-:W-:Y:S01]  /*13430*/  FMUL.FTZ R69, R69, R142 ;  /* 0x0000008e45457220 */ /* 0x000fe20000410000 */
[-C--:B------:R-:W-:Y:S01]  /*13440*/  FMUL.FTZ R70, R70, R138.reuse ;  /* 0x0000008a46467220 */ /* 0x080fe20000410000 */
        /* <DEDUP_REMOVED lines=10> */
[----:B------:R-:W3:Y:S01]  /*134f0*/  MUFU.EX2 R76, R76 ;  /* 0x0000004c004c7308 */ /* 0x000ee20000000800 */
        /* <DEDUP_REMOVED lines=14> */
[-C--:B------:R-:W-:Y:S01]  /*135e0*/  FMUL.FTZ R107, R107, R138.reuse ;  /* 0x0000008a6b6b7220 */ /* 0x080fe20000410000 */
[----:B------:R-:W4:Y:S01]  /*135f0*/  MUFU.EX2 R80, R80 ;  /* 0x0000005000507308 */ /* 0x000f220000000800 */
[C---:B------:R-:W-:Y:S01]  /*13600*/  HMMA.16816.F32.BF16 R8, R4.reuse, R12, R8 ;  /* 0x0000000c0408723c */ /* 0x040fe20000041808 */
[----:B------:R-:W-:Y:S01]  /*13610*/  FFMA.FTZ R82, R225, UR4, -R136 ;  /* 0x00000004e1527c23 */ /* 0x000fe20008010888 */
[--C-:B------:R-:W-:Y:S01]  /*13620*/  FFMA.FTZ R88, R219, UR4, -R132.reuse ;  /* 0x00000004db587c23 */ /* 0x100fe20008010884 */
[--C-:B------:R-:W-:Y:S01]  /*13630*/  FFMA.FTZ R91, R213, UR4, -R132.reuse ;  /* 0x00000004d55b7c23 */ /* 0x100fe20008010884 */
[----:B------:R-:W-:Y:S01]  /*13640*/  FFMA.FTZ R89, R215, UR4, -R132 ;  /* 0x00000004d7597c23 */ /* 0x000fe20008010884 */
[--C-:B------:R-:W-:Y:S01]  /*13650*/  FFMA.FTZ R93, R205, UR4, -R136.reuse ;  /* 0x00000004cd5d7c23 */ /* 0x100fe20008010888 */
[--C-:B------:R-:W-:Y:S01]  /*13660*/  FFMA.FTZ R90, R207, UR4, -R136.reuse ;  /* 0x00000004cf5a7c23 */ /* 0x100fe20008010888 */
[----:B------:R-:W-:Y:S01]  /*13670*/  MUFU.EX2 R81, R81 ;  /* 0x0000005100517308 */ /* 0x000fe20000000800 */
[C---:B------:R-:W-:Y:S01]  /*13680*/  HMMA.16816.F32.BF16 R12, R4.reuse, R14, R68 ;  /* 0x0000000e040c723c */ /* 0x040fe20000041844 */
[----:B------:R-:W5:Y:S01]  /*13690*/  LDSM.16.MT88.4 R68, [R144+0x9400] ;  /* 0x009400009044783b */ /* 0x000f620000004200 */
[--C-:B------:R-:W-:Y:S01]  /*136a0*/  FFMA.FTZ R95, R209, UR4, -R136.reuse ;  /* 0x00000004d15f7c23 */ /* 0x100fe20008010888 */
[----:B------:R-:W-:Y:S01]  /*136b0*/  FFMA.FTZ R92, R211, UR4, -R136 ;  /* 0x00000004d35c7c23 */ /* 0x000fe20008010888 */
[--C-:B------:R-:W-:Y:S01]  /*136c0*/  FFMA.FTZ R96, R199, UR4, -R132.reuse ;  /* 0x00000004c7607c23 */ /* 0x100fe20008010884 */
[--C-:B------:R-:W-:Y:S01]  /*136d0*/  FFMA.FTZ R99, R203, UR4, -R132.reuse ;  /* 0x00000004cb637c23 */ /* 0x100fe20008010884 */
[--C-:B------:R-:W-:Y:S01]  /*136e0*/  FFMA.FTZ R97, R197, UR4, -R132.reuse ;  /* 0x00000004c5617c23 */ /* 0x100fe20008010884 */
[----:B------:R-:W1:Y:S01]  /*136f0*/  MUFU.EX2 R78, R78 ;  /* 0x0000004e004e7308 */ /* 0x000e620000000800 */
[C---:B------:R-:W-:Y:S01]  /*13700*/  HMMA.16816.F32.BF16 R24, R4.reuse, R28, R24 ;  /* 0x0000001c0418723c */ /* 0x040fe20000041818 */
[----:B------:R-:W-:Y:S01]  /*13710*/  FFMA.FTZ R94, R201, UR4, -R132 ;  /* 0x00000004c95e7c23 */ /* 0x000fe20008010884 */
[--C-:B------:R-:W-:Y:S01]  /*13720*/  FFMA.FTZ R101, R185, UR4, -R136.reuse ;  /* 0x00000004b9657c23 */ /* 0x100fe20008010888 */
[--C-:B------:R-:W-:Y:S01]  /*13730*/  FFMA.FTZ R98, R191, UR4, -R136.reuse ;  /* 0x00000004bf627c23 */ /* 0x100fe20008010888 */
[--C-:B------:R-:W-:Y:S01]  /*13740*/  FFMA.FTZ R100, R193, UR4, -R136.reuse ;  /* 0x00000004c1647c23 */ /* 0x100fe20008010888 */
[----:B------:R-:W-:Y:S01]  /*13750*/  FFMA.FTZ R103, R195, UR4, -R136 ;  /* 0x00000004c3677c23 */ /* 0x000fe20008010888 */
[----:B------:R-:W-:Y:S01]  /*13760*/  FFMA.FTZ R102, R187, UR4, -R132 ;  /* 0x00000004bb667c23 */ /* 0x000fe20008010884 */
[----:B------:R-:W-:Y:S01]  /*13770*/  MUFU.EX2 R82, R82 ;  /* 0x0000005200527308 */ /* 0x000fe20000000800 */
[C---:B------:R-:W-:Y:S01]  /*13780*/  HMMA.16816.F32.BF16 R28, R4.reuse, R30, R84 ;  /* 0x0000001e041c723c */ /* 0x040fe20000041854 */
[--C-:B------:R-:W-:Y:S01]  /*13790*/  FFMA.FTZ R87, R221, UR4, -R136.reuse ;  /* 0x00000004dd577c23 */ /* 0x100fe20008010888 */
[--C-:B------:R-:W-:Y:S01]  /*137a0*/  FFMA.FTZ R84, R223, UR4, -R136.reuse ;  /* 0x00000004df547c23 */ /* 0x100fe20008010888 */
[----:B------:R-:W-:Y:S01]  /*137b0*/  FFMA.FTZ R85, R227, UR4, -R136 ;  /* 0x00000004e3557c23 */ /* 0x000fe20008010888 */
[----:B------:R-:W-:Y:S01]  /*137c0*/  FFMA.FTZ R86, R217, UR4, -R132 ;  /* 0x00000004d9567c23 */ /* 0x000fe20008010884 */
[----:B------:R-:W-:Y:S01]  /*137d0*/  FFMA.FTZ R166, R166, R138, R141 ;  /* 0x0000008aa6a67223 */ /* 0x000fe2000001008d */
[----:B------:R-:W-:Y:S01]  /*137e0*/  FFMA.FTZ R138, R3, UR4, -R136 ;  /* 0x00000004038a7c23 */ /* 0x000fe20008010888 */
[----:B------:R-:W-:Y:S01]  /*137f0*/  MUFU.EX2 R87, R87 ;  /* 0x0000005700577308 */ /* 0x000fe20000000800 */
[C---:B------:R-:W-:Y:S01]  /*13800*/  HMMA.16816.F32.BF16 R40, R4.reuse, R44, R40 ;  /* 0x0000002c0428723c */ /* 0x040fe20000041828 */
[----:B------:R-:W-:Y:S01]  /*13810*/  FADD.FTZ R131, R131, R166 ;  /* 0x000000a683837221 */ /* 0x000fe20000010000 */
[----:B------:R-:W-:Y:S01]  /*13820*/  FFMA.FTZ R3, R118, UR4, -R136 ;  /* 0x0000000476037c23 */ /* 0x000fe20008010888 */
[--C-:B------:R-:W-:Y:S01]  /*13830*/  FFMA.FTZ R118, R119, UR4, -R132.reuse ;  /* 0x0000000477767c23 */ /* 0x100fe20008010884 */
[----:B------:R-:W-:Y:S01]  /*13840*/  FFMA.FTZ R119, R120, UR4, -R132 ;  /* 0x0000000478777c23 */ /* 0x000fe20008010884 */
[----:B------:R-:W-:Y:S01]  /*13850*/  FADD.FTZ R2, R2, R131 ;  /* 0x0000008302027221 */ /* 0x000fe20000010000 */
[----:B------:R-:W-:Y:S01]  /*13860*/  FFMA.FTZ R120, R128, UR4, -R136 ;  /* 0x0000000480787c23 */ /* 0x000fe20008010888 */
[----:B------:R-:W5:Y:S01]  /*13870*/  MUFU.EX2 R84, R84 ;  /* 0x0000005400547308 */ /* 0x000f620000000800 */
[C---:B------:R-:W-:Y:S01]  /*13880*/  HMMA.16816.F32.BF16 R44, R4.reuse, R46, R108 ;  /* 0x0000002e042c723c */ /* 0x040fe2000004186c */
[----:B------:R-:W-:Y:S01]  /*13890*/  FADD.FTZ R2, R137, R2 ;  /* 0x0000000289027221 */ /* 0x000fe20000010000 */
[----:B------:R-:W-:Y:S05]  /*138a0*/  LDSM.16.MT88.4 R108, [R146+0xec00] ;  /* 0x00ec0000926c783b */ /* 0x000fea0000004200 */
[----:B------:R-:W-:Y:S01]  /*138b0*/  MUFU.EX2 R85, R85 ;  /* 0x0000005500557308 */ /* 0x000fe20000000800 */
[----:B------:R-:W-:Y:S01]  /*138c0*/  HMMA.16816.F32.BF16 R48, R4, R52, R48 ;  /* 0x000000340430723c */ /* 0x000fe20000041830 */
[----:B---3--:R-:W-:-:S02]  /*138d0*/  F2FP.BF16.F32.PACK_AB R52, R76, R79 ;  /* 0x0000004f4c34723e */ /* 0x008fc400000010ff */
[----:B----4-:R-:W-:Y:S01]  /*138e0*/  F2FP.BF16.F32.PACK_AB R53, R80, R83 ;  /* 0x000000535035723e */ /* 0x010fe200000010ff */
[----:B------:R-:W-:Y:S01]  /*138f0*/  FADD.FTZ R83, R83, R2 ;  /* 0x0000000253537221 */ /* 0x000fe20000010000 */
[----:B------:R-:W-:Y:S02]  /*13900*/  MOV R2, R130 ;  /* 0x0000008200027202 */ /* 0x000fe40000000f00 */
[----:B------:R-:W-:Y:S01]  /*13910*/  MUFU.EX2 R88, R88 ;  /* 0x0000005800587308 */ /* 0x000fe20000000800 */
[----:B------:R-:W-:Y:S01]  /*13920*/  HMMA.16816.F32.BF16 R4, R4, R54, R104 ;  /* 0x000000360404723c */ /* 0x000fe20000041868 */
[----:B------:R-:W-:Y:S01]  /*13930*/  F2FP.BF16.F32.PACK_AB R54, R0, R77 ;  /* 0x0000004d0036723e */ /* 0x000fe200000010ff */
[----:B------:R-:W-:Y:S01]  /*13940*/  FFMA.FTZ R104, R167, R142, R140 ;  /* 0x0000008ea7687223 */ /* 0x000fe2000001008c */
[----:B-1----:R-:W-:Y:S01]  /*13950*/  F2FP.BF16.F32.PACK_AB R55, R78, R81 ;  /* 0x000000514e37723e */ /* 0x002fe200000010ff */
[--C-:B------:R-:W-:Y:S01]  /*13960*/  FFMA.FTZ R142, R139, UR4, -R132.reuse ;  /* 0x000000048b8e7c23 */ /* 0x100fe20008010884 */
[--C-:B------:R-:W-:Y:S01]  /*13970*/  FFMA.FTZ R140, R171, UR4, -R132.reuse ;  /* 0x00000004ab8c7c23 */ /* 0x100fe20008010884 */
[----:B------:R-:W-:Y:S01]  /*13980*/  FFMA.FTZ R139, R165, UR4, -R132 ;  /* 0x00000004a58b7c23 */ /* 0x000fe20008010884 */
[----:B------:R-:W1:Y:S01]  /*13990*/  MUFU.EX2 R91, R91 ;  /* 0x0000005b005b7308 */ /* 0x000e620000000800 */
[----:B------:R-:W-:Y:S01]  /*139a0*/  FADD.FTZ R135, R135, R104 ;  /* 0x0000006887877221 */ /* 0x000fe20000010000 */
[----:B------:R-:W-:Y:S01]  /*139b0*/  FADD.FTZ R80, R80, R83 ;  /* 0x0000005350507221 */ /* 0x000fe20000010000 */
[C---:B------:R-:W-:Y:S01]  /*139c0*/  HMMA.16816.F32.BF16 R32, R52.reuse, R56, R32 ;  /* 0x000000383420723c */ /* 0x040fe20000041820 */
[----:B------:R-:W-:Y:S01]  /*139d0*/  FFMA.FTZ R167, R127, UR4, -R136 ;  /* 0x000000047fa77c23 */ /* 0x000fe20008010888 */
[----:B------:R-:W-:Y:S01]  /*139e0*/  FADD.FTZ R134, R134, R135 ;  /* 0x0000008786867221 */ /* 0x000fe20000010000 */
[----:B------:R-:W-:Y:S01]  /*139f0*/  FADD.FTZ R81, R81, R80 ;  /* 0x0000005051517221 */ /* 0x000fe20000010000 */
[----:B------:R-:W-:Y:S01]  /*13a00*/  FFMA.FTZ R105, R125, UR4, -R132 ;  /* 0x000000047d697c23 */ /* 0x000fe20008010884 */
[----:B------:R-:W-:Y:S01]  /*13a10*/  MUFU.EX2 R89, R89 ;  /* 0x0000005900597308 */ /* 0x000fe20000000800 */
[----:B------:R-:W-:Y:S01]  /*13a20*/  FADD.FTZ R134, R133, R134 ;  /* 0x0000008685867221 */ /* 0x000fe20000010000 */
[----:B------:R-:W-:Y:S01]  /*13a30*/  FADD.FTZ R81, R78, R81 ;  /* 0x000000514e517221 */ /* 0x000fe20000010000 */
[C---:B------:R-:W-:Y:S01]  /*13a40*/  HMMA.16816.F32.BF16 R36, R52.reuse, R58, R36 ;  /* 0x0000003a3424723c */ /* 0x040fe20000041824 */
[----:B------:R-:W3:Y:S01]  /*13a50*/  LDSM.16.MT88.4 R56, [R144+0xd400] ;  /* 0x00d400009038783b */ /* 0x000ee20000004200 */
[----:B------:R-:W-:Y:S01]  /*13a60*/  FADD.FTZ R79, R79, R134 ;  /* 0x000000864f4f7221 */ /* 0x000fe20000010000 */
[--C-:B------:R-:W-:Y:S01]  /*13a70*/  FFMA.FTZ R127, R126, UR4, -R132.reuse ;  /* 0x000000047e7f7c23 */ /* 0x100fe20008010884 */
[--C-:B------:R-:W-:Y:S01]  /*13a80*/  FFMA.FTZ R125, R124, UR4, -R132.reuse ;  /* 0x000000047c7d7c23 */ /* 0x100fe20008010884 */
[----:B------:R-:W4:Y:S01]  /*13a90*/  MUFU.EX2 R86, R86 ;  /* 0x0000005600567308 */ /* 0x000f220000000800 */
[----:B------:R-:W-:Y:S01]  /*13aa0*/  FADD.FTZ R76, R76, R79 ;  /* 0x0000004f4c4c7221 */ /* 0x000fe20000010000 */
[----:B------:R-:W-:Y:S01]  /*13ab0*/  FFMA.FTZ R132, R123, UR4, -R132 ;  /* 0x000000047b847c23 */ /* 0x000fe20008010884 */
[----:B------:R-:W-:Y:S01]  /*13ac0*/  HMMA.16816.F32.BF16 R8, R52, R72, R8 ;  /* 0x000000483408723c */ /* 0x000fe20000041808 */
[----:B------:R-:W-:Y:S01]  /*13ad0*/  @P0 MOV R2, R130 ;  /* 0x0000008200020202 */ /* 0x000fe20000000f00 */
[----:B------:R-:W-:-:S03]  /*13ae0*/  FADD.FTZ R77, R77, R76 ;  /* 0x0000004c4d4d7221 */ /* 0x000fc60000010000 */
[----:B------:R-:W-:Y:S01]  /*13af0*/  MUFU.EX2 R93, R93 ;  /* 0x0000005d005d7308 */ /* 0x000fe20000000800 */
[----:B------:R-:W-:Y:S02]  /*13b00*/  FADD.FTZ R0, R0, R77 ;  /* 0x0000004d00007221 */ /* 0x000fe40000010000 */
[C---:B------:R-:W-:Y:S01]  /*13b10*/  HMMA.16816.F32.BF16 R12, R52.reuse, R74, R12 ;  /* 0x0000004a340c723c */ /* 0x040fe2000004180c */
[----:B------:R-:W4:Y:S04]  /*13b20*/  LDSM.16.MT88.4 R72, [R146+0xd400] ;  /* 0x00d400009248783b */ /* 0x000f280000004200 */
[----:B------:R-:W4:Y:S03]  /*13b30*/  MUFU.EX2 R90, R90 ;  /* 0x0000005a005a7308 */ /* 0x000f260000000800 */
[C---:B--2---:R-:W-:Y:S05]  /*13b40*/  HMMA.16816.F32.BF16 R24, R52.reuse, R60, R24 ;  /* 0x0000003c3418723c */ /* 0x044fea0000041818 */
[----:B------:R-:W-:Y:S03]  /*13b50*/  MUFU.EX2 R95, R95 ;  /* 0x0000005f005f7308 */ /* 0x000fe60000000800 */
[C---:B------:R-:W-:Y:S01]  /*13b60*/  HMMA.16816.F32.BF16 R28, R52.reuse, R62, R28 ;  /* 0x0000003e341c723c */ /* 0x040fe2000004181c */
[----:B------:R-:W2:Y:S04]  /*13b70*/  LDSM.16.MT88.4 R60, [R146+0x9800] ;  /* 0x00980000923c783b */ /* 0x000ea80000004200 */
[----:B------:R-:W-:Y:S03]  /*13b80*/  MUFU.EX2 R92, R92 ;  /* 0x0000005c005c7308 */ /* 0x000fe60000000800 */
[C---:B-----5:R-:W-:Y:S05]  /*13b90*/  HMMA.16816.F32.BF16 R16, R52.reuse, R68, R16 ;  /* 0x000000443410723c */ /* 0x060fea0000041810 */
[----:B------:R-:W-:Y:S03]  /*13ba0*/  MUFU.EX2 R96, R96 ;  /* 0x0000006000607308 */ /* 0x000fe60000000800 */
[C---:B---3--:R-:W-:Y:S01]  /*13bb0*/  HMMA.16816.F32.BF16 R48, R52.reuse, R56, R48 ;  /* 0x000000383430723c */ /* 0x048fe20000041830 */
[----:B------:R-:W-:Y:S01]  /*13bc0*/  F2FP.BF16.F32.PACK_AB R56, R84, R87 ;  /* 0x000000575438723e */ /* 0x000fe200000010ff */
[----:B------:R-:W-:Y:S01]  /*13bd0*/  FADD.FTZ R87, R87, R0 ;  /* 0x0000000057577221 */ /* 0x000fe20000010000 */
[----:B-1----:R-:W-:Y:S01]  /*13be0*/  F2FP.BF16.F32.PACK_AB R57, R91, R88 ;  /* 0x000000585b39723e */ /* 0x002fe200000010ff */
[----:B------:R-:W-:Y:S01]  /*13bf0*/  FADD.FTZ R88, R88, R81 ;  /* 0x0000005158587221 */ /* 0x000fe20000010000 */
[----:B------:R-:W1:Y:S01]  /*13c00*/  MUFU.EX2 R99, R99 ;  /* 0x0000006300637308 */ /* 0x000e620000000800 */
[----:B------:R-:W-:Y:S01]  /*13c10*/  FADD.FTZ R87, R84, R87 ;  /* 0x0000005754577221 */ /* 0x000fe20000010000 */
[----:B------:R-:W-:Y:S01]  /*13c20*/  MOV R0, R64 ;  /* 0x0000004000007202 */ /* 0x000fe20000000f00 */
[C---:B------:R-:W-:Y:S01]  /*13c30*/  HMMA.16816.F32.BF16 R4, R52.reuse, R58, R4 ;  /* 0x0000003a3404723c */ /* 0x040fe20000041804 */
[----:B------:R-:W-:Y:S01]  /*13c40*/  F2FP.BF16.F32.PACK_AB R58, R85, R82 ;  /* 0x00000052553a723e */ /* 0x000fe200000010ff */
[----:B------:R-:W-:Y:S01]  /*13c50*/  FADD.FTZ R88, R91, R88 ;  /* 0x000000585b587221 */ /* 0x000fe20000010000 */
[----:B----4-:R-:W-:Y:S01]  /*13c60*/  F2FP.BF16.F32.PACK_AB R59, R86, R89 ;  /* 0x00000059563b723e */ /* 0x010fe200000010ff */
[----:B------:R-:W-:Y:S01]  /*13c70*/  FADD.FTZ R82, R82, R87 ;  /* 0x0000005752527221 */ /* 0x000fe20000010000 */
[----:B------:R-:W-:Y:S01]  /*13c80*/  MUFU.EX2 R97, R97 ;  /* 0x0000006100617308 */ /* 0x000fe20000000800 */
[----:B------:R-:W-:Y:S01]  /*13c90*/  FADD.FTZ R89, R89, R88 ;  /* 0x0000005859597221 */ /* 0x000fe20000010000 */
[----:B------:R-:W-:Y:S01]  /*13ca0*/  @P0 MOV R0, R64 ;  /* 0x0000004000000202 */ /* 0x000fe20000000f00 */
[----:B------:R-:W-:Y:S01]  /*13cb0*/  HMMA.16816.F32.BF16 R20, R52, R70, R20 ;  /* 0x000000463414723c */ /* 0x000fe20000041814 */
[----:B------:R-:W3:Y:S01]  /*13cc0*/  LDSM.16.MT88.4 R68, [R146+0xb800] ;  /* 0x00b800009244783b */ /* 0x000ee20000004200 */
[----:B------:R-:W-:Y:S01]  /*13cd0*/  FADD.FTZ R82, R85, R82 ;  /* 0x0000005255527221 */ /* 0x000fe20000010000 */
[----:B------:R-:W-:-:S02]  /*13ce0*/  FADD.FTZ R89, R86, R89 ;  /* 0x0000005956597221 */ /* 0x000fc40000010000 */
[----:B------:R-:W4:Y:S03]  /*13cf0*/  MUFU.EX2 R94, R94 ;  /* 0x0000005e005e7308 */ /* 0x000f260000000800 */
[C---:B------:R-:W-:Y:S05]  /*13d00*/  HMMA.16816.F32.BF16 R40, R52.reuse, R72, R40 ;  /* 0x000000483428723c */ /* 0x040fea0000041828 */
[----:B------:R-:W-:Y:S03]  /*13d10*/  MUFU.EX2 R101, R101 ;  /* 0x0000006500657308 */ /* 0x000fe60000000800 */
[----:B------:R-:W-:Y:S01]  /*13d20*/  HMMA.16816.F32.BF16 R44, R52, R74, R44 ;  /* 0x0000004a342c723c */ /* 0x000fe2000004182c */
[----:B------:R-:W5:Y:S04]  /*13d30*/  LDSM.16.MT88.4 R52, [R144+0x9800] ;  /* 0x009800009034783b */ /* 0x000f680000004200 */
[----:B------:R-:W-:Y:S01]  /*13d40*/  LDSM.16.MT88.4 R72, [R144+0x9c00] ;  /* 0x009c00009048783b */ /* 0x000fe20000004200 */
        /* <DEDUP_REMOVED lines=9> */
[----:B------:R-:W-:Y:S05]  /*13de0*/  LDSM.16.MT88.4 R68, [R146+0xbc00] ;  /* 0x00bc00009244783b */ /* 0x000fea0000004200 */
[----:B------:R-:W-:Y:S02]  /*13df0*/  MUFU.EX2 R143, R143 ;  /* 0x0000008f008f7308 */ /* 0x000fe40000000800 */
[C---:B-----5:R-:W-:Y:S06]  /*13e00*/  HMMA.16816.F32.BF16 R16, R56.reuse, R52, R16 ;  /* 0x000000343810723c */ /* 0x060fec0000041810 */
[----:B------:R-:W-:Y:S02]  /*13e10*/  MUFU.EX2 R153, R153 ;  /* 0x0000009900997308 */ /* 0x000fe40000000800 */
[C---:B------:R-:W-:Y:S01]  /*13e20*/  HMMA.16816.F32.BF16 R20, R56.reuse, R54, R20 ;  /* 0x000000363814723c */ /* 0x040fe20000041814 */
[----:B------:R-:W3:Y:S05]  /*13e30*/  LDSM.16.MT88.4 R52, [R146+0xd800] ;  /* 0x00d800009234783b */ /* 0x000eea0000004200 */
[----:B------:R-:W-:Y:S02]  /*13e40*/  MUFU.EX2 R102, R102 ;  /* 0x0000006600667308 */ /* 0x000fe40000000800 */
        /* <DEDUP_REMOVED lines=12> */
[C---:B--2---:R-:W-:Y:S07]  /*13f10*/  HMMA.16816.F32.BF16 R48, R56.reuse, R60, R48 ;  /* 0x0000003c3830723c */ /* 0x044fee0000041830 */
[----:B------:R-:W-:Y:S01]  /*13f20*/  MUFU.EX2 R142, R142 ;  /* 0x0000008e008e7308 */ /* 0x000fe20000000800 */
[----:B------:R-:W-:Y:S01]  /*13f30*/  HMMA.16816.F32.BF16 R4, R56, R62, R4 ;  /* 0x0000003e3804723c */ /* 0x000fe20000041804 */
[----:B------:R-:W2:Y:S01]  /*13f40*/  LDSM.16.MT88.4 R60, [R144+0xbc00] ;  /* 0x00bc0000903c783b */ /* 0x000ea20000004200 */
[----:B------:R-:W-:Y:S01]  /*13f50*/  F2FP.BF16.F32.PACK_AB R56, R90, R93 ;  /* 0x0000005d5a38723e */ /* 0x000fe200000010ff */
[----:B------:R-:W-:Y:S01]  /*13f60*/  FADD.FTZ R93, R93, R82 ;  /* 0x000000525d5d7221 */ /* 0x000fe20000010000 */
[----:B-1----:R-:W-:-:S03]  /*13f70*/  F2FP.BF16.F32.PACK_AB R57, R99, R96 ;  /* 0x000000606339723e */ /* 0x002fc600000010ff */
[----:B------:R-:W1:Y:S01]  /*13f80*/  MUFU.EX2 R139, R139 ;  /* 0x0000008b008b7308 */ /* 0x000e620000000800 */
[----:B------:R-:W-:Y:S01]  /*13f90*/  F2FP.BF16.F32.PACK_AB R58, R92, R95 ;  /* 0x0000005f5c3a723e */ /* 0x000fe200000010ff */
[----:B------:R-:W-:Y:S01]  /*13fa0*/  FADD.FTZ R96, R96, R89 ;  /* 0x0000005960607221 */ /* 0x000fe20000010000 */
[----:B----4-:R-:W-:Y:S01]  /*13fb0*/  F2FP.BF16.F32.PACK_AB R59, R94, R97 ;  /* 0x000000615e3b723e */ /* 0x010fe200000010ff */
[----:B------:R-:W-:Y:S02]  /*13fc0*/  FADD.FTZ R90, R90, R93 ;  /* 0x0000005d5a5a7221 */ /* 0x000fe40000010000 */
[----:B------:R-:W-:Y:S02]  /*13fd0*/  FADD.FTZ R96, R99, R96 ;  /* 0x0000006063607221 */ /* 0x000fe40000010000 */
[----:B------:R-:W-:Y:S01]  /*13fe0*/  MUFU.EX2 R138, R138 ;  /* 0x0000008a008a7308 */ /* 0x000fe20000000800 */
[----:B------:R-:W-:Y:S01]  /*13ff0*/  FADD.FTZ R95, R95, R90 ;  /* 0x0000005a5f5f7221 */ /* 0x000fe20000010000 */
[----:B------:R-:W-:Y:S01]  /*14000*/  HMMA.16816.F32.BF16 R16, R56, R72, R16 ;  /* 0x000000483810723c */ /* 0x000fe20000041810 */
[----:B-----5:R-:W-:Y:S01]  /*14010*/  F2FP.BF16.F32.PACK_AB R72, R164, R173 ;  /* 0x000000ada448723e */ /* 0x020fe200000010ff */
[----:B------:R-:W-:Y:S01]  /*14020*/  FADD.FTZ R97, R97, R96 ;  /* 0x0000006061617221 */ /* 0x000fe20000010000 */
[----:B------:R-:W-:Y:S01]  /*14030*/  F2FP.BF16.F32.PACK_AB R73, R140, R169 ;  /* 0x000000a98c49723e */ /* 0x000fe200000010ff */
[----:B------:R-:W-:-:S02]  /*14040*/  FADD.FTZ R92, R92, R95 ;  /* 0x0000005f5c5c7221 */ /* 0x000fc40000010000 */
[----:B------:R-:W-:Y:S01]  /*14050*/  MUFU.EX2 R3, R3 ;  /* 0x0000000300037308 */ /* 0x000fe20000000800 */
[----:B------:R-:W-:Y:S01]  /*14060*/  FADD.FTZ R97, R94, R97 ;  /* 0x000000615e617221 */ /* 0x000fe20000010000 */
[----:B------:R-:W-:Y:S01]  /*14070*/  HMMA.16816.F32.BF16 R20, R56, R74, R20 ;  /* 0x0000004a3814723c */ /* 0x000fe20000041814 */
[----:B------:R-:W-:Y:S02]  /*14080*/  F2FP.BF16.F32.PACK_AB R74, R168, R177 ;  /* 0x000000b1a84a723e */ /* 0x000fe400000010ff */
[----:B-1----:R-:W-:-:S03]  /*14090*/  F2FP.BF16.F32.PACK_AB R75, R139, R142 ;  /* 0x0000008e8b4b723e */ /* 0x002fc600000010ff */
[----:B------:R-:W-:Y:S02]  /*140a0*/  MUFU.EX2 R116, R116 ;  /* 0x0000007400747308 */ /* 0x000fe40000000800 */
[C---:B---3--:R-:W-:Y:S06]  /*140b0*/  HMMA.16816.F32.BF16 R8, R56.reuse, R52, R8 ;  /* 0x000000343808723c */ /* 0x048fec0000041808 */
[----:B------:R-:W-:Y:S02]  /*140c0*/  MUFU.EX2 R121, R121 ;  /* 0x0000007900797308 */ /* 0x000fe40000000800 */
[C---:B------:R-:W-:Y:S01]  /*140d0*/  HMMA.16816.F32.BF16 R12, R56.reuse, R54, R12 ;  /* 0x00000036380c723c */ /* 0x040fe2000004180c */
[----:B------:R-:W1:Y:S05]  /*140e0*/  LDSM.16.MT88.4 R52, [R146+0xdc00] ;  /* 0x00dc00009234783b */ /* 0x000e6a0000004200 */
        /* <DEDUP_REMOVED lines=16> */
[----:B--2---:R-:W-:Y:S01]  /*141f0*/  HMMA.16816.F32.BF16 R48, R56, R60, R48 ;  /* 0x0000003c3830723c */ /* 0x004fe20000041830 */
[----:B------:R-:W-:Y:S01]  /*14200*/  F2FP.BF16.F32.PACK_AB R60, R98, R101 ;  /* 0x00000065623c723e */ /* 0x000fe200000010ff */
[----:B------:R-:W-:Y:S01]  /*14210*/  FADD.FTZ R101, R101, R92 ;  /* 0x0000005c65657221 */ /* 0x000fe20000010000 */
[----:B------:R-:W-:Y:S01]  /*14220*/  F2FP.BF16.F32.PACK_AB R61, R143, R160 ;  /* 0x000000a08f3d723e */ /* 0x000fe200000010ff */
[----:B------:R-:W-:-:S02]  /*14230*/  FADD.FTZ R160, R160, R97 ;  /* 0x00000061a0a07221 */ /* 0x000fc40000010000 */
[----:B------:R-:W2:Y:S01]  /*14240*/  MUFU.EX2 R167, R167 ;  /* 0x000000a700a77308 */ /* 0x000ea20000000800 */
[----:B------:R-:W-:Y:S01]  /*14250*/  FADD.FTZ R101, R98, R101 ;  /* 0x0000006562657221 */ /* 0x000fe20000010000 */
[----:B-1----:R-:W-:Y:S01]  /*14260*/  F2FP.BF16.F32.PACK_AB R104, R123, R122 ;  /* 0x0000007a7b68723e */ /* 0x002fe200000010ff */
[----:B------:R-:W-:Y:S01]  /*14270*/  HMMA.16816.F32.BF16 R4, R56, R62, R4 ;  /* 0x0000003e3804723c */ /* 0x000fe20000041804 */
[----:B------:R-:W1:Y:S01]  /*14280*/  LDSM.16.MT88.4 R56, [R144+0xa000] ;  /* 0x00a000009038783b */ /* 0x000e620000004200 */
[----:B------:R-:W-:Y:S01]  /*14290*/  F2FP.BF16.F32.PACK_AB R62, R103, R100 ;  /* 0x00000064673e723e */ /* 0x000fe200000010ff */
[----:B------:R-:W-:Y:S01]  /*142a0*/  FADD.FTZ R160, R143, R160 ;  /* 0x000000a08fa07221 */ /* 0x000fe20000010000 */
[----:B------:R-:W-:Y:S01]  /*142b0*/  F2FP.BF16.F32.PACK_AB R63, R102, R153 ;  /* 0x00000099663f723e */ /* 0x000fe200000010ff */
[----:B------:R-:W-:Y:S01]  /*142c0*/  MUFU.EX2 R127, R127 ;  /* 0x0000007f007f7308 */ /* 0x000fe20000000800 */
[----:B------:R-:W-:Y:S01]  /*142d0*/  FADD.FTZ R100, R100, R101 ;  /* 0x0000006564647221 */ /* 0x000fe20000010000 */
[----:B------:R-:W-:-:S03]  /*142e0*/  FADD.FTZ R153, R153, R160 ;  /* 0x000000a099997221 */ /* 0x000fc60000010000 */
[----:B------:R-:W-:Y:S01]  /*142f0*/  FADD.FTZ R100, R103, R100 ;  /* 0x0000006467647221 */ /* 0x000fe20000010000 */
[----:B---3--:R-:W-:Y:S01]  /*14300*/  HMMA.16816.F32.BF16 R24, R60, R68, R24 ;  /* 0x000000443c18723c */ /* 0x008fe20000041818 */
[----:B------:R-:W-:Y:S01]  /*14310*/  FADD.FTZ R102, R102, R153 ;  /* 0x0000009966667221 */ /* 0x000fe20000010000 */
[----:B------:R-:W3:Y:S01]  /*14320*/  MUFU.EX2 R124, R105 ;  /* 0x00000069007c7308 */ /* 0x000ee20000000800 */
[----:B--2---:R-:W-:Y:S01]  /*14330*/  F2FP.BF16.F32.PACK_AB R106, R167, R120 ;  /* 0x00000078a76a723e */ /* 0x004fe200000010ff */
[----:B------:R-:W-:Y:S01]  /*14340*/  FADD.FTZ R173, R173, R100 ;  /* 0x00000064adad7221 */ /* 0x000fe20000010000 */
[----:B------:R-:W-:-:S03]  /*14350*/  FADD.FTZ R169, R169, R102 ;  /* 0x00000066a9a97221 */ /* 0x000fc60000010000 */
[----:B------:R-:W-:Y:S01]  /*14360*/  HMMA.16816.F32.BF16 R28, R60, R70, R28 ;  /* 0x000000463c1c723c */ /* 0x000fe2000004181c */
[----:B------:R-:W2:Y:S01]  /*14370*/  LDSM.16.MT88.4 R68, [R144+0xe000] ;  /* 0x00e000009044783b */ /* 0x000ea20000004200 */
[----:B------:R-:W-:Y:S01]  /*14380*/  MUFU.EX2 R125, R125 ;  /* 0x0000007d007d7308 */ /* 0x000fe20000000800 */
[----:B------:R-:W-:Y:S01]  /*14390*/  FADD.FTZ R164, R164, R173 ;  /* 0x000000ada4a47221 */ /* 0x000fe20000010000 */
[----:B------:R-:W-:-:S03]  /*143a0*/  FADD.FTZ R169, R140, R169 ;  /* 0x000000a98ca97221 */ /* 0x000fc60000010000 */
[----:B------:R-:W-:Y:S01]  /*143b0*/  FADD.FTZ R177, R177, R164 ;  /* 0x000000a4b1b17221 */ /* 0x000fe20000010000 */
[----:B----4-:R-:W-:Y:S01]  /*143c0*/  HMMA.16816.F32.BF16 R8, R60, R52, R8 ;  /* 0x000000343c08723c */ /* 0x010fe20000041808 */
[----:B------:R-:W-:Y:S01]  /*143d0*/  FADD.FTZ R142, R142, R169 ;  /* 0x000000a98e8e7221 */ /* 0x000fe20000010000 */
[----:B------:R-:W4:Y:S01]  /*143e0*/  MUFU.EX2 R166, R132 ;  /* 0x0000008400a67308 */ /* 0x000f220000000800 */
[----:B---3--:R-:W-:Y:S01]  /*143f0*/  F2FP.BF16.F32.PACK_AB R105, R124, R127 ;  /* 0x0000007f7c69723e */ /* 0x008fe200000010ff */
[----:B------:R-:W-:Y:S01]  /*14400*/  FADD.FTZ R177, R168, R177 ;  /* 0x000000b1a8b17221 */ /* 0x000fe20000010000 */
[----:B------:R-:W-:-:S03]  /*14410*/  FADD.FTZ R142, R139, R142 ;  /* 0x0000008e8b8e7221 */ /* 0x000fc60000010000 */
[C---:B------:R-:W-:Y:S01]  /*14420*/  HMMA.16816.F32.BF16 R12, R60.reuse, R54, R12 ;  /* 0x000000363c0c723c */ /* 0x040fe2000004180c */
[----:B------:R-:W3:Y:S07]  /*14430*/  LDSM.16.MT88.4 R52, [R144+0xc000] ;  /* 0x00c000009034783b */ /* 0x000eee0000004200 */
[----:B-1----:R-:W-:Y:S01]  /*14440*/  HMMA.16816.F32.BF16 R16, R60, R56, R16 ;  /* 0x000000383c10723c */ /* 0x002fe20000041810 */
[----:B----4-:R-:W-:-:S07]  /*14450*/  F2FP.BF16.F32.PACK_AB R107, R166, R125 ;  /* 0x0000007da66b723e */ /* 0x010fce00000010ff */
        /* <DEDUP_REMOVED lines=10> */
[----:B------:R-:W1:Y:S04]  /*14500*/  LDSM.16.MT88.4 R60, [R146+0xc400] ;  /* 0x00c40000923c783b */ /* 0x000e680000004200 */
[----:B------:R-:W4:Y:S03]  /*14510*/  LDSM.16.MT88.4 R56, [R144+0xc400] ;  /* 0x00c400009038783b */ /* 0x000f260000004200 */
[----:B--2---:R-:W-:Y:S01]  /*14520*/  HMMA.16816.F32.BF16 R16, R72, R68, R16 ;  /* 0x000000444810723c */ /* 0x004fe20000041810 */
        /* <DEDUP_REMOVED lines=10> */
[----:B------:R-:W-:Y:S01]  /*145d0*/  FADD.FTZ R118, R118, R117 ;  /* 0x0000007576767221 */ /* 0x000fe20000010000 */
[----:B------:R-:W-:Y:S01]  /*145e0*/  MOV R117, R65 ;  /* 0x0000004100757202 */ /* 0x000fe20000000f00 */
        /* <DEDUP_REMOVED lines=56> */
[----:B------:R-:W-:Y:S01]  /*14970*/  HMMA.16816.F32.BF16 R104, R104, R14, R4 ;  /* 0x0000000e6868723c */ /* 0x000fe20000041804 */
[----:B------:R-:W-:-:S04]  /*14980*/  NOP ;  /* 0x0000000000007918 */ /* 0x000fc80000000000 */
[----:B------:R-:W-:-:S15]  /*14990*/  @P0 BRA `(.L_x_2512) ;  /* 0x0000000000040947 */ /* 0x000fde0003800000 */
.L_x_2506:
[----:B------:R-:W-:-:S07]  /*149a0*/  IADD3 R67, PT, PT, R117, -0x1, RZ ;  /* 0xffffffff75437810 */ /* 0x000fce0007ffe0ff */
.L_x_2512:
        /* <DEDUP_REMOVED lines=16> */
.L_x_2517:
[----:B------:R-:W-:Y:S01]  /*14ab0*/  IMAD.MOV.U32 R6, RZ, RZ, R154 ;  /* 0x000000ffff067224 */ /* 0x000fe200078e009a */
[----:B------:R-:W-:Y:S01]  /*14ac0*/  @!P0 IADD3 R5, P1, PT, RZ, -R160, RZ ;  /* 0x800000a0ff058210 */ /* 0x000fe20007f3e0ff */
[----:B------:R-:W1:Y:S01]  /*14ad0*/  @!P0 LDC R4, c[0x0][0x3c0] ;  /* 0x0000f000ff048b82 */ /* 0x000e620000000800 */
[----:B------:R-:W-:Y:S07]  /*14ae0*/  DEPBAR.LE SB0, 0x0 ;  /* 0x000080000000791a */ /* 0x000fee0000000000 */
[----:B------:R-:W-:Y:S01]  /*14af0*/  BAR.SYNC.DEFER_BLOCKING 0x0 ;  /* 0x0000000000007b1d */ /* 0x000fe20000010000 */
[----:B------:R-:W-:Y:S02]  /*14b00*/  IMAD.SHL.U32 R0, R156, 0x8, RZ ;  /* 0x000000089c007824 */ /* 0x000fe400078e00ff */
[----:B------:R-:W-:Y:S03]  /*14b10*/  IMAD.MOV.U32 R2, RZ, RZ, R155 ;  /* 0x000000ffff027224 */ /* 0x000fe600078e009b */
[----:B------:R-:W-:Y:S01]  /*14b20*/  LOP3.LUT R9, R0, 0xd8, RZ, 0xc0, !PT ;  /* 0x000000d800097812 */ /* 0x000fe200078ec0ff */
[----:B-1----:R-:W-:Y:S04]  /*14b30*/  @!P0 IMAD.SHL.U32 R8, R4, 0x80, RZ ;  /* 0x0000008004088824 */ /* 0x002fe800078e00ff */
[----:B------:R-:W-:Y:S01]  /*14b40*/  @!P0 IMAD.X R8, RZ, RZ, ~R8, P1 ;  /* 0x000000ffff088224 */ /* 0x000fe200008e0e08 */
[----:B------:R-:W1:Y:S04]  /*14b50*/  LDC R7, c[0x0][0x3c4] ;  /* 0x0000f100ff077b82 */ /* 0x000e680000000800 */
        /* <DEDUP_REMOVED lines=65> */
.L_x_2514:
[----:B------:R-:W-:Y:S01]  /*14f70*/  LOP3.LUT R9, R9, 0x18, R156, 0x78, !PT ;  /* 0x0000001809097812 */ /* 0x000fe200078e789c */
[C---:B------:R-:W-:Y:S01]  /*14f80*/  IMAD.SHL.U32 R5, R4.reuse, 0x40, RZ ;  /* 0x0000004004057824 */ /* 0x040fe200078e00ff */
[----:B-1----:R-:W-:Y:S01]  /*14f90*/  SHF.L.U64.HI R4, R4, 0x6, R7 ;  /* 0x0000000604047819 */ /* 0x002fe20000010207 */
[----:B------:R-:W-:Y:S01]  /*14fa0*/  VIADD R165, R165, 0xffffffff ;  /* 0xffffffffa5a57836 */ /* 0x000fe20000000000 */
[----:B------:R-:W-:Y:S02]  /*14fb0*/  LOP3.LUT R9, R9, 0x1f20, R0, 0xf8, !PT ;  /* 0x00001f2009097812 */ /* 0x000fe400078ef800 */
[----:B------:R-:W-:Y:S02]  /*14fc0*/  IADD3 R6, P1, PT, R5, R154, RZ ;  /* 0x0000009a05067210 */ /* 0x000fe40007f3e0ff */
[----:B------:R-:W-:Y:S02]  /*14fd0*/  LEA R119, R9, UR5, 0x1 ;  /* 0x0000000509777c11 */ /* 0x000fe4000f8e08ff */
[C---:B------:R-:W-:Y:S01]  /*14fe0*/  IADD3 R12, P2, PT, R5.reuse, R6, RZ ;  /* 0x00000006050c7210 */ /* 0x040fe20007f5e0ff */
[C---:B------:R-:W-:Y:S02]  /*14ff0*/  IMAD.X R7, R4.reuse, 0x1, R155, P1 ;  /* 0x0000000104077824 */ /* 0x040fe400008e069b */
[----:B------:R-:W-:Y:S01]  /*15000*/  @!PT LDS RZ, [RZ] ;  /* 0x00000000fffff984 */ /* 0x000fe20000000800 */
[----:B------:R-:W-:Y:S01]  /*15010*/  @!PT LDS RZ, [RZ] ;  /* 0x00000000fffff984 */ /* 0x000fe20000000800 */
[----:B------:R-:W-:Y:S01]  /*15020*/  @!PT LDS RZ, [RZ] ;  /* 0x00000000fffff984 */ /* 0x000fe20000000800 */
[----:B------:R-:W-:Y:S01]  /*15030*/  LDGSTS.E.BYPASS.LTC128B.128 [R119+0x9000], desc[UR6][R154.64] ;  /* 0x090000009a777fae */ /* 0x000fe2000b981a06 */
[----:B------:R-:W-:Y:S01]  /*15040*/  IADD3 R14, P1, PT, R5, R12, RZ ;  /* 0x0000000c050e7210 */ /* 0x000fe20007f3e0ff */
[C---:B------:R-:W-:Y:S03]  /*15050*/  IMAD.X R13, R4.reuse, 0x1, R7, P2 ;  /* 0x00000001040d7824 */ /* 0x040fe600010e0607 */
[----:B------:R-:W-:Y:S01]  /*15060*/  LDGSTS.E.BYPASS.LTC128B.128 [R119+0xb000], desc[UR6][R154.64+0x40] ;  /* 0x0b0000409a777fae */ /* 0x000fe2000b981a06 */
[----:B------:R-:W-:Y:S01]  /*15070*/  IMAD.X R15, R4, 0x1, R13, P1 ;  /* 0x00000001040f7824 */ /* 0x000fe200008e060d */
[----:B------:R-:W-:Y:S03]  /*15080*/  ISETP.GT.AND P1, PT, R165, R150, PT ;  /* 0x00000096a500720c */ /* 0x000fe60003f24270 */
[----:B------:R-:W-:Y:S05]  /*15090*/  LDGSTS.E.BYPASS.LTC128B.128 [R119+0xd000], desc[UR6][R154.64+0x80] ;  /* 0x0d0000809a777fae */ /* 0x000fea000b981a06 */
[----:B------:R-:W-:Y:S05]  /*150a0*/  LDGSTS.E.BYPASS.LTC128B.128 [R119+0x9800], desc[UR6][R6.64] ;  /* 0x0980000006777fae */ /* 0x000fea000b981a06 */
[----:B------:R-:W-:Y:S05]  /*150b0*/  LDGSTS.E.BYPASS.LTC128B.128 [R119+0xb800], desc[UR6][R6.64+0x40] ;  /* 0x0b80004006777fae */ /* 0x000fea000b981a06 */
        /* <DEDUP_REMOVED lines=8> */
[----:B------:R-:W1:Y:S05]  /*15140*/  LDSM.16.M88.4 R8, [R148+0x3000] ;  /* 0x003000009408783b */ /* 0x000e6a0000000200 */
[----:B------:R-:W5:Y:S05]  /*15150*/  LDSM.16.M88.4 R16, [R148+0x3400] ;  /* 0x003400009410783b */ /* 0x000f6a0000000200 */
[----:B------:R-:W2:Y:S05]  /*15160*/  LDSM.16.M88.4 R24, [R148+0x3800] ;  /* 0x003800009418783b */ /* 0x000eaa0000000200 */
[----:B------:R-:W0:Y:S05]  /*15170*/  LDGDEPBAR ;  /* 0x00000000000079af */ /* 0x000e2a0000000000 */
[----:B------:R-:W3:Y:S05]  /*15180*/  LDSM.16.M88.4 R32, [R148+0x3c00] ;  /* 0x003c00009420783b */ /* 0x000eea0000000200 */
[----:B------:R-:W4:Y:S05]  /*15190*/  LDSM.16.M88.4 R40, [R148+0x4000] ;  /* 0x004000009428783b */ /* 0x000f2a0000000200 */
[----:B------:R-:W4:Y:S05]  /*151a0*/  LDSM.16.M88.4 R48, [R148+0x4400] ;  /* 0x004400009430783b */ /* 0x000f2a0000000200 */
[----:B------:R-:W4:Y:S05]  /*151b0*/  LDSM.16.M88.4 R56, [R148+0x4800] ;  /* 0x004800009438783b */ /* 0x000f2a0000000200 */
[----:B------:R-:W4:Y:S01]  /*151c0*/  LDSM.16.M88.4 R120, [R148+0x4c00] ;  /* 0x004c00009478783b */ /* 0x000f220000000200 */
[C---:B-1----:R-:W-:Y:S04]  /*151d0*/  HMMA.16816.F32.BF16 R4, R64.reuse, R8, RZ ;  /* 0x000000084004723c */ /* 0x042fe800000418ff */
[----:B------:R-:W-:Y:S04]  /*151e0*/  LDSM.16.M88.4 R124, [R147] ;  /* 0x00000000937c783b */ /* 0x000fe80000000200 */
[C---:B------:R-:W-:Y:S01]  /*151f0*/  HMMA.16816.F32.BF16 R8, R64.reuse, R10, RZ ;  /* 0x0000000a4008723c */ /* 0x040fe200000418ff */
[----:B------:R-:W1:Y:S05]  /*15200*/  LDSM.16.M88.4 R128, [R145+0x3000] ;  /* 0x003000009180783b */ /* 0x000e6a0000000200 */
[----:B------:R-:W1:Y:S02]  /*15210*/  LDSM.16.M88.4 R132, [R145+0x3400] ;  /* 0x003400009184783b */ /* 0x000e640000000200 */
[C---:B-----5:R-:W-:Y:S03]  /*15220*/  HMMA.16816.F32.BF16 R12, R64.reuse, R16, RZ ;  /* 0x00000010400c723c */ /* 0x060fe600000418ff */
[----:B------:R-:W5:Y:S05]  /*15230*/  LDSM.16.M88.4 R136, [R145+0x3800] ;  /* 0x003800009188783b */ /* 0x000f6a0000000200 */
[C---:B------:R-:W-:Y:S01]  /*15240*/  HMMA.16816.F32.BF16 R16, R64.reuse, R18, RZ ;  /* 0x000000124010723c */ /* 0x040fe200000418ff */
[----:B------:R-:W5:Y:S07]  /*15250*/  LDSM.16.M88.4 R140, [R145+0x3c00] ;  /* 0x003c0000918c783b */ /* 0x000f6e0000000200 */
[C---:B--2---:R-:W-:Y:S08]  /*15260*/  HMMA.16816.F32.BF16 R20, R64.reuse, R24, RZ ;  /* 0x000000184014723c */ /* 0x044ff000000418ff */
[C---:B------:R-:W-:Y:S08]  /*15270*/  HMMA.16816.F32.BF16 R24, R64.reuse, R26, RZ ;  /* 0x0000001a4018723c */ /* 0x040ff000000418ff */
[C---:B---3--:R-:W-:Y:S08]  /*15280*/  HMMA.16816.F32.BF16 R28, R64.reuse, R32, RZ ;  /* 0x00000020401c723c */ /* 0x048ff000000418ff */
        /* <DEDUP_REMOVED lines=16> */
[C---:B-----5:R-:W-:Y:S08]  /*15390*/  HMMA.16816.F32.BF16 R20, R124.reuse, R136, R20 ;  /* 0x000000887c14723c */ /* 0x060ff00000041814 */
[C---:B------:R-:W-:Y:S01]  /*153a0*/  HMMA.16816.F32.BF16 R24, R124.reuse, R138, R24 ;  /* 0x0000008a7c18723c */ /* 0x040fe20000041818 */
[----:B------:R-:W4:Y:S07]  /*153b0*/  LDSM.16.M88.4 R136, [R145+0x4c00] ;  /* 0x004c00009188783b */ /* 0x000f2e0000000200 */
        /* <DEDUP_REMOVED lines=12> */
[C---:B----4-:R-:W-:Y:S08]  /*15480*/  HMMA.16816.F32.BF16 R60, R124.reuse, R136, R60 ;  /* 0x000000887c3c723c */ /* 0x050ff0000004183c */
[----:B------:R-:W-:Y:S01]  /*15490*/  HMMA.16816.F32.BF16 R64, R124, R138, R64 ;  /* 0x0000008a7c40723c */ /* 0x000fe20000041840 */
[----:B------:R-:W3:Y:S05]  /*154a0*/  LDSM.16.M88.4 R124, [R148+0x5c00] ;  /* 0x005c0000947c783b */ /* 0x000eea0000000200 */
[----:B------:R-:W-:Y:S02]  /*154b0*/  LDSM.16.M88.4 R136, [R148+0x6800] ;  /* 0x006800009488783b */ /* 0x000fe40000000200 */
        /* <DEDUP_REMOVED lines=21> */
[C---:B----4-:R-:W-:Y:S08]  /*15610*/  HMMA.16816.F32.BF16 R60, R120.reuse, R140, R60 ;  /* 0x0000008c783c723c */ /* 0x050ff0000004183c */
[----:B------:R-:W-:Y:S01]  /*15620*/  HMMA.16816.F32.BF16 R64, R120, R142, R64 ;  /* 0x0000008e7840723c */ /* 0x000fe20000041840 */
[----:B------:R-:W4:Y:S05]  /*15630*/  LDSM.16.M88.4 R120, [R145+0x5c00] ;  /* 0x005c00009178783b */ /* 0x000f2a0000000200 */
[----:B------:R-:W-:Y:S02]  /*15640*/  LDSM.16.M88.4 R140, [R145+0x6c00] ;  /* 0x006c0000918c783b */ /* 0x000fe40000000200 */
        /* <DEDUP_REMOVED lines=61> */
[C---:B----4-:R-:W-:Y:S08]  /*15a20*/  HMMA.16816.F32.BF16 R28, R124.reuse, R120, R28 ;  /* 0x000000787c1c723c */ /* 0x050ff0000004181c */
[C---:B------:R-:W-:Y:S08]  /*15a30*/  HMMA.16816.F32.BF16 R32, R124.reuse, R122, R32 ;  /* 0x0000007a7c20723c */ /* 0x040ff00000041820 */
        /* <DEDUP_REMOVED lines=86> */
.L_x_2516:
        /* <DEDUP_REMOVED lines=25> */
.L_x_2515:
        /* <DEDUP_REMOVED lines=55> */
[----:B------:R-:W-:Y:S01]  /*164a0*/  FFMA.FTZ R132, R8, UR4, -R171 ;  /* 0x0000000408847c23 */ /* 0x000fe200080108ab */
        /* <DEDUP_REMOVED lines=12> */
[--C-:B------:R-:W-:Y:S01]  /*16570*/  FFMA.FTZ R176, R38, UR4, -R133.reuse ;  /* 0x0000000426b07c23 */ /* 0x100fe20008010885 */
[--C-:B------:R-:W-:Y:S01]  /*16580*/  FFMA.FTZ R175, R39, UR4, -R133.reuse ;  /* 0x0000000427af7c23 */ /* 0x100fe20008010885 */
[----:B------:R-:W-:Y:S01]  /*16590*/  FFMA.FTZ R180, R43, UR4, -R133 ;  /* 0x000000042bb47c23 */ /* 0x000fe20008010885 */
[----:B------:R-:W-:Y:S03]  /*165a0*/  LDSM.16.MT88.4 R36, [R144+0xa000] ;  /* 0x00a000009024783b */ /* 0x000fe60000004200 */
        /* <DEDUP_REMOVED lines=39> */
[--C-:B------:R-:W-:Y:S03]  /*16820*/  FFMA.FTZ R135, R12, UR4, -R171.reuse ;  /* 0x000000040c877c23 */ /* 0x100fe600080108ab */
[----:B------:R-:W2:Y:S01]  /*16830*/  MUFU.EX2 R7, R7 ;  /* 0x0000000700077308 */ /* 0x000ea20000000800 */
[----:B----4-:R-:W-:Y:S01]  /*16840*/  F2FP.BF16.F32.PACK_AB R113, R118, R168 ;  /* 0x000000a87671723e */ /* 0x010fe200000010ff */
[C---:B------:R-:W-:Y:S01]  /*16850*/  FMUL.FTZ R12, R116.reuse, R108 ;  /* 0x0000006c740c7220 */ /* 0x040fe20000410000 */
[----:B------:R-:W-:Y:S01]  /*16860*/  FFMA.FTZ R136, R13, UR4, -R171 ;  /* 0x000000040d887c23 */ /* 0x000fe200080108ab */
[----:B------:R-:W-:Y:S01]  /*16870*/  FMUL.FTZ R13, R116, R109 ;  /* 0x0000006d740d7220 */ /* 0x000fe20000410000 */
[--C-:B------:R-:W-:Y:S01]  /*16880*/  FFMA.FTZ R137, R14, UR4, -R133.reuse ;  /* 0x000000040e897c23 */ /* 0x100fe20008010885 */
[----:B------:R-:W-:Y:S01]  /*16890*/  FMUL.FTZ R14, R3, R110 ;  /* 0x0000006e030e7220 */ /* 0x000fe20000410000 */
[----:B------:R-:W-:Y:S03]  /*168a0*/  FFMA.FTZ R140, R15, UR4, -R133 ;  /* 0x000000040f8c7c23 */ /* 0x000fe60008010885 */
[----:B------:R-:W-:Y:S01]  /*168b0*/  MUFU.EX2 R119, R119 ;  /* 0x0000007700777308 */ /* 0x000fe20000000800 */
[C---:B------:R-:W-:Y:S01]  /*168c0*/  FMUL.FTZ R15, R3.reuse, R111 ;  /* 0x0000006f030f7220 */ /* 0x040fe20000410000 */
[C---:B------:R-:W-:Y:S01]  /*168d0*/  FMUL.FTZ R96, R116.reuse, R96 ;  /* 0x0000006074607220 */ /* 0x040fe20000410000 */
[----:B------:R-:W-:Y:S01]  /*168e0*/  LDSM.16.MT88.4 R108, [R146+0x9400] ;  /* 0x00940000926c783b */ /* 0x000fe20000004200 */
[C---:B------:R-:W-:Y:S01]  /*168f0*/  FMUL.FTZ R97, R116.reuse, R97 ;  /* 0x0000006174617220 */ /* 0x040fe20000410000 */
[C---:B------:R-:W-:Y:S01]  /*16900*/  FMUL.FTZ R98, R3.reuse, R98 ;  /* 0x0000006203627220 */ /* 0x040fe20000410000 */
[----:B------:R-:W-:Y:S01]  /*16910*/  FMUL.FTZ R99, R3, R99 ;  /* 0x0000006303637220 */ /* 0x000fe20000410000 */
[C---:B------:R-:W-:Y:S03]  /*16920*/  FMUL.FTZ R100, R116.reuse, R100 ;  /* 0x0000006474647220 */ /* 0x040fe60000410000 */
[----:B------:R-:W4:Y:S01]  /*16930*/  MUFU.EX2 R6, R6 ;  /* 0x0000000600067308 */ /* 0x000f220000000800 */
[----:B--2---:R-:W-:Y:S01]  /*16940*/  F2FP.BF16.F32.PACK_AB R114, R7, R132 ;  /* 0x000000840772723e */ /* 0x004fe200000010ff */
[----:B------:R-:W-:Y:S01]  /*16950*/  FMUL.FTZ R101, R116, R101 ;  /* 0x0000006574657220 */ /* 0x000fe20000410000 */
[C---:B------:R-:W-:Y:S01]  /*16960*/  FMUL.FTZ R102, R3.reuse, R102 ;  /* 0x0000006603667220 */ /* 0x040fe20000410000 */
[----:B------:R-:W-:Y:S01]  /*16970*/  FMUL.FTZ R103, R3, R103 ;  /* 0x0000006703677220 */ /* 0x000fe20000410000 */
[--C-:B------:R-:W-:Y:S01]  /*16980*/  FFMA.FTZ R177, R40, UR4, -R171.reuse ;  /* 0x0000000428b17c23 */ /* 0x100fe200080108ab */
        /* <DEDUP_REMOVED lines=8> */
[----:B------:R-:W-:Y:S01]  /*16a10*/  FFMA.FTZ R168, R3, R166, R168 ;  /* 0x000000a603a87223 */ /* 0x000fe200000100a8 */
[--C-:B------:R-:W-:Y:S01]  /*16a20*/  FFMA.FTZ R141, R16, UR4, -R171.reuse ;  /* 0x00000004108d7c23 */ /* 0x100fe200080108ab */
[----:B------:R-:W-:Y:S01]  /*16a30*/  FMUL.FTZ R16, R116, R104 ;  /* 0x0000006874107220 */ /* 0x000fe20000410000 */
[----:B----4-:R-:W-:Y:S03]  /*16a40*/  F2FP.BF16.F32.PACK_AB R115, R6, R119 ;  /* 0x000000770673723e */ /* 0x010fe600000010ff */
[----:B------:R-:W-:Y:S01]  /*16a50*/  MUFU.EX2 R48, R42 ;  /* 0x0000002a00307308 */ /* 0x000fe20000000800 */
[----:B------:R-:W-:Y:S01]  /*16a60*/  FFMA.FTZ R138, R17, UR4, -R171 ;  /* 0x00000004118a7c23 */ /* 0x000fe200080108ab */
[----:B------:R-:W-:Y:S01]  /*16a70*/  FMUL.FTZ R17, R116, R105 ;  /* 0x0000006974117220 */ /* 0x000fe20000410000 */
[--C-:B------:R-:W-:Y:S01]  /*16a80*/  FFMA.FTZ R139, R18, UR4, -R133.reuse ;  /* 0x00000004128b7c23 */ /* 0x100fe20008010885 */
[----:B------:R-:W-:Y:S01]  /*16a90*/  FMUL.FTZ R18, R3, R106 ;  /* 0x0000006a03127220 */ /* 0x000fe20000410000 */
[----:B------:R-:W-:Y:S01]  /*16aa0*/  FFMA.FTZ R142, R19, UR4, -R133 ;  /* 0x00000004138e7c23 */ /* 0x000fe20008010885 */
[C---:B-1----:R-:W-:Y:S04]  /*16ab0*/  HMMA.16816.F32.BF16 R8, R112.reuse, R120, R8 ;  /* 0x000000787008723c */ /* 0x042fe80000041808 */
[----:B------:R-:W-:Y:S01]  /*16ac0*/  MUFU.EX2 R56, R40 ;  /* 0x0000002800387308 */ /* 0x000fe20000000800 */
[----:B------:R-:W-:Y:S01]  /*16ad0*/  FMUL.FTZ R19, R3, R107 ;  /* 0x0000006b03137220 */ /* 0x000fe20000410000 */
[----:B------:R-:W-:Y:S01]  /*16ae0*/  FFMA.FTZ R153, R20, UR4, -R171 ;  /* 0x0000000414997c23 */ /* 0x000fe200080108ab */
[----:B------:R-:W-:Y:S01]  /*16af0*/  FFMA.FTZ R143, R116, R167, R143 ;  /* 0x000000a7748f7223 */ /* 0x000fe2000001008f */
[C---:B------:R-:W-:Y:S01]  /*16b00*/  HMMA.16816.F32.BF16 R68, R112.reuse, R122, R68 ;  /* 0x0000007a7044723c */ /* 0x040fe20000041844 */
[----:B------:R-:W1:Y:S05]  /*16b10*/  LDSM.16.MT88.4 R120, [R144+0xb000] ;  /* 0x00b000009078783b */ /* 0x000e6a0000004200 */
[----:B------:R-:W-:Y:S01]  /*16b20*/  MUFU.EX2 R166, R44 ;  /* 0x0000002c00a67308 */ /* 0x000fe20000000800 */
[--C-:B------:R-:W-:Y:S01]  /*16b30*/  FFMA.FTZ R167, R58, UR4, -R133.reuse ;  /* 0x000000043aa77c23 */ /* 0x100fe20008010885 */
[--C-:B------:R-:W-:Y:S01]  /*16b40*/  FFMA.FTZ R54, R54, UR4, -R133.reuse ;  /* 0x0000000436367c23 */ /* 0x100fe20008010885 */
[--C-:B------:R-:W-:Y:S01]  /*16b50*/  FFMA.FTZ R55, R55, UR4, -R133.reuse ;  /* 0x0000000437377c23 */ /* 0x100fe20008010885 */
[----:B------:R-:W-:Y:S01]  /*16b60*/  FFMA.FTZ R58, R59, UR4, -R133 ;  /* 0x000000043b3a7c23 */ /* 0x000fe20008010885 */
[--C-:B------:R-:W-:Y:S01]  /*16b70*/  FFMA.FTZ R60, R60, UR4, -R171.reuse ;  /* 0x000000043c3c7c23 */ /* 0x100fe200080108ab */
[C---:B------:R-:W-:Y:S04]  /*16b80*/  HMMA.16816.F32.BF16 R72, R112.reuse, R124, R72 ;  /* 0x0000007c7048723c */ /* 0x040fe80000041848 */
[----:B------:R-:W2:Y:S01]  /*16b90*/  MUFU.EX2 R136, R136 ;  /* 0x0000008800887308 */ /* 0x000ea20000000800 */
[--C-:B------:R-:W-:Y:S01]  /*16ba0*/  FFMA.FTZ R61, R61, UR4, -R171.reuse ;  /* 0x000000043d3d7c23 */ /* 0x100fe200080108ab */
[----:B------:R-:W-:Y:S01]  /*16bb0*/  FFMA.FTZ R64, R64, UR4, -R171 ;  /* 0x0000000440407c23 */ /* 0x000fe200080108ab */
[--C-:B------:R-:W-:Y:S01]  /*16bc0*/  FFMA.FTZ R50, R50, UR4, -R133.reuse ;  /* 0x0000000432327c23 */ /* 0x100fe20008010885 */
[--C-:B------:R-:W-:Y:S01]  /*16bd0*/  FFMA.FTZ R51, R51, UR4, -R133.reuse ;  /* 0x0000000433337c23 */ /* 0x100fe20008010885 */
[--C-:B------:R-:W-:Y:S01]  /*16be0*/  FFMA.FTZ R62, R62, UR4, -R133.reuse ;  /* 0x000000043e3e7c23 */ /* 0x100fe20008010885 */
[C---:B------:R-:W-:Y:S01]  /*16bf0*/  HMMA.16816.F32.BF16 R76, R112.reuse, R126, R76 ;  /* 0x0000007e704c723c */ /* 0x040fe2000004184c */
[----:B------:R-:W4:Y:S03]  /*16c00*/  LDSM.16.MT88.4 R124, [R146+0xd000] ;  /* 0x00d00000927c783b */ /* 0x000f260000004200 */
[----:B------:R-:W-:Y:S01]  /*16c10*/  MUFU.EX2 R137, R137 ;  /* 0x0000008900897308 */ /* 0x000fe20000000800 */
[--C-:B------:R-:W-:Y:S01]  /*16c20*/  FFMA.FTZ R63, R63, UR4, -R133.reuse ;  /* 0x000000043f3f7c23 */ /* 0x100fe20008010885 */
[----:B------:R-:W-:Y:S01]  /*16c30*/  FFMA.FTZ R66, R66, UR4, -R133 ;  /* 0x0000000442427c23 */ /* 0x000fe20008010885 */
[----:B------:R-:W-:Y:S01]  /*16c40*/  FADD.FTZ R143, R134, R143 ;  /* 0x0000008f868f7221 */ /* 0x000fe20000010000 */
[----:B------:R-:W-:Y:S01]  /*16c50*/  ISETP.GT.AND P1, PT, R165, R150, PT ;  /* 0x00000096a500720c */ /* 0x000fe20003f24270 */
[----:B------:R-:W-:Y:S01]  /*16c60*/  FADD.FTZ R168, R118, R168 ;  /* 0x000000a876a87221 */ /* 0x000fe20000010000 */
[C---:B---3--:R-:W-:Y:S04]  /*16c70*/  HMMA.16816.F32.BF16 R80, R112.reuse, R128, R80 ;  /* 0x000000807050723c */ /* 0x048fe80000041850 */
[----:B------:R-:W3:Y:S01]  /*16c80*/  MUFU.EX2 R140, R140 ;  /* 0x0000008c008c7308 */ /* 0x000ee20000000800 */
[----:B--2---:R-:W-:Y:S01]  /*16c90*/  F2FP.BF16.F32.PACK_AB R104, R136, R135 ;  /* 0x000000878868723e */ /* 0x004fe200000010ff */
[----:B------:R-:W-:Y:S01]  /*16ca0*/  FADD.FTZ R132, R132, R143 ;  /* 0x0000008f84847221 */ /* 0x000fe20000010000 */
[----:B------:R-:W-:Y:S01]  /*16cb0*/  MOV R117, R2 ;  /* 0x0000000200757202 */ /* 0x000fe20000000f00 */
[----:B------:R-:W-:Y:S01]  /*16cc0*/  FADD.FTZ R119, R119, R168 ;  /* 0x000000a877777221 */ /* 0x000fe20000010000 */
[C---:B------:R-:W-:Y:S01]  /*16cd0*/  HMMA.16816.F32.BF16 R84, R112.reuse, R130, R84 ;  /* 0x000000827054723c */ /* 0x040fe20000041854 */
[----:B------:R-:W-:Y:S04]  /*16ce0*/  LDSM.16.MT88.4 R128, [R146+0xb400] ;  /* 0x00b400009280783b */ /* 0x000fe80000004200 */
[----:B------:R-:W-:Y:S01]  /*16cf0*/  MUFU.EX2 R141, R141 ;  /* 0x0000008d008d7308 */ /* 0x000fe20000000800 */
[----:B------:R-:W-:Y:S01]  /*16d00*/  FADD.FTZ R132, R7, R132 ;  /* 0x0000008407847221 */ /* 0x000fe20000010000 */
[----:B------:R-:W-:Y:S03]  /*16d10*/  FADD.FTZ R6, R6, R119 ;  /* 0x0000007706067221 */ /* 0x000fe60000010000 */
[----:B------:R-:W-:Y:S01]  /*16d20*/  FADD.FTZ R135, R135, R132 ;  /* 0x0000008487877221 */ /* 0x000fe20000010000 */
[C---:B-1----:R-:W-:Y:S04]  /*16d30*/  HMMA.16816.F32.BF16 R88, R112.reuse, R120, R88 ;  /* 0x000000787058723c */ /* 0x042fe80000041858 */
[----:B------:R-:W1:Y:S01]  /*16d40*/  MUFU.EX2 R138, R138 ;  /* 0x0000008a008a7308 */ /* 0x000e620000000800 */
[----:B---3--:R-:W-:Y:S01]  /*16d50*/  F2FP.BF16.F32.PACK_AB R105, R140, R137 ;  /* 0x000000898c69723e */ /* 0x008fe200000010ff */
[----:B------:R-:W-:Y:S01]  /*16d60*/  FADD.FTZ R137, R137, R6 ;  /* 0x0000000689897221 */ /* 0x000fe20000010000 */
[----:B------:R-:W-:Y:S01]  /*16d70*/  FADD.FTZ R136, R136, R135 ;  /* 0x0000008788887221 */ /* 0x000fe20000010000 */
[C---:B------:R-:W-:Y:S01]  /*16d80*/  HMMA.16816.F32.BF16 R92, R112.reuse, R122, R92 ;  /* 0x0000007a705c723c */ /* 0x040fe2000004185c */
[----:B------:R-:W2:Y:S05]  /*16d90*/  LDSM.16.MT88.4 R120, [R144+0xd000] ;  /* 0x00d000009078783b */ /* 0x000eaa0000004200 */
[----:B------:R-:W-:Y:S01]  /*16da0*/  MUFU.EX2 R139, R139 ;  /* 0x0000008b008b7308 */ /* 0x000fe20000000800 */
[----:B------:R-:W-:Y:S01]  /*16db0*/  FADD.FTZ R140, R140, R137 ;  /* 0x000000898c8c7221 */ /* 0x000fe20000010000 */
[C---:B----4-:R-:W-:Y:S08]  /*16dc0*/  HMMA.16816.F32.BF16 R96, R112.reuse, R124, R96 ;  /* 0x0000007c7060723c */ /* 0x050ff00000041860 */
[----:B------:R-:W3:Y:S01]  /*16dd0*/  MUFU.EX2 R142, R142 ;  /* 0x0000008e008e7308 */ /* 0x000ee20000000800 */
[C---:B-1----:R-:W-:Y:S01]  /*16de0*/  F2FP.BF16.F32.PACK_AB R106, R138.reuse, R141 ;  /* 0x0000008d8a6a723e */ /* 0x042fe200000010ff */
[----:B------:R-:W-:Y:S01]  /*16df0*/  FADD.FTZ R141, R141, R136 ;  /* 0x000000888d8d7221 */ /* 0x000fe20000010000 */
[C---:B------:R-:W-:Y:S01]  /*16e00*/  HMMA.16816.F32.BF16 R12, R112.reuse, R126, R12 ;  /* 0x0000007e700c723c */ /* 0x040fe2000004180c */
[----:B------:R-:W1:Y:S06]  /*16e10*/  LDSM.16.MT88.4 R124, [R144+0x9400] ;  /* 0x00940000907c783b */ /* 0x000e6c0000004200 */
[----:B------:R-:W-:Y:S01]  /*16e20*/  MUFU.EX2 R54, R54 ;  /* 0x0000003600367308 */ /* 0x000fe20000000800 */
[----:B------:R-:W-:Y:S09]  /*16e30*/  FADD.FTZ R138, R138, R141 ;  /* 0x0000008d8a8a7221 */ /* 0x000ff20000010000 */
[----:B------:R-:W-:Y:S01]  /*16e40*/  MUFU.EX2 R55, R55 ;  /* 0x0000003700377308 */ /* 0x000fe20000000800 */
[C---:B---3--:R-:W-:Y:S01]  /*16e50*/  F2FP.BF16.F32.PACK_AB R107, R142.reuse, R139 ;  /* 0x0000008b8e6b723e */ /* 0x048fe200000010ff */
[----:B------:R-:W-:Y:S04]  /*16e60*/  FADD.FTZ R139, R139, R140 ;  /* 0x0000008c8b8b7221 */ /* 0x000fe80000010000 */
[----:B------:R-:W-:Y:S04]  /*16e70*/  FADD.FTZ R139, R142, R139 ;  /* 0x0000008b8e8b7221 */ /* 0x000fe80000010000 */
[----:B------:R-:W-:Y:S01]  /*16e80*/  MUFU.EX2 R167, R167 ;  /* 0x000000a700a77308 */ /* 0x000fe20000000800 */
        /* <DEDUP_REMOVED lines=9> */
[----:B------:R-:W3:Y:S08]  /*16f20*/  LDSM.16.MT88.4 R108, [R146+0xd400] ;  /* 0x00d40000926c783b */ /* 0x000ef00000004200 */
        /* <DEDUP_REMOVED lines=8> */
[----:B------:R-:W-:Y:S01]  /*16fb0*/  FFMA.FTZ R128, R21, UR4, -R171 ;  /* 0x0000000415807c23 */ /* 0x000fe200080108ab */
[----:B------:R-:W-:Y:S01]  /*16fc0*/  FFMA.FTZ R129, R23, UR4, -R133 ;  /* 0x0000000417817c23 */ /* 0x000fe20008010885 */
[C---:B------:R-:W-:Y:S07]  /*16fd0*/  HMMA.16816.F32.BF16 R84, R104.reuse, R130, R84 ;  /* 0x000000826854723c */ /* 0x040fee0000041854 */
[----:B------:R-:W1:Y:S01]  /*16fe0*/  MUFU.EX2 R128, R128 ;  /* 0x0000008000807308 */ /* 0x000e620000000800 */
[----:B------:R-:W-:Y:S01]  /*16ff0*/  FFMA.FTZ R131, R24, UR4, -R171 ;  /* 0x0000000418837c23 */ /* 0x000fe200080108ab */
[--C-:B------:R-:W-:Y:S01]  /*17000*/  FFMA.FTZ R130, R22, UR4, -R133.reuse ;  /* 0x0000000416827c23 */ /* 0x100fe20008010885 */
[C---:B--2---:R-:W-:Y:S07]  /*17010*/  HMMA.16816.F32.BF16 R88, R104.reuse, R112, R88 ;  /* 0x000000706858723c */ /* 0x044fee0000041858 */
[----:B------:R-:W-:Y:S01]  /*17020*/  MUFU.EX2 R130, R130 ;  /* 0x0000008200827308 */ /* 0x000fe20000000800 */
[C---:B------:R-:W-:Y:S01]  /*17030*/  HMMA.16816.F32.BF16 R92, R104.reuse, R114, R92 ;  /* 0x00000072685c723c */ /* 0x040fe2000004185c */
[----:B------:R-:W2:Y:S08]  /*17040*/  LDSM.16.MT88.4 R112, [R146+0x9800] ;  /* 0x009800009270783b */ /* 0x000eb00000004200 */
[----:B------:R-:W4:Y:S01]  /*17050*/  MUFU.EX2 R129, R129 ;  /* 0x0000008100817308 */ /* 0x000f220000000800 */
[C---:B-1----:R-:W-:Y:S01]  /*17060*/  F2FP.BF16.F32.PACK_AB R20, R128.reuse, R153 ;  /* 0x000000998014723e */ /* 0x042fe200000010ff */
[----:B------:R-:W-:Y:S01]  /*17070*/  FADD.FTZ R153, R153, R138 ;  /* 0x0000008a99997221 */ /* 0x000fe20000010000 */
[C---:B---3--:R-:W-:Y:S07]  /*17080*/  HMMA.16816.F32.BF16 R96, R104.reuse, R108, R96 ;  /* 0x0000006c6860723c */ /* 0x048fee0000041860 */
[----:B------:R-:W1:Y:S01]  /*17090*/  MUFU.EX2 R131, R131 ;  /* 0x0000008300837308 */ /* 0x000e620000000800 */
[----:B------:R-:W-:Y:S01]  /*170a0*/  FFMA.FTZ R108, R27, UR4, -R133 ;  /* 0x000000041b6c7c23 */ /* 0x000fe20008010885 */
[----:B------:R-:W-:Y:S01]  /*170b0*/  FADD.FTZ R128, R128, R153 ;  /* 0x0000009980807221 */ /* 0x000fe20000010000 */
[----:B------:R-:W3:Y:S01]  /*170c0*/  LDSM.16.MT88.4 R24, [R146+0xb800] ;  /* 0x00b800009218783b */ /* 0x000ee20000004200 */
[C---:B------:R-:W-:Y:S06]  /*170d0*/  HMMA.16816.F32.BF16 R12, R104.reuse, R110, R12 ;  /* 0x0000006e680c723c */ /* 0x040fec000004180c */
[----:B------:R-:W-:Y:S01]  /*170e0*/  MUFU.EX2 R176, R176 ;  /* 0x000000b000b07308 */ /* 0x000fe20000000800 */
[C---:B----4-:R-:W-:Y:S01]  /*170f0*/  F2FP.BF16.F32.PACK_AB R21, R129.reuse, R130 ;  /* 0x000000828115723e */ /* 0x050fe200000010ff */
[----:B------:R-:W-:Y:S01]  /*17100*/  FADD.FTZ R130, R130, R139 ;  /* 0x0000008b82827221 */ /* 0x000fe20000010000 */
[C---:B------:R-:W-:Y:S07]  /*17110*/  HMMA.16816.F32.BF16 R100, R104.reuse, R120, R100 ;  /* 0x000000786864723c */ /* 0x040fee0000041864 */
[----:B------:R-:W4:Y:S01]  /*17120*/  MUFU.EX2 R120, R108 ;  /* 0x0000006c00787308 */ /* 0x000f220000000800 */
[--C-:B------:R-:W-:Y:S01]  /*17130*/  FFMA.FTZ R121, R28, UR4, -R171.reuse ;  /* 0x000000041c797c23 */ /* 0x100fe200080108ab */
[C---:B-1----:R-:W-:Y:S01]  /*17140*/  F2FP.BF16.F32.PACK_AB R22, R170.reuse, R131 ;  /* 0x00000083aa16723e */ /* 0x042fe200000010ff */
[----:B------:R-:W-:Y:S01]  /*17150*/  FADD.FTZ R130, R129, R130 ;  /* 0x0000008281827221 */ /* 0x000fe20000010000 */
[----:B------:R-:W-:Y:S01]  /*17160*/  FADD.FTZ R131, R131, R128 ;  /* 0x0000008083837221 */ /* 0x000fe20000010000 */
[----:B------:R-:W-:Y:S01]  /*17170*/  HMMA.16816.F32.BF16 R16, R104, R122, R16 ;  /* 0x0000007a6810723c */ /* 0x000fe20000041810 */
[----:B------:R-:W1:Y:S04]  /*17180*/  LDSM.16.MT88.4 R104, [R144+0xb800] ;  /* 0x00b800009068783b */ /* 0x000e680000004200 */
[----:B------:R-:W-:Y:S01]  /*17190*/  MUFU.EX2 R121, R121 ;  /* 0x0000007900797308 */ /* 0x000fe20000000800 */
[----:B------:R-:W-:Y:S01]  /*171a0*/  FFMA.FTZ R122, R29, UR4, -R171 ;  /* 0x000000041d7a7c23 */ /* 0x000fe200080108ab */
[----:B------:R-:W-:Y:S01]  /*171b0*/  FFMA.FTZ R123, R31, UR4, -R133 ;  /* 0x000000041f7b7c23 */ /* 0x000fe20008010885 */
[----:B------:R-:W-:Y:S07]  /*171c0*/  FADD.FTZ R170, R170, R131 ;  /* 0x00000083aaaa7221 */ /* 0x000fee0000010000 */
[----:B------:R-:W5:Y:S01]  /*171d0*/  MUFU.EX2 R122, R122 ;  /* 0x0000007a007a7308 */ /* 0x000f620000000800 */
[C---:B----4-:R-:W-:Y:S01]  /*171e0*/  F2FP.BF16.F32.PACK_AB R23, R120.reuse, R169 ;  /* 0x000000a97817723e */ /* 0x050fe200000010ff */
[----:B------:R-:W4:Y:S01]  /*171f0*/  LDSM.16.MT88.4 R108, [R146+0xd800] ;  /* 0x00d80000926c783b */ /* 0x000f220000004200 */
[----:B------:R-:W-:Y:S04]  /*17200*/  FADD.FTZ R169, R169, R130 ;  /* 0x00000082a9a97221 */ /* 0x000fe80000010000 */
[----:B------:R-:W-:Y:S01]  /*17210*/  FADD.FTZ R169, R120, R169 ;  /* 0x000000a978a97221 */ /* 0x000fe20000010000 */
[C---:B--2---:R-:W-:Y:S02]  /*17220*/  HMMA.16816.F32.BF16 R8, R20.reuse, R112, R8 ;  /* 0x000000701408723c */ /* 0x044fe40000041808 */
[----:B------:R-:W-:Y:S06]  /*17230*/  MUFU.EX2 R123, R123 ;  /* 0x0000007b007b7308 */ /* 0x000fec0000000800 */
[C---:B------:R-:W-:Y:S01]  /*17240*/  HMMA.16816.F32.BF16 R68, R20.reuse, R114, R68 ;  /* 0x000000721444723c */ /* 0x040fe20000041844 */
[----:B------:R-:W2:Y:S03]  /*17250*/  LDSM.16.MT88.4 R112, [R144+0xd800] ;  /* 0x00d800009070783b */ /* 0x000ea60000004200 */
[----:B------:R-:W-:Y:S04]  /*17260*/  MUFU.EX2 R175, R175 ;  /* 0x000000af00af7308 */ /* 0x000fe80000000800 */
[C---:B------:R-:W-:Y:S06]  /*17270*/  HMMA.16816.F32.BF16 R72, R20.reuse, R124, R72 ;  /* 0x0000007c1448723c */ /* 0x040fec0000041848 */
[----:B------:R-:W-:Y:S01]  /*17280*/  MUFU.EX2 R177, R177 ;  /* 0x000000b100b17308 */ /* 0x000fe20000000800 */
[----:B------:R-:W-:Y:S01]  /*17290*/  FFMA.FTZ R124, R30, UR4, -R133 ;  /* 0x000000041e7c7c23 */ /* 0x000fe20008010885 */
[--C-:B------:R-:W-:Y:S01]  /*172a0*/  FFMA.FTZ R125, R32, UR4, -R171.reuse ;  /* 0x00000004207d7c23 */ /* 0x100fe200080108ab */
[----:B------:R-:W-:Y:S01]  /*172b0*/  LDSM.16.MT88.4 R28, [R144+0x9c00] ;  /* 0x009c0000901c783b */ /* 0x000fe20000004200 */
[C---:B------:R-:W-:Y:S06]  /*172c0*/  HMMA.16816.F32.BF16 R76, R20.reuse, R126, R76 ;  /* 0x0000007e144c723c */ /* 0x040fec000004184c */
[----:B------:R-:W5:Y:S01]  /*172d0*/  MUFU.EX2 R124, R124 ;  /* 0x0000007c007c7308 */ /* 0x000f620000000800 */
[----:B------:R-:W-:Y:S01]  /*172e0*/  FFMA.FTZ R126, R33, UR4, -R171 ;  /* 0x00000004217e7c23 */ /* 0x000fe200080108ab */
[----:B------:R-:W-:Y:S02]  /*172f0*/  FFMA.FTZ R127, R34, UR4, -R133 ;  /* 0x00000004227f7c23 */ /* 0x000fe40008010885 */
[----:B------:R-:W-:Y:S01]  /*17300*/  LDSM.16.MT88.4 R32, [R146+0xbc00] ;  /* 0x00bc00009220783b */ /* 0x000fe20000004200 */
[C---:B---3--:R-:W-:Y:S05]  /*17310*/  HMMA.16816.F32.BF16 R80, R20.reuse, R24, R80 ;  /* 0x000000181450723c */ /* 0x048fea0000041850 */
[----:B------:R-:W-:Y:S03]  /*17320*/  MUFU.EX2 R125, R125 ;  /* 0x0000007d007d7308 */ /* 0x000fe60000000800 */
[C---:B------:R-:W-:Y:S01]  /*17330*/  HMMA.16816.F32.BF16 R84, R20.reuse, R26, R84 ;  /* 0x0000001a1454723c */ /* 0x040fe20000041854 */
[----:B------:R-:W3:Y:S06]  /*17340*/  LDSM.16.MT88.4 R24, [R146+0x9c00] ;  /* 0x009c00009218783b */ /* 0x000eec0000004200 */
[----:B------:R-:W5:Y:S01]  /*17350*/  MUFU.EX2 R126, R126 ;  /* 0x0000007e007e7308 */ /* 0x000f620000000800 */
[C---:B-1----:R-:W-:Y:S09]  /*17360*/  HMMA.16816.F32.BF16 R88, R20.reuse, R104, R88 ;  /* 0x000000681458723c */ /* 0x042ff20000041858 */
[----:B------:R-:W1:Y:S01]  /*17370*/  MUFU.EX2 R127, R127 ;  /* 0x0000007f007f7308 */ /* 0x000e620000000800 */
[C---:B------:R-:W-:Y:S01]  /*17380*/  HMMA.16816.F32.BF16 R92, R20.reuse, R106, R92 ;  /* 0x0000006a145c723c */ /* 0x040fe2000004185c */
[----:B------:R-:W3:Y:S08]  /*17390*/  LDSM.16.MT88.4 R104, [R144+0xbc00] ;  /* 0x00bc00009068783b */ /* 0x000ef00000004200 */
[----:B------:R-:W3:Y:S01]  /*173a0*/  MUFU.EX2 R178, R178 ;  /* 0x000000b200b27308 */ /* 0x000ee20000000800 */
[C---:B----4-:R-:W-:Y:S09]  /*173b0*/  HMMA.16816.F32.BF16 R96, R20.reuse, R108, R96 ;  /* 0x0000006c1460723c */ /* 0x050ff20000041860 */
[----:B------:R-:W-:Y:S01]  /*173c0*/  MUFU.EX2 R179, R179 ;  /* 0x000000b300b37308 */ /* 0x000fe20000000800 */
[C---:B------:R-:W-:Y:S01]  /*173d0*/  HMMA.16816.F32.BF16 R12, R20.reuse, R110, R12 ;  /* 0x0000006e140c723c */ /* 0x040fe2000004180c */
[----:B------:R-:W-:Y:S08]  /*173e0*/  LDSM.16.MT88.4 R108, [R146+0xec00] ;  /* 0x00ec0000926c783b */ /* 0x000ff00000004200 */
[----:B------:R-:W4:Y:S01]  /*173f0*/  MUFU.EX2 R180, R180 ;  /* 0x000000b400b47308 */ /* 0x000f220000000800 */
[C---:B--2---:R-:W-:Y:S09]  /*17400*/  HMMA.16816.F32.BF16 R100, R20.reuse, R112, R100 ;  /* 0x000000701464723c */ /* 0x044ff20000041864 */
[----:B------:R-:W-:Y:S01]  /*17410*/  MUFU.EX2 R50, R50 ;  /* 0x0000003200327308 */ /* 0x000fe20000000800 */
[----:B------:R-:W-:Y:S09]  /*17420*/  HMMA.16816.F32.BF16 R16, R20, R114, R16 ;  /* 0x000000721410723c */ /* 0x000ff20000041810 */
[----:B------:R-:W-:Y:S01]  /*17430*/  MUFU.EX2 R51, R51 ;  /* 0x0000003300337308 */ /* 0x000fe20000000800 */
[----:B-----5:R-:W-:Y:S01]  /*17440*/  F2FP.BF16.F32.PACK_AB R20, R122, R121 ;  /* 0x000000797a14723e */ /* 0x020fe200000010ff */
[----:B------:R-:W-:Y:S01]  /*17450*/  FADD.FTZ R121, R121, R170 ;  /* 0x000000aa79797221 */ /* 0x000fe20000010000 */
[C---:B------:R-:W-:Y:S01]  /*17460*/  F2FP.BF16.F32.PACK_AB R21, R123.reuse, R124 ;  /* 0x0000007c7b15723e */ /* 0x040fe200000010ff */
[----:B------:R-:W-:Y:S01]  /*17470*/  FADD.FTZ R124, R124, R169 ;  /* 0x000000a97c7c7221 */ /* 0x000fe20000010000 */
[----:B------:R-:W-:Y:S01]  /*17480*/  F2FP.BF16.F32.PACK_AB R22, R126, R125 ;  /* 0x0000007d7e16723e */ /* 0x000fe200000010ff */
[----:B------:R-:W-:Y:S01]  /*17490*/  FADD.FTZ R122, R122, R121 ;  /* 0x000000797a7a7221 */ /* 0x000fe20000010000 */
[----:B-1----:R-:W-:Y:S03]  /*174a0*/  F2FP.BF16.F32.PACK_AB R23, R172, R127 ;  /* 0x0000007fac17723e */ /* 0x002fe600000010ff */
[----:B------:R-:W-:Y:S01]  /*174b0*/  MUFU.EX2 R60, R60 ;  /* 0x0000003c003c7308 */ /* 0x000fe20000000800 */
[----:B------:R-:W-:Y:S01]  /*174c0*/  FADD.FTZ R124, R123, R124 ;  /* 0x0000007c7b7c7221 */ /* 0x000fe20000010000 */
[----:B------:R-:W-:Y:S03]  /*174d0*/  FADD.FTZ R125, R125, R122 ;  /* 0x0000007a7d7d7221 */ /* 0x000fe60000010000 */
[----:B------:R-:W-:Y:S01]  /*174e0*/  FADD.FTZ R127, R127, R124 ;  /* 0x0000007c7f7f7221 */ /* 0x000fe20000010000 */
[C---:B---3--:R-:W-:Y:S04]  /*174f0*/  HMMA.16816.F32.BF16 R8, R20.reuse, R24, R8 ;  /* 0x000000181408723c */ /* 0x048fe80000041808 */
[----:B------:R-:W1:Y:S01]  /*17500*/  MUFU.EX2 R61, R61 ;  /* 0x0000003d003d7308 */ /* 0x000e620000000800 */
[----:B------:R-:W-:Y:S01]  /*17510*/  FADD.FTZ R126, R126, R125 ;  /* 0x0000007d7e7e7221 */ /* 0x000fe20000010000 */
[----:B------:R-:W-:Y:S02]  /*17520*/  FADD.FTZ R127, R172, R127 ;  /* 0x0000007fac7f7221 */ /* 0x000fe40000010000 */
[C---:B------:R-:W-:Y:S01]  /*17530*/  HMMA.16816.F32.BF16 R68, R20.reuse, R26, R68 ;  /* 0x0000001a1444723c */ /* 0x040fe20000041844 */
[----:B------:R-:W2:Y:S05]  /*17540*/  LDSM.16.MT88.4 R24, [R146+0xdc00] ;  /* 0x00dc00009218783b */ /* 0x000eaa0000004200 */
[----:B------:R-:W-:Y:S02]  /*17550*/  MUFU.EX2 R64, R64 ;  /* 0x0000004000407308 */ /* 0x000fe40000000800 */
[C---:B------:R-:W-:Y:S08]  /*17560*/  HMMA.16816.F32.BF16 R72, R20.reuse, R28, R72 ;  /* 0x0000001c1448723c */ /* 0x040ff00000041848 */
[C---:B------:R-:W-:Y:S01]  /*17570*/  HMMA.16816.F32.BF16 R76, R20.reuse, R30, R76 ;  /* 0x0000001e144c723c */ /* 0x040fe2000004184c */
[----:B------:R-:W3:Y:S07]  /*17580*/  LDSM.16.MT88.4 R28, [R144+0xdc00] ;  /* 0x00dc0000901c783b */ /* 0x000eee0000004200 */
[C---:B------:R-:W-:Y:S08]  /*17590*/  HMMA.16816.F32.BF16 R80, R20.reuse, R32, R80 ;  /* 0x000000201450723c */ /* 0x040ff00000041850 */
[C---:B------:R-:W-:Y:S01]  /*175a0*/  HMMA.16816.F32.BF16 R84, R20.reuse, R34, R84 ;  /* 0x000000221454723c */ /* 0x040fe20000041854 */
[----:B------:R-:W5:Y:S07]  /*175b0*/  LDSM.16.MT88.4 R32, [R146+0xa000] ;  /* 0x00a000009220783b */ /* 0x000f6e0000004200 */
[C---:B------:R-:W-:Y:S03]  /*175c0*/  HMMA.16816.F32.BF16 R88, R20.reuse, R104, R88 ;  /* 0x000000681458723c */ /* 0x040fe60000041858 */
[----:B------:R-:W-:Y:S01]  /*175d0*/  FFMA.FTZ R105, R52, UR4, -R171 ;  /* 0x0000000434697c23 */ /* 0x000fe200080108ab */
[----:B------:R-:W-:Y:S01]  /*175e0*/  FFMA.FTZ R52, R46, UR4, -R133 ;  /* 0x000000042e347c23 */ /* 0x000fe20008010885 */
[----:B------:R-:W-:Y:S01]  /*175f0*/  FFMA.FTZ R104, R53, UR4, -R171 ;  /* 0x0000000435687c23 */ /* 0x000fe200080108ab */
[----:B------:R-:W-:Y:S01]  /*17600*/  FFMA.FTZ R53, R47, UR4, -R133 ;  /* 0x000000042f357c23 */ /* 0x000fe20008010885 */
[----:B------:R-:W-:Y:S01]  /*17610*/  MUFU.EX2 R3, R105 ;  /* 0x0000006900037308 */ /* 0x000fe20000000800 */
[C---:B------:R-:W-:Y:S03]  /*17620*/  HMMA.16816.F32.BF16 R92, R20.reuse, R106, R92 ;  /* 0x0000006a145c723c */ /* 0x040fe6000004185c */
[--C-:B------:R-:W-:Y:S01]  /*17630*/  FFMA.FTZ R106, R49, UR4, -R171.reuse ;  /* 0x00000004316a7c23 */ /* 0x100fe200080108ab */
[----:B------:R-:W-:Y:S01]  /*17640*/  FFMA.FTZ R171, R65, UR4, -R171 ;  /* 0x0000000441ab7c23 */ /* 0x000fe200080108ab */
[----:B------:R-:W-:Y:S04]  /*17650*/  FFMA.FTZ R133, R67, UR4, -R133 ;  /* 0x0000000443857c23 */ /* 0x000fe80008010885 */
[----:B------:R4:W-:Y:S01]  /*17660*/  MUFU.EX2 R49, R41 ;  /* 0x0000002900317308 */ /* 0x0009e20000000800 */
[C---:B--2---:R-:W-:Y:S09]  /*17670*/  HMMA.16816.F32.BF16 R96, R20.reuse, R24, R96 ;  /* 0x000000181460723c */ /* 0x044ff20000041860 */
[----:B------:R2:W-:Y:S01]  /*17680*/  MUFU.EX2 R65, R45 ;  /* 0x0000002d00417308 */ /* 0x0005e20000000800 */
[C---:B------:R-:W-:Y:S01]  /*17690*/  HMMA.16816.F32.BF16 R12, R20.reuse, R26, R12 ;  /* 0x0000001a140c723c */ /* 0x040fe2000004180c */
[----:B------:R-:W5:Y:S08]  /*176a0*/  LDSM.16.MT88.4 R24, [R146+0xc000] ;  /* 0x00c000009218783b */ /* 0x000f700000004200 */
[----:B------:R1:W-:Y:S01]  /*176b0*/  MUFU.EX2 R116, R104 ;  /* 0x0000006800747308 */ /* 0x0003e20000000800 */
[C---:B---3--:R-:W-:Y:S01]  /*176c0*/  HMMA.16816.F32.BF16 R100, R20.reuse, R28, R100 ;  /* 0x0000001c1464723c */ /* 0x048fe20000041864 */
[----:B----4-:R-:W-:Y:S08]  /*176d0*/  LDSM.16.MT88.4 R40, [R146+0xe400] ;  /* 0x00e400009228783b */ /* 0x010ff00000004200 */
[----:B------:R-:W-:Y:S01]  /*176e0*/  MUFU.EX2 R52, R52 ;  /* 0x0000003400347308 */ /* 0x000fe20000000800 */
[----:B------:R-:W-:Y:S01]  /*176f0*/  HMMA.16816.F32.BF16 R16, R20, R30, R16 ;  /* 0x0000001e1410723c */ /* 0x000fe20000041810 */
[----:B------:R-:W3:Y:S02]  /*17700*/  LDSM.16.MT88.4 R28, [R144+0xc000] ;  /* 0x00c00000901c783b */ /* 0x000ee40000004200 */
[----:B------:R-:W-:Y:S01]  /*17710*/  F2FP.BF16.F32.PACK_AB R20, R174, R173 ;  /* 0x000000adae14723e */ /* 0x000fe200000010ff */
[----:B------:R-:W-:Y:S01]  /*17720*/  FADD.FTZ R173, R173, R126 ;  /* 0x0000007eadad7221 */ /* 0x000fe20000010000 */
[----:B------:R-:W-:Y:S01]  /*17730*/  F2FP.BF16.F32.PACK_AB R21, R175, R176 ;  /* 0x000000b0af15723e */ /* 0x000fe200000010ff */
[----:B------:R-:W-:Y:S01]  /*17740*/  FADD.FTZ R176, R176, R127 ;  /* 0x0000007fb0b07221 */ /* 0x000fe20000010000 */
[----:B------:R-:W-:Y:S02]  /*17750*/  F2FP.BF16.F32.PACK_AB R22, R178, R177 ;  /* 0x000000b1b216723e */ /* 0x000fe400000010ff */
[----:B------:R-:W-:Y:S01]  /*17760*/  MUFU.EX2 R53, R53 ;  /* 0x0000003500357308 */ /* 0x000fe20000000800 */
[----:B------:R-:W-:Y:S01]  /*17770*/  F2FP.BF16.F32.PACK_AB R23, R180, R179 ;  /* 0x000000b3b417723e */ /* 0x000fe200000010ff */
[----:B--2---:R-:W-:Y:S01]  /*17780*/  LDSM.16.MT88.4 R44, [R146+0xe800] ;  /* 0x00e80000922c783b */ /* 0x004fe20000004200 */
[----:B-1----:R-:W-:Y:S01]  /*17790*/  F2FP.BF16.F32.PACK_AB R104, R61, R60 ;  /* 0x0000003c3d68723e */ /* 0x002fe200000010ff */
[----:B------:R-:W-:Y:S01]  /*177a0*/  FADD.FTZ R174, R174, R173 ;  /* 0x000000adaeae7221 */ /* 0x000fe20000010000 */
[----:B------:R-:W-:Y:S03]  /*177b0*/  FADD.FTZ R176, R175, R176 ;  /* 0x000000b0afb07221 */ /* 0x000fe60000010000 */
[C---:B-----5:R-:W-:Y:S02]  /*177c0*/  HMMA.16816.F32.BF16 R8, R20.reuse, R32, R8 ;  /* 0x000000201408723c */ /* 0x060fe40000041808 */
[----:B------:R-:W-:Y:S01]  /*177d0*/  MUFU.EX2 R57, R106 ;  /* 0x0000006a00397308 */ /* 0x000fe20000000800 */
[----:B------:R-:W-:Y:S01]  /*177e0*/  FADD.FTZ R7, R177, R174 ;  /* 0x000000aeb1077221 */ /* 0x000fe20000010000 */
[----:B------:R-:W-:Y:S03]  /*177f0*/  FADD.FTZ R179, R179, R176 ;  /* 0x000000b0b3b37221 */ /* 0x000fe60000010000 */
[----:B------:R-:W-:Y:S01]  /*17800*/  FADD.FTZ R7, R178, R7 ;  /* 0x00000007b2077221 */ /* 0x000fe20000010000 */
[C---:B------:R-:W-:Y:S01]  /*17810*/  HMMA.16816.F32.BF16 R68, R20.reuse, R34, R68 ;  /* 0x000000221444723c */ /* 0x040fe20000041844 */
[----:B------:R-:W1:Y:S03]  /*17820*/  LDSM.16.MT88.4 R32, [R146+0xe000] ;  /* 0x00e000009220783b */ /* 0x000e660000004200 */
[----:B------:R-:W2:Y:S01]  /*17830*/  MUFU.EX2 R171, R171 ;  /* 0x000000ab00ab7308 */ /* 0x000ea20000000800 */
[----:B------:R-:W-:Y:S03]  /*17840*/  FADD.FTZ R179, R180, R179 ;  /* 0x000000b3b4b37221 */ /* 0x000fe60000010000 */
[C---:B------:R-:W-:Y:S06]  /*17850*/  HMMA.16816.F32.BF16 R72, R20.reuse, R36, R72 ;  /* 0x000000241448723c */ /* 0x040fec0000041848 */
[----:B------:R-:W-:Y:S02]  /*17860*/  MUFU.EX2 R133, R133 ;  /* 0x0000008500857308 */ /* 0x000fe40000000800 */
[C---:B------:R-:W-:Y:S01]  /*17870*/  HMMA.16816.F32.BF16 R76, R20.reuse, R38, R76 ;  /* 0x00000026144c723c */ /* 0x040fe2000004184c */
[----:B------:R-:W4:Y:S02]  /*17880*/  LDSM.16.MT88.4 R36, [R144+0xe000] ;  /* 0x00e000009024783b */ /* 0x000f240000004200 */
[----:B--2---:R-:W-:Y:S05]  /*17890*/  F2FP.BF16.F32.PACK_AB R106, R171, R64 ;  /* 0x00000040ab6a723e */ /* 0x004fea00000010ff */
        /* <DEDUP_REMOVED lines=11> */
[----:B------:R-:W4:Y:S02]  /*17950*/  LDSM.16.MT88.4 R36, [R144+0xc400] ;  /* 0x00c400009024783b */ /* 0x000f240000004200 */
[----:B------:R-:W-:Y:S01]  /*17960*/  F2FP.BF16.F32.PACK_AB R20, R49, R48 ;  /* 0x000000303114723e */ /* 0x000fe200000010ff */
[----:B------:R-:W-:Y:S01]  /*17970*/  FADD.FTZ R48, R48, R7 ;  /* 0x0000000730307221 */ /* 0x000fe20000010000 */
[----:B------:R-:W-:Y:S01]  /*17980*/  F2FP.BF16.F32.PACK_AB R21, R53, R52 ;  /* 0x000000343515723e */ /* 0x000fe200000010ff */
[----:B------:R-:W-:Y:S01]  /*17990*/  FADD.FTZ R52, R52, R179 ;  /* 0x000000b334347221 */ /* 0x000fe20000010000 */
[----:B------:R-:W-:Y:S01]  /*179a0*/  F2FP.BF16.F32.PACK_AB R22, R57, R56 ;  /* 0x000000383916723e */ /* 0x000fe200000010ff */
[----:B------:R-:W-:Y:S01]  /*179b0*/  FADD.FTZ R49, R49, R48 ;  /* 0x0000003031317221 */ /* 0x000fe20000010000 */
[----:B------:R-:W-:Y:S01]  /*179c0*/  F2FP.BF16.F32.PACK_AB R23, R51, R50 ;  /* 0x000000323317723e */ /* 0x000fe200000010ff */
[----:B------:R-:W-:Y:S02]  /*179d0*/  FADD.FTZ R53, R53, R52 ;  /* 0x0000003435357221 */ /* 0x000fe40000010000 */
[----:B------:R-:W-:Y:S02]  /*179e0*/  FADD.FTZ R6, R56, R49 ;  /* 0x0000003138067221 */ /* 0x000fe40000010000 */
[----:B------:R-:W-:Y:S02]  /*179f0*/  FADD.FTZ R50, R50, R53 ;  /* 0x0000003532327221 */ /* 0x000fe40000010000 */
[C---:B--2---:R-:W-:Y:S03]  /*17a00*/  HMMA.16816.F32.BF16 R8, R20.reuse, R24, R8 ;  /* 0x000000181408723c */ /* 0x044fe60000041808 */
[----:B------:R-:W-:Y:S01]  /*17a10*/  FADD.FTZ R6, R57, R6 ;  /* 0x0000000639067221 */ /* 0x000fe20000010000 */
[----:B------:R-:W-:Y:S04]  /*17a20*/  FADD.FTZ R51, R51, R50 ;  /* 0x0000003233337221 */ /* 0x000fe80000010000 */
        /* <DEDUP_REMOVED lines=11> */
[C---:B------:R-:W-:Y:S08]  /*17ae0*/  HMMA.16816.F32.BF16 R96, R20.reuse, R40, R96 ;  /* 0x000000281460723c */ /* 0x040ff00000041860 */
[C---:B------:R-:W-:Y:S01]  /*17af0*/  HMMA.16816.F32.BF16 R12, R20.reuse, R42, R12 ;  /* 0x0000002a140c723c */ /* 0x040fe2000004180c */
[----:B------:R-:W5:Y:S07]  /*17b00*/  LDSM.16.MT88.4 R40, [R144+0xc800] ;  /* 0x00c800009028783b */ /* 0x000f6e0000004200 */
[C---:B--2---:R-:W-:Y:S08]  /*17b10*/  HMMA.16816.F32.BF16 R100, R20.reuse, R24, R100 ;  /* 0x000000181464723c */ /* 0x044ff00000041864 */
[----:B------:R-:W-:Y:S01]  /*17b20*/  HMMA.16816.F32.BF16 R16, R20, R26, R16 ;  /* 0x0000001a1410723c */ /* 0x000fe20000041810 */
[----:B------:R-:W2:Y:S02]  /*17b30*/  LDSM.16.MT88.4 R24, [R144+0xe800] ;  /* 0x00e800009018783b */ /* 0x000ea40000004200 */
[----:B------:R-:W-:Y:S01]  /*17b40*/  F2FP.BF16.F32.PACK_AB R20, R116, R3 ;  /* 0x000000037414723e */ /* 0x000fe200000010ff */
[----:B------:R-:W-:Y:S01]  /*17b50*/  FADD.FTZ R3, R3, R6 ;  /* 0x0000000603037221 */ /* 0x000fe20000010000 */
[C---:B------:R-:W-:Y:S01]  /*17b60*/  F2FP.BF16.F32.PACK_AB R21, R55.reuse, R54 ;  /* 0x000000363715723e */ /* 0x040fe200000010ff */
[----:B------:R-:W-:Y:S01]  /*17b70*/  FADD.FTZ R54, R54, R51 ;  /* 0x0000003336367221 */ /* 0x000fe20000010000 */
[----:B------:R-:W-:Y:S01]  /*17b80*/  F2FP.BF16.F32.PACK_AB R22, R166, R65 ;  /* 0x00000041a616723e */ /* 0x000fe200000010ff */
[----:B------:R-:W-:Y:S01]  /*17b90*/  FADD.FTZ R116, R116, R3 ;  /* 0x0000000374747221 */ /* 0x000fe20000010000 */
[----:B------:R-:W-:Y:S01]  /*17ba0*/  F2FP.BF16.F32.PACK_AB R23, R58, R167 ;  /* 0x000000a73a17723e */ /* 0x000fe200000010ff */
[----:B------:R-:W-:Y:S02]  /*17bb0*/  FADD.FTZ R54, R55, R54 ;  /* 0x0000003637367221 */ /* 0x000fe40000010000 */
[----:B------:R-:W-:Y:S02]  /*17bc0*/  FADD.FTZ R3, R65, R116 ;  /* 0x0000007441037221 */ /* 0x000fe40000010000 */
[----:B------:R-:W-:Y:S02]  /*17bd0*/  FADD.FTZ R167, R167, R54 ;  /* 0x00000036a7a77221 */ /* 0x000fe40000010000 */
[C---:B---3--:R-:W-:Y:S03]  /*17be0*/  HMMA.16816.F32.BF16 R8, R20.reuse, R28, R8 ;  /* 0x0000001c1408723c */ /* 0x048fe60000041808 */
[----:B------:R-:W-:Y:S01]  /*17bf0*/  FADD.FTZ R3, R166, R3 ;  /* 0x00000003a6037221 */ /* 0x000fe20000010000 */
[----:B------:R-:W-:Y:S03]  /*17c00*/  FADD.FTZ R167, R58, R167 ;  /* 0x000000a73aa77221 */ /* 0x000fe60000010000 */
[----:B------:R-:W-:Y:S01]  /*17c10*/  FADD.FTZ R60, R60, R3 ;  /* 0x000000033c3c7221 */ /* 0x000fe20000010000 */
[C---:B------:R-:W-:Y:S01]  /*17c20*/  HMMA.16816.F32.BF16 R68, R20.reuse, R30, R68 ;  /* 0x0000001e1444723c */ /* 0x040fe20000041844 */
[----:B------:R-:W3:Y:S02]  /*17c30*/  LDSM.16.MT88.4 R28, [R146+0xac00] ;  /* 0x00ac0000921c783b */ /* 0x000ee40000004200 */
[----:B------:R-:W-:Y:S01]  /*17c40*/  MOV R3, R0 ;  /* 0x0000000000037202 */ /* 0x000fe20000000f00 */
[----:B------:R-:W-:Y:S04]  /*17c50*/  FADD.FTZ R61, R61, R60 ;  /* 0x0000003c3d3d7221 */ /* 0x000fe80000010000 */
[C---:B-1----:R-:W-:Y:S03]  /*17c60*/  HMMA.16816.F32.BF16 R72, R20.reuse, R32, R72 ;  /* 0x000000201448723c */ /* 0x042fe60000041848 */
[----:B------:R-:W-:Y:S05]  /*17c70*/  FADD.FTZ R64, R64, R61 ;  /* 0x0000003d40407221 */ /* 0x000fea0000010000 */
[C---:B------:R-:W-:Y:S01]  /*17c80*/  HMMA.16816.F32.BF16 R76, R20.reuse, R34, R76 ;  /* 0x00000022144c723c */ /* 0x040fe2000004184c */
[----:B------:R-:W1:Y:S07]  /*17c90*/  LDSM.16.MT88.4 R32, [R144+0xac00] ;  /* 0x00ac00009020783b */ /* 0x000e6e0000004200 */
[C---:B----4-:R-:W-:Y:S01]  /*17ca0*/  HMMA.16816.F32.BF16 R80, R20.reuse, R36, R80 ;  /* 0x000000241450723c */ /* 0x050fe20000041850 */
[----:B------:R-:W-:Y:S07]  /*17cb0*/  MUFU.EX2 R36, R62 ;  /* 0x0000003e00247308 */ /* 0x000fee0000000800 */
[C---:B------:R-:W-:Y:S03]  /*17cc0*/  HMMA.16816.F32.BF16 R84, R20.reuse, R38, R84 ;  /* 0x000000261454723c */ /* 0x040fe60000041854 */
[----:B------:R-:W4:Y:S05]  /*17cd0*/  MUFU.EX2 R37, R63 ;  /* 0x0000003f00257308 */ /* 0x000f2a0000000800 */
[C---:B-----5:R-:W-:Y:S05]  /*17ce0*/  HMMA.16816.F32.BF16 R88, R20.reuse, R40, R88 ;  /* 0x000000281458723c */ /* 0x060fea0000041858 */
[----:B------:R-:W5:Y:S03]  /*17cf0*/  MUFU.EX2 R38, R66 ;  /* 0x0000004200267308 */ /* 0x000f660000000800 */
[C---:B------:R-:W-:Y:S03]  /*17d00*/  HMMA.16816.F32.BF16 R92, R20.reuse, R42, R92 ;  /* 0x0000002a145c723c */ /* 0x040fe6000004185c */
[----:B----4-:R-:W-:Y:S01]  /*17d10*/  F2FP.BF16.F32.PACK_AB R105, R37, R36 ;  /* 0x000000242569723e */ /* 0x010fe200000010ff */
[----:B------:R-:W-:Y:S01]  /*17d20*/  FADD.FTZ R36, R36, R167 ;  /* 0x000000a724247221 */ /* 0x000fe20000010000 */
[----:B------:R-:W-:Y:S03]  /*17d30*/  FADD.FTZ R167, R171, R64 ;  /* 0x00000040aba77221 */ /* 0x000fe60000010000 */
[C---:B------:R-:W-:Y:S03]  /*17d40*/  HMMA.16816.F32.BF16 R96, R20.reuse, R44, R96 ;  /* 0x0000002c1460723c */ /* 0x040fe60000041860 */
[----:B-----5:R-:W-:Y:S01]  /*17d50*/  F2FP.BF16.F32.PACK_AB R107, R133, R38 ;  /* 0x00000026856b723e */ /* 0x020fe200000010ff */
[----:B------:R-:W-:Y:S04]  /*17d60*/  FADD.FTZ R37, R37, R36 ;  /* 0x0000002425257221 */ /* 0x000fe80000010000 */
[C---:B------:R-:W-:Y:S03]  /*17d70*/  HMMA.16816.F32.BF16 R12, R20.reuse, R46, R12 ;  /* 0x0000002e140c723c */ /* 0x040fe6000004180c */
[----:B------:R-:W-:Y:S04]  /*17d80*/  FADD.FTZ R38, R38, R37 ;  /* 0x0000002526267221 */ /* 0x000fe80000010000 */
[----:B------:R-:W-:Y:S01]  /*17d90*/  FADD.FTZ R166, R133, R38 ;  /* 0x0000002685a67221 */ /* 0x000fe20000010000 */
[C---:B--2---:R-:W-:Y:S08]  /*17da0*/  HMMA.16816.F32.BF16 R100, R20.reuse, R24, R100 ;  /* 0x000000181464723c */ /* 0x044ff00000041864 */
[----:B------:R-:W-:Y:S01]  /*17db0*/  HMMA.16816.F32.BF16 R16, R20, R26, R16 ;  /* 0x0000001a1410723c */ /* 0x000fe20000041810 */
[----:B------:R-:W2:Y:S07]  /*17dc0*/  LDSM.16.MT88.4 R20, [R146+0xcc00] ;  /* 0x00cc00009214783b */ /* 0x000eae0000004200 */
[C---:B---3--:R-:W-:Y:S01]  /*17dd0*/  HMMA.16816.F32.BF16 R112, R104.reuse, R28, R8 ;  /* 0x0000001c6870723c */ /* 0x048fe20000041808 */
[----:B------:R-:W3:Y:S07]  /*17de0*/  LDSM.16.MT88.4 R8, [R144+0xcc00] ;  /* 0x00cc00009008783b */ /* 0x000eee0000004200 */
[C---:B------:R-:W-:Y:S08]  /*17df0*/  HMMA.16816.F32.BF16 R68, R104.reuse, R30, R68 ;  /* 0x0000001e6844723c */ /* 0x040ff00000041844 */
[C---:B-1----:R-:W-:Y:S08]  /*17e00*/  HMMA.16816.F32.BF16 R72, R104.reuse, R32, R72 ;  /* 0x000000206848723c */ /* 0x042ff00000041848 */
[C---:B------:R-:W-:Y:S08]  /*17e10*/  HMMA.16816.F32.BF16 R76, R104.reuse, R34, R76 ;  /* 0x00000022684c723c */ /* 0x040ff0000004184c */
[C---:B--2---:R-:W-:Y:S08]  /*17e20*/  HMMA.16816.F32.BF16 R80, R104.reuse, R20, R80 ;  /* 0x000000146850723c */ /* 0x044ff00000041850 */
[C---:B------:R-:W-:Y:S01]  /*17e30*/  HMMA.16816.F32.BF16 R84, R104.reuse, R22, R84 ;  /* 0x000000166854723c */ /* 0x040fe20000041854 */
[----:B------:R-:W1:Y:S07]  /*17e40*/  LDSM.16.MT88.4 R20, [R144+0xec00] ;  /* 0x00ec00009014783b */ /* 0x000e6e0000004200 */
[C---:B---3--:R-:W-:Y:S08]  /*17e50*/  HMMA.16816.F32.BF16 R88, R104.reuse, R8, R88 ;  /* 0x000000086858723c */ /* 0x048ff00000041858 */
[C---:B------:R-:W-:Y:S08]  /*17e60*/  HMMA.16816.F32.BF16 R92, R104.reuse, R10, R92 ;  /* 0x0000000a685c723c */ /* 0x040ff0000004185c */
[C---:B------:R-:W-:Y:S08]  /*17e70*/  HMMA.16816.F32.BF16 R96, R104.reuse, R108, R96 ;  /* 0x0000006c6860723c */ /* 0x040ff00000041860 */
[C---:B------:R-:W-:Y:S08]  /*17e80*/  HMMA.16816.F32.BF16 R108, R104.reuse, R110, R12 ;  /* 0x0000006e686c723c */ /* 0x040ff0000004180c */
[C---:B-1----:R-:W-:Y:S08]  /*17e90*/  HMMA.16816.F32.BF16 R100, R104.reuse, R20, R100 ;  /* 0x000000146864723c */ /* 0x042ff00000041864 */
[----:B------:R-:W-:Y:S01]  /*17ea0*/  HMMA.16816.F32.BF16 R104, R104, R22, R16 ;  /* 0x000000166868723c */ /* 0x000fe20000041810 */
[----:B------:R-:W-:Y:S08]  /*17eb0*/  @!UPT UIADD3 URZ, UPT, UPT, URZ, URZ, URZ ;  /* 0x000000fffffff290 */ /* 0x000ff0000fffe0ff */
[----:B------:R-:W-:Y:S11]  /*17ec0*/  @P1 BRA `(.L_x_2517) ;  /* 0xffffffc800f81947 */ /* 0x000ff6000383ffff */
.L_x_2513:
        /* <DEDUP_REMOVED lines=11> */
[----:B------:R-:W-:Y:S01]  /*17f80*/  SHF.L.U32 R4, R156, 0x3, RZ ;  /* 0x000000039c047819 */ /* 0x000fe200000006ff */
[----:B------:R-:W-:Y:S01]  /*17f90*/  BSSY.RECONVERGENT B0, `(.L_x_2518) ;  /* 0x0000094000007945 */ /* 0x000fe20003800200 */
[----:B------:R-:W-:-:S02]  /*17fa0*/  LOP3.LUT R10, R41, 0x4, RZ, 0xc0, !PT ;  /* 0x00000004290a7812 */ /* 0x000fc400078ec0ff */
[----:B------:R-:W-:Y:S02]  /*17fb0*/  LOP3.LUT R7, R4, 0xc0, RZ, 0xc0, !PT ;  /* 0x000000c004077812 */ /* 0x000fe400078ec0ff */
[----:B------:R-:W-:Y:S02]  /*17fc0*/  LOP3.LUT R12, R9, 0x20, R4, 0xf8, !PT ;  /* 0x00000020090c7812 */ /* 0x000fe400078ef804 */
[--C-:B------:R-:W-:Y:S02]  /*17fd0*/  LOP3.LUT R7, R7, 0x18, R156.reuse, 0xf8, !PT ;  /* 0x0000001807077812 */ /* 0x100fe400078ef89c */
[----:B------:R-:W-:Y:S02]  /*17fe0*/  SHF.L.U32 R11, R156, 0x2, RZ ;  /* 0x000000029c0b7819 */ /* 0x000fe400000006ff */
[----:B------:R-:W-:Y:S01]  /*17ff0*/  LOP3.LUT R7, R12, R7, RZ, 0xfc, !PT ;  /* 0x000000070c077212 */ /* 0x000fe200078efcff */
[----:B-1----:R-:W-:Y:S01]  /*18000*/  FADD.FTZ R6, R6, R167 ;  /* 0x000000a706067221 */ /* 0x002fe20000010000 */
[----:B------:R-:W-:-:S02]  /*18010*/  SHF.R.U32.HI R40, RZ, 0x1, R156 ;  /* 0x00000001ff287819 */ /* 0x000fc4000001169c */
[----:B------:R-:W-:Y:S01]  /*18020*/  LEA R7, R7, UR5, 0x2 ;  /* 0x0000000507077c11 */ /* 0x000fe2000f8e10ff */
[----:B---3--:R-:W-:Y:S01]  /*18030*/  FADD.FTZ R5, R5, R166 ;  /* 0x000000a605057221 */ /* 0x008fe20000010000 */
[----:B------:R-:W1:Y:S01]  /*18040*/  SHFL.BFLY PT, R43, R6, 0x1, 0x1f ;  /* 0x0c201f00062b7f89 */ /* 0x000e6200000e0000 */
[----:B------:R-:W-:Y:S01]  /*18050*/  LOP3.LUT R11, R11, 0xd8, RZ, 0xc0, !PT ;  /* 0x000000d80b0b7812 */ /* 0x000fe200078ec0ff */
[----:B------:R-:W-:Y:S01]  /*18060*/  BAR.SYNC.DEFER_BLOCKING 0x0 ;  /* 0x0000000000007b1d */ /* 0x000fe20000010000 */
[----:B--2---:R-:W-:Y:S01]  /*18070*/  IMAD R44, R44, UR8, R161 ;  /* 0x000000082c2c7c24 */ /* 0x004fe2000f8e02a1 */
[----:B------:R-:W-:Y:S02]  /*18080*/  LOP3.LUT P2, RZ, R156, 0x3, RZ, 0xc0, !PT ;  /* 0x000000039cff7812 */ /* 0x000fe4000784c0ff */
[----:B------:R-:W-:Y:S02]  /*18090*/  SHF.R.U32.HI R156, RZ, 0x2, R156 ;  /* 0x00000002ff9c7819 */ /* 0x000fe4000001169c */
[----:B------:R-:W-:Y:S01]  /*180a0*/  LOP3.LUT R51, R40, 0x30, RZ, 0xc0, !PT ;  /* 0x0000003028337812 */ /* 0x000fe200078ec0ff */
[----:B------:R-:W2:Y:S01]  /*180b0*/  SHFL.BFLY PT, R42, R5, 0x1, 0x1f ;  /* 0x0c201f00052a7f89 */ /* 0x000ea200000e0000 */
[----:B-----5:R-:W-:-:S02]  /*180c0*/  SHF.R.U32.HI R3, RZ, 0x3, R3 ;  /* 0x00000003ff037819 */ /* 0x020fc40000011603 */
[----:B------:R-:W-:Y:S02]  /*180d0*/  MOV R46, 0xff800000 ;  /* 0xff800000002e7802 */ /* 0x000fe40000000f00 */
[----:B------:R-:W-:Y:S01]  /*180e0*/  LOP3.LUT R156, R51, 0x7, R156, 0xf8, !PT ;  /* 0x00000007339c7812 */ /* 0x000fe200078ef89c */
[----:B-1----:R-:W-:-:S04]  /*180f0*/  FADD.FTZ R43, R6, R43 ;  /* 0x0000002b062b7221 */ /* 0x002fc80000010000 */
[----:B------:R-:W1:Y:S01]  /*18100*/  MUFU.RCP R8, R43 ;  /* 0x0000002b00087308 */ /* 0x000e620000001000 */
[----:B------:R-:W-:Y:S01]  /*18110*/  FSETP.NE.FTZ.AND P1, PT, R43, RZ, PT ;  /* 0x000000ff2b00720b */ /* 0x000fe20003f35000 */
[----:B--2---:R-:W-:Y:S01]  /*18120*/  FADD.FTZ R42, R5, R42 ;  /* 0x0000002a052a7221 */ /* 0x004fe20000010000 */
[----:B------:R-:W-:Y:S02]  /*18130*/  LOP3.LUT R5, R10, 0xf00, R41, 0xf8, !PT ;  /* 0x00000f000a057812 */ /* 0x000fe400078ef829 */
[----:B------:R-:W-:-:S03]  /*18140*/  SHF.L.U32 R10, R3, 0x5, RZ ;  /* 0x00000005030a7819 */ /* 0x000fc600000006ff */
[----:B------:R-:W2:Y:S01]  /*18150*/  MUFU.RCP R6, R42 ;  /* 0x0000002a00067308 */ /* 0x000ea20000001000 */
[----:B------:R-:W-:-:S05]  /*18160*/  FSETP.NE.FTZ.AND P0, PT, R42, RZ, PT ;  /* 0x000000ff2a00720b */ /* 0x000fca0003f15000 */
[----:B------:R-:W3:Y:S01]  /*18170*/  @P1 LDC R49, c[0x0][0x458] ;  /* 0x00011600ff311b82 */ /* 0x000ee20000000800 */
[----:B------:R-:W-:Y:S02]  /*18180*/  LOP3.LUT R5, R5, 0x20, R10, 0xf8, !PT ;  /* 0x0000002005057812 */ /* 0x000fe400078ef80a */
[----:B-1----:R-:W-:Y:S02]  /*18190*/  FSEL R8, R8, 1, P1 ;  /* 0x3f80000008087808 */ /* 0x002fe40000800000 */
[----:B------:R-:W-:Y:S01]  /*181a0*/  LOP3.LUT R10, R11, 0x18, R40, 0x78, !PT ;  /* 0x000000180b0a7812 */ /* 0x000fe200078e7828 */
[----:B------:R-:W1:Y:S02]  /*181b0*/  @P1 MUFU.LG2 R43, R43 ;  /* 0x0000002b002b1308 */ /* 0x000e640000000c00 */
        /* <DEDUP_REMOVED lines=25> */
[----:B------:R2:W-:Y:S01]  /*18350*/  STS.64 [R7], R112 ;  /* 0x0000007007007388 */ /* 0x0005e20000000a00 */
[C---:B------:R-:W-:Y:S01]  /*18360*/  LOP3.LUT R8, R4.reuse, 0x40, RZ, 0xc0, !PT ;  /* 0x0000004004087812 */ /* 0x040fe200078ec0ff */
[----:B------:R-:W5:Y:S01]  /*18370*/  @P0 LDC R47, c[0x0][0x458] ;  /* 0x00011600ff2f0b82 */ /* 0x000f620000000800 */
[----:B------:R-:W-:Y:S01]  /*18380*/  LOP3.LUT R4, R4, 0x80, RZ, 0xc0, !PT ;  /* 0x0000008004047812 */ /* 0x000fe200078ec0ff */
[C---:B------:R-:W-:Y:S01]  /*18390*/  FMUL.FTZ R114, R6.reuse, R114 ;  /* 0x0000007206727220 */ /* 0x040fe20000410000 */
[C---:B------:R-:W-:Y:S01]  /*183a0*/  IADD3 R9, PT, PT, R7.reuse, -R8, RZ ;  /* 0x8000000807097210 */ /* 0x040fe20007ffe0ff */
        /* <DEDUP_REMOVED lines=24> */
[----:B------:R2:W-:Y:S01]  /*18530*/  STS.64 [R7+0x400], R114 ;  /* 0x0004007207007388 */ /* 0x0005e20000000a00 */
[----:B------:R-:W-:Y:S01]  /*18540*/  IADD3 R4, PT, PT, R9, -R4, RZ ;  /* 0x8000000409047210 */ /* 0x000fe20007ffe0ff */
[----:B------:R-:W4:Y:S01]  /*18550*/  @P0 MUFU.LG2 R42, R42 ;  /* 0x0000002a002a0308 */ /* 0x000f220000000c00 */
[----:B------:R-:W-:Y:S01]  /*18560*/  LOP3.LUT R5, R5, R10, RZ, 0xfc, !PT ;  /* 0x0000000a05057212 */ /* 0x000fe200078efcff */
[----:B------:R2:W-:Y:S01]  /*18570*/  STS.64 [R9+0x20], R68 ;  /* 0x0000204409007388 */ /* 0x0005e20000000a00 */
[----:B-1----:R-:W-:-:S02]  /*18580*/  @P1 FMUL.FTZ R43, R43, 0.69314718246459960938 ;  /* 0x3f3172182b2b1820 */ /* 0x002fc40000410000 */
[----:B------:R-:W-:Y:S01]  /*18590*/  LEA R52, R5, UR5, 0x2 ;  /* 0x0000000505347c11 */ /* 0x000fe2000f8e10ff */
[----:B------:R2:W-:Y:S01]  /*185a0*/  STS.64 [R9+0x420], R70 ;  /* 0x0004204609007388 */ /* 0x0005e20000000a00 */
[----:B------:R-:W1:Y:S01]  /*185b0*/  LDCU UR5, c[0x0][0x3e0] ;  /* 0x00007c00ff0577ac */ /* 0x000e620008000800 */
[----:B---3--:R-:W-:Y:S02]  /*185c0*/  @P1 FFMA.FTZ R46, R2, R49, R43 ;  /* 0x00000031022e1223 */ /* 0x008fe4000001002b */
[----:B------:R2:W-:Y:S04]  /*185d0*/  STS.64 [R6+0x40], R72 ;  /* 0x0000404806007388 */ /* 0x0005e80000000a00 */
[----:B------:R2:W-:Y:S01]  /*185e0*/  STS.64 [R6+0x440], R74 ;  /* 0x0004404a06007388 */ /* 0x0005e20000000a00 */
[----:B----4-:R-:W-:-:S03]  /*185f0*/  @P0 FMUL.FTZ R53, R42, 0.69314718246459960938 ;  /* 0x3f3172182a350820 */ /* 0x010fc60000410000 */
[----:B------:R2:W-:Y:S04]  /*18600*/  STS.64 [R4+0x60], R76 ;  /* 0x0000604c04007388 */ /* 0x0005e80000000a00 */
[----:B------:R2:W-:Y:S01]  /*18610*/  STS.64 [R4+0x460], R78 ;  /* 0x0004604e04007388 */ /* 0x0005e20000000a00 */
[----:B-1----:R-:W-:-:S03]  /*18620*/  IMAD R159, R44, UR5, R159 ;  /* 0x000000052c9f7c24 */ /* 0x002fc6000f8e029f */
[----:B------:R2:W-:Y:S01]  /*18630*/  STS.64 [R7+0x2000], R80 ;  /* 0x0020005007007388 */ /* 0x0005e20000000a00 */
[----:B------:R-:W-:Y:S01]  /*18640*/  MOV R44, 0xff800000 ;  /* 0xff800000002c7802 */ /* 0x000fe20000000f00 */
[----:B-----5:R-:W-:Y:S01]  /*18650*/  @P0 FFMA.FTZ R44, R0, R47, R53 ;  /* 0x0000002f002c0223 */ /* 0x020fe20000010035 */
[----:B------:R-:W-:Y:S01]  /*18660*/  IMAD R45, R159, R45, R158 ;  /* 0x0000002d9f2d7224 */ /* 0x000fe200078e029e */
[----:B------:R2:W-:Y:S03]  /*18670*/  STS.64 [R7+0x2400], R82 ;  /* 0x0024005207007388 */ /* 0x0005e60000000a00 */
[----:B------:R-:W-:Y:S01]  /*18680*/  IMAD R0, R45, UR4, RZ ;  /* 0x000000042d007c24 */ /* 0x000fe2000f8e02ff */
        /* <DEDUP_REMOVED lines=26> */
[----:B------:R-:W-:Y:S01]  /*18830*/  IMAD.IADD R43, R157, 0x1, -R158 ;  /* 0x000000019d2b7824 */ /* 0x000fe200078e0a9e */
[----:B------:R-:W-:Y:S01]  /*18840*/  IADD3 R2, P0, PT, R45, R156, RZ ;  /* 0x0000009c2d027210 */ /* 0x000fe20007f1e0ff */
[----:B------:R-:W-:-:S03]  /*18850*/  VIADD R40, R156, 0x8 ;  /* 0x000000089c287836 */ /* 0x000fc60000000000 */
[-C--:B------:R-:W-:Y:S02]  /*18860*/  ISETP.GE.AND P2, PT, R156, R43.reuse, PT ;  /* 0x0000002b9c00720c */ /* 0x080fe40003f46270 */
[----:B------:R-:W-:Y:S02]  /*18870*/  ISETP.GE.AND P1, PT, R40, R43, PT ;  /* 0x0000002b2800720c */ /* 0x000fe40003f26270 */
[----:B------:R-:W-:Y:S02]  /*18880*/  LEA.HI.X.SX32 R45, R45, RZ, 0x1, P0 ;  /* 0x000000ff2d2d7211 */ /* 0x000fe400000f0eff */
[----:B-----5:R-:W-:-:S04]  /*18890*/  LEA R42, P0, R2, UR4, 0x2 ;  /* 0x00000004022a7c11 */ /* 0x020fc8000f8010ff */
[----:B------:R-:W-:-:S05]  /*188a0*/  LEA.HI.X R43, R2, UR5, R45, 0x2, P0 ;  /* 0x00000005022b7c11 */ /* 0x000fca00080f142d */
[----:B------:R1:W-:Y:S04]  /*188b0*/  @!P2 STG.E desc[UR6][R42.64], R46 ;  /* 0x0000002e2a00a986 */ /* 0x0003e8000c101906 */
[----:B------:R1:W-:Y:S02]  /*188c0*/  @!P1 STG.E desc[UR6][R42.64+0x20], R44 ;  /* 0x0000202c2a009986 */ /* 0x0003e4000c101906 */
.L_x_2519:
[----:B------:R-:W-:Y:S05]  /*188d0*/  BSYNC.RECONVERGENT B0 ;  /* 0x0000000000007941 */ /* 0x000fea0003800200 */
.L_x_2518:
[----:B------:R-:W5:Y:S01]  /*188e0*/  LDCU.64 UR4, c[0x0][0x3f8] ;  /* 0x00007f00ff0477ac */ /* 0x000f620008000a00 */
[----:B------:R-:W-:Y:S01]  /*188f0*/  LOP3.LUT R2, R41, 0x1c, RZ, 0xc0, !PT ;  /* 0x0000001c29027812 */ /* 0x000fe200078ec0ff */
[----:B------:R2:W2:Y:S01]  /*18900*/  LDS.128 R48, [R52+0x1800] ;  /* 0x0018000034307984 */ /* 0x0004a20000000c00 */
[----:B------:R-:W-:Y:S02]  /*18910*/  IMAD.IADD R157, R157, 0x1, -R158 ;  /* 0x000000019d9d7824 */ /* 0x000fe400078e0a9e */
[C---:B------:R-:W-:Y:S01]  /*18920*/  VIADD R54, R3.reuse, 0x10 ;  /* 0x0000001003367836 */ /* 0x040fe20000000000 */
[----:B-1----:R1:W1:Y:S01]  /*18930*/  LDS.128 R44, [R52+0x3800] ;  /* 0x00380000342c7984 */ /* 0x0022620000000c00 */
[C---:B------:R-:W-:Y:S01]  /*18940*/  IMAD R53, R3.reuse, 0x60, R2 ;  /* 0x0000006003357824 */ /* 0x040fe200078e0202 */
[CC--:B------:R-:W-:Y:S01]  /*18950*/  ISETP.GE.AND P3, PT, R3.reuse, R157.reuse, PT ;  /* 0x0000009d0300720c */ /* 0x0c0fe20003f66270 */
[----:B------:R-:W-:Y:S01]  /*18960*/  VIADD R2, R3, 0x20 ;  /* 0x0000002003027836 */ /* 0x000fe20000000000 */
[----:B------:R1:W1:Y:S01]  /*18970*/  LDS.128 R40, [R52+0x5800] ;  /* 0x0058000034287984 */ /* 0x0002620000000c00 */
[----:B------:R-:W-:-:S02]  /*18980*/  ISETP.GE.AND P2, PT, R54, R157, PT ;  /* 0x0000009d3600720c */ /* 0x000fc40003f46270 */
[----:B------:R-:W-:Y:S02]  /*18990*/  IADD3 R53, P0, PT, R0, R53, RZ ;  /* 0x0000003500357210 */ /* 0x000fe40007f1e0ff */
[----:B------:R-:W-:Y:S02]  /*189a0*/  ISETP.GE.AND P1, PT, R2, R157, PT ;  /* 0x0000009d0200720c */ /* 0x000fe40003f26270 */
[----:B------:R-:W-:Y:S02]  /*189b0*/  LEA.HI.X.SX32 R0, R0, RZ, 0x1, P0 ;  /* 0x000000ff00007211 */ /* 0x000fe400000f0eff */
[----:B-----5:R-:W-:-:S04]  /*189c0*/  LEA R54, P0, R53, UR4, 0x2 ;  /* 0x0000000435367c11 */ /* 0x020fc8000f8010ff */
[----:B------:R-:W-:Y:S01]  /*189d0*/  LEA.HI.X R55, R53, UR5, R0, 0x2, P0 ;  /* 0x0000000535377c11 */ /* 0x000fe200080f1400 */
[----:B------:R-:W-:-:S04]  /*189e0*/  VIADD R0, R3, 0x30 ;  /* 0x0000003003007836 */ /* 0x000fc80000000000 */
[----:B------:R1:W-:Y:S01]  /*189f0*/  @!P3 STG.E.128 desc[UR6][R54.64], R36 ;  /* 0x000000243600b986 */ /* 0x0003e2000c101d06 */
[----:B------:R-:W-:-:S03]  /*18a00*/  ISETP.GE.AND P0, PT, R0, R157, PT ;  /* 0x0000009d0000720c */ /* 0x000fc60003f06270 */
        /* <DEDUP_REMOVED lines=13> */
.L_x_2520:
        /* <DEDUP_REMOVED lines=10> */
.L_x_5500:


//--------------------- .text._ZN5flash24flash_fwd_splitkv_kernelI23Flash_fwd_kernel_traitsILi96ELi64ELi128ELi4ELb0ELb0EN7cutlass10bfloat16_tE19Flash_kernel_traitsILi96ELi64ELi128ELi4ES3_EELb1ELb0ELb0ELb0ELb1ELb1ELb1ELb1EEEvNS_16Flash_fwd_paramsE --------------------------
	.section	.text._ZN5flash24flash_fwd_splitkv_kernelI23Flash_fwd_kernel_traitsILi96ELi64ELi128ELi4ELb0ELb0EN7cutlass10bfloat16_tE19Flash_kernel_traitsILi96ELi64ELi128ELi4ES3_EELb1ELb0ELb0ELb0ELb1ELb1ELb1ELb1EEEvNS_16Flash_fwd_paramsE,"ax",@progbits
	.align	128
        .global         _ZN5flash24flash_fwd_splitkv_kernelI23Flash_fwd_kernel_traitsILi96ELi64ELi128ELi4ELb0ELb0EN7cutlass10bfloat16_tE19Flash_kernel_traitsILi96ELi64ELi128ELi4ES3_EELb1ELb0ELb0ELb0ELb1ELb1ELb1ELb1EEEvNS_16Flash_fwd_paramsE
        .type           _ZN5flash24flash_fwd_splitkv_kernelI23Flash_fwd_kernel_traitsILi96ELi64ELi128ELi4ELb0ELb0EN7cutlass10bfloat16_tE19Flash_kernel_traitsILi96ELi64ELi128ELi4ES3_EELb1ELb0ELb0ELb0ELb1ELb1ELb1ELb1EEEvNS_16Flash_fwd_paramsE,@function
        .size           _ZN5flash24flash_fwd_splitkv_kernelI23Flash_fwd_kernel_traitsILi96ELi64ELi128ELi4ELb0ELb0EN7cutlass10bfloat16_tE19Flash_kernel_traitsILi96ELi64ELi128ELi4ES3_EELb1ELb0ELb0ELb0ELb1ELb1ELb1ELb1EEEvNS_16Flash_fwd_paramsE,(.L_x_5501 - _ZN5flash24flash_fwd_splitkv_kernelI23Flash_fwd_kernel_traitsILi96ELi64ELi128ELi4ELb0ELb0EN7cutlass10bfloat16_tE19Flash_kernel_traitsILi96ELi64ELi128ELi4ES3_EELb1ELb0ELb0ELb0ELb1ELb1ELb1ELb1EEEvNS_16Flash_fwd_paramsE)
        .other          _ZN5flash24flash_fwd_splitkv_kernelI23Flash_fwd_kernel_traitsILi96ELi64ELi128ELi4ELb0ELb0EN7cutlass10bfloat16_tE19Flash_kernel_traitsILi96ELi64ELi128ELi4ES3_EELb1ELb0ELb0ELb0ELb1ELb1ELb1ELb1EEEvNS_16Flash_fwd_paramsE,@"STO_CUDA_ENTRY STV_DEFAULT"
_ZN5flash24flash_fwd_splitkv_kernelI23Flash_fwd_kernel_traitsILi96ELi64ELi128ELi4ELb0ELb0EN7cutlass10bfloat16_tE19Flash_kernel_traitsILi96ELi64ELi128ELi4ES3_EELb1ELb0ELb0ELb0ELb1ELb1ELb1ELb1EEEvNS_16Flash_fwd_paramsE:
.text._ZN5flash24flash_fwd_splitkv_kernelI23Flash_fwd_kernel_traitsILi96ELi64ELi128ELi4ELb0ELb0EN7cutlass10bfloat16_tE19Flash_kernel_traitsILi96ELi64ELi128ELi4ES3_EELb1ELb0ELb0ELb0ELb1ELb1ELb1ELb1EEEvNS_16Flash_fwd_paramsE:
        /* <DEDUP_REMOVED lines=68> */
.L_x_2521:
        /* <DEDUP_REMOVED lines=115> */
.L_x_2522:
        /* <DEDUP_REMOVED lines=9> */
.L_x_2523:
        /* <DEDUP_REMOVED lines=105> */
.L_x_2524:
        /* <DEDUP_REMOVED lines=15> */
.L_x_2526:
[----:B------:R-:W2:Y:S01]  /*1380*/  LDC.64 R6, c[0x0][0x3b8] ;  /* 0x0000ee00ff067b82 */ /* 0x000ea20000000a00 */
[----:B-1----:R-:W-:-:S05]  /*1390*/  IADD3 R2, PT, PT, R0, R5, RZ ;  /* 0x0000000500027210 */ /* 0x002fca0007ffe0ff */
[C---:B--2---:R-:W-:Y:S02]  /*13a0*/  IMAD R19, R2.reuse, R7, RZ ;  /* 0x0000000702137224 */ /* 0x044fe400078e02ff */
[----:B------:R-:W-:-:S05]  /*13b0*/  IMAD.WIDE.U32 R2, R2, R6, RZ ;  /* 0x0000000602027225 */ /* 0x000fca00078e00ff */
[----:B------:R-:W-:Y:S02]  /*13c0*/  IADD3 R19, PT, PT, R3, R19, RZ ;  /* 0x0000001303137210 */ /* 0x000fe40007ffe0ff */
[----:B------:R-:W-:Y:S02]  /*13d0*/  MOV R18, R2 ;  /* 0x0000000200127202 */ /* 0x000fe40000000f00 */
.L_x_2527:
        /* <DEDUP_REMOVED lines=14> */
.L_x_2528:
[----:B------:R-:W1:Y:S01]  /*14c0*/  LDC.64 R2, c[0x0][0x3c0] ;  /* 0x0000f000ff027b82 */ /* 0x000e620000000a00 */
[----:B------:R-:W-:-:S05]  /*14d0*/  IADD3 R0, PT, PT, R0, R5, RZ ;  /* 0x0000000500007210 */ /* 0x000fca0007ffe0ff */
[C---:B-1----:R-:W-:Y:S02]  /*14e0*/  IMAD R21, R0.reuse, R3, RZ ;  /* 0x0000000300157224 */ /* 0x042fe400078e02ff */
[----:B-----5:R-:W-:-:S05]  /*14f0*/  IMAD.WIDE.U32 R4, R0, R2, RZ ;  /* 0x0000000200047225 */ /* 0x020fca00078e00ff */
[----:B------:R-:W-:Y:S02]  /*1500*/  IADD3 R21, PT, PT, R5, R21, RZ ;  /* 0x0000001505157210 */ /* 0x000fe40007ffe0ff */
[----:B------:R-:W-:-:S07]  /*1510*/  MOV R20, R4 ;  /* 0x0000000400147202 */ /* 0x000fce0000000f00 */
.L_x_2529:
        /* <DEDUP_REMOVED lines=51> */
.L_x_2525:
        /* <DEDUP_REMOVED lines=181> */
.L_x_2552:
        /* <DEDUP_REMOVED lines=105> */
.L_x_2532:
        /* <DEDUP_REMOVED lines=145> */
.L_x_2536:
[----:B---34-:R-:W-:Y:S05]  /*3340*/  BSYNC.RECONVERGENT B0 ;  /* 0x0000000000007941 */ /* 0x018fea0003800200 */
.L_x_2535:
        /* <DEDUP_REMOVED lines=141> */
.L_x_2538:
[----:B------:R-:W-:Y:S05]  /*3c20*/  BSYNC.RECONVERGENT B0 ;  /* 0x0000000000007941 */ /* 0x000fea0003800200 */
.L_x_2537:
        /* <DEDUP_REMOVED lines=147> */
.L_x_2540:
[----:B------:R-:W-:Y:S05]  /*4560*/  BSYNC.RECONVERGENT B0 ;  /* 0x0000000000007941 */ /* 0x000fea0003800200 */
.L_x_2539:
        /* <DEDUP_REMOVED lines=150> */
.L_x_2542:
[----:B------:R-:W-:Y:S05]  /*4ed0*/  BSYNC.RECONVERGENT B0 ;  /* 0x0000000000007941 */ /* 0x000fea0003800200 */
.L_x_2541:
[----:B------:R-:W2:Y:S01]  /*4ee0*/  LDC R27, c[0x0][0x450] ;  /* 0x00011400ff1b7b82 */ /* 0x000ea20000000800 */
[----:B-1----:R-:W-:Y:S05]  /*4ef0*/  IMAD.U32 R3, R52, -0x40, RZ ;  /* 0xffffffc034037824 */ /* 0x002fea00078e00ff */
[C---:B------:R-:W-:Y:S02]  /*4f00*/  LEA R32, P1, R3.reuse, R32, 0x1 ;  /* 0x0000002003207211 */ /* 0x040fe400078208ff */
[C---:B------:R-:W-:Y:S02]  /*4f10*/  LEA R64, P0, R3.reuse, R64, 0x1 ;  /* 0x0000004003407211 */ /* 0x040fe400078008ff */
[C---:B------:R-:W-:Y:S02]  /*4f20*/  LEA.HI.X.SX32 R33, R3.reuse, R33, 0x1, P1 ;  /* 0x0000002103217211 */ /* 0x040fe400008f0eff */
[----:B------:R-:W-:Y:S01]  /*4f30*/  LEA.HI.X.SX32 R65, R3, R65, 0x1, P0 ;  /* 0x0000004103417211 */ /* 0x000fe200000f0eff */
[----:B------:R-:W-:Y:S05]  /*4f40*/  BRA `(.L_x_2533) ;  /* 0x00000040006c7947 */ /* 0x000fea0003800000 */
.L_x_2534:
        /* <DEDUP_REMOVED lines=259> */
.L_x_2544:
[----:B---34-:R-:W-:Y:S05]  /*5f80*/  BSYNC.RECONVERGENT B0 ;  /* 0x0000000000007941 */ /* 0x018fea0003800200 */
.L_x_2543:
        /* <DEDUP_REMOVED lines=258> */
.L_x_2546:
[----:B------:R-:W-:Y:S05]  /*6fb0*/  BSYNC.RECONVERGENT B0 ;  /* 0x0000000000007941 */ /* 0x000fea0003800200 */
.L_x_2545:
        /* <DEDUP_REMOVED lines=261> */
.L_x_2548:
[----:B------:R-:W-:Y:S05]  /*8010*/  BSYNC.RECONVERGENT B0 ;  /* 0x0000000000007941 */ /* 0x000fea0003800200 */
.L_x_2547:
        /* <DEDUP_REMOVED lines=263> */
.L_x_2550:
[----:B------:R-:W-:Y:S05]  /*9090*/  BSYNC.RECONVERGENT B0 ;  /* 0x0000000000007941 */ /* 0x000fea0003800200 */
.L_x_2549:
[----:B------:R-:W2:Y:S01]  /*90a0*/  LDC R27, c[0x0][0x450] ;  /* 0x00011400ff1b7b82 */ /* 0x000ea20000000800 */
[----:B-1----:R-:W-:Y:S05]  /*90b0*/  IMAD.U32 R125, R125, -0x40, RZ ;  /* 0xffffffc07d7d7824 */ /* 0x002fea00078e00ff */
[C---:B------:R-:W-:Y:S02]  /*90c0*/  LEA R94, P1, R125.reuse, R94, 0x1 ;  /* 0x0000005e7d5e7211 */ /* 0x040fe400078208ff */
[C---:B------:R-:W-:Y:S02]  /*90d0*/  LEA R92, P0, R125.reuse, R92, 0x1 ;  /* 0x0000005c7d5c7211 */ /* 0x040fe400078008ff */
[C---:B------:R-:W-:Y:S02]  /*90e0*/  LEA.HI.X.SX32 R95, R125.reuse, R95, 0x1, P1 ;  /* 0x0000005f7d5f7211 */ /* 0x040fe400008f0eff */
[----:B------:R-:W-:Y:S09]  /*90f0*/  LEA.HI.X.SX32 R93, R125, R93, 0x1, P0 ;  /* 0x0000005d7d5d7211 */ /* 0x000ff200000f0eff */
.L_x_2533:
[----:B------:R-:W-:Y:S05]  /*9100*/  BSYNC.RECONVERGENT B1 ;  /* 0x0000000000017941 */ /* 0x000fea0003800200 */
.L_x_2531:
        /* <DEDUP_REMOVED lines=90> */
.L_x_2551:
[----:B------:R-:W-:Y:S02]  /*96b0*/  IADD3 R90, P1, PT, R90, R97, RZ ;  /* 0x000000615a5a7210 */ /* 0x000fe40007f3e0ff */
[----:B------:R-:W-:Y:S03]  /*96c0*/  IADD3 R28, P0, PT, R28, R101, RZ ;  /* 0x000000651c1c7210 */ /* 0x000fe60007f1e0ff */
[----:B------:R-:W-:Y:S02]  /*96d0*/  IMAD.X R91, R91, 0x1, R96, P1 ;  /* 0x000000015b5b7824 */ /* 0x000fe400008e0660 */
[----:B------:R-:W-:Y:S01]  /*96e0*/  IMAD.X R29, R29, 0x1, R99, P0 ;  /* 0x000000011d1d7824 */ /* 0x000fe200000e0663 */
[----:B------:R-:W-:Y:S07]  /*96f0*/  @P3 BRA `(.L_x_2552) ;  /* 0xffffff8c00283947 */ /* 0x000fee000383ffff */
.L_x_2530:
        /* <DEDUP_REMOVED lines=31> */
.L_x_2556:
[----:B------:R-:W-:Y:S05]  /*98f0*/  BSYNC.RECONVERGENT B0 ;  /* 0x0000000000007941 */ /* 0x000fea0003800200 */
.L_x_2555:
        /* <DEDUP_REMOVED lines=10> */
.L_x_2554:
        /* <DEDUP_REMOVED lines=76> */
.L_x_2562:
[----:B------:R-:W-:Y:S05]  /*9e60*/  BSYNC.RECONVERGENT B0 ;  /* 0x0000000000007941 */ /* 0x000fea0003800200 */
.L_x_2561:
        /* <DEDUP_REMOVED lines=43> */
.L_x_2564:
[----:B------:R-:W-:Y:S05]  /*a120*/  BSYNC.RECONVERGENT B0 ;  /* 0x0000000000007941 */ /* 0x000fea0003800200 */
.L_x_2563:
        /* <DEDUP_REMOVED lines=43> */
.L_x_2566:
[----:B------:R-:W-:Y:S05]  /*a3e0*/  BSYNC.RECONVERGENT B0 ;  /* 0x0000000000007941 */ /* 0x000fea0003800200 */
.L_x_2565:
[----:B------:R4:W-:Y:S02]  /*a3f0*/  STS.128 [R64+0x2000], R8 ;  /* 0x0020000840007388 */ /* 0x0009e40000000c00 */
.L_x_2560:
[----:B------:R-:W-:Y:S05]  /*a400*/  BSYNC.RECONVERGENT B1 ;  /* 0x0000000000017941 */ /* 0x000fea0003800200 */
.L_x_2559:
        /* <DEDUP_REMOVED lines=60> */
.L_x_2568:
[----:B------:R-:W-:Y:S05]  /*a7d0*/  BSYNC.RECONVERGENT B0 ;  /* 0x0000000000007941 */ /* 0x000fea0003800200 */
.L_x_2567:
        /* <DEDUP_REMOVED lines=53> */
.L_x_2570:
[----:B------:R-:W-:Y:S05]  /*ab30*/  BSYNC.RECONVERGENT B0 ;  /* 0x0000000000007941 */ /* 0x000fea0003800200 */
.L_x_2569:
        /* <DEDUP_REMOVED lines=54> */
.L_x_2572:
[----:B------:R-:W-:Y:S05]  /*aea0*/  BSYNC.RECONVERGENT B0 ;  /* 0x0000000000007941 */ /* 0x000fea0003800200 */
.L_x_2571:
[----:B------:R1:W-:Y:S01]  /*aeb0*/  STS.128 [R64+0x2800], R8 ;  /* 0x0028000840007388 */ /* 0x0003e20000000c00 */
[----:B------:R-:W-:Y:S05]  /*aec0*/  BRA `(.L_x_2557) ;  /* 0x0000002000507947 */ /* 0x000fea0003800000 */
.L_x_2558:
        /* <DEDUP_REMOVED lines=93> */
.L_x_2576:
[----:B------:R-:W-:Y:S05]  /*b4a0*/  BSYNC.RECONVERGENT B0 ;  /* 0x0000000000007941 */ /* 0x000fea0003800200 */
.L_x_2575:
        /* <DEDUP_REMOVED lines=84> */
.L_x_2578:
[----:B------:R-:W-:Y:S05]  /*b9f0*/  BSYNC.RECONVERGENT B0 ;  /* 0x0000000000007941 */ /* 0x000fea0003800200 */
.L_x_2577:
        /* <DEDUP_REMOVED lines=85> */
.L_x_2580:
[----:B------:R-:W-:Y:S05]  /*bf50*/  BSYNC.RECONVERGENT B0 ;  /* 0x0000000000007941 */ /* 0x000fea0003800200 */
.L_x_2579:
[----:B------:R4:W-:Y:S02]  /*bf60*/  STS.128 [R64+0x2000], R4 ;  /* 0x0020000440007388 */ /* 0x0009e40000000c00 */
.L_x_2574:
[----:B------:R-:W-:Y:S05]  /*bf70*/  BSYNC.RECONVERGENT B1 ;  /* 0x0000000000017941 */ /* 0x000fea0003800200 */
.L_x_2573:
        /* <DEDUP_REMOVED lines=90> */
.L_x_2582:
[----:B------:R-:W-:Y:S05]  /*c520*/  BSYNC.RECONVERGENT B0 ;  /* 0x0000000000007941 */ /* 0x000fea0003800200 */
.L_x_2581:
        /* <DEDUP_REMOVED lines=86> */
.L_x_2584:
[----:B------:R-:W-:Y:S05]  /*ca90*/  BSYNC.RECONVERGENT B0 ;  /* 0x0000000000007941 */ /* 0x000fea0003800200 */
.L_x_2583:
        /* <DEDUP_REMOVED lines=85> */
.L_x_2586:
[----:B------:R-:W-:Y:S05]  /*cff0*/  BSYNC.RECONVERGENT B0 ;  /* 0x0000000000007941 */ /* 0x000fea0003800200 */
.L_x_2585:
[----:B------:R1:W-:Y:S02]  /*d000*/  STS.128 [R64+0x2800], R4 ;  /* 0x0028000440007388 */ /* 0x0003e40000000c00 */
.L_x_2557:
[----:B------:R-:W-:Y:S05]  /*d010*/  BSYNC.RECONVERGENT B2 ;  /* 0x0000000000027941 */ /* 0x000fea0003800200 */
.L_x_2553:
        /* <DEDUP_REMOVED lines=11> */
[----:B------:R-:W-:Y:S01]  /*d0d0*/  SHF.L.U32 R116, R154, 0x5, RZ ;  /* 0x000000059a747819 */ /* 0x000fe200000006ff */
[----:B---3--:R-:W3:Y:S01]  /*d0e0*/  @!P4 LDC.64 R4, c[0x0][0x3b8] ;  /* 0x0000ee00ff04cb82 */ /* 0x008ee20000000a00 */
[----:B------:R-:W-:Y:S02]  /*d0f0*/  LOP3.LUT R83, R120, 0x8, R79, 0x78, !PT ;  /* 0x0000000878537812 */ /* 0x000fe400078e784f */
[----:B------:R-:W-:-:S02]  /*d100*/  LOP3.LUT R147, R116, 0x120, RZ, 0xc0, !PT ;  /* 0x0000012074937812 */ /* 0x000fc400078ec0ff */
[-C--:B------:R-:W-:Y:S02]  /*d110*/  @!P6 MOV R151, R149.reuse ;  /* 0x000000950097e202 */ /* 0x080fe40000000f00 */
[----:B------:R-:W-:Y:S01]  /*d120*/  @!P5 LEA R8, P0, R77, R150, 0x1 ;  /* 0x000000964d08d211 */ /* 0x000fe200078008ff */
[----:B--2---:R-:W2:Y:S01]  /*d130*/  @!P3 LDC.64 R2, c[0x0][0x3b8] ;  /* 0x0000ee00ff02bb82 */ /* 0x004ea20000000a00 */
[----:B------:R-:W-:Y:S01]  /*d140*/  LOP3.LUT R79, R79, 0x1f0, RZ, 0xc0, !PT ;  /* 0x000001f04f4f7812 */ /* 0x000fe200078ec0ff */
[----:B------:R-:W-:Y:S01]  /*d150*/  @!PT LDS RZ, [RZ] ;  /* 0x00000000fffff984 */ /* 0x000fe20000000800 */
[----:B------:R-:W-:Y:S01]  /*d160*/  @!PT LDS RZ, [RZ] ;  /* 0x00000000fffff984 */ /* 0x000fe20000000800 */
[----:B------:R-:W-:Y:S01]  /*d170*/  @!PT LDS RZ, [RZ] ;  /* 0x00000000fffff984 */ /* 0x000fe20000000800 */
[----:B------:R-:W-:Y:S01]  /*d180*/  @!P6 LDGSTS.E.BYPASS.LTC128B.128 [R64+0x3000], desc[UR6][R150.64] ;  /* 0x030000009640efae */ /* 0x000fe2000b981a06 */
[----:B------:R-:W-:Y:S02]  /*d190*/  @!P5 LEA.HI.X R9, R77, R149, R78, 0x1, P0 ;  /* 0x000000954d09d211 */ /* 0x000fe400000f0c4e */
[----:B------:R-:W-:Y:S01]  /*d1a0*/  LOP3.LUT R126, R126, 0x7, RZ, 0xc0, !PT ;  /* 0x000000077e7e7812 */ /* 0x000fe200078ec0ff */
[----:B------:R-:W-:Y:S01]  /*d1b0*/  @!P6 LDGSTS.E.BYPASS.LTC128B.128 [R64+0x5000], desc[UR6][R150.64+0x40] ;  /* 0x050000409640efae */ /* 0x000fe2000b981a06 */
[----:B------:R-:W-:-:S03]  /*d1c0*/  IADD3 R79, PT, PT, R79, 0x1, R156 ;  /* 0x000000014f4f7810 */ /* 0x000fc60007ffe09c */
[----:B------:R5:W-:Y:S01]  /*d1d0*/  @!P6 LDGSTS.E.BYPASS.LTC128B.128 [R64+0x7000], desc[UR6][R150.64+0x80] ;  /* 0x070000809640efae */ /* 0x000be2000b981a06 */
[----:B------:R-:W-:-:S03]  /*d1e0*/  IADD3 R79, PT, PT, -R155, R79, R126 ;  /* 0x0000004f9b4f7210 */ /* 0x000fc60007ffe17e */
[----:B------:R-:W-:Y:S01]  /*d1f0*/  @!P5 LDGSTS.E.BYPASS.LTC128B.128 [R64+0x3800], desc[UR6][R8.64] ;  /* 0x038000000840dfae */ /* 0x000fe2000b981a06 */
[----:B----4-:R-:W-:Y:S02]  /*d200*/  IADD3 R119, PT, PT, R79, UR4, R80 ;  /* 0x000000044f777c10 */ /* 0x010fe4000fffe050 */
[C---:B---3--:R-:W-:Y:S01]  /*d210*/  @!P4 LEA R10, P0, R4.reuse, R150, 0x7 ;  /* 0x00000096040ac211 */ /* 0x048fe200078038ff */
[----:B------:R-:W-:Y:S01]  /*d220*/  @!P5 LDGSTS.E.BYPASS.LTC128B.128 [R64+0x5800], desc[UR6][R8.64+0x40] ;  /* 0x058000400840dfae */ /* 0x000fe2000b981a06 */
[----:B------:R-:W-:Y:S02]  /*d230*/  VIMNMX R65, PT, PT, R119, R80, PT ;  /* 0x0000005077417248 */ /* 0x000fe40003fe0100 */
[----:B------:R-:W-:Y:S01]  /*d240*/  @!P4 LEA.HI.X R11, R4, R149, R5, 0x7, P0 ;  /* 0x00000095040bc211 */ /* 0x000fe200000f3c05 */
[----:B------:R3:W-:Y:S01]  /*d250*/  @!P5 LDGSTS.E.BYPASS.LTC128B.128 [R64+0x7800], desc[UR6][R8.64+0x80] ;  /* 0x078000800840dfae */ /* 0x0007e2000b981a06 */
[----:B------:R-:W-:Y:S01]  /*d260*/  ISETP.GE.AND P0, PT, R0, R7, PT ;  /* 0x000000070000720c */ /* 0x000fe20003f06270 */
[----:B--2---:R-:W-:Y:S01]  /*d270*/  @!P3 IMAD R3, R3, 0xc0, RZ ;  /* 0x000000c00303b824 */ /* 0x004fe200078e02ff */
[----:B------:R-:W-:Y:S01]  /*d280*/  SHF.L.U32 R0, R154, 0x4, RZ ;  /* 0x000000049a007819 */ /* 0x000fe200000006ff */
[----:B------:R-:W-:Y:S01]  /*d290*/  @!P4 LDGSTS.E.BYPASS.LTC128B.128 [R64+0x4000], desc[UR6][R10.64] ;  /* 0x040000000a40cfae */ /* 0x000fe2000b981a06 */
[----:B------:R-:W-:-:S02]  /*d2a0*/  LOP3.LUT R7, R120, 0x8, R154, 0x78, !PT ;  /* 0x0000000878077812 */ /* 0x000fc400078e789a */
[----:B------:R-:W-:Y:S01]  /*d2b0*/  VIADDMNMX R119, R119, 0x8, R80, PT ;  /* 0x0000000877777846 */ /* 0x000fe20003800150 */
[----:B------:R-:W-:Y:S04]  /*d2c0*/  @!P4 LDGSTS.E.BYPASS.LTC128B.128 [R64+0x6000], desc[UR6][R10.64+0x40] ;  /* 0x060000400a40cfae */ /* 0x000fe8000b981a06 */
[----:B------:R-:W-:Y:S01]  /*d2d0*/  @!P4 LDGSTS.E.BYPASS.LTC128B.128 [R64+0x8000], desc[UR6][R10.64+0x80] ;  /* 0x080000800a40cfae */ /* 0x000fe2000b981a06 */
[----:B-----5:R-:W-:-:S03]  /*d2e0*/  @!P3 MOV R151, R149 ;  /* 0x000000950097b202 */ /* 0x020fc60000000f00 */
[----:B------:R-:W-:-:S05]  /*d2f0*/  @!P3 IMAD.WIDE.U32 R4, R2, 0xc0, R150 ;  /* 0x000000c00204b825 */ /* 0x000fca00078e0096 */
[----:B------:R-:W-:Y:S02]  /*d300*/  @!P3 IADD3 R13, PT, PT, R3, R5, RZ ;  /* 0x00000005030db210 */ /* 0x000fe40007ffe0ff */
[----:B------:R-:W-:Y:S01]  /*d310*/  @!P3 MOV R12, R4 ;  /* 0x00000004000cb202 */ /* 0x000fe20000000f00 */
[----:B------:R-:W2:Y:S01]  /*d320*/  @!P0 LDC.64 R2, c[0x0][0x3c0] ;  /* 0x0000f000ff028b82 */ /* 0x000ea20000000a00 */
[C---:B---3--:R-:W-:Y:S02]  /*d330*/  LOP3.LUT R9, R0.reuse, 0x100, RZ, 0xc0, !PT ;  /* 0x0000010000097812 */ /* 0x048fe400078ec0ff */
[----:B------:R-:W-:Y:S01]  /*d340*/  LOP3.LUT R0, R0, 0x3e00, RZ, 0xc0, !PT ;  /* 0x00003e0000007812 */ /* 0x000fe200078ec0ff */
[----:B------:R-:W-:Y:S01]  /*d350*/  @!P3 LDGSTS.E.BYPASS.LTC128B.128 [R64+0x4800], desc[UR6][R12.64] ;  /* 0x048000000c40bfae */ /* 0x000fe2000b981a06 */
[----:B------:R-:W-:Y:S02]  /*d360*/  LOP3.LUT R146, R9, 0x20, R116, 0xf8, !PT ;  /* 0x0000002009927812 */ /* 0x000fe400078ef874 */
[----:B------:R-:W-:Y:S01]  /*d370*/  IADD3 R147, PT, PT, R83, R147, R0 ;  /* 0x0000009353937210 */ /* 0x000fe20007ffe000 */
[----:B------:R-:W-:Y:S01]  /*d380*/  @!P3 LDGSTS.E.BYPASS.LTC128B.128 [R64+0x6800], desc[UR6][R12.64+0x40] ;  /* 0x068000400c40bfae */ /* 0x000fe2000b981a06 */
[----:B------:R-:W3:Y:S01]  /*d390*/  @!P1 LDC.64 R4, c[0x0][0x3c0] ;  /* 0x0000f000ff049b82 */ /* 0x000ee20000000a00 */
[----:B------:R-:W-:-:S02]  /*d3a0*/  IADD3 R146, PT, PT, R7, R146, RZ ;  /* 0x0000009207927210 */ /* 0x000fc40007ffe0ff */
[----:B------:R-:W-:Y:S01]  /*d3b0*/  @!P3 LDGSTS.E.BYPASS.LTC128B.128 [R64+0x8800], desc[UR6][R12.64+0x80] ;  /* 0x088000800c40bfae */ /* 0x000fe2000b981a06 */
[-C--:B------:R-:W-:Y:S02]  /*d3c0*/  @!P2 LEA R8, P3, R81, R152.reuse, 0x1 ;  /* 0x000000985108a211 */ /* 0x080fe400078608ff */
[----:B------:R-:W-:Y:S01]  /*d3d0*/  LEA R147, R147, UR5, 0x1 ;  /* 0x0000000593937c11 */ /* 0x000fe2000f8e08ff */
[----:B------:R-:W0:Y:S01]  /*d3e0*/  LDGDEPBAR ;  /* 0x00000000000079af */ /* 0x000e220000000000 */
[----:B------:R-:W-:Y:S02]  /*d3f0*/  @!P2 LEA.HI.X R9, R81, R153, R82, 0x1, P3 ;  /* 0x000000995109a211 */ /* 0x000fe400018f0c52 */
[----:B------:R-:W-:Y:S01]  /*d400*/  LEA R146, R146, UR5, 0x1 ;  /* 0x0000000592927c11 */ /* 0x000fe2000f8e08ff */
[----:B--2---:R-:W-:Y:S01]  /*d410*/  @!P0 IMAD R3, R3, 0xc0, RZ ;  /* 0x000000c003038824 */ /* 0x004fe200078e02ff */
[----:B---3--:R-:W-:-:S04]  /*d420*/  @!P1 LEA R6, P3, R4, R152, 0x7 ;  /* 0x0000009804069211 */ /* 0x008fc800078638ff */
[----:B------:R-:W-:Y:S01]  /*d430*/  @!P1 LEA.HI.X R7, R4, R153, R5, 0x7, P3 ;  /* 0x0000009904079211 */ /* 0x000fe200018f3c05 */
[----:B------:R-:W-:Y:S01]  /*d440*/  @!P0 IMAD.WIDE.U32 R4, R2, 0xc0, R152 ;  /* 0x000000c002048825 */ /* 0x000fe200078e0098 */
[----:B------:R-:W-:-:S04]  /*d450*/  DEPBAR.LE SB0, 0x0 ;  /* 0x000080000000791a */ /* 0x000fc80000000000 */
[----:B------:R-:W-:Y:S01]  /*d460*/  BAR.SYNC.DEFER_BLOCKING 0x0 ;  /* 0x0000000000007b1d */ /* 0x000fe20000010000 */
[----:B------:R-:W-:Y:S02]  /*d470*/  @!P0 IADD3 R5, PT, PT, R3, R5, RZ ;  /* 0x0000000503058210 */ /* 0x000fe40007ffe0ff */
[----:B------:R-:W-:-:S03]  /*d480*/  MOV R3, 0x20 ;  /* 0x0000002000037802 */ /* 0x000fc60000000f00 */
        /* <DEDUP_REMOVED lines=40> */
[----:B------:R-:W3:Y:S01]  /*d710*/  LDSM.16.M88.4 R28, [R146+0x3000] ;  /* 0x00300000921c783b */ /* 0x000ee20000000200 */
[-C--:B------:R-:W-:Y:S02]  /*d720*/  IADD3 R145, PT, PT, R147, R3.reuse, RZ ;  /* 0x0000000393917210 */ /* 0x080fe40007ffe0ff */
[----:B------:R-:W-:Y:S01]  /*d730*/  IADD3 R118, PT, PT, R146, R3, RZ ;  /* 0x0000000392767210 */ /* 0x000fe20007ffe0ff */
[----:B------:R-:W4:Y:S04]  /*d740*/  LDSM.16.M88.4 R100, [R146+0x3400] ;  /* 0x003400009264783b */ /* 0x000f280000000200 */
[----:B------:R-:W5:Y:S04]  /*d750*/  LDSM.16.M88.4 R92, [R146+0x3800] ;  /* 0x00380000925c783b */ /* 0x000f680000000200 */
[----:B------:R-:W1:Y:S04]  /*d760*/  LDSM.16.M88.4 R84, [R146+0x3c00] ;  /* 0x003c00009254783b */ /* 0x000e680000000200 */
[----:B------:R-:W1:Y:S04]  /*d770*/  LDSM.16.M88.4 R68, [R146+0x4000] ;  /* 0x004000009244783b */ /* 0x000e680000000200 */
[----:B------:R-:W1:Y:S04]  /*d780*/  LDSM.16.M88.4 R56, [R146+0x4400] ;  /* 0x004400009238783b */ /* 0x000e680000000200 */
[----:B------:R-:W1:Y:S04]  /*d790*/  LDSM.16.M88.4 R48, [R146+0x4800] ;  /* 0x004800009230783b */ /* 0x000e680000000200 */
[----:B------:R-:W1:Y:S04]  /*d7a0*/  LDSM.16.M88.4 R20, [R146+0x4c00] ;  /* 0x004c00009214783b */ /* 0x000e680000000200 */
[----:B--2---:R-:W-:Y:S04]  /*d7b0*/  LDSM.16.M88.4 R4, [R145] ;  /* 0x000000009104783b */ /* 0x004fe80000000200 */
[----:B------:R-:W2:Y:S04]  /*d7c0*/  LDSM.16.M88.4 R16, [R118+0x3000] ;  /* 0x003000007610783b */ /* 0x000ea80000000200 */
        /* <DEDUP_REMOVED lines=10> */
[C---:B------:R-:W-:Y:S03]  /*d870*/  HMMA.16816.F32.BF16 R100, R40.reuse, R102, RZ ;  /* 0x000000662864723c */ /* 0x040fe600000418ff */
[----:B------:R-:W0:Y:S05]  /*d880*/  LDGDEPBAR ;  /* 0x00000000000079af */ /* 0x000e2a0000000000 */
[C---:B-----5:R-:W-:Y:S08]  /*d890*/  HMMA.16816.F32.BF16 R96, R40.reuse, R92, RZ ;  /* 0x0000005c2860723c */ /* 0x060ff000000418ff */
        /* <DEDUP_REMOVED lines=23> */
[----:B------:R-:W5:Y:S07]  /*da10*/  LDSM.16.M88.4 R36, [R145+0x1000] ;  /* 0x001000009124783b */ /* 0x000f6e0000000200 */
        /* <DEDUP_REMOVED lines=42> */
[----:B------:R-:W5:Y:S01]  /*dcc0*/  LDSM.16.M88.4 R16, [R118+0x5c00] ;  /* 0x005c00007610783b */ /* 0x000f620000000200 */
[----:B------:R-:W1:Y:S06]  /*dcd0*/  MUFU.TANH R105, R29 ;  /* 0x0000001d00697308 */ /* 0x000e6c0000002400 */
[C---:B------:R-:W-:Y:S01]  /*dce0*/  HMMA.16816.F32.BF16 R120, R36.reuse, R32, R24 ;  /* 0x000000202478723c */ /* 0x040fe20000041818 */
[----:B------:R-:W-:Y:S01]  /*dcf0*/  LDSM.16.M88.4 R24, [R118+0x7400] ;  /* 0x007400007618783b */ /* 0x000fe20000000200 */
[----:B------:R-:W1:Y:S06]  /*dd00*/  MUFU.TANH R106, R30 ;  /* 0x0000001e006a7308 */ /* 0x000e6c0000002400 */
[C---:B--2---:R-:W-:Y:S02]  /*dd10*/  HMMA.16816.F32.BF16 R112, R36.reuse, R4, R112 ;  /* 0x000000042470723c */ /* 0x044fe40000041870 */
[----:B------:R2:W1:Y:S06]  /*dd20*/  MUFU.TANH R107, R31 ;  /* 0x0000001f006b7308 */ /* 0x00046c0000002400 */
[C---:B------:R-:W-:Y:S01]  /*dd30*/  HMMA.16816.F32.BF16 R92, R36.reuse, R6, R92 ;  /* 0x00000006245c723c */ /* 0x040fe2000004185c */
[----:B------:R-:W4:Y:S01]  /*dd40*/  LDSM.16.M88.4 R4, [R146+0x7c00] ;  /* 0x007c00009204783b */ /* 0x000f220000000200 */
        /* <DEDUP_REMOVED lines=18> */
[C---:B-1----:R-:W-:Y:S08]  /*de70*/  HMMA.16816.F32.BF16 R72, R108.reuse, R32, R72 ;  /* 0x000000206c48723c */ /* 0x042ff00000041848 */
[----:B------:R-:W-:Y:S01]  /*de80*/  HMMA.16816.F32.BF16 R68, R108, R34, R68 ;  /* 0x000000226c44723c */ /* 0x000fe20000041844 */
[----:B------:R-:W-:Y:S07]  /*de90*/  LDSM.16.M88.4 R32, [R118+0x8000] ;  /* 0x008000007620783b */ /* 0x000fee0000000200 */
[C---:B------:R-:W-:Y:S08]  /*dea0*/  HMMA.16816.F32.BF16 R120, R8.reuse, R24, R120 ;  /* 0x000000180878723c */ /* 0x040ff00000041878 */
[----:B------:R-:W-:Y:S01]  /*deb0*/  HMMA.16816.F32.BF16 R100, R8, R26, R100 ;  /* 0x0000001a0864723c */ /* 0x000fe20000041864 */
[----:B------:R-:W1:Y:S07]  /*dec0*/  LDSM.16.M88.4 R24, [R118+0x7c00] ;  /* 0x007c00007618783b */ /* 0x000e6e0000000200 */
        /* <DEDUP_REMOVED lines=21> */
[----:B------:R-:W2:Y:S07]  /*e020*/  LDSM.16.M88.4 R16, [R146+0x6c00] ;  /* 0x006c00009210783b */ /* 0x000eae0000000200 */
[C---:B-1----:R-:W-:Y:S08]  /*e030*/  HMMA.16816.F32.BF16 R88, R8.reuse, R24, R88 ;  /* 0x000000180858723c */ /* 0x042ff00000041858 */
        /* <DEDUP_REMOVED lines=17> */
[----:B------:R-:W4:Y:S01]  /*e150*/  LDSM.16.M88.4 R32, [R118+0x6c00] ;  /* 0x006c00007620783b */ /* 0x000f220000000200 */
        /* <DEDUP_REMOVED lines=14> */
[C---:B--2---:R-:W-:Y:S02]  /*e240*/  HMMA.16816.F32.BF16 R44, R108.reuse, R16, R44 ;  /* 0x000000106c2c723c */ /* 0x044fe4000004182c */
[----:B------:R2:W2:Y:S06]  /*e250*/  MUFU.TANH R134, R85 ;  /* 0x0000005500867308 */ /* 0x0004ac0000002400 */
[----:B------:R-:W-:Y:S02]  /*e260*/  HMMA.16816.F32.BF16 R40, R108, R18, R40 ;  /* 0x000000126c28723c */ /* 0x000fe40000041828 */
[----:B------:R2:W2:Y:S06]  /*e270*/  MUFU.TANH R136, R86 ;  /* 0x0000005600887308 */ /* 0x0004ac0000002400 */
[C---:B-1----:R-:W-:Y:S02]  /*e280*/  HMMA.16816.F32.BF16 R60, R20.reuse, R24, R60 ;  /* 0x00000018143c723c */ /* 0x042fe4000004183c */
[----:B------:R1:W1:Y:S06]  /*e290*/  MUFU.TANH R188, R87 ;  /* 0x0000005700bc7308 */ /* 0x00026c0000002400 */
[C---:B------:R-:W-:Y:S01]  /*e2a0*/  HMMA.16816.F32.BF16 R56, R20.reuse, R26, R56 ;  /* 0x0000001a1438723c */ /* 0x040fe20000041838 */
[----:B------:R-:W2:Y:S01]  /*e2b0*/  LDSM.16.M88.4 R24, [R118+0x8800] ;  /* 0x008800007618783b */ /* 0x000ea20000000200 */
[----:B------:R1:W1:Y:S06]  /*e2c0*/  MUFU.TANH R162, R72 ;  /* 0x0000004800a27308 */ /* 0x00026c0000002400 */
[C---:B---3--:R-:W-:Y:S02]  /*e2d0*/  HMMA.16816.F32.BF16 R52, R20.reuse, R12, R52 ;  /* 0x0000000c1434723c */ /* 0x048fe40000041834 */
[----:B------:R3:W1:Y:S06]  /*e2e0*/  MUFU.TANH R186, R73 ;  /* 0x0000004900ba7308 */ /* 0x00066c0000002400 */
[----:B------:R-:W-:Y:S01]  /*e2f0*/  HMMA.16816.F32.BF16 R48, R20, R14, R48 ;  /* 0x0000000e1430723c */ /* 0x000fe20000041830 */
[----:B------:R-:W1:Y:S01]  /*e300*/  LDSM.16.M88.4 R12, [R118+0x8c00] ;  /* 0x008c0000760c783b */ /* 0x000e620000000200 */
[----:B------:R3:W1:Y:S01]  /*e310*/  MUFU.TANH R182, R74 ;  /* 0x0000004a00b67308 */ /* 0x0006620000002400 */
[----:B------:R-:W-:-:S05]  /*e320*/  DEPBAR.LE SB0, 0x0 ;  /* 0x000080000000791a */ /* 0x000fca0000000000 */
[C---:B----4-:R-:W-:Y:S02]  /*e330*/  HMMA.16816.F32.BF16 R44, R36.reuse, R32, R44 ;  /* 0x00000020242c723c */ /* 0x050fe4000004182c */
[----:B------:R3:W4:Y:S06]  /*e340*/  MUFU.TANH R178, R75 ;  /* 0x0000004b00b27308 */ /* 0x00072c0000002400 */
[----:B------:R-:W-:Y:S02]  /*e350*/  HMMA.16816.F32.BF16 R40, R36, R34, R40 ;  /* 0x000000222428723c */ /* 0x000fe40000041828 */
[----:B------:R3:W1:Y:S06]  /*e360*/  MUFU.TANH R164, R68 ;  /* 0x0000004400a47308 */ /* 0x00066c0000002400 */
[----:B------:R-:W-:Y:S02]  /*e370*/  HMMA.16816.F32.BF16 R60, R8, R28, R60 ;  /* 0x0000001c083c723c */ /* 0x000fe4000004183c */
[----:B------:R3:W1:Y:S06]  /*e380*/  MUFU.TANH R184, R69 ;  /* 0x0000004500b87308 */ /* 0x00066c0000002400 */
[C---:B-----5:R-:W-:Y:S02]  /*e390*/  HMMA.16816.F32.BF16 R44, R20.reuse, R4, R44 ;  /* 0x00000004142c723c */ /* 0x060fe4000004182c */
[----:B------:R3:W1:Y:S06]  /*e3a0*/  MUFU.TANH R176, R70 ;  /* 0x0000004600b07308 */ /* 0x00066c0000002400 */
[----:B------:R-:W-:Y:S02]  /*e3b0*/  HMMA.16816.F32.BF16 R40, R20, R6, R40 ;  /* 0x000000061428723c */ /* 0x000fe40000041828 */
[----:B------:R3:W1:Y:S01]  /*e3c0*/  MUFU.TANH R180, R71 ;  /* 0x0000004700b47308 */ /* 0x0006620000002400 */
[----:B------:R-:W-:Y:S01]  /*e3d0*/  FMUL.FTZ R60, R60, UR14 ;  /* 0x0000000e3c3c7c20 */ /* 0x000fe20008410000 */
[----:B------:R-:W-:Y:S01]  /*e3e0*/  FMUL.FTZ R62, R62, UR14 ;  /* 0x0000000e3e3e7c20 */ /* 0x000fe20008410000 */
[----:B------:R-:W-:Y:S01]  /*e3f0*/  FMUL.FTZ R61, R61, UR14 ;  /* 0x0000000e3d3d7c20 */ /* 0x000fe20008410000 */
[----:B------:R-:W-:-:S02]  /*e400*/  FMUL.FTZ R63, R63, UR14 ;  /* 0x0000000e3f3f7c20 */ /* 0x000fc40008410000 */
[C---:B--2---:R-:W-:Y:S02]  /*e410*/  HMMA.16816.F32.BF16 R48, R8.reuse, R26, R48 ;  /* 0x0000001a0830723c */ /* 0x044fe40000041830 */
[----:B------:R3:W2:Y:S06]  /*e420*/  MUFU.TANH R174, R60 ;  /* 0x0000003c00ae7308 */ /* 0x0006ac0000002400 */
[C---:B------:R-:W-:Y:S01]  /*e430*/  HMMA.16816.F32.BF16 R112, R8.reuse, R96, R112 ;  /* 0x000000600870723c */ /* 0x040fe20000041870 */
[----:B------:R-:W-:Y:S01]  /*e440*/  FMUL.FTZ R96, R101, UR14 ;  /* 0x0000000e65607c20 */ /* 0x000fe20008410000 */
[----:B------:R-:W-:Y:S01]  /*e450*/  FMUL.FTZ R97, R102, UR14 ;  /* 0x0000000e66617c20 */ /* 0x000fe20008410000 */
[----:B------:R-:W-:Y:S01]  /*e460*/  FMUL.FTZ R101, R103, UR14 ;  /* 0x0000000e67657c20 */ /* 0x000fe20008410000 */
[----:B------:R3:W1:Y:S04]  /*e470*/  MUFU.TANH R166, R62 ;  /* 0x0000003e00a67308 */ /* 0x0006680000002400 */
[C---:B------:R-:W-:Y:S03]  /*e480*/  HMMA.16816.F32.BF16 R92, R8.reuse, R98, R92 ;  /* 0x00000062085c723c */ /* 0x040fe6000004185c */
[----:B------:R-:W-:Y:S01]  /*e490*/  FMUL.FTZ R49, R49, UR14 ;  /* 0x0000000e31317c20 */ /* 0x000fe20008410000 */
[----:B------:R-:W-:Y:S01]  /*e4a0*/  FMUL.FTZ R50, R50, UR14 ;  /* 0x0000000e32327c20 */ /* 0x000fe20008410000 */
[----:B------:R-:W-:Y:S01]  /*e4b0*/  FMUL.FTZ R51, R51, UR14 ;  /* 0x0000000e33337c20 */ /* 0x000fe20008410000 */
[----:B------:R-:W1:Y:S02]  /*e4c0*/  MUFU.TANH R96, R96 ;  /* 0x0000006000607308 */ /* 0x000e640000002400 */
[C---:B------:R-:W-:Y:S03]  /*e4d0*/  HMMA.16816.F32.BF16 R56, R8.reuse, R30, R56 ;  /* 0x0000001e0838723c */ /* 0x040fe60000041838 */
[----:B------:R-:W-:Y:S01]  /*e4e0*/  FMUL.FTZ R102, R112, UR14 ;  /* 0x0000000e70667c20 */ /* 0x000fe20008410000 */
[----:B------:R-:W-:Y:S01]  /*e4f0*/  FMUL.FTZ R98, R113, UR14 ;  /* 0x0000000e71627c20 */ /* 0x000fe20008410000 */
[----:B------:R-:W-:Y:S01]  /*e500*/  FMUL.FTZ R99, R114, UR14 ;  /* 0x0000000e72637c20 */ /* 0x000fe20008410000 */
[----:B------:R-:W-:Y:S01]  /*e510*/  FMUL.FTZ R103, R115, UR14 ;  /* 0x0000000e73677c20 */ /* 0x000fe20008410000 */
[----:B------:R3:W2:Y:S01]  /*e520*/  MUFU.TANH R124, R49 ;  /* 0x00000031007c7308 */ /* 0x0006a20000002400 */
[C---:B------:R-:W-:Y:S03]  /*e530*/  HMMA.16816.F32.BF16 R52, R8.reuse, R24, R52 ;  /* 0x000000180834723c */ /* 0x040fe60000041834 */
[----:B------:R-:W-:Y:S01]  /*e540*/  FMUL.FTZ R92, R92, UR14 ;  /* 0x0000000e5c5c7c20 */ /* 0x000fe20008410000 */
[----:B------:R-:W-:Y:S01]  /*e550*/  FMUL.FTZ R93, R93, UR14 ;  /* 0x0000000e5d5d7c20 */ /* 0x000fe20008410000 */
[----:B------:R-:W-:Y:S01]  /*e560*/  FMUL.FTZ R94, R94, UR14 ;  /* 0x0000000e5e5e7c20 */ /* 0x000fe20008410000 */
[----:B------:R-:W-:Y:S01]  /*e570*/  FMUL.FTZ R95, R95, UR14 ;  /* 0x0000000e5f5f7c20 */ /* 0x000fe20008410000 */
[----:B------:R3:W2:Y:S01]  /*e580*/  MUFU.TANH R60, R50 ;  /* 0x00000032003c7308 */ /* 0x0006a20000002400 */
[----:B-1----:R-:W-:Y:S01]  /*e590*/  HMMA.16816.F32.BF16 R44, R8, R12, R44 ;  /* 0x0000000c082c723c */ /* 0x002fe2000004182c */
[----:B------:R-:W-:-:S02]  /*e5a0*/  FMUL.FTZ R13, R48, UR14 ;  /* 0x0000000e300d7c20 */ /* 0x000fc40008410000 */
[----:B------:R-:W-:Y:S01]  /*e5b0*/  FMUL.FTZ R58, R58, UR14 ;  /* 0x0000000e3a3a7c20 */ /* 0x000fe20008410000 */
[----:B------:R-:W-:Y:S01]  /*e5c0*/  FMUL.FTZ R56, R56, UR14 ;  /* 0x0000000e38387c20 */ /* 0x000fe20008410000 */
[----:B------:R-:W-:Y:S01]  /*e5d0*/  FMUL.FTZ R57, R57, UR14 ;  /* 0x0000000e39397c20 */ /* 0x000fe20008410000 */
[----:B------:R-:W-:Y:S01]  /*e5e0*/  FMUL.FTZ R59, R59, UR14 ;  /* 0x0000000e3b3b7c20 */ /* 0x000fe20008410000 */
[----:B------:R3:W1:Y:S01]  /*e5f0*/  MUFU.TANH R142, R58 ;  /* 0x0000003a008e7308 */ /* 0x0006620000002400 */
[----:B------:R-:W-:Y:S03]  /*e600*/  HMMA.16816.F32.BF16 R40, R8, R14, R40 ;  /* 0x0000000e0828723c */ /* 0x000fe60000041828 */
        /* <DEDUP_REMOVED lines=55> */
.L_x_2588:
[----:B------:R-:W2:Y:S01]  /*e980*/  LDC R7, c[0x0][0x4f0] ;  /* 0x00013c00ff077b82 */ /* 0x000ea20000000800 */
[----:B------:R-:W-:Y:S01]  /*e990*/  IADD3 R12, PT, PT, R66, -0x80, RZ ;  /* 0xffffff80420c7810 */ /* 0x000fe20007ffe0ff */
[----:B------:R-:W4:Y:S01]  /*e9a0*/  LDCU.64 UR10, c[0x0][0x3b8] ;  /* 0x00007700ff0a77ac */ /* 0x000f220008000a00 */
[----:B------:R-:W-:Y:S02]  /*e9b0*/  IABS R8, R66 ;  /* 0x0000004200087213 */ /* 0x000fe40000000000 */
[----:B------:R-:W-:Y:S01]  /*e9c0*/  IABS R6, R12 ;  /* 0x0000000c00067213 */ /* 0x000fe20000000000 */
[----:B------:R-:W5:Y:S01]  /*e9d0*/  LDCU.64 UR8, c[0x0][0x3a0] ;  /* 0x00007400ff0877ac */ /* 0x000f620008000a00 */
        /* <DEDUP_REMOVED lines=41> */
[----:B----4-:R-:W-:Y:S01]  /*ec70*/  IMAD.WIDE.U32 R8, R7, UR10, RZ ;  /* 0x0000000a07087c25 */ /* 0x010fe2000f8e00ff */
[----:B------:R-:W-:-:S05]  /*ec80*/  SHF.R.S32.HI R6, RZ, 0x1f, R7 ;  /* 0x0000001fff067819 */ /* 0x000fca0000011407 */
[----:B------:R-:W-:-:S04]  /*ec90*/  IMAD R6, R6, UR10, RZ ;  /* 0x0000000a06067c24 */ /* 0x000fc8000f8e02ff */
[----:B------:R-:W-:-:S04]  /*eca0*/  IMAD R6, R7, UR11, R6 ;  /* 0x0000000b07067c24 */ /* 0x000fc8000f8e0206 */
[----:B------:R-:W-:Y:S01]  /*ecb0*/  IMAD.IADD R9, R9, 0x1, R6 ;  /* 0x0000000109097824 */ /* 0x000fe200078e0206 */
[----:B--2---:R-:W-:-:S04]  /*ecc0*/  IADD3 R4, PT, PT, R11, -R4, RZ ;  /* 0x800000040b047210 */ /* 0x004fc80007ffe0ff */
[----:B------:R-:W-:Y:S01]  /*ecd0*/  SHF.R.S32.HI R7, RZ, 0x1f, R4 ;  /* 0x0000001fff077819 */ /* 0x000fe20000011404 */
[----:B-----5:R-:W-:-:S04]  /*ece0*/  IMAD.WIDE.U32 R8, R4, UR8, R8 ;  /* 0x0000000804087c25 */ /* 0x020fc8000f8e0008 */
[----:B------:R-:W-:Y:S01]  /*ecf0*/  IMAD R7, R7, UR8, RZ ;  /* 0x0000000807077c24 */ /* 0x000fe2000f8e02ff */
[----:B------:R-:W-:-:S03]  /*ed00*/  LEA R150, P0, R8, R150, 0x1 ;  /* 0x0000009608967211 */ /* 0x000fc600078008ff */
[----:B------:R-:W-:-:S05]  /*ed10*/  IMAD R7, R4, UR9, R7 ;  /* 0x0000000904077c24 */ /* 0x000fca000f8e0207 */
[----:B------:R-:W-:-:S04]  /*ed20*/  IADD3 R7, PT, PT, R9, R7, RZ ;  /* 0x0000000709077210 */ /* 0x000fc80007ffe0ff */
[----:B------:R-:W-:-:S07]  /*ed30*/  LEA.HI.X R149, R8, R149, R7, 0x1, P0 ;  /* 0x0000009508957211 */ /* 0x000fce00000f0c07 */
.L_x_2589:
[----:B------:R-:W2:Y:S01]  /*ed40*/  LDCU UR4, c[0x0][0x3bc] ;  /* 0x00007780ff0477ac */ /* 0x000ea20008000800 */
[C---:B------:R-:W-:Y:S01]  /*ed50*/  LEA R6, P0, R77.reuse, R150, 0x1 ;  /* 0x000000964d067211 */ /* 0x040fe200078008ff */
[----:B------:R-:W-:Y:S01]  /*ed60*/  IMAD.MOV.U32 R151, RZ, RZ, R149 ;  /* 0x000000ffff977224 */ /* 0x000fe200078e0095 */
[----:B------:R-:W-:Y:S02]  /*ed70*/  USHF.L.U32 UR8, UR10, 0x6, URZ ;  /* 0x000000060a087899 */ /* 0x000fe400080006ff */
[----:B------:R-:W-:Y:S02]  /*ed80*/  LEA.HI.X R7, R77, R149, R78, 0x1, P0 ;  /* 0x000000954d077211 */ /* 0x000fe400000f0c4e */
[----:B------:R-:W-:Y:S01]  /*ed90*/  @!PT LDS RZ, [RZ] ;  /* 0x00000000fffff984 */ /* 0x000fe20000000800 */
[----:B------:R-:W-:Y:S01]  /*eda0*/  @!PT LDS RZ, [RZ] ;  /* 0x00000000fffff984 */ /* 0x000fe20000000800 */
[----:B------:R-:W-:Y:S01]  /*edb0*/  @!PT LDS RZ, [RZ] ;  /* 0x00000000fffff984 */ /* 0x000fe20000000800 */
[----:B------:R4:W-:Y:S02]  /*edc0*/  LDGSTS.E.BYPASS.LTC128B.128 [R64+0x3000], desc[UR6][R150.64] ;  /* 0x0300000096407fae */ /* 0x0009e4000b981a06 */
[----:B------:R-:W-:Y:S02]  /*edd0*/  IADD3 R10, P0, PT, R6, UR8, RZ ;  /* 0x00000008060a7c10 */ /* 0x000fe4000ff1e0ff */
        /* <DEDUP_REMOVED lines=15> */
[----:B------:R-:W0:Y:S02]  /*eed0*/  LDGDEPBAR ;  /* 0x00000000000079af */ /* 0x000e240000000000 */
.L_x_2587:
[----:B------:R-:W-:Y:S01]  /*eee0*/  IMAD.SHL.U32 R34, R154, 0x2, RZ ;  /* 0x000000029a227824 */ /* 0x000fe200078e00ff */
[----:B------:R-:W2:Y:S04]  /*eef0*/  LDCU UR4, c[0x0][0x45c] ;  /* 0x00008b80ff0477ac */ /* 0x000ea80008000800 */
[----:B------:R-:W-:-:S05]  /*ef00*/  LOP3.LUT R34, R34, 0x6, RZ, 0xc0, !PT ;  /* 0x0000000622227812 */ /* 0x000fca00078ec0ff */
[----:B------:R-:W-:-:S04]  /*ef10*/  IMAD R34, R117, 0x80, R34 ;  /* 0x0000008075227824 */ /* 0x000fc800078e0222 */
[C---:B----4-:R-:W-:Y:S02]  /*ef20*/  VIADD R6, R34.reuse, 0x1 ;  /* 0x0000000122067836 */ /* 0x050fe40000000000 */
        /* <DEDUP_REMOVED lines=16> */
[----:B------:R-:W-:Y:S01]  /*f030*/  ISETP.GE.AND P0, PT, R4, R65, PT ;  /* 0x000000410400720c */ /* 0x000fe20003f06270 */
[----:B------:R-:W-:Y:S01]  /*f040*/  VIADD R36, R34, 0x39 ;  /* 0x0000003922247836 */ /* 0x000fe20000000000 */
[----:B------:R-:W-:Y:S01]  /*f050*/  ISETP.GE.AND P6, PT, R4, R119, PT ;  /* 0x000000770400720c */ /* 0x000fe20003fc6270 */
[----:B------:R-:W-:Y:S01]  /*f060*/  VIADD R4, R34, 0x18 ;  /* 0x0000001822047836 */ /* 0x000fe20000000000 */
[----:B------:R-:W-:Y:S01]  /*f070*/  FSEL R82, R82, -INF , !P4 ;  /* 0xff80000052527808 */ /* 0x000fe20006000000 */
[----:B---3--:R-:W-:Y:S01]  /*f080*/  VIADD R44, R34, 0x68 ;  /* 0x00000068222c7836 */ /* 0x008fe20000000000 */
[----:B------:R-:W-:Y:S01]  /*f090*/  FSEL R104, R104, -INF , !P3 ;  /* 0xff80000068687808 */ /* 0x000fe20005800000 */
[----:B------:R-:W-:Y:S01]  /*f0a0*/  VIADD R42, R34, 0x69 ;  /* 0x00000069222a7836 */ /* 0x000fe20000000000 */
        /* <DEDUP_REMOVED lines=11> */
[----:B------:R-:W-:-:S02]  /*f160*/  ISETP.GE.AND P1, PT, R6, R65, PT ;  /* 0x000000410600720c */ /* 0x000fc40003f26270 */
[----:B------:R-:W-:Y:S02]  /*f170*/  ISETP.GE.AND P0, PT, R6, R119, PT ;  /* 0x000000770600720c */ /* 0x000fe40003f06270 */
[----:B------:R-:W-:Y:S02]  /*f180*/  FSEL R12, R122, -INF , !P6 ;  /* 0xff8000007a0c7808 */ /* 0x000fe40007000000 */
[----:B------:R-:W-:Y:S02]  /*f190*/  FSEL R6, R121, -INF , !P4 ;  /* 0xff80000079067808 */ /* 0x000fe40006000000 */
[C---:B------:R-:W-:Y:S02]  /*f1a0*/  ISETP.GE.AND P6, PT, R4.reuse, R65, PT ;  /* 0x000000410400720c */ /* 0x040fe40003fc6270 */
[----:B------:R-:W-:Y:S02]  /*f1b0*/  ISETP.GE.AND P4, PT, R4, R119, PT ;  /* 0x000000770400720c */ /* 0x000fe40003f86270 */
[----:B------:R-:W-:-:S02]  /*f1c0*/  FSEL R16, R123, -INF , !P3 ;  /* 0xff8000007b107808 */ /* 0x000fc40005800000 */
[----:B------:R-:W-:Y:S02]  /*f1d0*/  FSEL R4, R100, -INF , !P2 ;  /* 0xff80000064047808 */ /* 0x000fe40005000000 */
[C---:B------:R-:W-:Y:S02]  /*f1e0*/  ISETP.GE.AND P3, PT, R10.reuse, R65, PT ;  /* 0x000000410a00720c */ /* 0x040fe40003f66270 */
[----:B------:R-:W-:Y:S02]  /*f1f0*/  ISETP.GE.AND P2, PT, R10, R119, PT ;  /* 0x000000770a00720c */ /* 0x000fe40003f46270 */
[----:B-1----:R-:W-:Y:S02]  /*f200*/  FSEL R10, R97, -INF , !P5 ;  /* 0xff800000610a7808 */ /* 0x002fe40006800000 */
[----:B------:R-:W-:Y:S02]  /*f210*/  FSEL R96, R96, -INF , !P1 ;  /* 0xff80000060607808 */ /* 0x000fe40004800000 */
[----:B------:R-:W-:-:S02]  /*f220*/  ISETP.GE.AND P5, PT, R8, R65, PT ;  /* 0x000000410800720c */ /* 0x000fc40003fa6270 */
[----:B------:R-:W-:Y:S02]  /*f230*/  ISETP.GE.AND P1, PT, R8, R119, PT ;  /* 0x000000770800720c */ /* 0x000fe40003f26270 */
        /* <DEDUP_REMOVED lines=11> */
[----:B------:R-:W-:Y:S02]  /*f2f0*/  ISETP.GE.AND P2, PT, R20, R65, PT ;  /* 0x000000411400720c */ /* 0x000fe40003f46270 */
[----:B------:R-:W-:-:S02]  /*f300*/  FSEL R200, R92, -INF , !P5 ;  /* 0xff8000005cc87808 */ /* 0x000fc40006800000 */
[----:B------:R-:W-:Y:S02]  /*f310*/  ISETP.GE.AND P5, PT, R20, R119, PT ;  /* 0x000000771400720c */ /* 0x000fe40003fa6270 */
[----:B------:R-:W-:Y:S02]  /*f320*/  FSEL R20, R94, -INF , !P1 ;  /* 0xff8000005e147808 */ /* 0x000fe40004800000 */
[----:B------:R-:W-:Y:S02]  /*f330*/  FSEL R28, R93, -INF , !P0 ;  /* 0xff8000005d1c7808 */ /* 0x000fe40004000000 */
[C---:B------:R-:W-:Y:S02]  /*f340*/  ISETP.GE.AND P1, PT, R22.reuse, R65, PT ;  /* 0x000000411600720c */ /* 0x040fe40003f26270 */
[----:B------:R-:W-:Y:S02]  /*f350*/  ISETP.GE.AND P0, PT, R22, R119, PT ;  /* 0x000000771600720c */ /* 0x000fe40003f06270 */
[----:B------:R-:W-:-:S02]  /*f360*/  FSEL R190, R90, -INF , !P3 ;  /* 0xff8000005abe7808 */ /* 0x000fc40005800000 */
[----:B------:R-:W-:Y:S02]  /*f370*/  FSEL R194, R89, -INF , !P2 ;  /* 0xff80000059c27808 */ /* 0x000fe40005000000 */
[----:B------:R-:W-:Y:S02]  /*f380*/  FSEL R22, R95, -INF , !P6 ;  /* 0xff8000005f167808 */ /* 0x000fe40007000000 */
[C---:B------:R-:W-:Y:S02]  /*f390*/  ISETP.GE.AND P3, PT, R38.reuse, R65, PT ;  /* 0x000000412600720c */ /* 0x040fe40003f66270 */
[----:B------:R-:W-:Y:S01]  /*f3a0*/  ISETP.GE.AND P2, PT, R38, R119, PT ;  /* 0x000000772600720c */ /* 0x000fe20003f46270 */
[----:B------:R-:W-:Y:S01]  /*f3b0*/  VIADD R38, R34, 0x48 ;  /* 0x0000004822267836 */ /* 0x000fe20000000000 */
[----:B------:R-:W-:Y:S02]  /*f3c0*/  ISETP.GE.AND P6, PT, R36, R65, PT ;  /* 0x000000412400720c */ /* 0x000fe40003fc6270 */
[----:B------:R-:W-:-:S02]  /*f3d0*/  FSEL R132, R88, -INF , !P4 ;  /* 0xff80000058847808 */ /* 0x000fc40006000000 */
[-C--:B------:R-:W-:Y:S01]  /*f3e0*/  ISETP.GE.AND P4, PT, R36, R119.reuse, PT ;  /* 0x000000772400720c */ /* 0x080fe20003f86270 */
[----:B------:R-:W-:Y:S01]  /*f3f0*/  VIADD R36, R34, 0x41 ;  /* 0x0000004122247836 */ /* 0x000fe20000000000 */
[----:B------:R-:W-:Y:S02]  /*f400*/  FSEL R134, R134, -INF , !P6 ;  /* 0xff80000086867808 */ /* 0x000fe40007000000 */
[----:B------:R-:W-:Y:S02]  /*f410*/  ISETP.GE.AND P6, PT, R38, R119, PT ;  /* 0x000000772600720c */ /* 0x000fe40003fc6270 */
[----:B------:R-:W-:Y:S02]  /*f420*/  FSEL R138, R91, -INF , !P5 ;  /* 0xff8000005b8a7808 */ /* 0x000fe40006800000 */
[----:B------:R-:W-:Y:S02]  /*f430*/  FSEL R192, R192, -INF , !P1 ;  /* 0xff800000c0c07808 */ /* 0x000fe40004800000 */
[----:B------:R-:W-:-:S02]  /*f440*/  FSEL R176, R176, -INF , !P6 ;  /* 0xff800000b0b07808 */ /* 0x000fc40007000000 */
[C---:B------:R-:W-:Y:S02]  /*f450*/  ISETP.GE.AND P5, PT, R36.reuse, R65, PT ;  /* 0x000000412400720c */ /* 0x040fe40003fa6270 */
[----:B------:R-:W-:Y:S01]  /*f460*/  ISETP.GE.AND P1, PT, R36, R119, PT ;  /* 0x000000772400720c */ /* 0x000fe20003f26270 */
[C---:B------:R-:W-:Y:S01]  /*f470*/  VIADD R36, R34.reuse, 0x49 ;  /* 0x0000004922247836 */ /* 0x040fe20000000000 */
        /* <DEDUP_REMOVED lines=8> */
[----:B------:R-:W-:Y:S01]  /*f500*/  ISETP.GE.AND P0, PT, R38, R65, PT ;  /* 0x000000412600720c */ /* 0x000fe20003f06270 */
[----:B------:R-:W-:Y:S01]  /*f510*/  VIADD R38, R34, 0x50 ;  /* 0x0000005022267836 */ /* 0x000fe20000000000 */
[----:B------:R-:W-:Y:S02]  /*f520*/  FMNMX3.FTZ R7, R0, R30, R104, !PT ;  /* 0x0000001e00077276 */ /* 0x000fe40007810068 */
[----:B------:R-:W-:-:S02]  /*f530*/  FSEL R178, R178, -INF , !P1 ;  /* 0xff800000b2b27808 */ /* 0x000fc40004800000 */
[----:B------:R-:W-:Y:S02]  /*f540*/  FSEL R164, R164, -INF , !P0 ;  /* 0xff800000a4a47808 */ /* 0x000fe40004000000 */
[C---:B------:R-:W-:Y:S02]  /*f550*/  ISETP.GE.AND P1, PT, R36.reuse, R65, PT ;  /* 0x000000412400720c */ /* 0x040fe40003f26270 */
[----:B------:R-:W-:Y:S01]  /*f560*/  ISETP.GE.AND P0, PT, R36, R119, PT ;  /* 0x000000772400720c */ /* 0x000fe20003f06270 */
[----:B------:R-:W-:Y:S01]  /*f570*/  VIADD R36, R34, 0x58 ;  /* 0x0000005822247836 */ /* 0x000fe20000000000 */
[----:B------:R-:W-:Y:S02]  /*f580*/  FMNMX3.FTZ R7, R7, R32, R14, !PT ;  /* 0x0000002007077276 */ /* 0x000fe4000781000e */
[----:B------:R-:W-:Y:S02]  /*f590*/  FSEL R184, R184, -INF , !P4 ;  /* 0xff800000b8b87808 */ /* 0x000fe40006000000 */
[----:B------:R-:W-:-:S02]  /*f5a0*/  FMNMX3.FTZ R7, R7, R6, R4, !PT ;  /* 0x0000000607077276 */ /* 0x000fc40007810004 */
[----:B------:R-:W-:Y:S02]  /*f5b0*/  FSEL R180, R180, -INF , !P3 ;  /* 0xff800000b4b47808 */ /* 0x000fe40005800000 */
[----:B------:R-:W-:Y:S02]  /*f5c0*/  FSEL R186, R186, -INF , !P5 ;  /* 0xff800000baba7808 */ /* 0x000fe40006800000 */
[C---:B------:R-:W-:Y:S02]  /*f5d0*/  ISETP.GE.AND P4, PT, R36.reuse, R65, PT ;  /* 0x000000412400720c */ /* 0x040fe40003f86270 */
[-C--:B------:R-:W-:Y:S01]  /*f5e0*/  ISETP.GE.AND P3, PT, R36, R119.reuse, PT ;  /* 0x000000772400720c */ /* 0x080fe20003f66270 */
[----:B------:R-:W-:Y:S01]  /*f5f0*/  VIADD R36, R34, 0x60 ;  /* 0x0000006022247836 */ /* 0x000fe20000000000 */
[----:B------:R-:W-:Y:S02]  /*f600*/  ISETP.GE.AND P5, PT, R38, R119, PT ;  /* 0x000000772600720c */ /* 0x000fe40003fa6270 */
[----:B------:R-:W-:-:S02]  /*f610*/  FSEL R158, R158, -INF , !P0 ;  /* 0xff8000009e9e7808 */ /* 0x000fc40004000000 */
[----:B------:R-:W-:Y:S02]  /*f620*/  FMNMX3.FTZ R9, R7, R96, R26, !PT ;  /* 0x0000006007097276 */ /* 0x000fe4000781001a */
[----:B------:R-:W-:Y:S02]  /*f630*/  ISETP.GE.AND P0, PT, R34, R119, PT ;  /* 0x000000772200720c */ /* 0x000fe40003f06270 */
[----:B------:R-:W-:Y:S02]  /*f640*/  FSEL R166, R166, -INF , !P5 ;  /* 0xff800000a6a67808 */ /* 0x000fe40006800000 */
[----:B------:R-:W-:Y:S02]  /*f650*/  FSEL R172, R172, -INF , !P1 ;  /* 0xff800000acac7808 */ /* 0x000fe40004800000 */
[C---:B------:R-:W-:Y:S02]  /*f660*/  ISETP.GE.AND P5, PT, R36.reuse, R65, PT ;  /* 0x000000412400720c */ /* 0x040fe40003fa6270 */
[----:B------:R-:W-:-:S02]  /*f670*/  ISETP.GE.AND P1, PT, R36, R119, PT ;  /* 0x000000772400720c */ /* 0x000fc40003f26270 */
[----:B------:R-:W-:Y:S02]  /*f680*/  FMNMX3.FTZ R9, R9, R198, R200, !PT ;  /* 0x000000c609097276 */ /* 0x000fe400078100c8 */
[----:B------:R-:W-:Y:S01]  /*f690*/  FSEL R36, R2, -INF , !P0 ;  /* 0xff80000002247808 */ /* 0x000fe20004000000 */
[----:B------:R-:W-:Y:S01]  /*f6a0*/  VIADD R2, R34, 0x78 ;  /* 0x0000007822027836 */ /* 0x000fe20000000000 */
[----:B------:R-:W-:Y:S02]  /*f6b0*/  FMNMX3.FTZ R9, R9, R28, R132, !PT ;  /* 0x0000001c09097276 */ /* 0x000fe40007810084 */
[----:B------:R-:W-:Y:S02]  /*f6c0*/  FMNMX3.FTZ R7, R36, R82, R106, !PT ;  /* 0x0000005224077276 */ /* 0x000fe4000781006a */
[----:B------:R-:W-:Y:S02]  /*f6d0*/  FMNMX3.FTZ R9, R9, R194, R192, !PT ;  /* 0x000000c209097276 */ /* 0x000fe400078100c0 */
[----:B------:R-:W-:-:S02]  /*f6e0*/  FMNMX3.FTZ R7, R7, R18, R12, !PT ;  /* 0x0000001207077276 */ /* 0x000fc4000781000c */
[----:B------:R-:W-:Y:S02]  /*f6f0*/  FSEL R182, R182, -INF , !P2 ;  /* 0xff800000b6b67808 */ /* 0x000fe40005000000 */
[----:B------:R-:W-:Y:S01]  /*f700*/  ISETP.GE.AND P2, PT, R38, R65, PT ;  /* 0x000000412600720c */ /* 0x000fe20003f46270 */
[----:B------:R-:W-:Y:S01]  /*f710*/  VIADD R38, R34, 0x59 ;  /* 0x0000005922267836 */ /* 0x000fe20000000000 */
[----:B------:R-:W-:Y:S02]  /*f720*/  FMNMX3.FTZ R9, R9, R134, R162, !PT ;  /* 0x0000008609097276 */ /* 0x000fe400078100a2 */
[----:B------:R-:W-:Y:S02]  /*f730*/  FMNMX3.FTZ R7, R7, R16, R10, !PT ;  /* 0x0000001007077276 */ /* 0x000fe4000781000a */
[----:B------:R-:W-:Y:S02]  /*f740*/  FSEL R174, R174, -INF , !P2 ;  /* 0xff800000aeae7808 */ /* 0x000fe40005000000 */
[----:B------:R-:W-:-:S02]  /*f750*/  FMNMX3.FTZ R9, R9, R186, R164, !PT ;  /* 0x000000ba09097276 */ /* 0x000fc400078100a4 */
[C---:B------:R-:W-:Y:S02]  /*f760*/  ISETP.GE.AND P6, PT, R38.reuse, R65, PT ;  /* 0x000000412600720c */ /* 0x040fe40003fc6270 */
[----:B------:R-:W-:Y:S01]  /*f770*/  ISETP.GE.AND P2, PT, R38, R119, PT ;  /* 0x000000772600720c */ /* 0x000fe20003f46270 */
[----:B------:R-:W-:Y:S01]  /*f780*/  VIADD R38, R34, 0x61 ;  /* 0x0000006122267836 */ /* 0x000fe20000000000 */
[----:B------:R-:W-:Y:S02]  /*f790*/  FMNMX3.FTZ R7, R7, R8, R24, !PT ;  /* 0x0000000807077276 */ /* 0x000fe40007810018 */
[----:B------:R-:W-:Y:S02]  /*f7a0*/  FSEL R170, R170, -INF , !P4 ;  /* 0xff800000aaaa7808 */ /* 0x000fe40006000000 */
[----:B------:R-:W-:Y:S02]  /*f7b0*/  FMNMX3.FTZ R9, R9, R184, R174, !PT ;  /* 0x000000b809097276 */ /* 0x000fe400078100ae */
[----:B------:R-:W-:-:S02]  /*f7c0*/  FMNMX3.FTZ R7, R7, R196, R20, !PT ;  /* 0x000000c407077276 */ /* 0x000fc40007810014 */
[-C--:B------:R-:W-:Y:S02]  /*f7d0*/  ISETP.GE.AND P4, PT, R38, R65.reuse, PT ;  /* 0x000000412600720c */ /* 0x080fe40003f86270 */
[----:B------:R-:W-:Y:S02]  /*f7e0*/  FSEL R168, R168, -INF , !P6 ;  /* 0xff800000a8a87808 */ /* 0x000fe40007000000 */
[----:B------:R-:W-:Y:S02]  /*f7f0*/  ISETP.GE.AND P6, PT, R44, R65, PT ;  /* 0x000000412c00720c */ /* 0x000fe40003fc6270 */
[----:B------:R-:W-:Y:S02]  /*f800*/  FSEL R130, R130, -INF , !P5 ;  /* 0xff80000082827808 */ /* 0x000fe40006800000 */
[----:B------:R-:W-:Y:S02]  /*f810*/  FMNMX3.FTZ R9, R9, R172, R170, !PT ;  /* 0x000000ac09097276 */ /* 0x000fe400078100aa */
[----:B------:R-:W-:-:S02]  /*f820*/  FMNMX3.FTZ R7, R7, R22, R190, !PT ;  /* 0x0000001607077276 */ /* 0x000fc400078100be */
[----:B------:R-:W-:Y:S01]  /*f830*/  ISETP.GE.AND P0, PT, R38, R119, PT ;  /* 0x000000772600720c */ /* 0x000fe20003f06270 */
[----:B------:R-:W-:Y:S01]  /*f840*/  VIADD R38, R34, 0x71 ;  /* 0x0000007122267836 */ /* 0x000fe20000000000 */
[-C--:B------:R-:W-:Y:S01]  /*f850*/  ISETP.GE.AND P5, PT, R42, R65.reuse, PT ;  /* 0x000000412a00720c */ /* 0x080fe20003fa6270 */
[----:B------:R-:W-:Y:S01]  /*f860*/  VIADD R34, R34, 0x79 ;  /* 0x0000007922227836 */ /* 0x000fe20000000000 */
        /* <DEDUP_REMOVED lines=11> */
[----:B------:R-:W-:Y:S02]  /*f920*/  FSEL R54, R54, -INF , !P6 ;  /* 0xff80000036367808 */ /* 0x000fe40007000000 */
[----:B------:R-:W-:Y:S02]  /*f930*/  FSEL R52, R52, -INF , !P5 ;  /* 0xff80000034347808 */ /* 0x000fe40006800000 */
[----:B------:R-:W-:Y:S02]  /*f940*/  FMNMX3.FTZ R9, R9, R124, R62, !PT ;  /* 0x0000007c09097276 */ /* 0x000fe4000781003e */
[----:B------:R-:W-:Y:S02]  /*f950*/  FMNMX3.FTZ R7, R7, R178, R176, !PT ;  /* 0x000000b207077276 */ /* 0x000fe400078100b0 */
[----:B------:R-:W-:-:S02]  /*f960*/  FMNMX3.FTZ R11, R9, R54, R52, !PT ;  /* 0x00000036090b7276 */ /* 0x000fc40007810034 */
[----:B------:R-:W-:Y:S02]  /*f970*/  ISETP.GE.AND P4, PT, R34, R65, PT ;  /* 0x000000412200720c */ /* 0x000fe40003f86270 */
[----:B------:R-:W-:Y:S02]  /*f980*/  FSEL R142, R142, -INF , !P3 ;  /* 0xff8000008e8e7808 */ /* 0x000fe40005800000 */
[----:B------:R-:W-:Y:S02]  /*f990*/  FMNMX3.FTZ R9, R7, R180, R166, !PT ;  /* 0x000000b407097276 */ /* 0x000fe400078100a6 */
[----:B------:R-:W-:Y:S02]  /*f9a0*/  ISETP.GE.AND P5, PT, R44, R119, PT ;  /* 0x000000772c00720c */ /* 0x000fe40003fa6270 */
[----:B------:R-:W-:Y:S02]  /*f9b0*/  FSEL R50, R50, -INF , !P4 ;  /* 0xff80000032327808 */ /* 0x000fe40006000000 */
[----:B------:R-:W-:-:S02]  /*f9c0*/  FSEL R140, R140, -INF , !P2 ;  /* 0xff8000008c8c7808 */ /* 0x000fc40005000000 */
[----:B------:R-:W-:Y:S02]  /*f9d0*/  FSEL R122, R17, -INF , !P1 ;  /* 0xff800000117a7808 */ /* 0x000fe40004800000 */
[----:B------:R-:W-:Y:S02]  /*f9e0*/  FMNMX3.FTZ R9, R9, R158, R142, !PT ;  /* 0x0000009e09097276 */ /* 0x000fe4000781008e */
[----:B------:R-:W-:Y:S02]  /*f9f0*/  ISETP.GE.AND P4, PT, R42, R119, PT ;  /* 0x000000772a00720c */ /* 0x000fe40003f86270 */
[----:B------:R-:W-:Y:S02]  /*fa00*/  FMNMX.FTZ R7, R50, R11, !PT ;  /* 0x0000000b32077209 */ /* 0x000fe40007810000 */
[----:B------:R-:W-:Y:S02]  /*fa10*/  ISETP.GE.AND P3, PT, R40, R119, PT ;  /* 0x000000772800720c */ /* 0x000fe40003f66270 */
[----:B------:R-:W-:Y:S01]  /*fa20*/  FSEL R120, R5, -INF , !P0 ;  /* 0xff80000005787808 */ /* 0x000fe20004000000 */
[----:B------:R-:W1:Y:S01]  /*fa30*/  SHFL.BFLY PT, R40, R7, 0x2, 0x1f ;  /* 0x0c401f0007287f89 */ /* 0x000e6200000e0000 */
[----:B------:R-:W-:-:S02]  /*fa40*/  FSEL R60, R60, -INF , !P5 ;  /* 0xff8000003c3c7808 */ /* 0x000fc40006800000 */
[----:B------:R-:W-:Y:S02]  /*fa50*/  FMNMX3.FTZ R9, R9, R140, R122, !PT ;  /* 0x0000008c09097276 */ /* 0x000fe4000781007a */
[-C--:B------:R-:W-:Y:S02]  /*fa60*/  ISETP.GE.AND P1, PT, R38, R119.reuse, PT ;  /* 0x000000772600720c */ /* 0x080fe40003f26270 */
[----:B------:R-:W-:Y:S02]  /*fa70*/  ISETP.GE.AND P0, PT, R2, R119, PT ;  /* 0x000000770200720c */ /* 0x000fe40003f06270 */
[----:B------:R-:W-:Y:S02]  /*fa80*/  FSEL R58, R58, -INF , !P4 ;  /* 0xff8000003a3a7808 */ /* 0x000fe40006000000 */
[----:B------:R-:W-:Y:S02]  /*fa90*/  FSEL R49, R49, -INF , !P3 ;  /* 0xff80000031317808 */ /* 0x000fe40005800000 */
[----:B------:R-:W-:-:S02]  /*faa0*/  FMNMX3.FTZ R9, R9, R120, R60, !PT ;  /* 0x0000007809097276 */ /* 0x000fc4000781003c */
[----:B------:R-:W-:Y:S02]  /*fab0*/  ISETP.GE.AND P2, PT, R34, R119, PT ;  /* 0x000000772200720c */ /* 0x000fe40003f46270 */
[----:B------:R-:W-:Y:S02]  /*fac0*/  FSEL R48, R48, -INF , !P1 ;  /* 0xff80000030307808 */ /* 0x000fe40004800000 */
[----:B------:R-:W-:Y:S02]  /*fad0*/  FSEL R47, R47, -INF , !P0 ;  /* 0xff8000002f2f7808 */ /* 0x000fe40004000000 */
[----:B------:R-:W-:Y:S02]  /*fae0*/  FMNMX3.FTZ R9, R9, R58, R49, !PT ;  /* 0x0000003a09097276 */ /* 0x000fe40007810031 */
[----:B------:R-:W-:Y:S02]  /*faf0*/  FSEL R46, R46, -INF , !P2 ;  /* 0xff8000002e2e7808 */ /* 0x000fe40005000000 */
[----:B------:R-:W-:-:S02]  /*fb00*/  FMNMX3.FTZ R9, R9, R48, R47, !PT ;  /* 0x0000003009097276 */ /* 0x000fc4000781002f */
[----:B-1----:R-:W-:Y:S02]  /*fb10*/  FMNMX.FTZ R7, R7, R40, !PT ;  /* 0x0000002807077209 */ /* 0x002fe40007810000 */
        /* <DEDUP_REMOVED lines=26> */
[----:B------:R-:W-:Y:S01]  /*fcc0*/  FFMA.FTZ R162, R162, UR4, -R45 ;  /* 0x00000004a2a27c23 */ /* 0x000fe2000801082d */
[----:B-1----:R-:W-:Y:S01]  /*fcd0*/  FMNMX.FTZ R0, R34, R5, !PT ;  /* 0x0000000522007209 */ /* 0x002fe20007810000 */
[----:B------:R-:W-:-:S02]  /*fce0*/  IMAD.SHL.U32 R5, R76, 0x100, RZ ;  /* 0x000001004c057824 */ /* 0x000fc400078e00ff */
[--C-:B------:R-:W-:Y:S01]  /*fcf0*/  FFMA.FTZ R34, R4, UR4, -R45.reuse ;  /* 0x0000000404227c23 */ /* 0x100fe2000801082d */
[--C-:B------:R-:W-:Y:S01]  /*fd00*/  FFMA.FTZ R63, R186, UR4, -R45.reuse ;  /* 0x00000004ba3f7c23 */ /* 0x100fe2000801082d */
[C---:B------:R-:W-:Y:S01]  /*fd10*/  FSETP.NEU.FTZ.AND P0, PT, R0.reuse, -INF , PT ;  /* 0xff8000000000780b */ /* 0x040fe20003f1d000 */
[----:B------:R-:W-:Y:S01]  /*fd20*/  FMUL.FTZ R51, R0, UR4 ;  /* 0x0000000400337c20 */ /* 0x000fe20008410000 */
[----:B------:R-:W-:Y:S01]  /*fd30*/  LOP3.LUT R5, R5, 0x100, RZ, 0xc0, !PT ;  /* 0x0000010005057812 */ /* 0x000fe200078ec0ff */
[----:B------:R-:W-:Y:S01]  /*fd40*/  MUFU.EX2 R42, R42 ;  /* 0x0000002a002a7308 */ /* 0x000fe20000000800 */
[--C-:B------:R-:W-:Y:S01]  /*fd50*/  FFMA.FTZ R164, R164, UR4, -R45.reuse ;  /* 0x00000004a4a47c23 */ /* 0x100fe2000801082d */
[--C-:B------:R-:W-:Y:S01]  /*fd60*/  FFMA.FTZ R121, R184, UR4, -R45.reuse ;  /* 0x00000004b8797c23 */ /* 0x100fe2000801082d */
[----:B------:R-:W-:Y:S01]  /*fd70*/  LOP3.LUT R144, R5, 0x20, R116, 0xf8, !PT ;  /* 0x0000002005907812 */ /* 0x000fe200078ef874 */
[--C-:B------:R-:W-:Y:S01]  /*fd80*/  FFMA.FTZ R130, R130, UR4, -R45.reuse ;  /* 0x0000000482827c23 */ /* 0x100fe2000801082d */
[----:B------:R-:W-:Y:S01]  /*fd90*/  FSEL R51, R51, RZ, P0 ;  /* 0x000000ff33337208 */ /* 0x000fe20000000000 */
[----:B------:R-:W-:Y:S01]  /*fda0*/  FFMA.FTZ R131, R128, UR4, -R45 ;  /* 0x0000000480837c23 */ /* 0x000fe2000801082d */
[----:B------:R-:W-:Y:S01]  /*fdb0*/  LOP3.LUT R144, R83, R144, RZ, 0xfc, !PT ;  /* 0x0000009053907212 */ /* 0x000fe200078efcff */
[----:B------:R-:W1:Y:S01]  /*fdc0*/  MUFU.EX2 R39, R39 ;  /* 0x0000002700277308 */ /* 0x000e620000000800 */
[----:B--2---:R-:W-:Y:S01]  /*fdd0*/  F2FP.BF16.F32.PACK_AB R68, R43, R44 ;  /* 0x0000002c2b44723e */ /* 0x004fe200000010ff */
[--C-:B------:R-:W-:Y:S01]  /*fde0*/  FFMA.FTZ R56, R36, UR4, -R51.reuse ;  /* 0x0000000424387c23 */ /* 0x100fe20008010833 */
[----:B------:R-:W-:Y:S01]  /*fdf0*/  LEA R144, R144, UR5, 0x1 ;  /* 0x0000000590907c11 */ /* 0x000fe2000f8e08ff */
[--C-:B------:R-:W-:Y:S01]  /*fe00*/  FFMA.FTZ R53, R82, UR4, -R51.reuse ;  /* 0x0000000452357c23 */ /* 0x100fe20008010833 */
[--C-:B------:R-:W-:Y:S01]  /*fe10*/  FFMA.FTZ R41, R106, UR4, -R51.reuse ;  /* 0x000000046a297c23 */ /* 0x100fe20008010833 */
[--C-:B------:R-:W-:Y:S01]  /*fe20*/  FFMA.FTZ R40, R18, UR4, -R51.reuse ;  /* 0x0000000412287c23 */ /* 0x100fe20008010833 */
[--C-:B------:R-:W-:Y:S01]  /*fe30*/  FFMA.FTZ R36, R12, UR4, -R51.reuse ;  /* 0x000000040c247c23 */ /* 0x100fe20008010833 */
[----:B------:R-:W2:Y:S01]  /*fe40*/  LDSM.16.MT88.4 R108, [R144+0x9000] ;  /* 0x00900000906c783b */ /* 0x000ea20000004200 */
[----:B------:R-:W-:Y:S01]  /*fe50*/  IMAD.IADD R116, R3, 0x1, R144 ;  /* 0x0000000103747824 */ /* 0x000fe200078e0290 */
[----:B------:R-:W-:Y:S01]  /*fe60*/  MUFU.EX2 R56, R56 ;  /* 0x0000003800387308 */ /* 0x000fe20000000800 */
[--C-:B------:R-:W-:Y:S01]  /*fe70*/  FFMA.FTZ R32, R10, UR4, -R51.reuse ;  /* 0x000000040a207c23 */ /* 0x100fe20008010833 */
[----:B------:R-:W-:Y:S01]  /*fe80*/  LDSM.16.MT88.4 R92, [R144+0xb000] ;  /* 0x00b00000905c783b */ /* 0x000fe20000004200 */
[--C-:B------:R-:W-:Y:S01]  /*fe90*/  FFMA.FTZ R31, R8, UR4, -R51.reuse ;  /* 0x00000004081f7c23 */ /* 0x100fe20008010833 */
[--C-:B------:R-:W-:Y:S01]  /*fea0*/  FFMA.FTZ R35, R16, UR4, -R51.reuse ;  /* 0x0000000410237c23 */ /* 0x100fe20008010833 */
[--C-:B------:R-:W-:Y:S01]  /*feb0*/  FFMA.FTZ R28, R24, UR4, -R51.reuse ;  /* 0x00000004181c7c23 */ /* 0x100fe20008010833 */
[----:B------:R-:W3:Y:S01]  /*fec0*/  LDSM.16.MT88.4 R100, [R116+0x9000] ;  /* 0x009000007464783b */ /* 0x000ee20000004200 */
[----:B-1----:R-:W-:Y:S01]  /*fed0*/  F2FP.BF16.F32.PACK_AB R70, R39, R42 ;  /* 0x0000002a2746723e */ /* 0x002fe200000010ff */
[----:B------:R-:W1:Y:S01]  /*fee0*/  MUFU.EX2 R53, R53 ;  /* 0x0000003500357308 */ /* 0x000e620000000800 */
[--C-:B------:R-:W-:Y:S01]  /*fef0*/  FFMA.FTZ R27, R196, UR4, -R51.reuse ;  /* 0x00000004c41b7c23 */ /* 0x100fe20008010833 */
[----:B------:R-:W4:Y:S01]  /*ff00*/  LDSM.16.MT88.4 R84, [R116+0xb000] ;  /* 0x00b000007454783b */ /* 0x000f220000004200 */
[--C-:B------:R-:W-:Y:S01]  /*ff10*/  FFMA.FTZ R24, R20, UR4, -R51.reuse ;  /* 0x0000000414187c23 */ /* 0x100fe20008010833 */
[--C-:B------:R-:W-:Y:S01]  /*ff20*/  FFMA.FTZ R3, R22, UR4, -R51.reuse ;  /* 0x0000000416037c23 */ /* 0x100fe20008010833 */
[--C-:B------:R-:W-:Y:S01]  /*ff30*/  FFMA.FTZ R59, R190, UR4, -R51.reuse ;  /* 0x00000004be3b7c23 */ /* 0x100fe20008010833 */
[----:B------:R-:W5:Y:S01]  /*ff40*/  LDSM.16.MT88.4 R76, [R144+0xd000] ;  /* 0x00d00000904c783b */ /* 0x000f620000004200 */
[--C-:B------:R-:W-:Y:S01]  /*ff50*/  FFMA.FTZ R138, R138, UR4, -R51.reuse ;  /* 0x000000048a8a7c23 */ /* 0x100fe20008010833 */
[----:B------:R-:W-:Y:S01]  /*ff60*/  MUFU.EX2 R41, R41 ;  /* 0x0000002900297308 */ /* 0x000fe20000000800 */
[--C-:B------:R-:W-:Y:S01]  /*ff70*/  FFMA.FTZ R136, R136, UR4, -R51.reuse ;  /* 0x0000000488887c23 */ /* 0x100fe20008010833 */
[----:B------:R-:W5:Y:S01]  /*ff80*/  LDSM.16.MT88.4 R4, [R116+0xd000] ;  /* 0x00d000007404783b */ /* 0x000f620000004200 */
        /* <DEDUP_REMOVED lines=11> */
[----:B------:R-:W1:Y:S01]  /*10040*/  LDSM.16.MT88.4 R16, [R144+0xb400] ;  /* 0x00b400009010783b */ /* 0x000e620000004200 */
[--C-:B------:R-:W-:Y:S01]  /*10050*/  FFMA.FTZ R129, R142, UR4, -R51.reuse ;  /* 0x000000048e817c23 */ /* 0x100fe20008010833 */
[----:B------:R-:W-:Y:S01]  /*10060*/  MUFU.EX2 R38, R38 ;  /* 0x0000002600267308 */ /* 0x000fe20000000800 */
[----:B------:R-:W-:Y:S01]  /*10070*/  FFMA.FTZ R140, R140, UR4, -R51 ;  /* 0x000000048c8c7c23 */ /* 0x000fe20008010833 */
[----:B------:R-:W-:Y:S01]  /*10080*/  LDSM.16.MT88.4 R20, [R116+0x9800] ;  /* 0x009800007414783b */ /* 0x000fe20000004200 */
[--C-:B------:R-:W-:Y:S01]  /*10090*/  FFMA.FTZ R126, R126, UR4, -R45.reuse ;  /* 0x000000047e7e7c23 */ /* 0x100fe2000801082d */
[----:B------:R-:W-:Y:S01]  /*100a0*/  FFMA.FTZ R133, R124, UR4, -R45 ;  /* 0x000000047c857c23 */ /* 0x000fe2000801082d */
[--C-:B------:R-:W-:Y:S01]  /*100b0*/  FFMA.FTZ R122, R122, UR4, -R51.reuse ;  /* 0x000000047a7a7c23 */ /* 0x100fe20008010833 */
[--C-:B------:R-:W-:Y:S01]  /*100c0*/  FFMA.FTZ R137, R120, UR4, -R51.reuse ;  /* 0x0000000478897c23 */ /* 0x100fe20008010833 */
[--C-:B------:R-:W-:Y:S01]  /*100d0*/  FFMA.FTZ R60, R60, UR4, -R51.reuse ;  /* 0x000000043c3c7c23 */ /* 0x100fe20008010833 */
[----:B------:R-:W1:Y:S01]  /*100e0*/  MUFU.EX2 R37, R37 ;  /* 0x0000002500257308 */ /* 0x000e620000000800 */
        /* <DEDUP_REMOVED lines=8> */
[C---:B------:R-:W-:Y:S01]  /*10170*/  HMMA.16816.F32.BF16 R112, R68.reuse, R108, RZ ;  /* 0x0000006c4470723c */ /* 0x040fe200000418ff */
[--C-:B------:R-:W-:Y:S01]  /*10180*/  FFMA.FTZ R54, R54, UR4, -R45.reuse ;  /* 0x0000000436367c23 */ /* 0x100fe2000801082d */
[--C-:B------:R-:W-:Y:S01]  /*10190*/  FFMA.FTZ R52, R52, UR4, -R45.reuse ;  /* 0x0000000434347c23 */ /* 0x100fe2000801082d */
[----:B------:R-:W-:Y:S01]  /*101a0*/  FFMA.FTZ R50, R50, UR4, -R45 ;  /* 0x0000000432327c23 */ /* 0x000fe2000801082d */
[----:B------:R-:W-:Y:S01]  /*101b0*/  FFMA.FTZ R51, R46, UR4, -R51 ;  /* 0x000000042e337c23 */ /* 0x000fe20008010833 */
[----:B------:R-:W-:Y:S01]  /*101c0*/  FADD.FTZ R56, R56, R53 ;  /* 0x0000003538387221 */ /* 0x000fe20000010000 */
[----:B------:R-:W-:Y:S01]  /*101d0*/  FADD.FTZ R58, R42, R139 ;  /* 0x0000008b2a3a7221 */ /* 0x000fe20000010000 */
[----:B------:R-:W-:Y:S01]  /*101e0*/  MUFU.EX2 R33, R33 ;  /* 0x0000002100217308 */ /* 0x000fe20000000800 */
[----:B------:R-:W-:Y:S01]  /*101f0*/  HMMA.16816.F32.BF16 R108, R68, R110, RZ ;  /* 0x0000006e446c723c */ /* 0x000fe200000418ff */
[----:B------:R-:W-:Y:S01]  /*10200*/  FADD.FTZ R41, R41, R56 ;  /* 0x0000003829297221 */ /* 0x000fe20000010000 */
[----:B------:R-:W-:Y:S01]  /*10210*/  FADD.FTZ R39, R39, R58 ;  /* 0x0000003a27277221 */ /* 0x000fe20000010000 */
[----:B------:R-:W-:-:S02]  /*10220*/  ISETP.GT.AND P0, PT, R117, R148, PT ;  /* 0x000000947500720c */ /* 0x000fc40003f04270 */
[----:B------:R-:W-:Y:S02]  /*10230*/  FADD.FTZ R41, R40, R41 ;  /* 0x0000002928297221 */ /* 0x000fe40000010000 */
[----:B------:R-:W-:Y:S01]  /*10240*/  MUFU.EX2 R36, R36 ;  /* 0x0000002400247308 */ /* 0x000fe20000000800 */
[C---:B---3--:R-:W-:Y:S07]  /*10250*/  HMMA.16816.F32.BF16 R104, R68.reuse, R100, RZ ;  /* 0x000000644468723c */ /* 0x048fee00000418ff */
[----:B------:R-:W2:Y:S01]  /*10260*/  MUFU.EX2 R35, R35 ;  /* 0x0000002300237308 */ /* 0x000ea20000000800 */
[C---:B------:R-:W-:Y:S07]  /*10270*/  HMMA.16816.F32.BF16 R100, R68.reuse, R102, RZ ;  /* 0x000000664464723c */ /* 0x040fee00000418ff */
[----:B------:R-:W-:Y:S01]  /*10280*/  MUFU.EX2 R32, R32 ;  /* 0x0000002000207308 */ /* 0x000fe20000000800 */
[C---:B------:R-:W-:Y:S07]  /*10290*/  HMMA.16816.F32.BF16 R96, R68.reuse, R92, RZ ;  /* 0x0000005c4460723c */ /* 0x040fee00000418ff */
[----:B------:R-:W3:Y:S01]  /*102a0*/  MUFU.EX2 R31, R31 ;  /* 0x0000001f001f7308 */ /* 0x000ee20000000800 */
[C---:B----4-:R-:W-:Y:S07]  /*102b0*/  HMMA.16816.F32.BF16 R88, R68.reuse, R84, RZ ;  /* 0x000000544458723c */ /* 0x050fee00000418ff */
[----:B------:R-:W-:Y:S01]  /*102c0*/  MUFU.EX2 R30, R30 ;  /* 0x0000001e001e7308 */ /* 0x000fe20000000800 */
[C---:B-----5:R-:W-:Y:S07]  /*102d0*/  HMMA.16816.F32.BF16 R80, R68.reuse, R76, RZ ;  /* 0x0000004c4450723c */ /* 0x060fee00000418ff */
[----:B------:R-:W4:Y:S01]  /*102e0*/  MUFU.EX2 R29, R29 ;  /* 0x0000001d001d7308 */ /* 0x000f220000000800 */
[C---:B------:R-:W-:Y:S07]  /*102f0*/  HMMA.16816.F32.BF16 R92, R68.reuse, R94, RZ ;  /* 0x0000005e445c723c */ /* 0x040fee00000418ff */
[----:B------:R-:W-:Y:S01]  /*10300*/  MUFU.EX2 R26, R26 ;  /* 0x0000001a001a7308 */ /* 0x000fe20000000800 */
[C---:B------:R-:W-:Y:S07]  /*10310*/  HMMA.16816.F32.BF16 R84, R68.reuse, R86, RZ ;  /* 0x000000564454723c */ /* 0x040fee00000418ff */
[----:B------:R-:W5:Y:S01]  /*10320*/  MUFU.EX2 R25, R25 ;  /* 0x0000001900197308 */ /* 0x000f620000000800 */
[C---:B------:R-:W-:Y:S07]  /*10330*/  HMMA.16816.F32.BF16 R76, R68.reuse, R78, RZ ;  /* 0x0000004e444c723c */ /* 0x040fee00000418ff */
[----:B------:R-:W-:Y:S01]  /*10340*/  MUFU.EX2 R28, R28 ;  /* 0x0000001c001c7308 */ /* 0x000fe20000000800 */
[----:B------:R-:W-:Y:S01]  /*10350*/  HMMA.16816.F32.BF16 R72, R68, R4, RZ ;  /* 0x000000044448723c */ /* 0x000fe200000418ff */
[----:B-1----:R-:W-:Y:S01]  /*10360*/  F2FP.BF16.F32.PACK_AB R4, R37, R38 ;  /* 0x000000262504723e */ /* 0x002fe200000010ff */
[----:B------:R-:W-:Y:S01]  /*10370*/  FADD.FTZ R38, R38, R39 ;  /* 0x0000002726267221 */ /* 0x000fe20000010000 */
[----:B--2---:R-:W-:Y:S01]  /*10380*/  F2FP.BF16.F32.PACK_AB R5, R35, R36 ;  /* 0x000000242305723e */ /* 0x004fe200000010ff */
        /* <DEDUP_REMOVED lines=45> */
[----:B------:R-:W5:Y:S01]  /*10660*/  MUFU.EX2 R123, R123 ;  /* 0x0000007b007b7308 */ /* 0x000f620000000800 */
[----:B-1----:R-:W-:Y:S01]  /*10670*/  F2FP.BF16.F32.PACK_AB R5, R27, R28 ;  /* 0x0000001c1b05723e */ /* 0x002fe200000010ff */
[----:B------:R-:W-:Y:S01]  /*10680*/  FADD.FTZ R30, R30, R33 ;  /* 0x000000211e1e7221 */ /* 0x000fe20000010000 */
[----:B--2---:R-:W-:Y:S01]  /*10690*/  F2FP.BF16.F32.PACK_AB R7, R3, R24 ;  /* 0x000000180307723e */ /* 0x004fe200000010ff */
[----:B------:R-:W-:Y:S02]  /*106a0*/  FADD.FTZ R28, R28, R31 ;  /* 0x0000001f1c1c7221 */ /* 0x000fe40000010000 */
[----:B------:R-:W-:Y:S02]  /*106b0*/  FADD.FTZ R29, R29, R30 ;  /* 0x0000001e1d1d7221 */ /* 0x000fe40000010000 */
[----:B------:R-:W1:Y:S01]  /*106c0*/  MUFU.EX2 R178, R178 ;  /* 0x000000b200b27308 */ /* 0x000e620000000800 */
[----:B------:R-:W-:Y:S01]  /*106d0*/  FADD.FTZ R27, R27, R28 ;  /* 0x0000001c1b1b7221 */ /* 0x000fe20000010000 */
[----:B---3--:R-:W-:Y:S01]  /*106e0*/  HMMA.16816.F32.BF16 R112, R4, R8, R112 ;  /* 0x000000080470723c */ /* 0x008fe20000041870 */
[----:B------:R-:W-:-:S02]  /*106f0*/  FADD.FTZ R26, R26, R29 ;  /* 0x0000001d1a1a7221 */ /* 0x000fc40000010000 */
[----:B------:R-:W-:Y:S02]  /*10700*/  FADD.FTZ R24, R24, R27 ;  /* 0x0000001b18187221 */ /* 0x000fe40000010000 */
[----:B------:R-:W-:Y:S01]  /*10710*/  FADD.FTZ R25, R25, R26 ;  /* 0x0000001a19197221 */ /* 0x000fe20000010000 */
[----:B------:R-:W-:Y:S01]  /*10720*/  MUFU.EX2 R176, R176 ;  /* 0x000000b000b07308 */ /* 0x000fe20000000800 */
[----:B------:R-:W-:Y:S01]  /*10730*/  FADD.FTZ R24, R3, R24 ;  /* 0x0000001803187221 */ /* 0x000fe20000010000 */
[----:B------:R-:W-:Y:S01]  /*10740*/  HMMA.16816.F32.BF16 R108, R4, R10, R108 ;  /* 0x0000000a046c723c */ /* 0x000fe2000004186c */
[----:B------:R-:W2:Y:S02]  /*10750*/  LDSM.16.MT88.4 R8, [R144+0xd800] ;  /* 0x00d800009008783b */ /* 0x000ea40000004200 */
[----:B------:R-:W-:-:S03]  /*10760*/  FADD.FTZ R3, R59, R24 ;  /* 0x000000183b037221 */ /* 0x000fc60000010000 */
        /* <DEDUP_REMOVED lines=27> */
[----:B------:R-:W-:Y:S01]  /*10920*/  F2FP.BF16.F32.PACK_AB R6, R134, R55 ;  /* 0x000000378606723e */ /* 0x000fe200000010ff */
[----:B------:R-:W-:Y:S01]  /*10930*/  FADD.FTZ R132, R132, R25 ;  /* 0x0000001984847221 */ /* 0x000fe20000010000 */
[----:B------:R-:W-:Y:S01]  /*10940*/  F2FP.BF16.F32.PACK_AB R5, R138, R59 ;  /* 0x0000003b8a05723e */ /* 0x000fe200000010ff */
[----:B------:R-:W-:Y:S01]  /*10950*/  MUFU.EX2 R137, R137 ;  /* 0x0000008900897308 */ /* 0x000fe20000000800 */
[----:B------:R-:W-:Y:S01]  /*10960*/  F2FP.BF16.F32.PACK_AB R7, R61, R136 ;  /* 0x000000883d07723e */ /* 0x000fe200000010ff */
[----:B------:R-:W-:-:S04]  /*10970*/  FADD.FTZ R24, R57, R132 ;  /* 0x0000008439187221 */ /* 0x000fc80000010000 */
[----:B------:R-:W-:Y:S01]  /*10980*/  FADD.FTZ R55, R55, R24 ;  /* 0x0000001837377221 */ /* 0x000fe20000010000 */
[----:B------:R-:W-:Y:S01]  /*10990*/  FADD.FTZ R24, R136, R3 ;  /* 0x0000000388187221 */ /* 0x000fe20000010000 */
[----:B------:R-:W-:Y:S01]  /*109a0*/  MUFU.EX2 R60, R60 ;  /* 0x0000003c003c7308 */ /* 0x000fe20000000800 */
[----:B--2---:R-:W-:Y:S01]  /*109b0*/  HMMA.16816.F32.BF16 R112, R4, R8, R112 ;  /* 0x000000080470723c */ /* 0x004fe20000041870 */
[----:B------:R-:W-:Y:S01]  /*109c0*/  FADD.FTZ R3, R134, R55 ;  /* 0x0000003786037221 */ /* 0x000fe20000010000 */
[----:B------:R-:W-:-:S05]  /*109d0*/  FADD.FTZ R24, R61, R24 ;  /* 0x000000183d187221 */ /* 0x000fca0000010000 */
        /* <DEDUP_REMOVED lines=9> */
[C---:B----4-:R-:W-:Y:S07]  /*10a70*/  HMMA.16816.F32.BF16 R104, R4.reuse, R12, R104 ;  /* 0x0000000c0468723c */ /* 0x050fee0000041868 */
[----:B------:R-:W-:Y:S01]  /*10a80*/  MUFU.EX2 R49, R49 ;  /* 0x0000003100317308 */ /* 0x000fe20000000800 */
[C---:B------:R-:W-:Y:S01]  /*10a90*/  HMMA.16816.F32.BF16 R100, R4.reuse, R14, R100 ;  /* 0x0000000e0464723c */ /* 0x040fe20000041864 */
[----:B------:R-:W4:Y:S06]  /*10aa0*/  LDSM.16.MT88.4 R12, [R144+0xdc00] ;  /* 0x00dc0000900c783b */ /* 0x000f2c0000004200 */
[----:B------:R-:W-:Y:S01]  /*10ab0*/  MUFU.EX2 R48, R48 ;  /* 0x0000003000307308 */ /* 0x000fe20000000800 */
[C---:B--2---:R-:W-:Y:S07]  /*10ac0*/  HMMA.16816.F32.BF16 R88, R4.reuse, R8, R88 ;  /* 0x000000080458723c */ /* 0x044fee0000041858 */
[----:B------:R-:W-:Y:S01]  /*10ad0*/  MUFU.EX2 R47, R47 ;  /* 0x0000002f002f7308 */ /* 0x000fe20000000800 */
[C---:B------:R-:W-:Y:S01]  /*10ae0*/  HMMA.16816.F32.BF16 R84, R4.reuse, R10, R84 ;  /* 0x0000000a0454723c */ /* 0x040fe20000041854 */
[----:B------:R-:W2:Y:S06]  /*10af0*/  LDSM.16.MT88.4 R8, [R116+0xdc00] ;  /* 0x00dc00007408783b */ /* 0x000eac0000004200 */
[----:B------:R-:W-:Y:S01]  /*10b00*/  MUFU.EX2 R42, R51 ;  /* 0x00000033002a7308 */ /* 0x000fe20000000800 */
[C---:B----4-:R-:W-:Y:S08]  /*10b10*/  HMMA.16816.F32.BF16 R80, R4.reuse, R12, R80 ;  /* 0x0000000c0450723c */ /* 0x050ff00000041850 */
[C---:B------:R-:W-:Y:S01]  /*10b20*/  HMMA.16816.F32.BF16 R76, R4.reuse, R14, R76 ;  /* 0x0000000e044c723c */ /* 0x040fe2000004184c */
[----:B------:R-:W4:Y:S07]  /*10b30*/  LDSM.16.MT88.4 R12, [R144+0xa000] ;  /* 0x00a00000900c783b */ /* 0x000f2e0000004200 */
[C---:B--2---:R-:W-:Y:S08]  /*10b40*/  HMMA.16816.F32.BF16 R72, R4.reuse, R8, R72 ;  /* 0x000000080448723c */ /* 0x044ff00000041848 */
[----:B------:R-:W-:Y:S01]  /*10b50*/  HMMA.16816.F32.BF16 R68, R4, R10, R68 ;  /* 0x0000000a0444723c */ /* 0x000fe20000041844 */
[----:B------:R-:W2:Y:S01]  /*10b60*/  LDSM.16.MT88.4 R8, [R116+0xc000] ;  /* 0x00c000007408783b */ /* 0x000ea20000004200 */
[----:B------:R-:W-:Y:S01]  /*10b70*/  F2FP.BF16.F32.PACK_AB R4, R63, R162 ;  /* 0x000000a23f04723e */ /* 0x000fe200000010ff */
[----:B------:R-:W-:Y:S01]  /*10b80*/  FADD.FTZ R162, R162, R3 ;  /* 0x00000003a2a27221 */ /* 0x000fe20000010000 */
[----:B------:R-:W-:Y:S01]  /*10b90*/  F2FP.BF16.F32.PACK_AB R6, R121, R164 ;  /* 0x000000a47906723e */ /* 0x000fe200000010ff */
[----:B------:R-:W-:Y:S01]  /*10ba0*/  FADD.FTZ R3, R123, R24 ;  /* 0x000000187b037221 */ /* 0x000fe20000010000 */
[C---:B-1----:R-:W-:Y:S01]  /*10bb0*/  F2FP.BF16.F32.PACK_AB R5, R178.reuse, R123 ;  /* 0x0000007bb205723e */ /* 0x042fe200000010ff */
[----:B------:R-:W-:Y:S01]  /*10bc0*/  FADD.FTZ R63, R63, R162 ;  /* 0x000000a23f3f7221 */ /* 0x000fe20000010000 */
[----:B---3--:R-:W-:Y:S01]  /*10bd0*/  F2FP.BF16.F32.PACK_AB R7, R125, R176 ;  /* 0x000000b07d07723e */ /* 0x008fe200000010ff */
[----:B------:R-:W-:-:S04]  /*10be0*/  FADD.FTZ R3, R178, R3 ;  /* 0x00000003b2037221 */ /* 0x000fc80000010000 */
[----:B------:R-:W-:Y:S02]  /*10bf0*/  FADD.FTZ R24, R176, R3 ;  /* 0x00000003b0187221 */ /* 0x000fe40000010000 */
[----:B------:R-:W-:Y:S02]  /*10c00*/  HMMA.16816.F32.BF16 R96, R4, R16, R96 ;  /* 0x000000100460723c */ /* 0x000fe40000041860 */
[----:B------:R-:W-:-:S06]  /*10c10*/  FADD.FTZ R24, R125, R24 ;  /* 0x000000187d187221 */ /* 0x000fcc0000010000 */
        /* <DEDUP_REMOVED lines=13> */
[--C-:B------:R-:W-:Y:S01]  /*10cf0*/  FFMA.FTZ R22, R172, UR4, -R45.reuse ;  /* 0x00000004ac167c23 */ /* 0x100fe2000801082d */
[----:B------:R-:W-:-:S05]  /*10d00*/  FFMA.FTZ R23, R168, UR4, -R45 ;  /* 0x00000004a8177c23 */ /* 0x000fca000801082d */
[----:B------:R-:W3:Y:S01]  /*10d10*/  MUFU.EX2 R22, R22 ;  /* 0x0000001600167308 */ /* 0x000ee20000000800 */
[C---:B-1----:R-:W-:Y:S07]  /*10d20*/  HMMA.16816.F32.BF16 R80, R4.reuse, R12, R80 ;  /* 0x0000000c0450723c */ /* 0x042fee0000041850 */
[----:B------:R-:W-:Y:S01]  /*10d30*/  MUFU.EX2 R20, R20 ;  /* 0x0000001400147308 */ /* 0x000fe20000000800 */
[C---:B------:R-:W-:Y:S01]  /*10d40*/  HMMA.16816.F32.BF16 R76, R4.reuse, R14, R76 ;  /* 0x0000000e044c723c */ /* 0x040fe2000004184c */
[----:B------:R-:W1:Y:S06]  /*10d50*/  LDSM.16.MT88.4 R12, [R116+0xa400] ;  /* 0x00a40000740c783b */ /* 0x000e6c0000004200 */
[----:B------:R-:W4:Y:S01]  /*10d60*/  MUFU.EX2 R23, R23 ;  /* 0x0000001700177308 */ /* 0x000f220000000800 */
[C---:B--2---:R-:W-:Y:S07]  /*10d70*/  HMMA.16816.F32.BF16 R72, R4.reuse, R8, R72 ;  /* 0x000000080448723c */ /* 0x044fee0000041848 */
[----:B------:R-:W2:Y:S01]  /*10d80*/  MUFU.EX2 R45, R62 ;  /* 0x0000003e002d7308 */ /* 0x000ea20000000800 */
[----:B------:R-:W-:Y:S01]  /*10d90*/  HMMA.16816.F32.BF16 R68, R4, R10, R68 ;  /* 0x0000000a0444723c */ /* 0x000fe20000041844 */
[----:B---3--:R-:W-:Y:S01]  /*10da0*/  F2FP.BF16.F32.PACK_AB R4, R22, R21 ;  /* 0x000000151604723e */ /* 0x008fe200000010ff */
[----:B------:R-:W3:Y:S01]  /*10db0*/  LDSM.16.MT88.4 R8, [R144+0xc400] ;  /* 0x00c400009008783b */ /* 0x000ee20000004200 */
[----:B------:R-:W-:Y:S01]  /*10dc0*/  F2FP.BF16.F32.PACK_AB R5, R158, R127 ;  /* 0x0000007f9e05723e */ /* 0x000fe200000010ff */
[----:B------:R-:W-:Y:S01]  /*10dd0*/  FADD.FTZ R127, R127, R24 ;  /* 0x000000187f7f7221 */ /* 0x000fe20000010000 */
[----:B------:R-:W-:-:S02]  /*10de0*/  F2FP.BF16.F32.PACK_AB R7, R140, R129 ;  /* 0x000000818c07723e */ /* 0x000fc400000010ff */
[----:B----4-:R-:W-:Y:S01]  /*10df0*/  F2FP.BF16.F32.PACK_AB R6, R23, R20 ;  /* 0x000000141706723e */ /* 0x010fe200000010ff */
[----:B------:R-:W-:-:S06]  /*10e00*/  FADD.FTZ R158, R158, R127 ;  /* 0x0000007f9e9e7221 */ /* 0x000fcc0000010000 */
[C---:B------:R-:W-:Y:S08]  /*10e10*/  HMMA.16816.F32.BF16 R112, R4.reuse, R16, R112 ;  /* 0x000000100470723c */ /* 0x040ff00000041870 */
        /* <DEDUP_REMOVED lines=39> */
[----:B--2---:R-:W-:-:S02]  /*11090*/  F2FP.BF16.F32.PACK_AB R4, R44, R45 ;  /* 0x0000002d2c04723e */ /* 0x004fc400000010ff */
[----:B------:R-:W-:Y:S02]  /*110a0*/  F2FP.BF16.F32.PACK_AB R6, R46, R43 ;  /* 0x0000002b2e06723e */ /* 0x000fe400000010ff */
[----:B------:R-:W-:Y:S02]  /*110b0*/  F2FP.BF16.F32.PACK_AB R5, R48, R49 ;  /* 0x000000313005723e */ /* 0x000fe400000010ff */
[----:B------:R-:W-:-:S07]  /*110c0*/  F2FP.BF16.F32.PACK_AB R7, R42, R47 ;  /* 0x0000002f2a07723e */ /* 0x000fce00000010ff */
[C---:B----4-:R-:W-:Y:S08]  /*110d0*/  HMMA.16816.F32.BF16 R112, R4.reuse, R16, R112 ;  /* 0x000000100470723c */ /* 0x050ff00000041870 */
        /* <DEDUP_REMOVED lines=8> */
[----:B--2---:R-:W-:Y:S01]  /*11160*/  HMMA.16816.F32.BF16 R88, R4, R16, R88 ;  /* 0x000000100458723c */ /* 0x004fe20000041858 */
[----:B------:R-:W-:-:S04]  /*11170*/  FADD.FTZ R16, R164, R63 ;  /* 0x0000003fa4107221 */ /* 0x000fc80000010000 */
[----:B------:R-:W-:-:S03]  /*11180*/  FADD.FTZ R16, R121, R16 ;  /* 0x0000001079107221 */ /* 0x000fc60000010000 */
[----:B------:R-:W-:Y:S01]  /*11190*/  HMMA.16816.F32.BF16 R84, R4, R18, R84 ;  /* 0x000000120454723c */ /* 0x000fe20000041854 */
[----:B------:R-:W-:-:S04]  /*111a0*/  FADD.FTZ R3, R21, R16 ;  /* 0x0000001015037221 */ /* 0x000fc80000010000 */
        /* <DEDUP_REMOVED lines=93> */
.L_x_2591:
        /* <DEDUP_REMOVED lines=8> */
.L_x_2592:
[----:B------:R-:W1:Y:S01]  /*11800*/  LDCU UR8, c[0x0][0x3c4] ;  /* 0x00007880ff0877ac */ /* 0x000e620008000800 */
[----:B------:R-:W-:Y:S01]  /*11810*/  @!PT LDS RZ, [RZ] ;  /* 0x00000000fffff984 */ /* 0x000fe20000000800 */
[----:B------:R-:W-:Y:S01]  /*11820*/  @!PT LDS RZ, [RZ] ;  /* 0x00000000fffff984 */ /* 0x000fe20000000800 */
[----:B------:R-:W-:Y:S01]  /*11830*/  @!PT LDS RZ, [RZ] ;  /* 0x00000000fffff984 */ /* 0x000fe20000000800 */
[----:B------:R-:W-:Y:S01]  /*11840*/  LDGSTS.E.BYPASS.LTC128B.128 [R64+0x9000], desc[UR6][R152.64] ;  /* 0x0900000098407fae */ /* 0x000fe2000b981a06 */
[----:B------:R-:W-:Y:S01]  /*11850*/  VIADD R117, R67, 0xfffffffe ;  /* 0xfffffffe43757836 */ /* 0x000fe20000000000 */
[----:B------:R-:W-:Y:S02]  /*11860*/  USHF.L.U32 UR9, UR10, 0x6, URZ ;  /* 0x000000060a097899 */ /* 0x000fe400080006ff */
        /* <DEDUP_REMOVED lines=147> */
[C---:B------:R-:W-:Y:S01]  /*121a0*/  HMMA.16816.F32.BF16 R8, R124.reuse, R62, R8 ;  /* 0x0000003e7c08723c */ /* 0x040fe20000041808 */
[----:B------:R-:W1:Y:S07]  /*121b0*/  LDSM.16.M88.4 R60, [R118+0x8000] ;  /* 0x00800000763c783b */ /* 0x000e6e0000000200 */
[----:B---3--:R-:W-:Y:S03]  /*121c0*/  HMMA.16816.F32.BF16 R4, R124, R168, R4 ;  /* 0x000000a87c04723c */ /* 0x008fe60000041804 */
[----:B------:R-:W-:Y:S01]  /*121d0*/  FMUL.FTZ R12, R12, UR14 ;  /* 0x0000000e0c0c7c20 */ /* 0x000fe20008410000 */
[----:B------:R-:W-:Y:S01]  /*121e0*/  FMUL.FTZ R13, R13, UR14 ;  /* 0x0000000e0d0d7c20 */ /* 0x000fe20008410000 */
[----:B------:R-:W-:-:S03]  /*121f0*/  FMUL.FTZ R15, R15, UR14 ;  /* 0x0000000e0f0f7c20 */ /* 0x000fc60008410000 */
        /* <DEDUP_REMOVED lines=16> */
[----:B------:R-:W-:-:S04]  /*12300*/  FMUL.FTZ R17, R17, UR14 ;  /* 0x0000000e11117c20 */ /* 0x000fc80008410000 */
[----:B----4-:R-:W-:Y:S02]  /*12310*/  HMMA.16816.F32.BF16 R132, R140, R136, R132 ;  /* 0x000000888c84723c */ /* 0x010fe40000041884 */
[----:B------:R-:W-:Y:S01]  /*12320*/  MUFU.TANH R229, R6 ;  /* 0x0000000600e57308 */ /* 0x000fe20000002400 */
[----:B------:R-:W-:Y:S01]  /*12330*/  FMUL.FTZ R3, R20, UR14 ;  /* 0x0000000e14037c20 */ /* 0x000fe20008410000 */
[----:B------:R-:W-:Y:S01]  /*12340*/  FMUL.FTZ R66, R22, UR14 ;  /* 0x0000000e16427c20 */ /* 0x000fe20008410000 */
[----:B------:R-:W-:Y:S01]  /*12350*/  FMUL.FTZ R23, R23, UR14 ;  /* 0x0000000e17177c20 */ /* 0x000fe20008410000 */
[----:B------:R-:W-:Y:S01]  /*12360*/  FMUL.FTZ R22, R16, UR14 ;  /* 0x0000000e10167c20 */ /* 0x000fe20008410000 */
[----:B------:R-:W-:Y:S01]  /*12370*/  FMUL.FTZ R21, R21, UR14 ;  /* 0x0000000e15157c20 */ /* 0x000fe20008410000 */
[C---:B-1----:R-:W-:Y:S01]  /*12380*/  HMMA.16816.F32.BF16 R44, R124.reuse, R60, R44 ;  /* 0x0000003c7c2c723c */ /* 0x042fe2000004182c */
[----:B------:R-:W-:Y:S01]  /*12390*/  FMUL.FTZ R60, R18, UR14 ;  /* 0x0000000e123c7c20 */ /* 0x000fe20008410000 */
[----:B------:R-:W-:Y:S01]  /*123a0*/  MUFU.TANH R175, R7 ;  /* 0x0000000700af7308 */ /* 0x000fe20000002400 */
[----:B------:R-:W-:Y:S01]  /*123b0*/  FMUL.FTZ R61, R14, UR14 ;  /* 0x0000000e0e3d7c20 */ /* 0x000fe20008410000 */
[----:B------:R-:W-:Y:S01]  /*123c0*/  FMUL.FTZ R57, R57, UR14 ;  /* 0x0000000e39397c20 */ /* 0x000fe20008410000 */
[----:B------:R-:W-:Y:S01]  /*123d0*/  FMUL.FTZ R58, R58, UR14 ;  /* 0x0000000e3a3a7c20 */ /* 0x000fe20008410000 */
[----:B------:R-:W-:Y:S01]  /*123e0*/  FMUL.FTZ R56, R56, UR14 ;  /* 0x0000000e38387c20 */ /* 0x000fe20008410000 */
[----:B------:R-:W-:Y:S01]  /*123f0*/  FMUL.FTZ R59, R59, UR14 ;  /* 0x0000000e3b3b7c20 */ /* 0x000fe20008410000 */
[----:B------:R-:W-:Y:S02]  /*12400*/  HMMA.16816.F32.BF16 R40, R124, R62, R40 ;  /* 0x0000003e7c28723c */ /* 0x000fe40000041828 */
[----:B------:R-:W-:Y:S06]  /*12410*/  MUFU.TANH R18, R12 ;  /* 0x0000000c00127308 */ /* 0x000fec0000002400 */
[----:B------:R-:W-:Y:S02]  /*12420*/  HMMA.16816.F32.BF16 R128, R140, R138, R128 ;  /* 0x0000008a8c80723c */ /* 0x000fe40000041880 */
[----:B------:R1:W-:Y:S01]  /*12430*/  MUFU.TANH R12, R4 ;  /* 0x00000004000c7308 */ /* 0x0003e20000002400 */
[----:B------:R-:W-:Y:S01]  /*12440*/  FMUL.FTZ R47, R47, UR14 ;  /* 0x0000000e2f2f7c20 */ /* 0x000fe20008410000 */
[----:B------:R-:W-:Y:S01]  /*12450*/  FMUL.FTZ R45, R45, UR14 ;  /* 0x0000000e2d2d7c20 */ /* 0x000fe20008410000 */
[----:B------:R-:W-:Y:S01]  /*12460*/  FMUL.FTZ R44, R44, UR14 ;  /* 0x0000000e2c2c7c20 */ /* 0x000fe20008410000 */
[----:B------:R-:W-:-:S02]  /*12470*/  FMUL.FTZ R46, R46, UR14 ;  /* 0x0000000e2e2e7c20 */ /* 0x000fc40008410000 */
[C---:B--2---:R-:W-:Y:S02]  /*12480*/  HMMA.16816.F32.BF16 R52, R124.reuse, R120, R52 ;  /* 0x000000787c34723c */ /* 0x044fe40000041834 */
[----:B------:R2:W-:Y:S01]  /*12490*/  MUFU.TANH R14, R8 ;  /* 0x00000008000e7308 */ /* 0x0005e20000002400 */
[----:B------:R-:W-:Y:S01]  /*124a0*/  FMUL.FTZ R217, R40, UR14 ;  /* 0x0000000e28d97c20 */ /* 0x000fe20008410000 */
[----:B------:R-:W-:Y:S01]  /*124b0*/  FMUL.FTZ R41, R41, UR14 ;  /* 0x0000000e29297c20 */ /* 0x000fe20008410000 */
[----:B------:R-:W-:Y:S01]  /*124c0*/  FMUL.FTZ R42, R42, UR14 ;  /* 0x0000000e2a2a7c20 */ /* 0x000fe20008410000 */
[----:B------:R-:W-:Y:S02]  /*124d0*/  FMUL.FTZ R43, R43, UR14 ;  /* 0x0000000e2b2b7c20 */ /* 0x000fe40008410000 */
[----:B------:R-:W-:Y:S02]  /*124e0*/  HMMA.16816.F32.BF16 R48, R124, R122, R48 ;  /* 0x0000007a7c30723c */ /* 0x000fe40000041830 */
[----:B------:R-:W3:Y:S01]  /*124f0*/  MUFU.TANH R3, R3 ;  /* 0x0000000300037308 */ /* 0x000ee20000002400 */
[----:B-1----:R-:W1:Y:S07]  /*12500*/  LDSM.16.M88.4 R4, [R118+0x8400] ;  /* 0x008400007604783b */ /* 0x002e6e0000000200 */
[----:B------:R-:W4:Y:S01]  /*12510*/  MUFU.TANH R66, R66 ;  /* 0x0000004200427308 */ /* 0x000f220000002400 */
[----:B--2---:R-:W-:-:S02]  /*12520*/  IMAD.SHL.U32 R8, R154, 0x2, RZ ;  /* 0x000000029a087824 */ /* 0x004fc400078e00ff */
[----:B------:R-:W-:Y:S01]  /*12530*/  FMUL.FTZ R53, R53, UR14 ;  /* 0x0000000e35357c20 */ /* 0x000fe20008410000 */
[----:B------:R-:W-:Y:S01]  /*12540*/  FMUL.FTZ R54, R54, UR14 ;  /* 0x0000000e36367c20 */ /* 0x000fe20008410000 */
[----:B------:R-:W-:Y:S01]  /*12550*/  FMUL.FTZ R52, R52, UR14 ;  /* 0x0000000e34347c20 */ /* 0x000fe20008410000 */
[----:B------:R-:W-:Y:S01]  /*12560*/  FMUL.FTZ R55, R55, UR14 ;  /* 0x0000000e37377c20 */ /* 0x000fe20008410000 */
[----:B------:R-:W-:Y:S01]  /*12570*/  LOP3.LUT R8, R8, 0x6, RZ, 0xc0, !PT ;  /* 0x0000000608087812 */ /* 0x000fe200078ec0ff */
[----:B------:R-:W-:Y:S01]  /*12580*/  MUFU.TANH R23, R23 ;  /* 0x0000001700177308 */ /* 0x000fe20000002400 */
[----:B------:R-:W-:Y:S01]  /*12590*/  FMUL.FTZ R49, R49, UR14 ;  /* 0x0000000e31317c20 */ /* 0x000fe20008410000 */
[----:B------:R-:W-:Y:S02]  /*125a0*/  FMUL.FTZ R50, R50, UR14 ;  /* 0x0000000e32327c20 */ /* 0x000fe40008410000 */
[----:B------:R-:W-:Y:S02]  /*125b0*/  IMAD R8, R67, 0x80, R8 ;  /* 0x0000008043087824 */ /* 0x000fe400078e0208 */
[----:B------:R-:W-:Y:S01]  /*125c0*/  FMUL.FTZ R51, R51, UR14 ;  /* 0x0000000e33337c20 */ /* 0x000fe20008410000 */
[----:B------:R-:W-:Y:S01]  /*125d0*/  FMUL.FTZ R48, R48, UR14 ;  /* 0x0000000e30307c20 */ /* 0x000fe20008410000 */
[----:B------:R-:W-:Y:S01]  /*125e0*/  VIADD R40, R8, 0xffffff00 ;  /* 0xffffff0008287836 */ /* 0x000fe20000000000 */
[----:B------:R-:W2:Y:S04]  /*125f0*/  MUFU.TANH R22, R22 ;  /* 0x0000001600167308 */ /* 0x000ea80000002400 */
[----:B------:R-:W-:-:S02]  /*12600*/  ISETP.GE.AND P1, PT, R40, R65, PT ;  /* 0x000000412800720c */ /* 0x000fc40003f26270 */
[----:B------:R-:W-:Y:S01]  /*12610*/  ISETP.GE.AND P4, PT, R40, R119, PT ;  /* 0x000000772800720c */ /* 0x000fe20003f86270 */
[----:B------:R-:W-:Y:S01]  /*12620*/  VIADD R40, R8, 0xffffff08 ;  /* 0xffffff0808287836 */ /* 0x000fe20000000000 */
[----:B---3--:R-:W-:Y:S01]  /*12630*/  FSEL R3, R3, -INF , !P1 ;  /* 0xff80000003037808 */ /* 0x008fe20004800000 */
[----:B------:R2:W3:Y:S01]  /*12640*/  MUFU.TANH R20, R19 ;  /* 0x0000001300147308 */ /* 0x0004e20000002400 */
[----:B----4-:R-:W-:Y:S02]  /*12650*/  FSEL R15, R66, -INF , !P4 ;  /* 0xff800000420f7808 */ /* 0x010fe40006000000 */
[C---:B------:R-:W-:Y:S02]  /*12660*/  ISETP.GE.AND P6, PT, R40.reuse, R65, PT ;  /* 0x000000412800720c */ /* 0x040fe40003fc6270 */
[----:B------:R-:W-:Y:S01]  /*12670*/  ISETP.GE.AND P5, PT, R40, R119, PT ;  /* 0x000000772800720c */ /* 0x000fe20003fa6270 */
[C---:B------:R-:W-:Y:S01]  /*12680*/  VIADD R40, R8.reuse, 0xffffff10 ;  /* 0xffffff1008287836 */ /* 0x040fe20000000000 */
[----:B-1----:R-:W-:Y:S01]  /*12690*/  HMMA.16816.F32.BF16 R36, R124, R4, R36 ;  /* 0x000000047c24723c */ /* 0x002fe20000041824 */
[----:B------:R-:W-:Y:S01]  /*126a0*/  VIADD R4, R8, 0xffffff01 ;  /* 0xffffff0108047836 */ /* 0x000fe20000000000 */
[----:B------:R3:W1:Y:S02]  /*126b0*/  MUFU.TANH R16, R13 ;  /* 0x0000000d00107308 */ /* 0x0006640000002400 */
[----:B------:R-:W-:-:S02]  /*126c0*/  ISETP.GE.AND P4, PT, R40, R65, PT ;  /* 0x000000412800720c */ /* 0x000fc40003f86270 */
[C---:B------:R-:W-:Y:S02]  /*126d0*/  ISETP.GE.AND P0, PT, R4.reuse, R65, PT ;  /* 0x000000410400720c */ /* 0x040fe40003f06270 */
[----:B------:R-:W-:Y:S01]  /*126e0*/  ISETP.GE.AND P3, PT, R4, R119, PT ;  /* 0x000000770400720c */ /* 0x000fe20003f66270 */
[----:B------:R-:W-:Y:S01]  /*126f0*/  VIADD R4, R8, 0xffffff09 ;  /* 0xffffff0908047836 */ /* 0x000fe20000000000 */
[----:B------:R-:W-:Y:S01]  /*12700*/  HMMA.16816.F32.BF16 R32, R124, R6, R32 ;  /* 0x000000067c20723c */ /* 0x000fe20000041820 */
[----:B--2---:R-:W-:Y:S01]  /*12710*/  FSEL R19, R22, -INF , !P6 ;  /* 0xff80000016137808 */ /* 0x004fe20007000000 */
[----:B------:R-:W-:Y:S01]  /*12720*/  MUFU.TANH R60, R60 ;  /* 0x0000003c003c7308 */ /* 0x000fe20000002400 */
[----:B------:R-:W-:Y:S01]  /*12730*/  FSEL R11, R23, -INF , !P3 ;  /* 0xff800000170b7808 */ /* 0x000fe20005800000 */
[----:B------:R-:W-:Y:S01]  /*12740*/  VIADD R22, R8, 0xffffff19 ;  /* 0xffffff1908167836 */ /* 0x000fe20000000000 */
[C---:B------:R-:W-:Y:S02]  /*12750*/  ISETP.GE.AND P2, PT, R4.reuse, R65, PT ;  /* 0x000000410400720c */ /* 0x040fe40003f46270 */
[----:B------:R-:W-:-:S02]  /*12760*/  ISETP.GE.AND P1, PT, R4, R119, PT ;  /* 0x000000770400720c */ /* 0x000fc40003f26270 */
[----:B------:R-:W2:Y:S01]  /*12770*/  LDSM.16.M88.4 R4, [R118+0x8800] ;  /* 0x008800007604783b */ /* 0x000ea20000000200 */
[----:B------:R-:W-:Y:S01]  /*12780*/  FMUL.FTZ R193, R36, UR14 ;  /* 0x0000000e24c17c20 */ /* 0x000fe20008410000 */
[----:B------:R-:W-:Y:S01]  /*12790*/  VIADD R36, R8, 0xffffff11 ;  /* 0xffffff1108247836 */ /* 0x000fe20000000000 */
[----:B---3--:R-:W-:Y:S01]  /*127a0*/  FSEL R13, R20, -INF , !P1 ;  /* 0xff800000140d7808 */ /* 0x008fe20004800000 */
[----:B------:R-:W-:Y:S01]  /*127b0*/  VIADD R20, R8, 0xffffff20 ;  /* 0xffffff2008147836 */ /* 0x000fe20000000000 */
[----:B------:R-:W-:Y:S01]  /*127c0*/  FSEL R63, R18, -INF , !P4 ;  /* 0xff800000123f7808 */ /* 0x000fe20006000000 */
[----:B------:R-:W-:Y:S01]  /*127d0*/  VIADD R18, R8, 0xffffff21 ;  /* 0xffffff2108127836 */ /* 0x000fe20000000000 */
[C---:B------:R-:W-:Y:S01]  /*127e0*/  ISETP.GE.AND P3, PT, R36.reuse, R65, PT ;  /* 0x000000412400720c */ /* 0x040fe20003f66270 */
[----:B------:R1:W-:Y:S01]  /*127f0*/  MUFU.TANH R203, R47 ;  /* 0x0000002f00cb7308 */ /* 0x0003e20000002400 */
[----:B------:R-:W-:Y:S01]  /*12800*/  ISETP.GE.AND P6, PT, R36, R119, PT ;  /* 0x000000772400720c */ /* 0x000fe20003fc6270 */
[----:B------:R-:W-:Y:S01]  /*12810*/  VIADD R36, R8, 0xffffff18 ;  /* 0xffffff1808247836 */ /* 0x000fe20000000000 */
[-C--:B------:R-:W-:Y:S01]  /*12820*/  ISETP.GE.AND P1, PT, R22, R65.reuse, PT ;  /* 0x000000411600720c */ /* 0x080fe20003f26270 */
[----:B------:R-:W-:Y:S01]  /*12830*/  FMUL.FTZ R39, R39, UR14 ;  /* 0x0000000e27277c20 */ /* 0x000fe20008410000 */
[----:B------:R-:W-:Y:S01]  /*12840*/  FSEL R235, R235, -INF , !P6 ;  /* 0xff800000ebeb7808 */ /* 0x000fe20007000000 */
[----:B------:R-:W-:Y:S01]  /*12850*/  FMUL.FTZ R32, R32, UR14 ;  /* 0x0000000e20207c20 */ /* 0x000fe20008410000 */
[----:B------:R-:W-:Y:S01]  /*12860*/  ISETP.GE.AND P6, PT, R18, R65, PT ;  /* 0x000000411200720c */ /* 0x000fe20003fc6270 */
[----:B------:R-:W3:Y:S01]  /*12870*/  MUFU.TANH R17, R17 ;  /* 0x0000001100117308 */ /* 0x000ee20000002400 */
[-C--:B------:R-:W-:Y:S01]  /*12880*/  ISETP.GE.AND P4, PT, R22, R119.reuse, PT ;  /* 0x000000771600720c */ /* 0x080fe20003f86270 */
[----:B------:R-:W-:Y:S01]  /*12890*/  FMUL.FTZ R38, R38, UR14 ;  /* 0x0000000e26267c20 */ /* 0x000fe20008410000 */
[----:B------:R-:W-:Y:S01]  /*128a0*/  FSEL R141, R10, -INF , !P6 ;  /* 0xff8000000a8d7808 */ /* 0x000fe20007000000 */
[----:B------:R-:W-:Y:S01]  /*128b0*/  VIADD R10, R8, 0xffffff38 ;  /* 0xffffff38080a7836 */ /* 0x000fe20000000000 */
[----:B------:R-:W-:Y:S01]  /*128c0*/  FSEL R239, R239, -INF , !P4 ;  /* 0xff800000efef7808 */ /* 0x000fe20006000000 */
[----:B------:R-:W-:Y:S01]  /*128d0*/  FMUL.FTZ R35, R35, UR14 ;  /* 0x0000000e23237c20 */ /* 0x000fe20008410000 */
[----:B------:R-:W-:Y:S01]  /*128e0*/  FMUL.FTZ R37, R37, UR14 ;  /* 0x0000000e25257c20 */ /* 0x000fe20008410000 */
[----:B------:R-:W4:Y:S01]  /*128f0*/  MUFU.TANH R21, R21 ;  /* 0x0000001500157308 */ /* 0x000f220000002400 */
[----:B-1----:R-:W-:Y:S01]  /*12900*/  FSEL R47, R16, -INF , !P3 ;  /* 0xff800000102f7808 */ /* 0x002fe20005800000 */
[----:B------:R-:W-:Y:S01]  /*12910*/  FMUL.FTZ R34, R34, UR14 ;  /* 0x0000000e22227c20 */ /* 0x000fe20008410000 */
[----:B------:R-:W-:Y:S01]  /*12920*/  ISETP.GE.AND P3, PT, R20, R119, PT ;  /* 0x000000771400720c */ /* 0x000fe20003f66270 */
[----:B------:R-:W-:-:S03]  /*12930*/  FMUL.FTZ R33, R33, UR14 ;  /* 0x0000000e21217c20 */ /* 0x000fc60008410000 */
[----:B------:R-:W-:Y:S01]  /*12940*/  FSEL R229, R229, -INF , !P3 ;  /* 0xff800000e5e57808 */ /* 0x000fe20005800000 */
[----:B------:R1:W-:Y:S01]  /*12950*/  MUFU.TANH R123, R9 ;  /* 0x00000009007b7308 */ /* 0x0003e20000002400 */
[----:B---3--:R-:W-:Y:S02]  /*12960*/  FSEL R17, R17, -INF , !P2 ;  /* 0xff80000011117808 */ /* 0x008fe40005000000 */
[----:B------:R-:W-:Y:S01]  /*12970*/  ISETP.GE.AND P2, PT, R36, R119, PT ;  /* 0x000000772400720c */ /* 0x000fe20003f46270 */
[----:B--2---:R-:W-:Y:S01]  /*12980*/  HMMA.16816.F32.BF16 R28, R124, R4, R28 ;  /* 0x000000047c1c723c */ /* 0x004fe2000004181c */
[----:B------:R-:W-:-:S03]  /*12990*/  VIADD R4, R8, 0xffffff30 ;  /* 0xffffff3008047836 */ /* 0x000fc60000000000 */
[----:B------:R-:W2:Y:S01]  /*129a0*/  MUFU.TANH R237, R237 ;  /* 0x000000ed00ed7308 */ /* 0x000ea20000002400 */
[----:B----4-:R-:W-:Y:S02]  /*129b0*/  FSEL R21, R21, -INF , !P0 ;  /* 0xff80000015157808 */ /* 0x010fe40004000000 */
[----:B------:R-:W-:Y:S02]  /*129c0*/  ISETP.GE.AND P0, PT, R40, R119, PT ;  /* 0x000000772800720c */ /* 0x000fe40003f06270 */
[C---:B------:R-:W-:Y:S01]  /*129d0*/  ISETP.GE.AND P3, PT, R4.reuse, R65, PT ;  /* 0x000000410400720c */ /* 0x040fe20003f66270 */
[----:B------:R-:W-:Y:S01]  /*129e0*/  HMMA.16816.F32.BF16 R24, R124, R6, R24 ;  /* 0x000000067c18723c */ /* 0x000fe20000041818 */
[----:B------:R-:W-:Y:S01]  /*129f0*/  ISETP.GE.AND P6, PT, R4, R119, PT ;  /* 0x000000770400720c */ /* 0x000fe20003fc6270 */
[----:B------:R-:W3:Y:S01]  /*12a00*/  MUFU.TANH R61, R61 ;  /* 0x0000003d003d7308 */ /* 0x000ee20000002400 */
[----:B------:R-:W4:Y:S01]  /*12a10*/  LDSM.16.M88.4 R4, [R118+0x8c00] ;  /* 0x008c00007604783b */ /* 0x000f220000000200 */
[----:B-1----:R-:W-:Y:S01]  /*12a20*/  FSEL R9, R60, -INF , !P5 ;  /* 0xff8000003c097808 */ /* 0x002fe20006800000 */
[----:B------:R-:W-:-:S04]  /*12a30*/  DEPBAR.LE SB0, 0x0 ;  /* 0x000080000000791a */ /* 0x000fc80000000000 */
[-C--:B------:R-:W-:Y:S01]  /*12a40*/  ISETP.GE.AND P5, PT, R36, R65.reuse, PT ;  /* 0x000000412400720c */ /* 0x080fe20003fa6270 */
[----:B------:R-:W-:Y:S01]  /*12a50*/  MUFU.TANH R231, R57 ;  /* 0x0000003900e77308 */ /* 0x000fe20000002400 */
[----:B--2---:R-:W-:Y:S01]  /*12a60*/  FSEL R237, R237, -INF , !P2 ;  /* 0xff800000eded7808 */ /* 0x004fe20005000000 */
[----:B------:R-:W-:Y:S01]  /*12a70*/  FMUL.FTZ R28, R28, UR14 ;  /* 0x0000000e1c1c7c20 */ /* 0x000fe20008410000 */
[----:B------:R-:W-:Y:S01]  /*12a80*/  FSEL R123, R123, -INF , !P1 ;  /* 0xff8000007b7b7808 */ /* 0x000fe20004800000 */
[----:B------:R-:W-:Y:S01]  /*12a90*/  FMUL.FTZ R31, R31, UR14 ;  /* 0x0000000e1f1f7c20 */ /* 0x000fe20008410000 */
[----:B------:R-:W-:Y:S01]  /*12aa0*/  FMUL.FTZ R30, R30, UR14 ;  /* 0x0000000e1e1e7c20 */ /* 0x000fe20008410000 */
[----:B------:R-:W-:Y:S02]  /*12ab0*/  FMUL.FTZ R29, R29, UR14 ;  /* 0x0000000e1d1d7c20 */ /* 0x000fe40008410000 */
[----:B------:R-:W1:Y:S01]  /*12ac0*/  MUFU.TANH R173, R58 ;  /* 0x0000003a00ad7308 */ /* 0x000e620000002400 */
[----:B---3--:R-:W-:Y:S01]  /*12ad0*/  FSEL R61, R61, -INF , !P0 ;  /* 0xff8000003d3d7808 */ /* 0x008fe20004000000 */
[----:B------:R-:W-:Y:S01]  /*12ae0*/  FMUL.FTZ R24, R24, UR14 ;  /* 0x0000000e18187c20 */ /* 0x000fe20008410000 */
[----:B------:R-:W-:Y:S01]  /*12af0*/  ISETP.GE.AND P0, PT, R20, R65, PT ;  /* 0x000000411400720c */ /* 0x000fe20003f06270 */
[----:B------:R-:W-:Y:S01]  /*12b00*/  FMUL.FTZ R25, R25, UR14 ;  /* 0x0000000e19197c20 */ /* 0x000fe20008410000 */
[----:B------:R-:W-:-:S02]  /*12b10*/  FMUL.FTZ R26, R26, UR14 ;  /* 0x0000000e1a1a7c20 */ /* 0x000fc40008410000 */
[----:B------:R-:W-:Y:S01]  /*12b20*/  FSEL R143, R12, -INF , !P0 ;  /* 0xff8000000c8f7808 */ /* 0x000fe20004000000 */
[----:B------:R2:W-:Y:S01]  /*12b30*/  MUFU.TANH R211, R45 ;  /* 0x0000002d00d37308 */ /* 0x0005e20000002400 */
[----:B------:R-:W-:-:S07]  /*12b40*/  VIADD R12, R8, 0xffffff31 ;  /* 0xffffff31080c7836 */ /* 0x000fce0000000000 */
[----:B------:R-:W3:Y:S08]  /*12b50*/  MUFU.TANH R233, R56 ;  /* 0x0000003800e97308 */ /* 0x000ef00000002400 */
[----:B------:R-:W-:Y:S01]  /*12b60*/  MUFU.TANH R225, R53 ;  /* 0x0000003500e17308 */ /* 0x000fe20000002400 */
[----:B--2---:R-:W-:Y:S01]  /*12b70*/  FSEL R45, R14, -INF , !P5 ;  /* 0xff8000000e2d7808 */ /* 0x004fe20006800000 */
[----:B------:R-:W-:Y:S01]  /*12b80*/  VIADD R14, R8, 0xffffff28 ;  /* 0xffffff28080e7836 */ /* 0x000fe20000000000 */
[----:B------:R-:W-:Y:S01]  /*12b90*/  ISETP.GE.AND P5, PT, R18, R119, PT ;  /* 0x000000771200720c */ /* 0x000fe20003fa6270 */
[----:B----4-:R-:W-:Y:S01]  /*12ba0*/  HMMA.16816.F32.BF16 R132, R124, R4, R132 ;  /* 0x000000047c84723c */ /* 0x010fe20000041884 */
[----:B------:R-:W-:-:S02]  /*12bb0*/  VIADD R4, R8, 0xffffff50 ;  /* 0xffffff5008047836 */ /* 0x000fc40000000000 */
[C---:B------:R-:W-:Y:S01]  /*12bc0*/  ISETP.GE.AND P2, PT, R14.reuse, R65, PT ;  /* 0x000000410e00720c */ /* 0x040fe20003f46270 */
[----:B------:R-:W2:Y:S01]  /*12bd0*/  MUFU.TANH R221, R54 ;  /* 0x0000003600dd7308 */ /* 0x000ea20000002400 */
[----:B------:R-:W-:Y:S01]  /*12be0*/  ISETP.GE.AND P1, PT, R14, R119, PT ;  /* 0x000000770e00720c */ /* 0x000fe20003f26270 */
[C---:B------:R-:W-:Y:S01]  /*12bf0*/  VIADD R14, R8.reuse, 0xffffff29 ;  /* 0xffffff29080e7836 */ /* 0x040fe20000000000 */
[----:B------:R-:W-:Y:S01]  /*12c00*/  FSEL R175, R175, -INF , !P5 ;  /* 0xff800000afaf7808 */ /* 0x000fe20006800000 */
[----:B------:R-:W-:Y:S01]  /*12c10*/  HMMA.16816.F32.BF16 R128, R124, R6, R128 ;  /* 0x000000067c80723c */ /* 0x000fe20000041880 */
[----:B-1----:R-:W-:Y:S01]  /*12c20*/  FSEL R173, R173, -INF , !P1 ;  /* 0xff800000adad7808 */ /* 0x002fe20004800000 */
[----:B------:R-:W-:Y:S01]  /*12c30*/  VIADD R6, R8, 0xffffff59 ;  /* 0xffffff5908067836 */ /* 0x000fe20000000000 */
[----:B------:R-:W-:Y:S01]  /*12c40*/  ISETP.GE.AND P4, PT, R14, R65, PT ;  /* 0x000000410e00720c */ /* 0x000fe20003f86270 */
[----:B------:R-:W1:Y:S01]  /*12c50*/  MUFU.TANH R227, R59 ;  /* 0x0000003b00e37308 */ /* 0x000e620000002400 */
[----:B---3--:R-:W-:-:S02]  /*12c60*/  FSEL R233, R233, -INF , !P2 ;  /* 0xff800000e9e97808 */ /* 0x008fc40005000000 */
[----:B------:R-:W-:Y:S02]  /*12c70*/  FSEL R231, R231, -INF , !P4 ;  /* 0xff800000e7e77808 */ /* 0x000fe40006000000 */
[C---:B------:R-:W-:Y:S02]  /*12c80*/  ISETP.GE.AND P1, PT, R10.reuse, R65, PT ;  /* 0x000000410a00720c */ /* 0x040fe40003f26270 */
[----:B------:R-:W-:Y:S01]  /*12c90*/  ISETP.GE.AND P4, PT, R10, R119, PT ;  /* 0x000000770a00720c */ /* 0x000fe20003f86270 */
[----:B------:R-:W3:Y:S01]  /*12ca0*/  MUFU.TANH R223, R49 ;  /* 0x0000003100df7308 */ /* 0x000ee20000002400 */
[----:B------:R-:W-:Y:S01]  /*12cb0*/  ISETP.GE.AND P5, PT, R12, R65, PT ;  /* 0x000000410c00720c */ /* 0x000fe20003fa6270 */
[----:B------:R-:W-:Y:S01]  /*12cc0*/  VIADD R10, R8, 0xffffff40 ;  /* 0xffffff40080a7836 */ /* 0x000fe20000000000 */
[-C--:B------:R-:W-:Y:S01]  /*12cd0*/  ISETP.GE.AND P2, PT, R12, R119.reuse, PT ;  /* 0x000000770c00720c */ /* 0x080fe20003f46270 */
[----:B------:R-:W-:Y:S01]  /*12ce0*/  VIADD R12, R8, 0xffffff39 ;  /* 0xffffff39080c7836 */ /* 0x000fe20000000000 */
[----:B------:R-:W-:Y:S01]  /*12cf0*/  ISETP.GE.AND P0, PT, R14, R119, PT ;  /* 0x000000770e00720c */ /* 0x000fe20003f06270 */
[----:B------:R-:W-:Y:S01]  /*12d00*/  FMUL.FTZ R5, R133, UR14 ;  /* 0x0000000e85057c20 */ /* 0x000fe20008410000 */
[----:B--2---:R-:W-:Y:S01]  /*12d10*/  FSEL R221, R221, -INF , !P6 ;  /* 0xff800000dddd7808 */ /* 0x004fe20007000000 */
[----:B------:R-:W2:Y:S01]  /*12d20*/  MUFU.TANH R205, R50 ;  /* 0x0000003200cd7308 */ /* 0x000ea20000002400 */
[----:B------:R-:W-:Y:S01]  /*12d30*/  FSEL R225, R225, -INF , !P5 ;  /* 0xff800000e1e17808 */ /* 0x000fe20006800000 */
[----:B------:R-:W-:Y:S01]  /*12d40*/  FMUL.FTZ R122, R132, UR14 ;  /* 0x0000000e847a7c20 */ /* 0x000fe20008410000 */
[----:B-1----:R-:W-:Y:S01]  /*12d50*/  FSEL R227, R227, -INF , !P0 ;  /* 0xff800000e3e37808 */ /* 0x002fe20004000000 */
[----:B------:R-:W-:Y:S01]  /*12d60*/  FMUL.FTZ R7, R128, UR14 ;  /* 0x0000000e80077c20 */ /* 0x000fe20008410000 */
[C---:B------:R-:W-:Y:S01]  /*12d70*/  ISETP.GE.AND P6, PT, R10.reuse, R65, PT ;  /* 0x000000410a00720c */ /* 0x040fe20003fc6270 */
[----:B------:R-:W-:Y:S01]  /*12d80*/  FMUL.FTZ R128, R129, UR14 ;  /* 0x0000000e81807c20 */ /* 0x000fe20008410000 */
[----:B------:R-:W-:Y:S01]  /*12d90*/  ISETP.GE.AND P5, PT, R10, R119, PT ;  /* 0x000000770a00720c */ /* 0x000fe20003fa6270 */
[----:B------:R-:W1:Y:S01]  /*12da0*/  MUFU.TANH R195, R52 ;  /* 0x0000003400c37308 */ /* 0x000e620000002400 */
[----:B------:R-:W-:Y:S01]  /*12db0*/  ISETP.GE.AND P0, PT, R12, R65, PT ;  /* 0x000000410c00720c */ /* 0x000fe20003f06270 */
[----:B------:R-:W-:-:S02]  /*12dc0*/  VIADD R10, R8, 0xffffff48 ;  /* 0xffffff48080a7836 */ /* 0x000fc40000000000 */
[----:B------:R-:W-:Y:S01]  /*12dd0*/  FMUL.FTZ R127, R134, UR14 ;  /* 0x0000000e867f7c20 */ /* 0x000fe20008410000 */
[----:B------:R-:W-:Y:S01]  /*12de0*/  FMUL.FTZ R126, R135, UR14 ;  /* 0x0000000e877e7c20 */ /* 0x000fe20008410000 */
[----:B---3--:R-:W-:Y:S01]  /*12df0*/  FSEL R223, R223, -INF , !P0 ;  /* 0xff800000dfdf7808 */ /* 0x008fe20004000000 */
[----:B------:R-:W-:Y:S01]  /*12e00*/  FMUL.FTZ R125, R130, UR14 ;  /* 0x0000000e827d7c20 */ /* 0x000fe20008410000 */
[C---:B------:R-:W-:Y:S01]  /*12e10*/  ISETP.GE.AND P0, PT, R10.reuse, R119, PT ;  /* 0x000000770a00720c */ /* 0x040fe20003f06270 */
[----:B------:R-:W3:Y:S01]  /*12e20*/  MUFU.TANH R219, R51 ;  /* 0x0000003300db7308 */ /* 0x000ee20000002400 */
[----:B--2---:R-:W-:Y:S01]  /*12e30*/  FSEL R205, R205, -INF , !P4 ;  /* 0xff800000cdcd7808 */ /* 0x004fe20006000000 */
[----:B------:R-:W-:Y:S01]  /*12e40*/  FMUL.FTZ R124, R131, UR14 ;  /* 0x0000000e837c7c20 */ /* 0x000fe20008410000 */
[----:B------:R-:W-:Y:S01]  /*12e50*/  ISETP.GE.AND P4, PT, R10, R65, PT ;  /* 0x000000410a00720c */ /* 0x000fe20003f86270 */
[----:B------:R-:W-:-:S04]  /*12e60*/  VIADD R10, R8, 0xffffff49 ;  /* 0xffffff49080a7836 */ /* 0x000fc80000000000 */
[----:B------:R-:W2:Y:S01]  /*12e70*/  MUFU.TANH R213, R44 ;  /* 0x0000002c00d57308 */ /* 0x000ea20000002400 */
[----:B-1----:R-:W-:Y:S02]  /*12e80*/  FSEL R195, R195, -INF , !P3 ;  /* 0xff800000c3c37808 */ /* 0x002fe40005800000 */
[----:B------:R-:W-:Y:S01]  /*12e90*/  ISETP.GE.AND P3, PT, R12, R119, PT ;  /* 0x000000770c00720c */ /* 0x000fe20003f66270 */
[----:B------:R-:W-:-:S04]  /*12ea0*/  VIADD R12, R8, 0xffffff41 ;  /* 0xffffff41080c7836 */ /* 0x000fc80000000000 */
[----:B------:R-:W1:Y:S01]  /*12eb0*/  MUFU.TANH R197, R48 ;  /* 0x0000003000c57308 */ /* 0x000e620000002400 */
[----:B---3--:R-:W-:Y:S02]  /*12ec0*/  FSEL R219, R219, -INF , !P3 ;  /* 0xff800000dbdb7808 */ /* 0x008fe40005800000 */
[----:B------:R-:W-:-:S05]  /*12ed0*/  ISETP.GE.AND P3, PT, R10, R65, PT ;  /* 0x000000410a00720c */ /* 0x000fca0003f66270 */
[----:B------:R-:W3:Y:S01]  /*12ee0*/  MUFU.TANH R217, R217 ;  /* 0x000000d900d97308 */ /* 0x000ee20000002400 */
[----:B--2---:R-:W-:Y:S02]  /*12ef0*/  FSEL R213, R213, -INF , !P6 ;  /* 0xff800000d5d57808 */ /* 0x004fe40007000000 */
[----:B------:R-:W-:Y:S01]  /*12f00*/  ISETP.GE.AND P6, PT, R10, R119, PT ;  /* 0x000000770a00720c */ /* 0x000fe20003fc6270 */
[----:B------:R-:W-:-:S04]  /*12f10*/  VIADD R10, R8, 0xffffff51 ;  /* 0xffffff51080a7836 */ /* 0x000fc80000000000 */
[----:B------:R-:W2:Y:S01]  /*12f20*/  MUFU.TANH R209, R46 ;  /* 0x0000002e00d17308 */ /* 0x000ea20000002400 */
[----:B-1----:R-:W-:Y:S02]  /*12f30*/  FSEL R197, R197, -INF , !P1 ;  /* 0xff800000c5c57808 */ /* 0x002fe40004800000 */
[----:B------:R-:W-:-:S04]  /*12f40*/  ISETP.GE.AND P1, PT, R12, R119, PT ;  /* 0x000000770c00720c */ /* 0x000fc80003f26270 */
[----:B------:R-:W-:Y:S01]  /*12f50*/  FSEL R203, R203, -INF , !P1 ;  /* 0xff800000cbcb7808 */ /* 0x000fe20004800000 */
[----:B------:R-:W1:Y:S01]  /*12f60*/  MUFU.TANH R207, R55 ;  /* 0x0000003700cf7308 */ /* 0x000e620000002400 */
[----:B---3--:R-:W-:Y:S02]  /*12f70*/  FSEL R217, R217, -INF , !P4 ;  /* 0xff800000d9d97808 */ /* 0x008fe40006000000 */
[C---:B------:R-:W-:Y:S02]  /*12f80*/  ISETP.GE.AND P1, PT, R10.reuse, R65, PT ;  /* 0x000000410a00720c */ /* 0x040fe40003f26270 */
[----:B------:R-:W-:Y:S01]  /*12f90*/  ISETP.GE.AND P4, PT, R10, R119, PT ;  /* 0x000000770a00720c */ /* 0x000fe20003f86270 */
[----:B------:R-:W-:Y:S02]  /*12fa0*/  VIADD R10, R8, 0xffffff58 ;  /* 0xffffff58080a7836 */ /* 0x000fe40000000000 */
[----:B------:R-:W3:Y:S01]  /*12fb0*/  MUFU.TANH R215, R41 ;  /* 0x0000002900d77308 */ /* 0x000ee20000002400 */
[----:B--2---:R-:W-:-:S02]  /*12fc0*/  FSEL R209, R209, -INF , !P5 ;  /* 0xff800000d1d17808 */ /* 0x004fc40006800000 */
[----:B------:R-:W-:-:S05]  /*12fd0*/  ISETP.GE.AND P5, PT, R4, R65, PT ;  /* 0x000000410400720c */ /* 0x000fca0003fa6270 */
[----:B------:R-:W2:Y:S01]  /*12fe0*/  MUFU.TANH R201, R42 ;  /* 0x0000002a00c97308 */ /* 0x000ea20000002400 */
[----:B-1----:R-:W-:Y:S02]  /*12ff0*/  FSEL R207, R207, -INF , !P2 ;  /* 0xff800000cfcf7808 */ /* 0x002fe40005000000 */
[----:B------:R-:W-:Y:S01]  /*13000*/  ISETP.GE.AND P2, PT, R12, R65, PT ;  /* 0x000000410c00720c */ /* 0x000fe20003f46270 */
[----:B------:R-:W-:-:S03]  /*13010*/  VIADD R12, R8, 0xffffff68 ;  /* 0xffffff68080c7836 */ /* 0x000fc60000000000 */
[----:B------:R-:W-:Y:S01]  /*13020*/  FSEL R211, R211, -INF , !P2 ;  /* 0xff800000d3d37808 */ /* 0x000fe20005000000 */
[----:B------:R-:W1:Y:S01]  /*13030*/  MUFU.TANH R199, R43 ;  /* 0x0000002b00c77308 */ /* 0x000e620000002400 */
[----:B---3--:R-:W-:Y:S02]  /*13040*/  FSEL R215, R215, -INF , !P3 ;  /* 0xff800000d7d77808 */ /* 0x008fe40005800000 */
[-C--:B------:R-:W-:Y:S02]  /*13050*/  ISETP.GE.AND P3, PT, R10, R119.reuse, PT ;  /* 0x000000770a00720c */ /* 0x080fe40003f66270 */
[----:B------:R-:W-:Y:S01]  /*13060*/  ISETP.GE.AND P2, PT, R4, R119, PT ;  /* 0x000000770400720c */ /* 0x000fe20003f46270 */
[----:B------:R-:W-:Y:S02]  /*13070*/  FMUL.FTZ R4, R27, UR14 ;  /* 0x0000000e1b047c20 */ /* 0x000fe40008410000 */
[----:B------:R-:W3:Y:S01]  /*13080*/  MUFU.TANH R193, R193 ;  /* 0x000000c100c17308 */ /* 0x000ee20000002400 */
[----:B--2---:R-:W-:-:S02]  /*13090*/  FSEL R201, R201, -INF , !P0 ;  /* 0xff800000c9c97808 */ /* 0x004fc40004000000 */
[----:B------:R-:W-:Y:S01]  /*130a0*/  ISETP.GE.AND P0, PT, R10, R65, PT ;  /* 0x000000410a00720c */ /* 0x000fe20003f06270 */
[----:B------:R-:W-:-:S04]  /*130b0*/  VIADD R10, R8, 0xffffff61 ;  /* 0xffffff61080a7836 */ /* 0x000fc80000000000 */
[----:B------:R-:W2:Y:S01]  /*130c0*/  MUFU.TANH R183, R39 ;  /* 0x0000002700b77308 */ /* 0x000ea20000002400 */
[----:B-1----:R-:W-:Y:S02]  /*130d0*/  FSEL R199, R199, -INF , !P6 ;  /* 0xff800000c7c77808 */ /* 0x002fe40007000000 */
[----:B------:R-:W-:-:S05]  /*130e0*/  ISETP.GE.AND P6, PT, R6, R65, PT ;  /* 0x000000410600720c */ /* 0x000fca0003fc6270 */
[----:B------:R-:W1:Y:S01]  /*130f0*/  MUFU.TANH R189, R32 ;  /* 0x0000002000bd7308 */ /* 0x000e620000002400 */
[----:B---3--:R-:W-:Y:S02]  /*13100*/  FSEL R193, R193, -INF , !P5 ;  /* 0xff800000c1c17808 */ /* 0x008fe40006800000 */
[----:B------:R-:W-:Y:S01]  /*13110*/  ISETP.GE.AND P5, PT, R6, R119, PT ;  /* 0x000000770600720c */ /* 0x000fe20003fa6270 */
[----:B------:R-:W-:-:S04]  /*13120*/  VIADD R6, R8, 0xffffff60 ;  /* 0xffffff6008067836 */ /* 0x000fc80000000000 */
[----:B------:R-:W3:Y:S01]  /*13130*/  MUFU.TANH R185, R38 ;  /* 0x0000002600b97308 */ /* 0x000ee20000002400 */
[----:B--2---:R-:W-:Y:S02]  /*13140*/  FSEL R183, R183, -INF , !P4 ;  /* 0xff800000b7b77808 */ /* 0x004fe40006000000 */
[----:B------:R-:W-:-:S05]  /*13150*/  ISETP.GE.AND P4, PT, R10, R65, PT ;  /* 0x000000410a00720c */ /* 0x000fca0003f86270 */
        /* <DEDUP_REMOVED lines=29> */
[----:B------:R-:W-:-:S05]  /*13330*/  ISETP.GT.AND P0, PT, R117, R148, PT ;  /* 0x000000947500720c */ /* 0x000fca0003f04270 */
[----:B------:R-:W2:Y:S01]  /*13340*/  MUFU.TANH R169, R29 ;  /* 0x0000001d00a97308 */ /* 0x000ea20000002400 */
[----:B-1----:R-:W-:Y:S02]  /*13350*/  FSEL R167, R167, -INF , !P3 ;  /* 0xff800000a7a77808 */ /* 0x002fe40005800000 */
[----:B------:R-:W-:Y:S01]  /*13360*/  ISETP.GE.AND P3, PT, R10, R119, PT ;  /* 0x000000770a00720c */ /* 0x000fe20003f66270 */
[C---:B------:R-:W-:Y:S02]  /*13370*/  VIADD R10, R8.reuse, 0xffffff78 ;  /* 0xffffff78080a7836 */ /* 0x040fe40000000000 */
[----:B------:R-:W-:Y:S02]  /*13380*/  VIADD R8, R8, 0xffffff79 ;  /* 0xffffff7908087836 */ /* 0x000fe40000000000 */
        /* <DEDUP_REMOVED lines=11> */
[----:B------:R-:W-:-:S05]  /*13440*/  ISETP.GE.AND P6, PT, R10, R65, PT ;  /* 0x000000410a00720c */ /* 0x000fca0003fc6270 */
[----:B------:R-:W3:Y:S01]  /*13450*/  MUFU.TANH R6, R7 ;  /* 0x0000000700067308 */ /* 0x000ee20000002400 */
[----:B--2---:R-:W-:Y:S02]  /*13460*/  FSEL R135, R4, -INF , !P2 ;  /* 0xff80000004877808 */ /* 0x004fe40005000000 */
[----:B------:R-:W-:-:S05]  /*13470*/  ISETP.GE.AND P2, PT, R10, R119, PT ;  /* 0x000000770a00720c */ /* 0x000fca0003f46270 */
[----:B------:R-:W2:Y:S01]  /*13480*/  MUFU.TANH R128, R128 ;  /* 0x0000008000807308 */ /* 0x000ea20000002400 */
[----:B-1----:R-:W-:Y:S01]  /*13490*/  FSEL R122, R122, -INF , !P1 ;  /* 0xff8000007a7a7808 */ /* 0x002fe20004800000 */
[----:B------:R-:W-:Y:S01]  /*134a0*/  BAR.SYNC.DEFER_BLOCKING 0x0 ;  /* 0x0000000000007b1d */ /* 0x000fe20000010000 */
[----:B------:R-:W-:-:S05]  /*134b0*/  ISETP.GE.AND P1, PT, R8, R119, PT ;  /* 0x000000770800720c */ /* 0x000fca0003f26270 */
[----:B------:R-:W1:Y:S01]  /*134c0*/  MUFU.TANH R127, R127 ;  /* 0x0000007f007f7308 */ /* 0x000e620000002400 */
[----:B---3--:R-:W-:-:S07]  /*134d0*/  FSEL R129, R6, -INF , !P6 ;  /* 0xff80000006817808 */ /* 0x008fce0007000000 */
[----:B------:R-:W3:Y:S01]  /*134e0*/  MUFU.TANH R126, R126 ;  /* 0x0000007e007e7308 */ /* 0x000ee20000002400 */
[----:B--2---:R-:W-:-:S07]  /*134f0*/  FSEL R128, R128, -INF , !P5 ;  /* 0xff80000080807808 */ /* 0x004fce0006800000 */
[----:B------:R-:W2:Y:S01]  /*13500*/  MUFU.TANH R125, R125 ;  /* 0x0000007d007d7308 */ /* 0x000ea20000002400 */
[----:B-1----:R-:W-:-:S07]  /*13510*/  FSEL R127, R127, -INF , !P4 ;  /* 0xff8000007f7f7808 */ /* 0x002fce0006000000 */
[----:B------:R-:W1:Y:S01]  /*13520*/  MUFU.TANH R124, R124 ;  /* 0x0000007c007c7308 */ /* 0x000e620000002400 */
[----:B---3--:R-:W-:Y:S02]  /*13530*/  FSEL R126, R126, -INF , !P3 ;  /* 0xff8000007e7e7808 */ /* 0x008fe40005800000 */
[----:B--2---:R-:W-:Y:S02]  /*13540*/  FSEL R125, R125, -INF , !P2 ;  /* 0xff8000007d7d7808 */ /* 0x004fe40005000000 */
[----:B-1----:R-:W-:Y:S01]  /*13550*/  FSEL R124, R124, -INF , !P1 ;  /* 0xff8000007c7c7808 */ /* 0x002fe20004800000 */
        /* <DEDUP_REMOVED lines=67> */
.L_x_2594:
        /* <DEDUP_REMOVED lines=8> */
.L_x_2595:
        /* <DEDUP_REMOVED lines=27> */
.L_x_2593:
        /* <DEDUP_REMOVED lines=57> */
[----:B------:R-:W-:Y:S01]  /*13f50*/  LDSM.16.MT88.4 R16, [R116+0x9000] ;  /* 0x009000007410783b */ /* 0x000fe20000004200 */
[----:B------:R-:W-:Y:S01]  /*13f60*/  FSEL R132, R132, RZ, P1 ;  /* 0x000000ff84847208 */ /* 0x000fe20000800000 */
[----:B------:R-:W-:Y:S01]  /*13f70*/  FMUL.FTZ R166, R166, UR4 ;  /* 0x00000004a6a67c20 */ /* 0x000fe20008410000 */
[----:B------:R-:W-:Y:S01]  /*13f80*/  MUFU.EX2 R162, R162 ;  /* 0x000000a200a27308 */ /* 0x000fe20000000800 */
[----:B------:R-:W-:Y:S01]  /*13f90*/  FADD.FTZ R0, R0, -R5 ;  /* 0x8000000500007221 */ /* 0x000fe20000010000 */
[----:B------:R-:W-:Y:S01]  /*13fa0*/  FFMA.FTZ R121, R63, UR4, -R134 ;  /* 0x000000043f797c23 */ /* 0x000fe20008010886 */
[--C-:B------:R-:W-:Y:S01]  /*13fb0*/  FFMA.FTZ R130, R11, UR4, -R132.reuse ;  /* 0x000000040b827c23 */ /* 0x100fe20008010884 */
[--C-:B------:R-:W-:Y:S01]  /*13fc0*/  FFMA.FTZ R4, R9, UR4, -R132.reuse ;  /* 0x0000000409047c23 */ /* 0x100fe20008010884 */
[--C-:B------:R-:W-:Y:S01]  /*13fd0*/  FFMA.FTZ R177, R15, UR4, -R132.reuse ;  /* 0x000000040fb17c23 */ /* 0x100fe20008010884 */
[----:B------:R-:W1:Y:S01]  /*13fe0*/  LDSM.16.MT88.4 R8, [R144+0x9000] ;  /* 0x009000009008783b */ /* 0x000e620000004200 */
[----:B------:R-:W-:Y:S01]  /*13ff0*/  FFMA.FTZ R59, R13, UR4, -R132 ;  /* 0x000000040d3b7c23 */ /* 0x000fe20008010884 */
[----:B------:R-:W-:Y:S01]  /*14000*/  FMUL.FTZ R0, R0, UR4 ;  /* 0x0000000400007c20 */ /* 0x000fe20008410000 */
        /* <DEDUP_REMOVED lines=16> */
[----:B------:R-:W3:Y:S01]  /*14110*/  MUFU.EX2 R57, R57 ;  /* 0x0000003900397308 */ /* 0x000ee20000000800 */
        /* <DEDUP_REMOVED lines=34> */
[----:B------:R-:W-:-:S05]  /*14340*/  FFMA.FTZ R125, R125, UR4, -R132 ;  /* 0x000000047d7d7c23 */ /* 0x000fca0008010884 */
[----:B------:R2:W4:Y:S08]  /*14350*/  MUFU.EX2 R158, R0 ;  /* 0x00000000009e7308 */ /* 0x0005300000000800 */
[----:B------:R-:W5:Y:S01]  /*14360*/  MUFU.EX2 R59, R59 ;  /* 0x0000003b003b7308 */ /* 0x000f620000000800 */
        /* <DEDUP_REMOVED lines=8> */
[----:B--2---:R-:W-:Y:S01]  /*143f0*/  FFMA.FTZ R0, R123, UR4, -R134 ;  /* 0x000000047b007c23 */ /* 0x004fe20008010886 */
[----:B------:R-:W-:Y:S01]  /*14400*/  FFMA.FTZ R123, R61, UR4, -R132 ;  /* 0x000000043d7b7c23 */ /* 0x000fe20008010884 */
[-C--:B----4-:R-:W-:Y:S01]  /*14410*/  FMUL.FTZ R6, R114, R158.reuse ;  /* 0x0000009e72067220 */ /* 0x090fe20000410000 */
[----:B------:R-:W2:Y:S01]  /*14420*/  LDSM.16.MT88.4 R60, [R144+0x9400] ;  /* 0x00940000903c783b */ /* 0x000ea20000004200 */
[-C--:B------:R-:W-:Y:S01]  /*14430*/  FMUL.FTZ R7, R115, R158.reuse ;  /* 0x0000009e73077220 */ /* 0x080fe20000410000 */
[-C--:B------:R-:W-:Y:S01]  /*14440*/  FMUL.FTZ R110, R110, R158.reuse ;  /* 0x0000009e6e6e7220 */ /* 0x080fe20000410000 */
[----:B------:R-:W-:Y:S01]  /*14450*/  FMUL.FTZ R111, R111, R158 ;  /* 0x0000009e6f6f7220 */ /* 0x000fe20000410000 */
[----:B------:R-:W3:Y:S01]  /*14460*/  MUFU.EX2 R66, R66 ;  /* 0x0000004200427308 */ /* 0x000ee20000000800 */
[----:B-----5:R-:W-:Y:S01]  /*14470*/  F2FP.BF16.F32.PACK_AB R51, R59, R2 ;  /* 0x000000023b33723e */ /* 0x020fe200000010ff */
[-C--:B------:R-:W-:Y:S01]  /*14480*/  FMUL.FTZ R14, R106, R158.reuse ;  /* 0x0000009e6a0e7220 */ /* 0x080fe20000410000 */
[----:B------:R-:W-:Y:S01]  /*14490*/  FMUL.FTZ R15, R107, R158 ;  /* 0x0000009e6b0f7220 */ /* 0x000fe20000410000 */
[----:B------:R-:W-:Y:S01]  /*144a0*/  FMUL.FTZ R21, R97, R166 ;  /* 0x000000a661157220 */ /* 0x000fe20000410000 */
[-C--:B------:R-:W-:Y:S01]  /*144b0*/  FMUL.FTZ R22, R98, R158.reuse ;  /* 0x0000009e62167220 */ /* 0x080fe20000410000 */
[----:B------:R-:W-:Y:S01]  /*144c0*/  FMUL.FTZ R23, R99, R158 ;  /* 0x0000009e63177220 */ /* 0x000fe20000410000 */
[-C--:B------:R-:W-:Y:S01]  /*144d0*/  FMUL.FTZ R28, R88, R166.reuse ;  /* 0x000000a6581c7220 */ /* 0x080fe20000410000 */
[----:B------:R-:W-:Y:S01]  /*144e0*/  MUFU.EX2 R65, R65 ;  /* 0x0000004100417308 */ /* 0x000fe20000000800 */
[C---:B-1----:R-:W-:Y:S01]  /*144f0*/  HMMA.16816.F32.BF16 R4, R48.reuse, R8, R4 ;  /* 0x000000083004723c */ /* 0x042fe20000041804 */
        /* <DEDUP_REMOVED lines=36> */
[----:B------:R-:W4:Y:S01]  /*14740*/  LDSM.16.MT88.4 R72, [R144+0xb400] ;  /* 0x00b400009048783b */ /* 0x000f220000004200 */
[C---:B------:R-:W-:Y:S01]  /*14750*/  HMMA.16816.F32.BF16 R12, R48.reuse, R16, R12 ;  /* 0x00000010300c723c */ /* 0x040fe2000004180c */
[----:B------:R-:W5:Y:S01]  /*14760*/  MUFU.EX2 R64, R64 ;  /* 0x0000004000407308 */ /* 0x000f620000000800 */
        /* <DEDUP_REMOVED lines=9> */
[----:B------:R-:W-:Y:S01]  /*14800*/  FADD.FTZ R177, R130, R177 ;  /* 0x000000b182b17221 */ /* 0x000fe20000010000 */
[----:B------:R-:W-:-:S02]  /*14810*/  FFMA.FTZ R164, R124, UR4, -R132 ;  /* 0x000000047ca47c23 */ /* 0x000fc40008010884 */
[----:B------:R-:W-:Y:S01]  /*14820*/  FADD.FTZ R58, R58, R133 ;  /* 0x000000853a3a7221 */ /* 0x000fe20000010000 */
[----:B------:R-:W-:Y:S01]  /*14830*/  FADD.FTZ R2, R2, R177 ;  /* 0x000000b102027221 */ /* 0x000fe20000010000 */
[----:B------:R-:W-:Y:S01]  /*14840*/  HMMA.16816.F32.BF16 R28, R48, R32, R28 ;  /* 0x00000020301c723c */ /* 0x000fe2000004181c */
[----:B------:R-:W4:Y:S01]  /*14850*/  MUFU.EX2 R138, R138 ;  /* 0x0000008a008a7308 */ /* 0x000f220000000800 */
        /* <DEDUP_REMOVED lines=11> */
[----:B------:R-:W4:Y:S01]  /*14910*/  MUFU.EX2 R175, R175 ;  /* 0x000000af00af7308 */ /* 0x000f220000000800 */
[----:B------:R-:W-:Y:S06]  /*14920*/  LDSM.16.MT88.4 R84, [R116+0xc800] ;  /* 0x00c800007454783b */ /* 0x000fec0000004200 */
[C---:B------:R-:W-:Y:S01]  /*14930*/  HMMA.16816.F32.BF16 R40, R48.reuse, R42, R76 ;  /* 0x0000002a3028723c */ /* 0x040fe2000004184c */
[----:B------:R-:W-:Y:S01]  /*14940*/  LDSM.16.MT88.4 R76, [R116+0x9400] ;  /* 0x00940000744c783b */ /* 0x000fe20000004200 */
[----:B------:R-:W-:Y:S06]  /*14950*/  MUFU.EX2 R173, R173 ;  /* 0x000000ad00ad7308 */ /* 0x000fec0000000800 */
[----:B------:R-:W-:Y:S01]  /*14960*/  HMMA.16816.F32.BF16 R44, R48, R52, R44 ;  /* 0x00000034302c723c */ /* 0x000fe2000004182c */
[----:B---3--:R-:W-:Y:S01]  /*14970*/  F2FP.BF16.F32.PACK_AB R52, R66, R121 ;  /* 0x000000794234723e */ /* 0x008fe200000010ff */
[----:B------:R-:W3:Y:S01]  /*14980*/  MUFU.EX2 R140, R140 ;  /* 0x0000008c008c7308 */ /* 0x000ee20000000800 */
[----:B-1----:R-:W-:Y:S01]  /*14990*/  F2FP.BF16.F32.PACK_AB R53, R120, R123 ;  /* 0x0000007b7835723e */ /* 0x002fe200000010ff */
[----:B------:R-:W-:Y:S01]  /*149a0*/  FADD.FTZ R121, R121, R58 ;  /* 0x0000003a79797221 */ /* 0x000fe20000010000 */
[----:B------:R-:W-:Y:S01]  /*149b0*/  FADD.FTZ R123, R123, R2 ;  /* 0x000000027b7b7221 */ /* 0x000fe20000010000 */
[----:B------:R-:W-:-:S02]  /*149c0*/  MOV R2, R56 ;  /* 0x0000003800027202 */ /* 0x000fc40000000f00 */
[----:B------:R-:W-:Y:S01]  /*149d0*/  HMMA.16816.F32.BF16 R48, R48, R54, R68 ;  /* 0x000000363030723c */ /* 0x000fe20000041844 */
[----:B------:R-:W-:Y:S01]  /*149e0*/  F2FP.BF16.F32.PACK_AB R54, R0, R65 ;  /* 0x000000410036723e */ /* 0x000fe200000010ff */
[----:B------:R-:W1:Y:S01]  /*149f0*/  LDSM.16.MT88.4 R68, [R116+0xb400] ;  /* 0x00b400007444783b */ /* 0x000e620000004200 */
[----:B-----5:R-:W-:Y:S01]  /*14a00*/  F2FP.BF16.F32.PACK_AB R55, R64, R119 ;  /* 0x000000774037723e */ /* 0x020fe200000010ff */
[----:B------:R-:W-:Y:S01]  /*14a10*/  MUFU.EX2 R195, R195 ;  /* 0x000000c300c37308 */ /* 0x000fe20000000800 */
[----:B------:R-:W-:Y:S01]  /*14a20*/  FADD.FTZ R66, R66, R121 ;  /* 0x0000007942427221 */ /* 0x000fe20000010000 */
[----:B------:R-:W-:Y:S01]  /*14a30*/  FADD.FTZ R120, R120, R123 ;  /* 0x0000007b78787221 */ /* 0x000fe20000010000 */
[----:B------:R-:W-:Y:S02]  /*14a40*/  @P0 MOV R2, R56 ;  /* 0x0000003800020202 */ /* 0x000fe40000000f00 */
[----:B------:R-:W-:Y:S01]  /*14a50*/  FADD.FTZ R65, R65, R66 ;  /* 0x0000004241417221 */ /* 0x000fe20000010000 */
[----:B--2---:R-:W-:Y:S01]  /*14a60*/  HMMA.16816.F32.BF16 R4, R52, R60, R4 ;  /* 0x0000003c3404723c */ /* 0x004fe20000041804 */
[----:B------:R-:W-:Y:S01]  /*14a70*/  FADD.FTZ R119, R119, R120 ;  /* 0x0000007877777221 */ /* 0x000fe20000010000 */
[----:B------:R-:W2:Y:S01]  /*14a80*/  MUFU.EX2 R168, R168 ;  /* 0x000000a800a87308 */ /* 0x000ea20000000800 */
[----:B------:R-:W-:-:S02]  /*14a90*/  FADD.FTZ R0, R0, R65 ;  /* 0x0000004100007221 */ /* 0x000fc40000010000 */
[----:B------:R-:W-:-:S03]  /*14aa0*/  FADD.FTZ R119, R64, R119 ;  /* 0x0000007740777221 */ /* 0x000fc60000010000 */
[C---:B------:R-:W-:Y:S01]  /*14ab0*/  HMMA.16816.F32.BF16 R8, R52.reuse, R62, R8 ;  /* 0x0000003e3408723c */ /* 0x040fe20000041808 */
[----:B------:R-:W5:Y:S01]  /*14ac0*/  LDSM.16.MT88.4 R60, [R144+0xd400] ;  /* 0x00d40000903c783b */ /* 0x000f620000004200 */
[----:B------:R-:W-:Y:S06]  /*14ad0*/  MUFU.EX2 R197, R197 ;  /* 0x000000c500c57308 */ /* 0x000fec0000000800 */
[C---:B----4-:R-:W-:Y:S02]  /*14ae0*/  HMMA.16816.F32.BF16 R20, R52.reuse, R72, R20 ;  /* 0x000000483414723c */ /* 0x050fe40000041814 */
[----:B------:R-:W-:Y:S06]  /*14af0*/  MUFU.EX2 R170, R170 ;  /* 0x000000aa00aa7308 */ /* 0x000fec0000000800 */
[C---:B------:R-:W-:Y:S01]  /*14b00*/  HMMA.16816.F32.BF16 R24, R52.reuse, R74, R24 ;  /* 0x0000004a3418723c */ /* 0x040fe20000041818 */
[----:B------:R-:W4:Y:S01]  /*14b10*/  LDSM.16.MT88.4 R72, [R116+0xd400] ;  /* 0x00d400007448783b */ /* 0x000f220000004200 */
        /* <DEDUP_REMOVED lines=8> */
[C---:B-----5:R-:W-:Y:S02]  /*14ba0*/  HMMA.16816.F32.BF16 R36, R52.reuse, R60, R36 ;  /* 0x0000003c3424723c */ /* 0x060fe40000041824 */
[----:B------:R-:W-:Y:S06]  /*14bb0*/  MUFU.EX2 R213, R213 ;  /* 0x000000d500d57308 */ /* 0x000fec0000000800 */
[C---:B------:R-:W-:Y:S01]  /*14bc0*/  HMMA.16816.F32.BF16 R40, R52.reuse, R62, R40 ;  /* 0x0000003e3428723c */ /* 0x040fe20000041828 */
[----:B------:R-:W5:Y:S01]  /*14bd0*/  LDSM.16.MT88.4 R60, [R116+0x9800] ;  /* 0x00980000743c783b */ /* 0x000f620000004200 */
[----:B------:R-:W1:Y:S06]  /*14be0*/  MUFU.EX2 R176, R176 ;  /* 0x000000b000b07308 */ /* 0x000e6c0000000800 */
[C---:B------:R-:W-:Y:S01]  /*14bf0*/  HMMA.16816.F32.BF16 R16, R52.reuse, R78, R16 ;  /* 0x0000004e3410723c */ /* 0x040fe20000041810 */
[----:B------:R-:W-:Y:S01]  /*14c00*/  LDSM.16.MT88.4 R76, [R116+0x9c00] ;  /* 0x009c0000744c783b */ /* 0x000fe20000004200 */
[----:B------:R-:W-:Y:S06]  /*14c10*/  MUFU.EX2 R178, R178 ;  /* 0x000000b200b27308 */ /* 0x000fec0000000800 */
[C---:B----4-:R-:W-:Y:S02]  /*14c20*/  HMMA.16816.F32.BF16 R44, R52.reuse, R72, R44 ;  /* 0x00000048342c723c */ /* 0x050fe4000004182c */
[----:B------:R-:W-:Y:S06]  /*14c30*/  MUFU.EX2 R211, R211 ;  /* 0x000000d300d37308 */ /* 0x000fec0000000800 */
[----:B------:R-:W-:Y:S01]  /*14c40*/  HMMA.16816.F32.BF16 R48, R52, R74, R48 ;  /* 0x0000004a3430723c */ /* 0x000fe20000041830 */
[----:B------:R-:W-:Y:S01]  /*14c50*/  F2FP.BF16.F32.PACK_AB R52, R138, R143 ;  /* 0x0000008f8a34723e */ /* 0x000fe200000010ff */
[----:B------:R-:W4:Y:S01]  /*14c60*/  LDSM.16.MT88.4 R72, [R144+0xb800] ;  /* 0x00b800009048783b */ /* 0x000f220000004200 */
[----:B------:R-:W-:Y:S01]  /*14c70*/  F2FP.BF16.F32.PACK_AB R53, R175, R142 ;  /* 0x0000008eaf35723e */ /* 0x000fe200000010ff */
[----:B------:R-:W-:Y:S01]  /*14c80*/  MUFU.EX2 R209, R209 ;  /* 0x000000d100d17308 */ /* 0x000fe20000000800 */
[----:B------:R-:W-:Y:S01]  /*14c90*/  F2FP.BF16.F32.PACK_AB R54, R141, R136 ;  /* 0x000000888d36723e */ /* 0x000fe200000010ff */
[----:B------:R-:W-:Y:S01]  /*14ca0*/  FADD.FTZ R143, R143, R0 ;  /* 0x000000008f8f7221 */ /* 0x000fe20000010000 */
[----:B---3--:R-:W-:Y:S01]  /*14cb0*/  F2FP.BF16.F32.PACK_AB R55, R140, R173 ;  /* 0x000000ad8c37723e */ /* 0x008fe200000010ff */
[----:B------:R-:W-:Y:S01]  /*14cc0*/  FADD.FTZ R142, R142, R119 ;  /* 0x000000778e8e7221 */ /* 0x000fe20000010000 */
[-C--:B------:R-:W-:Y:S01]  /*14cd0*/  MOV R0, R3.reuse ;  /* 0x0000000300007202 */ /* 0x080fe20000000f00 */
[----:B------:R-:W-:Y:S01]  /*14ce0*/  FADD.FTZ R143, R138, R143 ;  /* 0x0000008f8a8f7221 */ /* 0x000fe20000010000 */
[----:B------:R-:W-:Y:S01]  /*14cf0*/  @P0 MOV R0, R3 ;  /* 0x0000000300000202 */ /* 0x000fe20000000f00 */
[----:B------:R-:W3:Y:S01]  /*14d00*/  MUFU.EX2 R182, R182 ;  /* 0x000000b600b67308 */ /* 0x000ee20000000800 */
[----:B------:R-:W-:Y:S01]  /*14d10*/  FADD.FTZ R142, R175, R142 ;  /* 0x0000008eaf8e7221 */ /* 0x000fe20000010000 */
[----:B--2---:R-:W-:Y:S01]  /*14d20*/  HMMA.16816.F32.BF16 R4, R52, R68, R4 ;  /* 0x000000443404723c */ /* 0x004fe20000041804 */
[----:B------:R-:W-:-:S02]  /*14d30*/  FADD.FTZ R136, R136, R143 ;  /* 0x0000008f88887221 */ /* 0x000fc40000010000 */
[----:B------:R-:W-:Y:S02]  /*14d40*/  FADD.FTZ R173, R173, R142 ;  /* 0x0000008eadad7221 */ /* 0x000fe40000010000 */
[----:B------:R-:W-:Y:S01]  /*14d50*/  FADD.FTZ R136, R141, R136 ;  /* 0x000000888d887221 */ /* 0x000fe20000010000 */
[----:B------:R-:W-:Y:S01]  /*14d60*/  MUFU.EX2 R201, R201 ;  /* 0x000000c900c97308 */ /* 0x000fe20000000800 */
[----:B------:R-:W-:Y:S01]  /*14d70*/  FADD.FTZ R173, R140, R173 ;  /* 0x000000ad8cad7221 */ /* 0x000fe20000010000 */
        /* <DEDUP_REMOVED lines=37> */
[----:B-----5:R-:W-:Y:S01]  /*14fd0*/  HMMA.16816.F32.BF16 R4, R52, R60, R4 ;  /* 0x0000003c3404723c */ /* 0x020fe20000041804 */
        /* <DEDUP_REMOVED lines=22> */
[----:B---3--:R-:W-:Y:S01]  /*15140*/  F2FP.BF16.F32.PACK_AB R53, R182, R209 ;  /* 0x000000d1b635723e */ /* 0x008fe200000010ff */
        /* <DEDUP_REMOVED lines=25> */
[----:B----4-:R-:W-:Y:S01]  /*152e0*/  F2FP.BF16.F32.PACK_AB R69, R166, R185 ;  /* 0x000000b9a645723e */ /* 0x010fe200000010ff */
        /* <DEDUP_REMOVED lines=48> */
[----:B------:R-:W-:Y:S02]  /*155f0*/  FADD.FTZ R53, R53, R52 ;  /* 0x0000003435357221 */ /* 0x000fe40000010000 */
        /* <DEDUP_REMOVED lines=26> */
[----:B------:R-:W2:Y:S06]  /*157a0*/  MUFU.EX2 R25, R125 ;  /* 0x0000007d00197308 */ /* 0x000eac0000000800 */
[----:B------:R-:W-:Y:S01]  /*157b0*/  HMMA.16816.F32.BF16 R76, R4, R78, R40 ;  /* 0x0000004e044c723c */ /* 0x000fe20000041828 */
[----:B----4-:R-:W-:Y:S01]  /*157c0*/  F2FP.BF16.F32.PACK_AB R4, R22, R21 ;  /* 0x000000151604723e */ /* 0x010fe200000010ff */
[----:B------:R-:W-:Y:S01]  /*157d0*/  FADD.FTZ R21, R21, R54 ;  /* 0x0000003615157221 */ /* 0x000fe20000010000 */
[----:B-----5:R-:W-:Y:S01]  /*157e0*/  F2FP.BF16.F32.PACK_AB R5, R24, R27 ;  /* 0x0000001b1805723e */ /* 0x020fe200000010ff */
[----:B------:R-:W-:Y:S01]  /*157f0*/  FADD.FTZ R27, R27, R62 ;  /* 0x0000003e1b1b7221 */ /* 0x000fe20000010000 */
[----:B------:R-:W-:Y:S01]  /*15800*/  F2FP.BF16.F32.PACK_AB R6, R23, R20 ;  /* 0x000000141706723e */ /* 0x000fe200000010ff */
[----:B------:R-:W-:-:S02]  /*15810*/  FADD.FTZ R21, R22, R21 ;  /* 0x0000001516157221 */ /* 0x000fc40000010000 */
[----:B------:R-:W-:Y:S02]  /*15820*/  FADD.FTZ R24, R24, R27 ;  /* 0x0000001b18187221 */ /* 0x000fe40000010000 */
[----:B------:R-:W-:Y:S01]  /*15830*/  FADD.FTZ R20, R20, R21 ;  /* 0x0000001514147221 */ /* 0x000fe20000010000 */
[C---:B--2---:R-:W-:Y:S01]  /*15840*/  F2FP.BF16.F32.PACK_AB R7, R164.reuse, R25 ;  /* 0x00000019a407723e */ /* 0x044fe200000010ff */
[----:B------:R-:W-:Y:S02]  /*15850*/  FADD.FTZ R25, R25, R24 ;  /* 0x0000001819197221 */ /* 0x000fe40000010000 */
[----:B------:R-:W-:Y:S02]  /*15860*/  FADD.FTZ R165, R23, R20 ;  /* 0x0000001417a57221 */ /* 0x000fe40000010000 */
[----:B------:R-:W-:Y:S02]  /*15870*/  FADD.FTZ R164, R164, R25 ;  /* 0x00000019a4a47221 */ /* 0x000fe40000010000 */
        /* <DEDUP_REMOVED lines=17> */
.L_x_2590:
[----:B------:R-:W-:-:S07]  /*15990*/  IADD3 R67, PT, PT, R117, -0x1, RZ ;  /* 0xffffffff75437810 */ /* 0x000fce0007ffe0ff */
.L_x_2596:
        /* <DEDUP_REMOVED lines=17> */
.L_x_2601:
        /* <DEDUP_REMOVED lines=76> */
.L_x_2598:
[----:B------:R-:W-:Y:S02]  /*15f70*/  LOP3.LUT R7, R7, 0x18, R154, 0x78, !PT ;  /* 0x0000001807077812 */ /* 0x000fe400078e789a */
[C---:B------:R-:W-:Y:S02]  /*15f80*/  SHF.L.U32 R3, R2.reuse, 0x6, RZ ;  /* 0x0000000602037819 */ /* 0x040fe400000006ff */
[----:B------:R-:W-:Y:S02]  /*15f90*/  LOP3.LUT R7, R7, 0x1f20, R0, 0xf8, !PT ;  /* 0x00001f2007077812 */ /* 0x000fe400078ef800 */
[----:B------:R-:W-:Y:S02]  /*15fa0*/  IADD3 R4, P1, PT, R3, R152, RZ ;  /* 0x0000009803047210 */ /* 0x000fe40007f3e0ff */
        /* <DEDUP_REMOVED lines=261> */
[----:B-----5:R-:W-:Y:S01]  /*17000*/  FMUL.FTZ R53, R63, UR12 ;  /* 0x0000000c3f357c20 */ /* 0x020fe20008410000 */
[----:B------:R-:W-:Y:S01]  /*17010*/  FMUL.FTZ R170, R64, UR12 ;  /* 0x0000000c40aa7c20 */ /* 0x000fe20008410000 */
[----:B------:R-:W-:Y:S07]  /*17020*/  FMUL.FTZ R52, R66, UR12 ;  /* 0x0000000c42347c20 */ /* 0x000fee0008410000 */
        /* <DEDUP_REMOVED lines=61> */
[----:B------:R-:W2:Y:S02]  /*17400*/  I2F.RP R12, R4 ;  /* 0x00000004000c7306 */ /* 0x000ea40000209400 */
[----:B------:R-:W-:Y:S08]  /*17410*/  ISETP.GE.AND P1, PT, R13, RZ, PT ;  /* 0x000000ff0d00720c */ /* 0x000ff00003f26270 */
[----:B--2---:R-:W2:Y:S02]  /*17420*/  MUFU.RCP R5, R12 ;  /* 0x0000000c00057308 */ /* 0x004ea40000001000 */
[----:B--2---:R-:W-:Y:S01]  /*17430*/  VIADD R10, R5, 0xffffffe ;  /* 0x0ffffffe050a7836 */ /* 0x004fe20000000000 */
[----:B------:R-:W-:Y:S07]  /*17440*/  IADD3 R5, PT, PT, R162, -0x80, RZ ;  /* 0xffffff80a2057810 */ /* 0x000fee0007ffe0ff */
[----:B------:R-:W2:Y:S01]  /*17450*/  F2I.FTZ.U32.TRUNC.NTZ R11, R10 ;  /* 0x0000000a000b7305 */ /* 0x000ea2000021f000 */
[----:B------:R-:W-:Y:S02]  /*17460*/  IABS R8, R5 ;  /* 0x0000000500087213 */ /* 0x000fe40000000000 */
[----:B------:R-:W-:Y:S04]  /*17470*/  LOP3.LUT R5, R5, R2, RZ, 0x3c, !PT ;  /* 0x0000000205057212 */ /* 0x000fe800078e3cff */
        /* <DEDUP_REMOVED lines=44> */
[C---:B------:R-:W-:Y:S03]  /*17740*/  LEA R150, P1, R12.reuse, R150, 0x1 ;  /* 0x000000960c967211 */ /* 0x040fe600078208ff */
[----:B------:R-:W-:Y:S04]  /*17750*/  IMAD R2, R5, UR8, RZ ;  /* 0x0000000805027c24 */ /* 0x000fe8000f8e02ff */
[----:B------:R-:W-:Y:S05]  /*17760*/  IMAD R2, R9, UR9, R2 ;  /* 0x0000000909027c24 */ /* 0x000fea000f8e0202 */
[----:B------:R-:W-:Y:S04]  /*17770*/  IADD3 R2, PT, PT, R13, R2, RZ ;  /* 0x000000020d027210 */ /* 0x000fe80007ffe0ff */
[----:B------:R-:W-:Y:S07]  /*17780*/  LEA.HI.X R149, R12, R149, R2, 0x1, P1 ;  /* 0x000000950c957211 */ /* 0x000fee00008f0c02 */
.L_x_2600:
        /* <DEDUP_REMOVED lines=25> */
.L_x_2599:
[----:B------:R-:W-:Y:S01]  /*17920*/  FMNMX3.FTZ R5, R119, R128, R196, !PT ;  /* 0x0000008077057276 */ /* 0x000fe200078100c4 */
[----:B------:R-:W-:Y:S01]  /*17930*/  LDSM.16.MT88.4 R12, [R144+0x9000] ;  /* 0x00900000900c783b */ /* 0x000fe20000004200 */
[----:B-12---:R-:W-:Y:S02]  /*17940*/  FMNMX3.FTZ R0, R117, R127, R125, !PT ;  /* 0x0000007f75007276 */ /* 0x006fe4000781007d */
        /* <DEDUP_REMOVED lines=43> */
[----:B--2---:R-:W-:Y:S04]  /*17c00*/  FMNMX.FTZ R2, R9, R2, !PT ;  /* 0x0000000209027209 */ /* 0x004fe80007810000 */
[C---:B------:R-:W-:Y:S01]  /*17c10*/  FSETP.NEU.FTZ.AND P1, PT, R2.reuse, -INF , PT ;  /* 0xff8000000200780b */ /* 0x040fe20003f3d000 */
[C---:B------:R-:W-:Y:S01]  /*17c20*/  FADD.FTZ R4, -R2.reuse, R119 ;  /* 0x0000007702047221 */ /* 0x040fe20000010100 */
[----:B------:R-:W-:Y:S01]  /*17c30*/  FMUL.FTZ R193, R2, UR4 ;  /* 0x0000000402c17c20 */ /* 0x000fe20008410000 */
[----:B------:R-:W-:Y:S02]  /*17c40*/  MOV R119, R2 ;  /* 0x0000000200777202 */ /* 0x000fe40000000f00 */
[----:B------:R-:W-:Y:S01]  /*17c50*/  FMUL.FTZ R56, R4, UR4 ;  /* 0x0000000404387c20 */ /* 0x000fe20008410000 */
[C---:B------:R-:W-:Y:S01]  /*17c60*/  FADD.FTZ R4, -R0.reuse, R117 ;  /* 0x0000007500047221 */ /* 0x040fe20000010100 */
[----:B------:R-:W-:Y:S02]  /*17c70*/  FSEL R193, R193, RZ, P1 ;  /* 0x000000ffc1c17208 */ /* 0x000fe40000800000 */
[----:B------:R-:W-:Y:S01]  /*17c80*/  FSETP.NEU.FTZ.AND P1, PT, R0, -INF , PT ;  /* 0xff8000000000780b */ /* 0x000fe20003f3d000 */
[----:B------:R-:W-:Y:S01]  /*17c90*/  FMUL.FTZ R55, R4, UR4 ;  /* 0x0000000404377c20 */ /* 0x000fe20008410000 */
[----:B------:R-:W-:Y:S01]  /*17ca0*/  FMUL.FTZ R4, R0, UR4 ;  /* 0x0000000400047c20 */ /* 0x000fe20008410000 */
[--C-:B------:R-:W-:Y:S01]  /*17cb0*/  FFMA.FTZ R57, R128, UR4, -R193.reuse ;  /* 0x0000000480397c23 */ /* 0x100fe200080108c1 */
[--C-:B------:R-:W-:Y:S01]  /*17cc0*/  FFMA.FTZ R129, R196, UR4, -R193.reuse ;  /* 0x00000004c4817c23 */ /* 0x100fe200080108c1 */
[--C-:B------:R-:W-:Y:S01]  /*17cd0*/  FFMA.FTZ R120, R120, UR4, -R193.reuse ;  /* 0x0000000478787c23 */ /* 0x100fe200080108c1 */
[----:B------:R-:W1:Y:S01]  /*17ce0*/  MUFU.EX2 R56, R56 ;  /* 0x0000003800387308 */ /* 0x000e620000000800 */
        /* <DEDUP_REMOVED lines=16> */
[C---:B-1----:R-:W-:Y:S01]  /*17df0*/  FMUL.FTZ R4, R56.reuse, R112 ;  /* 0x0000007038047220 */ /* 0x042fe20000410000 */
        /* <DEDUP_REMOVED lines=17> */
[----:B------:R-:W2:Y:S01]  /*17f10*/  MUFU.EX2 R58, R58 ;  /* 0x0000003a003a7308 */ /* 0x000ea20000000800 */
[C---:B------:R-:W-:Y:S01]  /*17f20*/  FMUL.FTZ R42, R55.reuse, R78 ;  /* 0x0000004e372a7220 */ /* 0x040fe20000410000 */
[C---:B------:R-:W-:Y:S01]  /*17f30*/  FMUL.FTZ R43, R55.reuse, R79 ;  /* 0x0000004f372b7220 */ /* 0x040fe20000410000 */
[----:B------:R-:W-:Y:S01]  /*17f40*/  FMUL.FTZ R49, R56, R69 ;  /* 0x0000004538317220 */ /* 0x000fe20000410000 */
[C---:B------:R-:W-:Y:S01]  /*17f50*/  FMUL.FTZ R50, R55.reuse, R70 ;  /* 0x0000004637327220 */ /* 0x040fe20000410000 */
[----:B------:R-:W-:Y:S01]  /*17f60*/  FMUL.FTZ R51, R55, R71 ;  /* 0x0000004737337220 */ /* 0x000fe20000410000 */
[--C-:B------:R-:W-:Y:S01]  /*17f70*/  FFMA.FTZ R100, R54, UR4, -R128.reuse ;  /* 0x0000000436647c23 */ /* 0x100fe20008010880 */
[----:B------:R-:W3:Y:S03]  /*17f80*/  LDSM.16.MT88.4 R76, [R144+0x9400] ;  /* 0x00940000904c783b */ /* 0x000ee60000004200 */
[----:B------:R-:W4:Y:S01]  /*17f90*/  MUFU.EX2 R125, R125 ;  /* 0x0000007d007d7308 */ /* 0x000f220000000800 */
[----:B-1----:R-:W-:Y:S01]  /*17fa0*/  F2FP.BF16.F32.PACK_AB R60, R129, R57 ;  /* 0x00000039813c723e */ /* 0x002fe200000010ff */
[C---:B------:R-:W-:Y:S01]  /*17fb0*/  FMUL.FTZ R24, R56.reuse, R92 ;  /* 0x0000005c38187220 */ /* 0x040fe20000410000 */
[--C-:B------:R-:W-:Y:S01]  /*17fc0*/  FFMA.FTZ R92, R59, UR4, -R193.reuse ;  /* 0x000000043b5c7c23 */ /* 0x100fe200080108c1 */
[----:B------:R-:W-:Y:S01]  /*17fd0*/  FMUL.FTZ R25, R56, R93 ;  /* 0x0000005d38197220 */ /* 0x000fe20000410000 */
[----:B------:R-:W-:Y:S01]  /*17fe0*/  FFMA.FTZ R93, R52, UR4, -R128 ;  /* 0x00000004345d7c23 */ /* 0x000fe20008010880 */
[C---:B------:R-:W-:Y:S01]  /*17ff0*/  FMUL.FTZ R26, R55.reuse, R94 ;  /* 0x0000005e371a7220 */ /* 0x040fe20000410000 */
[----:B------:R-:W-:Y:S03]  /*18000*/  LDSM.16.MT88.4 R68, [R144+0xd400] ;  /* 0x00d400009044783b */ /* 0x000fe60000004200 */
[----:B------:R-:W-:Y:S01]  /*18010*/  MUFU.EX2 R127, R127 ;  /* 0x0000007f007f7308 */ /* 0x000fe20000000800 */
[C---:B--2---:R-:W-:Y:S01]  /*18020*/  FFMA.FTZ R94, R55.reuse, R164, R58 ;  /* 0x000000a4375e7223 */ /* 0x044fe2000001003a */
[----:B------:R-:W-:Y:S01]  /*18030*/  FMUL.FTZ R27, R55, R95 ;  /* 0x0000005f371b7220 */ /* 0x000fe20000410000 */
[----:B------:R-:W-:Y:S01]  /*18040*/  FFMA.FTZ R95, R53, UR4, -R128 ;  /* 0x00000004355f7c23 */ /* 0x000fe20008010880 */
[C---:B------:R-:W-:Y:S01]  /*18050*/  FMUL.FTZ R32, R56.reuse, R84 ;  /* 0x0000005438207220 */ /* 0x040fe20000410000 */
[----:B------:R-:W-:Y:S01]  /*18060*/  FMUL.FTZ R33, R56, R85 ;  /* 0x0000005538217220 */ /* 0x000fe20000410000 */
[C---:B------:R-:W-:Y:S01]  /*18070*/  FMUL.FTZ R34, R55.reuse, R86 ;  /* 0x0000005637227220 */ /* 0x040fe20000410000 */
[----:B------:R-:W-:Y:S03]  /*18080*/  FMUL.FTZ R35, R55, R87 ;  /* 0x0000005737237220 */ /* 0x000fe60000410000 */
[----:B------:R-:W1:Y:S01]  /*18090*/  MUFU.EX2 R120, R120 ;  /* 0x0000007800787308 */ /* 0x000e620000000800 */
[C---:B----4-:R-:W-:Y:S01]  /*180a0*/  F2FP.BF16.F32.PACK_AB R61, R125.reuse, R58 ;  /* 0x0000003a7d3d723e */ /* 0x050fe200000010ff */
[----:B------:R-:W-:Y:S01]  /*180b0*/  FADD.FTZ R125, R125, R94 ;  /* 0x0000005e7d7d7221 */ /* 0x000fe20000010000 */
        /* <DEDUP_REMOVED lines=26> */
[----:B------:R-:W-:Y:S01]  /*18260*/  FFMA.FTZ R170, R170, UR4, -R193 ;  /* 0x00000004aaaa7c23 */ /* 0x000fe200080108c1 */
[----:B------:R-:W-:Y:S04]  /*18270*/  ISETP.GT.AND P1, PT, R163, R148, PT ;  /* 0x00000094a300720c */ /* 0x000fe80003f24270 */
[----:B------:R-:W1:Y:S01]  /*18280*/  MUFU.EX2 R85, R85 ;  /* 0x0000005500557308 */ /* 0x000e620000000800 */
[C---:B--2---:R-:W-:Y:S01]  /*18290*/  F2FP.BF16.F32.PACK_AB R63, R117.reuse, R122 ;  /* 0x0000007a753f723e */ /* 0x044fe200000010ff */
[----:B------:R-:W-:Y:S04]  /*182a0*/  FADD.FTZ R122, R122, R125 ;  /* 0x0000007d7a7a7221 */ /* 0x000fe80000010000 */
[----:B------:R-:W-:Y:S02]  /*182b0*/  FADD.FTZ R117, R117, R122 ;  /* 0x0000007a75757221 */ /* 0x000fe40000010000 */
        /* <DEDUP_REMOVED lines=10> */
[--C-:B------:R-:W-:Y:S06]  /*18360*/  FFMA.FTZ R104, R182, UR4, -R193.reuse ;  /* 0x00000004b6687c23 */ /* 0x100fec00080108c1 */
        /* <DEDUP_REMOVED lines=22> */
[----:B------:R-:W2:Y:S01]  /*184d0*/  MUFU.EX2 R89, R89 ;  /* 0x0000005900597308 */ /* 0x000ea20000000800 */
[----:B------:R-:W-:Y:S01]  /*184e0*/  FFMA.FTZ R90, R190, UR4, -R193 ;  /* 0x00000004be5a7c23 */ /* 0x000fe200080108c1 */
[----:B------:R-:W-:Y:S02]  /*184f0*/  FFMA.FTZ R91, R205, UR4, -R128 ;  /* 0x00000004cd5b7c23 */ /* 0x000fe40008010880 */
[C---:B------:R-:W-:Y:S06]  /*18500*/  HMMA.16816.F32.BF16 R28, R60.reuse, R36, R28 ;  /* 0x000000243c1c723c */ /* 0x040fec000004181c */
[----:B------:R-:W4:Y:S01]  /*18510*/  MUFU.EX2 R90, R90 ;  /* 0x0000005a005a7308 */ /* 0x000f220000000800 */
[C---:B------:R-:W-:Y:S01]  /*18520*/  FMUL.FTZ R36, R56.reuse, R80 ;  /* 0x0000005038247220 */ /* 0x040fe20000410000 */
[C---:B------:R-:W-:Y:S01]  /*18530*/  FMUL.FTZ R37, R56.reuse, R81 ;  /* 0x0000005138257220 */ /* 0x040fe20000410000 */
[C---:B------:R-:W-:Y:S07]  /*18540*/  HMMA.16816.F32.BF16 R32, R60.reuse, R38, R32 ;  /* 0x000000263c20723c */ /* 0x040fee0000041820 */
        /* <DEDUP_REMOVED lines=13> */
[----:B------:R-:W3:Y:S02]  /*18620*/  MUFU.EX2 R91, R91 ;  /* 0x0000005b005b7308 */ /* 0x000ee40000000800 */
[C---:B------:R-:W-:Y:S08]  /*18630*/  HMMA.16816.F32.BF16 R44, R60.reuse, R64, R44 ;  /* 0x000000403c2c723c */ /* 0x040ff0000004182c */
[----:B------:R-:W-:Y:S01]  /*18640*/  MUFU.EX2 R179, R179 ;  /* 0x000000b300b37308 */ /* 0x000fe20000000800 */
[----:B------:R-:W-:Y:S01]  /*18650*/  HMMA.16816.F32.BF16 R48, R60, R66, R48 ;  /* 0x000000423c30723c */ /* 0x000fe20000041830 */
[----:B------:R-:W5:Y:S02]  /*18660*/  LDSM.16.MT88.4 R64, [R116+0xb400] ;  /* 0x00b400007440783b */ /* 0x000f640000004200 */
[----:B-1----:R-:W-:Y:S06]  /*18670*/  F2FP.BF16.F32.PACK_AB R60, R85, R84 ;  /* 0x00000054553c723e */ /* 0x002fec00000010ff */
[----:B------:R-:W-:Y:S01]  /*18680*/  MUFU.EX2 R175, R175 ;  /* 0x000000af00af7308 */ /* 0x000fe20000000800 */
[----:B--2---:R-:W-:Y:S01]  /*18690*/  F2FP.BF16.F32.PACK_AB R61, R89, R86 ;  /* 0x00000056593d723e */ /* 0x004fe200000010ff */
[----:B------:R-:W-:Y:S01]  /*186a0*/  FADD.FTZ R86, R86, R117 ;  /* 0x0000007556567221 */ /* 0x000fe20000010000 */
[----:B----4-:R-:W-:Y:S02]  /*186b0*/  F2FP.BF16.F32.PACK_AB R62, R87, R90 ;  /* 0x0000005a573e723e */ /* 0x010fe400000010ff */
[----:B---3--:R-:W-:Y:S01]  /*186c0*/  F2FP.BF16.F32.PACK_AB R63, R91, R88 ;  /* 0x000000585b3f723e */ /* 0x008fe200000010ff */
[----:B------:R-:W-:Y:S01]  /*186d0*/  FADD.FTZ R89, R89, R86 ;  /* 0x0000005659597221 */ /* 0x000fe20000010000 */
[----:B------:R-:W-:Y:S03]  /*186e0*/  MOV R117, R0 ;  /* 0x0000000000757202 */ /* 0x000fe60000000f00 */
[----:B------:R-:W-:Y:S01]  /*186f0*/  MUFU.EX2 R140, R140 ;  /* 0x0000008c008c7308 */ /* 0x000fe20000000800 */
[----:B------:R-:W-:Y:S01]  /*18700*/  FADD.FTZ R88, R88, R89 ;  /* 0x0000005958587221 */ /* 0x000fe20000010000 */
[C---:B------:R-:W-:Y:S03]  /*18710*/  HMMA.16816.F32.BF16 R4, R60.reuse, R76, R4 ;  /* 0x0000004c3c04723c */ /* 0x040fe60000041804 */
[----:B------:R-:W-:Y:S05]  /*18720*/  FADD.FTZ R88, R91, R88 ;  /* 0x000000585b587221 */ /* 0x000fea0000010000 */
[----:B------:R-:W-:Y:S01]  /*18730*/  MUFU.EX2 R171, R171 ;  /* 0x000000ab00ab7308 */ /* 0x000fe20000000800 */
[C---:B------:R-:W-:Y:S01]  /*18740*/  HMMA.16816.F32.BF16 R8, R60.reuse, R78, R8 ;  /* 0x0000004e3c08723c */ /* 0x040fe20000041808 */
[----:B------:R-:W1:Y:S08]  /*18750*/  LDSM.16.MT88.4 R76, [R116+0xd400] ;  /* 0x00d40000744c783b */ /* 0x000e700000004200 */
[----:B------:R-:W-:Y:S01]  /*18760*/  MUFU.EX2 R136, R136 ;  /* 0x0000008800887308 */ /* 0x000fe20000000800 */
[C---:B-----5:R-:W-:Y:S03]  /*18770*/  HMMA.16816.F32.BF16 R12, R60.reuse, R80, R12 ;  /* 0x000000503c0c723c */ /* 0x060fe6000004180c */
[--C-:B------:R-:W-:Y:S01]  /*18780*/  FFMA.FTZ R81, R142, UR4, -R193.reuse ;  /* 0x000000048e517c23 */ /* 0x100fe200080108c1 */
[--C-:B------:R-:W-:Y:S05]  /*18790*/  FFMA.FTZ R80, R166, UR4, -R193.reuse ;  /* 0x00000004a6507c23 */ /* 0x100fea00080108c1 */
[----:B------:R-:W-:Y:S01]  /*187a0*/  MUFU.EX2 R143, R143 ;  /* 0x0000008f008f7308 */ /* 0x000fe20000000800 */
[----:B------:R-:W-:Y:S01]  /*187b0*/  FFMA.FTZ R142, R139, UR4, -R128 ;  /* 0x000000048b8e7c23 */ /* 0x000fe20008010880 */
[C---:B------:R-:W-:Y:S03]  /*187c0*/  HMMA.16816.F32.BF16 R16, R60.reuse, R82, R16 ;  /* 0x000000523c10723c */ /* 0x040fe60000041810 */
[--C-:B------:R-:W-:Y:S01]  /*187d0*/  FFMA.FTZ R83, R130, UR4, -R193.reuse ;  /* 0x0000000482537c23 */ /* 0x100fe200080108c1 */
[----:B------:R-:W-:Y:S04]  /*187e0*/  FFMA.FTZ R82, R138, UR4, -R193 ;  /* 0x000000048a527c23 */ /* 0x000fe800080108c1 */
[----:B------:R-:W-:Y:S01]  /*187f0*/  MUFU.EX2 R137, R81 ;  /* 0x0000005100897308 */ /* 0x000fe20000000800 */
[C---:B------:R-:W-:Y:S09]  /*18800*/  HMMA.16816.F32.BF16 R20, R60.reuse, R72, R20 ;  /* 0x000000483c14723c */ /* 0x040ff20000041814 */
[----:B------:R-:W-:Y:S01]  /*18810*/  MUFU.EX2 R138, R83 ;  /* 0x00000053008a7308 */ /* 0x000fe20000000800 */
[C---:B------:R-:W-:Y:S01]  /*18820*/  HMMA.16816.F32.BF16 R24, R60.reuse, R74, R24 ;  /* 0x0000004a3c18723c */ /* 0x040fe20000041818 */
[----:B------:R-:W-:Y:S08]  /*18830*/  LDSM.16.MT88.4 R72, [R116+0x9800] ;  /* 0x009800007448783b */ /* 0x000ff00000004200 */
[----:B------:R2:W-:Y:S01]  /*18840*/  MUFU.EX2 R139, R82 ;  /* 0x00000052008b7308 */ /* 0x0005e20000000800 */
[C---:B------:R-:W-:Y:S09]  /*18850*/  HMMA.16816.F32.BF16 R28, R60.reuse, R64, R28 ;  /* 0x000000403c1c723c */ /* 0x040ff2000004181c */
[----:B------:R-:W-:Y:S01]  /*18860*/  MUFU.EX2 R141, R141 ;  /* 0x0000008d008d7308 */ /* 0x000fe20000000800 */
[C---:B------:R-:W-:Y:S01]  /*18870*/  HMMA.16816.F32.BF16 R32, R60.reuse, R66, R32 ;  /* 0x000000423c20723c */ /* 0x040fe20000041820 */
[----:B------:R-:W3:Y:S08]  /*18880*/  LDSM.16.MT88.4 R64, [R144+0x9800] ;  /* 0x009800009040783b */ /* 0x000ef00000004200 */
[----:B------:R-:W4:Y:S01]  /*18890*/  MUFU.EX2 R142, R142 ;  /* 0x0000008e008e7308 */ /* 0x000f220000000800 */
[----:B--2---:R-:W-:Y:S01]  /*188a0*/  FFMA.FTZ R82, R56, R165, R57 ;  /* 0x000000a538527223 */ /* 0x004fe20000010039 */
[C---:B------:R-:W-:Y:S03]  /*188b0*/  HMMA.16816.F32.BF16 R36, R60.reuse, R68, R36 ;  /* 0x000000443c24723c */ /* 0x040fe60000041824 */
[----:B------:R-:W-:Y:S05]  /*188c0*/  FADD.FTZ R52, R129, R82 ;  /* 0x0000005281347221 */ /* 0x000fea0000010000 */
[----:B------:R2:W-:Y:S01]  /*188d0*/  MUFU.EX2 R165, R80 ;  /* 0x0000005000a57308 */ /* 0x0005e20000000800 */
[----:B------:R-:W-:Y:S01]  /*188e0*/  FADD.FTZ R127, R127, R52 ;  /* 0x000000347f7f7221 */ /* 0x000fe20000010000 */
[C---:B------:R-:W-:Y:S01]  /*188f0*/  HMMA.16816.F32.BF16 R40, R60.reuse, R70, R40 ;  /* 0x000000463c28723c */ /* 0x040fe20000041828 */
[----:B------:R-:W5:Y:S02]  /*18900*/  LDSM.16.MT88.4 R68, [R144+0xb800] ;  /* 0x00b800009044783b */ /* 0x000f640000004200 */
[----:B------:R-:W-:Y:S05]  /*18910*/  FADD.FTZ R127, R120, R127 ;  /* 0x0000007f787f7221 */ /* 0x000fea0000010000 */
[----:B------:R-:W3:Y:S01]  /*18920*/  MUFU.EX2 R97, R97 ;  /* 0x0000006100617308 */ /* 0x000ee20000000800 */
[----:B----4-:R-:W-:Y:S01]  /*18930*/  F2FP.BF16.F32.PACK_AB R57, R142, R141 ;  /* 0x0000008d8e39723e */ /* 0x010fe200000010ff */
[----:B------:R-:W-:Y:S01]  /*18940*/  FADD.FTZ R84, R84, R127 ;  /* 0x0000007f54547221 */ /* 0x000fe20000010000 */
[C---:B-1----:R-:W-:Y:S03]  /*18950*/  HMMA.16816.F32.BF16 R44, R60.reuse, R76, R44 ;  /* 0x0000004c3c2c723c */ /* 0x042fe6000004182c */
[----:B------:R-:W-:Y:S04]  /*18960*/  FADD.FTZ R85, R85, R84 ;  /* 0x0000005455557221 */ /* 0x000fe80000010000 */
[----:B------:R-:W-:Y:S01]  /*18970*/  MUFU.EX2 R99, R99 ;  /* 0x0000006300637308 */ /* 0x000fe20000000800 */
[----:B--2---:R-:W-:Y:S01]  /*18980*/  LDSM.16.MT88.4 R80, [R144+0xe800] ;  /* 0x00e800009050783b */ /* 0x004fe20000004200 */
[----:B------:R-:W-:Y:S01]  /*18990*/  FADD.FTZ R90, R90, R85 ;  /* 0x000000555a5a7221 */ /* 0x000fe20000010000 */
[----:B------:R-:W-:Y:S03]  /*189a0*/  HMMA.16816.F32.BF16 R48, R60, R78, R48 ;  /* 0x0000004e3c30723c */ /* 0x000fe60000041830 */
[----:B------:R-:W-:Y:S04]  /*189b0*/  FADD.FTZ R87, R87, R90 ;  /* 0x0000005a57577221 */ /* 0x000fe80000010000 */
[----:B------:R-:W1:Y:S01]  /*189c0*/  MUFU.EX2 R98, R98 ;  /* 0x0000006200627308 */ /* 0x000e620000000800 */
[C---:B---3--:R-:W-:Y:S01]  /*189d0*/  F2FP.BF16.F32.PACK_AB R60, R97.reuse, R96 ;  /* 0x00000060613c723e */ /* 0x048fe200000010ff */
[----:B------:R-:W2:Y:S01]  /*189e0*/  LDSM.16.MT88.4 R76, [R116+0xb800] ;  /* 0x00b80000744c783b */ /* 0x000ea20000004200 */
[----:B------:R-:W-:Y:S04]  /*189f0*/  FADD.FTZ R96, R96, R87 ;  /* 0x0000005760607221 */ /* 0x000fe80000010000 */
[----:B------:R-:W-:Y:S03]  /*18a00*/  FADD.FTZ R97, R97, R96 ;  /* 0x0000006061617221 */ /* 0x000fe60000010000 */
[----:B------:R-:W3:Y:S01]  /*18a10*/  MUFU.EX2 R104, R104 ;  /* 0x0000006800687308 */ /* 0x000ee20000000800 */
[----:B------:R-:W-:Y:S09]  /*18a20*/  LDSM.16.MT88.4 R84, [R116+0xcc00] ;  /* 0x00cc00007454783b */ /* 0x000ff20000004200 */
[----:B------:R-:W4:Y:S01]  /*18a30*/  MUFU.EX2 R106, R106 ;  /* 0x0000006a006a7308 */ /* 0x000f220000000800 */
[C---:B-1----:R-:W-:Y:S01]  /*18a40*/  F2FP.BF16.F32.PACK_AB R61, R98.reuse, R99 ;  /* 0x00000063623d723e */ /* 0x042fe200000010ff */
[----:B------:R-:W-:Y:S04]  /*18a50*/  FADD.FTZ R99, R99, R88 ;  /* 0x0000005863637221 */ /* 0x000fe80000010000 */
[----:B------:R-:W-:Y:S04]  /*18a60*/  FADD.FTZ R99, R98, R99 ;  /* 0x0000006362637221 */ /* 0x000fe80000010000 */
[----:B------:R-:W1:Y:S01]  /*18a70*/  MUFU.EX2 R166, R177 ;  /* 0x000000b100a67308 */ /* 0x000e620000000800 */
[----:B---3--:R-:W-:Y:S01]  /*18a80*/  F2FP.BF16.F32.PACK_AB R62, R105, R104 ;  /* 0x00000068693e723e */ /* 0x008fe200000010ff */
[----:B------:R-:W-:Y:S08]  /*18a90*/  FADD.FTZ R104, R104, R97 ;  /* 0x0000006168687221 */ /* 0x000ff00000010000 */
[----:B------:R-:W-:Y:S01]  /*18aa0*/  MUFU.EX2 R131, R131 ;  /* 0x0000008300837308 */ /* 0x000fe20000000800 */
[----:B----4-:R-:W-:Y:S07]  /*18ab0*/  F2FP.BF16.F32.PACK_AB R63, R133, R106 ;  /* 0x0000006a853f723e */ /* 0x010fee00000010ff */
[C---:B------:R-:W-:Y:S02]  /*18ac0*/  HMMA.16816.F32.BF16 R4, R60.reuse, R64, R4 ;  /* 0x000000403c04723c */ /* 0x040fe40000041804 */
[----:B------:R-:W3:Y:S01]  /*18ad0*/  MUFU.EX2 R178, R178 ;  /* 0x000000b200b27308 */ /* 0x000ee20000000800 */
[----:B-1----:R-:W-:Y:S05]  /*18ae0*/  F2FP.BF16.F32.PACK_AB R58, R166, R139 ;  /* 0x0000008ba63a723e */ /* 0x002fea00000010ff */
[C---:B------:R-:W-:Y:S01]  /*18af0*/  HMMA.16816.F32.BF16 R8, R60.reuse, R66, R8 ;  /* 0x000000423c08723c */ /* 0x040fe20000041808 */
[----:B------:R-:W1:Y:S03]  /*18b00*/  LDSM.16.MT88.4 R64, [R144+0xd800] ;  /* 0x00d800009040783b */ /* 0x000e660000004200 */
[----:B------:R-:W-:Y:S04]  /*18b10*/  MUFU.EX2 R135, R135 ;  /* 0x0000008700877308 */ /* 0x000fe80000000800 */
[C---:B------:R-:W-:Y:S06]  /*18b20*/  HMMA.16816.F32.BF16 R12, R60.reuse, R72, R12 ;  /* 0x000000483c0c723c */ /* 0x040fec000004180c */
[----:B------:R-:W-:Y:S01]  /*18b30*/  MUFU.EX2 R134, R134 ;  /* 0x0000008600867308 */ /* 0x000fe20000000800 */
[----:B---3--:R-:W-:Y:S01]  /*18b40*/  F2FP.BF16.F32.PACK_AB R59, R178, R131 ;  /* 0x00000083b23b723e */ /* 0x008fe200000010ff */
[C---:B------:R-:W-:Y:S01]  /*18b50*/  HMMA.16816.F32.BF16 R16, R60.reuse, R74, R16 ;  /* 0x0000004a3c10723c */ /* 0x040fe20000041810 */
[----:B------:R-:W3:Y:S07]  /*18b60*/  LDSM.16.MT88.4 R72, [R116+0xd800] ;  /* 0x00d800007448783b */ /* 0x000eee0000004200 */
[----:B------:R-:W-:Y:S01]  /*18b70*/  MUFU.EX2 R172, R172 ;  /* 0x000000ac00ac7308 */ /* 0x000fe20000000800 */
[C---:B-----5:R-:W-:Y:S09]  /*18b80*/  HMMA.16816.F32.BF16 R20, R60.reuse, R68, R20 ;  /* 0x000000443c14723c */ /* 0x060ff20000041814 */
[----:B------:R-:W-:Y:S01]  /*18b90*/  MUFU.EX2 R191, R191 ;  /* 0x000000bf00bf7308 */ /* 0x000fe20000000800 */
[C---:B------:R-:W-:Y:S01]  /*18ba0*/  HMMA.16816.F32.BF16 R24, R60.reuse, R70, R24 ;  /* 0x000000463c18723c */ /* 0x040fe20000041818 */
[----:B------:R-:W4:Y:S08]  /*18bb0*/  LDSM.16.MT88.4 R68, [R144+0x9c00] ;  /* 0x009c00009044783b */ /* 0x000f300000004200 */
[----:B------:R-:W-:Y:S01]  /*18bc0*/  MUFU.EX2 R174, R174 ;  /* 0x000000ae00ae7308 */ /* 0x000fe20000000800 */
[C---:B--2---:R-:W-:Y:S09]  /*18bd0*/  HMMA.16816.F32.BF16 R28, R60.reuse, R76, R28 ;  /* 0x0000004c3c1c723c */ /* 0x044ff2000004181c */
        /* <DEDUP_REMOVED lines=8> */
[----:B------:R-:W4:Y:S01]  /*18c60*/  MUFU.EX2 R123, R123 ;  /* 0x0000007b007b7308 */ /* 0x000f220000000800 */
[----:B-----5:R-:W-:Y:S01]  /*18c70*/  F2FP.BF16.F32.PACK_AB R52, R164, R137 ;  /* 0x00000089a434723e */ /* 0x020fe200000010ff */
[C---:B---3--:R-:W-:Y:S08]  /*18c80*/  HMMA.16816.F32.BF16 R44, R60.reuse, R72, R44 ;  /* 0x000000483c2c723c */ /* 0x048ff0000004182c */
[----:B------:R-:W3:Y:S01]  /*18c90*/  MUFU.EX2 R180, R183 ;  /* 0x000000b700b47308 */ /* 0x000ee20000000800 */
[----:B------:R-:W-:Y:S01]  /*18ca0*/  HMMA.16816.F32.BF16 R48, R60, R74, R48 ;  /* 0x0000004a3c30723c */ /* 0x000fe20000041830 */
[----:B------:R-:W5:Y:S08]  /*18cb0*/  LDSM.16.MT88.4 R72, [R116+0xbc00] ;  /* 0x00bc00007448783b */ /* 0x000f700000004200 */
[----:B------:R-:W-:Y:S01]  /*18cc0*/  MUFU.EX2 R124, R124 ;  /* 0x0000007c007c7308 */ /* 0x000fe20000000800 */
[----:B------:R-:W-:Y:S02]  /*18cd0*/  F2FP.BF16.F32.PACK_AB R60, R135, R132 ;  /* 0x00000084873c723e */ /* 0x000fe400000010ff */
[----:B------:R-:W-:Y:S02]  /*18ce0*/  F2FP.BF16.F32.PACK_AB R61, R134, R151 ;  /* 0x00000097863d723e */ /* 0x000fe400000010ff */
[----:B------:R-:W-:Y:S02]  /*18cf0*/  F2FP.BF16.F32.PACK_AB R62, R191, R172 ;  /* 0x000000acbf3e723e */ /* 0x000fe400000010ff */
[----:B------:R-:W-:Y:S03]  /*18d00*/  F2FP.BF16.F32.PACK_AB R63, R187, R174 ;  /* 0x000000aebb3f723e */ /* 0x000fe600000010ff */
[----:B------:R-:W2:Y:S01]  /*18d10*/  MUFU.EX2 R121, R121 ;  /* 0x0000007900797308 */ /* 0x000ea20000000800 */
[----:B----4-:R-:W-:Y:S02]  /*18d20*/  F2FP.BF16.F32.PACK_AB R53, R123, R126 ;  /* 0x0000007e7b35723e */ /* 0x010fe400000010ff */
[----:B---3--:R-:W-:Y:S01]  /*18d30*/  F2FP.BF16.F32.PACK_AB R54, R180, R165 ;  /* 0x000000a5b436723e */ /* 0x008fe200000010ff */
[C---:B------:R-:W-:Y:S06]  /*18d40*/  HMMA.16816.F32.BF16 R4, R60.reuse, R68, R4 ;  /* 0x000000443c04723c */ /* 0x040fec0000041804 */
[----:B------:R-:W-:Y:S02]  /*18d50*/  MUFU.EX2 R168, R168 ;  /* 0x000000a800a87308 */ /* 0x000fe40000000800 */
[C---:B------:R-:W-:Y:S01]  /*18d60*/  HMMA.16816.F32.BF16 R8, R60.reuse, R70, R8 ;  /* 0x000000463c08723c */ /* 0x040fe20000041808 */
[----:B------:R-:W3:Y:S07]  /*18d70*/  LDSM.16.MT88.4 R68, [R144+0xdc00] ;  /* 0x00dc00009044783b */ /* 0x000eee0000004200 */
[----:B------:R-:W-:Y:S01]  /*18d80*/  MUFU.EX2 R170, R170 ;  /* 0x000000aa00aa7308 */ /* 0x000fe20000000800 */
[----:B--2---:R-:W-:Y:S01]  /*18d90*/  F2FP.BF16.F32.PACK_AB R55, R121, R124 ;  /* 0x0000007c7937723e */ /* 0x004fe200000010ff */
        /* <DEDUP_REMOVED lines=8> */
[----:B------:R-:W4:Y:S07]  /*18e20*/  LDSM.16.MT88.4 R72, [R116+0xa000] ;  /* 0x00a000007448783b */ /* 0x000f2e0000004200 */
[C---:B---3--:R-:W-:Y:S03]  /*18e30*/  HMMA.16816.F32.BF16 R36, R60.reuse, R68, R36 ;  /* 0x000000443c24723c */ /* 0x048fe60000041824 */
[--C-:B------:R-:W-:Y:S01]  /*18e40*/  FFMA.FTZ R68, R167, UR4, -R128.reuse ;  /* 0x00000004a7447c23 */ /* 0x100fe20008010880 */
[----:B------:R-:W-:Y:S01]  /*18e50*/  FFMA.FTZ R128, R3, UR4, -R128 ;  /* 0x0000000403807c23 */ /* 0x000fe20008010880 */
[--C-:B------:R-:W-:Y:S01]  /*18e60*/  FFMA.FTZ R167, R169, UR4, -R193.reuse ;  /* 0x00000004a9a77c23 */ /* 0x100fe200080108c1 */
[----:B------:R-:W-:Y:S01]  /*18e70*/  MUFU.EX2 R3, R92 ;  /* 0x0000005c00037308 */ /* 0x000fe20000000800 */
[----:B------:R-:W-:Y:S01]  /*18e80*/  FFMA.FTZ R193, R185, UR4, -R193 ;  /* 0x00000004b9c17c23 */ /* 0x000fe200080108c1 */
[C---:B------:R-:W-:Y:S08]  /*18e90*/  HMMA.16816.F32.BF16 R40, R60.reuse, R70, R40 ;  /* 0x000000463c28723c */ /* 0x040ff00000041828 */
[----:B------:R3:W5:Y:S01]  /*18ea0*/  MUFU.EX2 R130, R68 ;  /* 0x0000004400827308 */ /* 0x0007620000000800 */
[C---:B--2---:R-:W-:Y:S09]  /*18eb0*/  HMMA.16816.F32.BF16 R44, R60.reuse, R76, R44 ;  /* 0x0000004c3c2c723c */ /* 0x044ff2000004182c */
[----:B------:R-:W2:Y:S01]  /*18ec0*/  MUFU.EX2 R167, R167 ;  /* 0x000000a700a77308 */ /* 0x000ea20000000800 */
[----:B------:R-:W-:Y:S01]  /*18ed0*/  HMMA.16816.F32.BF16 R48, R60, R78, R48 ;  /* 0x0000004e3c30723c */ /* 0x000fe20000041830 */
[----:B------:R-:W-:Y:S02]  /*18ee0*/  LDSM.16.MT88.4 R76, [R116+0xc000] ;  /* 0x00c00000744c783b */ /* 0x000fe40000004200 */
[----:B------:R-:W-:Y:S02]  /*18ef0*/  F2FP.BF16.F32.PACK_AB R60, R179, R176 ;  /* 0x000000b0b33c723e */ /* 0x000fe400000010ff */
[----:B------:R-:W-:Y:S04]  /*18f00*/  F2FP.BF16.F32.PACK_AB R61, R140, R175 ;  /* 0x000000af8c3d723e */ /* 0x000fe800000010ff */
[----:B------:R-:W-:Y:S01]  /*18f10*/  MUFU.EX2 R193, R193 ;  /* 0x000000c100c17308 */ /* 0x000fe20000000800 */
[----:B------:R-:W-:Y:S01]  /*18f20*/  F2FP.BF16.F32.PACK_AB R62, R136, R171 ;  /* 0x000000ab883e723e */ /* 0x000fe200000010ff */
[----:B---3--:R-:W3:Y:S01]  /*18f30*/  LDSM.16.MT88.4 R68, [R144+0xc000] ;  /* 0x00c000009044783b */ /* 0x008ee20000004200 */
[----:B-----5:R-:W-:Y:S02]  /*18f40*/  F2FP.BF16.F32.PACK_AB R63, R130, R143 ;  /* 0x0000008f823f723e */ /* 0x020fe400000010ff */
[----:B--2---:R-:W-:Y:S05]  /*18f50*/  F2FP.BF16.F32.PACK_AB R56, R167, R138 ;  /* 0x0000008aa738723e */ /* 0x004fea00000010ff */
        /* <DEDUP_REMOVED lines=8> */
[----:B------:R-:W-:Y:S07]  /*18fe0*/  LDSM.16.MT88.4 R68, [R116+0xa400] ;  /* 0x00a400007444783b */ /* 0x000fee0000004200 */
        /* <DEDUP_REMOVED lines=29> */
[----:B------:R2:W-:Y:S07]  /*191c0*/  MUFU.EX2 R60, R100 ;  /* 0x00000064003c7308 */ /* 0x0005ee0000000800 */
[C---:B------:R-:W-:Y:S03]  /*191d0*/  HMMA.16816.F32.BF16 R8, R52.reuse, R62, R8 ;  /* 0x0000003e3408723c */ /* 0x040fe60000041808 */
[----:B------:R-:W4:Y:S05]  /*191e0*/  MUFU.EX2 R61, R95 ;  /* 0x0000005f003d7308 */ /* 0x000f2a0000000800 */
[C---:B------:R-:W-:Y:S05]  /*191f0*/  HMMA.16816.F32.BF16 R12, R52.reuse, R68, R12 ;  /* 0x00000044340c723c */ /* 0x040fea000004180c */
[----:B------:R5:W-:Y:S01]  /*19200*/  MUFU.EX2 R62, R93 ;  /* 0x0000005d003e7308 */ /* 0x000be20000000800 */
[----:B--2---:R-:W2:Y:S01]  /*19210*/  LDSM.16.MT88.4 R100, [R116+0xac00] ;  /* 0x00ac00007464783b */ /* 0x004ea20000004200 */
[----:B------:R-:W-:Y:S01]  /*19220*/  F2FP.BF16.F32.PACK_AB R68, R168, R3 ;  /* 0x00000003a844723e */ /* 0x000fe200000010ff */
[C---:B------:R-:W-:Y:S07]  /*19230*/  HMMA.16816.F32.BF16 R16, R52.reuse, R70, R16 ;  /* 0x000000463410723c */ /* 0x040fee0000041810 */
[----:B------:R-:W3:Y:S01]  /*19240*/  MUFU.EX2 R63, R128 ;  /* 0x00000080003f7308 */ /* 0x000ee20000000800 */
[----:B----4-:R-:W-:Y:S02]  /*19250*/  F2FP.BF16.F32.PACK_AB R69, R61, R60 ;  /* 0x0000003c3d45723e */ /* 0x010fe400000010ff */
[----:B------:R-:W-:Y:S01]  /*19260*/  F2FP.BF16.F32.PACK_AB R70, R193, R170 ;  /* 0x000000aac146723e */ /* 0x000fe200000010ff */
[C---:B------:R-:W-:Y:S01]  /*19270*/  HMMA.16816.F32.BF16 R20, R52.reuse, R76, R20 ;  /* 0x0000004c3414723c */ /* 0x040fe20000041814 */
[----:B-----5:R-:W4:Y:S07]  /*19280*/  LDSM.16.MT88.4 R92, [R144+0xcc00] ;  /* 0x00cc0000905c783b */ /* 0x020f2e0000004200 */
[C---:B------:R-:W-:Y:S01]  /*19290*/  HMMA.16816.F32.BF16 R24, R52.reuse, R78, R24 ;  /* 0x0000004e3418723c */ /* 0x040fe20000041818 */
[----:B------:R-:W5:Y:S02]  /*192a0*/  LDSM.16.MT88.4 R76, [R144+0xec00] ;  /* 0x00ec0000904c783b */ /* 0x000f640000004200 */
[----:B---3--:R-:W-:Y:S05]  /*192b0*/  F2FP.BF16.F32.PACK_AB R71, R63, R62 ;  /* 0x0000003e3f47723e */ /* 0x008fea00000010ff */
[C---:B------:R-:W-:Y:S08]  /*192c0*/  HMMA.16816.F32.BF16 R28, R52.reuse, R72, R28 ;  /* 0x00000048341c723c */ /* 0x040ff0000004181c */
        /* <DEDUP_REMOVED lines=12> */
[C---:B--2---:R-:W-:Y:S01]  /*19390*/  HMMA.16816.F32.BF16 R104, R68.reuse, R100, R12 ;  /* 0x000000644468723c */ /* 0x044fe2000004180c */
        /* <DEDUP_REMOVED lines=24> */
[C---:B-----5:R-:W-:Y:S03]  /*19520*/  HMMA.16816.F32.BF16 R80, R68.reuse, R76, R36 ;  /* 0x0000004c4450723c */ /* 0x060fe60000041824 */
        /* <DEDUP_REMOVED lines=24> */
.L_x_2597:
        /* <DEDUP_REMOVED lines=160> */
.L_x_2603:
[----:B------:R-:W-:Y:S05]  /*1a0b0*/  BSYNC.RECONVERGENT B0 ;  /* 0x0000000000007941 */ /* 0x000fea0003800200 */
.L_x_2602:
        /* <DEDUP_REMOVED lines=32> */
.L_x_2604:
        /* <DEDUP_REMOVED lines=12> */
.L_x_5501:


//--------------------- .text._ZN5flash24flash_fwd_splitkv_kernelI23Flash_fwd_kernel_traitsILi96ELi64ELi128ELi4ELb0ELb0EN7cutlass10bfloat16_tE19Flash_kernel_traitsILi96ELi64ELi128ELi4ES3_EELb1ELb0ELb1ELb0ELb0ELb0ELb1ELb1EEEvNS_16Flash_fwd_paramsE --------------------------
	.section	.text._ZN5flash24flash_fwd_splitkv_kernelI23Flash_fwd_kernel_traitsILi96ELi64ELi128ELi4ELb0ELb0EN7cutlass10bfloat16_tE19Flash_kernel_traitsILi96ELi64ELi128ELi4ES3_EELb1ELb0ELb1ELb0ELb0ELb0ELb1ELb1EEEvNS_16Flash_fwd_paramsE,"ax",@progbits
	.align	128
        .global         _ZN5flash24flash_fwd_splitkv_kernelI23Flash_fwd_kernel_traitsILi96ELi64ELi128ELi4ELb0ELb0EN7cutlass10bfloat16_tE19Flash_kernel_traitsILi96ELi64ELi128ELi4ES3_EELb1ELb0ELb1ELb0ELb0ELb0ELb1ELb1EEEvNS_16Flash_fwd_paramsE
        .type           _ZN5flash24flash_fwd_splitkv_kernelI23Flash_fwd_kernel_traitsILi96ELi64ELi128ELi4ELb0ELb0EN7cutlass10bfloat16_tE19Flash_kernel_traitsILi96ELi64ELi128ELi4ES3_EELb1ELb0ELb1ELb0ELb0ELb0ELb1ELb1EEEvNS_16Flash_fwd_paramsE,@function
        .size           _ZN5flash24flash_fwd_splitkv_kernelI23Flash_fwd_kernel_traitsILi96ELi64ELi128ELi4ELb0ELb0EN7cutlass10bfloat16_tE19Flash_kernel_traitsILi96ELi64ELi128ELi4ES3_EELb1ELb0ELb1ELb0ELb0ELb0ELb1ELb1EEEvNS_16Flash_fwd_paramsE,(.L_x_5502 - _ZN5flash24flash_fwd_splitkv_kernelI23Flash_fwd_kernel_traitsILi96ELi64ELi128ELi4ELb0ELb0EN7cutlass10bfloat16_tE19Flash_kernel_traitsILi96ELi64ELi128ELi4ES3_EELb1ELb0ELb1ELb0ELb0ELb0ELb1ELb1EEEvNS_16Flash_fwd_paramsE)
        .other          _ZN5flash24flash_fwd_splitkv_kernelI23Flash_fwd_kernel_traitsILi96ELi64ELi128ELi4ELb0ELb0EN7cutlass10bfloat16_tE19Flash_kernel_traitsILi96ELi64ELi128ELi4ES3_EELb1ELb0ELb1ELb0ELb0ELb0ELb1ELb1EEEvNS_16Flash_fwd_paramsE,@"STO_CUDA_ENTRY STV_DEFAULT"
_ZN5flash24flash_fwd_splitkv_kernelI23Flash_fwd_kernel_traitsILi96ELi64ELi128ELi4ELb0ELb0EN7cutlass10bfloat16_tE19Flash_kernel_traitsILi96ELi64ELi128ELi4ES3_EELb1ELb0ELb1ELb0ELb0ELb0ELb1ELb1EEEvNS_16Flash_fwd_paramsE:
.text._ZN5flash24flash_fwd_splitkv_kernelI23Flash_fwd_kernel_traitsILi96ELi64ELi128ELi4ELb0ELb0EN7cutlass10bfloat16_tE19Flash_kernel_traitsILi96ELi64ELi128ELi4ES3_EELb1ELb0ELb1ELb0ELb0ELb0ELb1ELb1EEEvNS_16Flash_fwd_paramsE:
[----:B------:R-:W-:Y:S08]  /*0000*/  LDC R1, c[0x0][0x37c] ;  /* 0x0000df00ff017b82 */ /* 0x000ff00000000800 */
[----:B------:R-:W1:Y:S01]  /*0010*/  LDC R7, c[0x0][0x3e0] ;  /* 0x0000f800ff077b82 */ /* 0x000e620000000800 */
[----:B------:R-:W2:Y:S01]  /*0020*/  S2R R172, SR_CTAID.Z ;  /* 0x0000000000ac7919 */ /* 0x000ea20000002700 */
[----:B------:R-:W3:Y:S01]  /*0030*/  LDCU.64 UR6, c[0x0][0x358] ;  /* 0x00006b00ff0677ac */ /* 0x000ee20008000a00 */
[----:B------:R-:W-:Y:S01]  /*0040*/  IMAD.MOV.U32 R10, RZ, RZ, -0x1 ;  /* 0xffffffffff0a7424 */ /* 0x000fe200078e00ff */
[----:B------:R-:W4:Y:S04]  /*0050*/  LDCU.64 UR4, c[0x0][0x470] ;  /* 0x00008e00ff0477ac */ /* 0x000f280008000a00 */
[----:B------:R-:W3:Y:S01]  /*0060*/  LDC.64 R8, c[0x0][0x460] ;  /* 0x00011800ff087b82 */ /* 0x000ee20000000a00 */
[----:B-1----:R-:W1:Y:S01]  /*0070*/  I2F.U32.RP R4, R7 ;  /* 0x0000000700047306 */ /* 0x002e620000209000 */
[----:B------:R-:W-:-:S07]  /*0080*/  ISETP.NE.U32.AND P2, PT, R7, RZ, PT ;  /* 0x000000ff0700720c */ /* 0x000fce0003f45070 */
        /* <DEDUP_REMOVED lines=15> */
[----:B--2---:R-:W-:Y:S02]  /*0180*/  ISETP.NE.U32.AND P0, PT, R4, RZ, PT ;  /* 0x000000ff0400720c */ /* 0x004fe40003f05070 */
[----:B------:R-:W-:Y:S02]  /*0190*/  ISETP.GE.U32.AND P3, PT, R0, R7, PT ;  /* 0x000000070000720c */ /* 0x000fe40003f66070 */
[----:B------:R-:W-:Y:S02]  /*01a0*/  ISETP.NE.AND.EX P0, PT, R5, RZ, PT, P0 ;  /* 0x000000ff0500720c */ /* 0x000fe40003f05300 */
[----:B------:R-:W-:-:S04]  /*01b0*/  ISETP.NE.U32.AND P1, PT, R4, RZ, PT ;  /* 0x000000ff0400720c */ /* 0x000fc80003f25070 */
[----:B------:R-:W-:-:S05]  /*01c0*/  ISETP.NE.AND.EX P1, PT, R5, RZ, PT, P1 ;  /* 0x000000ff0500720c */ /* 0x000fca0003f25310 */
        /* <DEDUP_REMOVED lines=39> */
.L_x_2605:
[----:B------:R-:W-:Y:S05]  /*0440*/  @!P1 EXIT ;  /* 0x000000000000994d */ /* 0x000fea0003800000 */
[----:B------:R-:W2:Y:S01]  /*0450*/  LDC R4, c[0x0][0x374] ;  /* 0x0000dd00ff047b82 */ /* 0x000ea20000000800 */
[--C-:B-----5:R-:W-:Y:S01]  /*0460*/  IMAD.IADD R67, R67, 0x1, -R8.reuse ;  /* 0x0000000143437824 */ /* 0x120fe200078e0a08 */
[----:B------:R-:W3:Y:S01]  /*0470*/  S2R R156, SR_TID.X ;  /* 0x00000000009c7919 */ /* 0x000ee20000002100 */
[----:B------:R-:W-:Y:S02]  /*0480*/  @P3 IMAD.IADD R59, R59, 0x1, -R8 ;  /* 0x000000013b3b3824 */ /* 0x000fe400078e0a08 */
[----:B------:R-:W-:-:S03]  /*0490*/  IMAD.MOV R173, RZ, RZ, -R169 ;  /* 0x000000ffffad7224 */ /* 0x000fc600078e0aa9 */
[----:B------:R-:W4:Y:S01]  /*04a0*/  LDC R2, c[0x0][0x438] ;  /* 0x00010e00ff027b82 */ /* 0x000f220000000800 */
[----:B------:R-:W-:Y:S01]  /*04b0*/  IMAD R172, R7, R173, R172 ;  /* 0x000000ad07ac7224 */ /* 0x000fe200078e02ac */
[-C--:B--2---:R-:W-:Y:S02]  /*04c0*/  IABS R12, R4.reuse ;  /* 0x00000004000c7213 */ /* 0x084fe40000000000 */
[----:B------:R-:W-:Y:S02]  /*04d0*/  IABS R13, R4 ;  /* 0x00000004000d7213 */ /* 0x000fe40000000000 */
[----:B------:R-:W2:Y:S03]  /*04e0*/  I2F.RP R6, R12 ;  /* 0x0000000c00067306 */ /* 0x000ea60000209400 */
[----:B------:R-:W-:Y:S02]  /*04f0*/  IMAD.MOV R13, RZ, RZ, -R13 ;  /* 0x000000ffff0d7224 */ /* 0x000fe400078e0a0d */
[----:B----4-:R-:W-:-:S05]  /*0500*/  VIADD R2, R2, 0x7f ;  /* 0x0000007f02027836 */ /* 0x010fca0000000000 */
[----:B-1----:R-:W-:-:S04]  /*0510*/  SHF.R.S32.HI R15, RZ, 0x1f, R2 ;  /* 0x0000001fff0f7819 */ /* 0x002fc80000011402 */
[----:B------:R-:W-:Y:S01]  /*0520*/  LEA.HI R15, R15, R2, RZ, 0x7 ;  /* 0x000000020f0f7211 */ /* 0x000fe200078f38ff */
[----:B--2---:R-:W1:Y:S03]  /*0530*/  MUFU.RCP R16, R6 ;  /* 0x0000000600107308 */ /* 0x004e660000001000 */
        /* <DEDUP_REMOVED lines=24> */
[----:B--2---:R-:W-:-:S05]  /*06c0*/  @!P3 SEL R14, R13, RZ, P2 ;  /* 0x000000ff0d0eb207 */ /* 0x004fca0001000000 */
        /* <DEDUP_REMOVED lines=12> */
[----:B------:R-:W-:Y:S02]  /*0790*/  SHF.R.S32.HI R3, RZ, 0x7, R3 ;  /* 0x00000007ff037819 */ /* 0x000fe40000011403 */
[----:B------:R-:W-:-:S02]  /*07a0*/  LEA.HI R13, R13, R12, RZ, 0x7 ;  /* 0x0000000c0d0d7211 */ /* 0x000fc400078f38ff */
[----:B------:R-:W-:Y:S02]  /*07b0*/  VIADDMNMX R56, R161, R6, R3, PT ;  /* 0x00000006a1387246 */ /* 0x000fe40003800103 */
[----:B------:R-:W-:-:S04]  /*07c0*/  SHF.R.S32.HI R13, RZ, 0x7, R13 ;  /* 0x00000007ff0d7819 */ /* 0x000fc8000001140d */
        /* <DEDUP_REMOVED lines=16> */
[----:B------:R-:W-:Y:S02]  /*08d0*/  ISETP.GE.AND P6, PT, R8, R167, PT ;  /* 0x000000a70800720c */ /* 0x000fe40003fc6270 */
[----:B------:R-:W-:Y:S01]  /*08e0*/  LOP3.LUT R14, R11, 0x40, RZ, 0xfc, !PT ;  /* 0x000000400b0e7812 */ /* 0x000fe200078efcff */
[----:B-1----:R-:W-:-:S04]  /*08f0*/  IMAD R12, R2, R12, R169 ;  /* 0x0000000c020c7224 */ /* 0x002fc800078e02a9 */
[----:B------:R-:W-:Y:S02]  /*0900*/  IMAD R7, R12, R7, R172 ;  /* 0x000000070c077224 */ /* 0x000fe400078e02ac */
[----:B------:R-:W-:Y:S02]  /*0910*/  VIADD R12, R156, 0x10 ;  /* 0x000000109c0c7836 */ /* 0x000fe40000000000 */
[----:B------:R-:W-:-:S03]  /*0920*/  IMAD R13, R7, R13, R166 ;  /* 0x0000000d070d7224 */ /* 0x000fc600078e02a6 */
[----:B------:R-:W-:Y:S01]  /*0930*/  ISETP.GE.AND P1, PT, R12, R167, PT ;  /* 0x000000a70c00720c */ /* 0x000fe20003f26270 */
        /* <DEDUP_REMOVED lines=14> */
.L_x_2608:
[----:B------:R-:W-:Y:S05]  /*0a20*/  BSYNC.RECONVERGENT B0 ;  /* 0x0000000000007941 */ /* 0x000fea0003800200 */
.L_x_2607:
        /* <DEDUP_REMOVED lines=18> */
.L_x_2610:
[----:B------:R-:W-:Y:S05]  /*0b50*/  BSYNC.RECONVERGENT B0 ;  /* 0x0000000000007941 */ /* 0x000fea0003800200 */
.L_x_2609:
        /* <DEDUP_REMOVED lines=18> */
.L_x_2612:
[----:B------:R-:W-:Y:S05]  /*0c80*/  BSYNC.RECONVERGENT B0 ;  /* 0x0000000000007941 */ /* 0x000fea0003800200 */
.L_x_2611:
        /* <DEDUP_REMOVED lines=18> */
.L_x_2614:
[----:B------:R-:W-:Y:S05]  /*0db0*/  BSYNC.RECONVERGENT B0 ;  /* 0x0000000000007941 */ /* 0x000fea0003800200 */
.L_x_2613:
        /* <DEDUP_REMOVED lines=20> */
.L_x_2606:
        /* <DEDUP_REMOVED lines=11> */
.L_x_2615:
[----:B------:R-:W-:Y:S05]  /*0fb0*/  BRA.U !UP0, `(.L_x_2616) ;  /* 0x0000000508907547 */ /* 0x000fea000b800000 */
[----:B-----5:R-:W1:Y:S01]  /*0fc0*/  LDC R7, c[0x0][0x4f0] ;  /* 0x00013c00ff077b82 */ /* 0x020e620000000800 */
[----:B------:R-:W-:Y:S01]  /*0fd0*/  LEA R6, R56, 0xffffff80, 0x7 ;  /* 0xffffff8038067811 */ /* 0x000fe200078e38ff */
[----:B------:R-:W2:Y:S01]  /*0fe0*/  LDCU.64 UR4, c[0x0][0x4e8] ;  /* 0x00009d00ff0477ac */ /* 0x000ea20008000a00 */
[----:B------:R-:W3:Y:S01]  /*0ff0*/  LDCU.64 UR8, c[0x0][0x3a0] ;  /* 0x00007400ff0877ac */ /* 0x000ee20008000a00 */
[----:B------:R-:W4:Y:S01]  /*1000*/  LDCU.64 UR14, c[0x0][0x3b8] ;  /* 0x00007700ff0e77ac */ /* 0x000f220008000a00 */
        /* <DEDUP_REMOVED lines=22> */
[----:B------:R-:W1:Y:S01]  /*1170*/  LDCU.64 UR4, c[0x0][0x3a8] ;  /* 0x00007500ff0477ac */ /* 0x000e620008000a00 */
[----:B------:R-:W2:Y:S06]  /*1180*/  LDC R3, c[0x0][0x3e8] ;  /* 0x0000fa00ff037b82 */ /* 0x000eac0000000800 */
[----:B------:R-:W-:Y:S02]  /*1190*/  @P0 IADD3 R5, PT, PT, R5, 0x1, RZ ;  /* 0x0000000105050810 */ /* 0x000fe40007ffe0ff */
[----:B------:R-:W-:-:S03]  /*11a0*/  LEA R170, P0, R2, UR12, 0x2 ;  /* 0x0000000c02aa7c11 */ /* 0x000fc6000f8010ff */
[----:B------:R-:W-:Y:S01]  /*11b0*/  @!P1 IMAD.MOV R5, RZ, RZ, -R5 ;  /* 0x000000ffff059224 */ /* 0x000fe200078e0a05 */
[----:B------:R-:W-:Y:S02]  /*11c0*/  LEA.HI.X R171, R2, UR13, R171, 0x2, P0 ;  /* 0x0000000d02ab7c11 */ /* 0x000fe400080f14ab */
[----:B------:R-:W-:-:S05]  /*11d0*/  @!P2 LOP3.LUT R5, RZ, R7, RZ, 0x33, !PT ;  /* 0x00000007ff05a212 */ /* 0x000fca00078e33ff */
[----:B------:R-:W-:-:S05]  /*11e0*/  IMAD.WIDE R14, R5, 0x4, R170 ;  /* 0x00000004050e7825 */ /* 0x000fca00078e02aa */
[----:B------:R-:W3:Y:S01]  /*11f0*/  LDG.E R8, desc[UR6][R14.64] ;  /* 0x000000060e087981 */ /* 0x000ee2000c1e1900 */
[----:B--2---:R-:W-:Y:S02]  /*1200*/  IABS R2, R3 ;  /* 0x0000000300027213 */ /* 0x004fe40000000000 */
[----:B------:R-:W-:Y:S02]  /*1210*/  IADD3 R5, PT, PT, -R5, RZ, RZ ;  /* 0x000000ff05057210 */ /* 0x000fe40007ffe1ff */
[----:B------:R-:W2:Y:S03]  /*1220*/  I2F.RP R9, R2 ;  /* 0x0000000200097306 */ /* 0x000ea60000209400 */
[----:B------:R-:W-:Y:S02]  /*1230*/  IMAD R6, R7, R5, R6 ;  /* 0x0000000507067224 */ /* 0x000fe400078e0206 */
[----:B----4-:R-:W-:-:S03]  /*1240*/  IMAD.U32 R5, RZ, RZ, UR15 ;  /* 0x0000000fff057e24 */ /* 0x010fc6000f8e00ff */
[----:B------:R-:W-:Y:S01]  /*1250*/  SHF.R.S32.HI R7, RZ, 0x1f, R6 ;  /* 0x0000001fff077819 */ /* 0x000fe20000011406 */
[----:B--2---:R-:W2:Y:S02]  /*1260*/  MUFU.RCP R12, R9 ;  /* 0x00000009000c7308 */ /* 0x004ea40000001000 */
[----:B--2---:R-:W-:-:S06]  /*1270*/  IADD3 R12, PT, PT, R12, 0xffffffe, RZ ;  /* 0x0ffffffe0c0c7810 */ /* 0x004fcc0007ffe0ff */
[----:B------:R-:W2:Y:S02]  /*1280*/  F2I.FTZ.U32.TRUNC.NTZ R13, R12 ;  /* 0x0000000c000d7305 */ /* 0x000ea4000021f000 */
[----:B--2---:R-:W-:Y:S01]  /*1290*/  IMAD.MOV R0, RZ, RZ, -R13 ;  /* 0x000000ffff007224 */ /* 0x004fe200078e0a0d */
[----:B------:R-:W-:-:S03]  /*12a0*/  MOV R12, RZ ;  /* 0x000000ff000c7202 */ /* 0x000fc60000000f00 */
[----:B------:R-:W-:Y:S01]  /*12b0*/  IMAD R4, R0, R2, RZ ;  /* 0x0000000200047224 */ /* 0x000fe200078e02ff */
[----:B------:R-:W-:-:S03]  /*12c0*/  IABS R0, R172 ;  /* 0x000000ac00007213 */ /* 0x000fc60000000000 */
[----:B------:R-:W-:-:S04]  /*12d0*/  IMAD.HI.U32 R13, R13, R4, R12 ;  /* 0x000000040d0d7227 */ /* 0x000fc800078e000c */
[----:B------:R-:W-:-:S04]  /*12e0*/  IMAD.MOV.U32 R4, RZ, RZ, R0 ;  /* 0x000000ffff047224 */ /* 0x000fc800078e0000 */
[----:B------:R-:W-:-:S05]  /*12f0*/  IMAD.HI.U32 R0, R13, R4, RZ ;  /* 0x000000040d007227 */ /* 0x000fca00078e00ff */
[----:B------:R-:W-:-:S05]  /*1300*/  IADD3 R9, PT, PT, -R0, RZ, RZ ;  /* 0x000000ff00097210 */ /* 0x000fca0007ffe1ff */
[----:B------:R-:W-:Y:S01]  /*1310*/  IMAD R13, R2, R9, R4 ;  /* 0x00000009020d7224 */ /* 0x000fe200078e0204 */
[----:B------:R-:W-:-:S04]  /*1320*/  MOV R4, UR14 ;  /* 0x0000000e00047c02 */ /* 0x000fc80008000f00 */
        /* <DEDUP_REMOVED lines=8> */
[----:B---3--:R-:W-:Y:S01]  /*13b0*/  SHF.R.S32.HI R9, RZ, 0x1f, R8 ;  /* 0x0000001fff097819 */ /* 0x008fe20000011408 */
[----:B------:R-:W-:-:S04]  /*13c0*/  IMAD.WIDE.U32 R12, R8, UR8, RZ ;  /* 0x00000008080c7c25 */ /* 0x000fc8000f8e00ff */
[C---:B------:R-:W-:Y:S02]  /*13d0*/  IMAD R15, R9.reuse, UR8, RZ ;  /* 0x00000008090f7c24 */ /* 0x040fe4000f8e02ff */
[----:B-1----:R-:W-:Y:S02]  /*13e0*/  IMAD R9, R9, UR4, RZ ;  /* 0x0000000409097c24 */ /* 0x002fe4000f8e02ff */
[C---:B------:R-:W-:Y:S01]  /*13f0*/  IMAD R16, R8.reuse, UR9, R15 ;  /* 0x0000000908107c24 */ /* 0x040fe2000f8e020f */
[----:B------:R-:W1:Y:S01]  /*1400*/  LDCU.128 UR8, c[0x0][0x3d0] ;  /* 0x00007a00ff0877ac */ /* 0x000e620008000c00 */
[C---:B------:R-:W-:Y:S02]  /*1410*/  IMAD R14, R8.reuse, UR5, R9 ;  /* 0x00000005080e7c24 */ /* 0x040fe4000f8e0209 */
[----:B------:R-:W-:Y:S01]  /*1420*/  IMAD.WIDE.U32 R8, R8, UR4, RZ ;  /* 0x0000000408087c25 */ /* 0x000fe2000f8e00ff */
[----:B------:R-:W2:Y:S03]  /*1430*/  LDCU.64 UR4, c[0x0][0x3c0] ;  /* 0x00007800ff0477ac */ /* 0x000ea60008000a00 */
[----:B------:R-:W-:Y:S01]  /*1440*/  IMAD.IADD R17, R13, 0x1, R16 ;  /* 0x000000010d117824 */ /* 0x000fe200078e0210 */
[----:B------:R-:W-:Y:S01]  /*1450*/  IADD3 R15, PT, PT, R9, R14, RZ ;  /* 0x0000000e090f7210 */ /* 0x000fe20007ffe0ff */
[----:B------:R-:W-:Y:S01]  /*1460*/  IMAD.MOV.U32 R16, RZ, RZ, R12 ;  /* 0x000000ffff107224 */ /* 0x000fe200078e000c */
[----:B------:R-:W-:-:S02]  /*1470*/  MOV R9, R0 ;  /* 0x0000000000097202 */ /* 0x000fc40000000f00 */
[----:B------:R-:W-:Y:S01]  /*1480*/  LOP3.LUT R12, RZ, R3, RZ, 0x33, !PT ;  /* 0x00000003ff0c7212 */ /* 0x000fe200078e33ff */
[----:B------:R-:W-:Y:S01]  /*1490*/  IMAD.WIDE.U32 R16, R6, R4, R16 ;  /* 0x0000000406107225 */ /* 0x000fe200078e0010 */
[----:B------:R-:W-:-:S03]  /*14a0*/  MOV R14, R8 ;  /* 0x00000008000e7202 */ /* 0x000fc60000000f00 */
[----:B------:R-:W-:Y:S02]  /*14b0*/  @!P0 IMAD.MOV R9, RZ, RZ, -R9 ;  /* 0x000000ffff098224 */ /* 0x000fe400078e0a09 */
[----:B------:R-:W-:Y:S01]  /*14c0*/  IMAD R8, R7, R4, RZ ;  /* 0x0000000407087224 */ /* 0x000fe200078e02ff */
[----:B--2---:R-:W-:-:S03]  /*14d0*/  MOV R2, UR4 ;  /* 0x0000000400027c02 */ /* 0x004fc60008000f00 */
[----:B------:R-:W-:Y:S01]  /*14e0*/  IMAD R8, R6, R5, R8 ;  /* 0x0000000506087224 */ /* 0x000fe200078e0208 */
[----:B------:R-:W-:Y:S02]  /*14f0*/  MOV R3, UR5 ;  /* 0x0000000500037c02 */ /* 0x000fe40008000f00 */
[----:B------:R-:W-:Y:S01]  /*1500*/  SEL R9, R12, R9, !P1 ;  /* 0x000000090c097207 */ /* 0x000fe20004800000 */
[----:B------:R-:W-:Y:S01]  /*1510*/  IMAD R7, R7, R2, RZ ;  /* 0x0000000207077224 */ /* 0x000fe200078e02ff */
[----:B------:R-:W-:Y:S01]  /*1520*/  IADD3 R17, PT, PT, R17, R8, RZ ;  /* 0x0000000811117210 */ /* 0x000fe20007ffe0ff */
[----:B------:R-:W-:-:S04]  /*1530*/  IMAD.WIDE.U32 R14, R6, R2, R14 ;  /* 0x00000002060e7225 */ /* 0x000fc800078e000e */
        /* <DEDUP_REMOVED lines=12> */
.L_x_2616:
[----:B------:R-:W-:-:S13]  /*1600*/  ISETP.NE.AND P0, PT, R9, -0x1, PT ;  /* 0xffffffff0900780c */ /* 0x000fda0003f05270 */
[----:B------:R-:W-:Y:S05]  /*1610*/  @P0 BRA `(.L_x_2618) ;  /* 0x0000000000340947 */ /* 0x000fea0003800000 */
[----:B------:R-:W2:Y:S01]  /*1620*/  LDC.64 R4, c[0x0][0x3b8] ;  /* 0x0000ee00ff047b82 */ /* 0x000ea20000000a00 */
[----:B------:R-:W3:Y:S01]  /*1630*/  LDCU.64 UR4, c[0x0][0x3a0] ;  /* 0x00007400ff0477ac */ /* 0x000ee20008000a00 */
[----:B-1----:R-:W-:Y:S02]  /*1640*/  SHF.R.S32.HI R3, RZ, 0x1f, R8 ;  /* 0x0000001fff037819 */ /* 0x002fe40000011408 */
[----:B-----5:R-:W-:-:S05]  /*1650*/  SHF.R.S32.HI R0, RZ, 0x1f, R7 ;  /* 0x0000001fff007819 */ /* 0x020fca0000011407 */
[----:B---3--:R-:W-:-:S04]  /*1660*/  IMAD R0, R0, UR4, RZ ;  /* 0x0000000400007c24 */ /* 0x008fc8000f8e02ff */
[----:B------:R-:W-:Y:S02]  /*1670*/  IMAD R0, R7, UR5, R0 ;  /* 0x0000000507007c24 */ /* 0x000fe4000f8e0200 */
[-C--:B--2---:R-:W-:Y:S02]  /*1680*/  IMAD R2, R3, R4.reuse, RZ ;  /* 0x0000000403027224 */ /* 0x084fe400078e02ff */
[----:B------:R-:W-:-:S04]  /*1690*/  IMAD.WIDE.U32 R12, R8, R4, RZ ;  /* 0x00000004080c7225 */ /* 0x000fc800078e00ff */
[----:B------:R-:W-:-:S05]  /*16a0*/  IMAD R2, R8, R5, R2 ;  /* 0x0000000508027224 */ /* 0x000fca00078e0202 */
[----:B------:R-:W-:-:S03]  /*16b0*/  IADD3 R13, PT, PT, R13, R2, RZ ;  /* 0x000000020d0d7210 */ /* 0x000fc60007ffe0ff */
[----:B------:R-:W-:-:S05]  /*16c0*/  IMAD.WIDE.U32 R22, R7, UR4, R12 ;  /* 0x0000000407167c25 */ /* 0x000fca000f8e000c */
[----:B------:R-:W-:Y:S01]  /*16d0*/  IADD3 R23, PT, PT, R23, R0, RZ ;  /* 0x0000000017177210 */ /* 0x000fe20007ffe0ff */
[----:B------:R-:W-:Y:S05]  /*16e0*/  BRA `(.L_x_2619) ;  /* 0x0000000000187947 */ /* 0x000fea0003800000 */
.L_x_2618:
[----:B------:R-:W2:Y:S01]  /*16f0*/  LDC.64 R4, c[0x0][0x3b8] ;  /* 0x0000ee00ff047b82 */ /* 0x000ea20000000a00 */
[----:B------:R-:W-:-:S05]  /*1700*/  IADD3 R0, PT, PT, R8, R9, RZ ;  /* 0x0000000908007210 */ /* 0x000fca0007ffe0ff */
[C---:B--2---:R-:W-:Y:S02]  /*1710*/  IMAD R23, R0.reuse, R5, RZ ;  /* 0x0000000500177224 */ /* 0x044fe400078e02ff */
[----:B-1----:R-:W-:-:S05]  /*1720*/  IMAD.WIDE.U32 R2, R0, R4, RZ ;  /* 0x0000000400027225 */ /* 0x002fca00078e00ff */
[----:B------:R-:W-:Y:S02]  /*1730*/  IADD3 R23, PT, PT, R3, R23, RZ ;  /* 0x0000001703177210 */ /* 0x000fe40007ffe0ff */
[----:B------:R-:W-:Y:S02]  /*1740*/  MOV R22, R2 ;  /* 0x0000000200167202 */ /* 0x000fe40000000f00 */
.L_x_2619:
[----:B------:R-:W-:Y:S05]  /*1750*/  @P0 BRA `(.L_x_2620) ;  /* 0x0000000000340947 */ /* 0x000fea0003800000 */
[----:B------:R-:W1:Y:S01]  /*1760*/  LDC.64 R2, c[0x0][0x3c0] ;  /* 0x0000f000ff027b82 */ /* 0x000e620000000a00 */
[----:B------:R-:W2:Y:S01]  /*1770*/  LDCU.64 UR4, c[0x0][0x3a8] ;  /* 0x00007500ff0477ac */ /* 0x000ea20008000a00 */
[----:B------:R-:W-:Y:S02]  /*1780*/  SHF.R.S32.HI R9, RZ, 0x1f, R8 ;  /* 0x0000001fff097819 */ /* 0x000fe40000011408 */
[----:B-----5:R-:W-:-:S05]  /*1790*/  SHF.R.S32.HI R0, RZ, 0x1f, R7 ;  /* 0x0000001fff007819 */ /* 0x020fca0000011407 */
[----:B--2---:R-:W-:-:S04]  /*17a0*/  IMAD R0, R0, UR4, RZ ;  /* 0x0000000400007c24 */ /* 0x004fc8000f8e02ff */
[----:B------:R-:W-:Y:S02]  /*17b0*/  IMAD R0, R7, UR5, R0 ;  /* 0x0000000507007c24 */ /* 0x000fe4000f8e0200 */
[----:B-1----:R-:W-:-:S04]  /*17c0*/  IMAD R6, R9, R2, RZ ;  /* 0x0000000209067224 */ /* 0x002fc800078e02ff */
[C---:B------:R-:W-:Y:S02]  /*17d0*/  IMAD R6, R8.reuse, R3, R6 ;  /* 0x0000000308067224 */ /* 0x040fe400078e0206 */
[----:B------:R-:W-:-:S05]  /*17e0*/  IMAD.WIDE.U32 R8, R8, R2, RZ ;  /* 0x0000000208087225 */ /* 0x000fca00078e00ff */
[----:B------:R-:W-:-:S03]  /*17f0*/  IADD3 R9, PT, PT, R9, R6, RZ ;  /* 0x0000000609097210 */ /* 0x000fc60007ffe0ff */
[----:B------:R-:W-:-:S05]  /*1800*/  IMAD.WIDE.U32 R20, R7, UR4, R8 ;  /* 0x0000000407147c25 */ /* 0x000fca000f8e0008 */
[----:B------:R-:W-:Y:S01]  /*1810*/  IADD3 R21, PT, PT, R21, R0, RZ ;  /* 0x0000000015157210 */ /* 0x000fe20007ffe0ff */
[----:B------:R-:W-:Y:S06]  /*1820*/  BRA `(.L_x_2621) ;  /* 0x0000000000187947 */ /* 0x000fec0003800000 */
.L_x_2620:
[----:B------:R-:W1:Y:S01]  /*1830*/  LDC.64 R2, c[0x0][0x3c0] ;  /* 0x0000f000ff027b82 */ /* 0x000e620000000a00 */
[----:B------:R-:W-:-:S05]  /*1840*/  IADD3 R8, PT, PT, R8, R9, RZ ;  /* 0x0000000908087210 */ /* 0x000fca0007ffe0ff */
[C---:B-1----:R-:W-:Y:S02]  /*1850*/  IMAD R21, R8.reuse, R3, RZ ;  /* 0x0000000308157224 */ /* 0x042fe400078e02ff */
[----:B------:R-:W-:-:S05]  /*1860*/  IMAD.WIDE.U32 R8, R8, R2, RZ ;  /* 0x0000000208087225 */ /* 0x000fca00078e00ff */
[----:B------:R-:W-:Y:S02]  /*1870*/  IADD3 R21, PT, PT, R9, R21, RZ ;  /* 0x0000001509157210 */ /* 0x000fe40007ffe0ff */
[----:B------:R-:W-:-:S07]  /*1880*/  MOV R20, R8 ;  /* 0x0000000800147202 */ /* 0x000fce0000000f00 */
.L_x_2621:
[----:B------:R-:W1:Y:S01]  /*1890*/  LDC R19, c[0x0][0x3e8] ;  /* 0x0000fa00ff137b82 */ /* 0x000e620000000800 */
[----:B------:R-:W-:Y:S02]  /*18a0*/  MOV R8, RZ ;  /* 0x000000ff00087202 */ /* 0x000fe40000000f00 */
[----:B------:R-:W-:Y:S02]  /*18b0*/  CS2R R170, SRZ ;  /* 0x0000000000aa7805 */ /* 0x000fe4000001ff00 */
[----:B------:R-:W-:-:S04]  /*18c0*/  LEA R13, R56, 0xffffff80, 0x7 ;  /* 0xffffff80380d7811 */ /* 0x000fc800078e38ff */
[----:B------:R-:W-:Y:S01]  /*18d0*/  SHF.R.S32.HI R15, RZ, 0x1f, R13 ;  /* 0x0000001fff0f7819 */ /* 0x000fe2000001140d */
[----:B------:R-:W-:-:S04]  /*18e0*/  IMAD.WIDE.U32 R20, R13, R2, R20 ;  /* 0x000000020d147225 */ /* 0x000fc800078e0014 */
[C---:B------:R-:W-:Y:S02]  /*18f0*/  IMAD R16, R15.reuse, R2, RZ ;  /* 0x000000020f107224 */ /* 0x040fe400078e02ff */
[----:B------:R-:W-:Y:S02]  /*1900*/  IMAD R14, R15, R4, RZ ;  /* 0x000000040f0e7224 */ /* 0x000fe400078e02ff */
[C---:B------:R-:W-:Y:S02]  /*1910*/  IMAD R15, R13.reuse, R3, R16 ;  /* 0x000000030d0f7224 */ /* 0x040fe400078e0210 */
[----:B------:R-:W-:Y:S02]  /*1920*/  IMAD R14, R13, R5, R14 ;  /* 0x000000050d0e7224 */ /* 0x000fe400078e020e */
[----:B------:R-:W-:Y:S01]  /*1930*/  IMAD.IADD R21, R21, 0x1, R15 ;  /* 0x0000000115157824 */ /* 0x000fe200078e020f */
[----:B-1----:R-:W-:-:S04]  /*1940*/  IABS R6, R19 ;  /* 0x0000001300067213 */ /* 0x002fc80000000000 */
[----:B------:R-:W1:Y:S08]  /*1950*/  I2F.RP R12, R6 ;  /* 0x00000006000c7306 */ /* 0x000e700000209400 */
[----:B-1----:R-:W1:Y:S02]  /*1960*/  MUFU.RCP R9, R12 ;  /* 0x0000000c00097308 */ /* 0x002e640000001000 */
[----:B-1----:R-:W-:-:S02]  /*1970*/  IADD3 R9, PT, PT, R9, 0xffffffe, RZ ;  /* 0x0ffffffe09097810 */ /* 0x002fc40007ffe0ff */
[----:B------:R-:W-:-:S04]  /*1980*/  LOP3.LUT R12, RZ, R19, RZ, 0x33, !PT ;  /* 0x00000013ff0c7212 */ /* 0x000fc800078e33ff */
[----:B------:R-:W1:Y:S02]  /*1990*/  F2I.FTZ.U32.TRUNC.NTZ R9, R9 ;  /* 0x0000000900097305 */ /* 0x000e64000021f000 */
[----:B-1----:R-:W-:-:S04]  /*19a0*/  IMAD.MOV R0, RZ, RZ, -R9 ;  /* 0x000000ffff007224 */ /* 0x002fc800078e0a09 */
[----:B-----5:R-:W-:Y:S01]  /*19b0*/  IMAD R7, R0, R6, RZ ;  /* 0x0000000600077224 */ /* 0x020fe200078e02ff */
        /* <DEDUP_REMOVED lines=15> */
[----:B------:R-:W-:Y:S01]  /*1ab0*/  ISETP.NE.AND P1, PT, R19, RZ, PT ;  /* 0x000000ff1300720c */ /* 0x000fe20003f25270 */
[----:B------:R-:W-:-:S03]  /*1ac0*/  IMAD.WIDE.U32 R18, R13, R4, R22 ;  /* 0x000000040d127225 */ /* 0x000fc600078e0016 */
[----:B------:R-:W-:Y:S02]  /*1ad0*/  MOV R17, R0 ;  /* 0x0000000000117202 */ /* 0x000fe40000000f00 */
[----:B------:R-:W-:Y:S02]  /*1ae0*/  IADD3 R19, PT, PT, R19, R14, RZ ;  /* 0x0000000e13137210 */ /* 0x000fe40007ffe0ff */
        /* <DEDUP_REMOVED lines=13> */
.L_x_2617:
[----:B------:R-:W-:Y:S01]  /*1bc0*/  IMAD.MOV.U32 R46, RZ, RZ, RZ ;  /* 0x000000ffff2e7224 */ /* 0x000fe200078e00ff */
[----:B------:R-:W-:Y:S01]  /*1bd0*/  ISETP.NE.AND P2, PT, R10, -0x1, PT ;  /* 0xffffffff0a00780c */ /* 0x000fe20003f45270 */
[----:B------:R-:W1:Y:S01]  /*1be0*/  LDC.64 R106, c[0x0][0x3b0] ;  /* 0x0000ec00ff6a7b82 */ /* 0x000e620000000a00 */
[----:B------:R-:W-:Y:S01]  /*1bf0*/  IMAD.SHL.U32 R105, R156, 0x8, RZ ;  /* 0x000000089c697824 */ /* 0x000fe200078e00ff */
[----:B------:R-:W2:Y:S02]  /*1c00*/  LDCU.64 UR4, c[0x0][0x3c8] ;  /* 0x00007900ff0477ac */ /* 0x000ea40008000a00 */
[----:B------:R3:W5:Y:S01]  /*1c10*/  @P4 LDG.E R46, desc[UR6][R110.64] ;  /* 0x000000066e2e4981 */ /* 0x000762000c1e1900 */
[----:B------:R-:W-:Y:S01]  /*1c20*/  SHF.R.U32.HI R108, RZ, 0x2, R156 ;  /* 0x00000002ff6c7819 */ /* 0x000fe2000001169c */
[----:B------:R-:W-:Y:S01]  /*1c30*/  IMAD.MOV.U32 R109, RZ, RZ, RZ ;  /* 0x000000ffff6d7224 */ /* 0x000fe200078e00ff */
[----:B------:R-:W-:Y:S01]  /*1c40*/  LOP3.LUT R118, R105, 0x18, RZ, 0xc0, !PT ;  /* 0x0000001869767812 */ /* 0x000fe200078ec0ff */
[----:B------:R-:W4:Y:S01]  /*1c50*/  LDCU.64 UR8, c[0x0][0x388] ;  /* 0x00007100ff0877ac */ /* 0x000f220008000a00 */
[----:B------:R-:W-:Y:S01]  /*1c60*/  SHF.R.S32.HI R173, RZ, 0x1f, R172 ;  /* 0x0000001fffad7819 */ /* 0x000fe200000114ac */
[----:B------:R-:W-:Y:S01]  /*1c70*/  IMAD.SHL.U32 R61, R2, 0x20, RZ ;  /* 0x00000020023d7824 */ /* 0x000fe200078e00ff */
[----:B------:R-:W-:Y:S01]  /*1c80*/  IADD3 R16, P3, PT, R118, R16, RZ ;  /* 0x0000001076107210 */ /* 0x000fe20007f7e0ff */
[----:B------:R-:W2:Y:S01]  /*1c90*/  @!P2 LDC.64 R6, c[0x0][0x398] ;  /* 0x0000e600ff06ab82 */ /* 0x000ea20000000a00 */
[----:B------:R-:W-:Y:S01]  /*1ca0*/  SHF.L.U64.HI R60, R2, 0x5, R3 ;  /* 0x00000005023c7819 */ /* 0x000fe20000010203 */
[C---:B------:R-:W-:Y:S01]  /*1cb0*/  IMAD.SHL.U32 R100, R156.reuse, 0x4, RZ ;  /* 0x000000049c647824 */ /* 0x040fe200078e00ff */
[----:B------:R-:W-:Y:S01]  /*1cc0*/  SHF.L.U32 R63, R156, 0x5, RZ ;  /* 0x000000059c3f7819 */ /* 0x000fe200000006ff */
[----:B------:R-:W-:Y:S01]  /*1cd0*/  IMAD.X R17, RZ, RZ, R8, P3 ;  /* 0x000000ffff117224 */ /* 0x000fe200018e0608 */
[----:B------:R-:W-:Y:S01]  /*1ce0*/  SHF.L.U64.HI R66, R4, 0x5, R5 ;  /* 0x0000000504427819 */ /* 0x000fe20000010205 */
[----:B------:R-:W-:Y:S01]  /*1cf0*/  VIADD R58, R56, 0xffffffff ;  /* 0xffffffff383a7836 */ /* 0x000fe20000000000 */
[----:B------:R-:W-:Y:S01]  /*1d00*/  LOP3.LUT R63, R63, 0xc0, RZ, 0xc0, !PT ;  /* 0x000000c03f3f7812 */ /* 0x000fe200078ec0ff */
[----:B------:R-:W-:Y:S01]  /*1d10*/  IMAD.WIDE.U32 R16, R108, R4, R16 ;  /* 0x000000046c107225 */ /* 0x000fe200078e0010 */
[----:B------:R-:W-:-:S02]  /*1d20*/  SHF.R.U32.HI R57, RZ, 0x3, R156 ;  /* 0x00000003ff397819 */ /* 0x000fc4000001169c */
[----:B------:R-:W-:Y:S01]  /*1d30*/  LOP3.LUT R63, R63, 0x18, R100, 0xf8, !PT ;  /* 0x000000183f3f7812 */ /* 0x000fe200078ef864 */
[----:B-1----:R-:W-:Y:S01]  /*1d40*/  @P2 IMAD.WIDE.U32 R20, R10, R106, RZ ;  /* 0x0000006a0a142225 */ /* 0x002fe200078e00ff */
[----:B------:R-:W-:Y:S02]  /*1d50*/  SHF.L.U32 R70, R16, 0x1, RZ ;  /* 0x0000000110467819 */ /* 0x000fe400000006ff */
[----:B------:R-:W-:Y:S01]  /*1d60*/  LOP3.LUT R100, R100, 0xc, RZ, 0xc0, !PT ;  /* 0x0000000c64647812 */ /* 0x000fe200078ec0ff */
[----:B------:R-:W-:Y:S01]  /*1d70*/  IMAD R71, R108, R5, R17 ;  /* 0x000000056c477224 */ /* 0x000fe200078e0211 */
[----:B------:R-:W-:Y:S01]  /*1d80*/  SHF.L.U32 R45, R58, 0x7, RZ ;  /* 0x000000073a2d7819 */ /* 0x000fe200000006ff */
[----:B------:R-:W-:Y:S01]  /*1d90*/  IMAD.SHL.U32 R85, R4, 0x20, RZ ;  /* 0x0000002004557824 */ /* 0x000fe200078e00ff */
[----:B------:R-:W-:Y:S02]  /*1da0*/  LOP3.LUT R88, R105, 0x20, RZ, 0xc0, !PT ;  /* 0x0000002069587812 */ /* 0x000fe400078ec0ff */
[----:B------:R-:W-:-:S02]  /*1db0*/  SHF.L.U64.HI R71, R16, 0x1, R71 ;  /* 0x0000000110477819 */ /* 0x000fc40000010247 */
[C---:B------:R-:W-:Y:S01]  /*1dc0*/  LOP3.LUT R117, R118.reuse, 0x40, RZ, 0xfc, !PT ;  /* 0x0000004076757812 */ /* 0x040fe200078efcff */
[C---:B--2---:R-:W-:Y:S01]  /*1dd0*/  @!P2 IMAD.WIDE.U32 R18, R169.reuse, R6, RZ ;  /* 0x00000006a912a225 */ /* 0x044fe200078e00ff */
[----:B------:R-:W-:Y:S01]  /*1de0*/  LOP3.LUT R116, R118, 0x20, RZ, 0xfc, !PT ;  /* 0x0000002076747812 */ /* 0x000fe200078efcff */
[----:B------:R-:W1:Y:S02]  /*1df0*/  LDC R6, c[0x0][0x450] ;  /* 0x00011400ff067b82 */ /* 0x000e640000000800 */
[----:B------:R-:W-:Y:S01]  /*1e00*/  @!P2 IMAD.MOV.U32 R13, RZ, RZ, R18 ;  /* 0x000000ffff0da224 */ /* 0x000fe200078e0012 */
[----:B------:R-:W-:Y:S01]  /*1e10*/  @P2 MOV R13, R20 ;  /* 0x00000014000d2202 */ /* 0x000fe20000000f00 */
[----:B------:R-:W-:Y:S02]  /*1e20*/  @!P2 IMAD R7, R169, R7, R19 ;  /* 0x00000007a907a224 */ /* 0x000fe400078e0213 */
[----:B------:R-:W-:Y:S01]  /*1e30*/  @P2 IMAD R7, R10, R107, R21 ;  /* 0x0000006b0a072224 */ /* 0x000fe200078e0215 */
[C---:B------:R-:W-:Y:S01]  /*1e40*/  IADD3 R20, P3, PT, R118.reuse, R13, RZ ;  /* 0x0000000d76147210 */ /* 0x040fe20007f7e0ff */
[----:B------:R-:W-:Y:S01]  /*1e50*/  IMAD.WIDE.U32 R18, R11, 0x40, R108 ;  /* 0x000000400b127825 */ /* 0x000fe200078e006c */
[----:B------:R-:W-:-:S03]  /*1e60*/  IADD3 R14, P2, PT, R118, R14, RZ ;  /* 0x0000000e760e7210 */ /* 0x000fc60007f5e0ff */
[----:B------:R-:W-:Y:S02]  /*1e70*/  IMAD R11, R173, UR4, RZ ;  /* 0x00000004ad0b7c24 */ /* 0x000fe4000f8e02ff */
[----:B------:R-:W-:Y:S02]  /*1e80*/  IMAD.X R21, RZ, RZ, R7, P3 ;  /* 0x000000ffff157224 */ /* 0x000fe400018e0607 */
[C---:B------:R-:W-:Y:S02]  /*1e90*/  IMAD R8, R172.reuse, UR5, R11 ;  /* 0x00000005ac087c24 */ /* 0x040fe4000f8e020b */
[----:B------:R-:W-:Y:S01]  /*1ea0*/  IMAD.WIDE.U32 R10, R172, UR4, R20 ;  /* 0x00000004ac0a7c25 */ /* 0x000fe2000f8e0014 */
[----:B------:R-:W2:Y:S03]  /*1eb0*/  LDCU.64 UR4, c[0x0][0x390] ;  /* 0x00007200ff0477ac */ /* 0x000ea60008000a00 */
[----:B------:R-:W-:Y:S01]  /*1ec0*/  IMAD.X R15, RZ, RZ, R9, P2 ;  /* 0x000000ffff0f7224 */ /* 0x000fe200010e0609 */
[----:B----4-:R-:W-:Y:S01]  /*1ed0*/  IADD3 R70, P2, PT, R70, UR8, RZ ;  /* 0x0000000846467c10 */ /* 0x010fe2000ff5e0ff */
[----:B------:R-:W-:Y:S01]  /*1ee0*/  IMAD R7, R19, R106, RZ ;  /* 0x0000006a13077224 */ /* 0x000fe200078e02ff */
[----:B-1----:R-:W-:Y:S01]  /*1ef0*/  LEA.HI R103, R6, R6, RZ, 0x1 ;  /* 0x0000000606677211 */ /* 0x002fe200078f08ff */
[----:B------:R-:W-:Y:S01]  /*1f00*/  IMAD.WIDE.U32 R14, R108, R2, R14 ;  /* 0x000000026c0e7225 */ /* 0x000fe200078e000e */
[----:B------:R-:W-:-:S02]  /*1f10*/  SHF.R.S32.HI R2, RZ, 0x1f, R67 ;  /* 0x0000001fff027819 */ /* 0x000fc40000011443 */
[----:B------:R-:W-:Y:S01]  /*1f20*/  IADD3.X R71, PT, PT, R71, UR9, RZ, P2, !PT ;  /* 0x0000000947477c10 */ /* 0x000fe200097fe4ff */
[----:B------:R-:W-:Y:S01]  /*1f30*/  IMAD R69, R108, R3, R15 ;  /* 0x000000036c457224 */ /* 0x000fe200078e020f */
[----:B------:R-:W-:Y:S01]  /*1f40*/  LEA.HI R2, R2, R67, RZ, 0x7 ;  /* 0x0000004302027211 */ /* 0x000fe200078f38ff */
[----:B------:R-:W-:Y:S01]  /*1f50*/  IMAD.SHL.U32 R68, R14, 0x2, RZ ;  /* 0x000000020e447824 */ /* 0x000fe200078e00ff */
[----:B------:R-:W-:Y:S01]  /*1f60*/  SHF.R.S32.HI R103, RZ, 0x1, R103 ;  /* 0x00000001ff677819 */ /* 0x000fe20000011467 */
[----:B------:R-:W-:Y:S01]  /*1f70*/  IMAD.IADD R11, R11, 0x1, R8 ;  /* 0x000000010b0b7824 */ /* 0x000fe200078e0208 */
[----:B------:R-:W-:Y:S01]  /*1f80*/  SHF.R.S32.HI R2, RZ, 0x7, R2 ;  /* 0x00000007ff027819 */ /* 0x000fe20000011402 */
[----:B------:R-:W-:Y:S01]  /*1f90*/  IMAD R7, R18, R107, R7 ;  /* 0x0000006b12077224 */ /* 0x000fe200078e0207 */
[----:B------:R-:W-:Y:S01]  /*1fa0*/  SHF.L.U64.HI R69, R14, 0x1, R69 ;  /* 0x000000010e457819 */ /* 0x000fe20000010245 */
[----:B------:R-:W-:Y:S01]  /*1fb0*/  IMAD R101, R108, R103, R100 ;  /* 0x000000676c657224 */ /* 0x000fe200078e0264 */
[----:B--2---:R-:W-:Y:S01]  /*1fc0*/  IADD3 R68, P2, PT, R68, UR4, RZ ;  /* 0x0000000444447c10 */ /* 0x004fe2000ff5e0ff */
[----:B------:R-:W-:Y:S01]  /*1fd0*/  IMAD.WIDE.U32 R106, R18, R106, R10 ;  /* 0x0000006a126a7225 */ /* 0x000fe200078e000a */
[----:B------:R-:W-:-:S02]  /*1fe0*/  VIMNMX R65, PT, PT, R161, R2, !PT ;  /* 0x00000002a1417248 */ /* 0x000fc40007fe0100 */
[----:B------:R-:W-:Y:S01]  /*1ff0*/  IADD3.X R69, PT, PT, R69, UR5, RZ, P2, !PT ;  /* 0x0000000545457c10 */ /* 0x000fe200097fe4ff */
[--C-:B------:R-:W-:Y:S01]  /*2000*/  IMAD.IADD R100, R100, 0x1, R101.reuse ;  /* 0x0000000164647824 */ /* 0x100fe200078e0265 */
[----:B------:R-:W-:Y:S01]  /*2010*/  ISETP.GT.AND P2, PT, R56, R65, PT ;  /* 0x000000413800720c */ /* 0x000fe20003f44270 */
[----:B------:R-:W-:Y:S01]  /*2020*/  IMAD.MOV.U32 R162, RZ, RZ, R70 ;  /* 0x000000ffffa27224 */ /* 0x000fe200078e0046 */
[----:B------:R-:W-:Y:S01]  /*2030*/  SHF.R.S32.HI R86, RZ, 0x1f, R101 ;  /* 0x0000001fff567819 */ /* 0x000fe20000011465 */
[----:B------:R-:W-:Y:S01]  /*2040*/  IMAD.MOV.U32 R164, RZ, RZ, R68 ;  /* 0x000000ffffa47224 */ /* 0x000fe200078e0044 */
[----:B------:R-:W-:Y:S01]  /*2050*/  SHF.R.S32.HI R84, RZ, 0x1f, R100 ;  /* 0x0000001fff547819 */ /* 0x000fe20000011464 */
[----:B------:R-:W-:Y:S01]  /*2060*/  IMAD.MOV.U32 R165, RZ, RZ, R69 ;  /* 0x000000ffffa57224 */ /* 0x000fe200078e0045 */
[----:B------:R-:W-:Y:S01]  /*2070*/  MOV R163, R71 ;  /* 0x0000004700a37202 */ /* 0x000fe20000000f00 */
[----:B------:R-:W-:-:S06]  /*2080*/  IMAD.IADD R62, R107, 0x1, R7 ;  /* 0x000000016b3e7824 */ /* 0x000fcc00078e0207 */
[----:B---3--:R-:W-:Y:S05]  /*2090*/  @!P2 BRA `(.L_x_2622) ;  /* 0x0000008000fca947 */ /* 0x008fea0003800000 */
        /* <DEDUP_REMOVED lines=9> */
[----:B------:R-:W3:Y:S01]  /*2130*/  LDCU.128 UR8, c[0x0][0x490] ;  /* 0x00009200ff0877ac */ /* 0x000ee20008000c00 */
[----:B------:R-:W-:Y:S01]  /*2140*/  SEL R12, R12, R0, !P1 ;  /* 0x000000000c0c7207 */ /* 0x000fe20004800000 */
[----:B------:R-:W-:Y:S01]  /*2150*/  IMAD R46, R46, R103, RZ ;  /* 0x000000672e2e7224 */ /* 0x000fe200078e02ff */
[C---:B------:R-:W-:Y:S01]  /*2160*/  SHF.L.U32 R99, R103.reuse, 0x5, RZ ;  /* 0x0000000567637819 */ /* 0x040fe200000006ff */
[----:B------:R-:W3:Y:S01]  /*2170*/  LDCU.64 UR4, c[0x0][0x488] ;  /* 0x00009100ff0477ac */ /* 0x000ee20008000a00 */
[C---:B------:R-:W-:Y:S01]  /*2180*/  IMAD R94, R103.reuse, 0x60, RZ ;  /* 0x00000060675e7824 */ /* 0x040fe200078e02ff */
[----:B------:R-:W-:Y:S01]  /*2190*/  SHF.L.U32 R93, R103, 0x6, RZ ;  /* 0x00000006675d7819 */ /* 0x000fe200000006ff */
[C---:B------:R-:W-:Y:S01]  /*21a0*/  VIADD R97, R108.reuse, 0x20 ;  /* 0x000000206c617836 */ /* 0x040fe20000000000 */
[----:B------:R-:W3:Y:S01]  /*21b0*/  LDCU.U8 UR20, c[0x0][0x533] ;  /* 0x0000a660ff1477ac */ /* 0x000ee20008000000 */
[C---:B------:R-:W-:Y:S01]  /*21c0*/  IADD3 R96, PT, PT, R108.reuse, 0x40, RZ ;  /* 0x000000406c607810 */ /* 0x040fe20007ffe0ff */
[----:B------:R-:W-:Y:S01]  /*21d0*/  VIADD R95, R108, 0x60 ;  /* 0x000000606c5f7836 */ /* 0x000fe20000000000 */
[----:B------:R-:W-:Y:S01]  /*21e0*/  SHF.R.S32.HI R82, RZ, 0x1f, R99 ;  /* 0x0000001fff527819 */ /* 0x000fe20000011463 */
[C---:B------:R-:W-:Y:S01]  /*21f0*/  IMAD R92, R56.reuse, -0x80, R67 ;  /* 0xffffff80385c7824 */ /* 0x040fe200078e0243 */
[----:B------:R-:W-:Y:S01]  /*2200*/  SHF.R.S32.HI R80, RZ, 0x1f, R93 ;  /* 0x0000001fff507819 */ /* 0x000fe2000001145d */
[----:B------:R-:W-:Y:S01]  /*2210*/  IMAD R91, R56, -0x80, R59 ;  /* 0xffffff80385b7824 */ /* 0x000fe200078e023b */
[----:B------:R-:W-:Y:S01]  /*2220*/  SHF.R.S32.HI R78, RZ, 0x1f, R94 ;  /* 0x0000001fff4e7819 */ /* 0x000fe2000001145e */
[----:B-1----:R-:W-:Y:S01]  /*2230*/  IMAD.WIDE.U32 R8, R169, R4, R118 ;  /* 0x00000004a9087225 */ /* 0x002fe200078e0076 */
[----:B------:R-:W-:-:S03]  /*2240*/  IADD3 R4, P0, PT, -R67, R108, RZ ;  /* 0x0000006c43047210 */ /* 0x000fc60007f1e1ff */
[----:B------:R-:W-:Y:S02]  /*2250*/  IMAD R9, R169, R5, R9 ;  /* 0x00000005a9097224 */ /* 0x000fe400078e0209 */
[----:B--2---:R-:W-:Y:S01]  /*2260*/  IMAD R5, R7, UR16, RZ ;  /* 0x0000001007057c24 */ /* 0x004fe2000f8e02ff */
[----:B----4-:R-:W-:Y:S01]  /*2270*/  SHF.L.U64.HI R87, R2, 0x5, R3 ;  /* 0x0000000502577819 */ /* 0x010fe20000010203 */
[----:B------:R-:W-:Y:S01]  /*2280*/  IMAD.WIDE.U32 R8, R98, UR16, R8 ;  /* 0x0000001062087c25 */ /* 0x000fe2000f8e0008 */
[----:B------:R-:W-:Y:S01]  /*2290*/  SHF.L.U32 R89, R2, 0x5, RZ ;  /* 0x0000000502597819 */ /* 0x000fe200000006ff */
[----:B---3--:R-:W-:Y:S02]  /*22a0*/  UISETP.NE.AND UP0, UPT, UR20, URZ, UPT ;  /* 0x000000ff1400728c */ /* 0x008fe4000bf05270 */
[----:B------:R-:W-:Y:S01]  /*22b0*/  IMAD R0, R98, UR17, R5 ;  /* 0x0000001162007c24 */ /* 0x000fe2000f8e0205 */
[----:B------:R-:W-:Y:S01]  /*22c0*/  SHF.R.S32.HI R5, RZ, 0x1f, R12 ;  /* 0x0000001fff057819 */ /* 0x000fe2000001140c */
[----:B------:R-:W-:-:S02]  /*22d0*/  IMAD.MOV.U32 R10, RZ, RZ, R8 ;  /* 0x000000ffff0a7224 */ /* 0x000fc400078e0008 */
[----:B------:R-:W-:Y:S02]  /*22e0*/  IMAD.IADD R11, R9, 0x1, R0 ;  /* 0x00000001090b7824 */ /* 0x000fe400078e0200 */
[----:B------:R-:W-:Y:S02]  /*22f0*/  IMAD R9, R5, UR12, RZ ;  /* 0x0000000c05097c24 */ /* 0x000fe4000f8e02ff */
[----:B------:R-:W-:-:S04]  /*2300*/  IMAD.WIDE.U32 R14, R169, UR10, R118 ;  /* 0x0000000aa90e7c25 */ /* 0x000fc8000f8e0076 */
[C---:B------:R-:W-:Y:S02]  /*2310*/  IMAD R6, R12.reuse, UR13, R9 ;  /* 0x0000000d0c067c24 */ /* 0x040fe4000f8e0209 */
[----:B------:R-:W-:Y:S01]  /*2320*/  IMAD.WIDE.U32 R8, R12, UR12, R10 ;  /* 0x0000000c0c087c25 */ /* 0x000fe2000f8e000a */
[----:B------:R-:W-:Y:S01]  /*2330*/  SHF.R.S32.HI R11, RZ, 0x1f, R67 ;  /* 0x0000001fff0b7819 */ /* 0x000fe20000011443 */
[----:B------:R-:W1:Y:S02]  /*2340*/  LDCU.64 UR12, c[0x0][0x4e0] ;  /* 0x00009c00ff0c77ac */ /* 0x000e640008000a00 */
[----:B------:R-:W-:Y:S02]  /*2350*/  IMAD R5, R5, UR18, RZ ;  /* 0x0000001205057c24 */ /* 0x000fe4000f8e02ff */
[----:B------:R-:W-:Y:S01]  /*2360*/  IMAD R0, R7, R2, RZ ;  /* 0x0000000207007224 */ /* 0x000fe200078e02ff */
[----:B------:R-:W-:Y:S01]  /*2370*/  IADD3 R7, PT, PT, R9, R6, RZ ;  /* 0x0000000609077210 */ /* 0x000fe20007ffe0ff */
[----:B------:R-:W-:Y:S01]  /*2380*/  IMAD R15, R169, UR11, R15 ;  /* 0x0000000ba90f7c24 */ /* 0x000fe2000f8e020f */
[----:B------:R-:W-:Y:S01]  /*2390*/  MOV R6, R8 ;  /* 0x0000000800067202 */ /* 0x000fe20000000f00 */
[----:B------:R-:W-:Y:S01]  /*23a0*/  IMAD.X R11, RZ, RZ, ~R11, P0 ;  /* 0x000000ffff0b7224 */ /* 0x000fe200000e0e0b */
[----:B------:R-:W-:Y:S01]  /*23b0*/  IADD3 R74, P0, PT, R46, R100, RZ ;  /* 0x000000642e4a7210 */ /* 0x000fe20007f1e0ff */
[----:B------:R-:W-:Y:S01]  /*23c0*/  IMAD R8, R12, UR19, R5 ;  /* 0x000000130c087c24 */ /* 0x000fe2000f8e0205 */
[----:B------:R-:W-:Y:S01]  /*23d0*/  SHF.R.S32.HI R5, RZ, 0x1f, R46 ;  /* 0x0000001fff057819 */ /* 0x000fe2000001142e */
[----:B------:R-:W-:Y:S01]  /*23e0*/  IMAD R0, R98, R3, R0 ;  /* 0x0000000362007224 */ /* 0x000fe200078e0200 */
[----:B------:R-:W-:Y:S01]  /*23f0*/  IADD3 R46, P1, PT, R46, R101, RZ ;  /* 0x000000652e2e7210 */ /* 0x000fe20007f3e0ff */
[----:B------:R-:W-:Y:S01]  /*2400*/  IMAD.WIDE.U32 R14, R98, R2, R14 ;  /* 0x00000002620e7225 */ /* 0x000fe200078e000e */
[----:B------:R-:W2:Y:S01]  /*2410*/  LDCU.64 UR10, c[0x0][0x4d0] ;  /* 0x00009a00ff0a77ac */ /* 0x000ea20008000a00 */
[----:B------:R-:W-:-:S02]  /*2420*/  IADD3.X R75, PT, PT, R5, R84, RZ, P0, !PT ;  /* 0x00000054054b7210 */ /* 0x000fc400007fe4ff */
[----:B------:R-:W-:Y:S01]  /*2430*/  IMAD.IADD R15, R15, 0x1, R0 ;  /* 0x000000010f0f7824 */ /* 0x000fe200078e0200 */
[----:B------:R-:W-:Y:S01]  /*2440*/  UMOV UR19, URZ ;  /* 0x000000ff00137c82 */ /* 0x000fe20008000000 */
[----:B------:R-:W-:Y:S01]  /*2450*/  IMAD.X R5, R5, 0x1, R86, P1 ;  /* 0x0000000105057824 */ /* 0x000fe200008e0656 */
[----:B------:R-:W-:Y:S01]  /*2460*/  SHF.L.U64.HI R75, R74, 0x1, R75 ;  /* 0x000000014a4b7819 */ /* 0x000fe2000001024b */
[----:B------:R-:W-:Y:S01]  /*2470*/  IMAD.WIDE.U32 R12, R12, UR18, R14 ;  /* 0x000000120c0c7c25 */ /* 0x000fe2000f8e000e */
[----:B------:R-:W-:Y:S02]  /*2480*/  USHF.L.U32 UR18, UR16, 0x7, URZ ;  /* 0x0000000710127899 */ /* 0x000fe400080006ff */
[C---:B------:R-:W-:Y:S01]  /*2490*/  SHF.L.U64.HI R0, R46.reuse, 0x1, R5 ;  /* 0x000000012e007819 */ /* 0x040fe20000010205 */
[----:B------:R-:W-:Y:S01]  /*24a0*/  IMAD R73, R11, UR16, RZ ;  /* 0x000000100b497c24 */ /* 0x000fe2000f8e02ff */
[----:B------:R-:W-:Y:S01]  /*24b0*/  SHF.L.U32 R46, R46, 0x1, RZ ;  /* 0x000000012e2e7819 */ /* 0x000fe200000006ff */
[----:B------:R-:W-:Y:S01]  /*24c0*/  IMAD.WIDE.U32 R6, R4, UR16, R6 ;  /* 0x0000001004067c25 */ /* 0x000fe2000f8e0006 */
[----:B------:R-:W-:Y:S01]  /*24d0*/  IADD3 R9, PT, PT, R13, R8, RZ ;  /* 0x000000080d097210 */ /* 0x000fe20007ffe0ff */
[----:B------:R-:W3:Y:S02]  /*24e0*/  LDCU UR16, c[0x0][0x450] ;  /* 0x00008a00ff1077ac */ /* 0x000ee40008000800 */
[----:B------:R-:W-:Y:S01]  /*24f0*/  IMAD.MOV.U32 R8, RZ, RZ, R12 ;  /* 0x000000ffff087224 */ /* 0x000fe200078e000c */
[----:B------:R-:W-:Y:S01]  /*2500*/  IADD3 R12, P0, PT, R46, UR14, RZ ;  /* 0x0000000e2e0c7c10 */ /* 0x000fe2000ff1e0ff */
[----:B------:R-:W-:Y:S01]  /*2510*/  IMAD R73, R4, UR17, R73 ;  /* 0x0000001104497c24 */ /* 0x000fe2000f8e0249 */
[----:B------:R-:W-:Y:S01]  /*2520*/  LEA R72, P2, R6, UR8, 0x1 ;  /* 0x0000000806487c11 */ /* 0x000fe2000f8408ff */
[-C--:B------:R-:W-:Y:S01]  /*2530*/  IMAD R11, R11, R2.reuse, RZ ;  /* 0x000000020b0b7224 */ /* 0x080fe200078e02ff */
[----:B------:R-:W-:Y:S01]  /*2540*/  IADD3.X R13, PT, PT, R0, UR15, RZ, P0, !PT ;  /* 0x0000000f000d7c10 */ /* 0x000fe200087fe4ff */
[----:B------:R-:W-:Y:S01]  /*2550*/  IMAD.SHL.U32 R74, R74, 0x2, RZ ;  /* 0x000000024a4a7824 */ /* 0x000fe200078e00ff */
[----:B--2---:R-:W-:Y:S01]  /*2560*/  IADD3 R46, P0, PT, R46, UR10, RZ ;  /* 0x0000000a2e2e7c10 */ /* 0x004fe2000ff1e0ff */
[----:B------:R-:W-:Y:S01]  /*2570*/  IMAD.SHL.U32 R81, R2, 0x80, RZ ;  /* 0x0000008002517824 */ /* 0x000fe200078e00ff */
[----:B------:R-:W-:Y:S01]  /*2580*/  IADD3 R73, PT, PT, R7, R73, RZ ;  /* 0x0000004907497210 */ /* 0x000fe20007ffe0ff */
[----:B------:R-:W-:Y:S01]  /*2590*/  IMAD R11, R4, R3, R11 ;  /* 0x00000003040b7224 */ /* 0x000fe200078e020b */
[----:B------:R-:W-:Y:S01]  /*25a0*/  IADD3.X R47, PT, PT, R0, UR11, RZ, P0, !PT ;  /* 0x0000000b002f7c10 */ /* 0x000fe200087fe4ff */
[----:B------:R-:W-:Y:S01]  /*25b0*/  IMAD.WIDE.U32 R4, R4, R2, R8 ;  /* 0x0000000204047225 */ /* 0x000fe200078e0008 */
[----:B------:R-:W-:Y:S01]  /*25c0*/  IADD3 R0, P0, PT, RZ, -UR19, RZ ;  /* 0x80000013ff007c10 */ /* 0x000fe2000ff1e0ff */
[----:B------:R-:W2:Y:S01]  /*25d0*/  LDCU UR17, c[0x0][0x440] ;  /* 0x00008800ff1177ac */ /* 0x000ea20008000800 */
[----:B------:R-:W-:Y:S01]  /*25e0*/  IADD3 R76, P1, PT, R74, UR14, RZ ;  /* 0x0000000e4a4c7c10 */ /* 0x000fe2000ff3e0ff */
[----:B------:R-:W-:Y:S01]  /*25f0*/  IMAD.IADD R11, R5, 0x1, R11 ;  /* 0x00000001050b7824 */ /* 0x000fe200078e020b */
[----:B------:R-:W-:Y:S01]  /*2600*/  IADD3.X R3, PT, PT, RZ, ~UR18, RZ, P0, !PT ;  /* 0x80000012ff037c10 */ /* 0x000fe200087fe4ff */
[----:B------:R-:W-:Y:S01]  /*2610*/  IMAD.X R81, RZ, RZ, ~R81, P0 ;  /* 0x000000ffff517224 */ /* 0x000fe200000e0e51 */
[----:B------:R-:W-:Y:S01]  /*2620*/  IADD3.X R77, PT, PT, R75, UR15, RZ, P1, !PT ;  /* 0x0000000f4b4d7c10 */ /* 0x000fe20008ffe4ff */
[----:B------:R-:W-:Y:S01]  /*2630*/  IMAD.MOV.U32 R90, RZ, RZ, R56 ;  /* 0x000000ffff5a7224 */ /* 0x000fe200078e0038 */
[----:B------:R-:W-:Y:S01]  /*2640*/  LEA.HI.X R73, R6, UR9, R73, 0x1, P2 ;  /* 0x0000000906497c11 */ /* 0x000fe200090f0c49 */
[----:B------:R-:W4:Y:S01]  /*2650*/  LDCU.64 UR14, c[0x0][0x3c0] ;  /* 0x00007800ff0e77ac */ /* 0x000f220008000a00 */
[----:B------:R-:W-:-:S02]  /*2660*/  LEA R10, P2, R4, UR4, 0x1 ;  /* 0x00000004040a7c11 */ /* 0x000fc4000f8408ff */
[----:B------:R-:W-:Y:S02]  /*2670*/  IADD3 R74, P1, PT, R74, UR10, RZ ;  /* 0x0000000a4a4a7c10 */ /* 0x000fe4000ff3e0ff */
[C---:B------:R-:W-:Y:S02]  /*2680*/  SHF.R.S64 R83, R0.reuse, 0x1f, R81 ;  /* 0x0000001f00537819 */ /* 0x040fe40000001051 */
[----:B---3--:R-:W-:Y:S02]  /*2690*/  MOV R9, UR16 ;  /* 0x0000001000097c02 */ /* 0x008fe40008000f00 */
[--C-:B------:R-:W-:Y:S02]  /*26a0*/  SHF.R.S64 R79, R0, 0x1f, R3.reuse ;  /* 0x0000001f004f7819 */ /* 0x100fe40000001003 */
[----:B------:R-:W-:Y:S02]  /*26b0*/  SHF.R.S32.HI R64, RZ, 0x1f, R3 ;  /* 0x0000001fff407819 */ /* 0x000fe40000011403 */
[----:B------:R-:W-:-:S02]  /*26c0*/  SHF.R.S32.HI R81, RZ, 0x1f, R81 ;  /* 0x0000001fff517819 */ /* 0x000fc40000011451 */
[----:B------:R-:W-:Y:S01]  /*26d0*/  LEA.HI.X R11, R4, UR5, R11, 0x1, P2 ;  /* 0x00000005040b7c11 */ /* 0x000fe200090f0c0b */
[----:B------:R-:W3:Y:S01]  /*26e0*/  LDCU.64 UR4, c[0x0][0x3b8] ;  /* 0x00007700ff0477ac */ /* 0x000ee20008000a00 */
[----:B------:R-:W-:Y:S01]  /*26f0*/  IADD3.X R75, PT, PT, R75, UR11, RZ, P1, !PT ;  /* 0x0000000b4b4b7c10 */ /* 0x000fe20008ffe4ff */
[----:B--2-4-:R-:W1:Y:S06]  /*2700*/  LDCU.128 UR8, c[0x0][0x3a0] ;  /* 0x00007400ff0877ac */ /* 0x014e6c0008000c00 */
.L_x_2690:
        /* <DEDUP_REMOVED lines=18> */
.L_x_2624:
[----:B-1-3--:R-:W-:Y:S05]  /*2830*/  BSYNC.RECONVERGENT B0 ;  /* 0x0000000000007941 */ /* 0x00afea0003800200 */
.L_x_2623:
        /* <DEDUP_REMOVED lines=16> */
.L_x_2626:
[----:B------:R-:W-:Y:S05]  /*2940*/  BSYNC.RECONVERGENT B0 ;  /* 0x0000000000007941 */ /* 0x000fea0003800200 */
.L_x_2625:
        /* <DEDUP_REMOVED lines=20> */
.L_x_2628:
[----:B------:R-:W-:Y:S05]  /*2a90*/  BSYNC.RECONVERGENT B0 ;  /* 0x0000000000007941 */ /* 0x000fea0003800200 */
.L_x_2627:
        /* <DEDUP_REMOVED lines=21> */
.L_x_2630:
[----:B------:R-:W-:Y:S05]  /*2bf0*/  BSYNC.RECONVERGENT B0 ;  /* 0x0000000000007941 */ /* 0x000fea0003800200 */
.L_x_2629:
        /* <DEDUP_REMOVED lines=16> */
.L_x_2634:
[----:B------:R-:W-:Y:S05]  /*2d00*/  BSYNC.RECONVERGENT B0 ;  /* 0x0000000000007941 */ /* 0x000fea0003800200 */
.L_x_2633:
        /* <DEDUP_REMOVED lines=15> */
.L_x_2636:
[----:B------:R-:W-:Y:S05]  /*2e00*/  BSYNC.RECONVERGENT B0 ;  /* 0x0000000000007941 */ /* 0x000fea0003800200 */
.L_x_2635:
        /* <DEDUP_REMOVED lines=17> */
.L_x_2638:
[----:B------:R-:W-:Y:S05]  /*2f20*/  BSYNC.RECONVERGENT B0 ;  /* 0x0000000000007941 */ /* 0x000fea0003800200 */
.L_x_2637:
        /* <DEDUP_REMOVED lines=22> */
.L_x_2632:
        /* <DEDUP_REMOVED lines=55> */
.L_x_2644:
[----:B------:R-:W-:Y:S05]  /*3400*/  BSYNC.RECONVERGENT B0 ;  /* 0x0000000000007941 */ /* 0x000fea0003800200 */
.L_x_2643:
        /* <DEDUP_REMOVED lines=48> */
.L_x_2646:
[----:B------:R-:W-:Y:S05]  /*3710*/  BSYNC.RECONVERGENT B0 ;  /* 0x0000000000007941 */ /* 0x000fea0003800200 */
.L_x_2645:
        /* <DEDUP_REMOVED lines=47> */
.L_x_2642:
[----:B------:R-:W-:Y:S05]  /*3a10*/  BSYNC.RECONVERGENT B1 ;  /* 0x0000000000017941 */ /* 0x000fea0003800200 */
.L_x_2641:
        /* <DEDUP_REMOVED lines=64> */
.L_x_2650:
[----:B------:R-:W-:Y:S05]  /*3e20*/  BSYNC.RECONVERGENT B0 ;  /* 0x0000000000007941 */ /* 0x000fea0003800200 */
.L_x_2649:
        /* <DEDUP_REMOVED lines=48> */
.L_x_2652:
[----:B------:R-:W-:Y:S05]  /*4130*/  BSYNC.RECONVERGENT B0 ;  /* 0x0000000000007941 */ /* 0x000fea0003800200 */
.L_x_2651:
        /* <DEDUP_REMOVED lines=47> */
.L_x_2648:
[----:B------:R-:W-:Y:S05]  /*4430*/  BSYNC.RECONVERGENT B1 ;  /* 0x0000000000017941 */ /* 0x000fea0003800200 */
.L_x_2647:
        /* <DEDUP_REMOVED lines=12> */
[C---:B-----5:R-:W-:Y:S02]  /*4500*/  LEA R40, P5, R4.reuse, R10, 0x7 ;  /* 0x0000000a04287211 */ /* 0x060fe400078a38ff */
        /* <DEDUP_REMOVED lines=51> */
.L_x_2656:
[----:B------:R-:W-:Y:S05]  /*4840*/  BSYNC.RECONVERGENT B0 ;  /* 0x0000000000007941 */ /* 0x000fea0003800200 */
.L_x_2655:
        /* <DEDUP_REMOVED lines=48> */
.L_x_2658:
[----:B------:R-:W-:Y:S05]  /*4b50*/  BSYNC.RECONVERGENT B0 ;  /* 0x0000000000007941 */ /* 0x000fea0003800200 */
.L_x_2657:
        /* <DEDUP_REMOVED lines=47> */
.L_x_2654:
[----:B------:R-:W-:Y:S05]  /*4e50*/  BSYNC.RECONVERGENT B1 ;  /* 0x0000000000017941 */ /* 0x000fea0003800200 */
.L_x_2653:
        /* <DEDUP_REMOVED lines=66> */
.L_x_2662:
[----:B------:R-:W-:Y:S05]  /*5280*/  BSYNC.RECONVERGENT B0 ;  /* 0x0000000000007941 */ /* 0x000fea0003800200 */
.L_x_2661:
        /* <DEDUP_REMOVED lines=48> */
.L_x_2664:
[----:B------:R-:W-:Y:S05]  /*5590*/  BSYNC.RECONVERGENT B0 ;  /* 0x0000000000007941 */ /* 0x000fea0003800200 */
.L_x_2663:
        /* <DEDUP_REMOVED lines=47> */
.L_x_2660:
[----:B------:R-:W-:Y:S05]  /*5890*/  BSYNC.RECONVERGENT B1 ;  /* 0x0000000000017941 */ /* 0x000fea0003800200 */
.L_x_2659:
        /* <DEDUP_REMOVED lines=8> */
.L_x_2640:
        /* <DEDUP_REMOVED lines=95> */
.L_x_2668:
[----:B------:R-:W-:Y:S05]  /*5f10*/  BSYNC.RECONVERGENT B0 ;  /* 0x0000000000007941 */ /* 0x000fea0003800200 */
.L_x_2667:
        /* <DEDUP_REMOVED lines=89> */
.L_x_2670:
[----:B------:R-:W-:Y:S05]  /*64b0*/  BSYNC.RECONVERGENT B0 ;  /* 0x0000000000007941 */ /* 0x000fea0003800200 */
.L_x_2669:
        /* <DEDUP_REMOVED lines=88> */
.L_x_2666:
[----:B------:R-:W-:Y:S05]  /*6a40*/  BSYNC.RECONVERGENT B1 ;  /* 0x0000000000017941 */ /* 0x000fea0003800200 */
.L_x_2665:
        /* <DEDUP_REMOVED lines=96> */
.L_x_2674:
[----:B------:R-:W-:Y:S05]  /*7050*/  BSYNC.RECONVERGENT B0 ;  /* 0x0000000000007941 */ /* 0x000fea0003800200 */
.L_x_2673:
        /* <DEDUP_REMOVED lines=89> */
.L_x_2676:
[----:B------:R-:W-:Y:S05]  /*75f0*/  BSYNC.RECONVERGENT B0 ;  /* 0x0000000000007941 */ /* 0x000fea0003800200 */
.L_x_2675:
        /* <DEDUP_REMOVED lines=88> */
.L_x_2672:
[----:B------:R-:W-:Y:S05]  /*7b80*/  BSYNC.RECONVERGENT B1 ;  /* 0x0000000000017941 */ /* 0x000fea0003800200 */
.L_x_2671:
        /* <DEDUP_REMOVED lines=98> */
.L_x_2680:
[----:B------:R-:W-:Y:S05]  /*81b0*/  BSYNC.RECONVERGENT B0 ;  /* 0x0000000000007941 */ /* 0x000fea0003800200 */
.L_x_2679:
        /* <DEDUP_REMOVED lines=88> */
.L_x_2682:
[----:B------:R-:W-:Y:S05]  /*8740*/  BSYNC.RECONVERGENT B0 ;  /* 0x0000000000007941 */ /* 0x000fea0003800200 */
.L_x_2681:
        /* <DEDUP_REMOVED lines=86> */
.L_x_2678:
[----:B------:R-:W-:Y:S05]  /*8cb0*/  BSYNC.RECONVERGENT B1 ;  /* 0x0000000000017941 */ /* 0x000fea0003800200 */
.L_x_2677:
        /* <DEDUP_REMOVED lines=101> */
.L_x_2686:
[----:B------:R-:W-:Y:S05]  /*9310*/  BSYNC.RECONVERGENT B0 ;  /* 0x0000000000007941 */ /* 0x000fea0003800200 */
.L_x_2685:
        /* <DEDUP_REMOVED lines=87> */
.L_x_2688:
[----:B------:R-:W-:Y:S05]  /*9890*/  BSYNC.RECONVERGENT B0 ;  /* 0x0000000000007941 */ /* 0x000fea0003800200 */
.L_x_2687:
        /* <DEDUP_REMOVED lines=86> */
.L_x_2684:
[----:B------:R-:W-:Y:S05]  /*9e00*/  BSYNC.RECONVERGENT B1 ;  /* 0x0000000000017941 */ /* 0x000fea0003800200 */
.L_x_2683:
[----:B------:R-:W5:Y:S08]  /*9e10*/  LDC R3, c[0x0][0x450] ;  /* 0x00011400ff037b82 */ /* 0x000f700000000800 */
[----:B------:R-:W1:Y:S01]  /*9e20*/  LDC R9, c[0x0][0x450] ;  /* 0x00011400ff097b82 */ /* 0x000e620000000800 */
[----:B-----5:R-:W-:Y:S05]  /*9e30*/  IMAD.U32 R3, R3, -0x40, RZ ;  /* 0xffffffc003037824 */ /* 0x020fea00078e00ff */
[C---:B------:R-:W-:Y:S02]  /*9e40*/  LEA R76, P1, R3.reuse, R76, 0x1 ;  /* 0x0000004c034c7211 */ /* 0x040fe400078208ff */
[C---:B------:R-:W-:Y:S02]  /*9e50*/  LEA R74, P0, R3.reuse, R74, 0x1 ;  /* 0x0000004a034a7211 */ /* 0x040fe400078008ff */
[C---:B------:R-:W-:Y:S02]  /*9e60*/  LEA.HI.X.SX32 R77, R3.reuse, R77, 0x1, P1 ;  /* 0x0000004d034d7211 */ /* 0x040fe400008f0eff */
[----:B-1----:R-:W-:Y:S09]  /*9e70*/  LEA.HI.X.SX32 R75, R3, R75, 0x1, P0 ;  /* 0x0000004b034b7211 */ /* 0x002ff200000f0eff */
.L_x_2639:
[----:B------:R-:W-:Y:S05]  /*9e80*/  BSYNC.RECONVERGENT B2 ;  /* 0x0000000000027941 */ /* 0x000fea0003800200 */
.L_x_2631:
        /* <DEDUP_REMOVED lines=91> */
.L_x_2689:
[----:B------:R-:W-:Y:S02]  /*a440*/  IADD3 R72, P1, PT, R72, R79, RZ ;  /* 0x0000004f48487210 */ /* 0x000fe40007f3e0ff */
[----:B------:R-:W-:Y:S03]  /*a450*/  IADD3 R10, P0, PT, R10, R83, RZ ;  /* 0x000000530a0a7210 */ /* 0x000fe60007f1e0ff */
[----:B------:R-:W-:Y:S02]  /*a460*/  IMAD.X R73, R73, 0x1, R64, P1 ;  /* 0x0000000149497824 */ /* 0x000fe400008e0640 */
[----:B------:R-:W-:Y:S01]  /*a470*/  IMAD.X R11, R11, 0x1, R81, P0 ;  /* 0x000000010b0b7824 */ /* 0x000fe200000e0651 */
[----:B------:R-:W-:Y:S07]  /*a480*/  @P2 BRA `(.L_x_2690) ;  /* 0xffffff8000a02947 */ /* 0x000fee000383ffff */
.L_x_2622:
        /* <DEDUP_REMOVED lines=43> */
.L_x_2695:
[----:B------:R3:W-:Y:S02]  /*a740*/  STS.128 [R144+0x2000], RZ ;  /* 0x002000ff90007388 */ /* 0x0007e40000000c00 */
.L_x_2694:
[----:B------:R-:W-:Y:S05]  /*a750*/  BSYNC.RECONVERGENT B0 ;  /* 0x0000000000007941 */ /* 0x000fea0003800200 */
.L_x_2693:
        /* <DEDUP_REMOVED lines=25> */
.L_x_2697:
[----:B------:R1:W-:Y:S01]  /*a8f0*/  STS.128 [R144+0x2800], RZ ;  /* 0x002800ff90007388 */ /* 0x0003e20000000c00 */
[----:B------:R-:W-:Y:S05]  /*a900*/  BRA `(.L_x_2696) ;  /* 0x00000038006c7947 */ /* 0x000fea0003800000 */
.L_x_2692:
        /* <DEDUP_REMOVED lines=79> */
.L_x_2704:
[----:B------:R-:W-:Y:S05]  /*ae00*/  BSYNC.RECONVERGENT B0 ;  /* 0x0000000000007941 */ /* 0x000fea0003800200 */
.L_x_2703:
[----:B-----5:R-:W-:Y:S01]  /*ae10*/  IMAD.MOV.U32 R6, RZ, RZ, R14 ;  /* 0x000000ffff067224 */ /* 0x020fe200078e000e */
[----:B------:R-:W-:Y:S01]  /*ae20*/  MOV R4, R12 ;  /* 0x0000000c00047202 */ /* 0x000fe20000000f00 */
[----:B------:R-:W-:Y:S01]  /*ae30*/  IMAD.MOV.U32 R7, RZ, RZ, R15 ;  /* 0x000000ffff077224 */ /* 0x000fe200078e000f */
[----:B------:R-:W-:Y:S02]  /*ae40*/  MOV R5, R13 ;  /* 0x0000000d00057202 */ /* 0x000fe40000000f00 */
.L_x_2702:
[----:B------:R-:W-:Y:S05]  /*ae50*/  BSYNC.RECONVERGENT B1 ;  /* 0x0000000000017941 */ /* 0x000fea0003800200 */
.L_x_2701:
        /* <DEDUP_REMOVED lines=47> */
.L_x_2708:
[----:B------:R-:W-:Y:S05]  /*b150*/  BSYNC.RECONVERGENT B0 ;  /* 0x0000000000007941 */ /* 0x000fea0003800200 */
.L_x_2707:
[----:B-----5:R4:W-:Y:S02]  /*b160*/  STS.128 [R144+0x1000], R12 ;  /* 0x0010000c90007388 */ /* 0x0209e40000000c00 */
.L_x_2706:
[----:B------:R-:W-:Y:S05]  /*b170*/  BSYNC.RECONVERGENT B1 ;  /* 0x0000000000017941 */ /* 0x000fea0003800200 */
.L_x_2705:
        /* <DEDUP_REMOVED lines=8> */
[----:B------:R1:W3:Y:S01]  /*b200*/  LDG.E.64 R6, desc[UR6][R20.64+0x40] ;  /* 0x0000400614067981 */ /* 0x0002e2000c1e1b00 */
[C---:B-----5:R-:W-:Y:S01]  /*b210*/  LOP3.LUT R0, R13.reuse, 0xffff0000, RZ, 0xc0, !PT ;  /* 0xffff00000d007812 */ /* 0x060fe200078ec0ff */
[----:B------:R-:W-:Y:S01]  /*b220*/  IMAD.U32 R24, R14, 0x10000, RZ ;  /* 0x000100000e187824 */ /* 0x000fe200078e00ff */
[----:B------:R-:W-:Y:S02]  /*b230*/  SHF.L.U32 R8, R13, 0x10, RZ ;  /* 0x000000100d087819 */ /* 0x000fe400000006ff */
[C---:B------:R-:W-:Y:S02]  /*b240*/  SHF.L.U32 R13, R12.reuse, 0x10, RZ ;  /* 0x000000100c0d7819 */ /* 0x040fe400000006ff */
[----:B------:R-:W-:-:S02]  /*b250*/  LOP3.LUT R26, R12, 0xffff0000, RZ, 0xc0, !PT ;  /* 0xffff00000c1a7812 */ /* 0x000fc400078ec0ff */
[C---:B------:R-:W-:Y:S02]  /*b260*/  SHF.L.U32 R31, R15.reuse, 0x10, RZ ;  /* 0x000000100f1f7819 */ /* 0x040fe400000006ff */
[----:B------:R-:W-:Y:S02]  /*b270*/  LOP3.LUT R27, R15, 0xffff0000, RZ, 0xc0, !PT ;  /* 0xffff00000f1b7812 */ /* 0x000fe400078ec0ff */
[----:B-1----:R-:W-:Y:S02]  /*b280*/  LOP3.LUT R20, R14, 0xffff0000, RZ, 0xc0, !PT ;  /* 0xffff00000e147812 */ /* 0x002fe400078ec0ff */
        /* <DEDUP_REMOVED lines=28> */
.L_x_2710:
[----:B------:R-:W-:Y:S05]  /*b450*/  BSYNC.RECONVERGENT B0 ;  /* 0x0000000000007941 */ /* 0x000fea0003800200 */
.L_x_2709:
[----:B-----5:R1:W-:Y:S02]  /*b460*/  STS.128 [R144+0x2000], R12 ;  /* 0x0020000c90007388 */ /* 0x0203e40000000c00 */
.L_x_2700:
[----:B------:R-:W-:Y:S05]  /*b470*/  BSYNC.RECONVERGENT B2 ;  /* 0x0000000000027941 */ /* 0x000fea0003800200 */
.L_x_2699:
        /* <DEDUP_REMOVED lines=26> */
[C---:B-----5:R-:W-:Y:S01]  /*b620*/  IMAD.U32 R22, R15.reuse, 0x10000, RZ ;  /* 0x000100000f167824 */ /* 0x060fe200078e00ff */
[----:B------:R-:W-:Y:S02]  /*b630*/  LOP3.LUT R20, R15, 0xffff0000, RZ, 0xc0, !PT ;  /* 0xffff00000f147812 */ /* 0x000fe400078ec0ff */
[----:B------:R-:W-:Y:S02]  /*b640*/  LOP3.LUT R0, R13, 0xffff0000, RZ, 0xc0, !PT ;  /* 0xffff00000d007812 */ /* 0x000fe400078ec0ff */
[----:B------:R-:W-:-:S02]  /*b650*/  SHF.L.U32 R8, R12, 0x10, RZ ;  /* 0x000000100c087819 */ /* 0x000fc400000006ff */
[----:B------:R-:W-:Y:S01]  /*b660*/  LOP3.LUT R24, R12, 0xffff0000, RZ, 0xc0, !PT ;  /* 0xffff00000c187812 */ /* 0x000fe200078ec0ff */
[----:B------:R-:W-:Y:S01]  /*b670*/  IMAD.U32 R6, R13, 0x10000, RZ ;  /* 0x000100000d067824 */ /* 0x000fe200078e00ff */
[C---:B------:R-:W-:Y:S02]  /*b680*/  SHF.L.U32 R23, R14.reuse, 0x10, RZ ;  /* 0x000000100e177819 */ /* 0x040fe400000006ff */
[----:B------:R-:W-:Y:S02]  /*b690*/  LOP3.LUT R14, R14, 0xffff0000, RZ, 0xc0, !PT ;  /* 0xffff00000e0e7812 */ /* 0x000fe400078ec0ff */
[----:B--2---:R-:W-:Y:S02]  /*b6a0*/  LOP3.LUT R21, R4, 0xffff0000, RZ, 0xc0, !PT ;  /* 0xffff000004157812 */ /* 0x004fe400078ec0ff */
[----:B----4-:R-:W-:Y:S02]  /*b6b0*/  LOP3.LUT R15, R2, 0xffff0000, RZ, 0xc0, !PT ;  /* 0xffff0000020f7812 */ /* 0x010fe400078ec0ff */
[----:B------:R-:W-:-:S02]  /*b6c0*/  LOP3.LUT R12, R3, 0xffff0000, RZ, 0xc0, !PT ;  /* 0xffff0000030c7812 */ /* 0x000fc400078ec0ff */
[----:B------:R-:W-:Y:S01]  /*b6d0*/  LOP3.LUT R17, R5, 0xffff0000, RZ, 0xc0, !PT ;  /* 0xffff000005117812 */ /* 0x000fe200078ec0ff */
[C---:B------:R-:W-:Y:S01]  /*b6e0*/  FMUL.FTZ R13, R0.reuse, R15 ;  /* 0x0000000f000d7220 */ /* 0x040fe20000410000 */
[-C--:B------:R-:W-:Y:S01]  /*b6f0*/  FMUL.FTZ R0, R0, R21.reuse ;  /* 0x0000001500007220 */ /* 0x080fe20000410000 */
[-C--:B------:R-:W-:Y:S02]  /*b700*/  FMUL.FTZ R25, R20, R12.reuse ;  /* 0x0000000c14197220 */ /* 0x080fe40000410000 */
[C---:B------:R-:W-:Y:S01]  /*b710*/  FFMA.FTZ R13, R6.reuse, R21, -R13 ;  /* 0x00000015060d7223 */ /* 0x040fe2000001080d */
[----:B------:R-:W-:Y:S01]  /*b720*/  FFMA.FTZ R0, R6, R15, R0 ;  /* 0x0000000f06007223 */ /* 0x000fe20000010000 */
[-C--:B------:R-:W-:Y:S01]  /*b730*/  FMUL.FTZ R15, R20, R17.reuse ;  /* 0x00000011140f7220 */ /* 0x080fe20000410000 */
[----:B------:R-:W-:Y:S01]  /*b740*/  FFMA.FTZ R25, R22, R17, -R25 ;  /* 0x0000001116197223 */ /* 0x000fe20000010819 */
[----:B------:R-:W-:Y:S01]  /*b750*/  IMAD.U32 R17, R2, 0x10000, RZ ;  /* 0x0001000002117824 */ /* 0x000fe200078e00ff */
[----:B------:R-:W-:Y:S01]  /*b760*/  SHF.L.U32 R21, R4, 0x10, RZ ;  /* 0x0000001004157819 */ /* 0x000fe200000006ff */
[----:B------:R-:W-:Y:S01]  /*b770*/  IMAD.U32 R3, R3, 0x10000, RZ ;  /* 0x0001000003037824 */ /* 0x000fe200078e00ff */
[----:B------:R-:W-:Y:S01]  /*b780*/  SHF.L.U32 R5, R5, 0x10, RZ ;  /* 0x0000001005057819 */ /* 0x000fe200000006ff */
[----:B------:R-:W-:Y:S01]  /*b790*/  FFMA.FTZ R12, R22, R12, R15 ;  /* 0x0000000c160c7223 */ /* 0x000fe2000001000f */
[C---:B------:R-:W-:Y:S01]  /*b7a0*/  FMUL.FTZ R15, R24.reuse, R17 ;  /* 0x00000011180f7220 */ /* 0x040fe20000410000 */
[----:B------:R-:W-:Y:S01]  /*b7b0*/  FMUL.FTZ R24, R24, R21 ;  /* 0x0000001518187220 */ /* 0x000fe20000410000 */
[C---:B------:R-:W-:Y:S01]  /*b7c0*/  FMUL.FTZ R2, R14.reuse, R3 ;  /* 0x000000030e027220 */ /* 0x040fe20000410000 */
[----:B------:R-:W-:Y:S01]  /*b7d0*/  FMUL.FTZ R14, R14, R5 ;  /* 0x000000050e0e7220 */ /* 0x000fe20000410000 */
        /* <DEDUP_REMOVED lines=9> */
.L_x_2714:
[----:B------:R-:W-:Y:S05]  /*b870*/  BSYNC.RECONVERGENT B0 ;  /* 0x0000000000007941 */ /* 0x000fea0003800200 */
.L_x_2713:
[----:B-----5:R4:W-:Y:S02]  /*b880*/  STS.128 [R144+0x800], R12 ;  /* 0x0008000c90007388 */ /* 0x0209e40000000c00 */
.L_x_2712:
[----:B------:R-:W-:Y:S05]  /*b890*/  BSYNC.RECONVERGENT B1 ;  /* 0x0000000000017941 */ /* 0x000fea0003800200 */
.L_x_2711:
        /* <DEDUP_REMOVED lines=28> */
[----:B---3--:R-:W-:Y:S02]  /*ba60*/  LOP3.LUT R21, R4, 0xffff0000, RZ, 0xc0, !PT ;  /* 0xffff000004157812 */ /* 0x008fe400078ec0ff */
        /* <DEDUP_REMOVED lines=28> */
.L_x_2718:
[----:B------:R-:W-:Y:S05]  /*bc30*/  BSYNC.RECONVERGENT B0 ;  /* 0x0000000000007941 */ /* 0x000fea0003800200 */
.L_x_2717:
[----:B-----5:R4:W-:Y:S02]  /*bc40*/  STS.128 [R144+0x1800], R12 ;  /* 0x0018000c90007388 */ /* 0x0209e40000000c00 */
.L_x_2716:
[----:B------:R-:W-:Y:S05]  /*bc50*/  BSYNC.RECONVERGENT B1 ;  /* 0x0000000000017941 */ /* 0x000fea0003800200 */
.L_x_2715:
        /* <DEDUP_REMOVED lines=20> */
[----:B------:R-:W-:Y:S01]  /*bda0*/  LOP3.LUT R0, R13, 0xffff0000, RZ, 0xc0, !PT ;  /* 0xffff00000d007812 */ /* 0x000fe200078ec0ff */
[C---:B------:R-:W-:Y:S01]  /*bdb0*/  IMAD.U32 R17, R15.reuse, 0x10000, RZ ;  /* 0x000100000f117824 */ /* 0x040fe200078e00ff */
[----:B------:R-:W-:Y:S02]  /*bdc0*/  LOP3.LUT R15, R15, 0xffff0000, RZ, 0xc0, !PT ;  /* 0xffff00000f0f7812 */ /* 0x000fe400078ec0ff */
[----:B------:R-:W-:-:S02]  /*bdd0*/  SHF.L.U32 R7, R12, 0x10, RZ ;  /* 0x000000100c077819 */ /* 0x000fc400000006ff */
[----:B------:R-:W-:Y:S02]  /*bde0*/  LOP3.LUT R16, R12, 0xffff0000, RZ, 0xc0, !PT ;  /* 0xffff00000c107812 */ /* 0x000fe400078ec0ff */
[C---:B------:R-:W-:Y:S02]  /*bdf0*/  SHF.L.U32 R12, R14.reuse, 0x10, RZ ;  /* 0x000000100e0c7819 */ /* 0x040fe400000006ff */
[----:B-1----:R-:W-:Y:S02]  /*be00*/  LOP3.LUT R18, R14, 0xffff0000, RZ, 0xc0, !PT ;  /* 0xffff00000e127812 */ /* 0x002fe400078ec0ff */
        /* <DEDUP_REMOVED lines=16> */
[C---:B------:R-:W-:Y:S01]  /*bf10*/  FMUL.FTZ R11, R18.reuse, R3 ;  /* 0x00000003120b7220 */ /* 0x040fe20000410000 */
        /* <DEDUP_REMOVED lines=9> */
[----:B------:R-:W-:Y:S01]  /*bfb0*/  F2FP.BF16.F32.PACK_AB R12, R13, R6 ;  /* 0x000000060d0c723e */ /* 0x000fe200000010ff */
[----:B------:R-:W-:Y:S01]  /*bfc0*/  IMAD.MOV.U32 R13, RZ, RZ, R0 ;  /* 0x000000ffff0d7224 */ /* 0x000fe200078e0000 */
[----:B------:R-:W-:Y:S02]  /*bfd0*/  F2FP.BF16.F32.PACK_AB R14, R18, R11 ;  /* 0x0000000b120e723e */ /* 0x000fe400000010ff */
.L_x_2720:
[----:B------:R-:W-:Y:S05]  /*bfe0*/  BSYNC.RECONVERGENT B0 ;  /* 0x0000000000007941 */ /* 0x000fea0003800200 */
.L_x_2719:
[----:B-----5:R4:W-:Y:S01]  /*bff0*/  STS.128 [R144+0x2800], R12 ;  /* 0x0028000c90007388 */ /* 0x0209e20000000c00 */
[----:B------:R-:W-:Y:S05]  /*c000*/  BRA `(.L_x_2696) ;  /* 0x0000002000ac7947 */ /* 0x000fea0003800000 */
.L_x_2698:
        /* <DEDUP_REMOVED lines=99> */
.L_x_2725:
[----:B------:R-:W-:Y:S05]  /*c640*/  BSYNC.RECONVERGENT B0 ;  /* 0x0000000000007941 */ /* 0x000fea0003800200 */
.L_x_2724:
[----:B------:R-:W-:Y:S05]  /*c650*/  BSYNC.RECONVERGENT B1 ;  /* 0x0000000000017941 */ /* 0x000fea0003800200 */
.L_x_2723:
        /* <DEDUP_REMOVED lines=88> */
.L_x_2729:
[----:B------:R-:W-:Y:S05]  /*cbe0*/  BSYNC.RECONVERGENT B0 ;  /* 0x0000000000007941 */ /* 0x000fea0003800200 */
.L_x_2728:
[----:B-----5:R4:W-:Y:S02]  /*cbf0*/  STS.128 [R144+0x1000], R20 ;  /* 0x0010001490007388 */ /* 0x0209e40000000c00 */
.L_x_2727:
[----:B------:R-:W-:Y:S05]  /*cc00*/  BSYNC.RECONVERGENT B1 ;  /* 0x0000000000017941 */ /* 0x000fea0003800200 */
.L_x_2726:
        /* <DEDUP_REMOVED lines=85> */
.L_x_2731:
[----:B------:R-:W-:Y:S05]  /*d160*/  BSYNC.RECONVERGENT B0 ;  /* 0x0000000000007941 */ /* 0x000fea0003800200 */
.L_x_2730:
[----:B-----5:R1:W-:Y:S02]  /*d170*/  STS.128 [R144+0x2000], R20 ;  /* 0x0020001490007388 */ /* 0x0203e40000000c00 */
.L_x_2722:
[----:B------:R-:W-:Y:S05]  /*d180*/  BSYNC.RECONVERGENT B2 ;  /* 0x0000000000027941 */ /* 0x000fea0003800200 */
.L_x_2721:
        /* <DEDUP_REMOVED lines=93> */
.L_x_2735:
[----:B------:R-:W-:Y:S05]  /*d760*/  BSYNC.RECONVERGENT B0 ;  /* 0x0000000000007941 */ /* 0x000fea0003800200 */
.L_x_2734:
[----:B-----5:R4:W-:Y:S02]  /*d770*/  STS.128 [R144+0x800], R20 ;  /* 0x0008001490007388 */ /* 0x0209e40000000c00 */
.L_x_2733:
[----:B------:R-:W-:Y:S05]  /*d780*/  BSYNC.RECONVERGENT B1 ;  /* 0x0000000000017941 */ /* 0x000fea0003800200 */
.L_x_2732:
        /* <DEDUP_REMOVED lines=87> */
.L_x_2739:
[----:B------:R-:W-:Y:S05]  /*dd00*/  BSYNC.RECONVERGENT B0 ;  /* 0x0000000000007941 */ /* 0x000fea0003800200 */
.L_x_2738:
[----:B-----5:R4:W-:Y:S02]  /*dd10*/  STS.128 [R144+0x1800], R20 ;  /* 0x0018001490007388 */ /* 0x0209e40000000c00 */
.L_x_2737:
[----:B------:R-:W-:Y:S05]  /*dd20*/  BSYNC.RECONVERGENT B1 ;  /* 0x0000000000017941 */ /* 0x000fea0003800200 */
.L_x_2736:
        /* <DEDUP_REMOVED lines=18> */
[----:B--2---:R-:W-:-:S03]  /*de50*/  IADD3 R8, P1, PT, R0, UR8, RZ ;  /* 0x0000000800087c10 */ /* 0x004fc6000ff3e0ff */
[----:B------:R-:W2:Y:S01]  /*de60*/  LDG.E.128 R16, desc[UR6][R16.64+0x80] ;  /* 0x0000800610107981 */ /* 0x000ea2000c1e1d00 */
[----:B------:R-:W-:Y:S01]  /*de70*/  IADD3.X R9, PT, PT, R2, UR9, RZ, P1, !PT ;  /* 0x0000000902097c10 */ /* 0x000fe20008ffe4ff */
[----:B------:R-:W3:Y:S05]  /*de80*/  LDCU.64 UR8, c[0x0][0x4c8] ;  /* 0x00009900ff0877ac */ /* 0x000eea0008000a00 */
[----:B------:R-:W2:Y:S01]  /*de90*/  LDG.E.128 R8, desc[UR6][R8.64+0x80] ;  /* 0x0000800608087981 */ /* 0x000ea2000c1e1d00 */
[----:B---3--:R-:W-:-:S04]  /*dea0*/  IADD3 R12, P1, PT, R0, UR8, RZ ;  /* 0x00000008000c7c10 */ /* 0x008fc8000ff3e0ff */
[----:B------:R-:W-:-:S06]  /*deb0*/  IADD3.X R13, PT, PT, R2, UR9, RZ, P1, !PT ;  /* 0x00000009020d7c10 */ /* 0x000fcc0008ffe4ff */
[----:B------:R-:W3:Y:S01]  /*dec0*/  LDG.E.128 R12, desc[UR6][R12.64+0x80] ;  /* 0x000080060c0c7981 */ /* 0x000ee2000c1e1d00 */
[C---:B-----5:R-:W-:Y:S01]  /*ded0*/  LOP3.LUT R0, R5.reuse, 0xffff0000, RZ, 0xc0, !PT ;  /* 0xffff000005007812 */ /* 0x060fe200078ec0ff */
[----:B------:R-:W-:Y:S01]  /*dee0*/  IMAD.U32 R3, R4, 0x10000, RZ ;  /* 0x0001000004037824 */ /* 0x000fe200078e00ff */
[----:B-1--4-:R-:W-:Y:S01]  /*def0*/  SHF.L.U32 R21, R5, 0x10, RZ ;  /* 0x0000001005157819 */ /* 0x012fe200000006ff */
        /* <DEDUP_REMOVED lines=11> */
[C---:B------:R-:W-:Y:S01]  /*dfb0*/  IMAD.U32 R27, R8.reuse, 0x10000, RZ ;  /* 0x00010000081b7824 */ /* 0x040fe200078e00ff */
        /* <DEDUP_REMOVED lines=46> */
.L_x_2741:
[----:B------:R-:W-:Y:S05]  /*e2a0*/  BSYNC.RECONVERGENT B0 ;  /* 0x0000000000007941 */ /* 0x000fea0003800200 */
.L_x_2740:
[----:B-----5:R1:W-:Y:S02]  /*e2b0*/  STS.128 [R144+0x2800], R4 ;  /* 0x0028000490007388 */ /* 0x0203e40000000c00 */
.L_x_2696:
[----:B------:R-:W-:Y:S05]  /*e2c0*/  BSYNC.RECONVERGENT B3 ;  /* 0x0000000000037941 */ /* 0x000fea0003800200 */
.L_x_2691:
[----:B-12---:R-:W-:Y:S01]  /*e2d0*/  IADD3 R7, PT, PT, -R45, R59, RZ ;  /* 0x0000003b2d077210 */ /* 0x006fe20007ffe1ff */
        /* <DEDUP_REMOVED lines=25> */
.L_x_2744:
[----:B------:R2:W-:Y:S02]  /*e470*/  STS.128 [R144+0x7000], RZ ;  /* 0x007000ff90007388 */ /* 0x0005e40000000c00 */
.L_x_2743:
[----:B------:R-:W-:Y:S05]  /*e480*/  BSYNC.RECONVERGENT B0 ;  /* 0x0000000000007941 */ /* 0x000fea0003800200 */
.L_x_2742:
        /* <DEDUP_REMOVED lines=25> */
.L_x_2747:
[----:B------:R2:W-:Y:S02]  /*e620*/  STS.128 [R144+0x7800], RZ ;  /* 0x007800ff90007388 */ /* 0x0005e40000000c00 */
.L_x_2746:
[----:B------:R-:W-:Y:S05]  /*e630*/  BSYNC.RECONVERGENT B0 ;  /* 0x0000000000007941 */ /* 0x000fea0003800200 */
.L_x_2745:
[----:B------:R-:W-:Y:S01]  /*e640*/  IADD3 R8, PT, PT, R108, 0x40, RZ ;  /* 0x000000406c087810 */ /* 0x000fe20007ffe0ff */
[----:B------:R-:W-:Y:S03]  /*e650*/  BSSY.RECONVERGENT B0, `(.L_x_2748) ;  /* 0x000001b000007945 */ /* 0x000fe60003800200 */
[----:B------:R-:W-:-:S13]  /*e660*/  ISETP.GE.AND P0, PT, R8, R7, PT ;  /* 0x000000070800720c */ /* 0x000fda0003f06270 */
[----:B------:R-:W-:Y:S05]  /*e670*/  @P0 BRA `(.L_x_2749) ;  /* 0x0000000000600947 */ /* 0x000fea0003800000 */
[----:B-12---:R-:W4:Y:S01]  /*e680*/  LDC.64 R2, c[0x0][0x3b8] ;  /* 0x0000ee00ff027b82 */ /* 0x006f220000000a00 */
        /* <DEDUP_REMOVED lines=22> */
.L_x_2750:
[----:B------:R2:W-:Y:S02]  /*e7f0*/  STS.128 [R144+0x8000], RZ ;  /* 0x008000ff90007388 */ /* 0x0005e40000000c00 */
.L_x_2749:
[----:B------:R-:W-:Y:S05]  /*e800*/  BSYNC.RECONVERGENT B0 ;  /* 0x0000000000007941 */ /* 0x000fea0003800200 */
.L_x_2748:
[----:B-12-4-:R-:W1:Y:S01]  /*e810*/  LDC.64 R4, c[0x0][0x538] ;  /* 0x00014e00ff047b82 */ /* 0x016e620000000a00 */
[----:B------:R-:W-:Y:S01]  /*e820*/  IADD3 R10, PT, PT, R108, 0x60, RZ ;  /* 0x000000606c0a7810 */ /* 0x000fe20007ffe0ff */
[----:B------:R-:W-:Y:S03]  /*e830*/  BSSY.RECONVERGENT B0, `(.L_x_2751) ;  /* 0x000001a000007945 */ /* 0x000fe60003800200 */
[----:B------:R-:W-:-:S13]  /*e840*/  ISETP.GE.AND P0, PT, R10, R7, PT ;  /* 0x000000070a00720c */ /* 0x000fda0003f06270 */
[----:B------:R-:W-:Y:S05]  /*e850*/  @P0 BRA `(.L_x_2752) ;  /* 0x00000000005c0947 */ /* 0x000fea0003800000 */
[----:B------:R-:W2:Y:S01]  /*e860*/  LDC.64 R2, c[0x0][0x3b8] ;  /* 0x0000ee00ff027b82 */ /* 0x000ea20000000a00 */
[----:B------:R-:W4:Y:S02]  /*e870*/  LDCU UR4, c[0x0][0x440] ;  /* 0x00008800ff0477ac */ /* 0x000f240008000800 */
[----:B----4-:R-:W-:Y:S02]  /*e880*/  ISETP.GE.AND P2, PT, R118, UR4, PT ;  /* 0x0000000476007c0c */ /* 0x010fe4000bf46270 */
[----:B------:R-:W-:Y:S02]  /*e890*/  ISETP.GE.AND P1, PT, R116, UR4, PT ;  /* 0x0000000474007c0c */ /* 0x000fe4000bf26270 */
[----:B------:R-:W-:Y:S01]  /*e8a0*/  ISETP.GE.AND P0, PT, R117, UR4, PT ;  /* 0x0000000475007c0c */ /* 0x000fe2000bf06270 */
[----:B--2---:R-:W-:-:S04]  /*e8b0*/  IMAD.WIDE.U32 R12, R2, 0xc0, R162 ;  /* 0x000000c0020c7825 */ /* 0x004fc800078e00a2 */
        /* <DEDUP_REMOVED lines=17> */
.L_x_2752:
[----:B------:R-:W-:Y:S05]  /*e9d0*/  BSYNC.RECONVERGENT B0 ;  /* 0x0000000000007941 */ /* 0x000fea0003800200 */
.L_x_2751:
[----:B------:R-:W4:Y:S01]  /*e9e0*/  LDCU.64 UR8, c[0x0][0x540] ;  /* 0x0000a800ff0877ac */ /* 0x000f220008000a00 */
[----:B------:R-:W0:Y:S01]  /*e9f0*/  LDGDEPBAR ;  /* 0x00000000000079af */ /* 0x000e220000000000 */
[----:B------:R-:W3:Y:S01]  /*ea00*/  LDCU UR4, c[0x0][0x508] ;  /* 0x0000a100ff0477ac */ /* 0x000ee20008000800 */
[C---:B----4-:R-:W-:Y:S01]  /*ea10*/  IMAD.WIDE.U32 R2, R169.reuse, UR8, R172 ;  /* 0x00000008a9027c25 */ /* 0x050fe2000f8e00ac */
[----:B------:R-:W4:Y:S03]  /*ea20*/  LDCU UR8, c[0x0][0x458] ;  /* 0x00008b00ff0877ac */ /* 0x000f260008000800 */
[----:B------:R-:W-:Y:S01]  /*ea30*/  IMAD R0, R169, UR9, R3 ;  /* 0x00000009a9007c24 */ /* 0x000fe2000f8e0203 */
[----:B-12---:R-:W-:Y:S02]  /*ea40*/  LEA R12, P0, R2, R4, 0x2 ;  /* 0x00000004020c7211 */ /* 0x006fe400078010ff */
[----:B------:R-:W-:Y:S01]  /*ea50*/  SHF.R.U32.HI R6, RZ, 0x1, R156 ;  /* 0x00000001ff067819 */ /* 0x000fe2000001169c */
[----:B------:R-:W-:-:S04]  /*ea60*/  DEPBAR.LE SB0, 0x0 ;  /* 0x000080000000791a */ /* 0x000fc80000000000 */
[----:B------:R-:W-:-:S05]  /*ea70*/  LEA.HI.X R13, R2, R5, R0, 0x2, P0 ;  /* 0x00000005020d7211 */ /* 0x000fca00000f1400 */
[----:B------:R-:W2:Y:S01]  /*ea80*/  LDG.E R5, desc[UR6][R12.64] ;  /* 0x000000060c057981 */ /* 0x000ea2000c1e1900 */
[----:B------:R-:W-:Y:S01]  /*ea90*/  LOP3.LUT R9, R6, 0x1f0, RZ, 0xc0, !PT ;  /* 0x000001f006097812 */ /* 0x000fe200078ec0ff */
[----:B----4-:R-:W2:Y:S01]  /*eaa0*/  MUFU.RCP R0, UR8 ;  /* 0x0000000800007d08 */ /* 0x010ea20008001000 */
[----:B------:R-:W-:Y:S01]  /*eab0*/  LOP3.LUT R108, R108, 0x7, RZ, 0xc0, !PT ;  /* 0x000000076c6c7812 */ /* 0x000fe200078ec0ff */
[C---:B------:R-:W-:Y:S01]  /*eac0*/  IMAD.SHL.U32 R4, R156.reuse, 0x20, RZ ;  /* 0x000000209c047824 */ /* 0x040fe200078e00ff */
[----:B------:R-:W-:Y:S01]  /*ead0*/  IADD3 R2, PT, PT, R9, 0x1, R166 ;  /* 0x0000000109027810 */ /* 0x000fe20007ffe0a6 */
[----:B------:R-:W-:Y:S01]  /*eae0*/  IMAD.SHL.U32 R3, R156, 0x10, RZ ;  /* 0x000000109c037824 */ /* 0x000fe200078e00ff */
[----:B------:R-:W-:Y:S01]  /*eaf0*/  LOP3.LUT R6, R63, 0x8, R6, 0x78, !PT ;  /* 0x000000083f067812 */ /* 0x000fe200078e7806 */
[----:B------:R-:W-:Y:S01]  /*eb00*/  BSSY.RECONVERGENT B0, `(.L_x_2753) ;  /* 0x0000024000007945 */ /* 0x000fe20003800200 */
[----:B------:R-:W-:Y:S02]  /*eb10*/  IADD3 R2, PT, PT, -R167, R2, R108 ;  /* 0x00000002a7027210 */ /* 0x000fe40007ffe16c */
[----:B------:R-:W-:-:S02]  /*eb20*/  LOP3.LUT R160, R4, 0x120, RZ, 0xc0, !PT ;  /* 0x0000012004a07812 */ /* 0x000fc400078ec0ff */
[----:B------:R-:W-:Y:S02]  /*eb30*/  LOP3.LUT R9, R3, 0x3e00, RZ, 0xc0, !PT ;  /* 0x00003e0003097812 */ /* 0x000fe400078ec0ff */
[----:B---3--:R-:W-:Y:S02]  /*eb40*/  IADD3 R2, PT, PT, R2, UR4, R59 ;  /* 0x0000000402027c10 */ /* 0x008fe4000fffe03b */
[----:B------:R-:W-:Y:S01]  /*eb50*/  IADD3 R160, PT, PT, R6, R160, R9 ;  /* 0x000000a006a07210 */ /* 0x000fe20007ffe009 */
[----:B------:R-:W-:Y:S01]  /*eb60*/  BAR.SYNC.DEFER_BLOCKING 0x0 ;  /* 0x0000000000007b1d */ /* 0x000fe20000010000 */
[----:B--2---:R-:W-:-:S05]  /*eb70*/  FMUL.FTZ R0, R5, R0 ;  /* 0x0000000005007220 */ /* 0x004fca0000410000 */
        /* <DEDUP_REMOVED lines=23> */
.L_x_2755:
[----:B------:R2:W-:Y:S01]  /*ecf0*/  STS.128 [R144+0xd000], RZ ;  /* 0x00d000ff90007388 */ /* 0x0005e20000000c00 */
[----:B------:R-:W-:Y:S05]  /*ed00*/  BRA `(.L_x_2756) ;  /* 0x00000000000c7947 */ /* 0x000fea0003800000 */
.L_x_2754:
[----:B------:R1:W-:Y:S04]  /*ed10*/  STS.128 [R144+0x9000], RZ ;  /* 0x009000ff90007388 */ /* 0x0003e80000000c00 */
[----:B------:R1:W-:Y:S04]  /*ed20*/  STS.128 [R144+0xb000], RZ ;  /* 0x00b000ff90007388 */ /* 0x0003e80000000c00 */
[----:B------:R1:W-:Y:S02]  /*ed30*/  STS.128 [R144+0xd000], RZ ;  /* 0x00d000ff90007388 */ /* 0x0003e40000000c00 */
.L_x_2756:
[----:B------:R-:W-:Y:S05]  /*ed40*/  BSYNC.RECONVERGENT B0 ;  /* 0x0000000000007941 */ /* 0x000fea0003800200 */
.L_x_2753:
        /* <DEDUP_REMOVED lines=28> */
.L_x_2759:
[----:B------:R2:W-:Y:S02]  /*ef10*/  STS.128 [R144+0xd800], RZ ;  /* 0x00d800ff90007388 */ /* 0x0005e40000000c00 */
.L_x_2758:
[----:B------:R-:W-:Y:S05]  /*ef20*/  BSYNC.RECONVERGENT B0 ;  /* 0x0000000000007941 */ /* 0x000fea0003800200 */
.L_x_2757:
[----:B------:R-:W-:Y:S01]  /*ef30*/  ISETP.GE.AND P0, PT, R8, R7, PT ;  /* 0x000000070800720c */ /* 0x000fe20003f06270 */
[----:B------:R-:W-:-:S12]  /*ef40*/  BSSY.RECONVERGENT B0, `(.L_x_2760) ;  /* 0x000001d000007945 */ /* 0x000fd80003800200 */
[----:B------:R1:W-:Y:S04]  /*ef50*/  @P0 STS.128 [R144+0xa000], RZ ;  /* 0x00a000ff90000388 */ /* 0x0003e80000000c00 */
[----:B------:R1:W-:Y:S04]  /*ef60*/  @P0 STS.128 [R144+0xc000], RZ ;  /* 0x00c000ff90000388 */ /* 0x0003e80000000c00 */
[----:B------:R1:W-:Y:S01]  /*ef70*/  @P0 STS.128 [R144+0xe000], RZ ;  /* 0x00e000ff90000388 */ /* 0x0003e20000000c00 */
[----:B------:R-:W-:Y:S05]  /*ef80*/  @P0 BRA `(.L_x_2761) ;  /* 0x0000000000600947 */ /* 0x000fea0003800000 */
[----:B------:R-:W1:Y:S01]  /*ef90*/  LDC.64 R8, c[0x0][0x3c0] ;  /* 0x0000f000ff087b82 */ /* 0x000e620000000a00 */
        /* <DEDUP_REMOVED lines=22> */
.L_x_2762:
[----:B------:R2:W-:Y:S02]  /*f100*/  STS.128 [R144+0xe000], RZ ;  /* 0x00e000ff90007388 */ /* 0x0005e40000000c00 */
.L_x_2761:
[----:B------:R-:W-:Y:S05]  /*f110*/  BSYNC.RECONVERGENT B0 ;  /* 0x0000000000007941 */ /* 0x000fea0003800200 */
.L_x_2760:
[----:B------:R-:W-:Y:S01]  /*f120*/  ISETP.GE.AND P0, PT, R10, R7, PT ;  /* 0x000000070a00720c */ /* 0x000fe20003f06270 */
[----:B------:R-:W-:-:S12]  /*f130*/  BSSY.RECONVERGENT B0, `(.L_x_2763) ;  /* 0x000001e000007945 */ /* 0x000fd80003800200 */
[----:B------:R1:W-:Y:S04]  /*f140*/  @P0 STS.128 [R144+0xa800], RZ ;  /* 0x00a800ff90000388 */ /* 0x0003e80000000c00 */
[----:B------:R1:W-:Y:S04]  /*f150*/  @P0 STS.128 [R144+0xc800], RZ ;  /* 0x00c800ff90000388 */ /* 0x0003e80000000c00 */
[----:B------:R1:W-:Y:S01]  /*f160*/  @P0 STS.128 [R144+0xe800], RZ ;  /* 0x00e800ff90000388 */ /* 0x0003e20000000c00 */
[----:B------:R-:W-:Y:S05]  /*f170*/  @P0 BRA `(.L_x_2764) ;  /* 0x0000000000640947 */ /* 0x000fea0003800000 */
[----:B------:R-:W2:Y:S01]  /*f180*/  LDC.64 R8, c[0x0][0x3c0] ;  /* 0x0000f000ff087b82 */ /* 0x000ea20000000a00 */
[----:B------:R-:W3:Y:S02]  /*f190*/  LDCU UR4, c[0x0][0x440] ;  /* 0x00008800ff0477ac */ /* 0x000ee40008000800 */
[----:B---3--:R-:W-:Y:S02]  /*f1a0*/  ISETP.GE.AND P1, PT, R118, UR4, PT ;  /* 0x0000000476007c0c */ /* 0x008fe4000bf26270 */
        /* <DEDUP_REMOVED lines=21> */
.L_x_2765:
[----:B------:R3:W-:Y:S02]  /*f300*/  STS.128 [R144+0xe800], RZ ;  /* 0x00e800ff90007388 */ /* 0x0007e40000000c00 */
.L_x_2764:
[----:B------:R-:W-:Y:S05]  /*f310*/  BSYNC.RECONVERGENT B0 ;  /* 0x0000000000007941 */ /* 0x000fea0003800200 */
.L_x_2763:
        /* <DEDUP_REMOVED lines=15> */
[----:B------:R-:W4:Y:S01]  /*f410*/  LDSM.16.M88.4 R68, [R159+0x3000] ;  /* 0x003000009f44783b */ /* 0x000f220000000200 */
[----:B------:R-:W-:-:S03]  /*f420*/  IMAD.IADD R146, R159, 0x1, R5 ;  /* 0x000000019f927824 */ /* 0x000fc600078e0205 */
[----:B------:R-:W3:Y:S04]  /*f430*/  LDSM.16.M88.4 R48, [R159+0x3800] ;  /* 0x003800009f30783b */ /* 0x000ee80000000200 */
[----:B------:R-:W-:Y:S04]  /*f440*/  LDSM.16.M88.4 R84, [R136] ;  /* 0x000000008854783b */ /* 0x000fe80000000200 */
[----:B------:R-:W3:Y:S04]  /*f450*/  LDSM.16.M88.4 R80, [R146+0x3000] ;  /* 0x003000009250783b */ /* 0x000ee80000000200 */
[----:B-12---:R-:W1:Y:S04]  /*f460*/  LDSM.16.M88.4 R12, [R146+0x3800] ;  /* 0x00380000920c783b */ /* 0x006e680000000200 */
[----:B------:R-:W2:Y:S04]  /*f470*/  LDSM.16.M88.4 R60, [R159+0x3400] ;  /* 0x003400009f3c783b */ /* 0x000ea80000000200 */
[----:B------:R-:W2:Y:S04]  /*f480*/  LDSM.16.M88.4 R20, [R159+0x4400] ;  /* 0x004400009f14783b */ /* 0x000ea80000000200 */
[----:B------:R-:W2:Y:S04]  /*f490*/  LDSM.16.M88.4 R36, [R159+0x3c00] ;  /* 0x003c00009f24783b */ /* 0x000ea80000000200 */
[----:B------:R-:W2:Y:S04]  /*f4a0*/  LDSM.16.M88.4 R28, [R159+0x4000] ;  /* 0x004000009f1c783b */ /* 0x000ea80000000200 */
[----:B------:R-:W2:Y:S01]  /*f4b0*/  LDSM.16.M88.4 R108, [R159+0x4800] ;  /* 0x004800009f6c783b */ /* 0x000ea20000000200 */
[C---:B----4-:R-:W-:Y:S03]  /*f4c0*/  HMMA.16816.F32.BF16 R72, R100.reuse, R68, RZ ;  /* 0x000000446448723c */ /* 0x050fe600000418ff */
[----:B------:R-:W4:Y:S04]  /*f4d0*/  LDSM.16.M88.4 R76, [R146+0x3400] ;  /* 0x00340000924c783b */ /* 0x000f280000000200 */
[----:B---3--:R-:W3:Y:S01]  /*f4e0*/  LDSM.16.M88.4 R8, [R146+0x4400] ;  /* 0x004400009208783b */ /* 0x008ee20000000200 */
[C---:B------:R-:W-:Y:S03]  /*f4f0*/  HMMA.16816.F32.BF16 R52, R100.reuse, R48, RZ ;  /* 0x000000306434723c */ /* 0x040fe600000418ff */
[----:B------:R-:W3:Y:S04]  /*f500*/  LDSM.16.M88.4 R96, [R159+0x4c00] ;  /* 0x004c00009f60783b */ /* 0x000ee80000000200 */
[----:B------:R-:W3:Y:S01]  /*f510*/  LDSM.16.M88.4 R92, [R146+0x3c00] ;  /* 0x003c0000925c783b */ /* 0x000ee20000000200 */
[C---:B------:R-:W-:Y:S03]  /*f520*/  HMMA.16816.F32.BF16 R68, R100.reuse, R70, RZ ;  /* 0x000000466444723c */ /* 0x040fe600000418ff */
[----:B------:R-:W3:Y:S04]  /*f530*/  LDSM.16.M88.4 R16, [R146+0x4000] ;  /* 0x004000009210783b */ /* 0x000ee80000000200 */
[----:B------:R-:W3:Y:S01]  /*f540*/  LDSM.16.M88.4 R88, [R146+0x4800] ;  /* 0x004800009258783b */ /* 0x000ee20000000200 */
[----:B------:R-:W-:Y:S03]  /*f550*/  HMMA.16816.F32.BF16 R48, R100, R50, RZ ;  /* 0x000000326430723c */ /* 0x000fe600000418ff */
[----:B------:R-:W-:Y:S04]  /*f560*/  LDSM.16.M88.4 R120, [R146+0x4c00] ;  /* 0x004c00009278783b */ /* 0x000fe80000000200 */
[----:B------:R-:W-:Y:S01]  /*f570*/  LDSM.16.M88.4 R132, [R159+0x8400] ;  /* 0x008400009f84783b */ /* 0x000fe20000000200 */
[C---:B------:R-:W-:Y:S03]  /*f580*/  HMMA.16816.F32.BF16 R72, R84.reuse, R80, R72 ;  /* 0x000000505448723c */ /* 0x040fe60000041848 */
[----:B------:R-:W-:Y:S05]  /*f590*/  LDSM.16.M88.4 R124, [R159+0x8800] ;  /* 0x008800009f7c783b */ /* 0x000fea0000000200 */
[C---:B------:R-:W-:Y:S01]  /*f5a0*/  HMMA.16816.F32.BF16 R68, R84.reuse, R82, R68 ;  /* 0x000000525444723c */ /* 0x040fe20000041844 */
[----:B------:R-:W-:Y:S07]  /*f5b0*/  LDSM.16.M88.4 R80, [R159+0x5000] ;  /* 0x005000009f50783b */ /* 0x000fee0000000200 */
[C---:B-1----:R-:W-:Y:S08]  /*f5c0*/  HMMA.16816.F32.BF16 R52, R84.reuse, R12, R52 ;  /* 0x0000000c5434723c */ /* 0x042ff00000041834 */
[----:B------:R-:W-:Y:S01]  /*f5d0*/  HMMA.16816.F32.BF16 R48, R84, R14, R48 ;  /* 0x0000000e5430723c */ /* 0x000fe20000041830 */
[----:B------:R-:W1:Y:S07]  /*f5e0*/  LDSM.16.M88.4 R12, [R160+0x1000] ;  /* 0x00100000a00c783b */ /* 0x000e6e0000000200 */
        /* <DEDUP_REMOVED lines=9> */
[----:B------:R-:W-:Y:S08]  /*f680*/  HMMA.16816.F32.BF16 R108, R100, R110, RZ ;  /* 0x0000006e646c723c */ /* 0x000ff000000418ff */
[C---:B----4-:R-:W-:Y:S08]  /*f690*/  HMMA.16816.F32.BF16 R64, R84.reuse, R76, R64 ;  /* 0x0000004c5440723c */ /* 0x050ff00000041840 */
[C---:B------:R-:W-:Y:S01]  /*f6a0*/  HMMA.16816.F32.BF16 R60, R84.reuse, R78, R60 ;  /* 0x0000004e543c723c */ /* 0x040fe2000004183c */
[----:B------:R-:W2:Y:S07]  /*f6b0*/  LDSM.16.M88.4 R76, [R159+0x5400] ;  /* 0x005400009f4c783b */ /* 0x000eae0000000200 */
[C---:B---3--:R-:W-:Y:S08]  /*f6c0*/  HMMA.16816.F32.BF16 R24, R84.reuse, R8, R24 ;  /* 0x000000085418723c */ /* 0x048ff00000041818 */
[----:B------:R-:W-:Y:S01]  /*f6d0*/  HMMA.16816.F32.BF16 R20, R84, R10, R20 ;  /* 0x0000000a5414723c */ /* 0x000fe20000041814 */
[----:B------:R-:W3:Y:S07]  /*f6e0*/  LDSM.16.M88.4 R8, [R159+0x6400] ;  /* 0x006400009f08783b */ /* 0x000eee0000000200 */
        /* <DEDUP_REMOVED lines=8> */
[----:B------:R-:W4:Y:S07]  /*f770*/  LDSM.16.M88.4 R16, [R159+0x5800] ;  /* 0x005800009f10783b */ /* 0x000f2e0000000200 */
[C---:B------:R-:W-:Y:S08]  /*f780*/  HMMA.16816.F32.BF16 R112, R84.reuse, R88, R112 ;  /* 0x000000585470723c */ /* 0x040ff00000041870 */
[----:B------:R-:W-:Y:S01]  /*f790*/  HMMA.16816.F32.BF16 R108, R84, R90, R108 ;  /* 0x0000005a546c723c */ /* 0x000fe2000004186c */
[----:B------:R-:W4:Y:S07]  /*f7a0*/  LDSM.16.M88.4 R88, [R159+0x6800] ;  /* 0x006800009f58783b */ /* 0x000f2e0000000200 */
[C---:B-1----:R-:W-:Y:S08]  /*f7b0*/  HMMA.16816.F32.BF16 R72, R12.reuse, R80, R72 ;  /* 0x000000500c48723c */ /* 0x042ff00000041848 */
[----:B------:R-:W-:Y:S01]  /*f7c0*/  HMMA.16816.F32.BF16 R68, R12, R82, R68 ;  /* 0x000000520c44723c */ /* 0x000fe20000041844 */
[----:B------:R-:W1:Y:S07]  /*f7d0*/  LDSM.16.M88.4 R80, [R159+0x6c00] ;  /* 0x006c00009f50783b */ /* 0x000e6e0000000200 */
[C---:B------:R-:W-:Y:S08]  /*f7e0*/  HMMA.16816.F32.BF16 R104, R84.reuse, R120, R104 ;  /* 0x000000785468723c */ /* 0x040ff00000041868 */
[----:B------:R-:W-:Y:S01]  /*f7f0*/  HMMA.16816.F32.BF16 R100, R84, R122, R100 ;  /* 0x0000007a5464723c */ /* 0x000fe20000041864 */
[----:B------:R-:W-:Y:S04]  /*f800*/  LDSM.16.M88.4 R84, [R136+0x1000] ;  /* 0x001000008854783b */ /* 0x000fe80000000200 */
[----:B------:R-:W-:Y:S03]  /*f810*/  LDSM.16.M88.4 R120, [R146+0x5c00] ;  /* 0x005c00009278783b */ /* 0x000fe60000000200 */
        /* <DEDUP_REMOVED lines=49> */
[C---:B------:R-:W-:Y:S08]  /*fb30*/  HMMA.16816.F32.BF16 R100, R84.reuse, R90, R100 ;  /* 0x0000005a5464723c */ /* 0x040ff00000041864 */
[C---:B------:R-:W-:Y:S08]  /*fb40*/  HMMA.16816.F32.BF16 R112, R84.reuse, R92, R112 ;  /* 0x0000005c5470723c */ /* 0x040ff00000041870 */
[----:B------:R-:W-:Y:S01]  /*fb50*/  HMMA.16816.F32.BF16 R108, R84, R94, R108 ;  /* 0x0000005e546c723c */ /* 0x000fe2000004186c */
[----:B------:R-:W3:Y:S07]  /*fb60*/  LDSM.16.M88.4 R92, [R146+0x7400] ;  /* 0x00740000925c783b */ /* 0x000eee0000000200 */
[C---:B------:R-:W-:Y:S08]  /*fb70*/  HMMA.16816.F32.BF16 R24, R128.reuse, R132, R24 ;  /* 0x000000848018723c */ /* 0x040ff00000041818 */
[----:B------:R-:W-:Y:S08]  /*fb80*/  HMMA.16816.F32.BF16 R20, R128, R134, R20 ;  /* 0x000000868014723c */ /* 0x000ff00000041814 */
[----:B------:R-:W-:Y:S01]  /*fb90*/  HMMA.16816.F32.BF16 R104, R84, R88, R104 ;  /* 0x000000585468723c */ /* 0x000fe20000041868 */
[----:B------:R-:W3:Y:S04]  /*fba0*/  LDSM.16.M88.4 R88, [R146+0x7800] ;  /* 0x007800009258783b */ /* 0x000ee80000000200 */
[----:B------:R-:W3:Y:S03]  /*fbb0*/  LDSM.16.M88.4 R84, [R146+0x7c00] ;  /* 0x007c00009254783b */ /* 0x000ee60000000200 */
[C---:B------:R-:W-:Y:S08]  /*fbc0*/  HMMA.16816.F32.BF16 R72, R128.reuse, R80, R72 ;  /* 0x000000508048723c */ /* 0x040ff00000041848 */
[C---:B------:R-:W-:Y:S01]  /*fbd0*/  HMMA.16816.F32.BF16 R68, R128.reuse, R82, R68 ;  /* 0x000000528044723c */ /* 0x040fe20000041844 */
[----:B------:R-:W3:Y:S07]  /*fbe0*/  LDSM.16.M88.4 R80, [R146+0x8000] ;  /* 0x008000009250783b */ /* 0x000eee0000000200 */
[C---:B----4-:R-:W-:Y:S08]  /*fbf0*/  HMMA.16816.F32.BF16 R52, R128.reuse, R16, R52 ;  /* 0x000000108034723c */ /* 0x050ff00000041834 */
[----:B------:R-:W-:Y:S01]  /*fc00*/  HMMA.16816.F32.BF16 R48, R128, R18, R48 ;  /* 0x000000128030723c */ /* 0x000fe20000041830 */
[----:B------:R-:W4:Y:S01]  /*fc10*/  LDSM.16.M88.4 R16, [R146+0x8800] ;  /* 0x008800009210783b */ /* 0x000f220000000200 */
[----:B------:R-:W-:-:S06]  /*fc20*/  DEPBAR.LE SB0, 0x0 ;  /* 0x000080000000791a */ /* 0x000fcc0000000000 */
[----:B------:R-:W-:Y:S08]  /*fc30*/  HMMA.16816.F32.BF16 R100, R128, R122, R100 ;  /* 0x0000007a8064723c */ /* 0x000ff00000041864 */
[C---:B--2---:R-:W-:Y:S08]  /*fc40*/  HMMA.16816.F32.BF16 R24, R8.reuse, R76, R24 ;  /* 0x0000004c0818723c */ /* 0x044ff00000041818 */
[----:B------:R-:W-:Y:S01]  /*fc50*/  HMMA.16816.F32.BF16 R76, R8, R78, R20 ;  /* 0x0000004e084c723c */ /* 0x000fe20000041814 */
[----:B------:R-:W-:-:S05]  /*fc60*/  IMAD.SHL.U32 R22, R156, 0x2, RZ ;  /* 0x000000029c167824 */ /* 0x000fca00078e00ff */
[----:B------:R-:W-:Y:S02]  /*fc70*/  LOP3.LUT R22, R22, 0x6, RZ, 0xc0, !PT ;  /* 0x0000000616167812 */ /* 0x000fe400078ec0ff */
[----:B------:R-:W-:Y:S03]  /*fc80*/  HMMA.16816.F32.BF16 R112, R128, R124, R112 ;  /* 0x0000007c8070723c */ /* 0x000fe60000041870 */
[----:B------:R-:W-:-:S04]  /*fc90*/  IMAD.IADD R22, R45, 0x1, R22 ;  /* 0x000000012d167824 */ /* 0x000fc800078e0216 */
[C---:B------:R-:W-:Y:S01]  /*fca0*/  VIADD R2, R22.reuse, 0x1 ;  /* 0x0000000116027836 */ /* 0x040fe20000000000 */
[----:B------:R-:W-:Y:S01]  /*fcb0*/  HMMA.16816.F32.BF16 R108, R128, R126, R108 ;  /* 0x0000007e806c723c */ /* 0x000fe2000004186c */
[----:B------:R-:W-:-:S03]  /*fcc0*/  VIADD R44, R22, 0x19 ;  /* 0x00000019162c7836 */ /* 0x000fc60000000000 */
[C---:B------:R-:W-:Y:S02]  /*fcd0*/  ISETP.GE.AND P6, PT, R2.reuse, R145, PT ;  /* 0x000000910200720c */ /* 0x040fe40003fc6270 */
[----:B------:R-:W-:Y:S02]  /*fce0*/  ISETP.GE.AND P3, PT, R2, R59, PT ;  /* 0x0000003b0200720c */ /* 0x000fe40003f66270 */
[----:B------:R-:W-:Y:S01]  /*fcf0*/  HMMA.16816.F32.BF16 R104, R128, R120, R104 ;  /* 0x000000788068723c */ /* 0x000fe20000041868 */
[----:B------:R-:W-:-:S07]  /*fd00*/  I2FP.F32.S32 R2, R2 ;  /* 0x0000000200027245 */ /* 0x000fce0000201400 */
[----:B-1----:R-:W-:Y:S01]  /*fd10*/  HMMA.16816.F32.BF16 R100, R8, R14, R100 ;  /* 0x0000000e0864723c */ /* 0x002fe20000041864 */
[----:B------:R-:W-:-:S05]  /*fd20*/  VIADD R14, R22, 0x78 ;  /* 0x00000078160e7836 */ /* 0x000fca0000000000 */
[----:B------:R-:W-:Y:S02]  /*fd30*/  I2FP.F32.S32 R3, R14 ;  /* 0x0000000e00037245 */ /* 0x000fe40000201400 */
[----:B------:R-:W-:Y:S01]  /*fd40*/  HMMA.16816.F32.BF16 R72, R8, R96, R72 ;  /* 0x000000600848723c */ /* 0x000fe20000041848 */
[C---:B------:R-:W-:Y:S02]  /*fd50*/  ISETP.GE.AND P1, PT, R14.reuse, R145, PT ;  /* 0x000000910e00720c */ /* 0x040fe40003f26270 */
[----:B------:R-:W-:Y:S01]  /*fd60*/  ISETP.GE.AND P0, PT, R14, R59, PT ;  /* 0x0000003b0e00720c */ /* 0x000fe20003f06270 */
[----:B------:R-:W-:-:S04]  /*fd70*/  VIADD R14, R22, 0x9 ;  /* 0x00000009160e7836 */ /* 0x000fc80000000000 */
[----:B------:R-:W-:Y:S01]  /*fd80*/  HMMA.16816.F32.BF16 R68, R8, R98, R68 ;  /* 0x000000620844723c */ /* 0x000fe20000041844 */
[----:B------:R-:W-:Y:S02]  /*fd90*/  ISETP.GE.AND P4, PT, R14, R145, PT ;  /* 0x000000910e00720c */ /* 0x000fe40003f86270 */
[CC--:B------:R-:W-:Y:S01]  /*fda0*/  FFMA.FTZ R21, R0.reuse, R3.reuse, R100 ;  /* 0x0000000300157223 */ /* 0x0c0fe20000010064 */
[----:B------:R-:W-:-:S04]  /*fdb0*/  FFMA.FTZ R20, R0, R3, R102 ;  /* 0x0000000300147223 */ /* 0x000fc80000010066 */
[C---:B---3--:R-:W-:Y:S01]  /*fdc0*/  HMMA.16816.F32.BF16 R64, R8.reuse, R92, R64 ;  /* 0x0000005c0840723c */ /* 0x048fe20000041840 */
[----:B------:R-:W-:Y:S02]  /*fdd0*/  FSEL R21, R21, -INF , !P1 ;  /* 0xff80000015157808 */ /* 0x000fe40004800000 */
[-C--:B------:R-:W-:Y:S01]  /*fde0*/  FFMA.FTZ R73, R0, R2.reuse, R73 ;  /* 0x0000000200497223 */ /* 0x080fe20000010049 */
[----:B------:R-:W-:Y:S01]  /*fdf0*/  ISETP.GE.AND P1, PT, R14, R59, PT ;  /* 0x0000003b0e00720c */ /* 0x000fe20003f26270 */
[----:B------:R-:W-:Y:S01]  /*fe00*/  FFMA.FTZ R75, R0, R2, R75 ;  /* 0x00000002004b7223 */ /* 0x000fe2000001004b */
[----:B------:R-:W-:Y:S02]  /*fe10*/  I2FP.F32.S32 R14, R14 ;  /* 0x0000000e000e7245 */ /* 0x000fe40000201400 */
[----:B------:R-:W-:Y:S01]  /*fe20*/  HMMA.16816.F32.BF16 R60, R8, R94, R60 ;  /* 0x0000005e083c723c */ /* 0x000fe2000004183c */
[----:B------:R-:W-:Y:S02]  /*fe30*/  FSEL R20, R20, -INF , !P0 ;  /* 0xff80000014147808 */ /* 0x000fe40004000000 */
[----:B------:R-:W-:Y:S01]  /*fe40*/  FSEL R2, R73, -INF , !P6 ;  /* 0xff80000049027808 */ /* 0x000fe20007000000 */
[CC--:B------:R-:W-:Y:S01]  /*fe50*/  FFMA.FTZ R69, R0.reuse, R14.reuse, R69 ;  /* 0x0000000e00457223 */ /* 0x0c0fe20000010045 */
[----:B------:R-:W-:-:S03]  /*fe60*/  FFMA.FTZ R14, R0, R14, R71 ;  /* 0x0000000e000e7223 */ /* 0x000fc60000010047 */
[----:B------:R-:W-:Y:S02]  /*fe70*/  HMMA.16816.F32.BF16 R52, R8, R88, R52 ;  /* 0x000000580834723c */ /* 0x000fe40000041834 */
[----:B------:R-:W-:Y:S02]  /*fe80*/  FSEL R14, R14, -INF , !P1 ;  /* 0xff8000000e0e7808 */ /* 0x000fe40004800000 */
[----:B------:R-:W-:-:S04]  /*fe90*/  ISETP.GE.AND P1, PT, R44, R145, PT ;  /* 0x000000912c00720c */ /* 0x000fc80003f26270 */
[C---:B------:R-:W-:Y:S08]  /*fea0*/  HMMA.16816.F32.BF16 R48, R8.reuse, R90, R48 ;  /* 0x0000005a0830723c */ /* 0x040ff00000041830 */
[C---:B------:R-:W-:Y:S08]  /*feb0*/  HMMA.16816.F32.BF16 R40, R8.reuse, R84, R40 ;  /* 0x000000540828723c */ /* 0x040ff00000041828 */
[C---:B------:R-:W-:Y:S08]  /*fec0*/  HMMA.16816.F32.BF16 R36, R8.reuse, R86, R36 ;  /* 0x000000560824723c */ /* 0x040ff00000041824 */
[----:B------:R-:W-:Y:S01]  /*fed0*/  HMMA.16816.F32.BF16 R32, R8, R80, R32 ;  /* 0x000000500820723c */ /* 0x000fe20000041820 */
[----:B------:R-:W-:-:S07]  /*fee0*/  FSEL R80, R69, -INF , !P4 ;  /* 0xff80000045507808 */ /* 0x000fce0006000000 */
[C---:B------:R-:W-:Y:S08]  /*fef0*/  HMMA.16816.F32.BF16 R28, R8.reuse, R82, R28 ;  /* 0x00000052081c723c */ /* 0x040ff0000004181c */
[C---:B----4-:R-:W-:Y:S08]  /*ff00*/  HMMA.16816.F32.BF16 R112, R8.reuse, R16, R112 ;  /* 0x000000100870723c */ /* 0x050ff00000041870 */
[C---:B------:R-:W-:Y:S08]  /*ff10*/  HMMA.16816.F32.BF16 R108, R8.reuse, R18, R108 ;  /* 0x00000012086c723c */ /* 0x040ff0000004186c */
[----:B------:R-:W-:Y:S01]  /*ff20*/  HMMA.16816.F32.BF16 R104, R8, R12, R104 ;  /* 0x0000000c0868723c */ /* 0x000fe20000041868 */
[----:B------:R-:W-:-:S02]  /*ff30*/  VIADD R10, R22, 0x8 ;  /* 0x00000008160a7836 */ /* 0x000fc40000000000 */
[C---:B------:R-:W-:Y:S02]  /*ff40*/  VIADD R8, R22.reuse, 0x10 ;  /* 0x0000001016087836 */ /* 0x040fe40000000000 */
[----:B------:R-:W-:Y:S01]  /*ff50*/  VIADD R12, R22, 0x18 ;  /* 0x00000018160c7836 */ /* 0x000fe20000000000 */
[----:B------:R-:W-:Y:S02]  /*ff60*/  I2FP.F32.S32 R7, R10 ;  /* 0x0000000a00077245 */ /* 0x000fe40000201400 */
[----:B------:R-:W-:Y:S02]  /*ff70*/  I2FP.F32.S32 R3, R8 ;  /* 0x0000000800037245 */ /* 0x000fe40000201400 */
[----:B------:R-:W-:Y:S01]  /*ff80*/  ISETP.GE.AND P0, PT, R8, R145, PT ;  /* 0x000000910800720c */ /* 0x000fe20003f06270 */
[----:B-----5:R-:W-:Y:S01]  /*ff90*/  FFMA.FTZ R46, R0, R7, R68 ;  /* 0x00000007002e7223 */ /* 0x020fe20000010044 */
[----:B------:R-:W-:Y:S01]  /*ffa0*/  BAR.SYNC.DEFER_BLOCKING 0x0 ;  /* 0x0000000000007b1d */ /* 0x000fe20000010000 */
[----:B------:R-:W-:Y:S01]  /*ffb0*/  ISETP.GE.AND P6, PT, R8, R59, PT ;  /* 0x0000003b0800720c */ /* 0x000fe20003fc6270 */
[----:B------:R-:W-:Y:S01]  /*ffc0*/  FFMA.FTZ R64, R0, R3, R64 ;  /* 0x0000000300407223 */ /* 0x000fe20000010040 */
[----:B------:R-:W-:Y:S01]  /*ffd0*/  ISETP.GE.AND P5, PT, R10, R145, PT ;  /* 0x000000910a00720c */ /* 0x000fe20003fa6270 */
[----:B------:R-:W-:Y:S01]  /*ffe0*/  VIADD R8, R22, 0x11 ;  /* 0x0000001116087836 */ /* 0x000fe20000000000 */
[----:B------:R-:W-:Y:S01]  /*fff0*/  ISETP.GE.AND P2, PT, R10, R59, PT ;  /* 0x0000003b0a00720c */ /* 0x000fe20003f46270 */
[C---:B------:R-:W-:Y:S01]  /*10000*/  FFMA.FTZ R18, R0.reuse, R7, R70 ;  /* 0x0000000700127223 */ /* 0x040fe20000010046 */
[----:B------:R-:W-:Y:S01]  /*10010*/  FFMA.FTZ R10, R0, R3, R66 ;  /* 0x00000003000a7223 */ /* 0x000fe20000010042 */
[----:B------:R-:W-:-:S02]  /*10020*/  FSEL R70, R75, -INF , !P3 ;  /* 0xff8000004b467808 */ /* 0x000fc40005800000 */
[----:B------:R-:W-:Y:S02]  /*10030*/  FSEL R46, R46, -INF , !P5 ;  /* 0xff8000002e2e7808 */ /* 0x000fe40006800000 */
[C---:B------:R-:W-:Y:S02]  /*10040*/  ISETP.GE.AND P3, PT, R8.reuse, R145, PT ;  /* 0x000000910800720c */ /* 0x040fe40003f66270 */
[-C--:B------:R-:W-:Y:S02]  /*10050*/  ISETP.GE.AND P5, PT, R8, R59.reuse, PT ;  /* 0x0000003b0800720c */ /* 0x080fe40003fa6270 */
[----:B------:R-:W-:Y:S01]  /*10060*/  FSEL R66, R64, -INF , !P0 ;  /* 0xff80000040427808 */ /* 0x000fe20004000000 */
[----:B------:R-:W-:Y:S01]  /*10070*/  VIADD R64, R22, 0x20 ;  /* 0x0000002016407836 */ /* 0x000fe20000000000 */
[----:B------:R-:W-:Y:S02]  /*10080*/  I2FP.F32.S32 R8, R8 ;  /* 0x0000000800087245 */ /* 0x000fe40000201400 */
[----:B------:R-:W-:-:S02]  /*10090*/  ISETP.GE.AND P0, PT, R44, R59, PT ;  /* 0x0000003b2c00720c */ /* 0x000fc40003f06270 */
[----:B------:R-:W-:Y:S01]  /*100a0*/  I2FP.F32.S32 R3, R12 ;  /* 0x0000000c00037245 */ /* 0x000fe20000201400 */
[C---:B------:R-:W-:Y:S01]  /*100b0*/  FFMA.FTZ R65, R0.reuse, R8, R65 ;  /* 0x0000000800417223 */ /* 0x040fe20000010041 */
[----:B------:R-:W-:Y:S01]  /*100c0*/  I2FP.F32.S32 R44, R44 ;  /* 0x0000002c002c7245 */ /* 0x000fe20000201400 */
[----:B------:R-:W-:Y:S01]  /*100d0*/  FFMA.FTZ R8, R0, R8, R67 ;  /* 0x0000000800087223 */ /* 0x000fe20000010043 */
[----:B------:R-:W-:Y:S01]  /*100e0*/  FSEL R18, R18, -INF , !P2 ;  /* 0xff80000012127808 */ /* 0x000fe20005000000 */
[----:B------:R-:W-:Y:S01]  /*100f0*/  FFMA.FTZ R16, R0, R3, R60 ;  /* 0x0000000300107223 */ /* 0x000fe2000001003c */
[----:B------:R-:W-:Y:S01]  /*10100*/  ISETP.GE.AND P2, PT, R12, R145, PT ;  /* 0x000000910c00720c */ /* 0x000fe20003f46270 */
[-C--:B------:R-:W-:Y:S01]  /*10110*/  FFMA.FTZ R63, R0, R44.reuse, R63 ;  /* 0x0000002c003f7223 */ /* 0x080fe2000001003f */
[----:B------:R-:W-:Y:S01]  /*10120*/  ISETP.GE.AND P4, PT, R12, R59, PT ;  /* 0x0000003b0c00720c */ /* 0x000fe20003f86270 */
[----:B------:R-:W-:Y:S01]  /*10130*/  FFMA.FTZ R12, R0, R44, R61 ;  /* 0x0000002c000c7223 */ /* 0x000fe2000001003d */
[----:B------:R-:W-:Y:S01]  /*10140*/  VIADD R44, R22, 0x21 ;  /* 0x00000021162c7836 */ /* 0x000fe20000000000 */
[----:B------:R-:W-:Y:S01]  /*10150*/  FSEL R8, R8, -INF , !P5 ;  /* 0xff80000008087808 */ /* 0x000fe20006800000 */
[----:B------:R-:W-:Y:S01]  /*10160*/  VIADD R60, R22, 0x28 ;  /* 0x00000028163c7836 */ /* 0x000fe20000000000 */
[----:B------:R-:W-:Y:S01]  /*10170*/  FSEL R16, R16, -INF , !P2 ;  /* 0xff80000010107808 */ /* 0x000fe20005000000 */
[----:B------:R-:W-:Y:S01]  /*10180*/  FFMA.FTZ R62, R0, R3, R62 ;  /* 0x00000003003e7223 */ /* 0x000fe2000001003e */
[----:B------:R-:W-:-:S02]  /*10190*/  ISETP.GE.AND P5, PT, R44, R145, PT ;  /* 0x000000912c00720c */ /* 0x000fc40003fa6270 */
[----:B------:R-:W-:Y:S02]  /*101a0*/  ISETP.GE.AND P2, PT, R44, R59, PT ;  /* 0x0000003b2c00720c */ /* 0x000fe40003f46270 */
[----:B------:R-:W-:Y:S02]  /*101b0*/  I2FP.F32.S32 R44, R44 ;  /* 0x0000002c002c7245 */ /* 0x000fe40000201400 */
[----:B------:R-:W-:Y:S02]  /*101c0*/  I2FP.F32.S32 R3, R60 ;  /* 0x0000003c00037245 */ /* 0x000fe40000201400 */
[----:B------:R-:W-:Y:S01]  /*101d0*/  FSEL R84, R62, -INF , !P4 ;  /* 0xff8000003e547808 */ /* 0x000fe20006000000 */
[-C--:B------:R-:W-:Y:S01]  /*101e0*/  FFMA.FTZ R53, R0, R44.reuse, R53 ;  /* 0x0000002c00357223 */ /* 0x080fe20000010035 */
[----:B------:R-:W-:Y:S01]  /*101f0*/  FSEL R12, R12, -INF , !P1 ;  /* 0xff8000000c0c7808 */ /* 0x000fe20004800000 */
[C---:B------:R-:W-:Y:S01]  /*10200*/  FFMA.FTZ R55, R0.reuse, R44, R55 ;  /* 0x0000002c00377223 */ /* 0x040fe20000010037 */
[----:B------:R-:W-:Y:S01]  /*10210*/  FFMA.FTZ R48, R0, R3, R48 ;  /* 0x0000000300307223 */ /* 0x000fe20000010030 */
[----:B------:R-:W-:Y:S01]  /*10220*/  ISETP.GE.AND P4, PT, R60, R145, PT ;  /* 0x000000913c00720c */ /* 0x000fe20003f86270 */
[----:B------:R-:W-:Y:S01]  /*10230*/  VIADD R44, R22, 0x31 ;  /* 0x00000031162c7836 */ /* 0x000fe20000000000 */
[----:B------:R-:W-:Y:S01]  /*10240*/  ISETP.GE.AND P1, PT, R60, R59, PT ;  /* 0x0000003b3c00720c */ /* 0x000fe20003f26270 */
[----:B------:R-:W-:Y:S01]  /*10250*/  VIADD R60, R22, 0x30 ;  /* 0x00000030163c7836 */ /* 0x000fe20000000000 */
[----:B------:R-:W-:Y:S01]  /*10260*/  I2FP.F32.S32 R7, R64 ;  /* 0x0000004000077245 */ /* 0x000fe20000201400 */
[----:B------:R-:W-:Y:S01]  /*10270*/  FFMA.FTZ R50, R0, R3, R50 ;  /* 0x0000000300327223 */ /* 0x000fe20000010032 */
[----:B------:R-:W-:Y:S01]  /*10280*/  FSEL R194, R55, -INF , !P2 ;  /* 0xff80000037c27808 */ /* 0x000fe20005000000 */
[----:B------:R-:W-:Y:S01]  /*10290*/  VIADD R62, R22, 0x29 ;  /* 0x00000029163e7836 */ /* 0x000fe20000000000 */
[----:B------:R-:W-:Y:S01]  /*102a0*/  FSEL R198, R48, -INF , !P4 ;  /* 0xff80000030c67808 */ /* 0x000fe20006000000 */
[----:B------:R-:W-:Y:S01]  /*102b0*/  FFMA.FTZ R54, R0, R7, R54 ;  /* 0x0000000700367223 */ /* 0x000fe20000010036 */
[----:B------:R-:W-:Y:S01]  /*102c0*/  ISETP.GE.AND P2, PT, R44, R145, PT ;  /* 0x000000912c00720c */ /* 0x000fe20003f46270 */
[----:B------:R-:W-:Y:S01]  /*102d0*/  VIADD R48, R22, 0x39 ;  /* 0x0000003916307836 */ /* 0x000fe20000000000 */
[----:B------:R-:W-:Y:S01]  /*102e0*/  ISETP.GE.AND P4, PT, R44, R59, PT ;  /* 0x0000003b2c00720c */ /* 0x000fe20003f86270 */
[----:B------:R-:W-:Y:S01]  /*102f0*/  FFMA.FTZ R52, R0, R7, R52 ;  /* 0x0000000700347223 */ /* 0x000fe20000010034 */
[----:B------:R-:W-:-:S02]  /*10300*/  FSEL R68, R65, -INF , !P3 ;  /* 0xff80000041447808 */ /* 0x000fc40005800000 */
[----:B------:R-:W-:Y:S02]  /*10310*/  I2FP.F32.S32 R3, R60 ;  /* 0x0000003c00037245 */ /* 0x000fe40000201400 */
[----:B------:R-:W-:Y:S02]  /*10320*/  I2FP.F32.S32 R44, R44 ;  /* 0x0000002c002c7245 */ /* 0x000fe40000201400 */
[----:B------:R-:W-:Y:S01]  /*10330*/  ISETP.GE.AND P3, PT, R64, R59, PT ;  /* 0x0000003b4000720c */ /* 0x000fe20003f66270 */
[----:B------:R-:W-:Y:S01]  /*10340*/  FFMA.FTZ R40, R0, R3, R40 ;  /* 0x0000000300287223 */ /* 0x000fe20000010028 */
[----:B------:R-:W-:Y:S01]  /*10350*/  FSEL R10, R10, -INF , !P6 ;  /* 0xff8000000a0a7808 */ /* 0x000fe20007000000 */
[-C--:B------:R-:W-:Y:S01]  /*10360*/  FFMA.FTZ R41, R0, R44.reuse, R41 ;  /* 0x0000002c00297223 */ /* 0x080fe20000010029 */
[----:B------:R-:W-:Y:S01]  /*10370*/  FSEL R196, R54, -INF , !P3 ;  /* 0xff80000036c47808 */ /* 0x000fe20005800000 */
[----:B------:R-:W-:Y:S01]  /*10380*/  FFMA.FTZ R43, R0, R44, R43 ;  /* 0x0000002c002b7223 */ /* 0x000fe2000001002b */
[-C--:B------:R-:W-:Y:S01]  /*10390*/  ISETP.GE.AND P3, PT, R60, R145.reuse, PT ;  /* 0x000000913c00720c */ /* 0x080fe20003f66270 */
[----:B------:R-:W-:Y:S01]  /*103a0*/  VIADD R44, R22, 0x40 ;  /* 0x00000040162c7836 */ /* 0x000fe20000000000 */
[----:B------:R-:W-:Y:S01]  /*103b0*/  ISETP.GE.AND P6, PT, R64, R145, PT ;  /* 0x000000914000720c */ /* 0x000fe20003fc6270 */
[----:B------:R-:W-:Y:S01]  /*103c0*/  FFMA.FTZ R42, R0, R3, R42 ;  /* 0x00000003002a7223 */ /* 0x000fe2000001002a */
[----:B------:R-:W-:-:S02]  /*103d0*/  FSEL R126, R40, -INF , !P3 ;  /* 0xff800000287e7808 */ /* 0x000fc40005800000 */
[----:B------:R-:W-:Y:S02]  /*103e0*/  FSEL R200, R53, -INF , !P5 ;  /* 0xff80000035c87808 */ /* 0x000fe40006800000 */
[----:B------:R-:W-:Y:S02]  /*103f0*/  I2FP.F32.S32 R40, R48 ;  /* 0x0000003000287245 */ /* 0x000fe40000201400 */
[----:B------:R-:W-:Y:S02]  /*10400*/  I2FP.F32.S32 R3, R44 ;  /* 0x0000002c00037245 */ /* 0x000fe40000201400 */
[----:B------:R-:W-:Y:S01]  /*10410*/  FSEL R204, R52, -INF , !P6 ;  /* 0xff80000034cc7808 */ /* 0x000fe20007000000 */
[----:B------:R-:W-:Y:S01]  /*10420*/  VIADD R52, R22, 0x38 ;  /* 0x0000003816347836 */ /* 0x000fe20000000000 */
[----:B------:R-:W-:Y:S01]  /*10430*/  I2FP.F32.S32 R7, R62 ;  /* 0x0000003e00077245 */ /* 0x000fe20000201400 */
[-C--:B------:R-:W-:Y:S01]  /*10440*/  FFMA.FTZ R39, R0, R40.reuse, R39 ;  /* 0x0000002800277223 */ /* 0x080fe20000010027 */
[----:B------:R-:W-:Y:S01]  /*10450*/  ISETP.GE.AND P5, PT, R60, R59, PT ;  /* 0x0000003b3c00720c */ /* 0x000fe20003fa6270 */
[----:B------:R-:W-:Y:S01]  /*10460*/  FFMA.FTZ R152, R0, R3, R32 ;  /* 0x0000000300987223 */ /* 0x000fe20000010020 */
[----:B------:R-:W-:Y:S01]  /*10470*/  ISETP.GE.AND P3, PT, R48, R59, PT ;  /* 0x0000003b3000720c */ /* 0x000fe20003f66270 */
[-C--:B------:R-:W-:Y:S01]  /*10480*/  FFMA.FTZ R49, R0, R7.reuse, R49 ;  /* 0x0000000700317223 */ /* 0x080fe20000010031 */
[----:B------:R-:W-:Y:S01]  /*10490*/  FSEL R124, R42, -INF , !P5 ;  /* 0xff8000002a7c7808 */ /* 0x000fe20006800000 */
[----:B------:R-:W-:Y:S01]  /*104a0*/  FFMA.FTZ R51, R0, R7, R51 ;  /* 0x0000000700337223 */ /* 0x000fe20000010033 */
[----:B------:R-:W-:Y:S01]  /*104b0*/  ISETP.GE.AND P5, PT, R44, R145, PT ;  /* 0x000000912c00720c */ /* 0x000fe20003fa6270 */
[----:B------:R-:W-:Y:S01]  /*104c0*/  FFMA.FTZ R37, R0, R40, R37 ;  /* 0x0000002800257223 */ /* 0x000fe20000010025 */
[C---:B------:R-:W-:Y:S01]  /*104d0*/  VIADD R32, R22.reuse, 0x49 ;  /* 0x0000004916207836 */ /* 0x040fe20000000000 */
[----:B------:R-:W-:Y:S01]  /*104e0*/  FSEL R86, R63, -INF , !P0 ;  /* 0xff8000003f567808 */ /* 0x000fe20004000000 */
[----:B------:R-:W-:Y:S01]  /*104f0*/  VIADD R40, R22, 0x48 ;  /* 0x0000004816287836 */ /* 0x000fe20000000000 */
[----:B------:R-:W-:Y:S01]  /*10500*/  I2FP.F32.S32 R7, R52 ;  /* 0x0000003400077245 */ /* 0x000fe20000201400 */
[----:B------:R-:W-:Y:S01]  /*10510*/  FFMA.FTZ R34, R0, R3, R34 ;  /* 0x0000000300227223 */ /* 0x000fe20000010022 */
[----:B------:R-:W-:Y:S01]  /*10520*/  ISETP.GE.AND P0, PT, R62, R145, PT ;  /* 0x000000913e00720c */ /* 0x000fe20003f06270 */
[----:B------:R-:W-:Y:S01]  /*10530*/  VIADD R42, R22, 0x41 ;  /* 0x00000041162a7836 */ /* 0x000fe20000000000 */
[----:B------:R-:W-:Y:S01]  /*10540*/  FSEL R168, R39, -INF , !P3 ;  /* 0xff80000027a87808 */ /* 0x000fe20005800000 */
[-C--:B------:R-:W-:Y:S01]  /*10550*/  FFMA.FTZ R36, R0, R7.reuse, R36 ;  /* 0x0000000700247223 */ /* 0x080fe20000010024 */
[----:B------:R-:W-:Y:S01]  /*10560*/  FSEL R152, R152, -INF , !P5 ;  /* 0xff80000098987808 */ /* 0x000fe20006800000 */
[----:B------:R-:W-:Y:S01]  /*10570*/  FFMA.FTZ R38, R0, R7, R38 ;  /* 0x0000000700267223 */ /* 0x000fe20000010026 */
[----:B------:R-:W-:-:S02]  /*10580*/  ISETP.GE.AND P3, PT, R32, R145, PT ;  /* 0x000000912000720c */ /* 0x000fc40003f66270 */
[----:B------:R-:W-:Y:S02]  /*10590*/  ISETP.GE.AND P5, PT, R32, R59, PT ;  /* 0x0000003b2000720c */ /* 0x000fe40003fa6270 */
[----:B------:R-:W-:Y:S02]  /*105a0*/  FSEL R202, R50, -INF , !P1 ;  /* 0xff80000032ca7808 */ /* 0x000fe40004800000 */
[----:B------:R-:W-:Y:S02]  /*105b0*/  FSEL R206, R49, -INF , !P0 ;  /* 0xff80000031ce7808 */ /* 0x000fe40004000000 */
[----:B------:R-:W-:Y:S02]  /*105c0*/  I2FP.F32.S32 R3, R40 ;  /* 0x0000002800037245 */ /* 0x000fe40000201400 */
[----:B------:R-:W-:Y:S02]  /*105d0*/  I2FP.F32.S32 R32, R32 ;  /* 0x0000002000207245 */ /* 0x000fe40000201400 */
[----:B------:R-:W-:Y:S01]  /*105e0*/  ISETP.GE.AND P1, PT, R52, R145, PT ;  /* 0x000000913400720c */ /* 0x000fe20003f26270 */
[----:B------:R-:W-:Y:S01]  /*105f0*/  FFMA.FTZ R28, R0, R3, R28 ;  /* 0x00000003001c7223 */ /* 0x000fe2000001001c */
[-C--:B------:R-:W-:Y:S01]  /*10600*/  ISETP.GE.AND P0, PT, R52, R59.reuse, PT ;  /* 0x0000003b3400720c */ /* 0x080fe20003f06270 */
[-C--:B------:R-:W-:Y:S01]  /*10610*/  FFMA.FTZ R29, R0, R32.reuse, R29 ;  /* 0x00000020001d7223 */ /* 0x080fe2000001001d */
[----:B------:R-:W-:Y:S01]  /*10620*/  ISETP.GE.AND P6, PT, R62, R59, PT ;  /* 0x0000003b3e00720c */ /* 0x000fe20003fc6270 */
[----:B------:R-:W-:Y:S01]  /*10630*/  FFMA.FTZ R31, R0, R32, R31 ;  /* 0x00000020001f7223 */ /* 0x000fe2000001001f */
[----:B------:R-:W-:Y:S01]  /*10640*/  FSEL R190, R36, -INF , !P1 ;  /* 0xff80000024be7808 */ /* 0x000fe20004800000 */
[C---:B------:R-:W-:Y:S01]  /*10650*/  VIADD R36, R22.reuse, 0x51 ;  /* 0x0000005116247836 */ /* 0x040fe20000000000 */
[----:B------:R-:W-:Y:S01]  /*10660*/  I2FP.F32.S32 R7, R42 ;  /* 0x0000002a00077245 */ /* 0x000fe20000201400 */
[----:B------:R-:W-:Y:S01]  /*10670*/  VIADD R32, R22, 0x58 ;  /* 0x0000005816207836 */ /* 0x000fe20000000000 */
[----:B------:R-:W-:Y:S01]  /*10680*/  FSEL R128, R38, -INF , !P0 ;  /* 0xff80000026807808 */ /* 0x000fe20004000000 */
[----:B------:R-:W-:Y:S01]  /*10690*/  VIADD R38, R22, 0x50 ;  /* 0x0000005016267836 */ /* 0x000fe20000000000 */
[----:B------:R-:W-:Y:S01]  /*106a0*/  FSEL R192, R51, -INF , !P6 ;  /* 0xff80000033c07808 */ /* 0x000fe20007000000 */
[----:B------:R-:W-:Y:S01]  /*106b0*/  FFMA.FTZ R33, R0, R7, R33 ;  /* 0x0000000700217223 */ /* 0x000fe20000010021 */
[----:B------:R-:W-:Y:S01]  /*106c0*/  ISETP.GE.AND P0, PT, R40, R145, PT ;  /* 0x000000912800720c */ /* 0x000fe20003f06270 */
[----:B------:R-:W-:Y:S01]  /*106d0*/  FFMA.FTZ R35, R0, R7, R35 ;  /* 0x0000000700237223 */ /* 0x000fe20000010023 */
[----:B------:R-:W-:Y:S01]  /*106e0*/  ISETP.GE.AND P6, PT, R48, R145, PT ;  /* 0x000000913000720c */ /* 0x000fe20003fc6270 */
[----:B------:R-:W-:Y:S01]  /*106f0*/  FFMA.FTZ R30, R0, R3, R30 ;  /* 0x00000003001e7223 */ /* 0x000fe2000001001e */
[----:B------:R-:W-:-:S02]  /*10700*/  FSEL R182, R28, -INF , !P0 ;  /* 0xff8000001cb67808 */ /* 0x000fc40004000000 */
[----:B------:R-:W-:Y:S02]  /*10710*/  FSEL R188, R37, -INF , !P6 ;  /* 0xff80000025bc7808 */ /* 0x000fe40007000000 */
[----:B------:R-:W-:Y:S02]  /*10720*/  I2FP.F32.S32 R7, R38 ;  /* 0x0000002600077245 */ /* 0x000fe40000201400 */
[----:B------:R-:W-:Y:S02]  /*10730*/  I2FP.F32.S32 R28, R36 ;  /* 0x00000024001c7245 */ /* 0x000fe40000201400 */
[----:B------:R-:W-:Y:S01]  /*10740*/  I2FP.F32.S32 R3, R32 ;  /* 0x0000002000037245 */ /* 0x000fe20000201400 */
[----:B------:R-:W-:Y:S01]  /*10750*/  FFMA.FTZ R142, R0, R7, R24 ;  /* 0x00000007008e7223 */ /* 0x000fe20000010018 */
[-C--:B------:R-:W-:Y:S01]  /*10760*/  ISETP.GE.AND P6, PT, R40, R59.reuse, PT ;  /* 0x0000003b2800720c */ /* 0x080fe20003fc6270 */
[-C--:B------:R-:W-:Y:S01]  /*10770*/  FFMA.FTZ R27, R0, R28.reuse, R27 ;  /* 0x0000001c001b7223 */ /* 0x080fe2000001001b */
[----:B------:R-:W-:Y:S01]  /*10780*/  ISETP.GE.AND P0, PT, R36, R59, PT ;  /* 0x0000003b2400720c */ /* 0x000fe20003f06270 */
[----:B------:R-:W-:Y:S01]  /*10790*/  FFMA.FTZ R76, R0, R3, R76 ;  /* 0x00000003004c7223 */ /* 0x000fe2000001004c */
[----:B------:R-:W-:Y:S01]  /*107a0*/  FSEL R176, R30, -INF , !P6 ;  /* 0xff8000001eb07808 */ /* 0x000fe20007000000 */
[----:B------:R-:W-:Y:S01]  /*107b0*/  VIADD R24, R22, 0x61 ;  /* 0x0000006116187836 */ /* 0x000fe20000000000 */
[-C--:B------:R-:W-:Y:S01]  /*107c0*/  ISETP.GE.AND P6, PT, R32, R145.reuse, PT ;  /* 0x000000912000720c */ /* 0x080fe20003fc6270 */
[----:B------:R-:W-:Y:S01]  /*107d0*/  FFMA.FTZ R25, R0, R28, R25 ;  /* 0x0000001c00197223 */ /* 0x000fe20000010019 */
[----:B------:R-:W-:Y:S01]  /*107e0*/  FSEL R186, R43, -INF , !P4 ;  /* 0xff8000002bba7808 */ /* 0x000fe20006000000 */
[----:B------:R-:W-:Y:S01]  /*107f0*/  VIADD R30, R22, 0x59 ;  /* 0x00000059161e7836 */ /* 0x000fe20000000000 */
[----:B------:R-:W-:Y:S01]  /*10800*/  ISETP.GE.AND P4, PT, R42, R145, PT ;  /* 0x000000912a00720c */ /* 0x000fe20003f86270 */
[----:B------:R-:W-:Y:S01]  /*10810*/  VIADD R28, R22, 0x60 ;  /* 0x00000060161c7836 */ /* 0x000fe20000000000 */
[----:B------:R-:W-:Y:S01]  /*10820*/  ISETP.GE.AND P1, PT, R42, R59, PT ;  /* 0x0000003b2a00720c */ /* 0x000fe20003f26270 */
[C---:B------:R-:W-:Y:S01]  /*10830*/  FFMA.FTZ R26, R0.reuse, R7, R26 ;  /* 0x00000007001a7223 */ /* 0x040fe2000001001a */
        /* <DEDUP_REMOVED lines=10> */
[-C--:B------:R-:W-:Y:S01]  /*108e0*/  FFMA.FTZ R62, R0, R24.reuse, R113 ;  /* 0x00000018003e7223 */ /* 0x080fe20000010071 */
[----:B------:R-:W-:Y:S01]  /*108f0*/  ISETP.GE.AND P4, PT, R38, R59, PT ;  /* 0x0000003b2600720c */ /* 0x000fe20003f86270 */
[----:B------:R-:W-:Y:S01]  /*10900*/  FFMA.FTZ R53, R0, R24, R115 ;  /* 0x0000001800357223 */ /* 0x000fe20000010073 */
[----:B------:R-:W-:Y:S01]  /*10910*/  ISETP.GE.AND P1, PT, R36, R145, PT ;  /* 0x000000912400720c */ /* 0x000fe20003f26270 */
[----:B------:R-:W-:Y:S01]  /*10920*/  VIADD R24, R22, 0x70 ;  /* 0x0000007016187836 */ /* 0x000fe20000000000 */
[----:B------:R-:W-:Y:S02]  /*10930*/  FSEL R154, R34, -INF , !P2 ;  /* 0xff800000229a7808 */ /* 0x000fe40005000000 */
[----:B------:R-:W-:Y:S02]  /*10940*/  I2FP.F32.S32 R7, R30 ;  /* 0x0000001e00077245 */ /* 0x000fe40000201400 */
[----:B------:R-:W-:-:S02]  /*10950*/  I2FP.F32.S32 R3, R28 ;  /* 0x0000001c00037245 */ /* 0x000fc40000201400 */
[----:B------:R-:W-:Y:S01]  /*10960*/  ISETP.GE.AND P2, PT, R38, R145, PT ;  /* 0x000000912600720c */ /* 0x000fe20003f46270 */
[----:B------:R-:W-:Y:S01]  /*10970*/  FFMA.FTZ R79, R0, R7, R79 ;  /* 0x00000007004f7223 */ /* 0x000fe2000001004f */
[----:B------:R-:W-:Y:S01]  /*10980*/  FSEL R134, R26, -INF , !P4 ;  /* 0xff8000001a867808 */ /* 0x000fe20006000000 */
        /* <DEDUP_REMOVED lines=9> */
[----:B------:R-:W-:-:S02]  /*10a20*/  ISETP.GE.AND P2, PT, R30, R59, PT ;  /* 0x0000003b1e00720c */ /* 0x000fc40003f46270 */
[----:B------:R-:W-:Y:S02]  /*10a30*/  I2FP.F32.S32 R7, R24 ;  /* 0x0000001800077245 */ /* 0x000fe40000201400 */
[----:B------:R-:W-:Y:S02]  /*10a40*/  FSEL R180, R29, -INF , !P3 ;  /* 0xff8000001db47808 */ /* 0x000fe40005800000 */
[----:B------:R-:W-:Y:S01]  /*10a50*/  I2FP.F32.S32 R3, R28 ;  /* 0x0000001c00037245 */ /* 0x000fe20000201400 */
[CC--:B------:R-:W-:Y:S01]  /*10a60*/  FFMA.FTZ R43, R0.reuse, R7.reuse, R106 ;  /* 0x00000007002b7223 */ /* 0x0c0fe2000001006a */
[----:B------:R-:W-:Y:S01]  /*10a70*/  FSEL R130, R79, -INF , !P2 ;  /* 0xff8000004f827808 */ /* 0x000fe20005000000 */
[----:B------:R-:W-:Y:S01]  /*10a80*/  FFMA.FTZ R23, R0, R7, R104 ;  /* 0x0000000700177223 */ /* 0x000fe20000010068 */
[----:B------:R-:W-:Y:S01]  /*10a90*/  FSEL R64, R64, -INF , !P4 ;  /* 0xff80000040407808 */ /* 0x000fe20006000000 */
[----:B------:R-:W-:Y:S01]  /*10aa0*/  FFMA.FTZ R60, R0, R3, R108 ;  /* 0x00000003003c7223 */ /* 0x000fe2000001006c */
[----:B------:R-:W-:Y:S01]  /*10ab0*/  ISETP.GE.AND P3, PT, R32, R59, PT ;  /* 0x0000003b2000720c */ /* 0x000fe20003f66270 */
[----:B------:R-:W-:Y:S01]  /*10ac0*/  FFMA.FTZ R50, R0, R3, R110 ;  /* 0x0000000300327223 */ /* 0x000fe2000001006e */
[----:B------:R-:W-:-:S02]  /*10ad0*/  ISETP.GE.AND P2, PT, R26, R145, PT ;  /* 0x000000911a00720c */ /* 0x000fc40003f46270 */
[-C--:B------:R-:W-:Y:S02]  /*10ae0*/  ISETP.GE.AND P4, PT, R26, R59.reuse, PT ;  /* 0x0000003b1a00720c */ /* 0x080fe40003f86270 */
[----:B------:R-:W-:Y:S02]  /*10af0*/  I2FP.F32.S32 R26, R26 ;  /* 0x0000001a001a7245 */ /* 0x000fe40000201400 */
[----:B------:R-:W-:Y:S02]  /*10b00*/  FSEL R62, R62, -INF , !P0 ;  /* 0xff8000003e3e7808 */ /* 0x000fe40004000000 */
[----:B------:R-:W-:Y:S01]  /*10b10*/  ISETP.GE.AND P0, PT, R24, R59, PT ;  /* 0x0000003b1800720c */ /* 0x000fe20003f06270 */
[-C--:B------:R-:W-:Y:S01]  /*10b20*/  FFMA.FTZ R111, R0, R26.reuse, R111 ;  /* 0x0000001a006f7223 */ /* 0x080fe2000001006f */
[----:B------:R-:W-:Y:S01]  /*10b30*/  FSEL R148, R78, -INF , !P3 ;  /* 0xff8000004e947808 */ /* 0x000fe20005800000 */
[----:B------:R-:W-:Y:S01]  /*10b40*/  FFMA.FTZ R54, R0, R26, R109 ;  /* 0x0000001a00367223 */ /* 0x000fe2000001006d */
[----:B------:R-:W-:Y:S01]  /*10b50*/  ISETP.GE.AND P3, PT, R28, R145, PT ;  /* 0x000000911c00720c */ /* 0x000fe20003f66270 */
[----:B------:R-:W-:Y:S01]  /*10b60*/  VIADD R26, R22, 0x71 ;  /* 0x00000071161a7836 */ /* 0x000fe20000000000 */
[----:B------:R-:W-:-:S02]  /*10b70*/  FSEL R52, R52, -INF , !P1 ;  /* 0xff80000034347808 */ /* 0x000fc40004800000 */
[----:B------:R-:W-:Y:S02]  /*10b80*/  FSEL R174, R31, -INF , !P5 ;  /* 0xff8000001fae7808 */ /* 0x000fe40006800000 */
[-C--:B------:R-:W-:Y:S01]  /*10b90*/  ISETP.GE.AND P1, PT, R24, R145.reuse, PT ;  /* 0x000000911800720c */ /* 0x080fe20003f26270 */
[----:B------:R-:W-:Y:S01]  /*10ba0*/  VIADD R24, R22, 0x79 ;  /* 0x0000007916187836 */ /* 0x000fe20000000000 */
[----:B------:R-:W-:Y:S02]  /*10bb0*/  ISETP.GE.AND P5, PT, R30, R145, PT ;  /* 0x000000911e00720c */ /* 0x000fe40003fa6270 */
[----:B------:R-:W-:Y:S02]  /*10bc0*/  FSEL R43, R43, -INF , !P0 ;  /* 0xff8000002b2b7808 */ /* 0x000fe40004000000 */
[----:B------:R-:W-:Y:S02]  /*10bd0*/  ISETP.GT.AND P0, PT, R58, R161, PT ;  /* 0x000000a13a00720c */ /* 0x000fe40003f04270 */
[----:B------:R-:W-:-:S02]  /*10be0*/  FSEL R53, R53, -INF , !P6 ;  /* 0xff80000035357808 */ /* 0x000fc40007000000 */
[----:B------:R-:W-:Y:S02]  /*10bf0*/  FSEL R60, R60, -INF , !P3 ;  /* 0xff8000003c3c7808 */ /* 0x000fe40005800000 */
[C---:B------:R-:W-:Y:S02]  /*10c00*/  ISETP.GE.AND P6, PT, R22.reuse, R145, PT ;  /* 0x000000911600720c */ /* 0x040fe40003fc6270 */
[----:B------:R-:W-:Y:S02]  /*10c10*/  ISETP.GE.AND P3, PT, R22, R59, PT ;  /* 0x0000003b1600720c */ /* 0x000fe40003f66270 */
[----:B------:R-:W-:Y:S02]  /*10c20*/  I2FP.F32.S32 R3, R22 ;  /* 0x0000001600037245 */ /* 0x000fe40000201400 */
[----:B------:R-:W-:Y:S02]  /*10c30*/  FSEL R150, R77, -INF , !P5 ;  /* 0xff8000004d967808 */ /* 0x000fe40006800000 */
[----:B------:R-:W-:Y:S01]  /*10c40*/  FSEL R22, R111, -INF , !P4 ;  /* 0xff8000006f167808 */ /* 0x000fe20006000000 */
[----:B------:R-:W-:Y:S01]  /*10c50*/  FFMA.FTZ R74, R0, R3, R74 ;  /* 0x00000003004a7223 */ /* 0x000fe2000001004a */
[----:B------:R-:W-:-:S02]  /*10c60*/  FSEL R23, R23, -INF , !P1 ;  /* 0xff80000017177808 */ /* 0x000fc40004800000 */
[----:B------:R-:W-:Y:S02]  /*10c70*/  ISETP.GE.AND P5, PT, R28, R59, PT ;  /* 0x0000003b1c00720c */ /* 0x000fe40003fa6270 */
[C---:B------:R-:W-:Y:S02]  /*10c80*/  ISETP.GE.AND P4, PT, R24.reuse, R145, PT ;  /* 0x000000911800720c */ /* 0x040fe40003f86270 */
[----:B------:R-:W-:Y:S02]  /*10c90*/  ISETP.GE.AND P1, PT, R24, R59, PT ;  /* 0x0000003b1800720c */ /* 0x000fe40003f26270 */
[----:B------:R-:W-:Y:S02]  /*10ca0*/  I2FP.F32.S32 R7, R26 ;  /* 0x0000001a00077245 */ /* 0x000fe40000201400 */
[----:B------:R-:W-:Y:S02]  /*10cb0*/  I2FP.F32.S32 R24, R24 ;  /* 0x0000001800187245 */ /* 0x000fe40000201400 */
[----:B------:R-:W-:Y:S01]  /*10cc0*/  FSEL R50, R50, -INF , !P5 ;  /* 0xff80000032327808 */ /* 0x000fe20006800000 */
[-C--:B------:R-:W-:Y:S01]  /*10cd0*/  FFMA.FTZ R44, R0, R7.reuse, R105 ;  /* 0x00000007002c7223 */ /* 0x080fe20000010069 */
[----:B------:R-:W-:Y:S01]  /*10ce0*/  FSEL R54, R54, -INF , !P2 ;  /* 0xff80000036367808 */ /* 0x000fe20005000000 */
[----:B------:R-:W-:Y:S01]  /*10cf0*/  FFMA.FTZ R41, R0, R7, R107 ;  /* 0x0000000700297223 */ /* 0x000fe2000001006b */
[----:B------:R-:W-:Y:S01]  /*10d00*/  ISETP.GE.AND P5, PT, R26, R145, PT ;  /* 0x000000911a00720c */ /* 0x000fe20003fa6270 */
[-C--:B------:R-:W-:Y:S01]  /*10d10*/  FFMA.FTZ R42, R0, R24.reuse, R101 ;  /* 0x00000018002a7223 */ /* 0x080fe20000010065 */
[----:B------:R-:W-:Y:S01]  /*10d20*/  ISETP.GE.AND P2, PT, R26, R59, PT ;  /* 0x0000003b1a00720c */ /* 0x000fe20003f46270 */
[C---:B------:R-:W-:Y:S01]  /*10d30*/  FFMA.FTZ R26, R0.reuse, R3, R72 ;  /* 0x00000003001a7223 */ /* 0x040fe20000010048 */
[----:B------:R-:W-:Y:S01]  /*10d40*/  FFMA.FTZ R40, R0, R24, R103 ;  /* 0x0000001800287223 */ /* 0x000fe20000010067 */
        /* <DEDUP_REMOVED lines=19> */
.L_x_2767:
        /* <DEDUP_REMOVED lines=60> */
.L_x_2768:
        /* <DEDUP_REMOVED lines=77> */
.L_x_2770:
[----:B------:R3:W-:Y:S02]  /*11710*/  STS.128 [R144+0x8800], RZ ;  /* 0x008800ff90007388 */ /* 0x0007e40000000c00 */
.L_x_2771:
[----:B------:R-:W-:Y:S05]  /*11720*/  BSYNC.RECONVERGENT B0 ;  /* 0x0000000000007941 */ /* 0x000fea0003800200 */
.L_x_2769:
[----:B------:R-:W0:Y:S02]  /*11730*/  LDGDEPBAR ;  /* 0x00000000000079af */ /* 0x000e240000000000 */
.L_x_2766:
        /* <DEDUP_REMOVED lines=32> */
[----:B------:R-:W-:-:S03]  /*11940*/  FMNMX.FTZ R9, R40, R9, !PT ;  /* 0x0000000928097209 */ /* 0x000fc60007810000 */
[----:B-12---:R-:W1:Y:S04]  /*11950*/  SHFL.BFLY PT, R30, R7, 0x2, 0x1f ;  /* 0x0c401f00071e7f89 */ /* 0x006e6800000e0000 */
[----:B------:R-:W2:Y:S01]  /*11960*/  SHFL.BFLY PT, R28, R9, 0x2, 0x1f ;  /* 0x0c401f00091c7f89 */ /* 0x000ea200000e0000 */
[----:B-1----:R-:W-:Y:S02]  /*11970*/  FMNMX.FTZ R30, R7, R30, !PT ;  /* 0x0000001e071e7209 */ /* 0x002fe40007810000 */
[----:B--2---:R-:W-:-:S03]  /*11980*/  FMNMX.FTZ R28, R9, R28, !PT ;  /* 0x0000001c091c7209 */ /* 0x004fc60007810000 */
[----:B------:R-:W1:Y:S04]  /*11990*/  SHFL.BFLY PT, R3, R30, 0x1, 0x1f ;  /* 0x0c201f001e037f89 */ /* 0x000e6800000e0000 */
[----:B------:R-:W2:Y:S01]  /*119a0*/  SHFL.BFLY PT, R7, R28, 0x1, 0x1f ;  /* 0x0c201f001c077f89 */ /* 0x000ea200000e0000 */
[----:B-1----:R-:W-:-:S04]  /*119b0*/  FMNMX.FTZ R3, R30, R3, !PT ;  /* 0x000000031e037209 */ /* 0x002fc80007810000 */
[C---:B------:R-:W-:Y:S01]  /*119c0*/  FSETP.NEU.FTZ.AND P0, PT, R3.reuse, -INF , PT ;  /* 0xff8000000300780b */ /* 0x040fe20003f1d000 */
[----:B----4-:R-:W-:-:S05]  /*119d0*/  FMUL.FTZ R49, R3, UR4 ;  /* 0x0000000403317c20 */ /* 0x010fca0008410000 */
[----:B------:R-:W-:-:S05]  /*119e0*/  FSEL R49, R49, RZ, P0 ;  /* 0x000000ff31317208 */ /* 0x000fca0000000000 */
[--C-:B------:R-:W-:Y:S01]  /*119f0*/  FFMA.FTZ R47, R2, UR4, -R49.reuse ;  /* 0x00000004022f7c23 */ /* 0x100fe20008010831 */
[----:B--2---:R-:W-:Y:S01]  /*11a00*/  FMNMX.FTZ R2, R28, R7, !PT ;  /* 0x000000071c027209 */ /* 0x004fe20007810000 */
[--C-:B------:R-:W-:Y:S01]  /*11a10*/  FFMA.FTZ R51, R80, UR4, -R49.reuse ;  /* 0x0000000450337c23 */ /* 0x100fe20008010831 */
[----:B------:R-:W-:Y:S01]  /*11a20*/  SHF.L.U32 R7, R57, 0x8, RZ ;  /* 0x0000000839077819 */ /* 0x000fe200000006ff */
[--C-:B------:R-:W-:Y:S01]  /*11a30*/  FFMA.FTZ R39, R66, UR4, -R49.reuse ;  /* 0x0000000442277c23 */ /* 0x100fe20008010831 */
[C---:B------:R-:W-:Y:S01]  /*11a40*/  FSETP.NEU.FTZ.AND P0, PT, R2.reuse, -INF , PT ;  /* 0xff8000000200780b */ /* 0x040fe20003f1d000 */
[----:B------:R-:W-:Y:S01]  /*11a50*/  FMUL.FTZ R55, R2, UR4 ;  /* 0x0000000402377c20 */ /* 0x000fe20008410000 */
[----:B------:R-:W-:Y:S01]  /*11a60*/  LOP3.LUT R7, R7, 0x100, RZ, 0xc0, !PT ;  /* 0x0000010007077812 */ /* 0x000fe200078ec0ff */
[--C-:B------:R-:W-:Y:S01]  /*11a70*/  FFMA.FTZ R48, R26, UR4, -R49.reuse ;  /* 0x000000041a307c23 */ /* 0x100fe20008010831 */
[--C-:B------:R-:W-:Y:S01]  /*11a80*/  FFMA.FTZ R46, R46, UR4, -R49.reuse ;  /* 0x000000042e2e7c23 */ /* 0x100fe20008010831 */
[----:B------:R-:W-:Y:S01]  /*11a90*/  MUFU.EX2 R47, R47 ;  /* 0x0000002f002f7308 */ /* 0x000fe20000000800 */
[----:B------:R-:W-:Y:S01]  /*11aa0*/  LOP3.LUT R7, R7, 0x20, R4, 0xf8, !PT ;  /* 0x0000002007077812 */ /* 0x000fe200078ef804 */
[--C-:B------:R-:W-:Y:S01]  /*11ab0*/  FFMA.FTZ R33, R12, UR4, -R49.reuse ;  /* 0x000000040c217c23 */ /* 0x100fe20008010831 */
[----:B------:R-:W-:Y:S01]  /*11ac0*/  FSEL R55, R55, RZ, P0 ;  /* 0x000000ff37377208 */ /* 0x000fe20000000000 */
[--C-:B------:R-:W-:Y:S01]  /*11ad0*/  FFMA.FTZ R38, R68, UR4, -R49.reuse ;  /* 0x0000000444267c23 */ /* 0x100fe20008010831 */
[----:B------:R-:W-:Y:S01]  /*11ae0*/  LOP3.LUT R158, R6, R7, RZ, 0xfc, !PT ;  /* 0x00000007069e7212 */ /* 0x000fe200078efcff */
[--C-:B------:R-:W-:Y:S01]  /*11af0*/  FFMA.FTZ R34, R16, UR4, -R49.reuse ;  /* 0x0000000410227c23 */ /* 0x100fe20008010831 */
[----:B------:R-:W-:Y:S01]  /*11b00*/  FFMA.FTZ R31, R204, UR4, -R49 ;  /* 0x00000004cc1f7c23 */ /* 0x000fe20008010831 */
[--C-:B------:R-:W-:Y:S01]  /*11b10*/  FFMA.FTZ R66, R24, UR4, -R55.reuse ;  /* 0x0000000418427c23 */ /* 0x100fe20008010837 */
[----:B------:R-:W-:Y:S01]  /*11b20*/  LEA R158, R158, UR5, 0x1 ;  /* 0x000000059e9e7c11 */ /* 0x000fe2000f8e08ff */
[--C-:B------:R-:W-:Y:S01]  /*11b30*/  FFMA.FTZ R57, R70, UR4, -R55.reuse ;  /* 0x0000000446397c23 */ /* 0x100fe20008010837 */
[--C-:B------:R-:W-:Y:S01]  /*11b40*/  FFMA.FTZ R120, R18, UR4, -R55.reuse ;  /* 0x0000000412787c23 */ /* 0x100fe20008010837 */
[--C-:B------:R-:W-:Y:S01]  /*11b50*/  FFMA.FTZ R61, R14, UR4, -R55.reuse ;  /* 0x000000040e3d7c23 */ /* 0x100fe20008010837 */
[----:B------:R-:W-:Y:S01]  /*11b60*/  IADD3 R157, PT, PT, R5, R158, RZ ;  /* 0x0000009e059d7210 */ /* 0x000fe20007ffe0ff */
[----:B------:R-:W1:Y:S01]  /*11b70*/  LDSM.16.MT88.4 R80, [R158+0xb000] ;  /* 0x00b000009e50783b */ /* 0x000e620000004200 */
[----:B------:R-:W2:Y:S01]  /*11b80*/  MUFU.EX2 R48, R48 ;  /* 0x0000003000307308 */ /* 0x000ea20000000800 */
        /* <DEDUP_REMOVED lines=10> */
[----:B------:R-:W3:Y:S01]  /*11c30*/  LDSM.16.MT88.4 R88, [R157+0xb000] ;  /* 0x00b000009d58783b */ /* 0x000ee20000004200 */
[--C-:B------:R-:W-:Y:S01]  /*11c40*/  FFMA.FTZ R29, R196, UR4, -R55.reuse ;  /* 0x00000004c41d7c23 */ /* 0x100fe20008010837 */
[--C-:B------:R-:W-:Y:S01]  /*11c50*/  FFMA.FTZ R28, R194, UR4, -R55.reuse ;  /* 0x00000004c21c7c23 */ /* 0x100fe20008010837 */
[--C-:B------:R-:W-:Y:S01]  /*11c60*/  FFMA.FTZ R25, R202, UR4, -R55.reuse ;  /* 0x00000004ca197c23 */ /* 0x100fe20008010837 */
[----:B------:R-:W3:Y:S01]  /*11c70*/  LDSM.16.MT88.4 R96, [R158+0xd000] ;  /* 0x00d000009e60783b */ /* 0x000ee20000004200 */
[----:B------:R-:W1:Y:S01]  /*11c80*/  MUFU.EX2 R51, R51 ;  /* 0x0000003300337308 */ /* 0x000e620000000800 */
[----:B--2---:R-:W-:Y:S01]  /*11c90*/  F2FP.BF16.F32.PACK_AB R100, R47, R48 ;  /* 0x000000302f64723e */ /* 0x004fe200000010ff */
[----:B------:R-:W-:Y:S01]  /*11ca0*/  FFMA.FTZ R24, R192, UR4, -R55 ;  /* 0x00000004c0187c23 */ /* 0x000fe20008010837 */
[----:B------:R-:W2:Y:S01]  /*11cb0*/  LDSM.16.MT88.4 R4, [R157+0xd000] ;  /* 0x00d000009d04783b */ /* 0x000ea20000004200 */
[--C-:B------:R-:W-:Y:S01]  /*11cc0*/  FFMA.FTZ R67, R122, UR4, -R49.reuse ;  /* 0x000000047a437c23 */ /* 0x100fe20008010831 */
[--C-:B------:R-:W-:Y:S01]  /*11cd0*/  FFMA.FTZ R126, R126, UR4, -R49.reuse ;  /* 0x000000047e7e7c23 */ /* 0x100fe20008010831 */
[--C-:B------:R-:W-:Y:S01]  /*11ce0*/  FFMA.FTZ R122, R190, UR4, -R49.reuse ;  /* 0x00000004be7a7c23 */ /* 0x100fe20008010831 */
[----:B------:R-:W2:Y:S01]  /*11cf0*/  LDSM.16.MT88.4 R8, [R158+0xb400] ;  /* 0x00b400009e08783b */ /* 0x000ea20000004200 */
[----:B------:R-:W-:Y:S01]  /*11d00*/  MUFU.EX2 R66, R66 ;  /* 0x0000004200427308 */ /* 0x000fe20000000800 */
[----:B------:R-:W-:Y:S01]  /*11d10*/  FFMA.FTZ R63, R188, UR4, -R49 ;  /* 0x00000004bc3f7c23 */ /* 0x000fe20008010831 */
[--C-:B------:R-:W-:Y:S01]  /*11d20*/  FFMA.FTZ R124, R124, UR4, -R55.reuse ;  /* 0x000000047c7c7c23 */ /* 0x100fe20008010837 */
[----:B------:R-:W2:Y:S01]  /*11d30*/  LDSM.16.MT88.4 R12, [R157+0x9400] ;  /* 0x009400009d0c783b */ /* 0x000ea20000004200 */
[--C-:B------:R-:W-:Y:S01]  /*11d40*/  FFMA.FTZ R65, R186, UR4, -R55.reuse ;  /* 0x00000004ba417c23 */ /* 0x100fe20008010837 */
[--C-:B------:R-:W-:Y:S01]  /*11d50*/  FFMA.FTZ R128, R128, UR4, -R55.reuse ;  /* 0x0000000480807c23 */ /* 0x100fe20008010837 */
[----:B------:R-:W-:Y:S01]  /*11d60*/  FFMA.FTZ R121, R168, UR4, -R55 ;  /* 0x00000004a8797c23 */ /* 0x000fe20008010837 */
[----:B------:R-:W2:Y:S01]  /*11d70*/  LDSM.16.MT88.4 R16, [R158+0x9400] ;  /* 0x009400009e10783b */ /* 0x000ea20000004200 */
[----:B------:R-:W4:Y:S01]  /*11d80*/  MUFU.EX2 R57, R57 ;  /* 0x0000003900397308 */ /* 0x000f220000000800 */
[----:B-1----:R-:W-:Y:S01]  /*11d90*/  F2FP.BF16.F32.PACK_AB R102, R51, R46 ;  /* 0x0000002e3366723e */ /* 0x002fe200000010ff */
        /* <DEDUP_REMOVED lines=9> */
[----:B------:R-:W-:Y:S01]  /*11e30*/  FFMA.FTZ R131, R138, UR4, -R49 ;  /* 0x000000048a837c23 */ /* 0x000fe20008010831 */
[----:B------:R-:W-:Y:S01]  /*11e40*/  FFMA.FTZ R135, R132, UR4, -R55 ;  /* 0x0000000484877c23 */ /* 0x000fe20008010837 */
[--C-:B------:R-:W-:Y:S01]  /*11e50*/  FFMA.FTZ R133, R142, UR4, -R49.reuse ;  /* 0x000000048e857c23 */ /* 0x100fe20008010831 */
[--C-:B------:R-:W-:Y:S01]  /*11e60*/  FFMA.FTZ R140, R140, UR4, -R49.reuse ;  /* 0x000000048c8c7c23 */ /* 0x100fe20008010831 */
[----:B------:R-:W-:Y:S01]  /*11e70*/  FFMA.FTZ R138, R150, UR4, -R49 ;  /* 0x00000004968a7c23 */ /* 0x000fe20008010831 */
[----:B------:R-:W1:Y:S01]  /*11e80*/  MUFU.EX2 R61, R61 ;  /* 0x0000003d003d7308 */ /* 0x000e620000000800 */
        /* <DEDUP_REMOVED lines=12> */
[--C-:B------:R-:W-:Y:S01]  /*11f50*/  FFMA.FTZ R62, R44, UR4, -R49.reuse ;  /* 0x000000042c3e7c23 */ /* 0x100fe20008010831 */
[----:B------:R-:W-:Y:S01]  /*11f60*/  FFMA.FTZ R177, R42, UR4, -R49 ;  /* 0x000000042ab17c23 */ /* 0x000fe20008010831 */
[--C-:B------:R-:W-:Y:S01]  /*11f70*/  FFMA.FTZ R43, R43, UR4, -R55.reuse ;  /* 0x000000042b2b7c23 */ /* 0x100fe20008010837 */
[----:B------:R-:W4:Y:S01]  /*11f80*/  MUFU.EX2 R38, R38 ;  /* 0x0000002600267308 */ /* 0x000f220000000800 */
[----:B-1----:R-:W-:Y:S01]  /*11f90*/  F2FP.BF16.F32.PACK_AB R103, R61, R120 ;  /* 0x000000783d67723e */ /* 0x002fe200000010ff */
[--C-:B------:R-:W-:Y:S01]  /*11fa0*/  FFMA.FTZ R44, R41, UR4, -R55.reuse ;  /* 0x00000004292c7c23 */ /* 0x100fe20008010837 */
[----:B------:R-:W-:Y:S01]  /*11fb0*/  FFMA.FTZ R178, R40, UR4, -R55 ;  /* 0x0000000428b27c23 */ /* 0x000fe20008010837 */
[----:B------:R-:W-:-:S04]  /*11fc0*/  ISETP.GT.AND P0, PT, R58, R161, PT ;  /* 0x000000a13a00720c */ /* 0x000fc80003f04270 */
        /* <DEDUP_REMOVED lines=9> */
[C---:B-----5:R-:W-:Y:S07]  /*12060*/  HMMA.16816.F32.BF16 R112, R100.reuse, R108, RZ ;  /* 0x0000006c6470723c */ /* 0x060fee00000418ff */
[----:B------:R-:W5:Y:S01]  /*12070*/  MUFU.EX2 R32, R32 ;  /* 0x0000002000207308 */ /* 0x000f620000000800 */
[C---:B---3--:R-:W-:Y:S07]  /*12080*/  HMMA.16816.F32.BF16 R84, R100.reuse, R88, RZ ;  /* 0x000000586454723c */ /* 0x048fee00000418ff */
        /* <DEDUP_REMOVED lines=9> */
[----:B--2---:R-:W-:Y:S01]  /*12120*/  HMMA.16816.F32.BF16 R104, R100, R4, RZ ;  /* 0x000000046468723c */ /* 0x004fe200000418ff */
[----:B----4-:R-:W-:-:S02]  /*12130*/  F2FP.BF16.F32.PACK_AB R4, R38, R39 ;  /* 0x000000272604723e */ /* 0x010fc400000010ff */
[----:B-1----:R-:W-:-:S04]  /*12140*/  F2FP.BF16.F32.PACK_AB R5, R36, R37 ;  /* 0x000000252405723e */ /* 0x002fc800000010ff */
[----:B------:R-:W1:Y:S01]  /*12150*/  MUFU.EX2 R28, R28 ;  /* 0x0000001c001c7308 */ /* 0x000e620000000800 */
[----:B------:R-:W-:Y:S01]  /*12160*/  HMMA.16816.F32.BF16 R100, R100, R6, RZ ;  /* 0x000000066464723c */ /* 0x000fe200000418ff */
[----:B------:R-:W-:Y:S02]  /*12170*/  F2FP.BF16.F32.PACK_AB R6, R33, R34 ;  /* 0x000000222106723e */ /* 0x000fe400000010ff */
[----:B-----5:R-:W-:-:S04]  /*12180*/  F2FP.BF16.F32.PACK_AB R7, R32, R35 ;  /* 0x000000232007723e */ /* 0x020fc800000010ff */
[----:B------:R-:W-:Y:S03]  /*12190*/  MUFU.EX2 R25, R25 ;  /* 0x0000001900197308 */ /* 0x000fe60000000800 */
        /* <DEDUP_REMOVED lines=13> */
[----:B------:R-:W1:Y:S04]  /*12270*/  LDSM.16.MT88.4 R16, [R157+0xb400] ;  /* 0x00b400009d10783b */ /* 0x000e680000004200 */
[----:B------:R-:W-:Y:S03]  /*12280*/  MUFU.EX2 R124, R124 ;  /* 0x0000007c007c7308 */ /* 0x000fe60000000800 */
[C---:B----4-:R-:W-:Y:S05]  /*12290*/  HMMA.16816.F32.BF16 R104, R4.reuse, R8, R104 ;  /* 0x000000080468723c */ /* 0x050fea0000041868 */
[----:B------:R-:W4:Y:S03]  /*122a0*/  MUFU.EX2 R65, R65 ;  /* 0x0000004100417308 */ /* 0x000f260000000800 */
[C---:B------:R-:W-:Y:S01]  /*122b0*/  HMMA.16816.F32.BF16 R100, R4.reuse, R10, R100 ;  /* 0x0000000a0464723c */ /* 0x040fe20000041864 */
[----:B------:R-:W5:Y:S04]  /*122c0*/  LDSM.16.MT88.4 R8, [R158+0xb800] ;  /* 0x00b800009e08783b */ /* 0x000f680000004200 */
[----:B------:R-:W-:Y:S03]  /*122d0*/  MUFU.EX2 R128, R128 ;  /* 0x0000008000807308 */ /* 0x000fe60000000800 */
[C---:B---3--:R-:W-:Y:S05]  /*122e0*/  HMMA.16816.F32.BF16 R92, R4.reuse, R12, R92 ;  /* 0x0000000c045c723c */ /* 0x048fea000004185c */
[----:B------:R-:W3:Y:S03]  /*122f0*/  MUFU.EX2 R121, R121 ;  /* 0x0000007900797308 */ /* 0x000ee60000000800 */
[C---:B------:R-:W-:Y:S01]  /*12300*/  HMMA.16816.F32.BF16 R96, R4.reuse, R14, R96 ;  /* 0x0000000e0460723c */ /* 0x040fe20000041860 */
[----:B------:R-:W4:Y:S04]  /*12310*/  LDSM.16.MT88.4 R12, [R157+0x9800] ;  /* 0x009800009d0c783b */ /* 0x000f280000004200 */
[----:B------:R-:W-:Y:S03]  /*12320*/  MUFU.EX2 R168, R168 ;  /* 0x000000a800a87308 */ /* 0x000fe60000000800 */
[C---:B-1----:R-:W-:Y:S05]  /*12330*/  HMMA.16816.F32.BF16 R84, R4.reuse, R16, R84 ;  /* 0x000000100454723c */ /* 0x042fea0000041854 */
[----:B------:R-:W1:Y:S03]  /*12340*/  MUFU.EX2 R127, R127 ;  /* 0x0000007f007f7308 */ /* 0x000e660000000800 */
[----:B------:R-:W-:Y:S01]  /*12350*/  HMMA.16816.F32.BF16 R88, R4, R18, R88 ;  /* 0x000000120458723c */ /* 0x000fe20000041858 */
[----:B------:R-:W3:Y:S01]  /*12360*/  LDSM.16.MT88.4 R16, [R158+0x9800] ;  /* 0x009800009e10783b */ /* 0x000ee20000004200 */
[----:B------:R-:W-:-:S02]  /*12370*/  F2FP.BF16.F32.PACK_AB R4, R30, R31 ;  /* 0x0000001f1e04723e */ /* 0x000fc400000010ff */
[----:B------:R-:W-:Y:S01]  /*12380*/  F2FP.BF16.F32.PACK_AB R5, R28, R29 ;  /* 0x0000001d1c05723e */ /* 0x000fe200000010ff */
[----:B------:R-:W-:Y:S01]  /*12390*/  MUFU.EX2 R152, R152 ;  /* 0x0000009800987308 */ /* 0x000fe20000000800 */
[----:B------:R-:W-:Y:S02]  /*123a0*/  F2FP.BF16.F32.PACK_AB R6, R26, R27 ;  /* 0x0000001b1a06723e */ /* 0x000fe400000010ff */
[----:B--2---:R-:W-:-:S05]  /*123b0*/  F2FP.BF16.F32.PACK_AB R7, R24, R25 ;  /* 0x000000191807723e */ /* 0x004fca00000010ff */
[----:B------:R-:W-:Y:S02]  /*123c0*/  MUFU.EX2 R123, R123 ;  /* 0x0000007b007b7308 */ /* 0x000fe40000000800 */
[C---:B-----5:R-:W-:Y:S06]  /*123d0*/  HMMA.16816.F32.BF16 R76, R4.reuse, R8, R76 ;  /* 0x00000008044c723c */ /* 0x060fec000004184c */
        /* <DEDUP_REMOVED lines=23> */
[----:B------:R-:W5:Y:S02]  /*12550*/  MUFU.EX2 R135, R135 ;  /* 0x0000008700877308 */ /* 0x000f640000000800 */
[C---:B---3--:R-:W-:Y:S06]  /*12560*/  HMMA.16816.F32.BF16 R84, R4.reuse, R16, R84 ;  /* 0x000000100454723c */ /* 0x048fec0000041854 */
[----:B------:R-:W-:Y:S02]  /*12570*/  MUFU.EX2 R132, R132 ;  /* 0x0000008400847308 */ /* 0x000fe40000000800 */
[----:B------:R-:W-:Y:S01]  /*12580*/  HMMA.16816.F32.BF16 R88, R4, R18, R88 ;  /* 0x000000120458723c */ /* 0x000fe20000041858 */
[----:B------:R-:W3:Y:S01]  /*12590*/  LDSM.16.MT88.4 R16, [R158+0x9c00] ;  /* 0x009c00009e10783b */ /* 0x000ee20000004200 */
[----:B------:R-:W-:-:S02]  /*125a0*/  F2FP.BF16.F32.PACK_AB R4, R67, R126 ;  /* 0x0000007e4304723e */ /* 0x000fc400000010ff */
[----:B------:R-:W-:Y:S02]  /*125b0*/  F2FP.BF16.F32.PACK_AB R5, R65, R124 ;  /* 0x0000007c4105723e */ /* 0x000fe400000010ff */
[----:B------:R-:W5:Y:S01]  /*125c0*/  MUFU.EX2 R137, R137 ;  /* 0x0000008900897308 */ /* 0x000f620000000800 */
[----:B------:R-:W-:Y:S02]  /*125d0*/  F2FP.BF16.F32.PACK_AB R6, R63, R122 ;  /* 0x0000007a3f06723e */ /* 0x000fe400000010ff */
[----:B------:R-:W-:-:S05]  /*125e0*/  F2FP.BF16.F32.PACK_AB R7, R121, R128 ;  /* 0x000000807907723e */ /* 0x000fca00000010ff */
[----:B------:R-:W-:Y:S02]  /*125f0*/  MUFU.EX2 R64, R64 ;  /* 0x0000004000407308 */ /* 0x000fe40000000800 */
[C---:B--2---:R-:W-:Y:S06]  /*12600*/  HMMA.16816.F32.BF16 R76, R4.reuse, R8, R76 ;  /* 0x00000008044c723c */ /* 0x044fec000004184c */
[----:B------:R-:W2:Y:S02]  /*12610*/  MUFU.EX2 R141, R141 ;  /* 0x0000008d008d7308 */ /* 0x000ea40000000800 */
        /* <DEDUP_REMOVED lines=9> */
[----:B------:R-:W3:Y:S02]  /*126b0*/  MUFU.EX2 R53, R53 ;  /* 0x0000003500357308 */ /* 0x000ee40000000800 */
[C---:B------:R-:W-:Y:S01]  /*126c0*/  HMMA.16816.F32.BF16 R108, R4.reuse, R18, R108 ;  /* 0x00000012046c723c */ /* 0x040fe2000004186c */
[----:B------:R-:W5:Y:S05]  /*126d0*/  LDSM.16.MT88.4 R16, [R157+0xbc00] ;  /* 0x00bc00009d10783b */ /* 0x000f6a0000004200 */
[----:B------:R-:W-:Y:S02]  /*126e0*/  MUFU.EX2 R50, R50 ;  /* 0x0000003200327308 */ /* 0x000fe40000000800 */
        /* <DEDUP_REMOVED lines=10> */
[C---:B-----5:R-:W-:Y:S06]  /*12790*/  HMMA.16816.F32.BF16 R84, R4.reuse, R16, R84 ;  /* 0x000000100454723c */ /* 0x060fec0000041854 */
[----:B------:R-:W-:Y:S02]  /*127a0*/  MUFU.EX2 R178, R178 ;  /* 0x000000b200b27308 */ /* 0x000fe40000000800 */
        /* <DEDUP_REMOVED lines=9> */
[C---:B----4-:R-:W-:Y:S08]  /*12840*/  HMMA.16816.F32.BF16 R68, R4.reuse, R12, R68 ;  /* 0x0000000c0444723c */ /* 0x050ff00000041844 */
[C---:B------:R-:W-:Y:S01]  /*12850*/  HMMA.16816.F32.BF16 R72, R4.reuse, R14, R72 ;  /* 0x0000000e0448723c */ /* 0x040fe20000041848 */
[----:B------:R-:W4:Y:S07]  /*12860*/  LDSM.16.MT88.4 R12, [R158+0xe000] ;  /* 0x00e000009e0c783b */ /* 0x000f2e0000004200 */
[C---:B-----5:R-:W-:Y:S08]  /*12870*/  HMMA.16816.F32.BF16 R112, R4.reuse, R16, R112 ;  /* 0x000000100470723c */ /* 0x060ff00000041870 */
[C---:B------:R-:W-:Y:S01]  /*12880*/  HMMA.16816.F32.BF16 R108, R4.reuse, R18, R108 ;  /* 0x00000012046c723c */ /* 0x040fe2000004186c */
[----:B------:R-:W5:Y:S07]  /*12890*/  LDSM.16.MT88.4 R16, [R157+0xc000] ;  /* 0x00c000009d10783b */ /* 0x000f6e0000004200 */
[C---:B-1----:R-:W-:Y:S08]  /*128a0*/  HMMA.16816.F32.BF16 R104, R4.reuse, R8, R104 ;  /* 0x000000080468723c */ /* 0x042ff00000041868 */
[C---:B------:R-:W-:Y:S01]  /*128b0*/  HMMA.16816.F32.BF16 R100, R4.reuse, R10, R100 ;  /* 0x0000000a0464723c */ /* 0x040fe20000041864 */
[----:B------:R-:W1:Y:S07]  /*128c0*/  LDSM.16.MT88.4 R8, [R158+0xc400] ;  /* 0x00c400009e08783b */ /* 0x000e6e0000004200 */
[C---:B----4-:R-:W-:Y:S08]  /*128d0*/  HMMA.16816.F32.BF16 R92, R4.reuse, R12, R92 ;  /* 0x0000000c045c723c */ /* 0x050ff0000004185c */
[C---:B------:R-:W-:Y:S01]  /*128e0*/  HMMA.16816.F32.BF16 R96, R4.reuse, R14, R96 ;  /* 0x0000000e0460723c */ /* 0x040fe20000041860 */
[----:B------:R-:W4:Y:S07]  /*128f0*/  LDSM.16.MT88.4 R12, [R157+0xa400] ;  /* 0x00a400009d0c783b */ /* 0x000f2e0000004200 */
        /* <DEDUP_REMOVED lines=19> */
[----:B----4-:R-:W-:Y:S01]  /*12a30*/  HMMA.16816.F32.BF16 R104, R4, R12, R104 ;  /* 0x0000000c0468723c */ /* 0x010fe20000041868 */
[----:B------:R-:W-:Y:S01]  /*12a40*/  FADD.FTZ R13, R48, R47 ;  /* 0x0000002f300d7221 */ /* 0x000fe20000010000 */
[--C-:B------:R-:W-:Y:S01]  /*12a50*/  FFMA.FTZ R47, R22, UR4, -R55.reuse ;  /* 0x00000004162f7c23 */ /* 0x100fe20008010837 */
[----:B------:R-:W-:-:S02]  /*12a60*/  FFMA.FTZ R48, R20, UR4, -R55 ;  /* 0x0000000414307c23 */ /* 0x000fc40008010837 */
[----:B------:R-:W-:-:S03]  /*12a70*/  FADD.FTZ R54, R46, R13 ;  /* 0x0000000d2e367221 */ /* 0x000fc60000010000 */
[----:B------:R-:W4:Y:S01]  /*12a80*/  MUFU.EX2 R47, R47 ;  /* 0x0000002f002f7308 */ /* 0x000f220000000800 */
[----:B------:R-:W-:Y:S01]  /*12a90*/  HMMA.16816.F32.BF16 R100, R4, R14, R100 ;  /* 0x0000000e0464723c */ /* 0x000fe20000041864 */
[----:B------:R-:W1:Y:S01]  /*12aa0*/  LDSM.16.MT88.4 R12, [R157+0xc800] ;  /* 0x00c800009d0c783b */ /* 0x000e620000004200 */
[----:B------:R-:W-:-:S06]  /*12ab0*/  FADD.FTZ R54, R51, R54 ;  /* 0x0000003633367221 */ /* 0x000fcc0000010000 */
[C---:B-----5:R-:W-:Y:S01]  /*12ac0*/  HMMA.16816.F32.BF16 R84, R4.reuse, R16, R84 ;  /* 0x000000100454723c */ /* 0x060fe20000041854 */
[----:B------:R-:W-:Y:S01]  /*12ad0*/  FADD.FTZ R17, R66, R57 ;  /* 0x0000003942117221 */ /* 0x000fe20000010000 */
[--C-:B------:R-:W-:Y:S01]  /*12ae0*/  FFMA.FTZ R66, R23, UR4, -R49.reuse ;  /* 0x0000000417427c23 */ /* 0x100fe20008010831 */
[----:B------:R-:W-:Y:S02]  /*12af0*/  FFMA.FTZ R57, R21, UR4, -R49 ;  /* 0x0000000415397c23 */ /* 0x000fe40008010831 */
[----:B------:R-:W5:Y:S01]  /*12b00*/  LDSM.16.MT88.4 R20, [R157+0xa800] ;  /* 0x00a800009d14783b */ /* 0x000f620000004200 */
[----:B------:R-:W-:Y:S01]  /*12b10*/  FADD.FTZ R46, R120, R17 ;  /* 0x00000011782e7221 */ /* 0x000fe20000010000 */
[----:B------:R-:W5:Y:S01]  /*12b20*/  MUFU.EX2 R42, R66 ;  /* 0x00000042002a7308 */ /* 0x000f620000000800 */
[----:B------:R-:W-:Y:S01]  /*12b30*/  HMMA.16816.F32.BF16 R88, R4, R18, R88 ;  /* 0x000000120458723c */ /* 0x000fe20000041858 */
[----:B------:R-:W5:Y:S01]  /*12b40*/  LDSM.16.MT88.4 R16, [R158+0xc800] ;  /* 0x00c800009e10783b */ /* 0x000f620000004200 */
[----:B--2---:R-:W-:Y:S01]  /*12b50*/  F2FP.BF16.F32.PACK_AB R4, R141, R64 ;  /* 0x000000408d04723e */ /* 0x004fe200000010ff */
[----:B------:R-:W-:Y:S01]  /*12b60*/  FADD.FTZ R46, R61, R46 ;  /* 0x0000002e3d2e7221 */ /* 0x000fe20000010000 */
[----:B---3--:R-:W-:-:S02]  /*12b70*/  F2FP.BF16.F32.PACK_AB R5, R53, R52 ;  /* 0x000000343505723e */ /* 0x008fc400000010ff */
[----:B------:R-:W-:Y:S01]  /*12b80*/  F2FP.BF16.F32.PACK_AB R6, R139, R60 ;  /* 0x0000003c8b06723e */ /* 0x000fe200000010ff */
[----:B------:R-:W2:Y:S01]  /*12b90*/  MUFU.EX2 R40, R57 ;  /* 0x0000003900287308 */ /* 0x000ea20000000800 */
[----:B----4-:R-:W-:Y:S01]  /*12ba0*/  F2FP.BF16.F32.PACK_AB R7, R47, R50 ;  /* 0x000000322f07723e */ /* 0x010fe200000010ff */
        /* <DEDUP_REMOVED lines=9> */
[C---:B------:R-:W-:Y:S08]  /*12c40*/  HMMA.16816.F32.BF16 R84, R4.reuse, R12, R84 ;  /* 0x0000000c0454723c */ /* 0x040ff00000041854 */
[C---:B-----5:R-:W-:Y:S08]  /*12c50*/  HMMA.16816.F32.BF16 R68, R4.reuse, R20, R68 ;  /* 0x000000140444723c */ /* 0x060ff00000041844 */
[C---:B------:R-:W-:Y:S01]  /*12c60*/  HMMA.16816.F32.BF16 R72, R4.reuse, R22, R72 ;  /* 0x000000160448723c */ /* 0x040fe20000041848 */
[----:B------:R-:W3:Y:S07]  /*12c70*/  LDSM.16.MT88.4 R20, [R157+0xe800] ;  /* 0x00e800009d14783b */ /* 0x000eee0000004200 */
[C---:B------:R-:W-:Y:S08]  /*12c80*/  HMMA.16816.F32.BF16 R76, R4.reuse, R16, R76 ;  /* 0x00000010044c723c */ /* 0x040ff0000004184c */
[C---:B------:R-:W-:Y:S01]  /*12c90*/  HMMA.16816.F32.BF16 R80, R4.reuse, R18, R80 ;  /* 0x000000120450723c */ /* 0x040fe20000041850 */
[----:B------:R-:W4:Y:S07]  /*12ca0*/  LDSM.16.MT88.4 R16, [R158+0xac00] ;  /* 0x00ac00009e10783b */ /* 0x000f2e0000004200 */
[----:B-1----:R-:W-:Y:S01]  /*12cb0*/  HMMA.16816.F32.BF16 R92, R4, R8, R92 ;  /* 0x00000008045c723c */ /* 0x002fe2000004185c */
[----:B------:R-:W-:-:S02]  /*12cc0*/  FADD.FTZ R9, R39, R54 ;  /* 0x0000003627097221 */ /* 0x000fc40000010000 */
[----:B------:R-:W1:Y:S02]  /*12cd0*/  MUFU.EX2 R39, R48 ;  /* 0x0000003000277308 */ /* 0x000e640000000800 */
[----:B------:R-:W-:-:S03]  /*12ce0*/  FADD.FTZ R9, R38, R9 ;  /* 0x0000000926097221 */ /* 0x000fc60000010000 */
[C---:B------:R-:W-:Y:S01]  /*12cf0*/  HMMA.16816.F32.BF16 R88, R4.reuse, R14, R88 ;  /* 0x0000000e0458723c */ /* 0x040fe20000041858 */
[----:B------:R-:W5:Y:S07]  /*12d00*/  LDSM.16.MT88.4 R12, [R157+0xac00] ;  /* 0x00ac00009d0c783b */ /* 0x000f6e0000004200 */
[C---:B------:R-:W-:Y:S08]  /*12d10*/  HMMA.16816.F32.BF16 R96, R4.reuse, R10, R96 ;  /* 0x0000000a0460723c */ /* 0x040ff00000041860 */
[----:B---3--:R-:W-:Y:S01]  /*12d20*/  HMMA.16816.F32.BF16 R104, R4, R20, R104 ;  /* 0x000000140468723c */ /* 0x008fe20000041868 */
[----:B------:R-:W-:-:S02]  /*12d30*/  FADD.FTZ R20, R34, R9 ;  /* 0x0000000922147221 */ /* 0x000fc40000010000 */
[----:B------:R-:W3:Y:S02]  /*12d40*/  LDSM.16.MT88.4 R8, [R158+0xcc00] ;  /* 0x00cc00009e08783b */ /* 0x000ee40000004200 */
[----:B------:R-:W-:-:S03]  /*12d50*/  FADD.FTZ R20, R33, R20 ;  /* 0x0000001421147221 */ /* 0x000fc60000010000 */
[----:B------:R-:W-:Y:S01]  /*12d60*/  HMMA.16816.F32.BF16 R100, R4, R22, R100 ;  /* 0x000000160464723c */ /* 0x000fe20000041864 */
[----:B------:R-:W-:Y:S01]  /*12d70*/  F2FP.BF16.F32.PACK_AB R4, R41, R42 ;  /* 0x0000002a2904723e */ /* 0x000fe200000010ff */
[----:B------:R-:W-:Y:S01]  /*12d80*/  FADD.FTZ R31, R31, R20 ;  /* 0x000000141f1f7221 */ /* 0x000fe20000010000 */
[----:B------:R-:W-:Y:S01]  /*12d90*/  F2FP.BF16.F32.PACK_AB R5, R44, R43 ;  /* 0x0000002b2c05723e */ /* 0x000fe200000010ff */
[----:B------:R-:W-:Y:S01]  /*12da0*/  FADD.FTZ R23, R25, R28 ;  /* 0x0000001c19177221 */ /* 0x000fe20000010000 */
[----:B--2---:R-:W-:Y:S01]  /*12db0*/  F2FP.BF16.F32.PACK_AB R6, R177, R40 ;  /* 0x00000028b106723e */ /* 0x004fe200000010ff */
[----:B------:R-:W-:Y:S01]  /*12dc0*/  FADD.FTZ R30, R30, R31 ;  /* 0x0000001f1e1e7221 */ /* 0x000fe20000010000 */
[----:B-1----:R-:W-:Y:S01]  /*12dd0*/  F2FP.BF16.F32.PACK_AB R7, R178, R39 ;  /* 0x00000027b207723e */ /* 0x002fe200000010ff */
[----:B------:R-:W-:Y:S02]  /*12de0*/  FADD.FTZ R23, R24, R23 ;  /* 0x0000001718177221 */ /* 0x000fe40000010000 */
[----:B------:R-:W-:-:S02]  /*12df0*/  FADD.FTZ R21, R27, R30 ;  /* 0x0000001e1b157221 */ /* 0x000fc40000010000 */
[----:B------:R-:W-:Y:S02]  /*12e00*/  FADD.FTZ R124, R124, R23 ;  /* 0x000000177c7c7221 */ /* 0x000fe40000010000 */
[----:B----4-:R-:W-:Y:S01]  /*12e10*/  HMMA.16816.F32.BF16 R112, R4, R16, R112 ;  /* 0x000000100470723c */ /* 0x010fe20000041870 */
        /* <DEDUP_REMOVED lines=10> */
[----:B-----5:R-:W-:Y:S02]  /*12ec0*/  HMMA.16816.F32.BF16 R68, R4, R12, R68 ;  /* 0x0000000c0444723c */ /* 0x020fe40000041844 */
[----:B------:R-:W-:Y:S01]  /*12ed0*/  FADD.FTZ R63, R63, R122 ;  /* 0x0000007a3f3f7221 */ /* 0x000fe20000010000 */
[----:B------:R-:W-:-:S03]  /*12ee0*/  FADD.FTZ R20, R125, R20 ;  /* 0x000000147d147221 */ /* 0x000fc60000010000 */
[----:B------:R-:W-:Y:S02]  /*12ef0*/  FADD.FTZ R168, R168, R63 ;  /* 0x0000003fa8a87221 */ /* 0x000fe40000010000 */
[----:B------:R-:W-:Y:S01]  /*12f00*/  HMMA.16816.F32.BF16 R72, R4, R14, R72 ;  /* 0x0000000e0448723c */ /* 0x000fe20000041848 */
[----:B------:R-:W2:Y:S01]  /*12f10*/  LDSM.16.MT88.4 R12, [R158+0xec00] ;  /* 0x00ec00009e0c783b */ /* 0x000ea20000004200 */
[----:B------:R-:W-:-:S06]  /*12f20*/  FADD.FTZ R127, R127, R168 ;  /* 0x000000a87f7f7221 */ /* 0x000fcc0000010000 */
[C---:B---3--:R-:W-:Y:S08]  /*12f30*/  HMMA.16816.F32.BF16 R76, R4.reuse, R8, R76 ;  /* 0x00000008044c723c */ /* 0x048ff0000004184c */
        /* <DEDUP_REMOVED lines=104> */
.L_x_2773:
        /* <DEDUP_REMOVED lines=8> */
.L_x_2774:
[----:B------:R-:W1:Y:S01]  /*13640*/  LDCU UR9, c[0x0][0x440] ;  /* 0x00008800ff0977ac */ /* 0x000e620008000800 */
[----:B------:R-:W-:Y:S01]  /*13650*/  IMAD.MOV.U32 R57, RZ, RZ, 0x20 ;  /* 0x00000020ff397424 */ /* 0x000fe200078e00ff */
        /* <DEDUP_REMOVED lines=31> */
[----:B------:R-:W-:Y:S01]  /*13850*/  @P2 STS.128 [R144+0xd000], RZ ;  /* 0x00d000ff90002388 */ /* 0x000fe20000000c00 */
[--C-:B------:R-:W-:Y:S02]  /*13860*/  IMAD.IADD R58, R160, 0x1, R57.reuse ;  /* 0x00000001a03a7824 */ /* 0x100fe400078e0239 */
[----:B------:R-:W-:Y:S01]  /*13870*/  IMAD.IADD R57, R159, 0x1, R57 ;  /* 0x000000019f397824 */ /* 0x000fe200078e0239 */
        /* <DEDUP_REMOVED lines=47> */
[----:B------:R-:W4:Y:S04]  /*13b70*/  LDSM.16.M88.4 R52, [R159+0x3400] ;  /* 0x003400009f34783b */ /* 0x000f280000000200 */
[----:B------:R-:W5:Y:S04]  /*13b80*/  LDSM.16.M88.4 R44, [R159+0x3800] ;  /* 0x003800009f2c783b */ /* 0x000f680000000200 */
[----:B------:R-:W5:Y:S04]  /*13b90*/  LDSM.16.M88.4 R36, [R159+0x3c00] ;  /* 0x003c00009f24783b */ /* 0x000f680000000200 */
[----:B------:R-:W-:Y:S04]  /*13ba0*/  LDSM.16.M88.4 R124, [R136] ;  /* 0x00000000887c783b */ /* 0x000fe80000000200 */
[----:B--2---:R-:W2:Y:S04]  /*13bb0*/  LDSM.16.M88.4 R8, [R146+0x3000] ;  /* 0x003000009208783b */ /* 0x004ea80000000200 */
[----:B------:R-:W2:Y:S04]  /*13bc0*/  LDSM.16.M88.4 R28, [R159+0x4000] ;  /* 0x004000009f1c783b */ /* 0x000ea80000000200 */
[----:B------:R-:W2:Y:S04]  /*13bd0*/  LDSM.16.M88.4 R20, [R159+0x4400] ;  /* 0x004400009f14783b */ /* 0x000ea80000000200 */
[----:B---3--:R-:W3:Y:S04]  /*13be0*/  LDSM.16.M88.4 R12, [R159+0x4800] ;  /* 0x004800009f0c783b */ /* 0x008ee80000000200 */
[----:B------:R-:W3:Y:S04]  /*13bf0*/  LDSM.16.M88.4 R140, [R159+0x4c00] ;  /* 0x004c00009f8c783b */ /* 0x000ee80000000200 */
[----:B------:R-:W3:Y:S01]  /*13c00*/  LDSM.16.M88.4 R136, [R146+0x3400] ;  /* 0x003400009288783b */ /* 0x000ee20000000200 */
[C---:B-1----:R-:W-:Y:S03]  /*13c10*/  HMMA.16816.F32.BF16 R120, R4.reuse, R64, RZ ;  /* 0x000000400478723c */ /* 0x042fe600000418ff */
[----:B------:R-:W1:Y:S04]  /*13c20*/  LDSM.16.M88.4 R132, [R146+0x3800] ;  /* 0x003800009284783b */ /* 0x000e680000000200 */
[----:B------:R-:W1:Y:S01]  /*13c30*/  LDSM.16.M88.4 R128, [R146+0x3c00] ;  /* 0x003c00009280783b */ /* 0x000e620000000200 */
[C---:B------:R-:W-:Y:S03]  /*13c40*/  HMMA.16816.F32.BF16 R64, R4.reuse, R66, RZ ;  /* 0x000000420440723c */ /* 0x040fe600000418ff */
[----:B------:R-:W0:Y:S05]  /*13c50*/  LDGDEPBAR ;  /* 0x00000000000079af */ /* 0x000e2a0000000000 */
[C---:B----4-:R-:W-:Y:S08]  /*13c60*/  HMMA.16816.F32.BF16 R60, R4.reuse, R52, RZ ;  /* 0x00000034043c723c */ /* 0x050ff000000418ff */
[C---:B-----5:R-:W-:Y:S08]  /*13c70*/  HMMA.16816.F32.BF16 R48, R4.reuse, R44, RZ ;  /* 0x0000002c0430723c */ /* 0x060ff000000418ff */
[C---:B------:R-:W-:Y:S08]  /*13c80*/  HMMA.16816.F32.BF16 R40, R4.reuse, R36, RZ ;  /* 0x000000240428723c */ /* 0x040ff000000418ff */
[C---:B------:R-:W-:Y:S08]  /*13c90*/  HMMA.16816.F32.BF16 R52, R4.reuse, R54, RZ ;  /* 0x000000360434723c */ /* 0x040ff000000418ff */
[C---:B------:R-:W-:Y:S08]  /*13ca0*/  HMMA.16816.F32.BF16 R44, R4.reuse, R46, RZ ;  /* 0x0000002e042c723c */ /* 0x040ff000000418ff */
[----:B------:R-:W-:Y:S08]  /*13cb0*/  HMMA.16816.F32.BF16 R36, R4, R38, RZ ;  /* 0x000000260424723c */ /* 0x000ff000000418ff */
[C---:B--2---:R-:W-:Y:S08]  /*13cc0*/  HMMA.16816.F32.BF16 R120, R124.reuse, R8, R120 ;  /* 0x000000087c78723c */ /* 0x044ff00000041878 */
[----:B------:R-:W-:Y:S08]  /*13cd0*/  HMMA.16816.F32.BF16 R64, R124, R10, R64 ;  /* 0x0000000a7c40723c */ /* 0x000ff00000041840 */
[C---:B------:R-:W-:Y:S08]  /*13ce0*/  HMMA.16816.F32.BF16 R32, R4.reuse, R28, RZ ;  /* 0x0000001c0420723c */ /* 0x040ff000000418ff */
[C---:B------:R-:W-:Y:S08]  /*13cf0*/  HMMA.16816.F32.BF16 R24, R4.reuse, R20, RZ ;  /* 0x000000140418723c */ /* 0x040ff000000418ff */
[C---:B---3--:R-:W-:Y:S08]  /*13d00*/  HMMA.16816.F32.BF16 R16, R4.reuse, R12, RZ ;  /* 0x0000000c0410723c */ /* 0x048ff000000418ff */
        /* <DEDUP_REMOVED lines=51> */
[----:B------:R1:W2:Y:S04]  /*14040*/  LDSM.16.M88.4 R124, [R58+0x1000] ;  /* 0x001000003a7c783b */ /* 0x0002a80000000200 */
[----:B------:R-:W3:Y:S01]  /*14050*/  LDSM.16.M88.4 R128, [R57+0x5c00] ;  /* 0x005c00003980783b */ /* 0x000ee20000000200 */
[----:B-1----:R-:W-:-:S05]  /*14060*/  IMAD.SHL.U32 R58, R156, 0x2, RZ ;  /* 0x000000029c3a7824 */ /* 0x002fca00078e00ff */
[----:B------:R-:W-:Y:S01]  /*14070*/  LOP3.LUT R58, R58, 0x6, RZ, 0xc0, !PT ;  /* 0x000000063a3a7812 */ /* 0x000fe200078ec0ff */
        /* <DEDUP_REMOVED lines=11> */
[----:B------:R3:W5:Y:S07]  /*14130*/  LDSM.16.M88.4 R128, [R57+0x6c00] ;  /* 0x006c00003980783b */ /* 0x00076e0000000200 */
[C---:B-1----:R-:W-:Y:S08]  /*14140*/  HMMA.16816.F32.BF16 R32, R124.reuse, R140, R32 ;  /* 0x0000008c7c20723c */ /* 0x042ff00000041820 */
[C---:B------:R-:W-:Y:S01]  /*14150*/  HMMA.16816.F32.BF16 R28, R124.reuse, R142, R28 ;  /* 0x0000008e7c1c723c */ /* 0x040fe2000004181c */
[----:B------:R-:W-:Y:S07]  /*14160*/  LDSM.16.M88.4 R140, [R159+0x7000] ;  /* 0x007000009f8c783b */ /* 0x000fee0000000200 */
[----:B--2---:R-:W-:Y:S01]  /*14170*/  HMMA.16816.F32.BF16 R24, R124, R136, R24 ;  /* 0x000000887c18723c */ /* 0x004fe20000041818 */
[----:B---3--:R-:W-:-:S05]  /*14180*/  IMAD.MOV.U32 R57, RZ, RZ, 0x20 ;  /* 0x00000020ff397424 */ /* 0x008fca00078e00ff */
[----:B------:R-:W-:Y:S02]  /*14190*/  SEL R57, R57, 0xffffffe0, !P0 ;  /* 0xffffffe039397807 */ /* 0x000fe40004000000 */
[C---:B------:R-:W-:Y:S01]  /*141a0*/  HMMA.16816.F32.BF16 R20, R124.reuse, R138, R20 ;  /* 0x0000008a7c14723c */ /* 0x040fe20000041814 */
[----:B------:R-:W-:Y:S07]  /*141b0*/  LDSM.16.M88.4 R136, [R159+0x7400] ;  /* 0x007400009f88783b */ /* 0x000fee0000000200 */
[C---:B----4-:R-:W-:Y:S08]  /*141c0*/  HMMA.16816.F32.BF16 R16, R124.reuse, R132, R16 ;  /* 0x000000847c10723c */ /* 0x050ff00000041810 */
[C---:B------:R-:W-:Y:S01]  /*141d0*/  HMMA.16816.F32.BF16 R12, R124.reuse, R134, R12 ;  /* 0x000000867c0c723c */ /* 0x040fe2000004180c */
[----:B------:R-:W-:Y:S07]  /*141e0*/  LDSM.16.M88.4 R132, [R159+0x7800] ;  /* 0x007800009f84783b */ /* 0x000fee0000000200 */
[C---:B-----5:R-:W-:Y:S08]  /*141f0*/  HMMA.16816.F32.BF16 R8, R124.reuse, R128, R8 ;  /* 0x000000807c08723c */ /* 0x060ff00000041808 */
        /* <DEDUP_REMOVED lines=15> */
[----:B-1----:R-:W-:Y:S01]  /*142f0*/  HMMA.16816.F32.BF16 R32, R124, R140, R32 ;  /* 0x0000008c7c20723c */ /* 0x002fe20000041820 */
[----:B------:R-:W-:-:S02]  /*14300*/  IMAD.IADD R140, R160, 0x1, R57 ;  /* 0x00000001a08c7824 */ /* 0x000fc400078e0239 */
[----:B------:R-:W-:-:S05]  /*14310*/  IMAD.IADD R57, R159, 0x1, R57 ;  /* 0x000000019f397824 */ /* 0x000fca00078e0239 */
        /* <DEDUP_REMOVED lines=22> */
[----:B------:R-:W-:Y:S01]  /*14480*/  HMMA.16816.F32.BF16 R52, R140, R134, R52 ;  /* 0x000000868c34723c */ /* 0x000fe20000041834 */
[----:B------:R4:W5:Y:S01]  /*14490*/  LDSM.16.M88.4 R132, [R57+0x8400] ;  /* 0x008400003984783b */ /* 0x0009620000000200 */
[----:B------:R-:W-:-:S06]  /*144a0*/  DEPBAR.LE SB0, 0x0 ;  /* 0x000080000000791a */ /* 0x000fcc0000000000 */
[----:B-1----:R-:W-:Y:S01]  /*144b0*/  HMMA.16816.F32.BF16 R16, R140, R128, R16 ;  /* 0x000000808c10723c */ /* 0x002fe20000041810 */
[----:B------:R-:W-:-:S04]  /*144c0*/  VIADD R129, R56, 0xffffffff ;  /* 0xffffffff38817836 */ /* 0x000fc80000000000 */
[----:B------:R-:W-:-:S03]  /*144d0*/  IMAD.SHL.U32 R129, R129, 0x80, RZ ;  /* 0x0000008081817824 */ /* 0x000fc600078e00ff */
[----:B--2---:R-:W-:Y:S01]  /*144e0*/  HMMA.16816.F32.BF16 R32, R140, R136, R32 ;  /* 0x000000888c20723c */ /* 0x004fe20000041820 */
[----:B----4-:R-:W-:-:S07]  /*144f0*/  IMAD.IADD R57, R129, 0x1, R58 ;  /* 0x0000000181397824 */ /* 0x010fce00078e023a */
[----:B---3--:R-:W-:Y:S01]  /*14500*/  HMMA.16816.F32.BF16 R4, R140, R126, R4 ;  /* 0x0000007e8c04723c */ /* 0x008fe20000041804 */
[----:B------:R-:W-:-:S07]  /*14510*/  VIADD R58, R57, 0xffffff90 ;  /* 0xffffff90393a7836 */ /* 0x000fce0000000000 */
[C---:B------:R-:W-:Y:S01]  /*14520*/  HMMA.16816.F32.BF16 R8, R140.reuse, R124, R8 ;  /* 0x0000007c8c08723c */ /* 0x040fe20000041808 */
[-C--:B------:R-:W-:Y:S01]  /*14530*/  I2FP.F32.S32 R127, R58.reuse ;  /* 0x0000003a007f7245 */ /* 0x080fe20000201400 */
[C---:B------:R-:W-:Y:S01]  /*14540*/  VIADD R124, R57.reuse, 0xffffff98 ;  /* 0xffffff98397c7836 */ /* 0x040fe20000000000 */
[----:B------:R-:W-:Y:S02]  /*14550*/  I2FP.F32.S32 R125, R58 ;  /* 0x0000003a007d7245 */ /* 0x000fe40000201400 */
[----:B------:R-:W-:Y:S01]  /*14560*/  ISETP.GE.AND P6, PT, R58, R145, PT ;  /* 0x000000913a00720c */ /* 0x000fe20003fc6270 */
[----:B------:R-:W-:Y:S01]  /*14570*/  FFMA.FTZ R60, R0, R127, R60 ;  /* 0x0000007f003c7223 */ /* 0x000fe2000001003c */
[----:B------:R-:W-:Y:S01]  /*14580*/  ISETP.GE.AND P5, PT, R58, R59, PT ;  /* 0x0000003b3a00720c */ /* 0x000fe20003fa6270 */
[----:B------:R-:W-:Y:S01]  /*14590*/  FFMA.FTZ R62, R0, R125, R62 ;  /* 0x0000007d003e7223 */ /* 0x000fe2000001003e */
[----:B------:R-:W-:Y:S01]  /*145a0*/  VIADD R58, R57, 0xffffff80 ;  /* 0xffffff80393a7836 */ /* 0x000fe20000000000 */
[-C--:B------:R-:W-:Y:S01]  /*145b0*/  I2FP.F32.S32 R201, R124.reuse ;  /* 0x0000007c00c97245 */ /* 0x080fe20000201400 */
[----:B------:R-:W-:Y:S01]  /*145c0*/  HMMA.16816.F32.BF16 R12, R140, R130, R12 ;  /* 0x000000828c0c723c */ /* 0x000fe2000004180c */
[----:B------:R-:W-:-:S02]  /*145d0*/  I2FP.F32.S32 R127, R124 ;  /* 0x0000007c007f7245 */ /* 0x000fc40000201400 */
[----:B------:R-:W-:Y:S01]  /*145e0*/  ISETP.GE.AND P1, PT, R124, R145, PT ;  /* 0x000000917c00720c */ /* 0x000fe20003f26270 */
[----:B------:R-:W-:Y:S01]  /*145f0*/  FFMA.FTZ R201, R0, R201, R52 ;  /* 0x000000c900c97223 */ /* 0x000fe20000010034 */
[----:B------:R-:W-:Y:S01]  /*14600*/  ISETP.GE.AND P0, PT, R124, R59, PT ;  /* 0x0000003b7c00720c */ /* 0x000fe20003f06270 */
[----:B------:R-:W-:Y:S01]  /*14610*/  FFMA.FTZ R124, R0, R127, R54 ;  /* 0x0000007f007c7223 */ /* 0x000fe20000010036 */
[----:B------:R-:W-:Y:S01]  /*14620*/  FSEL R137, R60, -INF , !P6 ;  /* 0xff8000003c897808 */ /* 0x000fe20007000000 */
[C---:B------:R-:W-:Y:S01]  /*14630*/  VIADD R54, R57.reuse, 0xfffffff8 ;  /* 0xfffffff839367836 */ /* 0x040fe20000000000 */
[----:B------:R-:W-:Y:S01]  /*14640*/  I2FP.F32.S32 R125, R58 ;  /* 0x0000003a007d7245 */ /* 0x000fe20000201400 */
[----:B------:R-:W-:Y:S01]  /*14650*/  HMMA.16816.F32.BF16 R28, R140, R138, R28 ;  /* 0x0000008a8c1c723c */ /* 0x000fe2000004181c */
[----:B------:R-:W-:Y:S01]  /*14660*/  FSEL R130, R62, -INF , !P5 ;  /* 0xff8000003e827808 */ /* 0x000fe20006800000 */
[C---:B------:R-:W-:Y:S01]  /*14670*/  VIADD R60, R57.reuse, 0xffffffa0 ;  /* 0xffffffa0393c7836 */ /* 0x040fe20000000000 */
[----:B------:R-:W-:Y:S01]  /*14680*/  ISETP.GE.AND P6, PT, R58, R145, PT ;  /* 0x000000913a00720c */ /* 0x000fe20003fc6270 */
[----:B------:R-:W-:Y:S01]  /*14690*/  FFMA.FTZ R120, R0, R125, R120 ;  /* 0x0000007d00787223 */ /* 0x000fe20000010078 */
[----:B------:R-:W-:Y:S01]  /*146a0*/  BAR.SYNC.DEFER_BLOCKING 0x0 ;  /* 0x0000000000007b1d */ /* 0x000fe20000010000 */
[----:B------:R-:W-:Y:S01]  /*146b0*/  ISETP.GE.AND P5, PT, R58, R59, PT ;  /* 0x0000003b3a00720c */ /* 0x000fe20003fa6270 */
[----:B------:R-:W-:-:S02]  /*146c0*/  VIADD R58, R57, 0xffffff81 ;  /* 0xffffff81393a7836 */ /* 0x000fc40000000000 */
[----:B------:R-:W-:Y:S01]  /*146d0*/  FFMA.FTZ R52, R0, R125, R122 ;  /* 0x0000007d00347223 */ /* 0x000fe2000001007a */
[----:B------:R-:W-:Y:S01]  /*146e0*/  FSEL R201, R201, -INF , !P1 ;  /* 0xff800000c9c97808 */ /* 0x000fe20004800000 */
[C---:B-----5:R-:W-:Y:S01]  /*146f0*/  HMMA.16816.F32.BF16 R24, R140.reuse, R132, R24 ;  /* 0x000000848c18723c */ /* 0x060fe20000041818 */
[----:B------:R-:W-:Y:S02]  /*14700*/  FSEL R124, R124, -INF , !P0 ;  /* 0xff8000007c7c7808 */ /* 0x000fe40004000000 */
[C---:B------:R-:W-:Y:S02]  /*14710*/  ISETP.GE.AND P1, PT, R54.reuse, R145, PT ;  /* 0x000000913600720c */ /* 0x040fe40003f26270 */
[----:B------:R-:W-:Y:S02]  /*14720*/  ISETP.GE.AND P0, PT, R54, R59, PT ;  /* 0x0000003b3600720c */ /* 0x000fe40003f06270 */
[----:B------:R-:W-:Y:S01]  /*14730*/  I2FP.F32.S32 R125, R54 ;  /* 0x00000036007d7245 */ /* 0x000fe20000201400 */
[----:B------:R-:W-:Y:S01]  /*14740*/  HMMA.16816.F32.BF16 R20, R140, R134, R20 ;  /* 0x000000868c14723c */ /* 0x000fe20000041814 */
[----:B------:R-:W-:-:S02]  /*14750*/  I2FP.F32.S32 R54, R58 ;  /* 0x0000003a00367245 */ /* 0x000fc40000201400 */
[----:B------:R-:W-:Y:S01]  /*14760*/  FSEL R131, R120, -INF , !P6 ;  /* 0xff80000078837808 */ /* 0x000fe20007000000 */
[CC--:B------:R-:W-:Y:S01]  /*14770*/  FFMA.FTZ R143, R0.reuse, R125.reuse, R4 ;  /* 0x0000007d008f7223 */ /* 0x0c0fe20000010004 */
[C---:B------:R-:W-:Y:S01]  /*14780*/  FFMA.FTZ R62, R0.reuse, R125, R6 ;  /* 0x0000007d003e7223 */ /* 0x040fe20000010006 */
[C---:B------:R-:W-:Y:S02]  /*14790*/  VIADD R4, R57.reuse, 0xffffff88 ;  /* 0xffffff8839047836 */ /* 0x040fe40000000000 */
[CC--:B------:R-:W-:Y:S01]  /*147a0*/  FFMA.FTZ R121, R0.reuse, R54.reuse, R121 ;  /* 0x0000003600797223 */ /* 0x0c0fe20000010079 */
[----:B------:R-:W-:Y:S01]  /*147b0*/  FFMA.FTZ R6, R0, R54, R123 ;  /* 0x0000003600067223 */ /* 0x000fe2000001007b */
[----:B------:R-:W-:Y:S01]  /*147c0*/  VIADD R54, R57, 0xffffff89 ;  /* 0xffffff8939367836 */ /* 0x000fe20000000000 */
[----:B------:R-:W-:Y:S02]  /*147d0*/  FSEL R52, R52, -INF , !P5 ;  /* 0xff80000034347808 */ /* 0x000fe40006800000 */
[----:B------:R-:W-:-:S02]  /*147e0*/  ISETP.GE.AND P6, PT, R58, R145, PT ;  /* 0x000000913a00720c */ /* 0x000fc40003fc6270 */
[----:B------:R-:W-:Y:S01]  /*147f0*/  ISETP.GE.AND P5, PT, R58, R59, PT ;  /* 0x0000003b3a00720c */ /* 0x000fe20003fa6270 */
        /* <DEDUP_REMOVED lines=8> */
[----:B------:R-:W-:Y:S01]  /*14880*/  FFMA.FTZ R64, R0, R123, R64 ;  /* 0x0000007b00407223 */ /* 0x000fe20000010040 */
[----:B------:R-:W-:Y:S01]  /*14890*/  FSEL R6, R6, -INF , !P5 ;  /* 0xff80000006067808 */ /* 0x000fe20006800000 */
[-C--:B------:R-:W-:Y:S01]  /*148a0*/  FFMA.FTZ R65, R0, R4.reuse, R65 ;  /* 0x0000000400417223 */ /* 0x080fe20000010041 */
[----:B------:R-:W-:Y:S01]  /*148b0*/  ISETP.GE.AND P6, PT, R54, R145, PT ;  /* 0x000000913600720c */ /* 0x000fe20003fc6270 */
[----:B------:R-:W-:Y:S01]  /*148c0*/  FFMA.FTZ R4, R0, R4, R67 ;  /* 0x0000000400047223 */ /* 0x000fe20000010043 */
[----:B------:R-:W-:Y:S01]  /*148d0*/  ISETP.GE.AND P5, PT, R54, R59, PT ;  /* 0x0000003b3600720c */ /* 0x000fe20003fa6270 */
[----:B------:R-:W-:Y:S01]  /*148e0*/  FFMA.FTZ R54, R0, R123, R66 ;  /* 0x0000007b00367223 */ /* 0x000fe20000010042 */
[----:B------:R-:W-:-:S02]  /*148f0*/  FSEL R133, R64, -INF , !P1 ;  /* 0xff80000040857808 */ /* 0x000fc40004800000 */
[----:B------:R-:W-:Y:S02]  /*14900*/  ISETP.GE.AND P1, PT, R58, R145, PT ;  /* 0x000000913a00720c */ /* 0x000fe40003f26270 */
[----:B------:R-:W-:Y:S02]  /*14910*/  FSEL R54, R54, -INF , !P0 ;  /* 0xff80000036367808 */ /* 0x000fe40004000000 */
[----:B------:R-:W-:Y:S02]  /*14920*/  ISETP.GE.AND P0, PT, R58, R59, PT ;  /* 0x0000003b3a00720c */ /* 0x000fe40003f06270 */
[----:B------:R-:W-:Y:S02]  /*14930*/  FSEL R67, R65, -INF , !P6 ;  /* 0xff80000041437808 */ /* 0x000fe40007000000 */
[----:B------:R-:W-:Y:S02]  /*14940*/  I2FP.F32.S32 R58, R58 ;  /* 0x0000003a003a7245 */ /* 0x000fe40000201400 */
[----:B------:R-:W-:-:S02]  /*14950*/  I2FP.F32.S32 R65, R60 ;  /* 0x0000003c00417245 */ /* 0x000fc40000201400 */
[----:B------:R-:W-:Y:S01]  /*14960*/  FSEL R4, R4, -INF , !P5 ;  /* 0xff80000004047808 */ /* 0x000fe20006800000 */
[CC--:B------:R-:W-:Y:S01]  /*14970*/  FFMA.FTZ R53, R0.reuse, R58.reuse, R53 ;  /* 0x0000003a00357223 */ /* 0x0c0fe20000010035 */
[C---:B------:R-:W-:Y:S01]  /*14980*/  FFMA.FTZ R55, R0.reuse, R58, R55 ;  /* 0x0000003a00377223 */ /* 0x040fe20000010037 */
[CC--:B------:R-:W-:Y:S01]  /*14990*/  FFMA.FTZ R140, R0.reuse, R65.reuse, R50 ;  /* 0x00000041008c7223 */ /* 0x0c0fe20000010032 */
[C---:B------:R-:W-:Y:S02]  /*149a0*/  VIADD R58, R57.reuse, 0xffffffa1 ;  /* 0xffffffa1393a7836 */ /* 0x040fe40000000000 */
[----:B------:R-:W-:Y:S01]  /*149b0*/  FFMA.FTZ R125, R0, R65, R48 ;  /* 0x00000041007d7223 */ /* 0x000fe20000010030 */
[----:B------:R-:W-:Y:S01]  /*149c0*/  VIADD R50, R57, 0xffffffa8 ;  /* 0xffffffa839327836 */ /* 0x000fe20000000000 */
[----:B------:R-:W-:Y:S02]  /*149d0*/  FSEL R65, R53, -INF , !P1 ;  /* 0xff80000035417808 */ /* 0x000fe40004800000 */
[----:B------:R-:W-:-:S02]  /*149e0*/  I2FP.F32.S32 R48, R58 ;  /* 0x0000003a00307245 */ /* 0x000fc40000201400 */
[----:B------:R-:W-:Y:S02]  /*149f0*/  I2FP.F32.S32 R53, R50 ;  /* 0x0000003200357245 */ /* 0x000fe40000201400 */
[----:B------:R-:W-:Y:S01]  /*14a00*/  ISETP.GE.AND P1, PT, R58, R145, PT ;  /* 0x000000913a00720c */ /* 0x000fe20003f26270 */
[CC--:B------:R-:W-:Y:S01]  /*14a10*/  FFMA.FTZ R49, R0.reuse, R48.reuse, R49 ;  /* 0x0000003000317223 */ /* 0x0c0fe20000010031 */
[C---:B------:R-:W-:Y:S01]  /*14a20*/  FFMA.FTZ R51, R0.reuse, R48, R51 ;  /* 0x0000003000337223 */ /* 0x040fe20000010033 */
[CC--:B------:R-:W-:Y:S01]  /*14a30*/  FFMA.FTZ R142, R0.reuse, R53.reuse, R46 ;  /* 0x00000035008e7223 */ /* 0x0c0fe2000001002e */
[C---:B------:R-:W-:Y:S02]  /*14a40*/  VIADD R48, R57.reuse, 0xffffffa9 ;  /* 0xffffffa939307836 */ /* 0x040fe40000000000 */
[----:B------:R-:W-:Y:S01]  /*14a50*/  FFMA.FTZ R139, R0, R53, R44 ;  /* 0x00000035008b7223 */ /* 0x000fe2000001002c */
[----:B------:R-:W-:Y:S01]  /*14a60*/  VIADD R46, R57, 0xffffffb0 ;  /* 0xffffffb0392e7836 */ /* 0x000fe20000000000 */
[----:B------:R-:W-:-:S02]  /*14a70*/  FSEL R141, R49, -INF , !P1 ;  /* 0xff800000318d7808 */ /* 0x000fc40004800000 */
[----:B------:R-:W-:Y:S02]  /*14a80*/  I2FP.F32.S32 R44, R48 ;  /* 0x00000030002c7245 */ /* 0x000fe40000201400 */
        /* <DEDUP_REMOVED lines=42> */
[-C--:B------:R-:W-:Y:S01]  /*14d30*/  FFMA.FTZ R29, R0, R28.reuse, R29 ;  /* 0x0000001c001d7223 */ /* 0x080fe2000001001d */
[----:B------:R-:W-:Y:S01]  /*14d40*/  ISETP.GE.AND P5, PT, R60, R59, PT ;  /* 0x0000003b3c00720c */ /* 0x000fe20003fa6270 */
[C---:B------:R-:W-:Y:S01]  /*14d50*/  FFMA.FTZ R31, R0.reuse, R28, R31 ;  /* 0x0000001c001f7223 */ /* 0x040fe2000001001f */
[----:B------:R-:W-:Y:S01]  /*14d60*/  FFMA.FTZ R154, R0, R33, R26 ;  /* 0x00000021009a7223 */ /* 0x000fe2000001001a */
[----:B------:R-:W-:Y:S01]  /*14d70*/  ISETP.GE.AND P1, PT, R32, R145, PT ;  /* 0x000000912000720c */ /* 0x000fe20003f26270 */
[----:B------:R-:W-:Y:S01]  /*14d80*/  VIADD R28, R57, 0xffffffd1 ;  /* 0xffffffd1391c7836 */ /* 0x000fe20000000000 */
[----:B------:R-:W-:Y:S01]  /*14d90*/  FSEL R64, R55, -INF , !P0 ;  /* 0xff80000037407808 */ /* 0x000fe20004000000 */
[----:B------:R-:W-:Y:S01]  /*14da0*/  VIADD R26, R57, 0xffffffd8 ;  /* 0xffffffd8391a7836 */ /* 0x000fe20000000000 */
[----:B------:R-:W-:Y:S01]  /*14db0*/  ISETP.GE.AND P0, PT, R58, R59, PT ;  /* 0x0000003b3a00720c */ /* 0x000fe20003f06270 */
[----:B------:R-:W-:Y:S01]  /*14dc0*/  FFMA.FTZ R153, R0, R33, R24 ;  /* 0x0000002100997223 */ /* 0x000fe20000010018 */
[----:B------:R-:W-:Y:S01]  /*14dd0*/  FSEL R125, R125, -INF , !P6 ;  /* 0xff8000007d7d7808 */ /* 0x000fe20007000000 */
[----:B------:R-:W-:Y:S01]  /*14de0*/  VIADD R58, R56, 0xfffffffe ;  /* 0xfffffffe383a7836 */ /* 0x000fe20000000000 */
[----:B------:R-:W-:-:S02]  /*14df0*/  FSEL R140, R140, -INF , !P5 ;  /* 0xff8000008c8c7808 */ /* 0x000fc40006800000 */
[C---:B------:R-:W-:Y:S02]  /*14e00*/  ISETP.GE.AND P6, PT, R50.reuse, R145, PT ;  /* 0x000000913200720c */ /* 0x040fe40003fc6270 */
[-C--:B------:R-:W-:Y:S02]  /*14e10*/  ISETP.GE.AND P5, PT, R50, R59.reuse, PT ;  /* 0x0000003b3200720c */ /* 0x080fe40003fa6270 */
[----:B------:R-:W-:Y:S02]  /*14e20*/  FSEL R187, R29, -INF , !P1 ;  /* 0xff8000001dbb7808 */ /* 0x000fe40004800000 */
[----:B------:R-:W-:Y:S02]  /*14e30*/  I2FP.F32.S32 R24, R28 ;  /* 0x0000001c00187245 */ /* 0x000fe40000201400 */
[----:B------:R-:W-:Y:S02]  /*14e40*/  I2FP.F32.S32 R29, R26 ;  /* 0x0000001a001d7245 */ /* 0x000fe40000201400 */
[----:B------:R-:W-:Y:S01]  /*14e50*/  FSEL R192, R51, -INF , !P0 ;  /* 0xff80000033c07808 */ /* 0x000fe20004000000 */
[-C--:B------:R-:W-:Y:S01]  /*14e60*/  FFMA.FTZ R25, R0, R24.reuse, R25 ;  /* 0x0000001800197223 */ /* 0x080fe20000010019 */
[----:B------:R-:W-:Y:S01]  /*14e70*/  ISETP.GE.AND P0, PT, R48, R59, PT ;  /* 0x0000003b3000720c */ /* 0x000fe20003f06270 */
[C---:B------:R-:W-:Y:S01]  /*14e80*/  FFMA.FTZ R27, R0.reuse, R24, R27 ;  /* 0x00000018001b7223 */ /* 0x040fe2000001001b */
[----:B------:R-:W-:Y:S01]  /*14e90*/  FSEL R139, R139, -INF , !P6 ;  /* 0xff8000008b8b7808 */ /* 0x000fe20007000000 */
[----:B------:R-:W-:Y:S01]  /*14ea0*/  FFMA.FTZ R148, R0, R29, R22 ;  /* 0x0000001d00947223 */ /* 0x000fe20000010016 */
[----:B------:R-:W-:Y:S01]  /*14eb0*/  FSEL R142, R142, -INF , !P5 ;  /* 0xff8000008e8e7808 */ /* 0x000fe20006800000 */
[C---:B------:R-:W-:Y:S01]  /*14ec0*/  VIADD R24, R57.reuse, 0xffffffd9 ;  /* 0xffffffd939187836 */ /* 0x040fe20000000000 */
[C---:B------:R-:W-:Y:S01]  /*14ed0*/  ISETP.GE.AND P6, PT, R46.reuse, R145, PT ;  /* 0x000000912e00720c */ /* 0x040fe20003fc6270 */
[----:B------:R-:W-:Y:S01]  /*14ee0*/  VIADD R22, R57, 0xffffffe0 ;  /* 0xffffffe039167836 */ /* 0x000fe20000000000 */
[----:B------:R-:W-:Y:S01]  /*14ef0*/  ISETP.GE.AND P5, PT, R46, R59, PT ;  /* 0x0000003b2e00720c */ /* 0x000fe20003fa6270 */
[----:B------:R-:W-:Y:S01]  /*14f00*/  FFMA.FTZ R155, R0, R29, R20 ;  /* 0x0000001d009b7223 */ /* 0x000fe20000010014 */
[----:B------:R-:W-:-:S02]  /*14f10*/  ISETP.GE.AND P1, PT, R28, R145, PT ;  /* 0x000000911c00720c */ /* 0x000fc40003f26270 */
[----:B------:R-:W-:Y:S02]  /*14f20*/  FSEL R196, R47, -INF , !P0 ;  /* 0xff8000002fc47808 */ /* 0x000fe40004000000 */
[----:B------:R-:W-:Y:S02]  /*14f30*/  ISETP.GE.AND P0, PT, R44, R59, PT ;  /* 0x0000003b2c00720c */ /* 0x000fe40003f06270 */
[----:B------:R-:W-:Y:S02]  /*14f40*/  FSEL R185, R185, -INF , !P6 ;  /* 0xff800000b9b97808 */ /* 0x000fe40007000000 */
[----:B------:R-:W-:Y:S02]  /*14f50*/  FSEL R204, R204, -INF , !P5 ;  /* 0xff800000cccc7808 */ /* 0x000fe40006800000 */
[C---:B------:R-:W-:Y:S02]  /*14f60*/  ISETP.GE.AND P6, PT, R42.reuse, R145, PT ;  /* 0x000000912a00720c */ /* 0x040fe40003fc6270 */
[----:B------:R-:W-:-:S02]  /*14f70*/  ISETP.GE.AND P5, PT, R42, R59, PT ;  /* 0x0000003b2a00720c */ /* 0x000fc40003fa6270 */
[----:B------:R-:W-:Y:S02]  /*14f80*/  FSEL R180, R25, -INF , !P1 ;  /* 0xff80000019b47808 */ /* 0x000fe40004800000 */
[----:B------:R-:W-:Y:S02]  /*14f90*/  I2FP.F32.S32 R20, R24 ;  /* 0x0000001800147245 */ /* 0x000fe40000201400 */
[----:B------:R-:W-:Y:S02]  /*14fa0*/  I2FP.F32.S32 R25, R22 ;  /* 0x0000001600197245 */ /* 0x000fe40000201400 */
[----:B------:R-:W-:Y:S01]  /*14fb0*/  FSEL R200, R43, -INF , !P0 ;  /* 0xff8000002bc87808 */ /* 0x000fe20004000000 */
[-C--:B------:R-:W-:Y:S01]  /*14fc0*/  FFMA.FTZ R21, R0, R20.reuse, R21 ;  /* 0x0000001400157223 */ /* 0x080fe20000010015 */
[----:B------:R-:W-:Y:S01]  /*14fd0*/  ISETP.GE.AND P0, PT, R40, R59, PT ;  /* 0x0000003b2800720c */ /* 0x000fe20003f06270 */
[----:B------:R-:W-:Y:S01]  /*14fe0*/  FFMA.FTZ R138, R0, R25, R18 ;  /* 0x00000019008a7223 */ /* 0x000fe20000010012 */
[----:B------:R-:W-:Y:S01]  /*14ff0*/  FSEL R195, R195, -INF , !P6 ;  /* 0xff800000c3c37808 */ /* 0x000fe20007000000 */
[C---:B------:R-:W-:Y:S01]  /*15000*/  VIADD R18, R57.reuse, 0xffffffe8 ;  /* 0xffffffe839127836 */ /* 0x040fe20000000000 */
[----:B------:R-:W-:Y:S01]  /*15010*/  FSEL R198, R198, -INF , !P5 ;  /* 0xff800000c6c67808 */ /* 0x000fe20006800000 */
[----:B------:R-:W-:Y:S01]  /*15020*/  FFMA.FTZ R23, R0, R20, R23 ;  /* 0x0000001400177223 */ /* 0x000fe20000010017 */
[C---:B------:R-:W-:Y:S01]  /*15030*/  ISETP.GE.AND P6, PT, R38.reuse, R145, PT ;  /* 0x000000912600720c */ /* 0x040fe20003fc6270 */
[----:B------:R-:W-:Y:S01]  /*15040*/  VIADD R20, R57, 0xffffffe1 ;  /* 0xffffffe139147836 */ /* 0x000fe20000000000 */
[----:B------:R-:W-:Y:S01]  /*15050*/  ISETP.GE.AND P5, PT, R38, R59, PT ;  /* 0x0000003b2600720c */ /* 0x000fe20003fa6270 */
[----:B------:R-:W-:Y:S01]  /*15060*/  FFMA.FTZ R146, R0, R25, R16 ;  /* 0x0000001900927223 */ /* 0x000fe20000010010 */
[----:B------:R-:W-:-:S02]  /*15070*/  FSEL R202, R39, -INF , !P0 ;  /* 0xff80000027ca7808 */ /* 0x000fc40004000000 */
[----:B------:R-:W-:Y:S02]  /*15080*/  ISETP.GE.AND P1, PT, R24, R145, PT ;  /* 0x000000911800720c */ /* 0x000fe40003f26270 */
[----:B------:R-:W-:Y:S02]  /*15090*/  ISETP.GE.AND P0, PT, R36, R59, PT ;  /* 0x0000003b2400720c */ /* 0x000fe40003f06270 */
[----:B------:R-:W-:Y:S02]  /*150a0*/  FSEL R183, R183, -INF , !P6 ;  /* 0xff800000b7b77808 */ /* 0x000fe40007000000 */
[----:B------:R-:W-:Y:S02]  /*150b0*/  FSEL R184, R184, -INF , !P5 ;  /* 0xff800000b8b87808 */ /* 0x000fe40006800000 */
[C---:B------:R-:W-:Y:S02]  /*150c0*/  ISETP.GE.AND P6, PT, R34.reuse, R145, PT ;  /* 0x000000912200720c */ /* 0x040fe40003fc6270 */
[----:B------:R-:W-:-:S02]  /*150d0*/  ISETP.GE.AND P5, PT, R34, R59, PT ;  /* 0x0000003b2200720c */ /* 0x000fc40003fa6270 */
[----:B------:R-:W-:Y:S02]  /*150e0*/  FSEL R179, R21, -INF , !P1 ;  /* 0xff80000015b37808 */ /* 0x000fe40004800000 */
[----:B------:R-:W-:Y:S02]  /*150f0*/  FSEL R190, R35, -INF , !P0 ;  /* 0xff80000023be7808 */ /* 0x000fe40004000000 */
[----:B------:R-:W-:Y:S02]  /*15100*/  I2FP.F32.S32 R21, R18 ;  /* 0x0000001200157245 */ /* 0x000fe40000201400 */
[----:B------:R-:W-:Y:S02]  /*15110*/  ISETP.GE.AND P0, PT, R32, R59, PT ;  /* 0x0000003b2000720c */ /* 0x000fe40003f06270 */
[----:B------:R-:W-:Y:S01]  /*15120*/  FSEL R181, R181, -INF , !P6 ;  /* 0xff800000b5b57808 */ /* 0x000fe20007000000 */
[----:B------:R-:W-:Y:S01]  /*15130*/  FFMA.FTZ R128, R0, R21, R14 ;  /* 0x0000001500807223 */ /* 0x000fe2000001000e */
[----:B------:R-:W-:Y:S01]  /*15140*/  FSEL R188, R188, -INF , !P5 ;  /* 0xff800000bcbc7808 */ /* 0x000fe20006800000 */
[----:B------:R-:W-:Y:S01]  /*15150*/  VIADD R14, R57, 0xfffffff0 ;  /* 0xfffffff0390e7836 */ /* 0x000fe20000000000 */
[----:B------:R-:W-:Y:S01]  /*15160*/  ISETP.GE.AND P6, PT, R30, R145, PT ;  /* 0x000000911e00720c */ /* 0x000fe20003fc6270 */
[----:B------:R-:W-:Y:S01]  /*15170*/  FFMA.FTZ R147, R0, R21, R12 ;  /* 0x0000001500937223 */ /* 0x000fe2000001000c */
[----:B------:R-:W-:-:S02]  /*15180*/  ISETP.GE.AND P5, PT, R30, R59, PT ;  /* 0x0000003b1e00720c */ /* 0x000fc40003fa6270 */
[----:B------:R-:W-:Y:S02]  /*15190*/  I2FP.F32.S32 R16, R20 ;  /* 0x0000001400107245 */ /* 0x000fe40000201400 */
[----:B------:R-:W-:Y:S02]  /*151a0*/  FSEL R186, R31, -INF , !P0 ;  /* 0xff8000001fba7808 */ /* 0x000fe40004000000 */
[----:B------:R-:W-:Y:S01]  /*151b0*/  ISETP.GE.AND P0, PT, R28, R59, PT ;  /* 0x0000003b1c00720c */ /* 0x000fe20003f06270 */
[CC--:B------:R-:W-:Y:S01]  /*151c0*/  FFMA.FTZ R17, R0.reuse, R16.reuse, R17 ;  /* 0x0000001000117223 */ /* 0x0c0fe20000010011 */
[----:B------:R-:W-:Y:S01]  /*151d0*/  FSEL R153, R153, -INF , !P6 ;  /* 0xff80000099997808 */ /* 0x000fe20007000000 */
[----:B------:R-:W-:Y:S01]  /*151e0*/  FFMA.FTZ R19, R0, R16, R19 ;  /* 0x0000001000137223 */ /* 0x000fe20000010013 */
        /* <DEDUP_REMOVED lines=8> */
[----:B------:R-:W-:-:S02]  /*15270*/  I2FP.F32.S32 R123, R14 ;  /* 0x0000000e007b7245 */ /* 0x000fc40000201400 */
[C---:B------:R-:W-:Y:S02]  /*15280*/  ISETP.GE.AND P6, PT, R22.reuse, R145, PT ;  /* 0x000000911600720c */ /* 0x040fe40003fc6270 */
[----:B------:R-:W-:Y:S01]  /*15290*/  ISETP.GE.AND P5, PT, R22, R59, PT ;  /* 0x0000003b1600720c */ /* 0x000fe20003fa6270 */
[CC--:B------:R-:W-:Y:S01]  /*152a0*/  FFMA.FTZ R151, R0.reuse, R123.reuse, R8 ;  /* 0x0000007b00977223 */ /* 0x0c0fe20000010008 */
[----:B------:R-:W-:Y:S01]  /*152b0*/  FSEL R152, R23, -INF , !P0 ;  /* 0xff80000017987808 */ /* 0x000fe20004000000 */
[----:B------:R-:W-:Y:S01]  /*152c0*/  FFMA.FTZ R123, R0, R123, R10 ;  /* 0x0000007b007b7223 */ /* 0x000fe2000001000a */
[----:B------:R-:W-:Y:S01]  /*152d0*/  I2FP.F32.S32 R12, R16 ;  /* 0x00000010000c7245 */ /* 0x000fe20000201400 */
[C---:B------:R-:W-:Y:S01]  /*152e0*/  VIADD R10, R57.reuse, 0xffffff91 ;  /* 0xffffff91390a7836 */ /* 0x040fe20000000000 */
[C---:B------:R-:W-:Y:S01]  /*152f0*/  ISETP.GE.AND P1, PT, R20.reuse, R145, PT ;  /* 0x000000911400720c */ /* 0x040fe20003f26270 */
[C---:B------:R-:W-:Y:S01]  /*15300*/  VIADD R8, R57.reuse, 0xfffffff9 ;  /* 0xfffffff939087836 */ /* 0x040fe20000000000 */
[----:B------:R-:W-:Y:S01]  /*15310*/  ISETP.GE.AND P0, PT, R20, R59, PT ;  /* 0x0000003b1400720c */ /* 0x000fe20003f06270 */
[-C--:B------:R-:W-:Y:S01]  /*15320*/  FFMA.FTZ R13, R0, R12.reuse, R13 ;  /* 0x0000000c000d7223 */ /* 0x080fe2000001000d */
[----:B------:R-:W-:Y:S01]  /*15330*/  FSEL R146, R146, -INF , !P6 ;  /* 0xff80000092927808 */ /* 0x000fe20007000000 */
[----:B------:R-:W-:Y:S01]  /*15340*/  FFMA.FTZ R15, R0, R12, R15 ;  /* 0x0000000c000f7223 */ /* 0x000fe2000001000f */
[----:B------:R-:W-:Y:S01]  /*15350*/  FSEL R138, R138, -INF , !P5 ;  /* 0xff8000008a8a7808 */ /* 0x000fe20006800000 */
[----:B------:R-:W-:Y:S01]  /*15360*/  VIADD R12, R57, 0xfffffff1 ;  /* 0xfffffff1390c7836 */ /* 0x000fe20000000000 */
        /* <DEDUP_REMOVED lines=14> */
[----:B------:R-:W-:-:S02]  /*15450*/  ISETP.GE.AND P1, PT, R12, R145, PT ;  /* 0x000000910c00720c */ /* 0x000fc40003f26270 */
[----:B------:R-:W-:Y:S02]  /*15460*/  ISETP.GE.AND P0, PT, R12, R59, PT ;  /* 0x0000003b0c00720c */ /* 0x000fe40003f06270 */
[----:B------:R-:W-:Y:S02]  /*15470*/  I2FP.F32.S32 R12, R12 ;  /* 0x0000000c000c7245 */ /* 0x000fe40000201400 */
[----:B------:R-:W-:Y:S02]  /*15480*/  FSEL R151, R151, -INF , !P6 ;  /* 0xff80000097977808 */ /* 0x000fe40007000000 */
[----:B------:R-:W-:Y:S01]  /*15490*/  ISETP.GE.AND P6, PT, R10, R145, PT ;  /* 0x000000910a00720c */ /* 0x000fe20003fc6270 */
[CC--:B------:R-:W-:Y:S01]  /*154a0*/  FFMA.FTZ R9, R0.reuse, R12.reuse, R9 ;  /* 0x0000000c00097223 */ /* 0x0c0fe20000010009 */
[----:B------:R-:W-:Y:S01]  /*154b0*/  FFMA.FTZ R11, R0, R12, R11 ;  /* 0x0000000c000b7223 */ /* 0x000fe2000001000b */
[----:B------:R-:W-:Y:S02]  /*154c0*/  FSEL R123, R123, -INF , !P5 ;  /* 0xff8000007b7b7808 */ /* 0x000fe40006800000 */
[----:B------:R-:W-:-:S02]  /*154d0*/  FSEL R49, R14, -INF , !P6 ;  /* 0xff8000000e317808 */ /* 0x000fc40007000000 */
[----:B------:R-:W-:Y:S02]  /*154e0*/  ISETP.GT.AND P6, PT, R58, R161, PT ;  /* 0x000000a13a00720c */ /* 0x000fe40003fc4270 */
[----:B------:R-:W-:Y:S02]  /*154f0*/  FSEL R174, R9, -INF , !P1 ;  /* 0xff80000009ae7808 */ /* 0x000fe40004800000 */
[----:B------:R-:W-:Y:S02]  /*15500*/  ISETP.GE.AND P1, PT, R10, R59, PT ;  /* 0x0000003b0a00720c */ /* 0x000fe40003f26270 */
[----:B------:R-:W-:Y:S02]  /*15510*/  I2FP.F32.S32 R9, R10 ;  /* 0x0000000a00097245 */ /* 0x000fe40000201400 */
[----:B------:R-:W-:Y:S02]  /*15520*/  I2FP.F32.S32 R10, R8 ;  /* 0x00000008000a7245 */ /* 0x000fe40000201400 */
[----:B------:R-:W-:Y:S01]  /*15530*/  FSEL R126, R11, -INF , !P0 ;  /* 0xff8000000b7e7808 */ /* 0x000fe20004000000 */
[----:B------:R-:W-:Y:S01]  /*15540*/  FFMA.FTZ R9, R0, R9, R63 ;  /* 0x0000000900097223 */ /* 0x000fe2000001003f */
[----:B------:R-:W-:Y:S01]  /*15550*/  ISETP.GE.AND P5, PT, R8, R145, PT ;  /* 0x000000910800720c */ /* 0x000fe20003fa6270 */
[CC--:B------:R-:W-:Y:S01]  /*15560*/  FFMA.FTZ R5, R0.reuse, R10.reuse, R5 ;  /* 0x0000000a00057223 */ /* 0x0c0fe20000010005 */
[----:B------:R-:W-:Y:S01]  /*15570*/  FFMA.FTZ R7, R0, R10, R7 ;  /* 0x0000000a00077223 */ /* 0x000fe20000010007 */
[----:B------:R-:W-:-:S02]  /*15580*/  ISETP.GE.AND P0, PT, R8, R59, PT ;  /* 0x0000003b0800720c */ /* 0x000fc40003f06270 */
[----:B------:R-:W-:Y:S02]  /*15590*/  FSEL R66, R9, -INF , !P1 ;  /* 0xff80000009427808 */ /* 0x000fe40004800000 */
[----:B------:R-:W-:Y:S02]  /*155a0*/  FSEL R176, R5, -INF , !P5 ;  /* 0xff80000005b07808 */ /* 0x000fe40006800000 */
        /* <DEDUP_REMOVED lines=38> */
[----:B------:R-:W-:Y:S01]  /*15810*/  IMAD.MOV.U32 R8, RZ, RZ, R9 ;  /* 0x000000ffff087224 */ /* 0x000fe200078e0009 */
[----:B------:R-:W-:Y:S02]  /*15820*/  @P0 IADD3 R12, PT, PT, R12, 0x1, RZ ;  /* 0x000000010c0c0810 */ /* 0x000fe40007ffe0ff */
[----:B------:R-:W-:Y:S01]  /*15830*/  ISETP.NE.AND P0, PT, R7, RZ, PT ;  /* 0x000000ff0700720c */ /* 0x000fe20003f05270 */
[----:B------:R-:W-:Y:S01]  /*15840*/  @!P1 IMAD.MOV R8, RZ, RZ, -R8 ;  /* 0x000000ffff089224 */ /* 0x000fe200078e0a08 */
[----:B------:R-:W-:-:S05]  /*15850*/  LOP3.LUT R9, RZ, R7, RZ, 0x33, !PT ;  /* 0x00000007ff097212 */ /* 0x000fca00078e33ff */
        /* <DEDUP_REMOVED lines=24> */
.L_x_2776:
        /* <DEDUP_REMOVED lines=8> */
.L_x_2777:
        /* <DEDUP_REMOVED lines=70> */
.L_x_2775:
[----:B------:R-:W-:Y:S01]  /*15ec0*/  FMNMX3.FTZ R8, R3, R131, R121, !PT ;  /* 0x0000008303087276 */ /* 0x000fe20007810079 */
[----:B------:R-:W-:Y:S01]  /*15ed0*/  LDSM.16.MT88.4 R20, [R157+0x9000] ;  /* 0x009000009d14783b */ /* 0x000fe20000004200 */
[----:B------:R-:W-:Y:S02]  /*15ee0*/  FMNMX3.FTZ R5, R2, R52, R6, !PT ;  /* 0x0000003402057276 */ /* 0x000fe40007810006 */
[----:B------:R-:W-:Y:S01]  /*15ef0*/  FMNMX3.FTZ R8, R8, R133, R67, !PT ;  /* 0x0000008508087276 */ /* 0x000fe20007810043 */
[----:B--2---:R-:W-:Y:S01]  /*15f00*/  LDSM.16.MT88.4 R12, [R158+0x9000] ;  /* 0x009000009e0c783b */ /* 0x004fe20000004200 */
        /* <DEDUP_REMOVED lines=42> */
[----:B--2---:R-:W-:-:S04]  /*161b0*/  FMNMX.FTZ R57, R8, R57, !PT ;  /* 0x0000003908397209 */ /* 0x004fc80007810000 */
[----:B------:R-:W-:Y:S02]  /*161c0*/  FSEL R182, R182, RZ, P1 ;  /* 0x000000ffb6b67208 */ /* 0x000fe40000800000 */
[----:B------:R-:W-:-:S03]  /*161d0*/  FSETP.NEU.FTZ.AND P0, PT, R57, -INF , PT ;  /* 0xff8000003900780b */ /* 0x000fc60003f1d000 */
[--C-:B------:R-:W-:Y:S01]  /*161e0*/  FFMA.FTZ R194, R131, UR4, -R182.reuse ;  /* 0x0000000483c27c23 */ /* 0x100fe200080108b6 */
[C---:B------:R-:W-:Y:S01]  /*161f0*/  FMUL.FTZ R131, R57.reuse, UR4 ;  /* 0x0000000439837c20 */ /* 0x040fe20008410000 */
[----:B------:R-:W-:Y:S01]  /*16200*/  FSEL R175, R57, RZ, P0 ;  /* 0x000000ff39af7208 */ /* 0x000fe20000000000 */
[--C-:B------:R-:W-:Y:S01]  /*16210*/  FFMA.FTZ R144, R121, UR4, -R182.reuse ;  /* 0x0000000479907c23 */ /* 0x100fe200080108b6 */
[--C-:B------:R-:W-:Y:S01]  /*16220*/  FFMA.FTZ R133, R133, UR4, -R182.reuse ;  /* 0x0000000485857c23 */ /* 0x100fe200080108b6 */
[--C-:B------:R-:W-:Y:S01]  /*16230*/  FFMA.FTZ R60, R67, UR4, -R182.reuse ;  /* 0x00000004433c7c23 */ /* 0x100fe200080108b6 */
[----:B------:R-:W-:Y:S01]  /*16240*/  FSEL R131, R131, RZ, P0 ;  /* 0x000000ff83837208 */ /* 0x000fe20000000000 */
[----:B------:R-:W-:Y:S01]  /*16250*/  FADD.FTZ R175, R2, -R175 ;  /* 0x800000af02af7221 */ /* 0x000fe20000010000 */
[----:B------:R-:W-:Y:S01]  /*16260*/  MUFU.EX2 R194, R194 ;  /* 0x000000c200c27308 */ /* 0x000fe20000000800 */
[--C-:B------:R-:W-:Y:S01]  /*16270*/  FFMA.FTZ R122, R137, UR4, -R182.reuse ;  /* 0x00000004897a7c23 */ /* 0x100fe200080108b6 */
[----:B------:R-:W-:Y:S01]  /*16280*/  FFMA.FTZ R63, R49, UR4, -R182 ;  /* 0x00000004313f7c23 */ /* 0x000fe200080108b6 */
[--C-:B------:R-:W-:Y:S01]  /*16290*/  FFMA.FTZ R129, R6, UR4, -R131.reuse ;  /* 0x0000000406817c23 */ /* 0x100fe20008010883 */
[----:B------:R-:W-:Y:S01]  /*162a0*/  FSEL R6, R59, RZ, P1 ;  /* 0x000000ff3b067208 */ /* 0x000fe20000800000 */
[--C-:B------:R-:W-:Y:S01]  /*162b0*/  FFMA.FTZ R145, R52, UR4, -R131.reuse ;  /* 0x0000000434917c23 */ /* 0x100fe20008010883 */
[--C-:B------:R-:W-:Y:S01]  /*162c0*/  FFMA.FTZ R135, R54, UR4, -R131.reuse ;  /* 0x0000000436877c23 */ /* 0x100fe20008010883 */
[----:B------:R-:W-:Y:S01]  /*162d0*/  FMUL.FTZ R175, R175, UR4 ;  /* 0x00000004afaf7c20 */ /* 0x000fe20008410000 */
[--C-:B------:R-:W-:Y:S01]  /*162e0*/  FFMA.FTZ R2, R4, UR4, -R131.reuse ;  /* 0x0000000404027c23 */ /* 0x100fe20008010883 */
[----:B------:R-:W-:Y:S01]  /*162f0*/  FADD.FTZ R193, R3, -R6 ;  /* 0x8000000603c17221 */ /* 0x000fe20000010000 */
[----:B------:R-:W1:Y:S01]  /*16300*/  LDSM.16.MT88.4 R52, [R157+0xd000] ;  /* 0x00d000009d34783b */ /* 0x000e620000004200 */
[----:B------:R-:W2:Y:S01]  /*16310*/  MUFU.EX2 R144, R144 ;  /* 0x0000009000907308 */ /* 0x000ea20000000800 */
[--C-:B------:R-:W-:Y:S01]  /*16320*/  FFMA.FTZ R3, R65, UR4, -R182.reuse ;  /* 0x0000000441037c23 */ /* 0x100fe200080108b6 */
[----:B------:R-:W-:Y:S01]  /*16330*/  FMUL.FTZ R193, R193, UR4 ;  /* 0x00000004c1c17c20 */ /* 0x000fe20008410000 */
        /* <DEDUP_REMOVED lines=18> */
[--C-:B------:R-:W-:Y:S01]  /*16460*/  FFMA.FTZ R195, R202, UR4, -R131.reuse ;  /* 0x00000004cac37c23 */ /* 0x100fe20008010883 */
[--C-:B------:R-:W-:Y:S01]  /*16470*/  FFMA.FTZ R202, R183, UR4, -R182.reuse ;  /* 0x00000004b7ca7c23 */ /* 0x100fe200080108b6 */
[--C-:B------:R-:W-:Y:S01]  /*16480*/  FFMA.FTZ R183, R189, UR4, -R182.reuse ;  /* 0x00000004bdb77c23 */ /* 0x100fe200080108b6 */
[----:B------:R-:W2:Y:S01]  /*16490*/  MUFU.EX2 R60, R60 ;  /* 0x0000003c003c7308 */ /* 0x000ea20000000800 */
[-C--:B----4-:R-:W-:Y:S01]  /*164a0*/  FMUL.FTZ R48, R104, R193.reuse ;  /* 0x000000c168307220 */ /* 0x090fe20000410000 */
        /* <DEDUP_REMOVED lines=13> */
[----:B------:R-:W-:Y:S01]  /*16580*/  FMUL.FTZ R41, R93, R193 ;  /* 0x000000c15d297220 */ /* 0x000fe20000410000 */
[----:B------:R-:W4:Y:S01]  /*16590*/  MUFU.EX2 R129, R129 ;  /* 0x0000008100817308 */ /* 0x000f220000000800 */
[----:B--2---:R-:W-:Y:S01]  /*165a0*/  F2FP.BF16.F32.PACK_AB R6, R60, R133 ;  /* 0x000000853c06723e */ /* 0x004fe200000010ff */
        /* <DEDUP_REMOVED lines=14> */
[----:B------:R-:W2:Y:S01]  /*16690*/  MUFU.EX2 R175, R175 ;  /* 0x000000af00af7308 */ /* 0x000ea20000000800 */
[----:B----4-:R-:W-:Y:S01]  /*166a0*/  F2FP.BF16.F32.PACK_AB R5, R129, R145 ;  /* 0x000000918105723e */ /* 0x010fe200000010ff */
        /* <DEDUP_REMOVED lines=12> */
[----:B------:R-:W-:Y:S01]  /*16770*/  FFMA.FTZ R180, R179, UR4, -R182 ;  /* 0x00000004b3b47c23 */ /* 0x000fe200080108b6 */
[----:B------:R-:W-:Y:S01]  /*16780*/  FFMA.FTZ R193, R177, R193, R194 ;  /* 0x000000c1b1c17223 */ /* 0x000fe200000100c2 */
        /* <DEDUP_REMOVED lines=31> */
[----:B------:R-:W4:Y:S01]  /*16980*/  LDSM.16.MT88.4 R68, [R158+0x9400] ;  /* 0x009400009e44783b */ /* 0x000f220000004200 */
[----:B------:R-:W-:Y:S01]  /*16990*/  MUFU.EX2 R104, R104 ;  /* 0x0000006800687308 */ /* 0x000fe20000000800 */
[C---:B------:R-:W-:Y:S01]  /*169a0*/  HMMA.16816.F32.BF16 R8, R4.reuse, R12, R8 ;  /* 0x0000000c0408723c */ /* 0x040fe20000041808 */
[--C-:B------:R-:W-:Y:S01]  /*169b0*/  FFMA.FTZ R179, R148, UR4, -R131.reuse ;  /* 0x0000000494b37c23 */ /* 0x100fe20008010883 */
[----:B------:R-:W-:Y:S01]  /*169c0*/  LDSM.16.MT88.4 R72, [R157+0xd800] ;  /* 0x00d800009d48783b */ /* 0x000fe20000004200 */
[--C-:B------:R-:W-:Y:S01]  /*169d0*/  FFMA.FTZ R155, R155, UR4, -R182.reuse ;  /* 0x000000049b9b7c23 */ /* 0x100fe200080108b6 */
[--C-:B------:R-:W-:Y:S01]  /*169e0*/  FFMA.FTZ R154, R154, UR4, -R131.reuse ;  /* 0x000000049a9a7c23 */ /* 0x100fe20008010883 */
[--C-:B------:R-:W-:Y:S01]  /*169f0*/  FFMA.FTZ R177, R150, UR4, -R131.reuse ;  /* 0x0000000496b17c23 */ /* 0x100fe20008010883 */
[----:B------:R-:W-:Y:S01]  /*16a00*/  LDSM.16.MT88.4 R76, [R158+0xbc00] ;  /* 0x00bc00009e4c783b */ /* 0x000fe20000004200 */
        /* <DEDUP_REMOVED lines=16> */
[----:B------:R-:W3:Y:S01]  /*16b10*/  MUFU.EX2 R61, R61 ;  /* 0x0000003d003d7308 */ /* 0x000ee20000000800 */
[----:B------:R-:W-:Y:S01]  /*16b20*/  HMMA.16816.F32.BF16 R40, R4, R44, R40 ;  /* 0x0000002c0428723c */ /* 0x000fe20000041828 */
[----:B------:R-:W-:-:S06]  /*16b30*/  FFMA.FTZ R62, R62, UR4, -R131 ;  /* 0x000000043e3e7c23 */ /* 0x000fcc0008010883 */
        /* <DEDUP_REMOVED lines=13> */
[----:B-1----:R-:W-:Y:S01]  /*16c10*/  HMMA.16816.F32.BF16 R48, R4, R52, R48 ;  /* 0x000000340430723c */ /* 0x002fe20000041830 */
[----:B--2---:R-:W-:-:S02]  /*16c20*/  F2FP.BF16.F32.PACK_AB R52, R63, R122 ;  /* 0x0000007a3f34723e */ /* 0x004fc400000010ff */
[----:B-----5:R-:W-:-:S04]  /*16c30*/  F2FP.BF16.F32.PACK_AB R53, R121, R104 ;  /* 0x000000687935723e */ /* 0x020fc800000010ff */
[----:B------:R-:W1:Y:S01]  /*16c40*/  MUFU.EX2 R141, R141 ;  /* 0x0000008d008d7308 */ /* 0x000e620000000800 */
[----:B------:R-:W-:Y:S01]  /*16c50*/  HMMA.16816.F32.BF16 R4, R4, R54, R100 ;  /* 0x000000360404723c */ /* 0x000fe20000041864 */
[----:B------:R-:W-:Y:S02]  /*16c60*/  F2FP.BF16.F32.PACK_AB R54, R3, R120 ;  /* 0x000000780336723e */ /* 0x000fe400000010ff */
[----:B---3--:R-:W-:-:S04]  /*16c70*/  F2FP.BF16.F32.PACK_AB R55, R61, R124 ;  /* 0x0000007c3d37723e */ /* 0x008fc800000010ff */
[----:B------:R-:W-:Y:S03]  /*16c80*/  MUFU.EX2 R142, R142 ;  /* 0x0000008e008e7308 */ /* 0x000fe60000000800 */
[C---:B------:R-:W-:Y:S05]  /*16c90*/  HMMA.16816.F32.BF16 R16, R52.reuse, R64, R16 ;  /* 0x000000403410723c */ /* 0x040fea0000041810 */
[----:B------:R-:W2:Y:S03]  /*16ca0*/  MUFU.EX2 R139, R139 ;  /* 0x0000008b008b7308 */ /* 0x000ea60000000800 */
[C---:B------:R-:W-:Y:S01]  /*16cb0*/  HMMA.16816.F32.BF16 R20, R52.reuse, R66, R20 ;  /* 0x000000423414723c */ /* 0x040fe20000041814 */
[----:B------:R-:W3:Y:S04]  /*16cc0*/  LDSM.16.MT88.4 R64, [R157+0xb400] ;  /* 0x00b400009d40783b */ /* 0x000ee80000004200 */
[----:B------:R-:W-:Y:S03]  /*16cd0*/  MUFU.EX2 R196, R196 ;  /* 0x000000c400c47308 */ /* 0x000fe60000000800 */
[C---:B----4-:R-:W-:Y:S05]  /*16ce0*/  HMMA.16816.F32.BF16 R8, R52.reuse, R68, R8 ;  /* 0x000000443408723c */ /* 0x050fea0000041808 */
[----:B------:R-:W-:Y:S03]  /*16cf0*/  MUFU.EX2 R191, R191 ;  /* 0x000000bf00bf7308 */ /* 0x000fe60000000800 */
[C---:B------:R-:W-:Y:S01]  /*16d00*/  HMMA.16816.F32.BF16 R12, R52.reuse, R70, R12 ;  /* 0x00000046340c723c */ /* 0x040fe2000004180c */
[----:B------:R-:W4:Y:S04]  /*16d10*/  LDSM.16.MT88.4 R68, [R158+0xb400] ;  /* 0x00b400009e44783b */ /* 0x000f280000004200 */
        /* <DEDUP_REMOVED lines=8> */
[C---:B----4-:R-:W-:Y:S07]  /*16da0*/  HMMA.16816.F32.BF16 R24, R52.reuse, R68, R24 ;  /* 0x000000443418723c */ /* 0x050fee0000041818 */
[----:B------:R-:W-:Y:S01]  /*16db0*/  MUFU.EX2 R195, R195 ;  /* 0x000000c300c37308 */ /* 0x000fe20000000800 */
[C---:B------:R-:W-:Y:S01]  /*16dc0*/  HMMA.16816.F32.BF16 R28, R52.reuse, R70, R28 ;  /* 0x00000046341c723c */ /* 0x040fe2000004181c */
[----:B------:R-:W4:Y:S06]  /*16dd0*/  LDSM.16.MT88.4 R68, [R158+0xd400] ;  /* 0x00d400009e44783b */ /* 0x000f2c0000004200 */
        /* <DEDUP_REMOVED lines=10> */
[----:B------:R-:W-:Y:S01]  /*16e80*/  HMMA.16816.F32.BF16 R44, R52, R70, R44 ;  /* 0x00000046342c723c */ /* 0x000fe2000004182c */
[----:B------:R-:W-:Y:S01]  /*16e90*/  F2FP.BF16.F32.PACK_AB R52, R132, R137 ;  /* 0x000000898434723e */ /* 0x000fe200000010ff */
[----:B------:R-:W4:Y:S01]  /*16ea0*/  LDSM.16.MT88.4 R68, [R157+0x9800] ;  /* 0x009800009d44783b */ /* 0x000f220000004200 */
[----:B-1----:R-:W-:-:S04]  /*16eb0*/  F2FP.BF16.F32.PACK_AB R53, R141, R140 ;  /* 0x0000008c8d35723e */ /* 0x002fc800000010ff */
[----:B------:R-:W-:Y:S01]  /*16ec0*/  MUFU.EX2 R187, R187 ;  /* 0x000000bb00bb7308 */ /* 0x000fe20000000800 */
[----:B------:R-:W-:Y:S02]  /*16ed0*/  F2FP.BF16.F32.PACK_AB R54, R125, R130 ;  /* 0x000000827d36723e */ /* 0x000fe400000010ff */
[----:B--2---:R-:W-:-:S05]  /*16ee0*/  F2FP.BF16.F32.PACK_AB R55, R139, R142 ;  /* 0x0000008e8b37723e */ /* 0x004fca00000010ff */
[----:B------:R-:W-:Y:S02]  /*16ef0*/  MUFU.EX2 R184, R184 ;  /* 0x000000b800b87308 */ /* 0x000fe40000000800 */
[C---:B------:R-:W-:Y:S06]  /*16f00*/  HMMA.16816.F32.BF16 R48, R52.reuse, R72, R48 ;  /* 0x000000483430723c */ /* 0x040fec0000041830 */
        /* <DEDUP_REMOVED lines=23> */
[----:B------:R-:W4:Y:S01]  /*17080*/  MUFU.EX2 R143, R149 ;  /* 0x00000095008f7308 */ /* 0x000f220000000800 */
[----:B---3--:R-:W-:Y:S01]  /*17090*/  F2FP.BF16.F32.PACK_AB R103, R148, R179 ;  /* 0x000000b39467723e */ /* 0x008fe200000010ff */
[C---:B-1----:R-:W-:Y:S06]  /*170a0*/  HMMA.16816.F32.BF16 R32, R52.reuse, R68, R32 ;  /* 0x000000443420723c */ /* 0x042fec0000041820 */
[----:B------:R-:W-:Y:S02]  /*170b0*/  MUFU.EX2 R136, R136 ;  /* 0x0000008800887308 */ /* 0x000fe40000000800 */
[C---:B------:R-:W-:Y:S01]  /*170c0*/  HMMA.16816.F32.BF16 R36, R52.reuse, R70, R36 ;  /* 0x000000463424723c */ /* 0x040fe20000041824 */
[----:B------:R-:W1:Y:S05]  /*170d0*/  LDSM.16.MT88.4 R68, [R157+0x9c00] ;  /* 0x009c00009d44783b */ /* 0x000e6a0000004200 */
[----:B------:R-:W-:Y:S08]  /*170e0*/  MUFU.EX2 R151, R151 ;  /* 0x0000009700977308 */ /* 0x000ff00000000800 */
[----:B------:R-:W-:Y:S01]  /*170f0*/  MUFU.EX2 R174, R174 ;  /* 0x000000ae00ae7308 */ /* 0x000fe20000000800 */
[C---:B--2---:R-:W-:Y:S08]  /*17100*/  HMMA.16816.F32.BF16 R40, R52.reuse, R64, R40 ;  /* 0x000000403428723c */ /* 0x044ff00000041828 */
[----:B------:R-:W-:Y:S01]  /*17110*/  HMMA.16816.F32.BF16 R44, R52, R66, R44 ;  /* 0x00000042342c723c */ /* 0x000fe2000004182c */
[----:B------:R-:W2:Y:S01]  /*17120*/  LDSM.16.MT88.4 R64, [R158+0x9c00] ;  /* 0x009c00009e40783b */ /* 0x000ea20000004200 */
[----:B------:R-:W-:-:S02]  /*17130*/  F2FP.BF16.F32.PACK_AB R52, R191, R196 ;  /* 0x000000c4bf34723e */ /* 0x000fc400000010ff */
[----:B------:R-:W-:Y:S02]  /*17140*/  F2FP.BF16.F32.PACK_AB R53, R200, R197 ;  /* 0x000000c5c835723e */ /* 0x000fe400000010ff */
[----:B------:R-:W-:Y:S02]  /*17150*/  F2FP.BF16.F32.PACK_AB R54, R185, R192 ;  /* 0x000000c0b936723e */ /* 0x000fe400000010ff */
[----:B------:R-:W-:-:S07]  /*17160*/  F2FP.BF16.F32.PACK_AB R55, R195, R198 ;  /* 0x000000c6c337723e */ /* 0x000fce00000010ff */
        /* <DEDUP_REMOVED lines=18> */
[----:B------:R-:W-:-:S02]  /*17290*/  F2FP.BF16.F32.PACK_AB R52, R183, R202 ;  /* 0x000000cab734723e */ /* 0x000fc400000010ff */
[----:B------:R-:W-:Y:S02]  /*172a0*/  F2FP.BF16.F32.PACK_AB R53, R188, R189 ;  /* 0x000000bdbc35723e */ /* 0x000fe400000010ff */
[----:B------:R-:W-:Y:S02]  /*172b0*/  F2FP.BF16.F32.PACK_AB R54, R204, R181 ;  /* 0x000000b5cc36723e */ /* 0x000fe400000010ff */
[----:B------:R-:W-:-:S07]  /*172c0*/  F2FP.BF16.F32.PACK_AB R55, R184, R187 ;  /* 0x000000bbb837723e */ /* 0x000fce00000010ff */
[C---:B------:R-:W-:Y:S01]  /*172d0*/  HMMA.16816.F32.BF16 R16, R52.reuse, R76, R16 ;  /* 0x0000004c3410723c */ /* 0x040fe20000041810 */
[----:B------:R-:W-:Y:S01]  /*172e0*/  FFMA.FTZ R77, R147, UR4, -R182 ;  /* 0x00000004934d7c23 */ /* 0x000fe200080108b6 */
[----:B------:R-:W-:Y:S01]  /*172f0*/  FFMA.FTZ R147, R138, UR4, -R131 ;  /* 0x000000048a937c23 */ /* 0x000fe20008010883 */
[----:B------:R-:W-:Y:S02]  /*17300*/  FADD.FTZ R76, R144, R193 ;  /* 0x000000c1904c7221 */ /* 0x000fe40000010000 */
[----:B------:R-:W-:Y:S02]  /*17310*/  MUFU.EX2 R145, R77 ;  /* 0x0000004d00917308 */ /* 0x000fe40000000800 */
[----:B------:R-:W-:Y:S01]  /*17320*/  FADD.FTZ R133, R133, R76 ;  /* 0x0000004c85857221 */ /* 0x000fe20000010000 */
[----:B-1----:R-:W-:Y:S03]  /*17330*/  HMMA.16816.F32.BF16 R32, R52, R68, R32 ;  /* 0x000000443420723c */ /* 0x002fe60000041820 */
[----:B------:R-:W-:-:S02]  /*17340*/  FADD.FTZ R133, R60, R133 ;  /* 0x000000853c857221 */ /* 0x000fc40000010000 */
[----:B------:R-:W-:Y:S02]  /*17350*/  MUFU.EX2 R144, R168 ;  /* 0x000000a800907308 */ /* 0x000fe40000000800 */
[----:B------:R-:W-:Y:S01]  /*17360*/  FADD.FTZ R122, R122, R133 ;  /* 0x000000857a7a7221 */ /* 0x000fe20000010000 */
[C---:B------:R-:W-:Y:S01]  /*17370*/  HMMA.16816.F32.BF16 R36, R52.reuse, R70, R36 ;  /* 0x000000463424723c */ /* 0x040fe20000041824 */
[----:B------:R-:W1:Y:S02]  /*17380*/  LDSM.16.MT88.4 R68, [R157+0xe000] ;  /* 0x00e000009d44783b */ /* 0x000e640000004200 */
[----:B------:R-:W-:Y:S02]  /*17390*/  FADD.FTZ R63, R63, R122 ;  /* 0x0000007a3f3f7221 */ /* 0x000fe40000010000 */
[----:B------:R-:W3:Y:S02]  /*173a0*/  MUFU.EX2 R147, R147 ;  /* 0x0000009300937308 */ /* 0x000ee40000000800 */
[----:B------:R-:W-:Y:S01]  /*173b0*/  FADD.FTZ R120, R120, R63 ;  /* 0x0000003f78787221 */ /* 0x000fe20000010000 */
[----:B------:R-:W-:Y:S03]  /*173c0*/  HMMA.16816.F32.BF16 R20, R52, R78, R20 ;  /* 0x0000004e3414723c */ /* 0x000fe60000041814 */
[----:B------:R-:W-:Y:S01]  /*173d0*/  FADD.FTZ R120, R3, R120 ;  /* 0x0000007803787221 */ /* 0x000fe20000010000 */
[----:B------:R-:W-:-:S02]  /*173e0*/  MOV R3, R59 ;  /* 0x0000003b00037202 */ /* 0x000fc40000000f00 */
[----:B------:R-:W-:Y:S01]  /*173f0*/  @P6 MOV R3, R59 ;  /* 0x0000003b00036202 */ /* 0x000fe20000000f00 */
        /* <DEDUP_REMOVED lines=27> */
[----:B------:R-:W-:Y:S02]  /*175b0*/  FADD.FTZ R155, R180, R155 ;  /* 0x0000009bb49b7221 */ /* 0x000fe40000010000 */
[----:B------:R-:W4:Y:S03]  /*175c0*/  LDSM.16.MT88.4 R52, [R158+0xc400] ;  /* 0x00c400009e34783b */ /* 0x000f260000004200 */
[C---:B-----5:R-:W-:Y:S08]  /*175d0*/  HMMA.16816.F32.BF16 R8, R100.reuse, R72, R8 ;  /* 0x000000486408723c */ /* 0x060ff00000041808 */
[C---:B------:R-:W-:Y:S01]  /*175e0*/  HMMA.16816.F32.BF16 R12, R100.reuse, R74, R12 ;  /* 0x0000004a640c723c */ /* 0x040fe2000004180c */
[----:B------:R-:W-:Y:S07]  /*175f0*/  LDSM.16.MT88.4 R72, [R157+0xa800] ;  /* 0x00a800009d48783b */ /* 0x000fee0000004200 */
[C---:B-1----:R-:W-:Y:S08]  /*17600*/  HMMA.16816.F32.BF16 R32, R100.reuse, R68, R32 ;  /* 0x000000446420723c */ /* 0x042ff00000041820 */
[C---:B------:R-:W-:Y:S08]  /*17610*/  HMMA.16816.F32.BF16 R36, R100.reuse, R70, R36 ;  /* 0x000000466424723c */ /* 0x040ff00000041824 */
[C---:B--2---:R-:W-:Y:S08]  /*17620*/  HMMA.16816.F32.BF16 R16, R100.reuse, R64, R16 ;  /* 0x000000406410723c */ /* 0x044ff00000041810 */
[C---:B------:R-:W-:Y:S01]  /*17630*/  HMMA.16816.F32.BF16 R20, R100.reuse, R66, R20 ;  /* 0x000000426414723c */ /* 0x040fe20000041814 */
[----:B------:R-:W1:Y:S07]  /*17640*/  LDSM.16.MT88.4 R64, [R158+0xe400] ;  /* 0x00e400009e40783b */ /* 0x000e6e0000004200 */
[C---:B----4-:R-:W-:Y:S08]  /*17650*/  HMMA.16816.F32.BF16 R24, R100.reuse, R52, R24 ;  /* 0x000000346418723c */ /* 0x050ff00000041818 */
[C---:B------:R-:W-:Y:S01]  /*17660*/  HMMA.16816.F32.BF16 R28, R100.reuse, R54, R28 ;  /* 0x00000036641c723c */ /* 0x040fe2000004181c */
[----:B------:R-:W2:Y:S07]  /*17670*/  LDSM.16.MT88.4 R52, [R157+0xe400] ;  /* 0x00e400009d34783b */ /* 0x000eae0000004200 */
[----:B-1----:R-:W-:Y:S01]  /*17680*/  HMMA.16816.F32.BF16 R40, R100, R64, R40 ;  /* 0x000000406428723c */ /* 0x002fe20000041828 */
[--C-:B------:R-:W-:Y:S01]  /*17690*/  FFMA.FTZ R64, R128, UR4, -R131.reuse ;  /* 0x0000000480407c23 */ /* 0x100fe20008010883 */
[----:B------:R-:W-:-:S05]  /*176a0*/  FFMA.FTZ R65, R134, UR4, -R131 ;  /* 0x0000000486417c23 */ /* 0x000fca0008010883 */
[----:B------:R-:W-:Y:S01]  /*176b0*/  MUFU.EX2 R64, R64 ;  /* 0x0000004000407308 */ /* 0x000fe20000000800 */
[C---:B------:R-:W-:Y:S07]  /*176c0*/  HMMA.16816.F32.BF16 R44, R100.reuse, R66, R44 ;  /* 0x00000042642c723c */ /* 0x040fee000004182c */
[----:B------:R-:W1:Y:S01]  /*176d0*/  MUFU.EX2 R65, R65 ;  /* 0x0000004100417308 */ /* 0x000e620000000800 */
[----:B--2---:R-:W-:Y:S01]  /*176e0*/  HMMA.16816.F32.BF16 R48, R100, R52, R48 ;  /* 0x000000346430723c */ /* 0x004fe20000041830 */
[----:B------:R-:W-:Y:S01]  /*176f0*/  FADD.FTZ R52, R129, R178 ;  /* 0x000000b281347221 */ /* 0x000fe20000010000 */
[----:B------:R-:W-:-:S03]  /*17700*/  FFMA.FTZ R178, R127, UR4, -R131 ;  /* 0x000000047fb27c23 */ /* 0x000fc60008010883 */
[----:B------:R-:W-:-:S03]  /*17710*/  FADD.FTZ R135, R135, R52 ;  /* 0x0000003487877221 */ /* 0x000fc60000010000 */
[----:B------:R-:W-:Y:S01]  /*17720*/  HMMA.16816.F32.BF16 R100, R100, R54, R4 ;  /* 0x000000366464723c */ /* 0x000fe20000041804 */
[----:B------:R-:W-:Y:S01]  /*17730*/  F2FP.BF16.F32.PACK_AB R4, R143, R146 ;  /* 0x000000928f04723e */ /* 0x000fe200000010ff */
[----:B------:R-:W-:Y:S01]  /*17740*/  FADD.FTZ R135, R2, R135 ;  /* 0x0000008702877221 */ /* 0x000fe20000010000 */
[----:B---3--:R-:W-:Y:S01]  /*17750*/  F2FP.BF16.F32.PACK_AB R5, R136, R147 ;  /* 0x000000938805723e */ /* 0x008fe200000010ff */
[----:B------:R-:W-:Y:S01]  /*17760*/  MUFU.EX2 R178, R178 ;  /* 0x000000b200b27308 */ /* 0x000fe20000000800 */
[----:B------:R-:W-:Y:S01]  /*17770*/  F2FP.BF16.F32.PACK_AB R6, R144, R145 ;  /* 0x000000919006723e */ /* 0x000fe200000010ff */
[----:B------:R-:W-:Y:S01]  /*17780*/  FADD.FTZ R2, R104, R135 ;  /* 0x0000008768027221 */ /* 0x000fe20000010000 */
[----:B------:R-:W-:Y:S01]  /*17790*/  FADD.FTZ R146, R146, R155 ;  /* 0x0000009b92927221 */ /* 0x000fe20000010000 */
[----:B-1----:R-:W-:Y:S02]  /*177a0*/  F2FP.BF16.F32.PACK_AB R7, R65, R64 ;  /* 0x000000404107723e */ /* 0x002fe400000010ff */
[----:B------:R-:W-:Y:S01]  /*177b0*/  FADD.FTZ R121, R121, R2 ;  /* 0x0000000279797221 */ /* 0x000fe20000010000 */
[----:B------:R-:W-:Y:S01]  /*177c0*/  FADD.FTZ R146, R143, R146 ;  /* 0x000000928f927221 */ /* 0x000fe20000010000 */
[----:B------:R-:W-:-:S02]  /*177d0*/  MOV R2, R57 ;  /* 0x0000003900027202 */ /* 0x000fc40000000f00 */
[----:B------:R-:W-:Y:S01]  /*177e0*/  FADD.FTZ R124, R124, R121 ;  /* 0x000000797c7c7221 */ /* 0x000fe20000010000 */
[C---:B------:R-:W-:Y:S01]  /*177f0*/  HMMA.16816.F32.BF16 R112, R4.reuse, R108, R8 ;  /* 0x0000006c0470723c */ /* 0x040fe20000041808 */
[----:B------:R-:W-:Y:S01]  /*17800*/  LDSM.16.MT88.4 R8, [R158+0xac00] ;  /* 0x00ac00009e08783b */ /* 0x000fe20000004200 */
[----:B------:R-:W-:Y:S01]  /*17810*/  FADD.FTZ R145, R145, R146 ;  /* 0x0000009291917221 */ /* 0x000fe20000010000 */
[----:B------:R-:W-:Y:S01]  /*17820*/  FADD.FTZ R61, R61, R124 ;  /* 0x0000007c3d3d7221 */ /* 0x000fe20000010000 */
[----:B------:R-:W-:Y:S02]  /*17830*/  @P6 MOV R2, R57 ;  /* 0x0000003900026202 */ /* 0x000fe40000000f00 */
[----:B------:R-:W-:Y:S01]  /*17840*/  FADD.FTZ R144, R144, R145 ;  /* 0x0000009190907221 */ /* 0x000fe20000010000 */
        /* <DEDUP_REMOVED lines=9> */
[----:B------:R-:W-:Y:S01]  /*178e0*/  HMMA.16816.F32.BF16 R72, R4, R74, R20 ;  /* 0x0000004a0448723c */ /* 0x000fe20000041814 */
[----:B------:R1:W-:Y:S02]  /*178f0*/  MUFU.EX2 R20, R105 ;  /* 0x0000006900147308 */ /* 0x0003e40000000800 */
[----:B------:R-:W-:-:S04]  /*17900*/  FADD.FTZ R197, R200, R197 ;  /* 0x000000c5c8c57221 */ /* 0x000fc80000010000 */
[----:B------:R-:W-:Y:S01]  /*17910*/  FADD.FTZ R198, R198, R197 ;  /* 0x000000c5c6c67221 */ /* 0x000fe20000010000 */
[----:B------:R-:W-:Y:S01]  /*17920*/  HMMA.16816.F32.BF16 R76, R4, R80, R24 ;  /* 0x00000050044c723c */ /* 0x000fe20000041818 */
[----:B------:R-:W-:Y:S02]  /*17930*/  MUFU.EX2 R21, R176 ;  /* 0x000000b000157308 */ /* 0x000fe40000000800 */
[----:B------:R-:W-:-:S04]  /*17940*/  FADD.FTZ R198, R195, R198 ;  /* 0x000000c6c3c67221 */ /* 0x000fc80000010000 */
[----:B------:R-:W-:Y:S01]  /*17950*/  FADD.FTZ R189, R189, R198 ;  /* 0x000000c6bdbd7221 */ /* 0x000fe20000010000 */
[----:B------:R-:W-:Y:S01]  /*17960*/  HMMA.16816.F32.BF16 R80, R4, R82, R28 ;  /* 0x000000520450723c */ /* 0x000fe2000004181c */
[----:B------:R-:W-:Y:S02]  /*17970*/  MUFU.EX2 R25, R123 ;  /* 0x0000007b00197308 */ /* 0x000fe40000000800 */
[----:B------:R-:W-:-:S04]  /*17980*/  FADD.FTZ R188, R188, R189 ;  /* 0x000000bdbcbc7221 */ /* 0x000fc80000010000 */
[----:B------:R-:W-:Y:S01]  /*17990*/  FADD.FTZ R187, R187, R188 ;  /* 0x000000bcbbbb7221 */ /* 0x000fe20000010000 */
[----:B------:R-:W-:Y:S01]  /*179a0*/  HMMA.16816.F32.BF16 R84, R4, R88, R32 ;  /* 0x000000580454723c */ /* 0x000fe20000041820 */
[----:B------:R-:W3:Y:S02]  /*179b0*/  MUFU.EX2 R22, R126 ;  /* 0x0000007e00167308 */ /* 0x000ee40000000800 */
[----:B------:R-:W-:-:S04]  /*179c0*/  FADD.FTZ R187, R184, R187 ;  /* 0x000000bbb8bb7221 */ /* 0x000fc80000010000 */
[----:B------:R-:W-:Y:S01]  /*179d0*/  FADD.FTZ R154, R154, R187 ;  /* 0x000000bb9a9a7221 */ /* 0x000fe20000010000 */
[----:B-1----:R-:W-:Y:S01]  /*179e0*/  HMMA.16816.F32.BF16 R104, R4, R12, R48 ;  /* 0x0000000c0468723c */ /* 0x002fe20000041830 */
[----:B------:R-:W1:Y:S02]  /*179f0*/  MUFU.EX2 R23, R62 ;  /* 0x0000003e00177308 */ /* 0x000e640000000800 */
[----:B------:R-:W-:-:S04]  /*17a00*/  FADD.FTZ R154, R177, R154 ;  /* 0x0000009ab19a7221 */ /* 0x000fc80000010000 */
[----:B------:R-:W-:Y:S01]  /*17a10*/  FADD.FTZ R179, R179, R154 ;  /* 0x0000009ab3b37221 */ /* 0x000fe20000010000 */
[----:B------:R-:W-:Y:S01]  /*17a20*/  HMMA.16816.F32.BF16 R100, R4, R14, R100 ;  /* 0x0000000e0464723c */ /* 0x000fe20000041864 */
[----:B------:R-:W4:Y:S02]  /*17a30*/  LDSM.16.MT88.4 R12, [R158+0xcc00] ;  /* 0x00cc00009e0c783b */ /* 0x000f240000004200 */
[----:B------:R-:W-:-:S04]  /*17a40*/  FADD.FTZ R148, R148, R179 ;  /* 0x000000b394947221 */ /* 0x000fc80000010000 */
[----:B------:R-:W-:Y:S01]  /*17a50*/  FADD.FTZ R147, R147, R148 ;  /* 0x0000009493937221 */ /* 0x000fe20000010000 */
[----:B------:R-:W-:Y:S03]  /*17a60*/  HMMA.16816.F32.BF16 R92, R4, R96, R40 ;  /* 0x00000060045c723c */ /* 0x000fe60000041828 */
[----:B------:R-:W-:-:S04]  /*17a70*/  FADD.FTZ R147, R136, R147 ;  /* 0x0000009388937221 */ /* 0x000fc80000010000 */
[----:B------:R-:W-:Y:S01]  /*17a80*/  FADD.FTZ R64, R64, R147 ;  /* 0x0000009340407221 */ /* 0x000fe20000010000 */
[----:B------:R-:W-:Y:S03]  /*17a90*/  HMMA.16816.F32.BF16 R88, R4, R90, R36 ;  /* 0x0000005a0458723c */ /* 0x000fe60000041824 */
[----:B------:R-:W-:-:S05]  /*17aa0*/  FADD.FTZ R64, R65, R64 ;  /* 0x0000004041407221 */ /* 0x000fca0000010000 */
[----:B------:R-:W-:Y:S01]  /*17ab0*/  HMMA.16816.F32.BF16 R96, R4, R98, R44 ;  /* 0x000000620460723c */ /* 0x000fe2000004182c */
[----:B------:R-:W-:Y:S01]  /*17ac0*/  F2FP.BF16.F32.PACK_AB R4, R174, R151 ;  /* 0x00000097ae04723e */ /* 0x000fe200000010ff */
[----:B------:R-:W-:Y:S01]  /*17ad0*/  FADD.FTZ R151, R151, R144 ;  /* 0x0000009097977221 */ /* 0x000fe20000010000 */
[----:B---3--:R-:W-:Y:S01]  /*17ae0*/  F2FP.BF16.F32.PACK_AB R5, R22, R25 ;  /* 0x000000191605723e */ /* 0x008fe200000010ff */
[----:B------:R-:W-:Y:S01]  /*17af0*/  FADD.FTZ R25, R25, R64 ;  /* 0x0000004019197221 */ /* 0x000fe20000010000 */
[----:B------:R-:W-:Y:S01]  /*17b00*/  F2FP.BF16.F32.PACK_AB R6, R21, R20 ;  /* 0x000000141506723e */ /* 0x000fe200000010ff */
[----:B------:R-:W-:Y:S01]  /*17b10*/  FADD.FTZ R151, R174, R151 ;  /* 0x00000097ae977221 */ /* 0x000fe20000010000 */
[----:B-1----:R-:W-:Y:S01]  /*17b20*/  F2FP.BF16.F32.PACK_AB R7, R178, R23 ;  /* 0x00000017b207723e */ /* 0x002fe200000010ff */
[----:B------:R-:W-:Y:S02]  /*17b30*/  FADD.FTZ R22, R22, R25 ;  /* 0x0000001916167221 */ /* 0x000fe40000010000 */
[----:B------:R-:W-:-:S02]  /*17b40*/  FADD.FTZ R20, R20, R151 ;  /* 0x0000009714147221 */ /* 0x000fc40000010000 */
        /* <DEDUP_REMOVED lines=20> */
.L_x_2772:
[----:B------:R-:W-:-:S07]  /*17c90*/  IADD3 R56, PT, PT, R58, -0x1, RZ ;  /* 0xffffffff3a387810 */ /* 0x000fce0007ffe0ff */
.L_x_2778:
[----:B------:R-:W-:-:S13]  /*17ca0*/  ISETP.GE.AND P0, PT, R56, R161, PT ;  /* 0x000000a13800720c */ /* 0x000fda0003f06270 */
[----:B------:R-:W-:Y:S05]  /*17cb0*/  @!P0 BRA `(.L_x_2779) ;  /* 0x0000004000d48947 */ /* 0x000fea0003800000 */
[----:B------:R-:W1:Y:S01]  /*17cc0*/  S2UR UR5, SR_CgaCtaId ;  /* 0x00000000000579c3 */ /* 0x000e620000008800 */
[----:B------:R-:W-:Y:S01]  /*17cd0*/  UISETP.NE.U32.AND UP0, UPT, UR12, URZ, UPT ;  /* 0x000000ff0c00728c */ /* 0x000fe2000bf05070 */
[----:B------:R-:W-:Y:S01]  /*17ce0*/  SHF.L.U32 R174, R156, 0x1, RZ ;  /* 0x000000019cae7819 */ /* 0x000fe200000006ff */
[C---:B------:R-:W-:Y:S01]  /*17cf0*/  IMAD.SHL.U32 R175, R56.reuse, 0x80, RZ ;  /* 0x0000008038af7824 */ /* 0x040fe200078e00ff */
[----:B------:R-:W-:Y:S01]  /*17d00*/  IADD3 R176, PT, PT, R56, 0x1, RZ ;  /* 0x0000000138b07810 */ /* 0x000fe20007ffe0ff */
[----:B------:R-:W-:Y:S01]  /*17d10*/  UISETP.NE.AND.EX UP0, UPT, UR13, URZ, UPT, UP0 ;  /* 0x000000ff0d00728c */ /* 0x000fe2000bf05300 */
[----:B------:R-:W-:Y:S01]  /*17d20*/  LOP3.LUT R174, R174, 0x6, RZ, 0xc0, !PT ;  /* 0x00000006aeae7812 */ /* 0x000fe200078ec0ff */
[----:B------:R-:W-:Y:S01]  /*17d30*/  IMAD.MOV.U32 R121, RZ, RZ, R2 ;  /* 0x000000ffff797224 */ /* 0x000fe200078e0002 */
[----:B------:R-:W-:Y:S01]  /*17d40*/  UMOV UR13, 0x400 ;  /* 0x00000400000d7882 */ /* 0x000fe20000000000 */
[----:B------:R-:W-:Y:S01]  /*17d50*/  IMAD.MOV.U32 R120, RZ, RZ, R3 ;  /* 0x000000ffff787224 */ /* 0x000fe200078e0003 */
[C---:B------:R-:W-:Y:S01]  /*17d60*/  LOP3.LUT R174, R175.reuse, 0x40, R174, 0xfe, !PT ;  /* 0x00000040afae7812 */ /* 0x040fe200078efeae */
[----:B------:R-:W-:Y:S01]  /*17d70*/  IMAD.MOV.U32 R168, RZ, RZ, RZ ;  /* 0x000000ffffa87224 */ /* 0x000fe200078e00ff */
[----:B------:R-:W-:Y:S01]  /*17d80*/  PLOP3.LUT P4, PT, PT, PT, UP0, 0x80, 0x8 ;  /* 0x000000000008781c */ /* 0x000fe20003f8f008 */
[----:B------:R-:W2:Y:S01]  /*17d90*/  LDCU UR12, c[0x0][0x440] ;  /* 0x00008800ff0c77ac */ /* 0x000ea20008000800 */
[----:B------:R-:W-:Y:S01]  /*17da0*/  IADD3 R175, PT, PT, R175, 0x80, RZ ;  /* 0x00000080afaf7810 */ /* 0x000fe20007ffe0ff */
[----:B------:R-:W3:Y:S01]  /*17db0*/  LDCU UR4, c[0x0][0x45c] ;  /* 0x00008b80ff0477ac */ /* 0x000ee20008000800 */
[----:B------:R-:W4:Y:S01]  /*17dc0*/  LDCU.64 UR8, c[0x0][0x3a0] ;  /* 0x00007400ff0877ac */ /* 0x000f220008000a00 */
[----:B------:R-:W2:Y:S01]  /*17dd0*/  LDCU.64 UR10, c[0x0][0x3a8] ;  /* 0x00007500ff0a77ac */ /* 0x000ea20008000a00 */
[----:B-1----:R-:W-:-:S12]  /*17de0*/  ULEA UR5, UR5, UR13, 0x18 ;  /* 0x0000000d05057291 */ /* 0x002fd8000f8ec0ff */
.L_x_2783:
        /* <DEDUP_REMOVED lines=80> */
.L_x_2780:
[----:B------:R-:W-:Y:S01]  /*182f0*/  LEA R123, R123, UR5, 0x1 ;  /* 0x000000057b7b7c11 */ /* 0x000fe2000f8e08ff */
[C---:B------:R-:W-:Y:S01]  /*18300*/  IMAD.SHL.U32 R3, R2.reuse, 0x40, RZ ;  /* 0x0000004002037824 */ /* 0x040fe200078e00ff */
[----:B------:R-:W-:Y:S01]  /*18310*/  ISETP.GE.AND P1, PT, R117, UR12, PT ;  /* 0x0000000c75007c0c */ /* 0x000fe2000bf26270 */
[----:B------:R-:W-:Y:S01]  /*18320*/  IMAD.MOV.U32 R122, RZ, RZ, 0x20 ;  /* 0x00000020ff7a7424 */ /* 0x000fe200078e00ff */
[----:B-1----:R-:W-:Y:S01]  /*18330*/  SHF.L.U64.HI R2, R2, 0x6, R5 ;  /* 0x0000000602027819 */ /* 0x002fe20000010205 */
[----:B------:R-:W-:Y:S01]  /*18340*/  @!PT LDS RZ, [RZ] ;  /* 0x00000000fffff984 */ /* 0x000fe20000000800 */
[----:B------:R-:W-:Y:S01]  /*18350*/  @!PT LDS RZ, [RZ] ;  /* 0x00000000fffff984 */ /* 0x000fe20000000800 */
[----:B------:R-:W-:Y:S01]  /*18360*/  @!PT LDS RZ, [RZ] ;  /* 0x00000000fffff984 */ /* 0x000fe20000000800 */
[----:B------:R-:W-:Y:S01]  /*18370*/  @!P3 LDGSTS.E.BYPASS.LTC128B.128 [R123+0x9000], desc[UR6][R164.64] ;  /* 0x09000000a47bbfae */ /* 0x000fe2000b981a06 */
[C---:B------:R-:W-:Y:S01]  /*18380*/  IADD3 R4, P0, PT, R3.reuse, R164, RZ ;  /* 0x000000a403047210 */ /* 0x040fe20007f1e0ff */
[----:B------:R-:W-:Y:S02]  /*18390*/  VIADD R176, R176, 0xffffffff ;  /* 0xffffffffb0b07836 */ /* 0x000fe40000000000 */
        /* <DEDUP_REMOVED lines=11> */
[----:B------:R-:W-:Y:S01]  /*18450*/  LOP3.LUT P0, RZ, R156, 0x4, RZ, 0xc0, !PT ;  /* 0x000000049cff7812 */ /* 0x000fe2000780c0ff */
[----:B------:R-:W-:Y:S01]  /*18460*/  @!PT LDS RZ, [RZ] ;  /* 0x00000000fffff984 */ /* 0x000fe20000000800 */
[----:B------:R-:W-:Y:S01]  /*18470*/  @!PT LDS RZ, [RZ] ;  /* 0x00000000fffff984 */ /* 0x000fe20000000800 */
[----:B------:R-:W-:Y:S01]  /*18480*/  @!PT LDS RZ, [RZ] ;  /* 0x00000000fffff984 */ /* 0x000fe20000000800 */
[----:B------:R-:W-:Y:S03]  /*18490*/  @!P1 LDGSTS.E.BYPASS.LTC128B.128 [R123+0xd000], desc[UR6][R164.64+0x80] ;  /* 0x0d000080a47b9fae */ /* 0x000fe6000b981a06 */
[----:B------:R-:W-:Y:S01]  /*184a0*/  SEL R122, R122, 0xffffffe0, !P0 ;  /* 0xffffffe07a7a7807 */ /* 0x000fe20004000000 */
[----:B------:R-:W-:Y:S01]  /*184b0*/  @P1 STS.128 [R123+0xd000], RZ ;  /* 0x00d000ff7b001388 */ /* 0x000fe20000000c00 */
[----:B------:R-:W-:Y:S03]  /*184c0*/  ISETP.GT.AND P0, PT, R176, R161, PT ;  /* 0x000000a1b000720c */ /* 0x000fe60003f04270 */
[----:B------:R-:W-:Y:S01]  /*184d0*/  @!PT LDS RZ, [RZ] ;  /* 0x00000000fffff984 */ /* 0x000fe20000000800 */
[----:B------:R-:W-:Y:S01]  /*184e0*/  @!PT LDS RZ, [RZ] ;  /* 0x00000000fffff984 */ /* 0x000fe20000000800 */
[----:B------:R-:W-:Y:S01]  /*184f0*/  @!PT LDS RZ, [RZ] ;  /* 0x00000000fffff984 */ /* 0x000fe20000000800 */
[----:B------:R-:W-:Y:S01]  /*18500*/  @!P3 LDGSTS.E.BYPASS.LTC128B.128 [R123+0x9800], desc[UR6][R4.64] ;  /* 0x09800000047bbfae */ /* 0x000fe2000b981a06 */
[--C-:B------:R-:W-:Y:S02]  /*18510*/  IMAD.IADD R3, R160, 0x1, R122.reuse ;  /* 0x00000001a0037824 */ /* 0x100fe400078e027a */
[----:B------:R-:W-:Y:S01]  /*18520*/  IMAD.IADD R2, R159, 0x1, R122 ;  /* 0x000000019f027824 */ /* 0x000fe200078e027a */
        /* <DEDUP_REMOVED lines=53> */
[----:B------:R-:W1:Y:S05]  /*18880*/  LDSM.16.M88.4 R152, [R2+0x3000] ;  /* 0x003000000298783b */ /* 0x000e6a0000000200 */
[C---:B--2---:R-:W-:Y:S01]  /*18890*/  HMMA.16816.F32.BF16 R8, R124.reuse, R130, RZ ;  /* 0x000000827c08723c */ /* 0x044fe200000418ff */
[----:B------:R-:W2:Y:S07]  /*188a0*/  LDSM.16.M88.4 R128, [R2+0x3400] ;  /* 0x003400000280783b */ /* 0x000eae0000000200 */
        /* <DEDUP_REMOVED lines=19> */
[C---:B------:R-:W-:Y:S08]  /*189e0*/  HMMA.16816.F32.BF16 R8, R148.reuse, R154, R8 ;  /* 0x0000009a9408723c */ /* 0x040ff00000041808 */
        /* <DEDUP_REMOVED lines=107> */
[----:B------:R-:W3:Y:S01]  /*190a0*/  LDSM.16.M88.4 R128, [R2+0x8800] ;  /* 0x008800000280783b */ /* 0x000ee20000000200 */
[----:B------:R-:W-:Y:S04]  /*190b0*/  DEPBAR.LE SB0, 0x0 ;  /* 0x000080000000791a */ /* 0x000fe80000000000 */
[----:B------:R-:W-:Y:S02]  /*190c0*/  BAR.SYNC.DEFER_BLOCKING 0x0 ;  /* 0x0000000000007b1d */ /* 0x000fe40000010000 */
[C---:B--2---:R-:W-:Y:S08]  /*190d0*/  HMMA.16816.F32.BF16 R36, R136.reuse, R132, R36 ;  /* 0x000000848824723c */ /* 0x044ff00000041824 */
[C---:B------:R-:W-:Y:S08]  /*190e0*/  HMMA.16816.F32.BF16 R40, R136.reuse, R134, R40 ;  /* 0x000000868828723c */ /* 0x040ff00000041828 */
[C---:B-1----:R-:W-:Y:S08]  /*190f0*/  HMMA.16816.F32.BF16 R44, R136.reuse, R124, R44 ;  /* 0x0000007c882c723c */ /* 0x042ff0000004182c */
        /* <DEDUP_REMOVED lines=83> */
.L_x_2782:
        /* <DEDUP_REMOVED lines=69> */
.L_x_2781:
[C---:B-1----:R-:W-:Y:S01]  /*19a80*/  IADD3 R123, PT, PT, R174.reuse, -0x40, RZ ;  /* 0xffffffc0ae7b7810 */ /* 0x042fe20007ffe0ff */
[----:B------:R-:W-:Y:S01]  /*19a90*/  LDSM.16.MT88.4 R128, [R157+0x9000] ;  /* 0x009000009d80783b */ /* 0x000fe20000004200 */
[C---:B------:R-:W-:Y:S02]  /*19aa0*/  IADD3 R2, PT, PT, R174.reuse, -0x37, RZ ;  /* 0xffffffc9ae027810 */ /* 0x040fe40007ffe0ff */
[----:B------:R-:W-:Y:S02]  /*19ab0*/  I2FP.F32.S32 R123, R123 ;  /* 0x0000007b007b7245 */ /* 0x000fe40000201400 */
[----:B------:R-:W-:Y:S02]  /*19ac0*/  IADD3 R122, PT, PT, R174, -0x3f, RZ ;  /* 0xffffffc1ae7a7810 */ /* 0x000fe40007ffe0ff */
[----:B------:R-:W-:Y:S01]  /*19ad0*/  I2FP.F32.S32 R2, R2 ;  /* 0x0000000200027245 */ /* 0x000fe20000201400 */
[CC--:B------:R-:W-:Y:S01]  /*19ae0*/  FFMA.FTZ R6, R0.reuse, R123.reuse, R6 ;  /* 0x0000007b00067223 */ /* 0x0c0fe20000010006 */
[----:B------:R-:W-:Y:S01]  /*19af0*/  FFMA.FTZ R4, R0, R123, R4 ;  /* 0x0000007b00047223 */ /* 0x000fe20000010004 */
[----:B------:R-:W-:Y:S01]  /*19b00*/  I2FP.F32.S32 R122, R122 ;  /* 0x0000007a007a7245 */ /* 0x000fe20000201400 */
[----:B------:R-:W-:Y:S01]  /*19b10*/  LDSM.16.MT88.4 R132, [R158+0xb000] ;  /* 0x00b000009e84783b */ /* 0x000fe20000004200 */
[----:B------:R-:W-:Y:S01]  /*19b20*/  IADD3 R123, PT, PT, R174, -0x30, RZ ;  /* 0xffffffd0ae7b7810 */ /* 0x000fe20007ffe0ff */
[CC--:B------:R-:W-:Y:S01]  /*19b30*/  FFMA.FTZ R11, R0.reuse, R2.reuse, R11 ;  /* 0x00000002000b7223 */ /* 0x0c0fe2000001000b */
[C---:B------:R-:W-:Y:S01]  /*19b40*/  FFMA.FTZ R9, R0.reuse, R2, R9 ;  /* 0x0000000200097223 */ /* 0x040fe20000010009 */
[CC--:B------:R-:W-:Y:S01]  /*19b50*/  FFMA.FTZ R7, R0.reuse, R122.reuse, R7 ;  /* 0x0000007a00077223 */ /* 0x0c0fe20000010007 */
[----:B------:R-:W-:Y:S01]  /*19b60*/  FFMA.FTZ R5, R0, R122, R5 ;  /* 0x0000007a00057223 */ /* 0x000fe20000010005 */
[----:B------:R-:W-:Y:S02]  /*19b70*/  I2FP.F32.S32 R123, R123 ;  /* 0x0000007b007b7245 */ /* 0x000fe40000201400 */
[C---:B------:R-:W-:Y:S02]  /*19b80*/  IADD3 R2, PT, PT, R174.reuse, -0x27, RZ ;  /* 0xffffffd9ae027810 */ /* 0x040fe40007ffe0ff */
[----:B------:R-:W-:Y:S01]  /*19b90*/  IADD3 R122, PT, PT, R174, -0x2f, RZ ;  /* 0xffffffd1ae7a7810 */ /* 0x000fe20007ffe0ff */
[CC--:B------:R-:W-:Y:S01]  /*19ba0*/  FFMA.FTZ R14, R0.reuse, R123.reuse, R14 ;  /* 0x0000007b000e7223 */ /* 0x0c0fe2000001000e */
[----:B------:R-:W-:Y:S01]  /*19bb0*/  I2FP.F32.S32 R2, R2 ;  /* 0x0000000200027245 */ /* 0x000fe20000201400 */
[----:B------:R-:W-:Y:S01]  /*19bc0*/  FFMA.FTZ R12, R0, R123, R12 ;  /* 0x0000007b000c7223 */ /* 0x000fe2000001000c */
[----:B------:R-:W-:Y:S02]  /*19bd0*/  I2FP.F32.S32 R122, R122 ;  /* 0x0000007a007a7245 */ /* 0x000fe40000201400 */
[----:B------:R-:W-:Y:S01]  /*19be0*/  IADD3 R123, PT, PT, R174, -0x20, RZ ;  /* 0xffffffe0ae7b7810 */ /* 0x000fe20007ffe0ff */
[CC--:B------:R-:W-:Y:S01]  /*19bf0*/  FFMA.FTZ R19, R0.reuse, R2.reuse, R19 ;  /* 0x0000000200137223 */ /* 0x0c0fe20000010013 */
[C---:B------:R-:W-:Y:S01]  /*19c00*/  FFMA.FTZ R17, R0.reuse, R2, R17 ;  /* 0x0000000200117223 */ /* 0x040fe20000010011 */
[CC--:B------:R-:W-:Y:S01]  /*19c10*/  FFMA.FTZ R15, R0.reuse, R122.reuse, R15 ;  /* 0x0000007a000f7223 */ /* 0x0c0fe2000001000f */
[----:B------:R-:W-:Y:S01]  /*19c20*/  FFMA.FTZ R13, R0, R122, R13 ;  /* 0x0000007a000d7223 */ /* 0x000fe2000001000d */
[C---:B------:R-:W-:Y:S02]  /*19c30*/  IADD3 R2, PT, PT, R174.reuse, -0x17, RZ ;  /* 0xffffffe9ae027810 */ /* 0x040fe40007ffe0ff */
[----:B------:R-:W-:Y:S02]  /*19c40*/  I2FP.F32.S32 R123, R123 ;  /* 0x0000007b007b7245 */ /* 0x000fe40000201400 */
[----:B------:R-:W-:Y:S02]  /*19c50*/  IADD3 R122, PT, PT, R174, -0x1f, RZ ;  /* 0xffffffe1ae7a7810 */ /* 0x000fe40007ffe0ff */
[----:B------:R-:W-:Y:S01]  /*19c60*/  I2FP.F32.S32 R2, R2 ;  /* 0x0000000200027245 */ /* 0x000fe20000201400 */
[CC--:B------:R-:W-:Y:S01]  /*19c70*/  FFMA.FTZ R22, R0.reuse, R123.reuse, R22 ;  /* 0x0000007b00167223 */ /* 0x0c0fe20000010016 */
[----:B------:R-:W-:Y:S01]  /*19c80*/  FFMA.FTZ R20, R0, R123, R20 ;  /* 0x0000007b00147223 */ /* 0x000fe20000010014 */
[----:B------:R-:W-:Y:S02]  /*19c90*/  I2FP.F32.S32 R122, R122 ;  /* 0x0000007a007a7245 */ /* 0x000fe40000201400 */
[----:B------:R-:W-:Y:S01]  /*19ca0*/  IADD3 R123, PT, PT, R174, -0x10, RZ ;  /* 0xfffffff0ae7b7810 */ /* 0x000fe20007ffe0ff */
[CC--:B------:R-:W-:Y:S01]  /*19cb0*/  FFMA.FTZ R27, R0.reuse, R2.reuse, R27 ;  /* 0x00000002001b7223 */ /* 0x0c0fe2000001001b */
[C---:B------:R-:W-:Y:S01]  /*19cc0*/  FFMA.FTZ R25, R0.reuse, R2, R25 ;  /* 0x0000000200197223 */ /* 0x040fe20000010019 */
[CC--:B------:R-:W-:Y:S01]  /*19cd0*/  FFMA.FTZ R23, R0.reuse, R122.reuse, R23 ;  /* 0x0000007a00177223 */ /* 0x0c0fe20000010017 */
[----:B------:R-:W-:Y:S01]  /*19ce0*/  I2FP.F32.S32 R123, R123 ;  /* 0x0000007b007b7245 */ /* 0x000fe20000201400 */
[----:B------:R-:W-:Y:S01]  /*19cf0*/  FFMA.FTZ R21, R0, R122, R21 ;  /* 0x0000007a00157223 */ /* 0x000fe20000010015 */
[----:B------:R-:W-:Y:S02]  /*19d00*/  IADD3 R2, PT, PT, R174, -0x7, RZ ;  /* 0xfffffff9ae027810 */ /* 0x000fe40007ffe0ff */
[----:B------:R-:W-:Y:S01]  /*19d10*/  I2FP.F32.S32 R3, R174 ;  /* 0x000000ae00037245 */ /* 0x000fe20000201400 */
[-C--:B------:R-:W-:Y:S01]  /*19d20*/  FFMA.FTZ R30, R0, R123.reuse, R30 ;  /* 0x0000007b001e7223 */ /* 0x080fe2000001001e */
[----:B------:R-:W-:Y:S01]  /*19d30*/  IADD3 R122, PT, PT, R174, -0xf, RZ ;  /* 0xfffffff1ae7a7810 */ /* 0x000fe20007ffe0ff */
[C---:B------:R-:W-:Y:S01]  /*19d40*/  FFMA.FTZ R28, R0.reuse, R123, R28 ;  /* 0x0000007b001c7223 */ /* 0x040fe2000001001c */
[----:B------:R-:W-:Y:S01]  /*19d50*/  I2FP.F32.S32 R2, R2 ;  /* 0x0000000200027245 */ /* 0x000fe20000201400 */
[CC--:B------:R-:W-:Y:S01]  /*19d60*/  FFMA.FTZ R38, R0.reuse, R3.reuse, R38 ;  /* 0x0000000300267223 */ /* 0x0c0fe20000010026 */
[----:B------:R-:W-:Y:S01]  /*19d70*/  I2FP.F32.S32 R122, R122 ;  /* 0x0000007a007a7245 */ /* 0x000fe20000201400 */
[----:B------:R-:W-:Y:S01]  /*19d80*/  FFMA.FTZ R36, R0, R3, R36 ;  /* 0x0000000300247223 */ /* 0x000fe20000010024 */
[----:B------:R-:W-:Y:S01]  /*19d90*/  IADD3 R123, PT, PT, R174, 0x8, RZ ;  /* 0x00000008ae7b7810 */ /* 0x000fe20007ffe0ff */
[-C--:B------:R-:W-:Y:S01]  /*19da0*/  FFMA.FTZ R35, R0, R2.reuse, R35 ;  /* 0x0000000200237223 */ /* 0x080fe20000010023 */
[----:B------:R-:W-:Y:S01]  /*19db0*/  IADD3 R3, PT, PT, R174, -0x38, RZ ;  /* 0xffffffc8ae037810 */ /* 0x000fe20007ffe0ff */
[C---:B------:R-:W-:Y:S01]  /*19dc0*/  FFMA.FTZ R33, R0.reuse, R2, R33 ;  /* 0x0000000200217223 */ /* 0x040fe20000010021 */
[CC--:B------:R-:W-:Y:S01]  /*19dd0*/  FFMA.FTZ R31, R0.reuse, R122.reuse, R31 ;  /* 0x0000007a001f7223 */ /* 0x0c0fe2000001001f */
[----:B------:R-:W-:Y:S01]  /*19de0*/  FFMA.FTZ R29, R0, R122, R29 ;  /* 0x0000007a001d7223 */ /* 0x000fe2000001001d */
[----:B------:R-:W-:Y:S02]  /*19df0*/  I2FP.F32.S32 R123, R123 ;  /* 0x0000007b007b7245 */ /* 0x000fe40000201400 */
[----:B------:R-:W-:Y:S02]  /*19e00*/  IADD3 R2, PT, PT, R174, 0x9, RZ ;  /* 0x00000009ae027810 */ /* 0x000fe40007ffe0ff */
[----:B------:R-:W-:Y:S01]  /*19e10*/  I2FP.F32.S32 R3, R3 ;  /* 0x0000000300037245 */ /* 0x000fe20000201400 */
[-C--:B------:R-:W-:Y:S01]  /*19e20*/  FFMA.FTZ R42, R0, R123.reuse, R42 ;  /* 0x0000007b002a7223 */ /* 0x080fe2000001002a */
[----:B------:R-:W-:Y:S01]  /*19e30*/  IADD3 R122, PT, PT, R174, 0x1, RZ ;  /* 0x00000001ae7a7810 */ /* 0x000fe20007ffe0ff */
        /* <DEDUP_REMOVED lines=12> */
[C---:B------:R-:W-:Y:S02]  /*19f00*/  IADD3 R2, PT, PT, R174.reuse, 0x19, RZ ;  /* 0x00000019ae027810 */ /* 0x040fe40007ffe0ff */
[----:B------:R-:W-:Y:S01]  /*19f10*/  IADD3 R122, PT, PT, R174, 0x11, RZ ;  /* 0x00000011ae7a7810 */ /* 0x000fe20007ffe0ff */
[C---:B------:R-:W-:Y:S01]  /*19f20*/  FFMA.FTZ R50, R0.reuse, R123, R50 ;  /* 0x0000007b00327223 */ /* 0x040fe20000010032 */
[----:B------:R-:W-:Y:S01]  /*19f30*/  I2FP.F32.S32 R3, R3 ;  /* 0x0000000300037245 */ /* 0x000fe20000201400 */
[C---:B------:R-:W-:Y:S01]  /*19f40*/  FFMA.FTZ R48, R0.reuse, R123, R48 ;  /* 0x0000007b00307223 */ /* 0x040fe20000010030 */
[----:B------:R-:W-:Y:S02]  /*19f50*/  I2FP.F32.S32 R2, R2 ;  /* 0x0000000200027245 */ /* 0x000fe40000201400 */
[----:B------:R-:W-:Y:S01]  /*19f60*/  I2FP.F32.S32 R122, R122 ;  /* 0x0000007a007a7245 */ /* 0x000fe20000201400 */
[CC--:B------:R-:W-:Y:S01]  /*19f70*/  FFMA.FTZ R18, R0.reuse, R3.reuse, R18 ;  /* 0x0000000300127223 */ /* 0x0c0fe20000010012 */
[----:B------:R-:W-:Y:S01]  /*19f80*/  FFMA.FTZ R16, R0, R3, R16 ;  /* 0x0000000300107223 */ /* 0x000fe20000010010 */
[----:B------:R-:W-:Y:S01]  /*19f90*/  IADD3 R123, PT, PT, R174, 0x21, RZ ;  /* 0x00000021ae7b7810 */ /* 0x000fe20007ffe0ff */
[-C--:B------:R-:W-:Y:S01]  /*19fa0*/  FFMA.FTZ R51, R0, R2.reuse, R51 ;  /* 0x0000000200337223 */ /* 0x080fe20000010033 */
[----:B------:R-:W-:Y:S01]  /*19fb0*/  IADD3 R3, PT, PT, R174, -0x18, RZ ;  /* 0xffffffe8ae037810 */ /* 0x000fe20007ffe0ff */
[C---:B------:R-:W-:Y:S01]  /*19fc0*/  FFMA.FTZ R49, R0.reuse, R2, R49 ;  /* 0x0000000200317223 */ /* 0x040fe20000010031 */
[CC--:B------:R-:W-:Y:S01]  /*19fd0*/  FFMA.FTZ R47, R0.reuse, R122.reuse, R47 ;  /* 0x0000007a002f7223 */ /* 0x0c0fe2000001002f */
[C---:B------:R-:W-:Y:S01]  /*19fe0*/  FFMA.FTZ R45, R0.reuse, R122, R45 ;  /* 0x0000007a002d7223 */ /* 0x040fe2000001002d */
[----:B------:R-:W-:Y:S02]  /*19ff0*/  I2FP.F32.S32 R2, R123 ;  /* 0x0000007b00027245 */ /* 0x000fe40000201400 */
[----:B------:R-:W-:Y:S02]  /*1a000*/  I2FP.F32.S32 R3, R3 ;  /* 0x0000000300037245 */ /* 0x000fe40000201400 */
[----:B------:R-:W-:Y:S01]  /*1a010*/  FMNMX3.FTZ R122, R121, R6, R7, !PT ;  /* 0x00000006797a7276 */ /* 0x000fe20007810007 */
[----:B------:R-:W-:Y:S01]  /*1a020*/  FFMA.FTZ R55, R0, R2, R55 ;  /* 0x0000000200377223 */ /* 0x000fe20000010037 */
[----:B------:R-:W-:Y:S01]  /*1a030*/  FMNMX3.FTZ R123, R120, R4, R5, !PT ;  /* 0x00000004787b7276 */ /* 0x000fe20007810005 */
[-C--:B------:R-:W-:Y:S01]  /*1a040*/  FFMA.FTZ R26, R0, R3.reuse, R26 ;  /* 0x00000003001a7223 */ /* 0x080fe2000001001a */
[----:B------:R-:W-:Y:S01]  /*1a050*/  FMNMX3.FTZ R122, R122, R10, R11, !PT ;  /* 0x0000000a7a7a7276 */ /* 0x000fe2000781000b */
[C---:B------:R-:W-:Y:S01]  /*1a060*/  FFMA.FTZ R24, R0.reuse, R3, R24 ;  /* 0x0000000300187223 */ /* 0x040fe20000010018 */
[----:B------:R-:W-:Y:S01]  /*1a070*/  FMNMX3.FTZ R123, R123, R8, R9, !PT ;  /* 0x000000087b7b7276 */ /* 0x000fe20007810009 */
[----:B------:R-:W-:Y:S01]  /*1a080*/  FFMA.FTZ R53, R0, R2, R53 ;  /* 0x0000000200357223 */ /* 0x000fe20000010035 */
[----:B------:R-:W-:Y:S02]  /*1a090*/  IADD3 R3, PT, PT, R174, -0x8, RZ ;  /* 0xfffffff8ae037810 */ /* 0x000fe40007ffe0ff */
[----:B------:R-:W-:Y:S02]  /*1a0a0*/  FMNMX3.FTZ R122, R122, R14, R15, !PT ;  /* 0x0000000e7a7a7276 */ /* 0x000fe4000781000f */
[----:B------:R-:W-:Y:S02]  /*1a0b0*/  FMNMX3.FTZ R123, R123, R12, R13, !PT ;  /* 0x0000000c7b7b7276 */ /* 0x000fe4000781000d */
[----:B------:R-:W-:Y:S02]  /*1a0c0*/  I2FP.F32.S32 R3, R3 ;  /* 0x0000000300037245 */ /* 0x000fe40000201400 */
[----:B------:R-:W-:Y:S02]  /*1a0d0*/  FMNMX3.FTZ R122, R122, R18, R19, !PT ;  /* 0x000000127a7a7276 */ /* 0x000fe40007810013 */
[----:B------:R-:W-:Y:S01]  /*1a0e0*/  FMNMX3.FTZ R123, R123, R16, R17, !PT ;  /* 0x000000107b7b7276 */ /* 0x000fe20007810011 */
[CC--:B------:R-:W-:Y:S01]  /*1a0f0*/  FFMA.FTZ R34, R0.reuse, R3.reuse, R34 ;  /* 0x0000000300227223 */ /* 0x0c0fe20000010022 */
[----:B------:R-:W-:Y:S01]  /*1a100*/  FFMA.FTZ R32, R0, R3, R32 ;  /* 0x0000000300207223 */ /* 0x000fe20000010020 */
[----:B------:R-:W-:Y:S02]  /*1a110*/  FMNMX3.FTZ R122, R122, R22, R23, !PT ;  /* 0x000000167a7a7276 */ /* 0x000fe40007810017 */
        /* <DEDUP_REMOVED lines=22> */
[----:B------:R-:W-:Y:S02]  /*1a280*/  FMNMX3.FTZ R124, R124, R40, R41, !PT ;  /* 0x000000287c7c7276 */ /* 0x000fe40007810029 */
[C---:B------:R-:W-:Y:S02]  /*1a290*/  IADD3 R3, PT, PT, R174.reuse, 0x30, RZ ;  /* 0x00000030ae037810 */ /* 0x040fe40007ffe0ff */
[----:B------:R-:W-:Y:S02]  /*1a2a0*/  IADD3 R125, PT, PT, R174, 0x28, RZ ;  /* 0x00000028ae7d7810 */ /* 0x000fe40007ffe0ff */
[----:B------:R-:W-:Y:S02]  /*1a2b0*/  FMNMX3.FTZ R2, R2, R46, R47, !PT ;  /* 0x0000002e02027276 */ /* 0x000fe4000781002f */
[----:B------:R-:W-:Y:S02]  /*1a2c0*/  FMNMX3.FTZ R124, R124, R44, R45, !PT ;  /* 0x0000002c7c7c7276 */ /* 0x000fe4000781002d */
[----:B------:R-:W-:Y:S02]  /*1a2d0*/  I2FP.F32.S32 R3, R3 ;  /* 0x0000000300037245 */ /* 0x000fe40000201400 */
[----:B------:R-:W-:Y:S02]  /*1a2e0*/  I2FP.F32.S32 R125, R125 ;  /* 0x0000007d007d7245 */ /* 0x000fe40000201400 */
[----:B------:R-:W-:Y:S01]  /*1a2f0*/  IADD3 R123, PT, PT, R174, 0x31, RZ ;  /* 0x00000031ae7b7810 */ /* 0x000fe20007ffe0ff */
[-C--:B------:R-:W-:Y:S01]  /*1a300*/  FFMA.FTZ R60, R0, R3.reuse, R60 ;  /* 0x00000003003c7223 */ /* 0x080fe2000001003c */
[----:B------:R-:W-:Y:S01]  /*1a310*/  FMNMX3.FTZ R124, R124, R48, R49, !PT ;  /* 0x000000307c7c7276 */ /* 0x000fe20007810031 */
[----:B------:R-:W-:Y:S01]  /*1a320*/  FFMA.FTZ R62, R0, R3, R62 ;  /* 0x00000003003e7223 */ /* 0x000fe2000001003e */
[----:B------:R-:W-:Y:S01]  /*1a330*/  FMNMX3.FTZ R2, R2, R50, R51, !PT ;  /* 0x0000003202027276 */ /* 0x000fe20007810033 */
[C---:B------:R-:W-:Y:S01]  /*1a340*/  FFMA.FTZ R58, R0.reuse, R125, R58 ;  /* 0x0000007d003a7223 */ /* 0x040fe2000001003a */
[----:B------:R-:W-:Y:S01]  /*1a350*/  I2FP.F32.S32 R123, R123 ;  /* 0x0000007b007b7245 */ /* 0x000fe20000201400 */
[----:B------:R-:W-:Y:S01]  /*1a360*/  FFMA.FTZ R56, R0, R125, R56 ;  /* 0x0000007d00387223 */ /* 0x000fe20000010038 */
[C---:B------:R-:W-:Y:S02]  /*1a370*/  IADD3 R122, PT, PT, R174.reuse, 0x39, RZ ;  /* 0x00000039ae7a7810 */ /* 0x040fe40007ffe0ff */
[----:B------:R-:W-:Y:S01]  /*1a380*/  IADD3 R3, PT, PT, R174, 0x38, RZ ;  /* 0x00000038ae037810 */ /* 0x000fe20007ffe0ff */
[-C--:B------:R-:W-:Y:S01]  /*1a390*/  FFMA.FTZ R63, R0, R123.reuse, R63 ;  /* 0x0000007b003f7223 */ /* 0x080fe2000001003f */
[----:B------:R-:W-:Y:S01]  /*1a3a0*/  FMNMX3.FTZ R124, R124, R52, R53, !PT ;  /* 0x000000347c7c7276 */ /* 0x000fe20007810035 */
[----:B------:R-:W-:Y:S01]  /*1a3b0*/  FFMA.FTZ R61, R0, R123, R61 ;  /* 0x0000007b003d7223 */ /* 0x000fe2000001003d */
[----:B------:R-:W-:Y:S02]  /*1a3c0*/  FMNMX3.FTZ R2, R2, R54, R55, !PT ;  /* 0x0000003602027276 */ /* 0x000fe40007810037 */
[----:B------:R-:W-:Y:S02]  /*1a3d0*/  I2FP.F32.S32 R122, R122 ;  /* 0x0000007a007a7245 */ /* 0x000fe40000201400 */
[----:B------:R-:W-:Y:S02]  /*1a3e0*/  I2FP.F32.S32 R3, R3 ;  /* 0x0000000300037245 */ /* 0x000fe40000201400 */
[----:B------:R-:W-:Y:S01]  /*1a3f0*/  FMNMX3.FTZ R124, R124, R56, R57, !PT ;  /* 0x000000387c7c7276 */ /* 0x000fe20007810039 */
[----:B------:R-:W-:Y:S01]  /*1a400*/  FFMA.FTZ R65, R0, R122, R65 ;  /* 0x0000007a00417223 */ /* 0x000fe20000010041 */
[----:B------:R-:W-:Y:S01]  /*1a410*/  FMNMX3.FTZ R2, R2, R58, R59, !PT ;  /* 0x0000003a02027276 */ /* 0x000fe2000781003b */
[CC--:B------:R-:W-:Y:S01]  /*1a420*/  FFMA.FTZ R64, R0.reuse, R3.reuse, R64 ;  /* 0x0000000300407223 */ /* 0x0c0fe20000010040 */
[C---:B------:R-:W-:Y:S01]  /*1a430*/  FFMA.FTZ R67, R0.reuse, R122, R67 ;  /* 0x0000007a00437223 */ /* 0x040fe20000010043 */
[----:B------:R-:W-:Y:S01]  /*1a440*/  FFMA.FTZ R66, R0, R3, R66 ;  /* 0x0000000300427223 */ /* 0x000fe20000010042 */
        /* <DEDUP_REMOVED lines=14> */
[C---:B------:R-:W-:Y:S01]  /*1a530*/  FADD.FTZ R121, -R2.reuse, R121 ;  /* 0x0000007902797221 */ /* 0x040fe20000010100 */
[C---:B------:R-:W-:Y:S01]  /*1a540*/  FMUL.FTZ R141, R2.reuse, UR4 ;  /* 0x00000004028d7c20 */ /* 0x040fe20008410000 */
[----:B------:R-:W-:Y:S01]  /*1a550*/  FSETP.NEU.FTZ.AND P0, PT, R2, -INF , PT ;  /* 0xff8000000200780b */ /* 0x000fe20003f1d000 */
[----:B------:R-:W1:Y:S01]  /*1a560*/  LDSM.16.MT88.4 R124, [R158+0x9000] ;  /* 0x009000009e7c783b */ /* 0x000e620000004200 */
[----:B------:R-:W-:Y:S01]  /*1a570*/  FADD.FTZ R120, -R3, R120 ;  /* 0x0000007803787221 */ /* 0x000fe20000010100 */
[----:B------:R-:W-:Y:S01]  /*1a580*/  FMUL.FTZ R122, R121, UR4 ;  /* 0x00000004797a7c20 */ /* 0x000fe20008410000 */
[----:B------:R-:W-:Y:S01]  /*1a590*/  FSEL R141, R141, RZ, P0 ;  /* 0x000000ff8d8d7208 */ /* 0x000fe20000000000 */
[C---:B------:R-:W-:Y:S01]  /*1a5a0*/  FMUL.FTZ R140, R3.reuse, UR4 ;  /* 0x00000004038c7c20 */ /* 0x040fe20008410000 */
[----:B------:R-:W-:Y:S01]  /*1a5b0*/  FMUL.FTZ R123, R120, UR4 ;  /* 0x00000004787b7c20 */ /* 0x000fe20008410000 */
[----:B------:R2:W3:Y:S01]  /*1a5c0*/  MUFU.EX2 R121, R122 ;  /* 0x0000007a00797308 */ /* 0x0004e20000000800 */
[----:B------:R-:W-:Y:S01]  /*1a5d0*/  FSETP.NEU.FTZ.AND P0, PT, R3, -INF , PT ;  /* 0xff8000000300780b */ /* 0x000fe20003f1d000 */
[--C-:B------:R-:W-:Y:S01]  /*1a5e0*/  FFMA.FTZ R137, R10, UR4, -R141.reuse ;  /* 0x000000040a897c23 */ /* 0x100fe2000801088d */
[--C-:B------:R-:W-:Y:S01]  /*1a5f0*/  FFMA.FTZ R146, R6, UR4, -R141.reuse ;  /* 0x0000000406927c23 */ /* 0x100fe2000801088d */
[--C-:B------:R-:W-:Y:S01]  /*1a600*/  FFMA.FTZ R139, R7, UR4, -R141.reuse ;  /* 0x00000004078b7c23 */ /* 0x100fe2000801088d */
[----:B------:R-:W-:Y:S01]  /*1a610*/  FSEL R140, R140, RZ, P0 ;  /* 0x000000ff8c8c7208 */ /* 0x000fe20000000000 */
[--C-:B------:R-:W-:Y:S01]  /*1a620*/  FFMA.FTZ R150, R30, UR4, -R141.reuse ;  /* 0x000000041e967c23 */ /* 0x100fe2000801088d */
        /* <DEDUP_REMOVED lines=10> */
[--C-:B--2---:R-:W-:Y:S01]  /*1a6d0*/  FFMA.FTZ R122, R11, UR4, -R141.reuse ;  /* 0x000000040b7a7c23 */ /* 0x104fe2000801088d */
[C---:B---3--:R-:W-:Y:S01]  /*1a6e0*/  FMUL.FTZ R6, R121.reuse, R114 ;  /* 0x0000007279067220 */ /* 0x048fe20000410000 */
[C---:B------:R-:W-:Y:S01]  /*1a6f0*/  FMUL.FTZ R7, R121.reuse, R115 ;  /* 0x0000007379077220 */ /* 0x040fe20000410000 */
[C---:B------:R-:W-:Y:S01]  /*1a700*/  FMUL.FTZ R10, R121.reuse, R110 ;  /* 0x0000006e790a7220 */ /* 0x040fe20000410000 */
[C---:B------:R-:W-:Y:S01]  /*1a710*/  FMUL.FTZ R11, R121.reuse, R111 ;  /* 0x0000006f790b7220 */ /* 0x040fe20000410000 */
[C---:B------:R-:W-:Y:S01]  /*1a720*/  FMUL.FTZ R70, R121.reuse, R70 ;  /* 0x0000004679467220 */ /* 0x040fe20000410000 */
[----:B------:R-:W-:Y:S03]  /*1a730*/  FMUL.FTZ R71, R121, R71 ;  /* 0x0000004779477220 */ /* 0x000fe60000410000 */
[----:B------:R-:W2:Y:S01]  /*1a740*/  MUFU.EX2 R139, R139 ;  /* 0x0000008b008b7308 */ /* 0x000ea20000000800 */
[--C-:B----4-:R-:W-:Y:S01]  /*1a750*/  FFMA.FTZ R123, R9, UR4, -R140.reuse ;  /* 0x00000004097b7c23 */ /* 0x110fe2000801088c */
[C---:B-----5:R-:W-:Y:S01]  /*1a760*/  FMUL.FTZ R4, R120.reuse, R112 ;  /* 0x0000007078047220 */ /* 0x060fe20000410000 */
[C---:B------:R-:W-:Y:S01]  /*1a770*/  FMUL.FTZ R5, R120.reuse, R113 ;  /* 0x0000007178057220 */ /* 0x040fe20000410000 */
[C---:B------:R-:W-:Y:S01]  /*1a780*/  FMUL.FTZ R8, R120.reuse, R108 ;  /* 0x0000006c78087220 */ /* 0x040fe20000410000 */
[C---:B------:R-:W-:Y:S01]  /*1a790*/  FMUL.FTZ R9, R120.reuse, R109 ;  /* 0x0000006d78097220 */ /* 0x040fe20000410000 */
[C---:B------:R-:W-:Y:S01]  /*1a7a0*/  FMUL.FTZ R68, R120.reuse, R68 ;  /* 0x0000004478447220 */ /* 0x040fe20000410000 */
[----:B------:R-:W3:Y:S03]  /*1a7b0*/  LDSM.16.MT88.4 R108, [R157+0xb000] ;  /* 0x00b000009d6c783b */ /* 0x000ee60000004200 */
        /* <DEDUP_REMOVED lines=8> */
[----:B------:R-:W4:Y:S01]  /*1a840*/  MUFU.EX2 R122, R122 ;  /* 0x0000007a007a7308 */ /* 0x000f220000000800 */
[----:B--2---:R-:W-:Y:S01]  /*1a850*/  F2FP.BF16.F32.PACK_AB R113, R139, R146 ;  /* 0x000000928b71723e */ /* 0x004fe200000010ff */
[C---:B------:R-:W-:Y:S01]  /*1a860*/  FMUL.FTZ R76, R120.reuse, R76 ;  /* 0x0000004c784c7220 */ /* 0x040fe20000410000 */
[C---:B------:R-:W-:Y:S01]  /*1a870*/  FMUL.FTZ R77, R120.reuse, R77 ;  /* 0x0000004d784d7220 */ /* 0x040fe20000410000 */
[C---:B------:R-:W-:Y:S01]  /*1a880*/  FMUL.FTZ R82, R121.reuse, R82 ;  /* 0x0000005279527220 */ /* 0x040fe20000410000 */
[----:B------:R-:W-:Y:S01]  /*1a890*/  FMUL.FTZ R83, R121, R83 ;  /* 0x0000005379537220 */ /* 0x000fe20000410000 */
[C---:B------:R-:W-:Y:S01]  /*1a8a0*/  FMUL.FTZ R80, R120.reuse, R80 ;  /* 0x0000005078507220 */ /* 0x040fe20000410000 */
[----:B------:R-:W-:Y:S03]  /*1a8b0*/  FMUL.FTZ R81, R120, R81 ;  /* 0x0000005178517220 */ /* 0x000fe60000410000 */
[----:B------:R-:W-:Y:S01]  /*1a8c0*/  MUFU.EX2 R143, R143 ;  /* 0x0000008f008f7308 */ /* 0x000fe20000000800 */
[--C-:B------:R-:W-:Y:S01]  /*1a8d0*/  FFMA.FTZ R153, R29, UR4, -R140.reuse ;  /* 0x000000041d997c23 */ /* 0x100fe2000801088c */
[--C-:B------:R-:W-:Y:S01]  /*1a8e0*/  FFMA.FTZ R151, R35, UR4, -R141.reuse ;  /* 0x0000000423977c23 */ /* 0x100fe2000801088d */
[----:B------:R-:W-:Y:S01]  /*1a8f0*/  LDSM.16.MT88.4 R28, [R158+0x9c00] ;  /* 0x009c00009e1c783b */ /* 0x000fe20000004200 */
[--C-:B------:R-:W-:Y:S01]  /*1a900*/  FFMA.FTZ R154, R39, UR4, -R141.reuse ;  /* 0x00000004279a7c23 */ /* 0x100fe2000801088d */
[--C-:B------:R-:W-:Y:S01]  /*1a910*/  FFMA.FTZ R155, R43, UR4, -R141.reuse ;  /* 0x000000042b9b7c23 */ /* 0x100fe2000801088d */
[--C-:B------:R-:W-:Y:S01]  /*1a920*/  FFMA.FTZ R179, R36, UR4, -R140.reuse ;  /* 0x0000000424b37c23 */ /* 0x100fe2000801088c */
[--C-:B------:R-:W-:Y:S03]  /*1a930*/  FFMA.FTZ R182, R37, UR4, -R140.reuse ;  /* 0x0000000425b67c23 */ /* 0x100fe6000801088c */
[----:B------:R-:W2:Y:S01]  /*1a940*/  MUFU.EX2 R138, R138 ;  /* 0x0000008a008a7308 */ /* 0x000ea20000000800 */
[----:B----4-:R-:W-:Y:S01]  /*1a950*/  F2FP.BF16.F32.PACK_AB R115, R122, R137 ;  /* 0x000000897a73723e */ /* 0x010fe200000010ff */
[--C-:B------:R-:W-:Y:S01]  /*1a960*/  FFMA.FTZ R180, R40, UR4, -R140.reuse ;  /* 0x0000000428b47c23 */ /* 0x100fe2000801088c */
[--C-:B------:R-:W-:Y:S01]  /*1a970*/  FFMA.FTZ R181, R41, UR4, -R140.reuse ;  /* 0x0000000429b57c23 */ /* 0x100fe2000801088c */
[--C-:B------:R-:W-:Y:S01]  /*1a980*/  FFMA.FTZ R183, R46, UR4, -R141.reuse ;  /* 0x000000042eb77c23 */ /* 0x100fe2000801088d */
[--C-:B------:R-:W-:Y:S01]  /*1a990*/  FFMA.FTZ R184, R47, UR4, -R141.reuse ;  /* 0x000000042fb87c23 */ /* 0x100fe2000801088d */
[--C-:B------:R-:W-:Y:S01]  /*1a9a0*/  FFMA.FTZ R185, R44, UR4, -R140.reuse ;  /* 0x000000042cb97c23 */ /* 0x100fe2000801088c */
[--C-:B------:R-:W-:Y:S03]  /*1a9b0*/  FFMA.FTZ R186, R45, UR4, -R140.reuse ;  /* 0x000000042dba7c23 */ /* 0x100fe6000801088c */
[----:B------:R-:W-:Y:S01]  /*1a9c0*/  MUFU.EX2 R136, R136 ;  /* 0x0000008800887308 */ /* 0x000fe20000000800 */
[----:B------:R-:W-:Y:S01]  /*1a9d0*/  LDSM.16.MT88.4 R44, [R158+0xe800] ;  /* 0x00e800009e2c783b */ /* 0x000fe20000004200 */
[C---:B------:R-:W-:Y:S01]  /*1a9e0*/  FMUL.FTZ R86, R121.reuse, R86 ;  /* 0x0000005679567220 */ /* 0x040fe20000410000 */
[C---:B------:R-:W-:Y:S01]  /*1a9f0*/  FMUL.FTZ R87, R121.reuse, R87 ;  /* 0x0000005779577220 */ /* 0x040fe20000410000 */
[C---:B------:R-:W-:Y:S01]  /*1aa00*/  FMUL.FTZ R84, R120.reuse, R84 ;  /* 0x0000005478547220 */ /* 0x040fe20000410000 */
[----:B------:R-:W-:Y:S01]  /*1aa10*/  FMUL.FTZ R85, R120, R85 ;  /* 0x0000005578557220 */ /* 0x000fe20000410000 */
[C---:B------:R-:W-:Y:S01]  /*1aa20*/  FMUL.FTZ R90, R121.reuse, R90 ;  /* 0x0000005a795a7220 */ /* 0x040fe20000410000 */
[C---:B------:R-:W-:Y:S03]  /*1aa30*/  FMUL.FTZ R91, R121.reuse, R91 ;  /* 0x0000005b795b7220 */ /* 0x040fe60000410000 */
[----:B------:R-:W4:Y:S01]  /*1aa40*/  MUFU.EX2 R123, R123 ;  /* 0x0000007b007b7308 */ /* 0x000f220000000800 */
[----:B--2---:R-:W-:Y:S01]  /*1aa50*/  F2FP.BF16.F32.PACK_AB R112, R138, R143 ;  /* 0x0000008f8a70723e */ /* 0x004fe200000010ff */
[C---:B------:R-:W-:Y:S01]  /*1aa60*/  FMUL.FTZ R88, R120.reuse, R88 ;  /* 0x0000005878587220 */ /* 0x040fe20000410000 */
[C---:B------:R-:W-:Y:S01]  /*1aa70*/  FMUL.FTZ R89, R120.reuse, R89 ;  /* 0x0000005978597220 */ /* 0x040fe20000410000 */
[C---:B------:R-:W-:Y:S01]  /*1aa80*/  FMUL.FTZ R94, R121.reuse, R94 ;  /* 0x0000005e795e7220 */ /* 0x040fe20000410000 */
[C---:B------:R-:W-:Y:S01]  /*1aa90*/  FMUL.FTZ R95, R121.reuse, R95 ;  /* 0x0000005f795f7220 */ /* 0x040fe20000410000 */
[C---:B------:R-:W-:Y:S01]  /*1aaa0*/  FMUL.FTZ R92, R120.reuse, R92 ;  /* 0x0000005c785c7220 */ /* 0x040fe20000410000 */
[----:B------:R-:W-:Y:S01]  /*1aab0*/  FMUL.FTZ R93, R120, R93 ;  /* 0x0000005d785d7220 */ /* 0x000fe20000410000 */
[--C-:B------:R-:W-:Y:S01]  /*1aac0*/  FFMA.FTZ R12, R12, UR4, -R140.reuse ;  /* 0x000000040c0c7c23 */ /* 0x100fe2000801088c */
[C---:B------:R-:W-:Y:S01]  /*1aad0*/  FMUL.FTZ R98, R121.reuse, R98 ;  /* 0x0000006279627220 */ /* 0x040fe20000410000 */
[----:B------:R-:W-:Y:S01]  /*1aae0*/  FMUL.FTZ R99, R121, R99 ;  /* 0x0000006379637220 */ /* 0x000fe20000410000 */
[C---:B------:R-:W-:Y:S01]  /*1aaf0*/  FMUL.FTZ R96, R120.reuse, R96 ;  /* 0x0000006078607220 */ /* 0x040fe20000410000 */
[----:B------:R-:W-:Y:S01]  /*1ab00*/  FMUL.FTZ R97, R120, R97 ;  /* 0x0000006178617220 */ /* 0x000fe20000410000 */
[--C-:B------:R-:W-:Y:S01]  /*1ab10*/  FFMA.FTZ R142, R16, UR4, -R140.reuse ;  /* 0x00000004108e7c23 */ /* 0x100fe2000801088c */
[----:B------:R-:W-:Y:S01]  /*1ab20*/  FMUL.FTZ R16, R120, R100 ;  /* 0x0000006478107220 */ /* 0x000fe20000410000 */
[--C-:B------:R-:W-:Y:S01]  /*1ab30*/  FFMA.FTZ R145, R21, UR4, -R140.reuse ;  /* 0x0000000415917c23 */ /* 0x100fe2000801088c */
[----:B------:R-:W-:Y:S01]  /*1ab40*/  MUFU.EX2 R144, R144 ;  /* 0x0000009000907308 */ /* 0x000fe20000000800 */
[----:B----4-:R-:W-:Y:S01]  /*1ab50*/  F2FP.BF16.F32.PACK_AB R114, R123, R136 ;  /* 0x000000887b72723e */ /* 0x010fe200000010ff */
[--C-:B------:R-:W-:Y:S01]  /*1ab60*/  FFMA.FTZ R54, R54, UR4, -R141.reuse ;  /* 0x0000000436367c23 */ /* 0x100fe2000801088d */
[--C-:B------:R-:W-:Y:S01]  /*1ab70*/  FFMA.FTZ R55, R55, UR4, -R141.reuse ;  /* 0x0000000437377c23 */ /* 0x100fe2000801088d */
[--C-:B------:R-:W-:Y:S01]  /*1ab80*/  FFMA.FTZ R58, R58, UR4, -R141.reuse ;  /* 0x000000043a3a7c23 */ /* 0x100fe2000801088d */
[--C-:B------:R-:W-:Y:S01]  /*1ab90*/  FFMA.FTZ R59, R59, UR4, -R141.reuse ;  /* 0x000000043b3b7c23 */ /* 0x100fe2000801088d */
[--C-:B------:R-:W-:Y:S01]  /*1aba0*/  FFMA.FTZ R52, R52, UR4, -R140.reuse ;  /* 0x0000000434347c23 */ /* 0x100fe2000801088c */
[--C-:B------:R-:W-:Y:S01]  /*1abb0*/  FFMA.FTZ R53, R53, UR4, -R140.reuse ;  /* 0x0000000435357c23 */ /* 0x100fe2000801088c */
[C---:B-1----:R-:W-:Y:S02]  /*1abc0*/  HMMA.16816.F32.BF16 R4, R112.reuse, R124, R4 ;  /* 0x0000007c7004723c */ /* 0x042fe40000041804 */
[----:B------:R-:W-:Y:S03]  /*1abd0*/  MUFU.EX2 R54, R54 ;  /* 0x0000003600367308 */ /* 0x000fe60000000800 */
[--C-:B------:R-:W-:Y:S01]  /*1abe0*/  FFMA.FTZ R50, R50, UR4, -R141.reuse ;  /* 0x0000000432327c23 */ /* 0x100fe2000801088d */
[--C-:B------:R-:W-:Y:S01]  /*1abf0*/  FFMA.FTZ R51, R51, UR4, -R141.reuse ;  /* 0x0000000433337c23 */ /* 0x100fe2000801088d */
[--C-:B------:R-:W-:Y:S01]  /*1ac00*/  FFMA.FTZ R48, R48, UR4, -R140.reuse ;  /* 0x0000000430307c23 */ /* 0x100fe2000801088c */
[C---:B------:R-:W-:Y:S01]  /*1ac10*/  HMMA.16816.F32.BF16 R8, R112.reuse, R126, R8 ;  /* 0x0000007e7008723c */ /* 0x040fe20000041808 */
[----:B------:R-:W1:Y:S03]  /*1ac20*/  LDSM.16.MT88.4 R124, [R158+0xd000] ;  /* 0x00d000009e7c783b */ /* 0x000e660000004200 */
[----:B------:R-:W-:Y:S01]  /*1ac30*/  MUFU.EX2 R55, R55 ;  /* 0x0000003700377308 */ /* 0x000fe20000000800 */
[--C-:B------:R-:W-:Y:S01]  /*1ac40*/  FFMA.FTZ R49, R49, UR4, -R140.reuse ;  /* 0x0000000431317c23 */ /* 0x100fe2000801088c */
[--C-:B------:R-:W-:Y:S01]  /*1ac50*/  FFMA.FTZ R62, R62, UR4, -R141.reuse ;  /* 0x000000043e3e7c23 */ /* 0x100fe2000801088d */
[--C-:B------:R-:W-:Y:S01]  /*1ac60*/  FFMA.FTZ R63, R63, UR4, -R141.reuse ;  /* 0x000000043f3f7c23 */ /* 0x100fe2000801088d */
[----:B------:R-:W-:Y:S01]  /*1ac70*/  FFMA.FTZ R66, R66, UR4, -R141 ;  /* 0x0000000442427c23 */ /* 0x000fe2000801088d */
[--C-:B------:R-:W-:Y:S01]  /*1ac80*/  FFMA.FTZ R64, R64, UR4, -R140.reuse ;  /* 0x0000000440407c23 */ /* 0x100fe2000801088c */
[C---:B------:R-:W-:Y:S04]  /*1ac90*/  HMMA.16816.F32.BF16 R68, R112.reuse, R128, R68 ;  /* 0x000000807044723c */ /* 0x040fe80000041844 */
[----:B------:R-:W-:Y:S01]  /*1aca0*/  MUFU.EX2 R58, R58 ;  /* 0x0000003a003a7308 */ /* 0x000fe20000000800 */
[--C-:B------:R-:W-:Y:S01]  /*1acb0*/  FFMA.FTZ R60, R60, UR4, -R140.reuse ;  /* 0x000000043c3c7c23 */ /* 0x100fe2000801088c */
[----:B------:R-:W-:Y:S01]  /*1acc0*/  FFMA.FTZ R61, R61, UR4, -R140 ;  /* 0x000000043d3d7c23 */ /* 0x000fe2000801088c */
[----:B------:R-:W-:Y:S01]  /*1acd0*/  FFMA.FTZ R143, R120, R177, R143 ;  /* 0x000000b1788f7223 */ /* 0x000fe2000001008f */
[----:B------:R-:W-:Y:S01]  /*1ace0*/  FFMA.FTZ R146, R121, R178, R146 ;  /* 0x000000b279927223 */ /* 0x000fe20000010092 */
[----:B------:R-:W-:Y:S01]  /*1acf0*/  ISETP.GT.AND P0, PT, R176, R161, PT ;  /* 0x000000a1b000720c */ /* 0x000fe20003f04270 */
[C---:B------:R-:W-:Y:S01]  /*1ad00*/  HMMA.16816.F32.BF16 R72, R112.reuse, R130, R72 ;  /* 0x000000827048723c */ /* 0x040fe20000041848 */
[----:B------:R-:W2:Y:S03]  /*1ad10*/  LDSM.16.MT88.4 R128, [R157+0xd000] ;  /* 0x00d000009d80783b */ /* 0x000ea60000004200 */
[----:B------:R-:W-:Y:S01]  /*1ad20*/  MUFU.EX2 R59, R59 ;  /* 0x0000003b003b7308 */ /* 0x000fe20000000800 */
[----:B------:R-:W-:Y:S01]  /*1ad30*/  FADD.FTZ R143, R138, R143 ;  /* 0x0000008f8a8f7221 */ /* 0x000fe20000010000 */
[----:B------:R-:W-:Y:S02]  /*1ad40*/  FADD.FTZ R146, R139, R146 ;  /* 0x000000928b927221 */ /* 0x000fe40000010000 */
[C---:B------:R-:W-:Y:S06]  /*1ad50*/  HMMA.16816.F32.BF16 R76, R112.reuse, R132, R76 ;  /* 0x00000084704c723c */ /* 0x040fec000004184c */
[----:B------:R-:W-:Y:S01]  /*1ad60*/  MUFU.EX2 R52, R52 ;  /* 0x0000003400347308 */ /* 0x000fe20000000800 */
[--C-:B------:R-:W-:Y:S01]  /*1ad70*/  FFMA.FTZ R132, R14, UR4, -R141.reuse ;  /* 0x000000040e847c23 */ /* 0x100fe2000801088d */
[----:B------:R-:W-:Y:S01]  /*1ad80*/  FMUL.FTZ R14, R121, R106 ;  /* 0x0000006a790e7220 */ /* 0x000fe20000410000 */
[--C-:B------:R-:W-:Y:S01]  /*1ad90*/  FFMA.FTZ R133, R15, UR4, -R141.reuse ;  /* 0x000000040f857c23 */ /* 0x100fe2000801088d */
[C---:B------:R-:W-:Y:S01]  /*1ada0*/  FMUL.FTZ R15, R121.reuse, R107 ;  /* 0x0000006b790f7220 */ /* 0x040fe20000410000 */
[C---:B------:R-:W-:Y:S05]  /*1adb0*/  HMMA.16816.F32.BF16 R80, R112.reuse, R134, R80 ;  /* 0x000000867050723c */ /* 0x040fea0000041850 */
[----:B------:R-:W-:Y:S01]  /*1adc0*/  MUFU.EX2 R132, R132 ;  /* 0x0000008400847308 */ /* 0x000fe20000000800 */
[--C-:B------:R-:W-:Y:S01]  /*1add0*/  FFMA.FTZ R134, R18, UR4, -R141.reuse ;  /* 0x0000000412867c23 */ /* 0x100fe2000801088d */
[----:B------:R-:W-:Y:S01]  /*1ade0*/  FMUL.FTZ R18, R121, R102 ;  /* 0x0000006679127220 */ /* 0x000fe20000410000 */
[--C-:B------:R-:W-:Y:S01]  /*1adf0*/  FFMA.FTZ R135, R19, UR4, -R141.reuse ;  /* 0x0000000413877c23 */ /* 0x100fe2000801088d */
[----:B------:R-:W-:Y:S01]  /*1ae00*/  FMUL.FTZ R19, R121, R103 ;  /* 0x0000006779137220 */ /* 0x000fe20000410000 */
[----:B------:R-:W-:Y:S01]  /*1ae10*/  MOV R121, R2 ;  /* 0x0000000200797202 */ /* 0x000fe20000000f00 */
[C---:B---3--:R-:W-:Y:S04]  /*1ae20*/  HMMA.16816.F32.BF16 R84, R112.reuse, R108, R84 ;  /* 0x0000006c7054723c */ /* 0x048fe80000041854 */
[----:B------:R-:W3:Y:S04]  /*1ae30*/  MUFU.EX2 R133, R133 ;  /* 0x0000008500857308 */ /* 0x000ee80000000800 */
[C---:B------:R-:W-:Y:S01]  /*1ae40*/  HMMA.16816.F32.BF16 R88, R112.reuse, R110, R88 ;  /* 0x0000006e7058723c */ /* 0x040fe20000041858 */
[----:B------:R-:W4:Y:S05]  /*1ae50*/  LDSM.16.MT88.4 R108, [R158+0x9400] ;  /* 0x009400009e6c783b */ /* 0x000f2a0000004200 */
[----:B------:R-:W-:Y:S02]  /*1ae60*/  MUFU.EX2 R134, R134 ;  /* 0x0000008600867308 */ /* 0x000fe40000000800 */
[C---:B-1----:R-:W-:Y:S08]  /*1ae70*/  HMMA.16816.F32.BF16 R92, R112.reuse, R124, R92 ;  /* 0x0000007c705c723c */ /* 0x042ff0000004185c */
[----:B------:R1:W-:Y:S01]  /*1ae80*/  MUFU.EX2 R125, R12 ;  /* 0x0000000c007d7308 */ /* 0x0003e20000000800 */
[--C-:B------:R-:W-:Y:S01]  /*1ae90*/  FFMA.FTZ R124, R13, UR4, -R140.reuse ;  /* 0x000000040d7c7c23 */ /* 0x100fe2000801088c */
[C---:B------:R-:W-:Y:S01]  /*1aea0*/  FMUL.FTZ R13, R120.reuse, R105 ;  /* 0x00000069780d7220 */ /* 0x040fe20000410000 */
[C---:B------:R-:W-:Y:S07]  /*1aeb0*/  HMMA.16816.F32.BF16 R96, R112.reuse, R126, R96 ;  /* 0x0000007e7060723c */ /* 0x040fee0000041860 */
[----:B------:R-:W5:Y:S01]  /*1aec0*/  MUFU.EX2 R135, R135 ;  /* 0x0000008700877308 */ /* 0x000f620000000800 */
[--C-:B------:R-:W-:Y:S01]  /*1aed0*/  FFMA.FTZ R127, R17, UR4, -R140.reuse ;  /* 0x00000004117f7c23 */ /* 0x100fe2000801088c */
[C---:B------:R-:W-:Y:S01]  /*1aee0*/  FMUL.FTZ R17, R120.reuse, R101 ;  /* 0x0000006578117220 */ /* 0x040fe20000410000 */
[----:B---3--:R-:W-:Y:S07]  /*1aef0*/  F2FP.BF16.F32.PACK_AB R101, R133, R132 ;  /* 0x000000848565723e */ /* 0x008fee00000010ff */
[----:B------:R-:W3:Y:S01]  /*1af00*/  MUFU.EX2 R124, R124 ;  /* 0x0000007c007c7308 */ /* 0x000ee20000000800 */
[----:B-1----:R-:W-:Y:S01]  /*1af10*/  FMUL.FTZ R12, R120, R104 ;  /* 0x00000068780c7220 */ /* 0x002fe20000410000 */
[----:B------:R-:W-:Y:S01]  /*1af20*/  MOV R120, R3 ;  /* 0x0000000300787202 */ /* 0x000fe20000000f00 */
[----:B------:R-:W1:Y:S05]  /*1af30*/  LDSM.16.MT88.4 R104, [R157+0x9400] ;  /* 0x009400009d68783b */ /* 0x000e6a0000004200 */
[C---:B--2---:R-:W-:Y:S02]  /*1af40*/  HMMA.16816.F32.BF16 R12, R112.reuse, R128, R12 ;  /* 0x00000080700c723c */ /* 0x044fe4000004180c */
[----:B------:R2:W-:Y:S01]  /*1af50*/  MUFU.EX2 R126, R142 ;  /* 0x0000008e007e7308 */ /* 0x0005e20000000800 */
[----:B-----5:R-:W-:Y:S01]  /*1af60*/  F2FP.BF16.F32.PACK_AB R103, R135, R134 ;  /* 0x000000868767723e */ /* 0x020fe200000010ff */
[--C-:B------:R-:W-:Y:S01]  /*1af70*/  FFMA.FTZ R128, R26, UR4, -R141.reuse ;  /* 0x000000041a807c23 */ /* 0x100fe2000801088d */
[--C-:B------:R-:W-:Y:S03]  /*1af80*/  FFMA.FTZ R129, R23, UR4, -R141.reuse ;  /* 0x0000000417817c23 */ /* 0x100fe6000801088d */
[----:B------:R-:W-:Y:S04]  /*1af90*/  HMMA.16816.F32.BF16 R16, R112, R130, R16 ;  /* 0x000000827010723c */ /* 0x000fe80000041810 */
[----:B------:R-:W5:Y:S01]  /*1afa0*/  MUFU.EX2 R127, R127 ;  /* 0x0000007f007f7308 */ /* 0x000f620000000800 */
[----:B------:R-:W1:Y:S01]  /*1afb0*/  LDSM.16.MT88.4 R112, [R158+0xb400] ;  /* 0x00b400009e70783b */ /* 0x000e620000004200 */
[----:B---3--:R-:W-:Y:S01]  /*1afc0*/  F2FP.BF16.F32.PACK_AB R100, R124, R125 ;  /* 0x0000007d7c64723e */ /* 0x008fe200000010ff */
[--C-:B------:R-:W-:Y:S01]  /*1afd0*/  FFMA.FTZ R131, R27, UR4, -R141.reuse ;  /* 0x000000041b837c23 */ /* 0x100fe2000801088d */
[--C-:B------:R-:W-:Y:S06]  /*1afe0*/  FFMA.FTZ R130, R22, UR4, -R141.reuse ;  /* 0x0000000416827c23 */ /* 0x100fec000801088d */
[----:B------:R-:W-:Y:S01]  /*1aff0*/  MUFU.EX2 R53, R53 ;  /* 0x0000003500357308 */ /* 0x000fe20000000800 */
[----:B------:R-:W-:Y:S01]  /*1b000*/  LDSM.16.MT88.4 R24, [R158+0xb800] ;  /* 0x00b800009e18783b */ /* 0x000fe20000004200 */
[--C-:B--2---:R-:W-:Y:S08]  /*1b010*/  FFMA.FTZ R142, R20, UR4, -R140.reuse ;  /* 0x00000004148e7c23 */ /* 0x104ff0000801088c */
[----:B------:R-:W-:Y:S01]  /*1b020*/  MUFU.EX2 R130, R130 ;  /* 0x0000008200827308 */ /* 0x000fe20000000800 */
[----:B-----5:R-:W-:Y:S07]  /*1b030*/  F2FP.BF16.F32.PACK_AB R102, R127, R126 ;  /* 0x0000007e7f66723e */ /* 0x020fee00000010ff */
[C---:B----4-:R-:W-:Y:S02]  /*1b040*/  HMMA.16816.F32.BF16 R4, R100.reuse, R108, R4 ;  /* 0x0000006c6404723c */ /* 0x050fe40000041804 */
[----:B------:R-:W2:Y:S06]  /*1b050*/  MUFU.EX2 R129, R129 ;  /* 0x0000008100817308 */ /* 0x000eac0000000800 */
[C---:B------:R-:W-:Y:S01]  /*1b060*/  HMMA.16816.F32.BF16 R8, R100.reuse, R110, R8 ;  /* 0x0000006e6408723c */ /* 0x040fe20000041808 */
[----:B------:R-:W3:Y:S03]  /*1b070*/  LDSM.16.MT88.4 R108, [R157+0xb400] ;  /* 0x00b400009d6c783b */ /* 0x000ee60000004200 */
[----:B------:R-:W-:Y:S04]  /*1b080*/  MUFU.EX2 R128, R128 ;  /* 0x0000008000807308 */ /* 0x000fe80000000800 */
[C---:B-1----:R-:W-:Y:S06]  /*1b090*/  HMMA.16816.F32.BF16 R68, R100.reuse, R104, R68 ;  /* 0x000000686444723c */ /* 0x042fec0000041844 */
[----:B------:R-:W1:Y:S01]  /*1b0a0*/  MUFU.EX2 R131, R131 ;  /* 0x0000008300837308 */ /* 0x000e620000000800 */
[----:B--2---:R-:W-:Y:S01]  /*1b0b0*/  F2FP.BF16.F32.PACK_AB R21, R129, R130 ;  /* 0x000000828115723e */ /* 0x004fe200000010ff */
[C---:B------:R-:W-:Y:S01]  /*1b0c0*/  HMMA.16816.F32.BF16 R72, R100.reuse, R106, R72 ;  /* 0x0000006a6448723c */ /* 0x040fe20000041848 */
[----:B------:R-:W2:Y:S07]  /*1b0d0*/  LDSM.16.MT88.4 R104, [R158+0xd400] ;  /* 0x00d400009e68783b */ /* 0x000eae0000004200 */
[----:B------:R-:W-:Y:S01]  /*1b0e0*/  MUFU.EX2 R142, R142 ;  /* 0x0000008e008e7308 */ /* 0x000fe20000000800 */
[C---:B------:R-:W-:Y:S09]  /*1b0f0*/  HMMA.16816.F32.BF16 R76, R100.reuse, R112, R76 ;  /* 0x00000070644c723c */ /* 0x040ff2000004184c */
[----:B------:R-:W4:Y:S01]  /*1b100*/  MUFU.EX2 R145, R145 ;  /* 0x0000009100917308 */ /* 0x000f220000000800 */
[----:B-1----:R-:W-:Y:S01]  /*1b110*/  F2FP.BF16.F32.PACK_AB R23, R131, R128 ;  /* 0x000000808317723e */ /* 0x002fe200000010ff */
[C---:B------:R-:W-:Y:S01]  /*1b120*/  HMMA.16816.F32.BF16 R80, R100.reuse, R114, R80 ;  /* 0x000000726450723c */ /* 0x040fe20000041850 */
[----:B------:R-:W1:Y:S07]  /*1b130*/  LDSM.16.MT88.4 R112, [R157+0xd400] ;  /* 0x00d400009d70783b */ /* 0x000e6e0000004200 */
[----:B------:R-:W5:Y:S01]  /*1b140*/  MUFU.EX2 R147, R147 ;  /* 0x0000009300937308 */ /* 0x000f620000000800 */
[C---:B---3--:R-:W-:Y:S09]  /*1b150*/  HMMA.16816.F32.BF16 R84, R100.reuse, R108, R84 ;  /* 0x0000006c6454723c */ /* 0x048ff20000041854 */
[----:B------:R-:W-:Y:S01]  /*1b160*/  MUFU.EX2 R150, R150 ;  /* 0x0000009600967308 */ /* 0x000fe20000000800 */
[----:B----4-:R-:W-:Y:S01]  /*1b170*/  F2FP.BF16.F32.PACK_AB R20, R145, R142 ;  /* 0x0000008e9114723e */ /* 0x010fe200000010ff */
[C---:B------:R-:W-:Y:S01]  /*1b180*/  HMMA.16816.F32.BF16 R88, R100.reuse, R110, R88 ;  /* 0x0000006e6458723c */ /* 0x040fe20000041858 */
[----:B------:R-:W3:Y:S07]  /*1b190*/  LDSM.16.MT88.4 R108, [R158+0x9800] ;  /* 0x009800009e6c783b */ /* 0x000eee0000004200 */
        /* <DEDUP_REMOVED lines=9> */
[----:B------:R-:W-:Y:S01]  /*1b230*/  HMMA.16816.F32.BF16 R16, R100, R114, R16 ;  /* 0x000000726410723c */ /* 0x000fe20000041810 */
[----:B------:R-:W1:Y:S08]  /*1b240*/  LDSM.16.MT88.4 R100, [R157+0xb800] ;  /* 0x00b800009d64783b */ /* 0x000e700000004200 */
[----:B------:R-:W5:Y:S01]  /*1b250*/  MUFU.EX2 R153, R153 ;  /* 0x0000009900997308 */ /* 0x000f620000000800 */
[C---:B---3--:R-:W-:Y:S09]  /*1b260*/  HMMA.16816.F32.BF16 R4, R20.reuse, R108, R4 ;  /* 0x0000006c1404723c */ /* 0x048ff20000041804 */
[----:B------:R-:W-:Y:S01]  /*1b270*/  MUFU.EX2 R154, R154 ;  /* 0x0000009a009a7308 */ /* 0x000fe20000000800 */
[C---:B------:R-:W-:Y:S01]  /*1b280*/  HMMA.16816.F32.BF16 R8, R20.reuse, R110, R8 ;  /* 0x0000006e1408723c */ /* 0x040fe20000041808 */
[----:B------:R-:W-:Y:S08]  /*1b290*/  LDSM.16.MT88.4 R108, [R158+0xac00] ;  /* 0x00ac00009e6c783b */ /* 0x000ff00000004200 */
[----:B------:R-:W-:Y:S01]  /*1b2a0*/  MUFU.EX2 R155, R155 ;  /* 0x0000009b009b7308 */ /* 0x000fe20000000800 */
[C---:B--2---:R-:W-:Y:S09]  /*1b2b0*/  HMMA.16816.F32.BF16 R68, R20.reuse, R104, R68 ;  /* 0x000000681444723c */ /* 0x044ff20000041844 */
        /* <DEDUP_REMOVED lines=17> */
[--C-:B------:R-:W-:Y:S02]  /*1b3d0*/  FFMA.FTZ R105, R33, UR4, -R140.reuse ;  /* 0x0000000421697c23 */ /* 0x100fe4000801088c */
[----:B------:R-:W-:Y:S01]  /*1b3e0*/  LDSM.16.MT88.4 R32, [R158+0xdc00] ;  /* 0x00dc00009e20783b */ /* 0x000fe20000004200 */
[C---:B------:R-:W-:Y:S05]  /*1b3f0*/  HMMA.16816.F32.BF16 R96, R20.reuse, R106, R96 ;  /* 0x0000006a1460723c */ /* 0x040fea0000041860 */
[----:B------:R-:W-:Y:S01]  /*1b400*/  MUFU.EX2 R104, R104 ;  /* 0x0000006800687308 */ /* 0x000fe20000000800 */
[--C-:B------:R-:W-:Y:S01]  /*1b410*/  FFMA.FTZ R107, R38, UR4, -R141.reuse ;  /* 0x00000004266b7c23 */ /* 0x100fe2000801088d */
[--C-:B------:R-:W-:Y:S01]  /*1b420*/  FFMA.FTZ R106, R42, UR4, -R141.reuse ;  /* 0x000000042a6a7c23 */ /* 0x100fe2000801088d */
[----:B------:R-:W-:Y:S01]  /*1b430*/  FFMA.FTZ R141, R67, UR4, -R141 ;  /* 0x00000004438d7c23 */ /* 0x000fe2000801088d */
[----:B------:R-:W-:Y:S01]  /*1b440*/  LDSM.16.MT88.4 R36, [R158+0xc400] ;  /* 0x00c400009e24783b */ /* 0x000fe20000004200 */
[--C-:B------:R-:W-:Y:S01]  /*1b450*/  FFMA.FTZ R67, R56, UR4, -R140.reuse ;  /* 0x0000000438437c23 */ /* 0x100fe2000801088c */
[C---:B---3--:R-:W-:Y:S04]  /*1b460*/  HMMA.16816.F32.BF16 R12, R20.reuse, R24, R12 ;  /* 0x00000018140c723c */ /* 0x048fe8000004180c */
[----:B------:R-:W2:Y:S01]  /*1b470*/  MUFU.EX2 R105, R105 ;  /* 0x0000006900697308 */ /* 0x000ea20000000800 */
[--C-:B------:R-:W-:Y:S01]  /*1b480*/  FFMA.FTZ R56, R57, UR4, -R140.reuse ;  /* 0x0000000439387c23 */ /* 0x100fe2000801088c */
[----:B------:R-:W-:Y:S01]  /*1b490*/  FFMA.FTZ R140, R65, UR4, -R140 ;  /* 0x00000004418c7c23 */ /* 0x000fe2000801088c */
[----:B------:R-:W-:Y:S01]  /*1b4a0*/  FADD.FTZ R65, R137, R146 ;  /* 0x0000009289417221 */ /* 0x000fe20000010000 */
[----:B------:R-:W-:Y:S01]  /*1b4b0*/  LDSM.16.MT88.4 R40, [R158+0xc800] ;  /* 0x00c800009e28783b */ /* 0x000fe20000004200 */
[----:B------:R-:W-:Y:S05]  /*1b4c0*/  HMMA.16816.F32.BF16 R16, R20, R26, R16 ;  /* 0x0000001a1410723c */ /* 0x000fea0000041810 */
[----:B------:R-:W-:Y:S01]  /*1b4d0*/  MUFU.EX2 R57, R67 ;  /* 0x0000004300397308 */ /* 0x000fe20000000800 */
[----:B----4-:R-:W-:Y:S01]  /*1b4e0*/  F2FP.BF16.F32.PACK_AB R21, R149, R150 ;  /* 0x000000969515723e */ /* 0x010fe200000010ff */
[----:B------:R-:W-:Y:S01]  /*1b4f0*/  FADD.FTZ R65, R122, R65 ;  /* 0x000000417a417221 */ /* 0x000fe20000010000 */
[----:B-----5:R-:W-:Y:S01]  /*1b500*/  F2FP.BF16.F32.PACK_AB R23, R151, R148 ;  /* 0x000000949717723e */ /* 0x020fe200000010ff */
[----:B------:R-:W3:Y:S01]  /*1b510*/  LDSM.16.MT88.4 R24, [R158+0xbc00] ;  /* 0x00bc00009e18783b */ /* 0x000ee20000004200 */
[----:B------:R-:W-:Y:S01]  /*1b520*/  F2FP.BF16.F32.PACK_AB R20, R153, R152 ;  /* 0x000000989914723e */ /* 0x000fe200000010ff */
[----:B------:R-:W-:Y:S04]  /*1b530*/  FADD.FTZ R132, R132, R65 ;  /* 0x0000004184847221 */ /* 0x000fe80000010000 */
[----:B------:R-:W-:Y:S01]  /*1b540*/  MUFU.EX2 R56, R56 ;  /* 0x0000003800387308 */ /* 0x000fe20000000800 */
[----:B--2---:R-:W-:Y:S01]  /*1b550*/  F2FP.BF16.F32.PACK_AB R22, R105, R104 ;  /* 0x000000686916723e */ /* 0x004fe200000010ff */
[----:B------:R-:W-:Y:S04]  /*1b560*/  FADD.FTZ R133, R133, R132 ;  /* 0x0000008485857221 */ /* 0x000fe80000010000 */
[----:B------:R-:W-:Y:S02]  /*1b570*/  FADD.FTZ R134, R134, R133 ;  /* 0x0000008586867221 */ /* 0x000fe40000010000 */
[C---:B------:R-:W-:Y:S02]  /*1b580*/  HMMA.16816.F32.BF16 R4, R20.reuse, R28, R4 ;  /* 0x0000001c1404723c */ /* 0x040fe40000041804 */
[----:B------:R-:W2:Y:S01]  /*1b590*/  MUFU.EX2 R107, R107 ;  /* 0x0000006b006b7308 */ /* 0x000ea20000000800 */
[----:B------:R-:W-:Y:S04]  /*1b5a0*/  FADD.FTZ R135, R135, R134 ;  /* 0x0000008687877221 */ /* 0x000fe80000010000 */
[----:B------:R-:W-:Y:S01]  /*1b5b0*/  FADD.FTZ R130, R130, R135 ;  /* 0x0000008782827221 */ /* 0x000fe20000010000 */
[C---:B------:R-:W-:Y:S01]  /*1b5c0*/  HMMA.16816.F32.BF16 R8, R20.reuse, R30, R8 ;  /* 0x0000001e1408723c */ /* 0x040fe20000041808 */
[----:B------:R-:W4:Y:S03]  /*1b5d0*/  LDSM.16.MT88.4 R28, [R157+0xbc00] ;  /* 0x00bc00009d1c783b */ /* 0x000f260000004200 */
[----:B------:R-:W5:Y:S01]  /*1b5e0*/  MUFU.EX2 R106, R106 ;  /* 0x0000006a006a7308 */ /* 0x000f620000000800 */
[----:B------:R-:W-:Y:S04]  /*1b5f0*/  FADD.FTZ R129, R129, R130 ;  /* 0x0000008281817221 */ /* 0x000fe80000010000 */
[----:B------:R-:W-:Y:S01]  /*1b600*/  FADD.FTZ R128, R128, R129 ;  /* 0x0000008180807221 */ /* 0x000fe20000010000 */
[C---:B-1----:R-:W-:Y:S04]  /*1b610*/  HMMA.16816.F32.BF16 R68, R20.reuse, R100, R68 ;  /* 0x000000641444723c */ /* 0x042fe80000041844 */
[----:B------:R-:W-:Y:S01]  /*1b620*/  MUFU.EX2 R51, R51 ;  /* 0x0000003300337308 */ /* 0x000fe20000000800 */
[----:B------:R-:W-:Y:S01]  /*1b630*/  FADD.FTZ R100, R136, R143 ;  /* 0x0000008f88647221 */ /* 0x000fe20000010000 */
[----:B------:R-:W-:Y:S03]  /*1b640*/  FADD.FTZ R131, R131, R128 ;  /* 0x0000008083837221 */ /* 0x000fe60000010000 */
[----:B------:R-:W-:Y:S01]  /*1b650*/  FADD.FTZ R100, R123, R100 ;  /* 0x000000647b647221 */ /* 0x000fe20000010000 */
[C---:B------:R-:W-:Y:S04]  /*1b660*/  HMMA.16816.F32.BF16 R72, R20.reuse, R102, R72 ;  /* 0x000000661448723c */ /* 0x040fe80000041848 */
[----:B------:R-:W-:Y:S01]  /*1b670*/  MUFU.EX2 R185, R185 ;  /* 0x000000b900b97308 */ /* 0x000fe20000000800 */
[----:B------:R-:W-:Y:S04]  /*1b680*/  FADD.FTZ R150, R150, R131 ;  /* 0x0000008396967221 */ /* 0x000fe80000010000 */
[----:B------:R-:W-:Y:S01]  /*1b690*/  FADD.FTZ R149, R149, R150 ;  /* 0x0000009695957221 */ /* 0x000fe20000010000 */
[C---:B---3--:R-:W-:Y:S04]  /*1b6a0*/  HMMA.16816.F32.BF16 R76, R20.reuse, R24, R76 ;  /* 0x00000018144c723c */ /* 0x048fe8000004184c */
[----:B------:R-:W-:Y:S04]  /*1b6b0*/  MUFU.EX2 R186, R186 ;  /* 0x000000ba00ba7308 */ /* 0x000fe80000000800 */
[C---:B------:R-:W-:Y:S01]  /*1b6c0*/  HMMA.16816.F32.BF16 R80, R20.reuse, R26, R80 ;  /* 0x0000001a1450723c */ /* 0x040fe20000041850 */
[----:B------:R-:W1:Y:S05]  /*1b6d0*/  LDSM.16.MT88.4 R24, [R157+0xdc00] ;  /* 0x00dc00009d18783b */ /* 0x000e6a0000004200 */
[----:B------:R-:W-:Y:S02]  /*1b6e0*/  MUFU.EX2 R48, R48 ;  /* 0x0000003000307308 */ /* 0x000fe40000000800 */
[C---:B----4-:R-:W-:Y:S08]  /*1b6f0*/  HMMA.16816.F32.BF16 R84, R20.reuse, R28, R84 ;  /* 0x0000001c1454723c */ /* 0x050ff00000041854 */
[----:B------:R-:W-:Y:S01]  /*1b700*/  MUFU.EX2 R49, R49 ;  /* 0x0000003100317308 */ /* 0x000fe20000000800 */
[C---:B------:R-:W-:Y:S01]  /*1b710*/  HMMA.16816.F32.BF16 R88, R20.reuse, R30, R88 ;  /* 0x0000001e1458723c */ /* 0x040fe20000041858 */
[----:B------:R-:W3:Y:S08]  /*1b720*/  LDSM.16.MT88.4 R28, [R158+0xa000] ;  /* 0x00a000009e1c783b */ /* 0x000ef00000004200 */
[----:B------:R-:W-:Y:S01]  /*1b730*/  MUFU.EX2 R141, R141 ;  /* 0x0000008d008d7308 */ /* 0x000fe20000000800 */
[C---:B------:R-:W-:Y:S09]  /*1b740*/  HMMA.16816.F32.BF16 R92, R20.reuse, R32, R92 ;  /* 0x00000020145c723c */ /* 0x040ff2000004185c */
[----:B------:R-:W-:Y:S01]  /*1b750*/  MUFU.EX2 R64, R64 ;  /* 0x0000004000407308 */ /* 0x000fe20000000800 */
[C---:B------:R-:W-:Y:S01]  /*1b760*/  HMMA.16816.F32.BF16 R96, R20.reuse, R34, R96 ;  /* 0x000000221460723c */ /* 0x040fe20000041860 */
[----:B------:R-:W4:Y:S08]  /*1b770*/  LDSM.16.MT88.4 R32, [R157+0xa000] ;  /* 0x00a000009d20783b */ /* 0x000f300000004200 */
[----:B------:R-:W3:Y:S01]  /*1b780*/  MUFU.EX2 R177, R140 ;  /* 0x0000008c00b17308 */ /* 0x000ee20000000800 */
[C---:B-1----:R-:W-:Y:S08]  /*1b790*/  HMMA.16816.F32.BF16 R12, R20.reuse, R24, R12 ;  /* 0x00000018140c723c */ /* 0x042ff0000004180c */
[----:B------:R-:W-:Y:S01]  /*1b7a0*/  HMMA.16816.F32.BF16 R16, R20, R26, R16 ;  /* 0x0000001a1410723c */ /* 0x000fe20000041810 */
[----:B------:R-:W1:Y:S02]  /*1b7b0*/  LDSM.16.MT88.4 R24, [R158+0xc000] ;  /* 0x00c000009e18783b */ /* 0x000e640000004200 */
[----:B--2---:R-:W-:Y:S02]  /*1b7c0*/  F2FP.BF16.F32.PACK_AB R21, R154, R107 ;  /* 0x0000006b9a15723e */ /* 0x004fe400000010ff */
[----:B-----5:R-:W-:Y:S02]  /*1b7d0*/  F2FP.BF16.F32.PACK_AB R23, R155, R106 ;  /* 0x0000006a9b17723e */ /* 0x020fe400000010ff */
[----:B------:R-:W-:Y:S02]  /*1b7e0*/  F2FP.BF16.F32.PACK_AB R20, R182, R179 ;  /* 0x000000b3b614723e */ /* 0x000fe400000010ff */
[----:B------:R-:W-:Y:S02]  /*1b7f0*/  F2FP.BF16.F32.PACK_AB R22, R181, R180 ;  /* 0x000000b4b516723e */ /* 0x000fe400000010ff */
[----:B---3--:R-:W-:Y:S05]  /*1b800*/  F2FP.BF16.F32.PACK_AB R102, R177, R64 ;  /* 0x00000040b166723e */ /* 0x008fea00000010ff */
[C---:B------:R-:W-:Y:S08]  /*1b810*/  HMMA.16816.F32.BF16 R4, R20.reuse, R28, R4 ;  /* 0x0000001c1404723c */ /* 0x040ff00000041804 */
        /* <DEDUP_REMOVED lines=46> */
[C---:B------:R-:W-:Y:S01]  /*1bb00*/  HMMA.16816.F32.BF16 R68, R20.reuse, R36, R68 ;  /* 0x000000241444723c */ /* 0x040fe20000041844 */
[----:B------:R-:W-:Y:S07]  /*1bb10*/  MUFU.EX2 R36, R62 ;  /* 0x0000003e00247308 */ /* 0x000fee0000000800 */
[C---:B------:R-:W-:Y:S03]  /*1bb20*/  HMMA.16816.F32.BF16 R72, R20.reuse, R38, R72 ;  /* 0x000000261448723c */ /* 0x040fe60000041848 */
[----:B------:R-:W4:Y:S05]  /*1bb30*/  MUFU.EX2 R37, R63 ;  /* 0x0000003f00257308 */ /* 0x000f2a0000000800 */
[C---:B------:R-:W-:Y:S05]  /*1bb40*/  HMMA.16816.F32.BF16 R76, R20.reuse, R40, R76 ;  /* 0x00000028144c723c */ /* 0x040fea000004184c */
[----:B------:R-:W5:Y:S03]  /*1bb50*/  MUFU.EX2 R38, R66 ;  /* 0x0000004200267308 */ /* 0x000f660000000800 */
[C---:B------:R-:W-:Y:S03]  /*1bb60*/  HMMA.16816.F32.BF16 R80, R20.reuse, R42, R80 ;  /* 0x0000002a1450723c */ /* 0x040fe60000041850 */
[----:B----4-:R-:W-:Y:S05]  /*1bb70*/  F2FP.BF16.F32.PACK_AB R101, R37, R36 ;  /* 0x000000242565723e */ /* 0x010fea00000010ff */
[C---:B--2---:R-:W-:Y:S01]  /*1bb80*/  HMMA.16816.F32.BF16 R84, R20.reuse, R28, R84 ;  /* 0x0000001c1454723c */ /* 0x044fe20000041854 */
[----:B------:R-:W-:Y:S02]  /*1bb90*/  MUFU.EX2 R28, R60 ;  /* 0x0000003c001c7308 */ /* 0x000fe40000000800 */
[----:B-----5:R-:W-:Y:S05]  /*1bba0*/  F2FP.BF16.F32.PACK_AB R103, R141, R38 ;  /* 0x000000268d67723e */ /* 0x020fea00000010ff */
[C---:B------:R-:W-:Y:S03]  /*1bbb0*/  HMMA.16816.F32.BF16 R88, R20.reuse, R30, R88 ;  /* 0x0000001e1458723c */ /* 0x040fe60000041858 */
[----:B------:R-:W2:Y:S01]  /*1bbc0*/  MUFU.EX2 R29, R61 ;  /* 0x0000003d001d7308 */ /* 0x000ea20000000800 */
[----:B------:R-:W-:Y:S04]  /*1bbd0*/  FADD.FTZ R31, R125, R100 ;  /* 0x000000647d1f7221 */ /* 0x000fe80000010000 */
[----:B------:R-:W-:Y:S01]  /*1bbe0*/  FADD.FTZ R31, R124, R31 ;  /* 0x0000001f7c1f7221 */ /* 0x000fe20000010000 */
[C---:B------:R-:W-:Y:S03]  /*1bbf0*/  HMMA.16816.F32.BF16 R92, R20.reuse, R44, R92 ;  /* 0x0000002c145c723c */ /* 0x040fe6000004185c */
[----:B------:R-:W-:Y:S04]  /*1bc00*/  FADD.FTZ R126, R126, R31 ;  /* 0x0000001f7e7e7221 */ /* 0x000fe80000010000 */
[----:B------:R-:W-:Y:S01]  /*1bc10*/  FADD.FTZ R127, R127, R126 ;  /* 0x0000007e7f7f7221 */ /* 0x000fe20000010000 */
[C---:B------:R-:W-:Y:S03]  /*1bc20*/  HMMA.16816.F32.BF16 R96, R20.reuse, R46, R96 ;  /* 0x0000002e1460723c */ /* 0x040fe60000041860 */
[----:B--2---:R-:W-:Y:S01]  /*1bc30*/  F2FP.BF16.F32.PACK_AB R100, R29, R28 ;  /* 0x0000001c1d64723e */ /* 0x004fe200000010ff */
[----:B------:R-:W-:Y:S04]  /*1bc40*/  FADD.FTZ R142, R142, R127 ;  /* 0x0000007f8e8e7221 */ /* 0x000fe80000010000 */
[C---:B---3--:R-:W-:Y:S03]  /*1bc50*/  HMMA.16816.F32.BF16 R12, R20.reuse, R32, R12 ;  /* 0x00000020140c723c */ /* 0x048fe6000004180c */
[----:B------:R-:W-:Y:S04]  /*1bc60*/  FADD.FTZ R145, R145, R142 ;  /* 0x0000008e91917221 */ /* 0x000fe80000010000 */
[----:B------:R-:W-:Y:S01]  /*1bc70*/  FADD.FTZ R144, R144, R145 ;  /* 0x0000009190907221 */ /* 0x000fe20000010000 */
[----:B------:R-:W-:Y:S01]  /*1bc80*/  HMMA.16816.F32.BF16 R16, R20, R34, R16 ;  /* 0x000000221410723c */ /* 0x000fe20000041810 */
[----:B------:R-:W2:Y:S02]  /*1bc90*/  LDSM.16.MT88.4 R20, [R158+0xcc00] ;  /* 0x00cc00009e14783b */ /* 0x000ea40000004200 */
[----:B------:R-:W-:Y:S04]  /*1bca0*/  FADD.FTZ R147, R147, R144 ;  /* 0x0000009093937221 */ /* 0x000fe80000010000 */
[----:B------:R-:W-:Y:S01]  /*1bcb0*/  FADD.FTZ R152, R152, R147 ;  /* 0x0000009398987221 */ /* 0x000fe20000010000 */
[C---:B------:R-:W-:Y:S01]  /*1bcc0*/  HMMA.16816.F32.BF16 R112, R100.reuse, R108, R4 ;  /* 0x0000006c6470723c */ /* 0x040fe20000041804 */
[----:B------:R-:W3:Y:S04]  /*1bcd0*/  LDSM.16.MT88.4 R4, [R157+0xcc00] ;  /* 0x00cc00009d04783b */ /* 0x000ee80000004200 */
[----:B------:R-:W-:Y:S03]  /*1bce0*/  FADD.FTZ R153, R153, R152 ;  /* 0x0000009899997221 */ /* 0x000fe60000010000 */
[C---:B------:R-:W-:Y:S01]  /*1bcf0*/  HMMA.16816.F32.BF16 R108, R100.reuse, R110, R8 ;  /* 0x0000006e646c723c */ /* 0x040fe20000041808 */
[----:B------:R-:W4:Y:S07]  /*1bd00*/  LDSM.16.MT88.4 R8, [R158+0xec00] ;  /* 0x00ec00009e08783b */ /* 0x000f2e0000004200 */
[C---:B-1----:R-:W-:Y:S03]  /*1bd10*/  HMMA.16816.F32.BF16 R68, R100.reuse, R24, R68 ;  /* 0x000000186444723c */ /* 0x042fe60000041844 */
[----:B------:R-:W-:Y:S04]  /*1bd20*/  FADD.FTZ R24, R148, R149 ;  /* 0x0000009594187221 */ /* 0x000fe80000010000 */
        /* <DEDUP_REMOVED lines=46> */
.L_x_2779:
[----:B------:R-:W1:Y:S01]  /*1c010*/  SHFL.BFLY PT, R0, R177, 0x2, 0x1f ;  /* 0x0c401f00b1007f89 */ /* 0x000e6200000e0000 */
[C---:B------:R-:W-:Y:S01]  /*1c020*/  SHF.L.U32 R6, R156.reuse, 0x1, RZ ;  /* 0x000000019c067819 */ /* 0x040fe200000006ff */
[----:B------:R-:W2:Y:S01]  /*1c030*/  S2UR UR9, SR_CTAID.Y ;  /* 0x00000000000979c3 */ /* 0x000ea20000002600 */
[----:B------:R-:W-:Y:S01]  /*1c040*/  SHF.L.U32 R15, R156, 0x4, RZ ;  /* 0x000000049c0f7819 */ /* 0x000fe200000006ff */
[----:B------:R-:W3:Y:S01]  /*1c050*/  SHFL.BFLY PT, R7, R178, 0x2, 0x1f ;  /* 0x0c401f00b2077f89 */ /* 0x000ee200000e0000 */
[----:B------:R-:W-:Y:S01]  /*1c060*/  LOP3.LUT R6, R6, 0x6, RZ, 0xc0, !PT ;  /* 0x0000000606067812 */ /* 0x000fe200078ec0ff */
[----:B------:R-:W4:Y:S01]  /*1c070*/  LDCU UR8, c[0x0][0x3e0] ;  /* 0x00007c00ff0877ac */ /* 0x000f220008000800 */
[----:B------:R-:W-:Y:S01]  /*1c080*/  SHF.R.U32.HI R20, RZ, 0x1, R156 ;  /* 0x00000001ff147819 */ /* 0x000fe2000001169c */
[----:B------:R-:W5:Y:S01]  /*1c090*/  S2R R8, SR_TID.X ;  /* 0x0000000000087919 */ /* 0x000f620000002100 */
[----:B------:R-:W-:Y:S01]  /*1c0a0*/  LOP3.LUT R15, R6, 0x3e00, R15, 0xf8, !PT ;  /* 0x00003e00060f7812 */ /* 0x000fe200078ef80f */
[----:B------:R-:W4:Y:S01]  /*1c0b0*/  LDCU UR4, c[0x0][0x44c] ;  /* 0x00008980ff0477ac */ /* 0x000f220008000800 */
[----:B------:R-:W-:Y:S01]  /*1c0c0*/  SHF.L.U32 R6, R156, 0x3, RZ ;  /* 0x000000039c067819 */ /* 0x000fe200000006ff */
[----:B------:R-:W-:Y:S01]  /*1c0d0*/  BSSY.RECONVERGENT B0, `(.L_x_2784) ;  /* 0x0000093000007945 */ /* 0x000fe20003800200 */
[----:B------:R-:W-:-:S02]  /*1c0e0*/  IADD3 R13, PT, PT, -R166, R167, RZ ;  /* 0x000000a7a60d7210 */ /* 0x000fc40007ffe1ff */
[----:B------:R-:W-:Y:S01]  /*1c0f0*/  LOP3.LUT R11, R6, 0xc0, RZ, 0xc0, !PT ;  /* 0x000000c0060b7812 */ /* 0x000fe200078ec0ff */
[----:B------:R-:W-:Y:S01]  /*1c100*/  BAR.SYNC.DEFER_BLOCKING 0x0 ;  /* 0x0000000000007b1d */ /* 0x000fe20000010000 */
[----:B------:R-:W-:Y:S02]  /*1c110*/  LOP3.LUT P3, RZ, R156, 0x3, RZ, 0xc0, !PT ;  /* 0x000000039cff7812 */ /* 0x000fe4000786c0ff */
[----:B------:R-:W-:Y:S01]  /*1c120*/  LOP3.LUT R11, R11, 0x18, R156, 0xf8, !PT ;  /* 0x000000180b0b7812 */ /* 0x000fe200078ef89c */
        /* <DEDUP_REMOVED lines=8> */
[----:B------:R-:W-:Y:S02]  /*1c1b0*/  LOP3.LUT R16, R15, 0x20, R6, 0xf8, !PT ;  /* 0x000000200f107812 */ /* 0x000fe400078ef806 */
[----:B------:R-:W-:Y:S01]  /*1c1c0*/  ISETP.GE.AND P5, PT, R14, R13, PT ;  /* 0x0000000d0e00720c */ /* 0x000fe20003fa6270 */
[----:B-1----:R-:W-:Y:S01]  /*1c1d0*/  FADD.FTZ R5, R9, R0 ;  /* 0x0000000009057221 */ /* 0x002fe20000010000 */
[----:B------:R-:W-:-:S02]  /*1c1e0*/  SHF.L.U32 R0, R156, 0x2, RZ ;  /* 0x000000029c007819 */ /* 0x000fc400000006ff */
[----:B------:R-:W-:Y:S01]  /*1c1f0*/  LOP3.LUT R11, R16, R11, RZ, 0xfc, !PT ;  /* 0x0000000b100b7212 */ /* 0x000fe200078efcff */
[----:B------:R-:W1:Y:S01]  /*1c200*/  MUFU.RCP R12, R5 ;  /* 0x00000005000c7308 */ /* 0x000e620000001000 */
[----:B---3--:R-:W-:Y:S01]  /*1c210*/  FADD.FTZ R4, R7, R4 ;  /* 0x0000000407047221 */ /* 0x008fe20000010000 */
[----:B------:R-:W-:Y:S02]  /*1c220*/  LOP3.LUT R7, R0, 0xd8, RZ, 0xc0, !PT ;  /* 0x000000d800077812 */ /* 0x000fe400078ec0ff */
[----:B------:R-:W-:Y:S02]  /*1c230*/  FSETP.NE.FTZ.AND P2, PT, R5, RZ, PT ;  /* 0x000000ff0500720b */ /* 0x000fe40003f55000 */
[----:B------:R-:W-:Y:S02]  /*1c240*/  LOP3.LUT R10, R7, 0x18, R20, 0x78, !PT ;  /* 0x00000018070a7812 */ /* 0x000fe400078e7814 */
[----:B------:R-:W3:Y:S01]  /*1c250*/  MUFU.RCP R7, R4 ;  /* 0x0000000400077308 */ /* 0x000ee20000001000 */
[----:B------:R-:W-:-:S02]  /*1c260*/  FSETP.NE.FTZ.AND P0, PT, R4, RZ, PT ;  /* 0x000000ff0400720b */ /* 0x000fc40003f15000 */
[----:B------:R-:W-:Y:S02]  /*1c270*/  LEA R11, R11, UR5, 0x2 ;  /* 0x000000050b0b7c11 */ /* 0x000fe4000f8e10ff */
[C---:B------:R-:W-:Y:S02]  /*1c280*/  IADD3 R14, PT, PT, R8.reuse, 0x30, RZ ;  /* 0x00000030080e7810 */ /* 0x040fe40007ffe0ff */
[-C--:B------:R-:W-:Y:S02]  /*1c290*/  ISETP.GE.AND P1, PT, R8, R13.reuse, PT ;  /* 0x0000000d0800720c */ /* 0x080fe40003f26270 */
[----:B-1----:R-:W-:Y:S01]  /*1c2a0*/  FSEL R12, R12, 1, P2 ;  /* 0x3f8000000c0c7808 */ /* 0x002fe20001000000 */
[----:B------:R-:W1:Y:S01]  /*1c2b0*/  @P2 LDC R16, c[0x0][0x458] ;  /* 0x00011600ff102b82 */ /* 0x000e620000000800 */
[----:B------:R-:W-:Y:S01]  /*1c2c0*/  ISETP.GE.AND P6, PT, R14, R13, PT ;  /* 0x0000000d0e00720c */ /* 0x000fe20003fc6270 */
[----:B------:R-:W5:Y:S01]  /*1c2d0*/  @P2 MUFU.LG2 R5, R5 ;  /* 0x0000000500052308 */ /* 0x000f620000000c00 */
        /* <DEDUP_REMOVED lines=26> */
[----:B------:R-:W4:Y:S01]  /*1c480*/  @P0 LDC R15, c[0x0][0x458] ;  /* 0x00011600ff0f0b82 */ /* 0x000f220000000800 */
[----:B---3--:R-:W-:Y:S01]  /*1c490*/  FSEL R7, R7, 1, P0 ;  /* 0x3f80000007077808 */ /* 0x008fe20000000000 */
[----:B------:R-:W3:Y:S01]  /*1c4a0*/  @P0 MUFU.LG2 R4, R4 ;  /* 0x0000000400040308 */ /* 0x000ee20000000c00 */
[----:B------:R-:W-:Y:S01]  /*1c4b0*/  LOP3.LUT R6, R6, 0x80, RZ, 0xc0, !PT ;  /* 0x0000008006067812 */ /* 0x000fe200078ec0ff */
[----:B------:R1:W-:Y:S01]  /*1c4c0*/  STS.64 [R11], R112 ;  /* 0x000000700b007388 */ /* 0x0003e20000000a00 */
[----:B------:R-:W-:Y:S01]  /*1c4d0*/  IADD3 R12, PT, PT, R11, -R12, RZ ;  /* 0x8000000c0b0c7210 */ /* 0x000fe20007ffe0ff */
        /* <DEDUP_REMOVED lines=26> */
[----:B------:R-:W-:-:S02]  /*1c680*/  IADD3 R14, PT, PT, R12, -R6, RZ ;  /* 0x800000060c0e7210 */ /* 0x000fc40007ffe0ff */
[----:B------:R-:W2:Y:S01]  /*1c690*/  LDC.64 R6, c[0x0][0x430] ;  /* 0x00010c00ff067b82 */ /* 0x000ea20000000a00 */
[----:B------:R-:W-:Y:S01]  /*1c6a0*/  SHF.L.U32 R18, R8, 0x5, RZ ;  /* 0x0000000508127819 */ /* 0x000fe200000006ff */
[----:B------:R2:W-:Y:S01]  /*1c6b0*/  STS.64 [R12+0x20], R108 ;  /* 0x0000206c0c007388 */ /* 0x0005e20000000a00 */
[----:B------:R-:W-:Y:S02]  /*1c6c0*/  SHF.R.U32.HI R9, RZ, 0x2, R156 ;  /* 0x00000002ff097819 */ /* 0x000fe4000001169c */
[----:B------:R-:W-:Y:S01]  /*1c6d0*/  LOP3.LUT R17, R17, 0x20, R18, 0xf8, !PT ;  /* 0x0000002011117812 */ /* 0x000fe200078ef812 */
[----:B------:R2:W-:Y:S01]  /*1c6e0*/  STS.64 [R12+0x420], R110 ;  /* 0x0004206e0c007388 */ /* 0x0005e20000000a00 */
[----:B------:R-:W-:Y:S02]  /*1c6f0*/  MOV R18, 0xff800000 ;  /* 0xff80000000127802 */ /* 0x000fe40000000f00 */
[----:B------:R-:W-:Y:S01]  /*1c700*/  LOP3.LUT R10, R17, R10, RZ, 0xfc, !PT ;  /* 0x0000000a110a7212 */ /* 0x000fe200078efcff */
[----:B------:R2:W-:Y:S01]  /*1c710*/  STS.64 [R13+0x40], R68 ;  /* 0x000040440d007388 */ /* 0x0005e20000000a00 */
[----:B------:R-:W-:Y:S01]  /*1c720*/  LOP3.LUT R17, R0, 0x1c, RZ, 0xc0, !PT ;  /* 0x0000001c00117812 */ /* 0x000fe200078ec0ff */
[----:B-----5:R-:W-:Y:S01]  /*1c730*/  @P2 FMUL.FTZ R0, R5, 0.69314718246459960938 ;  /* 0x3f31721805002820 */ /* 0x020fe20000410000 */
[----:B---3--:R-:W-:Y:S01]  /*1c740*/  @P0 FMUL.FTZ R5, R4, 0.69314718246459960938 ;  /* 0x3f31721804050820 */ /* 0x008fe20000410000 */
[----:B------:R3:W-:Y:S01]  /*1c750*/  STS.64 [R13+0x440], R70 ;  /* 0x000440460d007388 */ /* 0x0007e20000000a00 */
[----:B------:R-:W-:Y:S01]  /*1c760*/  LOP3.LUT R20, R20, 0x30, RZ, 0xc0, !PT ;  /* 0x0000003014147812 */ /* 0x000fe200078ec0ff */
[----:B-1----:R-:W-:Y:S01]  /*1c770*/  @P2 FFMA.FTZ R18, R3, R16, R0 ;  /* 0x0000001003122223 */ /* 0x002fe20000010000 */
[----:B------:R-:W-:Y:S01]  /*1c780*/  IMAD R3, R8, 0x60, R17 ;  /* 0x0000006008037824 */ /* 0x000fe200078e0211 */
[----:B------:R3:W-:Y:S01]  /*1c790*/  STS.64 [R14+0x60], R72 ;  /* 0x000060480e007388 */ /* 0x0007e20000000a00 */
[----:B------:R-:W-:-:S03]  /*1c7a0*/  LOP3.LUT R9, R20, 0x7, R9, 0xf8, !PT ;  /* 0x0000000714097812 */ /* 0x000fc600078ef809 */
[----:B------:R3:W-:Y:S01]  /*1c7b0*/  STS.64 [R14+0x460], R74 ;  /* 0x0004604a0e007388 */ /* 0x0007e20000000a00 */
[----:B--2---:R-:W-:Y:S01]  /*1c7c0*/  IMAD R169, R6, UR9, R169 ;  /* 0x0000000906a97c24 */ /* 0x004fe2000f8e02a9 */
[----:B------:R-:W-:Y:S02]  /*1c7d0*/  MOV R6, 0xff800000 ;  /* 0xff80000000067802 */ /* 0x000fe40000000f00 */
[----:B------:R3:W-:Y:S01]  /*1c7e0*/  STS.64 [R11+0x2000], R76 ;  /* 0x0020004c0b007388 */ /* 0x0007e20000000a00 */
[----:B----4-:R-:W-:Y:S01]  /*1c7f0*/  @P0 FFMA.FTZ R6, R2, R15, R5 ;  /* 0x0000000f02060223 */ /* 0x010fe20000010005 */
[----:B------:R-:W-:Y:S01]  /*1c800*/  IMAD R169, R169, UR8, R172 ;  /* 0x00000008a9a97c24 */ /* 0x000fe2000f8e02ac */
[----:B------:R-:W-:Y:S01]  /*1c810*/  LEA R2, R10, UR5, 0x2 ;  /* 0x000000050a027c11 */ /* 0x000fe2000f8e10ff */
[----:B------:R3:W-:Y:S02]  /*1c820*/  STS.64 [R11+0x2400], R78 ;  /* 0x0024004e0b007388 */ /* 0x0007e40000000a00 */
[----:B------:R-:W-:-:S02]  /*1c830*/  IMAD R4, R169, R7, R166 ;  /* 0x00000007a9047224 */ /* 0x000fc400078e02a6 */
[----:B------:R3:W-:Y:S02]  /*1c840*/  STS.64 [R12+0x2020], R80 ;  /* 0x002020500c007388 */ /* 0x0007e40000000a00 */
[----:B------:R-:W-:Y:S02]  /*1c850*/  IMAD R0, R4, UR4, RZ ;  /* 0x0000000404007c24 */ /* 0x000fe4000f8e02ff */
        /* <DEDUP_REMOVED lines=26> */
.L_x_2785:
[----:B------:R-:W-:Y:S05]  /*1ca00*/  BSYNC.RECONVERGENT B0 ;  /* 0x0000000000007941 */ /* 0x000fea0003800200 */
.L_x_2784:
[----:B---3--:R2:W3:Y:S01]  /*1ca10*/  LDS.128 R12, [R2] ;  /* 0x00000000020c7984 */ /* 0x0084e20000000c00 */
        /* <DEDUP_REMOVED lines=18> */
.L_x_2787:
[----:B------:R-:W-:Y:S05]  /*1cb40*/  BSYNC.RECONVERGENT B0 ;  /* 0x0000000000007941 */ /* 0x000fea0003800200 */
.L_x_2786:
        /* <DEDUP_REMOVED lines=21> */
.L_x_2789:
[----:B------:R-:W-:Y:S05]  /*1cca0*/  BSYNC.RECONVERGENT B0 ;  /* 0x0000000000007941 */ /* 0x000fea0003800200 */
.L_x_2788:
        /* <DEDUP_REMOVED lines=21> */
.L_x_2791:
[----:B------:R-:W-:Y:S05]  /*1ce00*/  BSYNC.RECONVERGENT B0 ;  /* 0x0000000000007941 */ /* 0x000fea0003800200 */
.L_x_2790:
        /* <DEDUP_REMOVED lines=22> */
.L_x_2792:
        /* <DEDUP_REMOVED lines=9> */
.L_x_5502:


//--------------------- .text._ZN5flash24flash_fwd_splitkv_kernelI23Flash_fwd_kernel_traitsILi96ELi64ELi128ELi4ELb0ELb0EN7cutlass10bfloat16_tE19Flash_kernel_traitsILi96ELi64ELi128ELi4ES3_EELb1ELb0ELb1ELb0ELb0ELb1ELb1ELb1EEEvNS_16Flash_fwd_paramsE --------------------------
	.section	.text._ZN5flash24flash_fwd_splitkv_kernelI23Flash_fwd_kernel_traitsILi96ELi64ELi128ELi4ELb0ELb0EN7cutlass10bfloat16_tE19Flash_kernel_traitsILi96ELi64ELi128ELi4ES3_EELb1ELb0ELb1ELb0ELb0ELb1ELb1ELb1EEEvNS_16Flash_fwd_paramsE,"ax",@progbits
	.align	128
        .global         _ZN5flash24flash_fwd_splitkv_kernelI23Flash_fwd_kernel_traitsILi96ELi64ELi128ELi4ELb0ELb0EN7cutlass10bfloat16_tE19Flash_kernel_traitsILi96ELi64ELi128ELi4ES3_EELb1ELb0ELb1ELb0ELb0ELb1ELb1ELb1EEEvNS_16Flash_fwd_paramsE
        .type           _ZN5flash24flash_fwd_splitkv_kernelI23Flash_fwd_kernel_traitsILi96ELi64ELi128ELi4ELb0ELb0EN7cutlass10bfloat16_tE19Flash_kernel_traitsILi96ELi64ELi128ELi4ES3_EELb1ELb0ELb1ELb0ELb0ELb1ELb1ELb1EEEvNS_16Flash_fwd_paramsE,@function
        .size           _ZN5flash24flash_fwd_splitkv_kernelI23Flash_fwd_kernel_traitsILi96ELi64ELi128ELi4ELb0ELb0EN7cutlass10bfloat16_tE19Flash_kernel_traitsILi96ELi64ELi128ELi4ES3_EELb1ELb0ELb1ELb0ELb0ELb1ELb1ELb1EEEvNS_16Flash_fwd_paramsE,(.L_x_5503 - _ZN5flash24flash_fwd_splitkv_kernelI23Flash_fwd_kernel_traitsILi96ELi64ELi128ELi4ELb0ELb0EN7cutlass10bfloat16_tE19Flash_kernel_traitsILi96ELi64ELi128ELi4ES3_EELb1ELb0ELb1ELb0ELb0ELb1ELb1ELb1EEEvNS_16Flash_fwd_paramsE)
        .other          _ZN5flash24flash_fwd_splitkv_kernelI23Flash_fwd_kernel_traitsILi96ELi64ELi128ELi4ELb0ELb0EN7cutlass10bfloat16_tE19Flash_kernel_traitsILi96ELi64ELi128ELi4ES3_EELb1ELb0ELb1ELb0ELb0ELb1ELb1ELb1EEEvNS_16Flash_fwd_paramsE,@"STO_CUDA_ENTRY STV_DEFAULT"
_ZN5flash24flash_fwd_splitkv_kernelI23Flash_fwd_kernel_traitsILi96ELi64ELi128ELi4ELb0ELb0EN7cutlass10bfloat16_tE19Flash_kernel_traitsILi96ELi64ELi128ELi4ES3_EELb1ELb0ELb1ELb0ELb0ELb1ELb1ELb1EEEvNS_16Flash_fwd_paramsE:
.text._ZN5flash24flash_fwd_splitkv_kernelI23Flash_fwd_kernel_traitsILi96ELi64ELi128ELi4ELb0ELb0EN7cutlass10bfloat16_tE19Flash_kernel_traitsILi96ELi64ELi128ELi4ES3_EELb1ELb0ELb1ELb0ELb0ELb1ELb1ELb1EEEvNS_16Flash_fwd_paramsE:
        /* <DEDUP_REMOVED lines=27> */
[----:B----4-:R-:W-:Y:S02]  /*01b0*/  ISETP.NE.U32.AND P4, PT, RZ, UR4, PT ;  /* 0x00000004ff007c0c */ /* 0x010fe4000bf85070 */
[----:B------:R-:W-:-:S04]  /*01c0*/  ISETP.NE.U32.AND P1, PT, R4, RZ, PT ;  /* 0x000000ff0400720c */ /* 0x000fc80003f25070 */
[----:B------:R-:W-:-:S03]  /*01d0*/  ISETP.NE.AND.EX P1, PT, R5, RZ, PT, P1 ;  /* 0x000000ff0500720c */ /* 0x000fc60003f25310 */
        /* <DEDUP_REMOVED lines=8> */
[----:B------:R-:W-:Y:S01]  /*0260*/  ISETP.NE.AND.EX P4, PT, RZ, UR5, PT, P4 ;  /* 0x00000005ff007c0c */ /* 0x000fe2000bf85340 */
[----:B------:R1:W2:Y:S01]  /*0270*/  @P1 LDG.E R4, desc[UR6][R16.64+0x4] ;  /* 0x0000040610041981 */ /* 0x0002a2000c1e1900 */
[C---:B------:R-:W-:Y:S01]  /*0280*/  @P3 IADD3 R14, P0, PT, R7.reuse, R2, RZ ;  /* 0x00000002070e3210 */ /* 0x040fe20007f1e0ff */
[----:B------:R-:W-:Y:S01]  /*0290*/  IMAD.MOV.U32 R10, RZ, RZ, RZ ;  /* 0x000000ffff0a7224 */ /* 0x000fe200078e00ff */
[----:B------:R-:W-:-:S03]  /*02a0*/  IADD3 R110, P2, PT, R7, UR4, RZ ;  /* 0x00000004076e7c10 */ /* 0x000fc6000ff5e0ff */
[C---:B------:R-:W-:Y:S01]  /*02b0*/  @P3 IMAD.X R15, R0.reuse, 0x1, R3, P0 ;  /* 0x00000001000f3824 */ /* 0x040fe200000e0603 */
[----:B------:R-:W3:Y:S01]  /*02c0*/  LDCU.U8 UR4, c[0x0][0x532] ;  /* 0x0000a640ff0477ac */ /* 0x000ee20008000000 */
[----:B------:R-:W4:Y:S01]  /*02d0*/  LDC.64 R2, c[0x0][0x468] ;  /* 0x00011a00ff027b82 */ /* 0x000f220000000a00 */
[----:B------:R-:W-:Y:S01]  /*02e0*/  IADD3.X R111, PT, PT, R0, UR5, RZ, P2, !PT ;  /* 0x00000005006f7c10 */ /* 0x000fe200097fe4ff */
[----:B------:R-:W-:Y:S02]  /*02f0*/  IMAD.MOV.U32 R11, RZ, RZ, -0x1 ;  /* 0xffffffffff0b7424 */ /* 0x000fe400078e00ff */
[----:B------:R1:W5:Y:S04]  /*0300*/  @P3 LDG.E R15, desc[UR6][R14.64] ;  /* 0x000000060e0f3981 */ /* 0x000368000c1e1900 */
        /* <DEDUP_REMOVED lines=19> */
.L_x_2793:
        /* <DEDUP_REMOVED lines=74> */
[----:B------:R-:W-:-:S02]  /*08e0*/  ISETP.GE.AND P5, PT, R10, R157, PT ;  /* 0x0000009d0a00720c */ /* 0x000fc40003fa6270 */
[----:B------:R-:W-:Y:S02]  /*08f0*/  LOP3.LUT R14, R11, 0x40, RZ, 0xfc, !PT ;  /* 0x000000400b0e7812 */ /* 0x000fe400078efcff */
[----:B------:R-:W-:Y:S01]  /*0900*/  ISETP.GE.AND P6, PT, R8, R157, PT ;  /* 0x0000009d0800720c */ /* 0x000fe20003fc6270 */
[----:B-1----:R-:W-:-:S04]  /*0910*/  IMAD R4, R2, R4, R159 ;  /* 0x0000000402047224 */ /* 0x002fc800078e029f */
[----:B------:R-:W-:-:S04]  /*0920*/  IMAD R13, R4, R13, R162 ;  /* 0x0000000d040d7224 */ /* 0x000fc800078e02a2 */
        /* <DEDUP_REMOVED lines=15> */
.L_x_2796:
[----:B------:R-:W-:Y:S05]  /*0a20*/  BSYNC.RECONVERGENT B0 ;  /* 0x0000000000007941 */ /* 0x000fea0003800200 */
.L_x_2795:
        /* <DEDUP_REMOVED lines=18> */
.L_x_2798:
[----:B------:R-:W-:Y:S05]  /*0b50*/  BSYNC.RECONVERGENT B0 ;  /* 0x0000000000007941 */ /* 0x000fea0003800200 */
.L_x_2797:
        /* <DEDUP_REMOVED lines=18> */
.L_x_2800:
[----:B------:R-:W-:Y:S05]  /*0c80*/  BSYNC.RECONVERGENT B0 ;  /* 0x0000000000007941 */ /* 0x000fea0003800200 */
.L_x_2799:
        /* <DEDUP_REMOVED lines=18> */
.L_x_2802:
[----:B------:R-:W-:Y:S05]  /*0db0*/  BSYNC.RECONVERGENT B0 ;  /* 0x0000000000007941 */ /* 0x000fea0003800200 */
.L_x_2801:
        /* <DEDUP_REMOVED lines=20> */
.L_x_2794:
        /* <DEDUP_REMOVED lines=11> */
.L_x_2803:
[----:B------:R-:W-:Y:S05]  /*0fb0*/  BRA.U !UP0, `(.L_x_2804) ;  /* 0x0000000508907547 */ /* 0x000fea000b800000 */
[----:B------:R-:W2:Y:S01]  /*0fc0*/  LDC R11, c[0x0][0x4f0] ;  /* 0x00013c00ff0b7b82 */ /* 0x000ea20000000800 */
[----:B------:R-:W-:Y:S01]  /*0fd0*/  LEA R0, R57, 0xffffff80, 0x7 ;  /* 0xffffff8039007811 */ /* 0x000fe200078e38ff */
[----:B------:R-:W3:Y:S01]  /*0fe0*/  LDCU.64 UR4, c[0x0][0x4e8] ;  /* 0x00009d00ff0477ac */ /* 0x000ee20008000a00 */
[----:B------:R-:W4:Y:S01]  /*0ff0*/  LDCU.64 UR8, c[0x0][0x3a0] ;  /* 0x00007400ff0877ac */ /* 0x000f220008000a00 */
[----:B------:R-:W4:Y:S01]  /*1000*/  LDCU.64 UR14, c[0x0][0x3b8] ;  /* 0x00007700ff0e77ac */ /* 0x000f220008000a00 */
[----:B--2---:R-:W-:-:S04]  /*1010*/  IABS R4, R11 ;  /* 0x0000000b00047213 */ /* 0x004fc80000000000 */
[----:B-----5:R-:W2:Y:S08]  /*1020*/  I2F.RP R8, R4 ;  /* 0x0000000400087306 */ /* 0x020eb00000209400 */
[----:B--2---:R-:W2:Y:S02]  /*1030*/  MUFU.RCP R6, R8 ;  /* 0x0000000800067308 */ /* 0x004ea40000001000 */
[----:B--2---:R-:W-:-:S06]  /*1040*/  IADD3 R6, PT, PT, R6, 0xffffffe, RZ ;  /* 0x0ffffffe06067810 */ /* 0x004fcc0007ffe0ff */
        /* <DEDUP_REMOVED lines=25> */
[----:B------:R-:W-:-:S06]  /*11e0*/  IMAD.WIDE R12, R7, 0x4, R160 ;  /* 0x00000004070c7825 */ /* 0x000fcc00078e02a0 */
[----:B------:R3:W3:Y:S01]  /*11f0*/  LDG.E R12, desc[UR6][R12.64] ;  /* 0x000000060c0c7981 */ /* 0x0006e2000c1e1900 */
[----:B--2---:R-:W-:Y:S02]  /*1200*/  IABS R2, R3 ;  /* 0x0000000300027213 */ /* 0x004fe40000000000 */
[----:B------:R-:W-:Y:S02]  /*1210*/  IADD3 R7, PT, PT, -R7, RZ, RZ ;  /* 0x000000ff07077210 */ /* 0x000fe40007ffe1ff */
[----:B------:R-:W2:Y:S03]  /*1220*/  I2F.RP R8, R2 ;  /* 0x0000000200087306 */ /* 0x000ea60000209400 */
[----:B------:R-:W-:Y:S02]  /*1230*/  IMAD R0, R11, R7, R0 ;  /* 0x000000070b007224 */ /* 0x000fe400078e0200 */
[----:B----4-:R-:W-:-:S03]  /*1240*/  IMAD.U32 R7, RZ, RZ, UR15 ;  /* 0x0000000fff077e24 */ /* 0x010fc6000f8e00ff */
[----:B------:R-:W-:Y:S01]  /*1250*/  SHF.R.S32.HI R11, RZ, 0x1f, R0 ;  /* 0x0000001fff0b7819 */ /* 0x000fe20000011400 */
[----:B--2---:R-:W2:Y:S02]  /*1260*/  MUFU.RCP R14, R8 ;  /* 0x00000008000e7308 */ /* 0x004ea40000001000 */
[----:B--2---:R-:W-:Y:S02]  /*1270*/  IADD3 R14, PT, PT, R14, 0xffffffe, RZ ;  /* 0x0ffffffe0e0e7810 */ /* 0x004fe40007ffe0ff */
[----:B------:R-:W-:-:S04]  /*1280*/  LOP3.LUT R8, RZ, R3, RZ, 0x33, !PT ;  /* 0x00000003ff087212 */ /* 0x000fc800078e33ff */
        /* <DEDUP_REMOVED lines=8> */
[----:B---3--:R-:W-:-:S05]  /*1310*/  IADD3 R13, PT, PT, -R4, RZ, RZ ;  /* 0x000000ff040d7210 */ /* 0x008fca0007ffe1ff */
[----:B------:R-:W-:Y:S01]  /*1320*/  IMAD R15, R2, R13, R6 ;  /* 0x0000000d020f7224 */ /* 0x000fe200078e0206 */
[----:B------:R-:W-:-:S04]  /*1330*/  MOV R6, UR14 ;  /* 0x0000000e00067c02 */ /* 0x000fc80008000f00 */
[----:B------:R-:W-:Y:S01]  /*1340*/  ISETP.GT.U32.AND P0, PT, R2, R15, PT ;  /* 0x0000000f0200720c */ /* 0x000fe20003f04070 */
[----:B------:R-:W-:-:S04]  /*1350*/  IMAD R10, R11, R6, RZ ;  /* 0x000000060b0a7224 */ /* 0x000fc800078e02ff */
[----:B------:R-:W-:-:S08]  /*1360*/  IMAD R10, R0, R7, R10 ;  /* 0x00000007000a7224 */ /* 0x000fd000078e020a */
[----:B------:R-:W-:Y:S01]  /*1370*/  @!P0 IMAD.IADD R15, R15, 0x1, -R2 ;  /* 0x000000010f0f8824 */ /* 0x000fe200078e0a02 */
[----:B------:R-:W-:-:S04]  /*1380*/  @!P0 IADD3 R4, PT, PT, R4, 0x1, RZ ;  /* 0x0000000104048810 */ /* 0x000fc80007ffe0ff */
[----:B------:R-:W-:Y:S02]  /*1390*/  ISETP.GE.U32.AND P1, PT, R15, R2, PT ;  /* 0x000000020f00720c */ /* 0x000fe40003f26070 */
[----:B------:R-:W-:-:S04]  /*13a0*/  LOP3.LUT R2, R162, R3, RZ, 0x3c, !PT ;  /* 0x00000003a2027212 */ /* 0x000fc800078e3cff */
[----:B------:R-:W-:-:S07]  /*13b0*/  ISETP.GE.AND P0, PT, R2, RZ, PT ;  /* 0x000000ff0200720c */ /* 0x000fce0003f06270 */
[----:B------:R-:W-:Y:S02]  /*13c0*/  @P1 IADD3 R4, PT, PT, R4, 0x1, RZ ;  /* 0x0000000104041810 */ /* 0x000fe40007ffe0ff */
[----:B------:R-:W-:Y:S02]  /*13d0*/  ISETP.NE.AND P1, PT, R3, RZ, PT ;  /* 0x000000ff0300720c */ /* 0x000fe40003f25270 */
[----:B------:R-:W-:Y:S01]  /*13e0*/  SHF.R.S32.HI R13, RZ, 0x1f, R12 ;  /* 0x0000001fff0d7819 */ /* 0x000fe2000001140c */
        /* <DEDUP_REMOVED lines=12> */
[----:B------:R-:W-:Y:S01]  /*14b0*/  MOV R14, R12 ;  /* 0x0000000c000e7202 */ /* 0x000fe20000000f00 */
[----:B------:R-:W-:-:S04]  /*14c0*/  IMAD.WIDE.U32 R16, R0, R6, R16 ;  /* 0x0000000600107225 */ /* 0x000fc800078e0010 */
[----:B------:R-:W-:Y:S01]  /*14d0*/  @!P0 IMAD.MOV R13, RZ, RZ, -R13 ;  /* 0x000000ffff0d8224 */ /* 0x000fe200078e0a0d */
[----:B------:R-:W-:Y:S02]  /*14e0*/  IADD3 R17, PT, PT, R17, R10, RZ ;  /* 0x0000000a11117210 */ /* 0x000fe40007ffe0ff */
[----:B--2---:R-:W-:Y:S02]  /*14f0*/  MOV R2, UR4 ;  /* 0x0000000400027c02 */ /* 0x004fe40008000f00 */
[----:B------:R-:W-:Y:S02]  /*1500*/  MOV R3, UR5 ;  /* 0x0000000500037c02 */ /* 0x000fe40008000f00 */
[----:B------:R-:W-:Y:S01]  /*1510*/  SEL R12, R8, R13, !P1 ;  /* 0x0000000d080c7207 */ /* 0x000fe20004800000 */
[-C--:B------:R-:W-:Y:S02]  /*1520*/  IMAD R11, R11, R2.reuse, RZ ;  /* 0x000000020b0b7224 */ /* 0x080fe400078e02ff */
[----:B------:R-:W-:-:S04]  /*1530*/  IMAD.WIDE.U32 R14, R0, R2, R14 ;  /* 0x00000002000e7225 */ /* 0x000fc800078e000e */
[----:B------:R-:W-:Y:S01]  /*1540*/  IMAD R11, R0, R3, R11 ;  /* 0x00000003000b7224 */ /* 0x000fe200078e020b */
[----:B------:R-:W-:Y:S01]  /*1550*/  SHF.R.S32.HI R0, RZ, 0x1f, R12 ;  /* 0x0000001fff007819 */ /* 0x000fe2000001140c */
[----:B-1----:R-:W-:-:S04]  /*1560*/  IMAD.WIDE.U32 R16, R12, UR8, R16 ;  /* 0x000000080c107c25 */ /* 0x002fc8000f8e0010 */
[----:B------:R-:W-:Y:S02]  /*1570*/  IMAD.IADD R15, R15, 0x1, R11 ;  /* 0x000000010f0f7824 */ /* 0x000fe400078e020b */
[C---:B------:R-:W-:Y:S02]  /*1580*/  IMAD R11, R0.reuse, UR8, RZ ;  /* 0x00000008000b7c24 */ /* 0x040fe4000f8e02ff */
[----:B------:R-:W-:Y:S02]  /*1590*/  IMAD R13, R0, UR10, RZ ;  /* 0x0000000a000d7c24 */ /* 0x000fe4000f8e02ff */
[C---:B------:R-:W-:Y:S02]  /*15a0*/  IMAD R11, R12.reuse, UR9, R11 ;  /* 0x000000090c0b7c24 */ /* 0x040fe4000f8e020b */
[C---:B------:R-:W-:Y:S02]  /*15b0*/  IMAD R13, R12.reuse, UR11, R13 ;  /* 0x0000000b0c0d7c24 */ /* 0x040fe4000f8e020d */
[----:B------:R-:W-:Y:S01]  /*15c0*/  IMAD.WIDE.U32 R14, R12, UR10, R14 ;  /* 0x0000000a0c0e7c25 */ /* 0x000fe2000f8e000e */
[----:B------:R-:W-:-:S04]  /*15d0*/  IADD3 R12, PT, PT, R17, R11, RZ ;  /* 0x0000000b110c7210 */ /* 0x000fc80007ffe0ff */
[----:B------:R-:W-:Y:S01]  /*15e0*/  IADD3 R13, PT, PT, R15, R13, RZ ;  /* 0x0000000d0f0d7210 */ /* 0x000fe20007ffe0ff */
[----:B------:R-:W-:Y:S06]  /*15f0*/  BRA `(.L_x_2805) ;  /* 0x00000004006c7947 */ /* 0x000fec0003800000 */
.L_x_2804:
        /* <DEDUP_REMOVED lines=15> */
.L_x_2806:
[----:B------:R-:W2:Y:S01]  /*16f0*/  LDC.64 R6, c[0x0][0x3b8] ;  /* 0x0000ee00ff067b82 */ /* 0x000ea20000000a00 */
[----:B------:R-:W-:-:S05]  /*1700*/  IADD3 R0, PT, PT, R10, R11, RZ ;  /* 0x0000000b0a007210 */ /* 0x000fca0007ffe0ff */
[C---:B--2---:R-:W-:Y:S02]  /*1710*/  IMAD R23, R0.reuse, R7, RZ ;  /* 0x0000000700177224 */ /* 0x044fe400078e02ff */
[----:B-1----:R-:W-:-:S05]  /*1720*/  IMAD.WIDE.U32 R2, R0, R6, RZ ;  /* 0x0000000600027225 */ /* 0x002fca00078e00ff */
[----:B------:R-:W-:Y:S02]  /*1730*/  IADD3 R23, PT, PT, R3, R23, RZ ;  /* 0x0000001703177210 */ /* 0x000fe40007ffe0ff */
[----:B------:R-:W-:Y:S02]  /*1740*/  MOV R22, R2 ;  /* 0x0000000200167202 */ /* 0x000fe40000000f00 */
.L_x_2807:
[----:B------:R-:W-:Y:S05]  /*1750*/  @P0 BRA `(.L_x_2808) ;  /* 0x0000000000340947 */ /* 0x000fea0003800000 */
[----:B------:R-:W1:Y:S01]  /*1760*/  LDC.64 R2, c[0x0][0x3c0] ;  /* 0x0000f000ff027b82 */ /* 0x000e620000000a00 */
[----:B------:R-:W2:Y:S01]  /*1770*/  LDCU.64 UR4, c[0x0][0x3a8] ;  /* 0x00007500ff0477ac */ /* 0x000ea20008000a00 */
[----:B------:R-:W-:Y:S02]  /*1780*/  SHF.R.S32.HI R11, RZ, 0x1f, R10 ;  /* 0x0000001fff0b7819 */ /* 0x000fe4000001140a */
[----:B-----5:R-:W-:-:S03]  /*1790*/  SHF.R.S32.HI R0, RZ, 0x1f, R8 ;  /* 0x0000001fff007819 */ /* 0x020fc60000011408 */
[-C--:B-1----:R-:W-:Y:S02]  /*17a0*/  IMAD R4, R11, R2.reuse, RZ ;  /* 0x000000020b047224 */ /* 0x082fe400078e02ff */
        /* <DEDUP_REMOVED lines=8> */
.L_x_2808:
[----:B------:R-:W1:Y:S01]  /*1830*/  LDC.64 R2, c[0x0][0x3c0] ;  /* 0x0000f000ff027b82 */ /* 0x000e620000000a00 */
[----:B------:R-:W-:-:S05]  /*1840*/  IADD3 R10, PT, PT, R10, R11, RZ ;  /* 0x0000000b0a0a7210 */ /* 0x000fca0007ffe0ff */
[C---:B-1----:R-:W-:Y:S02]  /*1850*/  IMAD R21, R10.reuse, R3, RZ ;  /* 0x000000030a157224 */ /* 0x042fe400078e02ff */
[----:B------:R-:W-:-:S05]  /*1860*/  IMAD.WIDE.U32 R10, R10, R2, RZ ;  /* 0x000000020a0a7225 */ /* 0x000fca00078e00ff */
[----:B------:R-:W-:Y:S02]  /*1870*/  IADD3 R21, PT, PT, R11, R21, RZ ;  /* 0x000000150b157210 */ /* 0x000fe40007ffe0ff */
[----:B------:R-:W-:-:S07]  /*1880*/  MOV R20, R10 ;  /* 0x0000000a00147202 */ /* 0x000fce0000000f00 */
.L_x_2809:
[----:B------:R-:W1:Y:S01]  /*1890*/  LDC R15, c[0x0][0x3e8] ;  /* 0x0000fa00ff0f7b82 */ /* 0x000e620000000800 */
[----:B------:R-:W-:Y:S02]  /*18a0*/  CS2R R160, SRZ ;  /* 0x0000000000a07805 */ /* 0x000fe4000001ff00 */
[----:B-1----:R-:W-:-:S04]  /*18b0*/  IABS R0, R15 ;  /* 0x0000000f00007213 */ /* 0x002fc80000000000 */
[----:B------:R-:W1:Y:S08]  /*18c0*/  I2F.RP R12, R0 ;  /* 0x00000000000c7306 */ /* 0x000e700000209400 */
[----:B-1----:R-:W1:Y:S02]  /*18d0*/  MUFU.RCP R10, R12 ;  /* 0x0000000c000a7308 */ /* 0x002e640000001000 */
[----:B-1----:R-:W-:Y:S01]  /*18e0*/  IADD3 R10, PT, PT, R10, 0xffffffe, RZ ;  /* 0x0ffffffe0a0a7810 */ /* 0x002fe20007ffe0ff */
[----:B------:R-:W1:Y:S05]  /*18f0*/  LDC.64 R12, c[0x0][0x3d8] ;  /* 0x0000f600ff0c7b82 */ /* 0x000e6a0000000a00 */
[----:B------:R-:W2:Y:S02]  /*1900*/  F2I.FTZ.U32.TRUNC.NTZ R11, R10 ;  /* 0x0000000a000b7305 */ /* 0x000ea4000021f000 */
[----:B--2---:R-:W-:Y:S01]  /*1910*/  IMAD.MOV R4, RZ, RZ, -R11 ;  /* 0x000000ffff047224 */ /* 0x004fe200078e0a0b */
[----:B------:R-:W-:-:S03]  /*1920*/  MOV R10, RZ ;  /* 0x000000ff000a7202 */ /* 0x000fc60000000f00 */
[----:B-----5:R-:W-:Y:S01]  /*1930*/  IMAD R8, R4, R0, RZ ;  /* 0x0000000004087224 */ /* 0x020fe200078e02ff */
[----:B------:R-:W-:-:S03]  /*1940*/  IABS R4, R162 ;  /* 0x000000a200047213 */ /* 0x000fc60000000000 */
[----:B------:R-:W-:-:S04]  /*1950*/  IMAD.HI.U32 R11, R11, R8, R10 ;  /* 0x000000080b0b7227 */ /* 0x000fc800078e000a */
[----:B------:R-:W-:-:S04]  /*1960*/  IMAD.MOV.U32 R8, RZ, RZ, R4 ;  /* 0x000000ffff087224 */ /* 0x000fc800078e0004 */
[----:B------:R-:W-:-:S05]  /*1970*/  IMAD.HI.U32 R4, R11, R8, RZ ;  /* 0x000000080b047227 */ /* 0x000fca00078e00ff */
[----:B------:R-:W-:-:S05]  /*1980*/  IADD3 R11, PT, PT, -R4, RZ, RZ ;  /* 0x000000ff040b7210 */ /* 0x000fca0007ffe1ff */
[----:B------:R-:W-:Y:S01]  /*1990*/  IMAD R11, R0, R11, R8 ;  /* 0x0000000b000b7224 */ /* 0x000fe200078e0208 */
[----:B------:R-:W-:-:S04]  /*19a0*/  LOP3.LUT R8, RZ, R15, RZ, 0x33, !PT ;  /* 0x0000000fff087212 */ /* 0x000fc800078e33ff */
        /* <DEDUP_REMOVED lines=11> */
[----:B------:R-:W-:-:S03]  /*1a60*/  IMAD.WIDE.U32 R20, R0, R2, R20 ;  /* 0x0000000200147225 */ /* 0x000fc600078e0014 */
[----:B------:R-:W-:Y:S01]  /*1a70*/  MOV R17, R4 ;  /* 0x0000000400117202 */ /* 0x000fe20000000f00 */
[C---:B------:R-:W-:Y:S02]  /*1a80*/  IMAD R15, R19.reuse, R2, RZ ;  /* 0x00000002130f7224 */ /* 0x040fe400078e02ff */
[-C--:B------:R-:W-:Y:S02]  /*1a90*/  IMAD R14, R19, R6.reuse, RZ ;  /* 0x00000006130e7224 */ /* 0x080fe400078e02ff */
[----:B------:R-:W-:Y:S02]  /*1aa0*/  @!P0 IMAD.MOV R17, RZ, RZ, -R17 ;  /* 0x000000ffff118224 */ /* 0x000fe400078e0a11 */
[C---:B------:R-:W-:Y:S02]  /*1ab0*/  IMAD R15, R0.reuse, R3, R15 ;  /* 0x00000003000f7224 */ /* 0x040fe400078e020f */
[----:B------:R-:W-:-:S03]  /*1ac0*/  IMAD.WIDE.U32 R18, R0, R6, R22 ;  /* 0x0000000600127225 */ /* 0x000fc600078e0016 */
[----:B------:R-:W-:Y:S01]  /*1ad0*/  IADD3 R21, PT, PT, R21, R15, RZ ;  /* 0x0000000f15157210 */ /* 0x000fe20007ffe0ff */
[----:B------:R-:W-:Y:S01]  /*1ae0*/  IMAD R14, R0, R7, R14 ;  /* 0x00000007000e7224 */ /* 0x000fe200078e020e */
[----:B------:R-:W-:-:S04]  /*1af0*/  SEL R0, R8, R17, !P1 ;  /* 0x0000001108007207 */ /* 0x000fc80004800000 */
[----:B------:R-:W-:Y:S01]  /*1b00*/  SHF.R.S32.HI R15, RZ, 0x1f, R0 ;  /* 0x0000001fff0f7819 */ /* 0x000fe20000011400 */
[----:B-1----:R-:W-:Y:S01]  /*1b10*/  IMAD.WIDE.U32 R20, R0, R12, R20 ;  /* 0x0000000c00147225 */ /* 0x002fe200078e0014 */
[----:B------:R-:W-:-:S03]  /*1b20*/  IADD3 R19, PT, PT, R19, R14, RZ ;  /* 0x0000000e13137210 */ /* 0x000fc60007ffe0ff */
        /* <DEDUP_REMOVED lines=8> */
.L_x_2805:
        /* <DEDUP_REMOVED lines=16> */
[----:B------:R-:W-:Y:S01]  /*1cb0*/  SHF.L.U64.HI R78, R6, 0x5, R7 ;  /* 0x00000005064e7819 */ /* 0x000fe20000010207 */
[----:B------:R-:W-:Y:S01]  /*1cc0*/  IMAD.X R17, RZ, RZ, R12, P3 ;  /* 0x000000ffff117224 */ /* 0x000fe200018e060c */
[----:B------:R-:W-:Y:S01]  /*1cd0*/  SHF.R.U32.HI R56, RZ, 0x3, R122 ;  /* 0x00000003ff387819 */ /* 0x000fe2000001167a */
[----:B------:R-:W-:Y:S01]  /*1ce0*/  VIADD R59, R57, 0xffffffff ;  /* 0xffffffff393b7836 */ /* 0x000fe20000000000 */
[----:B------:R-:W-:Y:S01]  /*1cf0*/  LOP3.LUT R89, R102, 0x20, RZ, 0xc0, !PT ;  /* 0x0000002066597812 */ /* 0x000fe200078ec0ff */
[----:B------:R-:W-:Y:S01]  /*1d00*/  IMAD.WIDE.U32 R16, R108, R6, R16 ;  /* 0x000000066c107225 */ /* 0x000fe200078e0010 */
[----:B------:R-:W-:-:S02]  /*1d10*/  SHF.L.U32 R6, R122, 0x5, RZ ;  /* 0x000000057a067819 */ /* 0x000fc400000006ff */
[----:B------:R-:W-:Y:S01]  /*1d20*/  SHF.L.U32 R45, R59, 0x7, RZ ;  /* 0x000000073b2d7819 */ /* 0x000fe200000006ff */
[----:B-1----:R-:W-:Y:S01]  /*1d30*/  @P2 IMAD.WIDE.U32 R20, R9, R106, RZ ;  /* 0x0000006a09142225 */ /* 0x002fe200078e00ff */
[----:B------:R-:W-:Y:S02]  /*1d40*/  SHF.L.U32 R68, R16, 0x1, RZ ;  /* 0x0000000110447819 */ /* 0x000fe400000006ff */
[----:B------:R-:W-:Y:S01]  /*1d50*/  LOP3.LUT R6, R6, 0xc0, RZ, 0xc0, !PT ;  /* 0x000000c006067812 */ /* 0x000fe200078ec0ff */
[----:B------:R-:W-:Y:S01]  /*1d60*/  IMAD R69, R108, R7, R17 ;  /* 0x000000076c457224 */ /* 0x000fe200078e0211 */
[C---:B------:R-:W-:Y:S02]  /*1d70*/  LOP3.LUT R117, R118.reuse, 0x40, RZ, 0xfc, !PT ;  /* 0x0000004076757812 */ /* 0x040fe400078efcff */
[----:B------:R-:W-:Y:S02]  /*1d80*/  LOP3.LUT R116, R118, 0x20, RZ, 0xfc, !PT ;  /* 0x0000002076747812 */ /* 0x000fe400078efcff */
[----:B------:R-:W-:Y:S01]  /*1d90*/  SHF.L.U64.HI R69, R16, 0x1, R69 ;  /* 0x0000000110457819 */ /* 0x000fe20000010245 */
[----:B--2---:R-:W-:-:S04]  /*1da0*/  @!P2 IMAD.WIDE.U32 R18, R159, R10, RZ ;  /* 0x0000000a9f12a225 */ /* 0x004fc800078e00ff */
[----:B------:R-:W-:Y:S01]  /*1db0*/  @!P2 IMAD.MOV.U32 R10, RZ, RZ, R18 ;  /* 0x000000ffff0aa224 */ /* 0x000fe200078e0012 */
[----:B------:R-:W-:Y:S01]  /*1dc0*/  @P2 MOV R10, R20 ;  /* 0x00000014000a2202 */ /* 0x000fe20000000f00 */
[----:B------:R-:W-:Y:S02]  /*1dd0*/  @!P2 IMAD R11, R159, R11, R19 ;  /* 0x0000000b9f0ba224 */ /* 0x000fe400078e0213 */
[----:B------:R-:W-:Y:S01]  /*1de0*/  @P2 IMAD R11, R9, R107, R21 ;  /* 0x0000006b090b2224 */ /* 0x000fe200078e0215 */
[C---:B------:R-:W-:Y:S01]  /*1df0*/  IADD3 R14, P2, PT, R118.reuse, R14, RZ ;  /* 0x0000000e760e7210 */ /* 0x040fe20007f5e0ff */
[----:B------:R-:W-:Y:S01]  /*1e00*/  IMAD.WIDE.U32 R18, R5, 0x40, R108 ;  /* 0x0000004005127825 */ /* 0x000fe200078e006c */
[----:B------:R-:W-:Y:S01]  /*1e10*/  IADD3 R12, P3, PT, R118, R10, RZ ;  /* 0x0000000a760c7210 */ /* 0x000fe20007f7e0ff */
[----:B------:R-:W1:Y:S02]  /*1e20*/  LDC R9, c[0x0][0x450] ;  /* 0x00011400ff097b82 */ /* 0x000e640000000800 */
[----:B------:R-:W-:Y:S01]  /*1e30*/  IMAD.X R15, RZ, RZ, R13, P2 ;  /* 0x000000ffff0f7224 */ /* 0x000fe200010e060d */
[----:B----4-:R-:W-:Y:S01]  /*1e40*/  IADD3 R68, P2, PT, R68, UR8, RZ ;  /* 0x0000000844447c10 */ /* 0x010fe2000ff5e0ff */
[----:B------:R-:W-:-:S02]  /*1e50*/  IMAD R5, R163, UR4, RZ ;  /* 0x00000004a3057c24 */ /* 0x000fc4000f8e02ff */
[----:B------:R-:W-:Y:S01]  /*1e60*/  IMAD.X R13, RZ, RZ, R11, P3 ;  /* 0x000000ffff0d7224 */ /* 0x000fe200018e060b */
[----:B------:R-:W-:Y:S01]  /*1e70*/  IADD3.X R69, PT, PT, R69, UR9, RZ, P2, !PT ;  /* 0x0000000945457c10 */ /* 0x000fe200097fe4ff */
[C---:B------:R-:W-:Y:S02]  /*1e80*/  IMAD R10, R162.reuse, UR5, R5 ;  /* 0x00000005a20a7c24 */ /* 0x040fe4000f8e0205 */
[----:B------:R-:W-:Y:S01]  /*1e90*/  IMAD.WIDE.U32 R12, R162, UR4, R12 ;  /* 0x00000004a20c7c25 */ /* 0x000fe2000f8e000c */
[----:B------:R-:W2:Y:S01]  /*1ea0*/  LDCU.64 UR4, c[0x0][0x390] ;  /* 0x00007200ff0477ac */ /* 0x000ea20008000a00 */
[----:B------:R-:W-:Y:S02]  /*1eb0*/  MOV R151, R69 ;  /* 0x0000004500977202 */ /* 0x000fe40000000f00 */
[----:B------:R-:W-:Y:S01]  /*1ec0*/  IMAD.WIDE.U32 R14, R108, R2, R14 ;  /* 0x000000026c0e7225 */ /* 0x000fe200078e000e */
[----:B------:R-:W-:-:S03]  /*1ed0*/  SHF.R.S32.HI R2, RZ, 0x1f, R65 ;  /* 0x0000001fff027819 */ /* 0x000fc60000011441 */
[----:B------:R-:W-:Y:S01]  /*1ee0*/  IMAD R67, R108, R3, R15 ;  /* 0x000000036c437224 */ /* 0x000fe200078e020f */
[----:B------:R-:W-:Y:S01]  /*1ef0*/  LEA.HI R7, R2, R65, RZ, 0x7 ;  /* 0x0000004102077211 */ /* 0x000fe200078f38ff */
[----:B------:R-:W-:Y:S02]  /*1f00*/  IMAD.SHL.U32 R66, R14, 0x2, RZ ;  /* 0x000000020e427824 */ /* 0x000fe400078e00ff */
[----:B------:R-:W-:Y:S01]  /*1f10*/  IMAD.SHL.U32 R3, R122, 0x4, RZ ;  /* 0x000000047a037824 */ /* 0x000fe200078e00ff */
[----:B------:R-:W-:Y:S01]  /*1f20*/  SHF.R.S32.HI R7, RZ, 0x7, R7 ;  /* 0x00000007ff077819 */ /* 0x000fe20000011407 */
[-C--:B------:R-:W-:Y:S01]  /*1f30*/  IMAD R5, R19, R106.reuse, RZ ;  /* 0x0000006a13057224 */ /* 0x080fe200078e02ff */
[----:B------:R-:W-:Y:S01]  /*1f40*/  SHF.L.U64.HI R67, R14, 0x1, R67 ;  /* 0x000000010e437819 */ /* 0x000fe20000010243 */
[----:B------:R-:W-:Y:S01]  /*1f50*/  IMAD.IADD R13, R13, 0x1, R10 ;  /* 0x000000010d0d7824 */ /* 0x000fe200078e020a */
[----:B------:R-:W-:Y:S01]  /*1f60*/  VIMNMX R62, PT, PT, R150, R7, !PT ;  /* 0x00000007963e7248 */ /* 0x000fe20007fe0100 */
[----:B------:R-:W-:Y:S01]  /*1f70*/  IMAD R5, R18, R107, R5 ;  /* 0x0000006b12057224 */ /* 0x000fe200078e0205 */
[----:B--2---:R-:W-:Y:S01]  /*1f80*/  IADD3 R66, P2, PT, R66, UR4, RZ ;  /* 0x0000000442427c10 */ /* 0x004fe2000ff5e0ff */
[----:B------:R-:W-:Y:S01]  /*1f90*/  IMAD.WIDE.U32 R106, R18, R106, R12 ;  /* 0x0000006a126a7225 */ /* 0x000fe200078e000c */
[----:B-1----:R-:W-:-:S02]  /*1fa0*/  LEA.HI R103, R9, R9, RZ, 0x1 ;  /* 0x0000000909677211 */ /* 0x002fc400078f08ff */
[----:B------:R-:W-:Y:S01]  /*1fb0*/  IADD3.X R67, PT, PT, R67, UR5, RZ, P2, !PT ;  /* 0x0000000543437c10 */ /* 0x000fe200097fe4ff */
[----:B------:R-:W-:Y:S01]  /*1fc0*/  IMAD.MOV.U32 R152, RZ, RZ, R68 ;  /* 0x000000ffff987224 */ /* 0x000fe200078e0044 */
[----:B------:R-:W-:Y:S01]  /*1fd0*/  LOP3.LUT R63, R6, 0x18, R3, 0xf8, !PT ;  /* 0x00000018063f7812 */ /* 0x000fe200078ef803 */
[----:B------:R-:W-:Y:S01]  /*1fe0*/  IMAD.MOV.U32 R154, RZ, RZ, R66 ;  /* 0x000000ffff9a7224 */ /* 0x000fe200078e0042 */
[----:B------:R-:W-:Y:S01]  /*1ff0*/  ISETP.GT.AND P2, PT, R57, R62, PT ;  /* 0x0000003e3900720c */ /* 0x000fe20003f44270 */
[----:B------:R-:W-:Y:S01]  /*2000*/  IMAD.MOV.U32 R155, RZ, RZ, R67 ;  /* 0x000000ffff9b7224 */ /* 0x000fe200078e0043 */
[----:B------:R-:W-:Y:S01]  /*2010*/  LOP3.LUT R3, R3, 0xc, RZ, 0xc0, !PT ;  /* 0x0000000c03037812 */ /* 0x000fe200078ec0ff */
[----:B------:R-:W-:Y:S01]  /*2020*/  IMAD.IADD R64, R107, 0x1, R5 ;  /* 0x000000016b407824 */ /* 0x000fe200078e0205 */
[----:B------:R-:W-:-:S05]  /*2030*/  SHF.R.S32.HI R103, RZ, 0x1, R103 ;  /* 0x00000001ff677819 */ /* 0x000fca0000011467 */
        /* <DEDUP_REMOVED lines=16> */
[C---:B------:R-:W-:Y:S01]  /*2140*/  IMAD R94, R103.reuse, 0x60, RZ ;  /* 0x00000060675e7824 */ /* 0x040fe200078e02ff */
[C---:B------:R-:W-:Y:S01]  /*2150*/  SHF.L.U32 R101, R103.reuse, 0x5, RZ ;  /* 0x0000000567657819 */ /* 0x040fe200000006ff */
        /* <DEDUP_REMOVED lines=10> */
[----:B-1----:R-:W-:-:S04]  /*2200*/  IMAD.WIDE.U32 R6, R159, R2, R118 ;  /* 0x000000029f067225 */ /* 0x002fc800078e0076 */
[----:B------:R-:W-:Y:S02]  /*2210*/  IMAD R7, R159, R3, R7 ;  /* 0x000000039f077224 */ /* 0x000fe400078e0207 */
[----:B--2---:R-:W-:Y:S02]  /*2220*/  IMAD R3, R5, UR16, RZ ;  /* 0x0000001005037c24 */ /* 0x004fe4000f8e02ff */
[----:B------:R-:W-:Y:S01]  /*2230*/  IMAD.WIDE.U32 R6, R96, UR16, R6 ;  /* 0x0000001060067c25 */ /* 0x000fe2000f8e0006 */
[----:B----4-:R-:W-:Y:S01]  /*2240*/  SHF.L.U32 R87, R84, 0x5, RZ ;  /* 0x0000000554577819 */ /* 0x010fe200000006ff */
[----:B---3--:R-:W-:Y:S02]  /*2250*/  UISETP.NE.AND UP0, UPT, UR20, URZ, UPT ;  /* 0x000000ff1400728c */ /* 0x008fe4000bf05270 */
[----:B------:R-:W-:Y:S01]  /*2260*/  IMAD R2, R96, UR17, R3 ;  /* 0x0000001160027c24 */ /* 0x000fe2000f8e0203 */
[----:B------:R-:W-:Y:S01]  /*2270*/  SHF.R.S32.HI R3, RZ, 0x1f, R8 ;  /* 0x0000001fff037819 */ /* 0x000fe20000011408 */
[----:B------:R-:W-:-:S04]  /*2280*/  IMAD.WIDE.U32 R12, R159, UR10, R118 ;  /* 0x0000000a9f0c7c25 */ /* 0x000fc8000f8e0076 */
[----:B------:R-:W-:Y:S02]  /*2290*/  IMAD.IADD R11, R7, 0x1, R2 ;  /* 0x00000001070b7824 */ /* 0x000fe400078e0202 */
[----:B------:R-:W-:Y:S02]  /*22a0*/  IMAD R7, R3, UR12, RZ ;  /* 0x0000000c03077c24 */ /* 0x000fe4000f8e02ff */
[----:B------:R-:W-:Y:S01]  /*22b0*/  IMAD R13, R159, UR11, R13 ;  /* 0x0000000b9f0d7c24 */ /* 0x000fe2000f8e020d */
[----:B------:R-:W1:Y:S01]  /*22c0*/  LDCU.64 UR10, c[0x0][0x4d0] ;  /* 0x00009a00ff0a77ac */ /* 0x000e620008000a00 */
[----:B------:R-:W-:Y:S02]  /*22d0*/  IMAD R2, R5, R84, RZ ;  /* 0x0000005405027224 */ /* 0x000fe400078e02ff */
[----:B------:R-:W-:Y:S02]  /*22e0*/  IMAD.MOV.U32 R10, RZ, RZ, R6 ;  /* 0x000000ffff0a7224 */ /* 0x000fe400078e0006 */
[----:B------:R-:W-:-:S02]  /*22f0*/  IMAD R4, R8, UR13, R7 ;  /* 0x0000000d08047c24 */ /* 0x000fc4000f8e0207 */
[----:B------:R-:W-:Y:S01]  /*2300*/  IMAD.WIDE.U32 R6, R8, UR12, R10 ;  /* 0x0000000c08067c25 */ /* 0x000fe2000f8e000a */
[----:B------:R-:W-:Y:S01]  /*2310*/  SHF.R.S32.HI R11, RZ, 0x1f, R65 ;  /* 0x0000001fff0b7819 */ /* 0x000fe20000011441 */
[----:B------:R-:W2:Y:S02]  /*2320*/  LDCU.64 UR12, c[0x0][0x4e0] ;  /* 0x00009c00ff0c77ac */ /* 0x000ea40008000a00 */
[C---:B------:R-:W-:Y:S01]  /*2330*/  IMAD R2, R96.reuse, R85, R2 ;  /* 0x0000005560027224 */ /* 0x040fe200078e0202 */
[----:B------:R-:W-:Y:S01]  /*2340*/  IADD3 R5, PT, PT, R7, R4, RZ ;  /* 0x0000000407057210 */ /* 0x000fe20007ffe0ff */
[----:B------:R-:W-:Y:S01]  /*2350*/  IMAD.WIDE.U32 R12, R96, R84, R12 ;  /* 0x00000054600c7225 */ /* 0x000fe200078e000c */
[----:B------:R-:W-:-:S03]  /*2360*/  MOV R4, R6 ;  /* 0x0000000600047202 */ /* 0x000fc60000000f00 */
[----:B------:R-:W-:Y:S01]  /*2370*/  IMAD.IADD R13, R13, 0x1, R2 ;  /* 0x000000010d0d7824 */ /* 0x000fe200078e0202 */
[----:B------:R-:W-:Y:S01]  /*2380*/  IADD3 R2, P0, PT, -R65, R108, RZ ;  /* 0x0000006c41027210 */ /* 0x000fe20007f1e1ff */
[----:B------:R-:W-:Y:S02]  /*2390*/  IMAD R3, R3, UR18, RZ ;  /* 0x0000001203037c24 */ /* 0x000fe4000f8e02ff */
[----:B------:R-:W-:Y:S02]  /*23a0*/  IMAD R7, R0, R103, RZ ;  /* 0x0000006700077224 */ /* 0x000fe400078e02ff */
[----:B------:R-:W-:Y:S02]  /*23b0*/  IMAD.X R11, RZ, RZ, ~R11, P0 ;  /* 0x000000ffff0b7224 */ /* 0x000fe400000e0e0b */
[C---:B------:R-:W-:Y:S01]  /*23c0*/  IMAD R6, R8.reuse, UR19, R3 ;  /* 0x0000001308067c24 */ /* 0x040fe2000f8e0203 */
[----:B------:R-:W-:Y:S01]  /*23d0*/  SHF.R.S32.HI R3, RZ, 0x1f, R7 ;  /* 0x0000001fff037819 */ /* 0x000fe20000011407 */
[----:B------:R-:W-:Y:S01]  /*23e0*/  IMAD.WIDE.U32 R8, R8, UR18, R12 ;  /* 0x0000001208087c25 */ /* 0x000fe2000f8e000c */
[C---:B------:R-:W-:Y:S01]  /*23f0*/  IADD3 R72, P0, PT, R7.reuse, R98, RZ ;  /* 0x0000006207487210 */ /* 0x040fe20007f1e0ff */
[----:B------:R-:W-:Y:S01]  /*2400*/  USHF.L.U32 UR18, UR16, 0x7, URZ ;  /* 0x0000000710127899 */ /* 0x000fe200080006ff */
[----:B------:R-:W-:Y:S01]  /*2410*/  IADD3 R46, P1, PT, R7, R100, RZ ;  /* 0x00000064072e7210 */ /* 0x000fe20007f3e0ff */
[----:B------:R-:W-:Y:S01]  /*2420*/  IMAD R71, R11, UR16, RZ ;  /* 0x000000100b477c24 */ /* 0x000fe2000f8e02ff */
[----:B------:R-:W-:Y:S01]  /*2430*/  IADD3.X R73, PT, PT, R3, R86, RZ, P0, !PT ;  /* 0x0000005603497210 */ /* 0x000fe200007fe4ff */
[----:B------:R-:W-:Y:S01]  /*2440*/  IMAD.WIDE.U32 R4, R2, UR16, R4 ;  /* 0x0000001002047c25 */ /* 0x000fe2000f8e0004 */
[----:B------:R-:W3:Y:S01]  /*2450*/  LDCU UR16, c[0x0][0x450] ;  /* 0x00008a00ff1077ac */ /* 0x000ee20008000800 */
[----:B------:R-:W-:-:S02]  /*2460*/  IADD3 R7, PT, PT, R9, R6, RZ ;  /* 0x0000000609077210 */ /* 0x000fc40007ffe0ff */
[----:B------:R-:W-:Y:S01]  /*2470*/  IMAD.X R3, R3, 0x1, R88, P1 ;  /* 0x0000000103037824 */ /* 0x000fe200008e0658 */
[----:B------:R-:W-:Y:S01]  /*2480*/  SHF.L.U64.HI R73, R72, 0x1, R73 ;  /* 0x0000000148497819 */ /* 0x000fe20000010249 */
[-C--:B------:R-:W-:Y:S01]  /*2490*/  IMAD R11, R11, R84.reuse, RZ ;  /* 0x000000540b0b7224 */ /* 0x080fe200078e02ff */
[----:B------:R-:W-:Y:S01]  /*24a0*/  UMOV UR19, URZ ;  /* 0x000000ff00137c82 */ /* 0x000fe20008000000 */
[----:B------:R-:W-:Y:S01]  /*24b0*/  IMAD.MOV.U32 R6, RZ, RZ, R8 ;  /* 0x000000ffff067224 */ /* 0x000fe200078e0008 */
[----:B------:R-:W-:Y:S01]  /*24c0*/  SHF.L.U64.HI R0, R46, 0x1, R3 ;  /* 0x000000012e007819 */ /* 0x000fe20000010203 */
[----:B------:R-:W-:Y:S01]  /*24d0*/  IMAD R71, R2, UR17, R71 ;  /* 0x0000001102477c24 */ /* 0x000fe2000f8e0247 */
[----:B------:R-:W-:Y:S01]  /*24e0*/  SHF.L.U32 R46, R46, 0x1, RZ ;  /* 0x000000012e2e7819 */ /* 0x000fe200000006ff */
[----:B------:R-:W-:Y:S01]  /*24f0*/  IMAD.SHL.U32 R72, R72, 0x2, RZ ;  /* 0x0000000248487824 */ /* 0x000fe200078e00ff */
[----:B------:R-:W-:Y:S01]  /*2500*/  LEA R70, P2, R4, UR8, 0x1 ;  /* 0x0000000804467c11 */ /* 0x000fe2000f8408ff */
[----:B------:R-:W-:Y:S01]  /*2510*/  IMAD R11, R2, R85, R11 ;  /* 0x00000055020b7224 */ /* 0x000fe200078e020b */
[----:B------:R-:W-:Y:S01]  /*2520*/  IADD3 R12, P0, PT, R46, UR14, RZ ;  /* 0x0000000e2e0c7c10 */ /* 0x000fe2000ff1e0ff */
[----:B------:R-:W-:Y:S01]  /*2530*/  IMAD.SHL.U32 R79, R84, 0x80, RZ ;  /* 0x00000080544f7824 */ /* 0x000fe200078e00ff */
[----:B------:R-:W-:Y:S01]  /*2540*/  IADD3 R74, P1, PT, R72, UR14, RZ ;  /* 0x0000000e484a7c10 */ /* 0x000fe2000ff3e0ff */
[----:B------:R-:W-:Y:S01]  /*2550*/  IMAD.WIDE.U32 R2, R2, R84, R6 ;  /* 0x0000005402027225 */ /* 0x000fe200078e0006 */
[----:B------:R-:W-:Y:S01]  /*2560*/  IADD3.X R13, PT, PT, R0, UR15, RZ, P0, !PT ;  /* 0x0000000f000d7c10 */ /* 0x000fe200087fe4ff */
[----:B------:R-:W4:Y:S01]  /*2570*/  LDCU UR17, c[0x0][0x440] ;  /* 0x00008800ff1177ac */ /* 0x000f220008000800 */
[----:B-1----:R-:W-:Y:S01]  /*2580*/  IADD3 R46, P0, PT, R46, UR10, RZ ;  /* 0x0000000a2e2e7c10 */ /* 0x002fe2000ff1e0ff */
[----:B------:R-:W-:Y:S01]  /*2590*/  IMAD.IADD R11, R3, 0x1, R11 ;  /* 0x00000001030b7824 */ /* 0x000fe200078e020b */
[----:B------:R-:W-:Y:S01]  /*25a0*/  IADD3 R71, PT, PT, R5, R71, RZ ;  /* 0x0000004705477210 */ /* 0x000fe20007ffe0ff */
[----:B------:R-:W-:Y:S01]  /*25b0*/  IMAD.MOV.U32 R91, RZ, RZ, R57 ;  /* 0x000000ffff5b7224 */ /* 0x000fe200078e0039 */
[----:B------:R-:W-:-:S02]  /*25c0*/  IADD3.X R47, PT, PT, R0, UR11, RZ, P0, !PT ;  /* 0x0000000b002f7c10 */ /* 0x000fc400087fe4ff */
[----:B------:R-:W-:Y:S02]  /*25d0*/  IADD3 R0, P0, PT, RZ, -UR19, RZ ;  /* 0x80000013ff007c10 */ /* 0x000fe4000ff1e0ff */
[----:B------:R-:W-:Y:S01]  /*25e0*/  IADD3.X R75, PT, PT, R73, UR15, RZ, P1, !PT ;  /* 0x0000000f494b7c10 */ /* 0x000fe20008ffe4ff */
[----:B------:R-:W1:Y:S01]  /*25f0*/  LDCU.64 UR14, c[0x0][0x3c0] ;  /* 0x00007800ff0e77ac */ /* 0x000e620008000a00 */
[----:B------:R-:W-:Y:S01]  /*2600*/  IADD3.X R3, PT, PT, RZ, ~UR18, RZ, P0, !PT ;  /* 0x80000012ff037c10 */ /* 0x000fe200087fe4ff */
[----:B------:R-:W-:Y:S01]  /*2610*/  IMAD.X R79, RZ, RZ, ~R79, P0 ;  /* 0x000000ffff4f7224 */ /* 0x000fe200000e0e4f */
[----:B------:R-:W-:Y:S02]  /*2620*/  LEA.HI.X R71, R4, UR9, R71, 0x1, P2 ;  /* 0x0000000904477c11 */ /* 0x000fe400090f0c47 */
        /* <DEDUP_REMOVED lines=13> */
.L_x_2878:
        /* <DEDUP_REMOVED lines=18> */
.L_x_2812:
[----:B-1-3--:R-:W-:Y:S05]  /*2820*/  BSYNC.RECONVERGENT B0 ;  /* 0x0000000000007941 */ /* 0x00afea0003800200 */
.L_x_2811:
        /* <DEDUP_REMOVED lines=16> */
.L_x_2814:
[----:B------:R-:W-:Y:S05]  /*2930*/  BSYNC.RECONVERGENT B0 ;  /* 0x0000000000007941 */ /* 0x000fea0003800200 */
.L_x_2813:
        /* <DEDUP_REMOVED lines=20> */
.L_x_2816:
[----:B------:R-:W-:Y:S05]  /*2a80*/  BSYNC.RECONVERGENT B0 ;  /* 0x0000000000007941 */ /* 0x000fea0003800200 */
.L_x_2815:
        /* <DEDUP_REMOVED lines=21> */
.L_x_2818:
[----:B------:R-:W-:Y:S05]  /*2be0*/  BSYNC.RECONVERGENT B0 ;  /* 0x0000000000007941 */ /* 0x000fea0003800200 */
.L_x_2817:
        /* <DEDUP_REMOVED lines=16> */
.L_x_2822:
[----:B------:R-:W-:Y:S05]  /*2cf0*/  BSYNC.RECONVERGENT B0 ;  /* 0x0000000000007941 */ /* 0x000fea0003800200 */
.L_x_2821:
        /* <DEDUP_REMOVED lines=15> */
.L_x_2824:
[----:B------:R-:W-:Y:S05]  /*2df0*/  BSYNC.RECONVERGENT B0 ;  /* 0x0000000000007941 */ /* 0x000fea0003800200 */
.L_x_2823:
        /* <DEDUP_REMOVED lines=17> */
.L_x_2826:
[----:B------:R-:W-:Y:S05]  /*2f10*/  BSYNC.RECONVERGENT B0 ;  /* 0x0000000000007941 */ /* 0x000fea0003800200 */
.L_x_2825:
        /* <DEDUP_REMOVED lines=22> */
.L_x_2820:
        /* <DEDUP_REMOVED lines=55> */
.L_x_2832:
[----:B------:R-:W-:Y:S05]  /*33f0*/  BSYNC.RECONVERGENT B0 ;  /* 0x0000000000007941 */ /* 0x000fea0003800200 */
.L_x_2831:
        /* <DEDUP_REMOVED lines=48> */
.L_x_2834:
[----:B------:R-:W-:Y:S05]  /*3700*/  BSYNC.RECONVERGENT B0 ;  /* 0x0000000000007941 */ /* 0x000fea0003800200 */
.L_x_2833:
        /* <DEDUP_REMOVED lines=47> */
.L_x_2830:
[----:B------:R-:W-:Y:S05]  /*3a00*/  BSYNC.RECONVERGENT B1 ;  /* 0x0000000000017941 */ /* 0x000fea0003800200 */
.L_x_2829:
        /* <DEDUP_REMOVED lines=64> */
.L_x_2838:
[----:B------:R-:W-:Y:S05]  /*3e10*/  BSYNC.RECONVERGENT B0 ;  /* 0x0000000000007941 */ /* 0x000fea0003800200 */
.L_x_2837:
        /* <DEDUP_REMOVED lines=48> */
.L_x_2840:
[----:B------:R-:W-:Y:S05]  /*4120*/  BSYNC.RECONVERGENT B0 ;  /* 0x0000000000007941 */ /* 0x000fea0003800200 */
.L_x_2839:
        /* <DEDUP_REMOVED lines=47> */
.L_x_2836:
[----:B------:R-:W-:Y:S05]  /*4420*/  BSYNC.RECONVERGENT B1 ;  /* 0x0000000000017941 */ /* 0x000fea0003800200 */
.L_x_2835:
        /* <DEDUP_REMOVED lines=64> */
.L_x_2844:
[----:B------:R-:W-:Y:S05]  /*4830*/  BSYNC.RECONVERGENT B0 ;  /* 0x0000000000007941 */ /* 0x000fea0003800200 */
.L_x_2843:
        /* <DEDUP_REMOVED lines=48> */
.L_x_2846:
[----:B------:R-:W-:Y:S05]  /*4b40*/  BSYNC.RECONVERGENT B0 ;  /* 0x0000000000007941 */ /* 0x000fea0003800200 */
.L_x_2845:
        /* <DEDUP_REMOVED lines=47> */
.L_x_2842:
[----:B------:R-:W-:Y:S05]  /*4e40*/  BSYNC.RECONVERGENT B1 ;  /* 0x0000000000017941 */ /* 0x000fea0003800200 */
.L_x_2841:
        /* <DEDUP_REMOVED lines=66> */
.L_x_2850:
[----:B------:R-:W-:Y:S05]  /*5270*/  BSYNC.RECONVERGENT B0 ;  /* 0x0000000000007941 */ /* 0x000fea0003800200 */
.L_x_2849:
        /* <DEDUP_REMOVED lines=48> */
.L_x_2852:
[----:B------:R-:W-:Y:S05]  /*5580*/  BSYNC.RECONVERGENT B0 ;  /* 0x0000000000007941 */ /* 0x000fea0003800200 */
.L_x_2851:
        /* <DEDUP_REMOVED lines=47> */
.L_x_2848:
[----:B------:R-:W-:Y:S05]  /*5880*/  BSYNC.RECONVERGENT B1 ;  /* 0x0000000000017941 */ /* 0x000fea0003800200 */
.L_x_2847:
        /* <DEDUP_REMOVED lines=8> */
.L_x_2828:
        /* <DEDUP_REMOVED lines=95> */
.L_x_2856:
[----:B------:R-:W-:Y:S05]  /*5f00*/  BSYNC.RECONVERGENT B0 ;  /* 0x0000000000007941 */ /* 0x000fea0003800200 */
.L_x_2855:
        /* <DEDUP_REMOVED lines=89> */
.L_x_2858:
[----:B------:R-:W-:Y:S05]  /*64a0*/  BSYNC.RECONVERGENT B0 ;  /* 0x0000000000007941 */ /* 0x000fea0003800200 */
.L_x_2857:
        /* <DEDUP_REMOVED lines=88> */
.L_x_2854:
[----:B------:R-:W-:Y:S05]  /*6a30*/  BSYNC.RECONVERGENT B1 ;  /* 0x0000000000017941 */ /* 0x000fea0003800200 */
.L_x_2853:
        /* <DEDUP_REMOVED lines=96> */
.L_x_2862:
[----:B------:R-:W-:Y:S05]  /*7040*/  BSYNC.RECONVERGENT B0 ;  /* 0x0000000000007941 */ /* 0x000fea0003800200 */
.L_x_2861:
        /* <DEDUP_REMOVED lines=89> */
.L_x_2864:
[----:B------:R-:W-:Y:S05]  /*75e0*/  BSYNC.RECONVERGENT B0 ;  /* 0x0000000000007941 */ /* 0x000fea0003800200 */
.L_x_2863:
        /* <DEDUP_REMOVED lines=88> */
.L_x_2860:
[----:B------:R-:W-:Y:S05]  /*7b70*/  BSYNC.RECONVERGENT B1 ;  /* 0x0000000000017941 */ /* 0x000fea0003800200 */
.L_x_2859:
        /* <DEDUP_REMOVED lines=98> */
.L_x_2868:
[----:B------:R-:W-:Y:S05]  /*81a0*/  BSYNC.RECONVERGENT B0 ;  /* 0x0000000000007941 */ /* 0x000fea0003800200 */
.L_x_2867:
        /* <DEDUP_REMOVED lines=88> */
.L_x_2870:
[----:B------:R-:W-:Y:S05]  /*8730*/  BSYNC.RECONVERGENT B0 ;  /* 0x0000000000007941 */ /* 0x000fea0003800200 */
.L_x_2869:
        /* <DEDUP_REMOVED lines=86> */
.L_x_2866:
[----:B------:R-:W-:Y:S05]  /*8ca0*/  BSYNC.RECONVERGENT B1 ;  /* 0x0000000000017941 */ /* 0x000fea0003800200 */
.L_x_2865:
        /* <DEDUP_REMOVED lines=101> */
.L_x_2874:
[----:B------:R-:W-:Y:S05]  /*9300*/  BSYNC.RECONVERGENT B0 ;  /* 0x0000000000007941 */ /* 0x000fea0003800200 */
.L_x_2873:
        /* <DEDUP_REMOVED lines=87> */
.L_x_2876:
[----:B------:R-:W-:Y:S05]  /*9880*/  BSYNC.RECONVERGENT B0 ;  /* 0x0000000000007941 */ /* 0x000fea0003800200 */
.L_x_2875:
        /* <DEDUP_REMOVED lines=86> */
.L_x_2872:
[----:B------:R-:W-:Y:S05]  /*9df0*/  BSYNC.RECONVERGENT B1 ;  /* 0x0000000000017941 */ /* 0x000fea0003800200 */
.L_x_2871:
[----:B------:R-:W5:Y:S08]  /*9e00*/  LDC R3, c[0x0][0x450] ;  /* 0x00011400ff037b82 */ /* 0x000f700000000800 */
[----:B------:R-:W1:Y:S01]  /*9e10*/  LDC R9, c[0x0][0x450] ;  /* 0x00011400ff097b82 */ /* 0x000e620000000800 */
[----:B-----5:R-:W-:Y:S05]  /*9e20*/  IMAD.U32 R3, R3, -0x40, RZ ;  /* 0xffffffc003037824 */ /* 0x020fea00078e00ff */
[C---:B------:R-:W-:Y:S02]  /*9e30*/  LEA R74, P1, R3.reuse, R74, 0x1 ;  /* 0x0000004a034a7211 */ /* 0x040fe400078208ff */
[C---:B------:R-:W-:Y:S02]  /*9e40*/  LEA R72, P0, R3.reuse, R72, 0x1 ;  /* 0x0000004803487211 */ /* 0x040fe400078008ff */
[C---:B------:R-:W-:Y:S02]  /*9e50*/  LEA.HI.X.SX32 R75, R3.reuse, R75, 0x1, P1 ;  /* 0x0000004b034b7211 */ /* 0x040fe400008f0eff */
[----:B-1----:R-:W-:Y:S09]  /*9e60*/  LEA.HI.X.SX32 R73, R3, R73, 0x1, P0 ;  /* 0x0000004903497211 */ /* 0x002ff200000f0eff */
.L_x_2827:
[----:B------:R-:W-:Y:S05]  /*9e70*/  BSYNC.RECONVERGENT B2 ;  /* 0x0000000000027941 */ /* 0x000fea0003800200 */
.L_x_2819:
        /* <DEDUP_REMOVED lines=91> */
.L_x_2877:
[----:B------:R-:W-:Y:S02]  /*a430*/  IADD3 R70, P1, PT, R70, R77, RZ ;  /* 0x0000004d46467210 */ /* 0x000fe40007f3e0ff */
[----:B------:R-:W-:Y:S03]  /*a440*/  IADD3 R10, P0, PT, R10, R81, RZ ;  /* 0x000000510a0a7210 */ /* 0x000fe60007f1e0ff */
[----:B------:R-:W-:Y:S02]  /*a450*/  IMAD.X R71, R71, 0x1, R76, P1 ;  /* 0x0000000147477824 */ /* 0x000fe400008e064c */
[----:B------:R-:W-:Y:S01]  /*a460*/  IMAD.X R11, R11, 0x1, R79, P0 ;  /* 0x000000010b0b7824 */ /* 0x000fe200000e064f */
[----:B------:R-:W-:Y:S07]  /*a470*/  @P2 BRA `(.L_x_2878) ;  /* 0xffffff8000a02947 */ /* 0x000fee000383ffff */
.L_x_2810:
        /* <DEDUP_REMOVED lines=43> */
.L_x_2883:
[----:B------:R3:W-:Y:S02]  /*a730*/  STS.128 [R120+0x2000], RZ ;  /* 0x002000ff78007388 */ /* 0x0007e40000000c00 */
.L_x_2882:
[----:B------:R-:W-:Y:S05]  /*a740*/  BSYNC.RECONVERGENT B0 ;  /* 0x0000000000007941 */ /* 0x000fea0003800200 */
.L_x_2881:
        /* <DEDUP_REMOVED lines=25> */
.L_x_2885:
[----:B------:R1:W-:Y:S01]  /*a8e0*/  STS.128 [R120+0x2800], RZ ;  /* 0x002800ff78007388 */ /* 0x0003e20000000c00 */
[----:B------:R-:W-:Y:S05]  /*a8f0*/  BRA `(.L_x_2884) ;  /* 0x00000038006c7947 */ /* 0x000fea0003800000 */
.L_x_2880:
[----:B------:R-:W1:Y:S01]  /*a900*/  LDCU.64 UR8, c[0x0][0x470] ;  /* 0x00008e00ff0877ac */ /* 0x000e620008000a00 */
[----:B-----5:R-:W-:Y:S01]  /*a910*/  IMAD.MOV.U32 R0, RZ, RZ, RZ ;  /* 0x000000ffff007224 */ /* 0x020fe200078e00ff */
        /* <DEDUP_REMOVED lines=77> */
.L_x_2892:
[----:B------:R-:W-:Y:S05]  /*adf0*/  BSYNC.RECONVERGENT B0 ;  /* 0x0000000000007941 */ /* 0x000fea0003800200 */
.L_x_2891:
[----:B-----5:R-:W-:Y:S01]  /*ae00*/  IMAD.MOV.U32 R6, RZ, RZ, R14 ;  /* 0x000000ffff067224 */ /* 0x020fe200078e000e */
[----:B------:R-:W-:Y:S01]  /*ae10*/  MOV R4, R12 ;  /* 0x0000000c00047202 */ /* 0x000fe20000000f00 */
[----:B------:R-:W-:Y:S01]  /*ae20*/  IMAD.MOV.U32 R7, RZ, RZ, R15 ;  /* 0x000000ffff077224 */ /* 0x000fe200078e000f */
[----:B------:R-:W-:Y:S02]  /*ae30*/  MOV R5, R13 ;  /* 0x0000000d00057202 */ /* 0x000fe40000000f00 */
.L_x_2890:
[----:B------:R-:W-:Y:S05]  /*ae40*/  BSYNC.RECONVERGENT B1 ;  /* 0x0000000000017941 */ /* 0x000fea0003800200 */
.L_x_2889:
        /* <DEDUP_REMOVED lines=47> */
.L_x_2896:
[----:B------:R-:W-:Y:S05]  /*b140*/  BSYNC.RECONVERGENT B0 ;  /* 0x0000000000007941 */ /* 0x000fea0003800200 */
.L_x_2895:
[----:B-----5:R4:W-:Y:S02]  /*b150*/  STS.128 [R120+0x1000], R12 ;  /* 0x0010000c78007388 */ /* 0x0209e40000000c00 */
.L_x_2894:
[----:B------:R-:W-:Y:S05]  /*b160*/  BSYNC.RECONVERGENT B1 ;  /* 0x0000000000017941 */ /* 0x000fea0003800200 */
.L_x_2893:
        /* <DEDUP_REMOVED lines=45> */
.L_x_2898:
[----:B------:R-:W-:Y:S05]  /*b440*/  BSYNC.RECONVERGENT B0 ;  /* 0x0000000000007941 */ /* 0x000fea0003800200 */
.L_x_2897:
[----:B-----5:R1:W-:Y:S02]  /*b450*/  STS.128 [R120+0x2000], R12 ;  /* 0x0020000c78007388 */ /* 0x0203e40000000c00 */
.L_x_2888:
[----:B------:R-:W-:Y:S05]  /*b460*/  BSYNC.RECONVERGENT B2 ;  /* 0x0000000000027941 */ /* 0x000fea0003800200 */
.L_x_2887:
        /* <DEDUP_REMOVED lines=63> */
.L_x_2902:
[----:B------:R-:W-:Y:S05]  /*b860*/  BSYNC.RECONVERGENT B0 ;  /* 0x0000000000007941 */ /* 0x000fea0003800200 */
.L_x_2901:
[----:B-----5:R4:W-:Y:S02]  /*b870*/  STS.128 [R120+0x800], R12 ;  /* 0x0008000c78007388 */ /* 0x0209e40000000c00 */
.L_x_2900:
[----:B------:R-:W-:Y:S05]  /*b880*/  BSYNC.RECONVERGENT B1 ;  /* 0x0000000000017941 */ /* 0x000fea0003800200 */
.L_x_2899:
        /* <DEDUP_REMOVED lines=57> */
.L_x_2906:
[----:B------:R-:W-:Y:S05]  /*bc20*/  BSYNC.RECONVERGENT B0 ;  /* 0x0000000000007941 */ /* 0x000fea0003800200 */
.L_x_2905:
[----:B-----5:R4:W-:Y:S02]  /*bc30*/  STS.128 [R120+0x1800], R12 ;  /* 0x0018000c78007388 */ /* 0x0209e40000000c00 */
.L_x_2904:
[----:B------:R-:W-:Y:S05]  /*bc40*/  BSYNC.RECONVERGENT B1 ;  /* 0x0000000000017941 */ /* 0x000fea0003800200 */
.L_x_2903:
        /* <DEDUP_REMOVED lines=56> */
.L_x_2908:
[----:B------:R-:W-:Y:S05]  /*bfd0*/  BSYNC.RECONVERGENT B0 ;  /* 0x0000000000007941 */ /* 0x000fea0003800200 */
.L_x_2907:
[----:B-----5:R4:W-:Y:S01]  /*bfe0*/  STS.128 [R120+0x2800], R12 ;  /* 0x0028000c78007388 */ /* 0x0209e20000000c00 */
[----:B------:R-:W-:Y:S05]  /*bff0*/  BRA `(.L_x_2884) ;  /* 0x0000002000ac7947 */ /* 0x000fea0003800000 */
.L_x_2886:
        /* <DEDUP_REMOVED lines=99> */
.L_x_2913:
[----:B------:R-:W-:Y:S05]  /*c630*/  BSYNC.RECONVERGENT B0 ;  /* 0x0000000000007941 */ /* 0x000fea0003800200 */
.L_x_2912:
[----:B------:R-:W-:Y:S05]  /*c640*/  BSYNC.RECONVERGENT B1 ;  /* 0x0000000000017941 */ /* 0x000fea0003800200 */
.L_x_2911:
        /* <DEDUP_REMOVED lines=88> */
.L_x_2917:
[----:B------:R-:W-:Y:S05]  /*cbd0*/  BSYNC.RECONVERGENT B0 ;  /* 0x0000000000007941 */ /* 0x000fea0003800200 */
.L_x_2916:
[----:B-----5:R4:W-:Y:S02]  /*cbe0*/  STS.128 [R120+0x1000], R20 ;  /* 0x0010001478007388 */ /* 0x0209e40000000c00 */
.L_x_2915:
[----:B------:R-:W-:Y:S05]  /*cbf0*/  BSYNC.RECONVERGENT B1 ;  /* 0x0000000000017941 */ /* 0x000fea0003800200 */
.L_x_2914:
        /* <DEDUP_REMOVED lines=85> */
.L_x_2919:
[----:B------:R-:W-:Y:S05]  /*d150*/  BSYNC.RECONVERGENT B0 ;  /* 0x0000000000007941 */ /* 0x000fea0003800200 */
.L_x_2918:
[----:B-----5:R1:W-:Y:S02]  /*d160*/  STS.128 [R120+0x2000], R20 ;  /* 0x0020001478007388 */ /* 0x0203e40000000c00 */
.L_x_2910:
[----:B------:R-:W-:Y:S05]  /*d170*/  BSYNC.RECONVERGENT B2 ;  /* 0x0000000000027941 */ /* 0x000fea0003800200 */
.L_x_2909:
        /* <DEDUP_REMOVED lines=93> */
.L_x_2923:
[----:B------:R-:W-:Y:S05]  /*d750*/  BSYNC.RECONVERGENT B0 ;  /* 0x0000000000007941 */ /* 0x000fea0003800200 */
.L_x_2922:
[----:B-----5:R4:W-:Y:S02]  /*d760*/  STS.128 [R120+0x800], R20 ;  /* 0x0008001478007388 */ /* 0x0209e40000000c00 */
.L_x_2921:
[----:B------:R-:W-:Y:S05]  /*d770*/  BSYNC.RECONVERGENT B1 ;  /* 0x0000000000017941 */ /* 0x000fea0003800200 */
.L_x_2920:
        /* <DEDUP_REMOVED lines=87> */
.L_x_2927:
[----:B------:R-:W-:Y:S05]  /*dcf0*/  BSYNC.RECONVERGENT B0 ;  /* 0x0000000000007941 */ /* 0x000fea0003800200 */
.L_x_2926:
[----:B-----5:R4:W-:Y:S02]  /*dd00*/  STS.128 [R120+0x1800], R20 ;  /* 0x0018001478007388 */ /* 0x0209e40000000c00 */
.L_x_2925:
[----:B------:R-:W-:Y:S05]  /*dd10*/  BSYNC.RECONVERGENT B1 ;  /* 0x0000000000017941 */ /* 0x000fea0003800200 */
.L_x_2924:
        /* <DEDUP_REMOVED lines=8> */
[----:B------:R-:W1:Y:S01]  /*dda0*/  LDCU.64 UR8, c[0x0][0x4d0] ;  /* 0x00009a00ff0877ac */ /* 0x000e620008000a00 */
        /* <DEDUP_REMOVED lines=9> */
[----:B-1----:R-:W-:-:S03]  /*de40*/  IADD3 R8, P1, PT, R0, UR8, RZ ;  /* 0x0000000800087c10 */ /* 0x002fc6000ff3e0ff */
[----:B------:R-:W3:Y:S01]  /*de50*/  LDG.E.128 R16, desc[UR6][R16.64+0x80] ;  /* 0x0000800610107981 */ /* 0x000ee2000c1e1d00 */
[----:B------:R-:W-:Y:S01]  /*de60*/  IADD3.X R9, PT, PT, R2, UR9, RZ, P1, !PT ;  /* 0x0000000902097c10 */ /* 0x000fe20008ffe4ff */
[----:B------:R-:W1:Y:S05]  /*de70*/  LDCU.64 UR8, c[0x0][0x4c8] ;  /* 0x00009900ff0877ac */ /* 0x000e6a0008000a00 */
[----:B------:R-:W2:Y:S01]  /*de80*/  LDG.E.128 R8, desc[UR6][R8.64+0x80] ;  /* 0x0000800608087981 */ /* 0x000ea2000c1e1d00 */
[----:B-1----:R-:W-:-:S04]  /*de90*/  IADD3 R12, P1, PT, R0, UR8, RZ ;  /* 0x00000008000c7c10 */ /* 0x002fc8000ff3e0ff */
[----:B------:R-:W-:-:S06]  /*dea0*/  IADD3.X R13, PT, PT, R2, UR9, RZ, P1, !PT ;  /* 0x00000009020d7c10 */ /* 0x000fcc0008ffe4ff */
[----:B------:R-:W2:Y:S01]  /*deb0*/  LDG.E.128 R12, desc[UR6][R12.64+0x80] ;  /* 0x000080060c0c7981 */ /* 0x000ea2000c1e1d00 */
[C---:B-----5:R-:W-:Y:S01]  /*dec0*/  LOP3.LUT R0, R5.reuse, 0xffff0000, RZ, 0xc0, !PT ;  /* 0xffff000005007812 */ /* 0x060fe200078ec0ff */
[----:B------:R-:W-:Y:S01]  /*ded0*/  IMAD.U32 R3, R4, 0x10000, RZ ;  /* 0x0001000004037824 */ /* 0x000fe200078e00ff */
[----:B----4-:R-:W-:Y:S01]  /*dee0*/  SHF.L.U32 R21, R5, 0x10, RZ ;  /* 0x0000001005157819 */ /* 0x010fe200000006ff */
        /* <DEDUP_REMOVED lines=11> */
[C---:B--2---:R-:W-:Y:S01]  /*dfa0*/  IMAD.U32 R27, R8.reuse, 0x10000, RZ ;  /* 0x00010000081b7824 */ /* 0x044fe200078e00ff */
        /* <DEDUP_REMOVED lines=21> */
[C---:B------:R-:W-:Y:S01]  /*e100*/  LOP3.LUT R19, R13.reuse, 0xffff0000, RZ, 0xc0, !PT ;  /* 0xffff00000d137812 */ /* 0x040fe200078ec0ff */
        /* <DEDUP_REMOVED lines=24> */
.L_x_2929:
[----:B------:R-:W-:Y:S05]  /*e290*/  BSYNC.RECONVERGENT B0 ;  /* 0x0000000000007941 */ /* 0x000fea0003800200 */
.L_x_2928:
[----:B-----5:R1:W-:Y:S02]  /*e2a0*/  STS.128 [R120+0x2800], R4 ;  /* 0x0028000478007388 */ /* 0x0203e40000000c00 */
.L_x_2884:
[----:B------:R-:W-:Y:S05]  /*e2b0*/  BSYNC.RECONVERGENT B3 ;  /* 0x0000000000037941 */ /* 0x000fea0003800200 */
.L_x_2879:
        /* <DEDUP_REMOVED lines=28> */
.L_x_2932:
[----:B------:R2:W-:Y:S02]  /*e480*/  STS.128 [R120+0x7000], RZ ;  /* 0x007000ff78007388 */ /* 0x0005e40000000c00 */
.L_x_2931:
[----:B------:R-:W-:Y:S05]  /*e490*/  BSYNC.RECONVERGENT B0 ;  /* 0x0000000000007941 */ /* 0x000fea0003800200 */
.L_x_2930:
        /* <DEDUP_REMOVED lines=25> */
.L_x_2935:
[----:B------:R2:W-:Y:S02]  /*e630*/  STS.128 [R120+0x7800], RZ ;  /* 0x007800ff78007388 */ /* 0x0005e40000000c00 */
.L_x_2934:
[----:B------:R-:W-:Y:S05]  /*e640*/  BSYNC.RECONVERGENT B0 ;  /* 0x0000000000007941 */ /* 0x000fea0003800200 */
.L_x_2933:
        /* <DEDUP_REMOVED lines=27> */
.L_x_2938:
[----:B------:R2:W-:Y:S02]  /*e800*/  STS.128 [R120+0x8000], RZ ;  /* 0x008000ff78007388 */ /* 0x0005e40000000c00 */
.L_x_2937:
[----:B------:R-:W-:Y:S05]  /*e810*/  BSYNC.RECONVERGENT B0 ;  /* 0x0000000000007941 */ /* 0x000fea0003800200 */
.L_x_2936:
[----:B-12-4-:R-:W1:Y:S01]  /*e820*/  LDC.64 R4, c[0x0][0x538] ;  /* 0x00014e00ff047b82 */ /* 0x016e620000000a00 */
[----:B------:R-:W-:Y:S01]  /*e830*/  IADD3 R6, PT, PT, R108, 0x60, RZ ;  /* 0x000000606c067810 */ /* 0x000fe20007ffe0ff */
[----:B------:R-:W-:Y:S03]  /*e840*/  BSSY.RECONVERGENT B0, `(.L_x_2939) ;  /* 0x000001b000007945 */ /* 0x000fe60003800200 */
[----:B------:R-:W-:-:S13]  /*e850*/  ISETP.GE.AND P0, PT, R6, R7, PT ;  /* 0x000000070600720c */ /* 0x000fda0003f06270 */
[----:B------:R-:W-:Y:S05]  /*e860*/  @P0 BRA `(.L_x_2940) ;  /* 0x0000000000600947 */ /* 0x000fea0003800000 */
[----:B------:R-:W2:Y:S01]  /*e870*/  LDC.64 R2, c[0x0][0x3b8] ;  /* 0x0000ee00ff027b82 */ /* 0x000ea20000000a00 */
[----:B------:R-:W4:Y:S01]  /*e880*/  LDCU UR4, c[0x0][0x440] ;  /* 0x00008800ff0477ac */ /* 0x000f220008000800 */
[----:B------:R-:W-:Y:S01]  /*e890*/  IMAD.MOV.U32 R153, RZ, RZ, R151 ;  /* 0x000000ffff997224 */ /* 0x000fe200078e0097 */
        /* <DEDUP_REMOVED lines=21> */
.L_x_2940:
[----:B------:R-:W-:Y:S05]  /*e9f0*/  BSYNC.RECONVERGENT B0 ;  /* 0x0000000000007941 */ /* 0x000fea0003800200 */
.L_x_2939:
[----:B------:R-:W4:Y:S01]  /*ea00*/  LDCU.64 UR8, c[0x0][0x540] ;  /* 0x0000a800ff0877ac */ /* 0x000f220008000a00 */
[----:B------:R-:W0:Y:S01]  /*ea10*/  LDGDEPBAR ;  /* 0x00000000000079af */ /* 0x000e220000000000 */
[----:B------:R-:W3:Y:S01]  /*ea20*/  LDCU UR4, c[0x0][0x508] ;  /* 0x0000a100ff0477ac */ /* 0x000ee20008000800 */
[C---:B----4-:R-:W-:Y:S01]  /*ea30*/  IMAD.WIDE.U32 R2, R159.reuse, UR8, R162 ;  /* 0x000000089f027c25 */ /* 0x050fe2000f8e00a2 */
[----:B------:R-:W4:Y:S03]  /*ea40*/  LDCU UR8, c[0x0][0x458] ;  /* 0x00008b00ff0877ac */ /* 0x000f260008000800 */
[----:B-----5:R-:W-:Y:S01]  /*ea50*/  IMAD R0, R159, UR9, R3 ;  /* 0x000000099f007c24 */ /* 0x020fe2000f8e0203 */
[----:B-12---:R-:W-:Y:S01]  /*ea60*/  LEA R10, P0, R2, R4, 0x2 ;  /* 0x00000004020a7211 */ /* 0x006fe200078010ff */
[----:B------:R-:W-:Y:S01]  /*ea70*/  IMAD.SHL.U32 R125, R122, 0x20, RZ ;  /* 0x000000207a7d7824 */ /* 0x000fe200078e00ff */
[----:B------:R-:W-:-:S04]  /*ea80*/  DEPBAR.LE SB0, 0x0 ;  /* 0x000080000000791a */ /* 0x000fc80000000000 */
[----:B------:R-:W-:-:S05]  /*ea90*/  LEA.HI.X R11, R2, R5, R0, 0x2, P0 ;  /* 0x00000005020b7211 */ /* 0x000fca00000f1400 */
[----:B------:R1:W2:Y:S01]  /*eaa0*/  LDG.E R3, desc[UR6][R10.64] ;  /* 0x000000060a037981 */ /* 0x0002a2000c1e1900 */
[----:B------:R-:W-:Y:S01]  /*eab0*/  SHF.R.U32.HI R4, RZ, 0x1, R122 ;  /* 0x00000001ff047819 */ /* 0x000fe2000001167a */
[----:B------:R-:W-:Y:S01]  /*eac0*/  IMAD.SHL.U32 R2, R122, 0x10, RZ ;  /* 0x000000107a027824 */ /* 0x000fe200078e00ff */
[----:B----4-:R-:W2:Y:S01]  /*ead0*/  MUFU.RCP R0, UR8 ;  /* 0x0000000800007d08 */ /* 0x010ea20008001000 */
[----:B------:R-:W-:Y:S01]  /*eae0*/  LOP3.LUT R5, R108, 0x7, RZ, 0xc0, !PT ;  /* 0x000000076c057812 */ /* 0x000fe200078ec0ff */
[----:B------:R-:W-:Y:S01]  /*eaf0*/  BSSY.RECONVERGENT B0, `(.L_x_2941) ;  /* 0x0000027000007945 */ /* 0x000fe20003800200 */
[----:B------:R-:W-:Y:S02]  /*eb00*/  LOP3.LUT R9, R4, 0x1f0, RZ, 0xc0, !PT ;  /* 0x000001f004097812 */ /* 0x000fe400078ec0ff */
[----:B------:R-:W-:Y:S02]  /*eb10*/  LOP3.LUT R123, R63, 0x8, R4, 0x78, !PT ;  /* 0x000000083f7b7812 */ /* 0x000fe400078e7804 */
[----:B------:R-:W-:-:S02]  /*eb20*/  LOP3.LUT R149, R125, 0x120, RZ, 0xc0, !PT ;  /* 0x000001207d957812 */ /* 0x000fc400078ec0ff */
[----:B------:R-:W-:-:S04]  /*eb30*/  LOP3.LUT R4, R2, 0x3e00, RZ, 0xc0, !PT ;  /* 0x00003e0002047812 */ /* 0x000fc800078ec0ff */
[----:B------:R-:W-:Y:S02]  /*eb40*/  IADD3 R149, PT, PT, R123, R149, R4 ;  /* 0x000000957b957210 */ /* 0x000fe40007ffe004 */
[----:B-1----:R-:W-:-:S04]  /*eb50*/  IADD3 R10, PT, PT, R9, 0x1, R156 ;  /* 0x00000001090a7810 */ /* 0x002fc80007ffe09c */
[----:B------:R-:W-:Y:S01]  /*eb60*/  IADD3 R5, PT, PT, -R157, R10, R5 ;  /* 0x0000000a9d057210 */ /* 0x000fe20007ffe105 */
[----:B------:R-:W-:Y:S01]  /*eb70*/  BAR.SYNC.DEFER_BLOCKING 0x0 ;  /* 0x0000000000007b1d */ /* 0x000fe20000010000 */
[----:B--2---:R-:W-:Y:S02]  /*eb80*/  FMUL.FTZ R0, R3, R0 ;  /* 0x0000000003007220 */ /* 0x004fe40000410000 */
[----:B---3--:R-:W-:-:S03]  /*eb90*/  IADD3 R3, PT, PT, R5, UR4, R58 ;  /* 0x0000000405037c10 */ /* 0x008fc6000fffe03a */
        /* <DEDUP_REMOVED lines=23> */
.L_x_2943:
[----:B------:R2:W-:Y:S01]  /*ed10*/  STS.128 [R120+0xd000], RZ ;  /* 0x00d000ff78007388 */ /* 0x0005e20000000c00 */
[----:B------:R-:W-:Y:S05]  /*ed20*/  BRA `(.L_x_2944) ;  /* 0x00000000000c7947 */ /* 0x000fea0003800000 */
.L_x_2942:
[----:B------:R1:W-:Y:S04]  /*ed30*/  STS.128 [R120+0x9000], RZ ;  /* 0x009000ff78007388 */ /* 0x0003e80000000c00 */
[----:B------:R1:W-:Y:S04]  /*ed40*/  STS.128 [R120+0xb000], RZ ;  /* 0x00b000ff78007388 */ /* 0x0003e80000000c00 */
[----:B------:R1:W-:Y:S02]  /*ed50*/  STS.128 [R120+0xd000], RZ ;  /* 0x00d000ff78007388 */ /* 0x0003e40000000c00 */
.L_x_2944:
[----:B------:R-:W-:Y:S05]  /*ed60*/  BSYNC.RECONVERGENT B0 ;  /* 0x0000000000007941 */ /* 0x000fea0003800200 */
.L_x_2941:
        /* <DEDUP_REMOVED lines=28> */
.L_x_2947:
[----:B------:R1:W-:Y:S02]  /*ef30*/  STS.128 [R120+0xd800], RZ ;  /* 0x00d800ff78007388 */ /* 0x0003e40000000c00 */
.L_x_2946:
[----:B------:R-:W-:Y:S05]  /*ef40*/  BSYNC.RECONVERGENT B0 ;  /* 0x0000000000007941 */ /* 0x000fea0003800200 */
.L_x_2945:
        /* <DEDUP_REMOVED lines=29> */
.L_x_2950:
[----:B------:R1:W-:Y:S02]  /*f120*/  STS.128 [R120+0xe000], RZ ;  /* 0x00e000ff78007388 */ /* 0x0003e40000000c00 */
.L_x_2949:
[----:B------:R-:W-:Y:S05]  /*f130*/  BSYNC.RECONVERGENT B0 ;  /* 0x0000000000007941 */ /* 0x000fea0003800200 */
.L_x_2948:
        /* <DEDUP_REMOVED lines=30> */
.L_x_2953:
[----:B------:R1:W-:Y:S02]  /*f320*/  STS.128 [R120+0xe800], RZ ;  /* 0x00e800ff78007388 */ /* 0x0003e40000000c00 */
.L_x_2952:
[----:B------:R-:W-:Y:S05]  /*f330*/  BSYNC.RECONVERGENT B0 ;  /* 0x0000000000007941 */ /* 0x000fea0003800200 */
.L_x_2951:
[----:B------:R-:W-:Y:S01]  /*f340*/  LOP3.LUT R2, R2, 0x100, RZ, 0xc0, !PT ;  /* 0x0000010002027812 */ /* 0x000fe200078ec0ff */
[----:B------:R-:W-:Y:S01]  /*f350*/  IMAD.MOV.U32 R124, RZ, RZ, 0x20 ;  /* 0x00000020ff7c7424 */ /* 0x000fe200078e00ff */
[----:B------:R-:W-:Y:S01]  /*f360*/  LOP3.LUT R148, R63, 0x8, R122, 0x78, !PT ;  /* 0x000000083f947812 */ /* 0x000fe200078e787a */
[----:B------:R-:W5:Y:S01]  /*f370*/  LDCU UR14, c[0x0][0x50c] ;  /* 0x0000a180ff0e77ac */ /* 0x000f620008000800 */
[----:B-1----:R-:W-:Y:S01]  /*f380*/  LOP3.LUT R5, R2, 0x20, R125, 0xf8, !PT ;  /* 0x0000002002057812 */ /* 0x002fe200078ef87d */
        /* <DEDUP_REMOVED lines=10> */
[----:B------:R-:W1:Y:S01]  /*f430*/  LDSM.16.M88.4 R36, [R148+0x3800] ;  /* 0x003800009424783b */ /* 0x000e620000000200 */
[----:B------:R-:W-:-:S03]  /*f440*/  IMAD.IADD R158, R148, 0x1, R124 ;  /* 0x00000001949e7824 */ /* 0x000fc600078e027c */
[----:B------:R-:W2:Y:S04]  /*f450*/  LDSM.16.M88.4 R28, [R148+0x3c00] ;  /* 0x003c0000941c783b */ /* 0x000ea80000000200 */
[----:B------:R-:W3:Y:S04]  /*f460*/  LDSM.16.M88.4 R60, [R148+0x3000] ;  /* 0x00300000943c783b */ /* 0x000ee80000000200 */
[----:B------:R-:W-:Y:S04]  /*f470*/  LDSM.16.M88.4 R80, [R44] ;  /* 0x000000002c50783b */ /* 0x000fe80000000200 */
[----:B------:R-:W4:Y:S04]  /*f480*/  LDSM.16.M88.4 R72, [R158+0x3800] ;  /* 0x003800009e48783b */ /* 0x000f280000000200 */
[----:B------:R-:W5:Y:S04]  /*f490*/  LDSM.16.M88.4 R68, [R158+0x3c00] ;  /* 0x003c00009e44783b */ /* 0x000f680000000200 */
[----:B------:R-:W5:Y:S04]  /*f4a0*/  LDSM.16.M88.4 R48, [R148+0x3400] ;  /* 0x003400009430783b */ /* 0x000f680000000200 */
[----:B------:R-:W5:Y:S04]  /*f4b0*/  LDSM.16.M88.4 R20, [R148+0x4000] ;  /* 0x004000009414783b */ /* 0x000f680000000200 */
[----:B------:R-:W5:Y:S04]  /*f4c0*/  LDSM.16.M88.4 R12, [R148+0x4400] ;  /* 0x00440000940c783b */ /* 0x000f680000000200 */
[----:B------:R-:W5:Y:S04]  /*f4d0*/  LDSM.16.M88.4 R92, [R148+0x4800] ;  /* 0x00480000945c783b */ /* 0x000f680000000200 */
[----:B------:R-:W5:Y:S01]  /*f4e0*/  LDSM.16.M88.4 R8, [R148+0x4c00] ;  /* 0x004c00009408783b */ /* 0x000f620000000200 */
[C---:B-1----:R-:W-:Y:S03]  /*f4f0*/  HMMA.16816.F32.BF16 R40, R84.reuse, R36, RZ ;  /* 0x000000245428723c */ /* 0x042fe600000418ff */
[----:B------:R-:W1:Y:S04]  /*f500*/  LDSM.16.M88.4 R4, [R158+0x3000] ;  /* 0x003000009e04783b */ /* 0x000e680000000200 */
[----:B------:R-:W1:Y:S01]  /*f510*/  LDSM.16.M88.4 R76, [R158+0x3400] ;  /* 0x003400009e4c783b */ /* 0x000e620000000200 */
        /* <DEDUP_REMOVED lines=9> */
[C---:B----4-:R-:W-:Y:S08]  /*f5b0*/  HMMA.16816.F32.BF16 R40, R80.reuse, R72, R40 ;  /* 0x000000485028723c */ /* 0x050ff00000041828 */
[C---:B------:R-:W-:Y:S01]  /*f5c0*/  HMMA.16816.F32.BF16 R36, R80.reuse, R74, R36 ;  /* 0x0000004a5024723c */ /* 0x040fe20000041824 */
[----:B------:R-:W2:Y:S07]  /*f5d0*/  LDSM.16.M88.4 R72, [R149+0x1000] ;  /* 0x001000009548783b */ /* 0x000eae0000000200 */
[C---:B-----5:R-:W-:Y:S08]  /*f5e0*/  HMMA.16816.F32.BF16 R32, R80.reuse, R68, R32 ;  /* 0x000000445020723c */ /* 0x060ff00000041820 */
[----:B------:R-:W-:Y:S01]  /*f5f0*/  HMMA.16816.F32.BF16 R28, R80, R70, R28 ;  /* 0x00000046501c723c */ /* 0x000fe2000004181c */
[----:B------:R-:W3:Y:S07]  /*f600*/  LDSM.16.M88.4 R68, [R148+0x5800] ;  /* 0x005800009444783b */ /* 0x000eee0000000200 */
        /* <DEDUP_REMOVED lines=18> */
[C---:B------:R-:W-:Y:S01]  /*f730*/  HMMA.16816.F32.BF16 R60, R72.reuse, R110, R60 ;  /* 0x0000006e483c723c */ /* 0x040fe2000004183c */
[----:B------:R-:W-:Y:S07]  /*f740*/  LDSM.16.M88.4 R108, [R44+0x1000] ;  /* 0x001000002c6c783b */ /* 0x000fee0000000200 */
[C---:B---3--:R-:W-:Y:S08]  /*f750*/  HMMA.16816.F32.BF16 R40, R72.reuse, R68, R40 ;  /* 0x000000444828723c */ /* 0x048ff00000041828 */
[----:B------:R-:W-:Y:S01]  /*f760*/  HMMA.16816.F32.BF16 R36, R72, R70, R36 ;  /* 0x000000464824723c */ /* 0x000fe20000041824 */
[----:B------:R-:W2:Y:S07]  /*f770*/  LDSM.16.M88.4 R68, [R158+0x5000] ;  /* 0x005000009e44783b */ /* 0x000eae0000000200 */
[C---:B----4-:R-:W-:Y:S08]  /*f780*/  HMMA.16816.F32.BF16 R16, R80.reuse, R8, R16 ;  /* 0x000000085010723c */ /* 0x050ff00000041810 */
        /* <DEDUP_REMOVED lines=15> */
[C---:B--2---:R-:W-:Y:S08]  /*f880*/  HMMA.16816.F32.BF16 R64, R108.reuse, R68, R64 ;  /* 0x000000446c40723c */ /* 0x044ff00000041840 */
        /* <DEDUP_REMOVED lines=31> */
[----:B------:R-:W-:Y:S01]  /*fa80*/  HMMA.16816.F32.BF16 R20, R108, R74, R20 ;  /* 0x0000004a6c14723c */ /* 0x000fe20000041814 */
[----:B------:R-:W3:Y:S07]  /*fa90*/  LDSM.16.M88.4 R72, [R148+0x7400] ;  /* 0x007400009448783b */ /* 0x000eee0000000200 */
[----:B-----5:R-:W-:Y:S08]  /*faa0*/  HMMA.16816.F32.BF16 R60, R80, R78, R60 ;  /* 0x0000004e503c723c */ /* 0x020ff0000004183c */
[C---:B------:R-:W-:Y:S08]  /*fab0*/  HMMA.16816.F32.BF16 R88, R108.reuse, R100, R88 ;  /* 0x000000646c58723c */ /* 0x040ff00000041858 */
[----:B------:R-:W-:Y:S01]  /*fac0*/  HMMA.16816.F32.BF16 R84, R108, R102, R84 ;  /* 0x000000666c54723c */ /* 0x000fe20000041854 */
[----:B------:R-:W4:Y:S07]  /*fad0*/  LDSM.16.M88.4 R100, [R158+0x7400] ;  /* 0x007400009e64783b */ /* 0x000f2e0000000200 */
[C---:B--2---:R-:W-:Y:S08]  /*fae0*/  HMMA.16816.F32.BF16 R40, R80.reuse, R68, R40 ;  /* 0x000000445028723c */ /* 0x044ff00000041828 */
[C---:B------:R-:W-:Y:S01]  /*faf0*/  HMMA.16816.F32.BF16 R36, R80.reuse, R70, R36 ;  /* 0x000000465024723c */ /* 0x040fe20000041824 */
[----:B------:R-:W2:Y:S07]  /*fb00*/  LDSM.16.M88.4 R68, [R148+0x8400] ;  /* 0x008400009444783b */ /* 0x000eae0000000200 */
[----:B------:R-:W-:Y:S01]  /*fb10*/  HMMA.16816.F32.BF16 R64, R80, R76, R64 ;  /* 0x0000004c5040723c */ /* 0x000fe20000041840 */
[----:B------:R-:W5:Y:S07]  /*fb20*/  LDSM.16.M88.4 R76, [R148+0x8000] ;  /* 0x00800000944c783b */ /* 0x000f6e0000000200 */
[----:B-1----:R-:W-:Y:S08]  /*fb30*/  HMMA.16816.F32.BF16 R60, R4, R10, R60 ;  /* 0x0000000a043c723c */ /* 0x002ff0000004183c */
[----:B---3--:R-:W-:Y:S08]  /*fb40*/  HMMA.16816.F32.BF16 R52, R80, R72, R52 ;  /* 0x000000485034723c */ /* 0x008ff00000041834 */
[----:B------:R-:W-:Y:S01]  /*fb50*/  HMMA.16816.F32.BF16 R64, R4, R8, R64 ;  /* 0x000000080440723c */ /* 0x000fe20000041840 */
[----:B------:R-:W1:Y:S02]  /*fb60*/  LDSM.16.M88.4 R8, [R148+0x8800] ;  /* 0x008800009408783b */ /* 0x000e640000000200 */
        /* <DEDUP_REMOVED lines=13> */
[----:B--2---:R-:W-:Y:S01]  /*fc40*/  HMMA.16816.F32.BF16 R16, R80, R68, R16 ;  /* 0x000000445010723c */ /* 0x004fe20000041810 */
        /* <DEDUP_REMOVED lines=9> */
[----:B---3--:R-:W2:Y:S01]  /*fce0*/  LDSM.16.M88.4 R60, [R158+0x7c00] ;  /* 0x007c00009e3c783b */ /* 0x008ea20000000200 */
[C---:B-----5:R-:W-:Y:S06]  /*fcf0*/  HMMA.16816.F32.BF16 R24, R80.reuse, R76, R24 ;  /* 0x0000004c5018723c */ /* 0x060fec0000041818 */
[----:B------:R-:W-:Y:S02]  /*fd00*/  MUFU.TANH R69, R69 ;  /* 0x0000004500457308 */ /* 0x000fe40000002400 */
[C---:B------:R-:W-:Y:S01]  /*fd10*/  HMMA.16816.F32.BF16 R20, R80.reuse, R78, R20 ;  /* 0x0000004e5014723c */ /* 0x040fe20000041814 */
[----:B------:R-:W3:Y:S05]  /*fd20*/  LDSM.16.M88.4 R76, [R158+0x7800] ;  /* 0x007800009e4c783b */ /* 0x000eea0000000200 */
[----:B------:R-:W-:Y:S02]  /*fd30*/  MUFU.TANH R111, R111 ;  /* 0x0000006f006f7308 */ /* 0x000fe40000002400 */
[C---:B------:R-:W-:Y:S06]  /*fd40*/  HMMA.16816.F32.BF16 R32, R80.reuse, R112, R32 ;  /* 0x000000705020723c */ /* 0x040fec0000041820 */
[----:B------:R-:W-:Y:S02]  /*fd50*/  MUFU.TANH R109, R109 ;  /* 0x0000006d006d7308 */ /* 0x000fe40000002400 */
[C---:B------:R-:W-:Y:S06]  /*fd60*/  HMMA.16816.F32.BF16 R28, R80.reuse, R114, R28 ;  /* 0x00000072501c723c */ /* 0x040fec000004181c */
[----:B------:R-:W-:Y:S02]  /*fd70*/  MUFU.TANH R47, R47 ;  /* 0x0000002f002f7308 */ /* 0x000fe40000002400 */
[----:B------:R-:W-:Y:S06]  /*fd80*/  HMMA.16816.F32.BF16 R12, R80, R70, R12 ;  /* 0x00000046500c723c */ /* 0x000fec000004180c */
[----:B------:R-:W-:Y:S02]  /*fd90*/  MUFU.TANH R71, R52 ;  /* 0x0000003400477308 */ /* 0x000fe40000002400 */
[----:B------:R-:W-:Y:S06]  /*fda0*/  HMMA.16816.F32.BF16 R48, R4, R102, R48 ;  /* 0x000000660430723c */ /* 0x000fec0000041830 */
[----:B------:R4:W-:Y:S02]  /*fdb0*/  MUFU.TANH R103, R53 ;  /* 0x0000003500677308 */ /* 0x0009e40000002400 */
[C---:B-1----:R-:W-:Y:S08]  /*fdc0*/  HMMA.16816.F32.BF16 R96, R80.reuse, R8, R96 ;  /* 0x000000085060723c */ /* 0x042ff00000041860 */
[----:B------:R-:W-:Y:S01]  /*fdd0*/  HMMA.16816.F32.BF16 R92, R80, R10, R92 ;  /* 0x0000000a505c723c */ /* 0x000fe2000004185c */
[----:B------:R-:W1:Y:S04]  /*fde0*/  LDSM.16.M88.4 R8, [R158+0x8000] ;  /* 0x008000009e08783b */ /* 0x000e680000000200 */
[----:B----4-:R-:W4:Y:S03]  /*fdf0*/  LDSM.16.M88.4 R52, [R158+0x8400] ;  /* 0x008400009e34783b */ /* 0x010f260000000200 */
[C---:B--2---:R-:W-:Y:S08]  /*fe00*/  HMMA.16816.F32.BF16 R32, R4.reuse, R60, R32 ;  /* 0x0000003c0420723c */ /* 0x044ff00000041820 */
[----:B------:R-:W-:Y:S01]  /*fe10*/  HMMA.16816.F32.BF16 R28, R4, R62, R28 ;  /* 0x0000003e041c723c */ /* 0x000fe2000004181c */
[----:B------:R-:W2:Y:S07]  /*fe20*/  LDSM.16.M88.4 R60, [R158+0x8c00] ;  /* 0x008c00009e3c783b */ /* 0x000eae0000000200 */
[----:B------:R-:W-:Y:S01]  /*fe30*/  HMMA.16816.F32.BF16 R88, R80, R72, R88 ;  /* 0x000000485058723c */ /* 0x000fe20000041858 */
[----:B------:R-:W-:-:S02]  /*fe40*/  FMUL.FTZ R73, R48, UR14 ;  /* 0x0000000e30497c20 */ /* 0x000fc40008410000 */
        /* <DEDUP_REMOVED lines=11> */
[----:B------:R-:W3:Y:S01]  /*ff00*/  LDSM.16.M88.4 R48, [R158+0x8800] ;  /* 0x008800009e30783b */ /* 0x000ee20000000200 */
[----:B------:R-:W-:Y:S01]  /*ff10*/  FMUL.FTZ R41, R41, UR14 ;  /* 0x0000000e29297c20 */ /* 0x000fe20008410000 */
[----:B------:R-:W-:Y:S01]  /*ff20*/  FMUL.FTZ R40, R40, UR14 ;  /* 0x0000000e28287c20 */ /* 0x000fe20008410000 */
[----:B------:R-:W-:-:S04]  /*ff30*/  DEPBAR.LE SB0, 0x0 ;  /* 0x000080000000791a */ /* 0x000fc80000000000 */
[----:B-1----:R-:W-:Y:S01]  /*ff40*/  HMMA.16816.F32.BF16 R20, R4, R10, R20 ;  /* 0x0000000a0414723c */ /* 0x002fe20000041814 */
[----:B------:R1:W-:Y:S01]  /*ff50*/  MUFU.TANH R83, R41 ;  /* 0x0000002900537308 */ /* 0x0003e20000002400 */
[----:B------:R-:W-:-:S06]  /*ff60*/  FMUL.FTZ R11, R43, UR14 ;  /* 0x0000000e2b0b7c20 */ /* 0x000fcc0008410000 */
[----:B----4-:R-:W-:Y:S01]  /*ff70*/  HMMA.16816.F32.BF16 R12, R4, R54, R12 ;  /* 0x00000036040c723c */ /* 0x010fe2000004180c */
[----:B------:R-:W-:Y:S01]  /*ff80*/  FMUL.FTZ R36, R36, UR14 ;  /* 0x0000000e24247c20 */ /* 0x000fe20008410000 */
[----:B------:R-:W-:Y:S01]  /*ff90*/  FMUL.FTZ R38, R38, UR14 ;  /* 0x0000000e26267c20 */ /* 0x000fe20008410000 */
[----:B------:R-:W-:Y:S01]  /*ffa0*/  MUFU.TANH R77, R77 ;  /* 0x0000004d004d7308 */ /* 0x000fe20000002400 */
[----:B------:R-:W-:Y:S01]  /*ffb0*/  FMUL.FTZ R37, R37, UR14 ;  /* 0x0000000e25257c20 */ /* 0x000fe20008410000 */
[----:B------:R-:W-:-:S03]  /*ffc0*/  FMUL.FTZ R39, R39, UR14 ;  /* 0x0000000e27277c20 */ /* 0x000fc60008410000 */
[C---:B------:R-:W-:Y:S01]  /*ffd0*/  HMMA.16816.F32.BF16 R24, R4.reuse, R8, R24 ;  /* 0x000000080418723c */ /* 0x040fe20000041818 */
[----:B------:R-:W-:Y:S01]  /*ffe0*/  FMUL.FTZ R9, R42, UR14 ;  /* 0x0000000e2a097c20 */ /* 0x000fe20008410000 */
[----:B-1----:R-:W-:Y:S01]  /*fff0*/  FMUL.FTZ R41, R34, UR14 ;  /* 0x0000000e22297c20 */ /* 0x002fe20008410000 */
[----:B------:R-:W-:Y:S01]  /*10000*/  FMUL.FTZ R33, R23, UR14 ;  /* 0x0000000e17217c20 */ /* 0x000fe20008410000 */
[----:B------:R1:W-:Y:S04]  /*10010*/  MUFU.TANH R43, R36 ;  /* 0x00000024002b7308 */ /* 0x0003e80000002400 */
[C---:B--2---:R-:W-:Y:S03]  /*10020*/  HMMA.16816.F32.BF16 R84, R4.reuse, R62, R84 ;  /* 0x0000003e0454723c */ /* 0x044fe60000041854 */
[----:B------:R-:W-:Y:S01]  /*10030*/  FMUL.FTZ R23, R12, UR14 ;  /* 0x0000000e0c177c20 */ /* 0x000fe20008410000 */
[----:B------:R-:W-:Y:S01]  /*10040*/  IMAD.SHL.U32 R12, R122, 0x2, RZ ;  /* 0x000000027a0c7824 */ /* 0x000fe200078e00ff */
[----:B------:R-:W-:Y:S03]  /*10050*/  MUFU.TANH R79, R79 ;  /* 0x0000004f004f7308 */ /* 0x000fe60000002400 */
[----:B------:R-:W-:Y:S01]  /*10060*/  HMMA.16816.F32.BF16 R16, R4, R52, R16 ;  /* 0x000000340410723c */ /* 0x000fe20000041810 */
[----:B------:R-:W-:-:S02]  /*10070*/  LOP3.LUT R12, R12, 0x6, RZ, 0xc0, !PT ;  /* 0x000000060c0c7812 */ /* 0x000fc400078ec0ff */
[----:B------:R-:W-:Y:S01]  /*10080*/  FMUL.FTZ R8, R26, UR14 ;  /* 0x0000000e1a087c20 */ /* 0x000fe20008410000 */
[----:B------:R-:W-:Y:S01]  /*10090*/  FMUL.FTZ R10, R25, UR14 ;  /* 0x0000000e190a7c20 */ /* 0x000fe20008410000 */
[----:B-1----:R-:W-:Y:S01]  /*100a0*/  FMUL.FTZ R36, R24, UR14 ;  /* 0x0000000e18247c20 */ /* 0x002fe20008410000 */
[----:B------:R-:W-:Y:S01]  /*100b0*/  FMUL.FTZ R24, R13, UR14 ;  /* 0x0000000e0d187c20 */ /* 0x000fe20008410000 */
[----:B------:R-:W-:Y:S01]  /*100c0*/  IMAD.IADD R153, R45, 0x1, R12 ;  /* 0x000000012d997824 */ /* 0x000fe200078e020c */
[C---:B---3--:R-:W-:Y:S01]  /*100d0*/  HMMA.16816.F32.BF16 R96, R4.reuse, R48, R96 ;  /* 0x000000300460723c */ /* 0x048fe20000041860 */
[----:B------:R1:W-:Y:S01]  /*100e0*/  MUFU.TANH R49, R38 ;  /* 0x0000002600317308 */ /* 0x0003e20000002400 */
[----:B------:R-:W-:Y:S01]  /*100f0*/  FMUL.FTZ R34, R27, UR14 ;  /* 0x0000000e1b227c20 */ /* 0x000fe20008410000 */
[----:B------:R-:W-:Y:S01]  /*10100*/  FMUL.FTZ R13, R84, UR14 ;  /* 0x0000000e540d7c20 */ /* 0x000fe20008410000 */
[----:B------:R-:W-:Y:S02]  /*10110*/  VIADD R12, R153, 0x8 ;  /* 0x00000008990c7836 */ /* 0x000fe40000000000 */
[----:B------:R-:W-:Y:S01]  /*10120*/  FMUL.FTZ R85, R85, UR14 ;  /* 0x0000000e55557c20 */ /* 0x000fe20008410000 */
[----:B------:R-:W-:Y:S01]  /*10130*/  FMUL.FTZ R87, R87, UR14 ;  /* 0x0000000e57577c20 */ /* 0x000fe20008410000 */
[C---:B------:R-:W-:Y:S01]  /*10140*/  HMMA.16816.F32.BF16 R92, R4.reuse, R50, R92 ;  /* 0x00000032045c723c */ /* 0x040fe2000004185c */
[----:B------:R-:W2:Y:S01]  /*10150*/  MUFU.TANH R13, R13 ;  /* 0x0000000d000d7308 */ /* 0x000ea20000002400 */
[-C--:B------:R-:W-:Y:S01]  /*10160*/  ISETP.GE.AND P5, PT, R12, R121.reuse, PT ;  /* 0x000000790c00720c */ /* 0x080fe20003fa6270 */
[----:B------:R-:W-:Y:S01]  /*10170*/  FMUL.FTZ R26, R18, UR14 ;  /* 0x0000000e121a7c20 */ /* 0x000fe20008410000 */
[----:B------:R-:W-:Y:S01]  /*10180*/  FMUL.FTZ R18, R15, UR14 ;  /* 0x0000000e0f127c20 */ /* 0x000fe20008410000 */
[----:B------:R-:W-:Y:S01]  /*10190*/  VIADD R15, R153, 0x78 ;  /* 0x00000078990f7836 */ /* 0x000fe20000000000 */
[-C--:B------:R-:W-:Y:S01]  /*101a0*/  ISETP.GE.AND P2, PT, R12, R58.reuse, PT ;  /* 0x0000003a0c00720c */ /* 0x080fe20003f46270 */
[----:B------:R-:W-:Y:S01]  /*101b0*/  FMUL.FTZ R25, R17, UR14 ;  /* 0x0000000e11197c20 */ /* 0x000fe20008410000 */
[----:B------:R-:W-:Y:S01]  /*101c0*/  HMMA.16816.F32.BF16 R88, R4, R60, R88 ;  /* 0x0000003c0458723c */ /* 0x000fe20000041858 */
[----:B------:R-:W-:Y:S01]  /*101d0*/  FMUL.FTZ R6, R29, UR14 ;  /* 0x0000000e1d067c20 */ /* 0x000fe20008410000 */
[----:B------:R3:W-:Y:S01]  /*101e0*/  MUFU.TANH R51, R32 ;  /* 0x0000002000337308 */ /* 0x0007e20000002400 */
[C---:B------:R-:W-:Y:S01]  /*101f0*/  ISETP.GE.AND P4, PT, R15.reuse, R121, PT ;  /* 0x000000790f00720c */ /* 0x040fe20003f86270 */
[----:B------:R-:W-:Y:S01]  /*10200*/  FMUL.FTZ R4, R30, UR14 ;  /* 0x0000000e1e047c20 */ /* 0x000fe20008410000 */
[----:B------:R-:W-:Y:S01]  /*10210*/  ISETP.GE.AND P1, PT, R15, R58, PT ;  /* 0x0000003a0f00720c */ /* 0x000fe20003f26270 */
[----:B-1----:R-:W-:Y:S01]  /*10220*/  FMUL.FTZ R38, R28, UR14 ;  /* 0x0000000e1c267c20 */ /* 0x002fe20008410000 */
[----:B------:R-:W-:Y:S01]  /*10230*/  I2FP.F32.S32 R15, R15 ;  /* 0x0000000f000f7245 */ /* 0x000fe20000201400 */
[----:B------:R-:W-:Y:S01]  /*10240*/  FMUL.FTZ R28, R19, UR14 ;  /* 0x0000000e131c7c20 */ /* 0x000fe20008410000 */
[----:B------:R-:W-:Y:S01]  /*10250*/  I2FP.F32.S32 R12, R12 ;  /* 0x0000000c000c7245 */ /* 0x000fe20000201400 */
[----:B------:R1:W-:Y:S01]  /*10260*/  MUFU.TANH R29, R41 ;  /* 0x00000029001d7308 */ /* 0x0003e20000002400 */
[----:B------:R-:W-:-:S02]  /*10270*/  VIADD R19, R153, 0x9 ;  /* 0x0000000999137836 */ /* 0x000fc40000000000 */
[----:B--2---:R-:W-:Y:S01]  /*10280*/  FFMA.FTZ R13, R0, R15, R13 ;  /* 0x0000000f000d7223 */ /* 0x004fe2000001000d */
[----:B------:R-:W-:Y:S01]  /*10290*/  FMUL.FTZ R30, R16, UR14 ;  /* 0x0000000e101e7c20 */ /* 0x000fe20008410000 */
[----:B------:R-:W-:Y:S01]  /*102a0*/  FFMA.FTZ R17, R0, R12, R107 ;  /* 0x0000000c00117223 */ /* 0x000fe2000001006b */
[----:B------:R-:W-:Y:S02]  /*102b0*/  VIADD R16, R153, 0x10 ;  /* 0x0000001099107836 */ /* 0x000fe40000000000 */
[----:B------:R-:W-:Y:S01]  /*102c0*/  FMUL.FTZ R5, R22, UR14 ;  /* 0x0000000e16057c20 */ /* 0x000fe20008410000 */
[----:B------:R-:W-:Y:S01]  /*102d0*/  FSEL R22, R13, -INF , !P4 ;  /* 0xff8000000d167808 */ /* 0x000fe20006000000 */
[----:B------:R2:W-:Y:S01]  /*102e0*/  MUFU.TANH R61, R4 ;  /* 0x00000004003d7308 */ /* 0x0005e20000002400 */
[----:B---3--:R-:W-:Y:S01]  /*102f0*/  FMUL.FTZ R32, R20, UR14 ;  /* 0x0000000e14207c20 */ /* 0x008fe20008410000 */
[----:B------:R-:W-:Y:S01]  /*10300*/  FMUL.FTZ R20, R14, UR14 ;  /* 0x0000000e0e147c20 */ /* 0x000fe20008410000 */
[----:B------:R-:W-:Y:S01]  /*10310*/  VIADD R14, R153, 0x1 ;  /* 0x00000001990e7836 */ /* 0x000fe20000000000 */
[-C--:B------:R-:W-:Y:S01]  /*10320*/  ISETP.GE.AND P4, PT, R19, R121.reuse, PT ;  /* 0x000000791300720c */ /* 0x080fe20003f86270 */
[----:B------:R-:W-:Y:S01]  /*10330*/  FMUL.FTZ R7, R21, UR14 ;  /* 0x0000000e15077c20 */ /* 0x000fe20008410000 */
[----:B------:R-:W-:Y:S01]  /*10340*/  FSEL R17, R17, -INF , !P2 ;  /* 0xff80000011117808 */ /* 0x000fe20005000000 */
[----:B------:R-:W-:Y:S01]  /*10350*/  FMUL.FTZ R96, R96, UR14 ;  /* 0x0000000e60607c20 */ /* 0x000fe20008410000 */
[----:B------:R-:W-:Y:S01]  /*10360*/  ISETP.GE.AND P0, PT, R14, R121, PT ;  /* 0x000000790e00720c */ /* 0x000fe20003f06270 */
[----:B-1----:R-:W-:Y:S01]  /*10370*/  FMUL.FTZ R41, R86, UR14 ;  /* 0x0000000e56297c20 */ /* 0x002fe20008410000 */
[----:B------:R-:W-:Y:S01]  /*10380*/  ISETP.GE.AND P3, PT, R14, R58, PT ;  /* 0x0000003a0e00720c */ /* 0x000fe20003f66270 */
[----:B------:R1:W-:Y:S01]  /*10390*/  MUFU.TANH R53, R6 ;  /* 0x0000000600357308 */ /* 0x0003e20000002400 */
[----:B------:R-:W-:Y:S01]  /*103a0*/  I2FP.F32.S32 R14, R14 ;  /* 0x0000000e000e7245 */ /* 0x000fe20000201400 */
[----:B------:R-:W-:Y:S01]  /*103b0*/  FMUL.FTZ R98, R98, UR14 ;  /* 0x0000000e62627c20 */ /* 0x000fe20008410000 */
[----:B------:R-:W-:Y:S01]  /*103c0*/  FMUL.FTZ R97, R97, UR14 ;  /* 0x0000000e61617c20 */ /* 0x000fe20008410000 */
[----:B------:R-:W-:Y:S01]  /*103d0*/  FMUL.FTZ R99, R99, UR14 ;  /* 0x0000000e63637c20 */ /* 0x000fe20008410000 */
[----:B------:R-:W-:Y:S01]  /*103e0*/  FMUL.FTZ R92, R92, UR14 ;  /* 0x0000000e5c5c7c20 */ /* 0x000fe20008410000 */
[C---:B--2---:R-:W-:Y:S01]  /*103f0*/  FFMA.FTZ R4, R0.reuse, R12, R105 ;  /* 0x0000000c00047223 */ /* 0x044fe20000010069 */
[----:B------:R-:W-:Y:S01]  /*10400*/  FFMA.FTZ R27, R0, R14, R67 ;  /* 0x0000000e001b7223 */ /* 0x000fe20000010043 */
[----:B------:R-:W2:Y:S01]  /*10410*/  MUFU.TANH R41, R41 ;  /* 0x0000002900297308 */ /* 0x000ea20000002400 */
[----:B------:R-:W-:-:S02]  /*10420*/  VIADD R12, R153, 0x11 ;  /* 0x00000011990c7836 */ /* 0x000fc40000000000 */
[----:B------:R-:W-:Y:S01]  /*10430*/  FMUL.FTZ R94, R94, UR14 ;  /* 0x0000000e5e5e7c20 */ /* 0x000fe20008410000 */
[----:B------:R-:W-:Y:S01]  /*10440*/  FSEL R4, R4, -INF , !P5 ;  /* 0xff80000004047808 */ /* 0x000fe20006800000 */
[----:B------:R-:W-:Y:S01]  /*10450*/  FMUL.FTZ R88, R88, UR14 ;  /* 0x0000000e58587c20 */ /* 0x000fe20008410000 */
[----:B------:R-:W-:Y:S01]  /*10460*/  FSEL R27, R27, -INF , !P3 ;  /* 0xff8000001b1b7808 */ /* 0x000fe20005800000 */
[----:B------:R-:W-:Y:S01]  /*10470*/  FMUL.FTZ R93, R93, UR14 ;  /* 0x0000000e5d5d7c20 */ /* 0x000fe20008410000 */
[-C--:B------:R-:W-:Y:S01]  /*10480*/  ISETP.GE.AND P5, PT, R12, R121.reuse, PT ;  /* 0x000000790c00720c */ /* 0x080fe20003fa6270 */
[----:B------:R3:W-:Y:S01]  /*10490*/  MUFU.TANH R81, R40 ;  /* 0x0000002800517308 */ /* 0x0007e20000002400 */
[----:B-1----:R-:W-:Y:S01]  /*104a0*/  FFMA.FTZ R6, R0, R14, R65 ;  /* 0x0000000e00067223 */ /* 0x002fe20000010041 */
[-C--:B------:R-:W-:Y:S01]  /*104b0*/  ISETP.GE.AND P2, PT, R12, R58.reuse, PT ;  /* 0x0000003a0c00720c */ /* 0x080fe20003f46270 */
[----:B------:R-:W-:Y:S01]  /*104c0*/  FMUL.FTZ R95, R95, UR14 ;  /* 0x0000000e5f5f7c20 */ /* 0x000fe20008410000 */
[----:B------:R-:W-:Y:S01]  /*104d0*/  ISETP.GE.AND P3, PT, R16, R58, PT ;  /* 0x0000003a1000720c */ /* 0x000fe20003f66270 */
[----:B------:R-:W-:Y:S01]  /*104e0*/  FMUL.FTZ R89, R89, UR14 ;  /* 0x0000000e59597c20 */ /* 0x000fe20008410000 */
[----:B------:R-:W-:Y:S01]  /*104f0*/  FSEL R6, R6, -INF , !P0 ;  /* 0xff80000006067808 */ /* 0x000fe20004000000 */
[----:B------:R-:W-:Y:S01]  /*10500*/  FMUL.FTZ R90, R90, UR14 ;  /* 0x0000000e5a5a7c20 */ /* 0x000fe20008410000 */
[----:B------:R-:W-:Y:S01]  /*10510*/  ISETP.GE.AND P0, PT, R16, R121, PT ;  /* 0x000000791000720c */ /* 0x000fe20003f06270 */
[C---:B--2---:R-:W-:Y:S01]  /*10520*/  FFMA.FTZ R41, R0.reuse, R15, R41 ;  /* 0x0000000f00297223 */ /* 0x044fe20000010029 */
[----:B------:R-:W-:Y:S01]  /*10530*/  I2FP.F32.S32 R12, R12 ;  /* 0x0000000c000c7245 */ /* 0x000fe20000201400 */
[----:B------:R-:W1:Y:S01]  /*10540*/  MUFU.TANH R9, R9 ;  /* 0x0000000900097308 */ /* 0x000e620000002400 */
[----:B------:R-:W-:Y:S01]  /*10550*/  I2FP.F32.S32 R16, R16 ;  /* 0x0000001000107245 */ /* 0x000fe20000201400 */
[----:B------:R-:W-:Y:S01]  /*10560*/  FMUL.FTZ R91, R91, UR14 ;  /* 0x0000000e5b5b7c20 */ /* 0x000fe20008410000 */
[----:B------:R-:W-:Y:S01]  /*10570*/  FSEL R41, R41, -INF , !P1 ;  /* 0xff80000029297808 */ /* 0x000fe20004800000 */
[C---:B------:R-:W-:Y:S01]  /*10580*/  FFMA.FTZ R103, R0.reuse, R12, R103 ;  /* 0x0000000c00677223 */ /* 0x040fe20000010067 */
[----:B------:R-:W-:Y:S01]  /*10590*/  ISETP.GE.AND P1, PT, R19, R58, PT ;  /* 0x0000003a1300720c */ /* 0x000fe20003f26270 */
[C---:B------:R-:W-:Y:S01]  /*105a0*/  FFMA.FTZ R13, R0.reuse, R12, R111 ;  /* 0x0000000c000d7223 */ /* 0x040fe2000001006f */
[----:B------:R-:W-:Y:S01]  /*105b0*/  I2FP.F32.S32 R19, R19 ;  /* 0x0000001300137245 */ /* 0x000fe20000201400 */
[----:B------:R2:W-:Y:S01]  /*105c0*/  MUFU.TANH R63, R10 ;  /* 0x0000000a003f7308 */ /* 0x0005e20000002400 */
[C---:B------:R-:W-:Y:S01]  /*105d0*/  FFMA.FTZ R15, R0.reuse, R16, R109 ;  /* 0x00000010000f7223 */ /* 0x040fe2000001006d */
[----:B------:R-:W-:Y:S01]  /*105e0*/  VIADD R12, R153, 0x18 ;  /* 0x00000018990c7836 */ /* 0x000fe20000000000 */
[----:B------:R-:W-:Y:S01]  /*105f0*/  FSEL R13, R13, -INF , !P2 ;  /* 0xff8000000d0d7808 */ /* 0x000fe20005000000 */
[CC--:B------:R-:W-:Y:S01]  /*10600*/  FFMA.FTZ R14, R0.reuse, R19.reuse, R101 ;  /* 0x00000013000e7223 */ /* 0x0c0fe20000010065 */
[----:B------:R-:W-:Y:S01]  /*10610*/  FFMA.FTZ R19, R0, R19, R69 ;  /* 0x0000001300137223 */ /* 0x000fe20000010045 */
[----:B------:R-:W-:Y:S01]  /*10620*/  FSEL R15, R15, -INF , !P3 ;  /* 0xff8000000f0f7808 */ /* 0x000fe20005800000 */
[----:B---3--:R-:W-:Y:S01]  /*10630*/  FMUL.FTZ R40, R35, UR14 ;  /* 0x0000000e23287c20 */ /* 0x008fe20008410000 */
[----:B------:R3:W-:Y:S01]  /*10640*/  MUFU.TANH R55, R36 ;  /* 0x0000002400377308 */ /* 0x0007e20000002400 */
[----:B------:R-:W-:Y:S01]  /*10650*/  FSEL R14, R14, -INF , !P4 ;  /* 0xff8000000e0e7808 */ /* 0x000fe20006000000 */
[----:B------:R-:W-:Y:S01]  /*10660*/  FMUL.FTZ R35, R31, UR14 ;  /* 0x0000000e1f237c20 */ /* 0x000fe20008410000 */
[----:B------:R-:W-:-:S02]  /*10670*/  FSEL R19, R19, -INF , !P1 ;  /* 0xff80000013137808 */ /* 0x000fc40004800000 */
[C---:B------:R-:W-:Y:S02]  /*10680*/  ISETP.GE.AND P4, PT, R12.reuse, R121, PT ;  /* 0x000000790c00720c */ /* 0x040fe40003f86270 */
[----:B------:R-:W-:Y:S01]  /*10690*/  ISETP.GE.AND P1, PT, R12, R58, PT ;  /* 0x0000003a0c00720c */ /* 0x000fe20003f26270 */
[----:B------:R4:W-:Y:S01]  /*106a0*/  MUFU.TANH R101, R34 ;  /* 0x0000002200657308 */ /* 0x0009e20000002400 */
[----:B--2---:R-:W-:Y:S01]  /*106b0*/  FFMA.FTZ R10, R0, R16, R71 ;  /* 0x00000010000a7223 */ /* 0x004fe20000010047 */
[----:B------:R-:W-:Y:S01]  /*106c0*/  VIADD R16, R153, 0x20 ;  /* 0x0000002099107836 */ /* 0x000fe20000000000 */
[----:B------:R-:W-:-:S03]  /*106d0*/  I2FP.F32.S32 R12, R12 ;  /* 0x0000000c000c7245 */ /* 0x000fc60000201400 */
[----:B------:R-:W-:Y:S02]  /*106e0*/  FSEL R10, R10, -INF , !P0 ;  /* 0xff8000000a0a7808 */ /* 0x000fe40004000000 */
[----:B------:R-:W2:Y:S01]  /*106f0*/  MUFU.TANH R11, R11 ;  /* 0x0000000b000b7308 */ /* 0x000ea20000002400 */
[----:B---3--:R-:W-:Y:S01]  /*10700*/  VIADD R36, R153, 0x19 ;  /* 0x0000001999247836 */ /* 0x008fe20000000000 */
[----:B------:R-:W-:Y:S01]  /*10710*/  ISETP.GE.AND P2, PT, R16, R58, PT ;  /* 0x0000003a1000720c */ /* 0x000fe20003f46270 */
[----:B------:R-:W-:-:S03]  /*10720*/  FFMA.FTZ R75, R0, R12, R75 ;  /* 0x0000000c004b7223 */ /* 0x000fc6000001004b */
[C---:B------:R-:W-:Y:S02]  /*10730*/  ISETP.GE.AND P0, PT, R36.reuse, R121, PT ;  /* 0x000000792400720c */ /* 0x040fe40003f06270 */
[----:B------:R-:W-:Y:S01]  /*10740*/  ISETP.GE.AND P3, PT, R36, R58, PT ;  /* 0x0000003a2400720c */ /* 0x000fe20003f66270 */
[----:B------:R-:W3:Y:S01]  /*10750*/  MUFU.TANH R37, R37 ;  /* 0x0000002500257308 */ /* 0x000ee20000002400 */
[----:B------:R-:W-:Y:S02]  /*10760*/  I2FP.F32.S32 R36, R36 ;  /* 0x0000002400247245 */ /* 0x000fe40000201400 */
[----:B----4-:R-:W-:-:S03]  /*10770*/  I2FP.F32.S32 R34, R16 ;  /* 0x0000001000227245 */ /* 0x010fc60000201400 */
[C---:B------:R-:W-:Y:S02]  /*10780*/  FFMA.FTZ R79, R0.reuse, R36, R79 ;  /* 0x00000024004f7223 */ /* 0x040fe4000001004f */
[----:B------:R-:W4:Y:S01]  /*10790*/  MUFU.TANH R39, R39 ;  /* 0x0000002700277308 */ /* 0x000f220000002400 */
[----:B-1----:R-:W-:Y:S01]  /*107a0*/  FFMA.FTZ R169, R0, R34, R9 ;  /* 0x0000002200a97223 */ /* 0x002fe20000010009 */
[----:B------:R-:W-:-:S04]  /*107b0*/  VIADD R9, R153, 0x21 ;  /* 0x0000002199097836 */ /* 0x000fc80000000000 */
[----:B------:R-:W-:Y:S02]  /*107c0*/  FSEL R169, R169, -INF , !P2 ;  /* 0xff800000a9a97808 */ /* 0x000fe40005000000 */
[----:B------:R1:W-:Y:S08]  /*107d0*/  MUFU.TANH R65, R8 ;  /* 0x0000000800417308 */ /* 0x0003f00000002400 */
[----:B------:R5:W-:Y:S08]  /*107e0*/  MUFU.TANH R69, R32 ;  /* 0x0000002000457308 */ /* 0x000bf00000002400 */
[----:B------:R2:W-:Y:S01]  /*107f0*/  MUFU.TANH R71, R7 ;  /* 0x0000000700477308 */ /* 0x0005e20000002400 */
[----:B-1----:R-:W-:-:S02]  /*10800*/  FSEL R8, R103, -INF , !P5 ;  /* 0xff80000067087808 */ /* 0x002fc40006800000 */
[----:B------:R-:W-:Y:S01]  /*10810*/  ISETP.GE.AND P5, PT, R16, R121, PT ;  /* 0x000000791000720c */ /* 0x000fe20003fa6270 */
[C---:B------:R-:W-:Y:S01]  /*10820*/  FFMA.FTZ R16, R0.reuse, R12, R73 ;  /* 0x0000000c00107223 */ /* 0x040fe20000010049 */
[C---:B------:R-:W-:Y:S01]  /*10830*/  FFMA.FTZ R12, R0.reuse, R36, R77 ;  /* 0x00000024000c7223 */ /* 0x040fe2000001004d */
[C---:B------:R-:W-:Y:S02]  /*10840*/  VIADD R36, R153.reuse, 0x28 ;  /* 0x0000002899247836 */ /* 0x040fe40000000000 */
[----:B------:R1:W-:Y:S01]  /*10850*/  MUFU.TANH R73, R5 ;  /* 0x0000000500497308 */ /* 0x0003e20000002400 */
[----:B-----5:R-:W-:Y:S01]  /*10860*/  FFMA.FTZ R32, R0, R34, R81 ;  /* 0x0000002200207223 */ /* 0x020fe20000010051 */
[----:B------:R-:W-:Y:S01]  /*10870*/  VIADD R34, R153, 0x29 ;  /* 0x0000002999227836 */ /* 0x000fe20000000000 */
[----:B------:R-:W-:Y:S02]  /*10880*/  FSEL R16, R16, -INF , !P4 ;  /* 0xff80000010107808 */ /* 0x000fe40006000000 */
[----:B------:R-:W-:-:S02]  /*10890*/  FSEL R12, R12, -INF , !P0 ;  /* 0xff8000000c0c7808 */ /* 0x000fc40004000000 */
[----:B------:R-:W-:Y:S01]  /*108a0*/  FSEL R32, R32, -INF , !P5 ;  /* 0xff80000020207808 */ /* 0x000fe20006800000 */
[----:B------:R-:W5:Y:S01]  /*108b0*/  MUFU.TANH R21, R40 ;  /* 0x0000002800157308 */ /* 0x000f620000002400 */
[----:B--2---:R-:W-:Y:S02]  /*108c0*/  FSEL R7, R75, -INF , !P1 ;  /* 0xff8000004b077808 */ /* 0x004fe40004800000 */
[CC--:B------:R-:W-:Y:S02]  /*108d0*/  ISETP.GE.AND P4, PT, R9.reuse, R121.reuse, PT ;  /* 0x000000790900720c */ /* 0x0c0fe40003f86270 */
[----:B------:R-:W-:Y:S02]  /*108e0*/  ISETP.GE.AND P1, PT, R9, R58, PT ;  /* 0x0000003a0900720c */ /* 0x000fe40003f26270 */
[----:B------:R-:W-:Y:S01]  /*108f0*/  ISETP.GE.AND P0, PT, R36, R121, PT ;  /* 0x000000792400720c */ /* 0x000fe20003f06270 */
[----:B------:R3:W2:Y:S01]  /*10900*/  MUFU.TANH R31, R38 ;  /* 0x00000026001f7308 */ /* 0x0006a20000002400 */
[----:B-1----:R-:W-:-:S02]  /*10910*/  FSEL R5, R79, -INF , !P3 ;  /* 0xff8000004f057808 */ /* 0x002fc40005800000 */
[-C--:B------:R-:W-:Y:S02]  /*10920*/  ISETP.GE.AND P3, PT, R36, R58.reuse, PT ;  /* 0x0000003a2400720c */ /* 0x080fe40003f66270 */
[C---:B------:R-:W-:Y:S02]  /*10930*/  ISETP.GE.AND P5, PT, R34.reuse, R121, PT ;  /* 0x000000792200720c */ /* 0x040fe40003fa6270 */
[----:B------:R-:W-:Y:S01]  /*10940*/  ISETP.GE.AND P2, PT, R34, R58, PT ;  /* 0x0000003a2200720c */ /* 0x000fe20003f46270 */
[----:B------:R1:W-:Y:S01]  /*10950*/  MUFU.TANH R75, R30 ;  /* 0x0000001e004b7308 */ /* 0x0003e20000002400 */
[----:B------:R-:W-:Y:S02]  /*10960*/  I2FP.F32.S32 R9, R9 ;  /* 0x0000000900097245 */ /* 0x000fe40000201400 */
[----:B------:R-:W-:Y:S02]  /*10970*/  I2FP.F32.S32 R36, R36 ;  /* 0x0000002400247245 */ /* 0x000fe40000201400 */
[----:B------:R-:W-:Y:S01]  /*10980*/  I2FP.F32.S32 R34, R34 ;  /* 0x0000002200227245 */ /* 0x000fe20000201400 */
[CC--:B------:R-:W-:Y:S01]  /*10990*/  FFMA.FTZ R83, R0.reuse, R9.reuse, R83 ;  /* 0x0000000900537223 */ /* 0x0c0fe20000010053 */
[C---:B------:R-:W-:Y:S01]  /*109a0*/  FFMA.FTZ R11, R0.reuse, R9, R11 ;  /* 0x00000009000b7223 */ /* 0x040fe2000001000b */
[CC--:B------:R-:W-:Y:S01]  /*109b0*/  FFMA.FTZ R43, R0.reuse, R36.reuse, R43 ;  /* 0x00000024002b7223 */ /* 0x0c0fe2000001002b */
[C---:B------:R-:W-:Y:S01]  /*109c0*/  FFMA.FTZ R49, R0.reuse, R36, R49 ;  /* 0x0000002400317223 */ /* 0x040fe20000010031 */
[CC--:B---3--:R-:W-:Y:S01]  /*109d0*/  FFMA.FTZ R38, R0.reuse, R34.reuse, R37 ;  /* 0x0000002200267223 */ /* 0x0c8fe20000010025 */
[----:B----4-:R-:W-:Y:S01]  /*109e0*/  FFMA.FTZ R39, R0, R34, R39 ;  /* 0x0000002200277223 */ /* 0x010fe20000010027 */
[C---:B------:R-:W-:Y:S01]  /*109f0*/  VIADD R36, R153.reuse, 0x30 ;  /* 0x0000003099247836 */ /* 0x040fe20000000000 */
[----:B------:R3:W-:Y:S01]  /*10a00*/  MUFU.TANH R9, R25 ;  /* 0x0000001900097308 */ /* 0x0007e20000002400 */
[----:B------:R-:W-:Y:S01]  /*10a10*/  VIADD R34, R153, 0x31 ;  /* 0x0000003199227836 */ /* 0x000fe20000000000 */
[----:B------:R-:W-:Y:S01]  /*10a20*/  FSEL R170, R83, -INF , !P4 ;  /* 0xff80000053aa7808 */ /* 0x000fe20006000000 */
[----:B-1----:R-:W-:Y:S01]  /*10a30*/  VIADD R30, R153, 0x38 ;  /* 0x00000038991e7836 */ /* 0x002fe20000000000 */
[----:B------:R-:W-:-:S02]  /*10a40*/  FSEL R127, R11, -INF , !P1 ;  /* 0xff8000000b7f7808 */ /* 0x000fc40004800000 */
[----:B------:R-:W-:Y:S02]  /*10a50*/  FSEL R168, R43, -INF , !P0 ;  /* 0xff8000002ba87808 */ /* 0x000fe40004000000 */
[----:B------:R1:W-:Y:S01]  /*10a60*/  MUFU.TANH R37, R26 ;  /* 0x0000001a00257308 */ /* 0x0003e20000002400 */
[----:B------:R-:W-:Y:S02]  /*10a70*/  FSEL R67, R49, -INF , !P3 ;  /* 0xff80000031437808 */ /* 0x000fe40005800000 */
[CC--:B------:R-:W-:Y:S02]  /*10a80*/  ISETP.GE.AND P4, PT, R36.reuse, R121.reuse, PT ;  /* 0x000000792400720c */ /* 0x0c0fe40003f86270 */
[-C--:B------:R-:W-:Y:S02]  /*10a90*/  ISETP.GE.AND P1, PT, R36, R58.reuse, PT ;  /* 0x0000003a2400720c */ /* 0x080fe40003f26270 */
[C---:B------:R-:W-:Y:S01]  /*10aa0*/  ISETP.GE.AND P0, PT, R34.reuse, R121, PT ;  /* 0x000000792200720c */ /* 0x040fe20003f06270 */
[----:B------:R-:W4:Y:S01]  /*10ab0*/  MUFU.TANH R35, R35 ;  /* 0x0000002300237308 */ /* 0x000f220000002400 */
[----:B------:R-:W-:-:S02]  /*10ac0*/  ISETP.GE.AND P3, PT, R34, R58, PT ;  /* 0x0000003a2200720c */ /* 0x000fc40003f66270 */
[----:B---3--:R-:W-:Y:S02]  /*10ad0*/  FSEL R25, R39, -INF , !P2 ;  /* 0xff80000027197808 */ /* 0x008fe40005000000 */
[----:B------:R-:W-:Y:S02]  /*10ae0*/  I2FP.F32.S32 R36, R36 ;  /* 0x0000002400247245 */ /* 0x000fe40000201400 */
[----:B------:R-:W-:Y:S01]  /*10af0*/  I2FP.F32.S32 R34, R34 ;  /* 0x0000002200227245 */ /* 0x000fe20000201400 */
[----:B------:R3:W-:Y:S01]  /*10b00*/  MUFU.TANH R11, R28 ;  /* 0x0000001c000b7308 */ /* 0x0007e20000002400 */
[----:B-1----:R-:W-:Y:S01]  /*10b10*/  FSEL R26, R38, -INF , !P5 ;  /* 0xff800000261a7808 */ /* 0x002fe20006800000 */
[-C--:B------:R-:W-:Y:S01]  /*10b20*/  FFMA.FTZ R51, R0, R36.reuse, R51 ;  /* 0x0000002400337223 */ /* 0x080fe20000010033 */
[----:B------:R-:W-:Y:S01]  /*10b30*/  ISETP.GE.AND P5, PT, R30, R121, PT ;  /* 0x000000791e00720c */ /* 0x000fe20003fa6270 */
[----:B------:R-:W-:Y:S01]  /*10b40*/  FFMA.FTZ R29, R0, R36, R29 ;  /* 0x00000024001d7223 */ /* 0x000fe2000001001d */
[----:B------:R-:W-:Y:S01]  /*10b50*/  ISETP.GE.AND P2, PT, R30, R58, PT ;  /* 0x0000003a1e00720c */ /* 0x000fe20003f46270 */
[----:B-----5:R-:W-:Y:S01]  /*10b60*/  FFMA.FTZ R145, R0, R34, R21 ;  /* 0x0000002200917223 */ /* 0x020fe20000010015 */
[----:B------:R-:W-:Y:S01]  /*10b70*/  I2FP.F32.S32 R30, R30 ;  /* 0x0000001e001e7245 */ /* 0x000fe20000201400 */
[----:B------:R-:W-:-:S02]  /*10b80*/  VIADD R21, R153, 0x39 ;  /* 0x0000003999157836 */ /* 0x000fc40000000000 */
[C---:B------:R-:W-:Y:S01]  /*10b90*/  FFMA.FTZ R166, R0.reuse, R34, R3 ;  /* 0x0000002200a67223 */ /* 0x040fe20000010003 */
[----:B------:R-:W-:Y:S01]  /*10ba0*/  FSEL R130, R51, -INF , !P4 ;  /* 0xff80000033827808 */ /* 0x000fe20006000000 */
[----:B------:R1:W-:Y:S01]  /*10bb0*/  MUFU.TANH R3, R24 ;  /* 0x0000001800037308 */ /* 0x0003e20000002400 */
[CC--:B--2---:R-:W-:Y:S01]  /*10bc0*/  FFMA.FTZ R31, R0.reuse, R30.reuse, R31 ;  /* 0x0000001e001f7223 */ /* 0x0c4fe2000001001f */
[----:B------:R-:W-:Y:S01]  /*10bd0*/  FFMA.FTZ R61, R0, R30, R61 ;  /* 0x0000001e003d7223 */ /* 0x000fe2000001003d */
[----:B------:R-:W-:Y:S01]  /*10be0*/  VIADD R30, R153, 0x40 ;  /* 0x00000040991e7836 */ /* 0x000fe20000000000 */
[----:B------:R-:W-:Y:S01]  /*10bf0*/  FSEL R167, R29, -INF , !P1 ;  /* 0xff8000001da77808 */ /* 0x000fe20004800000 */
[----:B---3--:R-:W-:Y:S01]  /*10c00*/  VIADD R28, R153, 0x41 ;  /* 0x00000041991c7836 */ /* 0x008fe20000000000 */
[C---:B------:R-:W-:Y:S02]  /*10c10*/  ISETP.GE.AND P4, PT, R21.reuse, R121, PT ;  /* 0x000000791500720c */ /* 0x040fe40003f86270 */
[----:B------:R2:W-:Y:S01]  /*10c20*/  MUFU.TANH R29, R20 ;  /* 0x00000014001d7308 */ /* 0x0005e20000002400 */
[----:B------:R-:W-:-:S02]  /*10c30*/  ISETP.GE.AND P1, PT, R21, R58, PT ;  /* 0x0000003a1500720c */ /* 0x000fc40003f26270 */
[----:B------:R-:W-:Y:S02]  /*10c40*/  I2FP.F32.S32 R21, R21 ;  /* 0x0000001500157245 */ /* 0x000fe40000201400 */
[----:B------:R-:W-:Y:S02]  /*10c50*/  FSEL R126, R31, -INF , !P5 ;  /* 0xff8000001f7e7808 */ /* 0x000fe40006800000 */
[----:B------:R-:W-:Y:S01]  /*10c60*/  FSEL R141, R61, -INF , !P2 ;  /* 0xff8000003d8d7808 */ /* 0x000fe20005000000 */
[----:B------:R-:W3:Y:S01]  /*10c70*/  MUFU.TANH R33, R33 ;  /* 0x0000002100217308 */ /* 0x000ee20000002400 */
[----:B-1----:R-:W-:Y:S01]  /*10c80*/  I2FP.F32.S32 R24, R30 ;  /* 0x0000001e00187245 */ /* 0x002fe20000201400 */
[CC--:B------:R-:W-:Y:S01]  /*10c90*/  FFMA.FTZ R53, R0.reuse, R21.reuse, R53 ;  /* 0x0000001500357223 */ /* 0x0c0fe20000010035 */
[----:B----4-:R-:W-:Y:S01]  /*10ca0*/  FFMA.FTZ R35, R0, R21, R35 ;  /* 0x0000001500237223 */ /* 0x010fe20000010023 */
[----:B------:R-:W-:Y:S02]  /*10cb0*/  ISETP.GE.AND P5, PT, R28, R121, PT ;  /* 0x000000791c00720c */ /* 0x000fe40003fa6270 */
[CC--:B------:R-:W-:Y:S01]  /*10cc0*/  FFMA.FTZ R55, R0.reuse, R24.reuse, R55 ;  /* 0x0000001800377223 */ /* 0x0c0fe20000010037 */
[----:B------:R-:W-:Y:S01]  /*10cd0*/  FFMA.FTZ R165, R0, R24, R65 ;  /* 0x0000001800a57223 */ /* 0x000fe20000010041 */
[----:B------:R1:W4:Y:S01]  /*10ce0*/  MUFU.TANH R31, R18 ;  /* 0x00000012001f7308 */ /* 0x0003220000002400 */
[----:B--2---:R-:W-:Y:S01]  /*10cf0*/  I2FP.F32.S32 R20, R28 ;  /* 0x0000001c00147245 */ /* 0x004fe20000201400 */
[----:B------:R-:W-:Y:S01]  /*10d00*/  VIADD R24, R153, 0x48 ;  /* 0x0000004899187836 */ /* 0x000fe20000000000 */
[----:B------:R-:W-:-:S02]  /*10d10*/  ISETP.GE.AND P2, PT, R28, R58, PT ;  /* 0x0000003a1c00720c */ /* 0x000fc40003f46270 */
[----:B------:R-:W-:Y:S01]  /*10d20*/  FSEL R166, R166, -INF , !P0 ;  /* 0xff800000a6a67808 */ /* 0x000fe20004000000 */
[CC--:B------:R-:W-:Y:S01]  /*10d30*/  FFMA.FTZ R63, R0.reuse, R20.reuse, R63 ;  /* 0x00000014003f7223 */ /* 0x0c0fe2000001003f */
[----:B------:R-:W-:Y:S01]  /*10d40*/  FFMA.FTZ R101, R0, R20, R101 ;  /* 0x0000001400657223 */ /* 0x000fe20000010065 */
[----:B------:R-:W-:Y:S01]  /*10d50*/  FSEL R145, R145, -INF , !P3 ;  /* 0xff80000091917808 */ /* 0x000fe20005800000 */
[----:B------:R-:W-:Y:S01]  /*10d60*/  VIADD R20, R153, 0x49 ;  /* 0x0000004999147836 */ /* 0x000fe20000000000 */
[C---:B------:R-:W-:Y:S01]  /*10d70*/  ISETP.GE.AND P0, PT, R30.reuse, R121, PT ;  /* 0x000000791e00720c */ /* 0x040fe20003f06270 */
[----:B------:R-:W2:Y:S01]  /*10d80*/  MUFU.TANH R23, R23 ;  /* 0x0000001700177308 */ /* 0x000ea20000002400 */
[----:B------:R-:W-:Y:S02]  /*10d90*/  ISETP.GE.AND P3, PT, R30, R58, PT ;  /* 0x0000003a1e00720c */ /* 0x000fe40003f66270 */
[----:B------:R-:W-:Y:S02]  /*10da0*/  FSEL R128, R53, -INF , !P4 ;  /* 0xff80000035807808 */ /* 0x000fe40006000000 */
[----:B------:R-:W-:Y:S01]  /*10db0*/  FSEL R65, R35, -INF , !P1 ;  /* 0xff80000023417808 */ /* 0x000fe20004800000 */
[----:B-1----:R-:W-:Y:S01]  /*10dc0*/  VIADD R18, R153, 0x50 ;  /* 0x0000005099127836 */ /* 0x002fe20000000000 */
[----:B------:R-:W-:Y:S01]  /*10dd0*/  FSEL R146, R63, -INF , !P5 ;  /* 0xff8000003f927808 */ /* 0x000fe20006800000 */
[----:B------:R-:W1:Y:S01]  /*10de0*/  MUFU.TANH R21, R96 ;  /* 0x0000006000157308 */ /* 0x000e620000002400 */
[----:B------:R-:W-:-:S02]  /*10df0*/  FSEL R143, R101, -INF , !P2 ;  /* 0xff800000658f7808 */ /* 0x000fc40005000000 */
[CC--:B------:R-:W-:Y:S02]  /*10e00*/  ISETP.GE.AND P4, PT, R24.reuse, R121.reuse, PT ;  /* 0x000000791800720c */ /* 0x0c0fe40003f86270 */
[-C--:B------:R-:W-:Y:S02]  /*10e10*/  ISETP.GE.AND P1, PT, R24, R58.reuse, PT ;  /* 0x0000003a1800720c */ /* 0x080fe40003f26270 */
[C---:B------:R-:W-:Y:S01]  /*10e20*/  ISETP.GE.AND P5, PT, R18.reuse, R121, PT ;  /* 0x000000791200720c */ /* 0x040fe20003fa6270 */
[----:B------:R-:W5:Y:S01]  /*10e30*/  MUFU.TANH R35, R98 ;  /* 0x0000006200237308 */ /* 0x000f620000002400 */
[----:B------:R-:W-:Y:S02]  /*10e40*/  ISETP.GE.AND P2, PT, R18, R58, PT ;  /* 0x0000003a1200720c */ /* 0x000fe40003f46270 */
[----:B------:R-:W-:Y:S02]  /*10e50*/  I2FP.F32.S32 R24, R24 ;  /* 0x0000001800187245 */ /* 0x000fe40000201400 */
[----:B------:R-:W-:-:S02]  /*10e60*/  I2FP.F32.S32 R18, R18 ;  /* 0x0000001200127245 */ /* 0x000fc40000201400 */
[----:B------:R-:W-:Y:S01]  /*10e70*/  FSEL R164, R55, -INF , !P0 ;  /* 0xff80000037a47808 */ /* 0x000fe20004000000 */
[CC--:B------:R-:W-:Y:S01]  /*10e80*/  FFMA.FTZ R69, R0.reuse, R24.reuse, R69 ;  /* 0x0000001800457223 */ /* 0x0c0fe20000010045 */
[----:B------:R-:W-:Y:S01]  /*10e90*/  FSEL R165, R165, -INF , !P3 ;  /* 0xff800000a5a57808 */ /* 0x000fe20005800000 */
[----:B------:R-:W-:Y:S01]  /*10ea0*/  FFMA.FTZ R73, R0, R24, R73 ;  /* 0x0000001800497223 */ /* 0x000fe20000010049 */
[----:B------:R-:W-:Y:S01]  /*10eb0*/  ISETP.GE.AND P0, PT, R20, R121, PT ;  /* 0x000000791400720c */ /* 0x000fe20003f06270 */
[----:B------:R-:W-:Y:S01]  /*10ec0*/  FFMA.FTZ R75, R0, R18, R75 ;  /* 0x00000012004b7223 */ /* 0x000fe2000001004b */
[----:B------:R-:W-:Y:S01]  /*10ed0*/  ISETP.GE.AND P3, PT, R20, R58, PT ;  /* 0x0000003a1400720c */ /* 0x000fe20003f66270 */
[C---:B------:R-:W-:Y:S01]  /*10ee0*/  FFMA.FTZ R37, R0.reuse, R18, R37 ;  /* 0x0000001200257223 */ /* 0x040fe20000010025 */
[----:B------:R-:W-:Y:S01]  /*10ef0*/  I2FP.F32.S32 R20, R20 ;  /* 0x0000001400147245 */ /* 0x000fe20000201400 */
[----:B------:R-:W-:Y:S01]  /*10f00*/  VIADD R24, R153, 0x51 ;  /* 0x0000005199187836 */ /* 0x000fe20000000000 */
[----:B------:R-:W-:Y:S01]  /*10f10*/  FSEL R144, R69, -INF , !P4 ;  /* 0xff80000045907808 */ /* 0x000fe20006000000 */
[----:B------:R-:W-:Y:S01]  /*10f20*/  VIADD R18, R153, 0x59 ;  /* 0x0000005999127836 */ /* 0x000fe20000000000 */
[----:B------:R-:W-:Y:S01]  /*10f30*/  FSEL R147, R73, -INF , !P1 ;  /* 0xff80000049937808 */ /* 0x000fe20004800000 */
[CC--:B------:R-:W-:Y:S01]  /*10f40*/  FFMA.FTZ R71, R0.reuse, R20.reuse, R71 ;  /* 0x0000001400477223 */ /* 0x0c0fe20000010047 */
[----:B---3--:R-:W-:Y:S01]  /*10f50*/  FFMA.FTZ R139, R0, R20, R33 ;  /* 0x00000014008b7223 */ /* 0x008fe20000010021 */
[----:B------:R-:W-:Y:S01]  /*10f60*/  VIADD R20, R153, 0x58 ;  /* 0x0000005899147836 */ /* 0x000fe20000000000 */
[----:B------:R-:W-:Y:S01]  /*10f70*/  FSEL R140, R75, -INF , !P5 ;  /* 0xff8000004b8c7808 */ /* 0x000fe20006800000 */
[----:B------:R-:W3:Y:S01]  /*10f80*/  MUFU.TANH R97, R97 ;  /* 0x0000006100617308 */ /* 0x000ee20000002400 */
[----:B------:R-:W-:-:S02]  /*10f90*/  FSEL R137, R37, -INF , !P2 ;  /* 0xff80000025897808 */ /* 0x000fc40005000000 */
[CC--:B------:R-:W-:Y:S02]  /*10fa0*/  ISETP.GE.AND P4, PT, R24.reuse, R121.reuse, PT ;  /* 0x000000791800720c */ /* 0x0c0fe40003f86270 */
[-C--:B------:R-:W-:Y:S02]  /*10fb0*/  ISETP.GE.AND P1, PT, R24, R58.reuse, PT ;  /* 0x0000003a1800720c */ /* 0x080fe40003f26270 */
[C---:B------:R-:W-:Y:S01]  /*10fc0*/  ISETP.GE.AND P5, PT, R18.reuse, R121, PT ;  /* 0x000000791200720c */ /* 0x040fe20003fa6270 */
[----:B------:R-:W3:Y:S01]  /*10fd0*/  MUFU.TANH R99, R99 ;  /* 0x0000006300637308 */ /* 0x000ee20000002400 */
[----:B------:R-:W-:Y:S02]  /*10fe0*/  ISETP.GE.AND P2, PT, R18, R58, PT ;  /* 0x0000003a1200720c */ /* 0x000fe40003f46270 */
[----:B------:R-:W-:Y:S02]  /*10ff0*/  I2FP.F32.S32 R24, R24 ;  /* 0x0000001800187245 */ /* 0x000fe40000201400 */
[----:B------:R-:W-:-:S02]  /*11000*/  I2FP.F32.S32 R18, R18 ;  /* 0x0000001200127245 */ /* 0x000fc40000201400 */
[----:B------:R-:W-:Y:S01]  /*11010*/  FSEL R142, R71, -INF , !P0 ;  /* 0xff800000478e7808 */ /* 0x000fe20004000000 */
[CC--:B------:R-:W-:Y:S01]  /*11020*/  FFMA.FTZ R138, R0.reuse, R24.reuse, R9 ;  /* 0x00000018008a7223 */ /* 0x0c0fe20000010009 */
[----:B------:R-:W-:Y:S01]  /*11030*/  FSEL R139, R139, -INF , !P3 ;  /* 0xff8000008b8b7808 */ /* 0x000fe20005800000 */
[----:B------:R-:W-:Y:S01]  /*11040*/  FFMA.FTZ R11, R0, R24, R11 ;  /* 0x00000018000b7223 */ /* 0x000fe2000001000b */
[-C--:B------:R-:W-:Y:S01]  /*11050*/  ISETP.GE.AND P0, PT, R20, R121.reuse, PT ;  /* 0x000000791400720c */ /* 0x080fe20003f06270 */
[----:B------:R-:W-:Y:S01]  /*11060*/  FFMA.FTZ R134, R0, R18, R3 ;  /* 0x0000001200867223 */ /* 0x000fe20000010003 */
[----:B------:R-:W-:Y:S01]  /*11070*/  ISETP.GE.AND P3, PT, R20, R58, PT ;  /* 0x0000003a1400720c */ /* 0x000fe20003f66270 */
[----:B------:R-:W3:Y:S01]  /*11080*/  MUFU.TANH R33, R92 ;  /* 0x0000005c00217308 */ /* 0x000ee20000002400 */
[----:B------:R-:W-:Y:S01]  /*11090*/  I2FP.F32.S32 R20, R20 ;  /* 0x0000001400147245 */ /* 0x000fe20000201400 */
[C---:B------:R-:W-:Y:S02]  /*110a0*/  VIADD R3, R153.reuse, 0x60 ;  /* 0x0000006099037836 */ /* 0x040fe40000000000 */
[----:B----4-:R-:W-:Y:S01]  /*110b0*/  FFMA.FTZ R31, R0, R18, R31 ;  /* 0x00000012001f7223 */ /* 0x010fe2000001001f */
[----:B------:R-:W-:Y:S01]  /*110c0*/  VIADD R18, R153, 0x61 ;  /* 0x0000006199127836 */ /* 0x000fe20000000000 */
[----:B------:R-:W-:Y:S01]  /*110d0*/  FSEL R138, R138, -INF , !P4 ;  /* 0xff8000008a8a7808 */ /* 0x000fe20006000000 */
[CC--:B--2---:R-:W-:Y:S01]  /*110e0*/  FFMA.FTZ R23, R0.reuse, R20.reuse, R23 ;  /* 0x0000001400177223 */ /* 0x0c4fe20000010017 */
[----:B------:R-:W-:Y:S01]  /*110f0*/  FFMA.FTZ R29, R0, R20, R29 ;  /* 0x00000014001d7223 */ /* 0x000fe2000001001d */
[----:B------:R-:W2:Y:S01]  /*11100*/  MUFU.TANH R37, R94 ;  /* 0x0000005e00257308 */ /* 0x000ea20000002400 */
[----:B------:R-:W-:Y:S01]  /*11110*/  FSEL R135, R11, -INF , !P1 ;  /* 0xff8000000b877808 */ /* 0x000fe20004800000 */
[----:B------:R-:W-:Y:S01]  /*11120*/  VIADD R9, R153, 0x68 ;  /* 0x0000006899097836 */ /* 0x000fe20000000000 */
[----:B------:R-:W-:-:S02]  /*11130*/  ISETP.GE.AND P4, PT, R3, R121, PT ;  /* 0x000000790300720c */ /* 0x000fc40003f86270 */
[-C--:B------:R-:W-:Y:S02]  /*11140*/  ISETP.GE.AND P1, PT, R3, R58.reuse, PT ;  /* 0x0000003a0300720c */ /* 0x080fe40003f26270 */
[----:B------:R-:W-:Y:S01]  /*11150*/  I2FP.F32.S32 R11, R3 ;  /* 0x00000003000b7245 */ /* 0x000fe20000201400 */
[----:B------:R-:W-:Y:S01]  /*11160*/  MUFU.TANH R93, R93 ;  /* 0x0000005d005d7308 */ /* 0x000fe20000002400 */
[----:B------:R-:W-:Y:S02]  /*11170*/  FSEL R136, R23, -INF , !P0 ;  /* 0xff80000017887808 */ /* 0x000fe40004000000 */
[----:B------:R-:W-:Y:S01]  /*11180*/  FSEL R133, R29, -INF , !P3 ;  /* 0xff8000001d857808 */ /* 0x000fe20005800000 */
[----:B-1----:R-:W-:Y:S01]  /*11190*/  FFMA.FTZ R21, R0, R11, R21 ;  /* 0x0000000b00157223 */ /* 0x002fe20000010015 */
[----:B------:R-:W-:Y:S01]  /*111a0*/  ISETP.GE.AND P0, PT, R18, R121, PT ;  /* 0x000000791200720c */ /* 0x000fe20003f06270 */
[----:B-----5:R-:W-:Y:S01]  /*111b0*/  FFMA.FTZ R35, R0, R11, R35 ;  /* 0x0000000b00237223 */ /* 0x020fe20000010023 */
[----:B------:R-:W-:Y:S01]  /*111c0*/  ISETP.GE.AND P3, PT, R18, R58, PT ;  /* 0x0000003a1200720c */ /* 0x000fe20003f66270 */
[----:B------:R-:W1:Y:S01]  /*111d0*/  MUFU.TANH R3, R88 ;  /* 0x0000005800037308 */ /* 0x000e620000002400 */
[----:B------:R-:W-:Y:S01]  /*111e0*/  I2FP.F32.S32 R18, R18 ;  /* 0x0000001200127245 */ /* 0x000fe20000201400 */
[----:B------:R-:W-:Y:S01]  /*111f0*/  VIADD R11, R153, 0x70 ;  /* 0x00000070990b7836 */ /* 0x000fe20000000000 */
[----:B------:R-:W-:-:S02]  /*11200*/  I2FP.F32.S32 R20, R9 ;  /* 0x0000000900147245 */ /* 0x000fc40000201400 */
[----:B------:R-:W-:Y:S01]  /*11210*/  FSEL R134, R134, -INF , !P5 ;  /* 0xff80000086867808 */ /* 0x000fe20006800000 */
[CC--:B---3--:R-:W-:Y:S01]  /*11220*/  FFMA.FTZ R64, R0.reuse, R18.reuse, R97 ;  /* 0x0000001200407223 */ /* 0x0c8fe20000010061 */
[----:B------:R-:W-:Y:S01]  /*11230*/  FSEL R129, R31, -INF , !P2 ;  /* 0xff8000001f817808 */ /* 0x000fe20005000000 */
[----:B------:R-:W3:Y:S01]  /*11240*/  MUFU.TANH R95, R95 ;  /* 0x0000005f005f7308 */ /* 0x000ee20000002400 */
[C---:B------:R-:W-:Y:S01]  /*11250*/  ISETP.GE.AND P5, PT, R9.reuse, R121, PT ;  /* 0x000000790900720c */ /* 0x040fe20003fa6270 */
[C---:B------:R-:W-:Y:S01]  /*11260*/  FFMA.FTZ R51, R0.reuse, R18, R99 ;  /* 0x0000001200337223 */ /* 0x040fe20000010063 */
[----:B------:R-:W-:Y:S01]  /*11270*/  ISETP.GE.AND P2, PT, R9, R58, PT ;  /* 0x0000003a0900720c */ /* 0x000fe20003f46270 */
[----:B------:R-:W-:Y:S02]  /*11280*/  VIADD R18, R153, 0x69 ;  /* 0x0000006999127836 */ /* 0x000fe40000000000 */
[CC--:B------:R-:W-:Y:S01]  /*11290*/  FFMA.FTZ R33, R0.reuse, R20.reuse, R33 ;  /* 0x0000001400217223 */ /* 0x0c0fe20000010021 */
[----:B--2---:R-:W-:Y:S01]  /*112a0*/  FFMA.FTZ R23, R0, R20, R37 ;  /* 0x0000001400177223 */ /* 0x004fe20000010025 */
[----:B------:R-:W-:Y:S01]  /*112b0*/  I2FP.F32.S32 R20, R11 ;  /* 0x0000000b00147245 */ /* 0x000fe20000201400 */
[----:B------:R-:W2:Y:S01]  /*112c0*/  MUFU.TANH R9, R90 ;  /* 0x0000005a00097308 */ /* 0x000ea20000002400 */
[----:B------:R-:W-:-:S02]  /*112d0*/  FSEL R66, R21, -INF , !P4 ;  /* 0xff80000015427808 */ /* 0x000fc40006000000 */
[----:B------:R-:W-:Y:S01]  /*112e0*/  FSEL R63, R35, -INF , !P1 ;  /* 0xff800000233f7808 */ /* 0x000fe20004800000 */
[----:B-1----:R-:W-:Y:S01]  /*112f0*/  FFMA.FTZ R3, R0, R20, R3 ;  /* 0x0000001400037223 */ /* 0x002fe20000010003 */
[C---:B------:R-:W-:Y:S02]  /*11300*/  ISETP.GE.AND P4, PT, R18.reuse, R121, PT ;  /* 0x000000791200720c */ /* 0x040fe40003f86270 */
[----:B------:R-:W-:Y:S01]  /*11310*/  ISETP.GE.AND P1, PT, R18, R58, PT ;  /* 0x0000003a1200720c */ /* 0x000fe20003f26270 */
[----:B------:R-:W1:Y:S01]  /*11320*/  MUFU.TANH R89, R89 ;  /* 0x0000005900597308 */ /* 0x000e620000002400 */
[----:B------:R-:W-:Y:S02]  /*11330*/  FSEL R64, R64, -INF , !P0 ;  /* 0xff80000040407808 */ /* 0x000fe40004000000 */
[----:B------:R-:W-:Y:S02]  /*11340*/  FSEL R51, R51, -INF , !P3 ;  /* 0xff80000033337808 */ /* 0x000fe40005800000 */
[----:B------:R-:W-:-:S02]  /*11350*/  I2FP.F32.S32 R18, R18 ;  /* 0x0000001200127245 */ /* 0x000fc40000201400 */
[CC--:B------:R-:W-:Y:S01]  /*11360*/  ISETP.GE.AND P0, PT, R11.reuse, R121.reuse, PT ;  /* 0x000000790b00720c */ /* 0x0c0fe20003f06270 */
[----:B------:R-:W4:Y:S01]  /*11370*/  MUFU.TANH R91, R91 ;  /* 0x0000005b005b7308 */ /* 0x000f220000002400 */
[----:B------:R-:W-:Y:S01]  /*11380*/  ISETP.GE.AND P3, PT, R11, R58, PT ;  /* 0x0000003a0b00720c */ /* 0x000fe20003f66270 */
[----:B------:R-:W-:Y:S02]  /*11390*/  VIADD R11, R153, 0x71 ;  /* 0x00000071990b7836 */ /* 0x000fe40000000000 */
[CC--:B------:R-:W-:Y:S01]  /*113a0*/  FFMA.FTZ R60, R0.reuse, R18.reuse, R93 ;  /* 0x00000012003c7223 */ /* 0x0c0fe2000001005d */
[C---:B---3--:R-:W-:Y:S01]  /*113b0*/  FFMA.FTZ R21, R0.reuse, R18, R95 ;  /* 0x0000001200157223 */ /* 0x048fe2000001005f */
[----:B------:R-:W-:Y:S01]  /*113c0*/  FSEL R62, R33, -INF , !P5 ;  /* 0xff800000213e7808 */ /* 0x000fe20006800000 */
[----:B------:R-:W-:Y:S01]  /*113d0*/  VIADD R18, R153, 0x79 ;  /* 0x0000007999127836 */ /* 0x000fe20000000000 */
[----:B------:R-:W-:Y:S01]  /*113e0*/  FSEL R23, R23, -INF , !P2 ;  /* 0xff80000017177808 */ /* 0x000fe20005000000 */
[----:B------:R-:W3:Y:S01]  /*113f0*/  MUFU.TANH R85, R85 ;  /* 0x0000005500557308 */ /* 0x000ee20000002400 */
[C---:B------:R-:W-:Y:S01]  /*11400*/  ISETP.GE.AND P5, PT, R11.reuse, R121, PT ;  /* 0x000000790b00720c */ /* 0x040fe20003fa6270 */
[----:B--2---:R-:W-:Y:S01]  /*11410*/  FFMA.FTZ R9, R0, R20, R9 ;  /* 0x0000001400097223 */ /* 0x004fe20000010009 */
[----:B------:R-:W-:Y:S01]  /*11420*/  BAR.SYNC.DEFER_BLOCKING 0x0 ;  /* 0x0000000000007b1d */ /* 0x000fe20000010000 */
[----:B------:R-:W-:-:S02]  /*11430*/  ISETP.GE.AND P2, PT, R11, R58, PT ;  /* 0x0000003a0b00720c */ /* 0x000fc40003f46270 */
[----:B------:R-:W-:Y:S02]  /*11440*/  FSEL R52, R3, -INF , !P0 ;  /* 0xff80000003347808 */ /* 0x000fe40004000000 */
[----:B------:R-:W-:Y:S01]  /*11450*/  I2FP.F32.S32 R11, R11 ;  /* 0x0000000b000b7245 */ /* 0x000fe20000201400 */
[----:B------:R-:W2:Y:S01]  /*11460*/  MUFU.TANH R87, R87 ;  /* 0x0000005700577308 */ /* 0x000ea20000002400 */
[----:B------:R-:W-:Y:S02]  /*11470*/  ISETP.GT.AND P0, PT, R59, R150, PT ;  /* 0x000000963b00720c */ /* 0x000fe40003f04270 */
[----:B------:R-:W-:Y:S01]  /*11480*/  FSEL R60, R60, -INF , !P4 ;  /* 0xff8000003c3c7808 */ /* 0x000fe20006000000 */
[CC--:B-1----:R-:W-:Y:S01]  /*11490*/  FFMA.FTZ R53, R0.reuse, R11.reuse, R89 ;  /* 0x0000000b00357223 */ /* 0x0c2fe20000010059 */
[----:B------:R-:W-:Y:S01]  /*114a0*/  FSEL R21, R21, -INF , !P1 ;  /* 0xff80000015157808 */ /* 0x000fe20004800000 */
[----:B----4-:R-:W-:Y:S01]  /*114b0*/  FFMA.FTZ R42, R0, R11, R91 ;  /* 0x0000000b002a7223 */ /* 0x010fe2000001005b */
[C---:B------:R-:W-:Y:S01]  /*114c0*/  ISETP.GE.AND P4, PT, R18.reuse, R121, PT ;  /* 0x000000791200720c */ /* 0x040fe20003f86270 */
[----:B------:R1:W4:Y:S01]  /*114d0*/  MUFU.TANH R29, R2 ;  /* 0x00000002001d7308 */ /* 0x0003220000002400 */
[----:B------:R-:W-:-:S02]  /*114e0*/  ISETP.GE.AND P1, PT, R18, R58, PT ;  /* 0x0000003a1200720c */ /* 0x000fc40003f26270 */
[----:B------:R-:W-:Y:S02]  /*114f0*/  I2FP.F32.S32 R18, R18 ;  /* 0x0000001200127245 */ /* 0x000fe40000201400 */
[----:B------:R-:W-:Y:S02]  /*11500*/  I2FP.F32.S32 R3, R153 ;  /* 0x0000009900037245 */ /* 0x000fe40000201400 */
[----:B------:R-:W-:Y:S01]  /*11510*/  FSEL R43, R9, -INF , !P3 ;  /* 0xff800000092b7808 */ /* 0x000fe20005800000 */
[CC--:B---3--:R-:W-:Y:S01]  /*11520*/  FFMA.FTZ R20, R0.reuse, R18.reuse, R85 ;  /* 0x0000001200147223 */ /* 0x0c8fe20000010055 */
[----:B--2---:R-:W-:Y:S01]  /*11530*/  FFMA.FTZ R40, R0, R18, R87 ;  /* 0x0000001200287223 */ /* 0x004fe20000010057 */
[----:B------:R-:W-:Y:S02]  /*11540*/  FSEL R53, R53, -INF , !P5 ;  /* 0xff80000035357808 */ /* 0x000fe40006800000 */
[C---:B------:R-:W-:Y:S02]  /*11550*/  ISETP.GE.AND P3, PT, R153.reuse, R121, PT ;  /* 0x000000799900720c */ /* 0x040fe40003f66270 */
[----:B------:R-:W-:-:S02]  /*11560*/  ISETP.GE.AND P5, PT, R153, R58, PT ;  /* 0x0000003a9900720c */ /* 0x000fc40003fa6270 */
[----:B------:R-:W-:Y:S01]  /*11570*/  FSEL R42, R42, -INF , !P2 ;  /* 0xff8000002a2a7808 */ /* 0x000fe20005000000 */
[CC--:B-1----:R-:W-:Y:S01]  /*11580*/  FFMA.FTZ R2, R0.reuse, R3.reuse, R47 ;  /* 0x0000000300027223 */ /* 0x0c2fe2000001002f */
[----:B----4-:R-:W-:Y:S01]  /*11590*/  FFMA.FTZ R9, R0, R3, R29 ;  /* 0x0000000300097223 */ /* 0x010fe2000001001d */
        /* <DEDUP_REMOVED lines=17> */
.L_x_2955:
        /* <DEDUP_REMOVED lines=60> */
.L_x_2956:
        /* <DEDUP_REMOVED lines=21> */
[----:B------:R2:W-:Y:S01]  /*11bc0*/  @P2 STS.128 [R120+0x3000], RZ ;  /* 0x003000ff78002388 */ /* 0x0005e20000000c00 */
[----:B------:R-:W-:-:S03]  /*11bd0*/  IADD3.X R35, PT, PT, R37, UR4, RZ, P3, !PT ;  /* 0x0000000425237c10 */ /* 0x000fc60009ffe4ff */
[----:B------:R-:W-:Y:S01]  /*11be0*/  @!PT LDS RZ, [RZ] ;  /* 0x00000000fffff984 */ /* 0x000fe20000000800 */
[----:B------:R-:W-:Y:S01]  /*11bf0*/  @!PT LDS RZ, [RZ] ;  /* 0x00000000fffff984 */ /* 0x000fe20000000800 */
[----:B------:R-:W-:Y:S01]  /*11c00*/  @!PT LDS RZ, [RZ] ;  /* 0x00000000fffff984 */ /* 0x000fe20000000800 */
[----:B------:R2:W-:Y:S04]  /*11c10*/  @!P1 LDGSTS.E.BYPASS.LTC128B.128 [R120+0x5000], desc[UR6][R30.64+0x40] ;  /* 0x050000401e789fae */ /* 0x0005e8000b981a06 */
[----:B------:R2:W-:Y:S01]  /*11c20*/  @P1 STS.128 [R120+0x5000], RZ ;  /* 0x005000ff78001388 */ /* 0x0005e20000000c00 */
[----:B-1----:R-:W-:Y:S02]  /*11c30*/  @!P0 IMAD.MOV.U32 R28, RZ, RZ, R152 ;  /* 0x000000ffff1c8224 */ /* 0x002fe400078e0098 */
        /* <DEDUP_REMOVED lines=52> */
.L_x_2958:
[----:B------:R3:W-:Y:S02]  /*11f80*/  STS.128 [R120+0x8800], RZ ;  /* 0x008800ff78007388 */ /* 0x0007e40000000c00 */
.L_x_2959:
[----:B------:R-:W-:Y:S05]  /*11f90*/  BSYNC.RECONVERGENT B0 ;  /* 0x0000000000007941 */ /* 0x000fea0003800200 */
.L_x_2957:
[----:B------:R-:W0:Y:S02]  /*11fa0*/  LDGDEPBAR ;  /* 0x00000000000079af */ /* 0x000e240000000000 */
.L_x_2954:
[----:B--2---:R-:W-:Y:S01]  /*11fb0*/  FMNMX3.FTZ R29, R2, R6, R4, !PT ;  /* 0x00000006021d7276 */ /* 0x004fe20007810004 */
        /* <DEDUP_REMOVED lines=32> */
[----:B------:R-:W-:Y:S01]  /*121c0*/  SHF.L.U32 R56, R56, 0x8, RZ ;  /* 0x0000000838387819 */ /* 0x000fe200000006ff */
[----:B------:R-:W4:Y:S04]  /*121d0*/  SHFL.BFLY PT, R24, R29, 0x2, 0x1f ;  /* 0x0c401f001d187f89 */ /* 0x000f2800000e0000 */
[----:B------:R-:W-:Y:S01]  /*121e0*/  SHFL.BFLY PT, R11, R18, 0x2, 0x1f ;  /* 0x0c401f00120b7f89 */ /* 0x000fe200000e0000 */
[----:B----4-:R-:W-:-:S05]  /*121f0*/  FMNMX.FTZ R24, R29, R24, !PT ;  /* 0x000000181d187209 */ /* 0x010fca0007810000 */
[----:B------:R-:W4:Y:S02]  /*12200*/  SHFL.BFLY PT, R3, R24, 0x1, 0x1f ;  /* 0x0c201f0018037f89 */ /* 0x000f2400000e0000 */
[----:B----4-:R-:W-:-:S04]  /*12210*/  FMNMX.FTZ R3, R24, R3, !PT ;  /* 0x0000000318037209 */ /* 0x010fc80007810000 */
[C---:B------:R-:W-:Y:S01]  /*12220*/  FSETP.NEU.FTZ.AND P0, PT, R3.reuse, -INF , PT ;  /* 0xff8000000300780b */ /* 0x040fe20003f1d000 */
[----:B--2---:R-:W-:-:S05]  /*12230*/  FMUL.FTZ R55, R3, UR4 ;  /* 0x0000000403377c20 */ /* 0x004fca0008410000 */
[----:B------:R-:W-:-:S05]  /*12240*/  FSEL R55, R55, RZ, P0 ;  /* 0x000000ff37377208 */ /* 0x000fca0000000000 */
[--C-:B------:R-:W-:Y:S01]  /*12250*/  FFMA.FTZ R132, R2, UR4, -R55.reuse ;  /* 0x0000000402847c23 */ /* 0x100fe20008010837 */
[----:B------:R-:W-:Y:S01]  /*12260*/  FMNMX.FTZ R2, R18, R11, !PT ;  /* 0x0000000b12027209 */ /* 0x000fe20007810000 */
[--C-:B------:R-:W-:Y:S01]  /*12270*/  FFMA.FTZ R54, R4, UR4, -R55.reuse ;  /* 0x0000000404367c23 */ /* 0x100fe20008010837 */
[----:B------:R-:W-:Y:S01]  /*12280*/  LOP3.LUT R4, R56, 0x100, RZ, 0xc0, !PT ;  /* 0x0000010038047812 */ /* 0x000fe200078ec0ff */
[--C-:B------:R-:W-:Y:S01]  /*12290*/  FFMA.FTZ R131, R6, UR4, -R55.reuse ;  /* 0x0000000406837c23 */ /* 0x100fe20008010837 */
[----:B------:R-:W-:Y:S01]  /*122a0*/  FFMA.FTZ R47, R14, UR4, -R55 ;  /* 0x000000040e2f7c23 */ /* 0x000fe20008010837 */
[----:B------:R-:W2:Y:S01]  /*122b0*/  SHFL.BFLY PT, R11, R2, 0x1, 0x1f ;  /* 0x0c201f00020b7f89 */ /* 0x000ea200000e0000 */
[----:B------:R-:W-:Y:S01]  /*122c0*/  LOP3.LUT R4, R4, 0x20, R125, 0xf8, !PT ;  /* 0x0000002004047812 */ /* 0x000fe200078ef87d */
[----:B------:R-:W-:Y:S01]  /*122d0*/  MUFU.EX2 R132, R132 ;  /* 0x0000008400847308 */ /* 0x000fe20000000800 */
[--C-:B------:R-:W-:Y:S01]  /*122e0*/  FFMA.FTZ R46, R10, UR4, -R55.reuse ;  /* 0x000000040a2e7c23 */ /* 0x100fe20008010837 */
[--C-:B------:R-:W-:Y:S01]  /*122f0*/  FFMA.FTZ R37, R8, UR4, -R55.reuse ;  /* 0x0000000408257c23 */ /* 0x100fe20008010837 */
[----:B------:R-:W-:Y:S01]  /*12300*/  LOP3.LUT R123, R123, R4, RZ, 0xfc, !PT ;  /* 0x000000047b7b7212 */ /* 0x000fe200078efcff */
[--C-:B------:R-:W-:Y:S01]  /*12310*/  FFMA.FTZ R36, R16, UR4, -R55.reuse ;  /* 0x0000000410247c23 */ /* 0x100fe20008010837 */
[--C-:B------:R-:W-:Y:S01]  /*12320*/  FFMA.FTZ R33, R12, UR4, -R55.reuse ;  /* 0x000000040c217c23 */ /* 0x100fe20008010837 */
[--C-:B------:R-:W-:Y:S01]  /*12330*/  FFMA.FTZ R32, R32, UR4, -R55.reuse ;  /* 0x0000000420207c23 */ /* 0x100fe20008010837 */
[----:B------:R-:W-:Y:S01]  /*12340*/  LEA R123, R123, UR5, 0x1 ;  /* 0x000000057b7b7c11 */ /* 0x000fe2000f8e08ff */
[----:B------:R-:W4:Y:S01]  /*12350*/  MUFU.EX2 R131, R131 ;  /* 0x0000008300837308 */ /* 0x000f220000000800 */
[--C-:B------:R-:W-:Y:S01]  /*12360*/  FFMA.FTZ R130, R130, UR4, -R55.reuse ;  /* 0x0000000482827c23 */ /* 0x100fe20008010837 */
[--C-:B------:R-:W-:Y:S01]  /*12370*/  FFMA.FTZ R126, R126, UR4, -R55.reuse ;  /* 0x000000047e7e7c23 */ /* 0x100fe20008010837 */
[----:B------:R-:W-:Y:S01]  /*12380*/  IADD3 R24, PT, PT, R124, R123, RZ ;  /* 0x0000007b7c187210 */ /* 0x000fe20007ffe0ff */
[----:B------:R-:W5:Y:S01]  /*12390*/  LDSM.16.MT88.4 R92, [R123+0xb000] ;  /* 0x00b000007b5c783b */ /* 0x000f620000004200 */
[--C-:B------:R-:W-:Y:S01]  /*123a0*/  FFMA.FTZ R164, R164, UR4, -R55.reuse ;  /* 0x00000004a4a47c23 */ /* 0x100fe20008010837 */
[--C-:B------:R-:W-:Y:S01]  /*123b0*/  FFMA.FTZ R138, R138, UR4, -R55.reuse ;  /* 0x000000048a8a7c23 */ /* 0x100fe20008010837 */
[--C-:B------:R-:W-:Y:S01]  /*123c0*/  FFMA.FTZ R134, R134, UR4, -R55.reuse ;  /* 0x0000000486867c23 */ /* 0x100fe20008010837 */
[----:B------:R-:W-:Y:S01]  /*123d0*/  MUFU.EX2 R54, R54 ;  /* 0x0000003600367308 */ /* 0x000fe20000000800 */
[----:B------:R-:W3:Y:S01]  /*123e0*/  LDSM.16.MT88.4 R108, [R123+0x9000] ;  /* 0x009000007b6c783b */ /* 0x000ee20000004200 */
[--C-:B------:R-:W-:Y:S01]  /*123f0*/  FFMA.FTZ R64, R64, UR4, -R55.reuse ;  /* 0x0000000440407c23 */ /* 0x100fe20008010837 */
[----:B------:R-:W-:-:S02]  /*12400*/  FFMA.FTZ R60, R60, UR4, -R55 ;  /* 0x000000043c3c7c23 */ /* 0x000fc40008010837 */
[----:B------:R-:W3:Y:S01]  /*12410*/  LDSM.16.MT88.4 R76, [R123+0xd000] ;  /* 0x00d000007b4c783b */ /* 0x000ee20000004200 */
[----:B--2---:R-:W-:Y:S02]  /*12420*/  FMNMX.FTZ R2, R2, R11, !PT ;  /* 0x0000000b02027209 */ /* 0x004fe40007810000 */
[----:B------:R-:W2:Y:S01]  /*12430*/  MUFU.EX2 R47, R47 ;  /* 0x0000002f002f7308 */ /* 0x000ea20000000800 */
[----:B----4-:R-:W-:Y:S01]  /*12440*/  F2FP.BF16.F32.PACK_AB R68, R131, R132 ;  /* 0x000000848344723e */ /* 0x010fe200000010ff */
[----:B------:R-:W4:Y:S01]  /*12450*/  LDSM.16.MT88.4 R100, [R24+0x9000] ;  /* 0x009000001864783b */ /* 0x000f220000004200 */
[C---:B------:R-:W-:Y:S01]  /*12460*/  FMUL.FTZ R48, R2.reuse, UR4 ;  /* 0x0000000402307c20 */ /* 0x040fe20008410000 */
[----:B------:R-:W-:Y:S02]  /*12470*/  FSETP.NEU.FTZ.AND P0, PT, R2, -INF , PT ;  /* 0xff8000000200780b */ /* 0x000fe40003f1d000 */
[----:B------:R-:W-:Y:S02]  /*12480*/  LDSM.16.MT88.4 R72, [R123+0x9400] ;  /* 0x009400007b48783b */ /* 0x000fe40000004200 */
[----:B------:R-:W-:Y:S01]  /*12490*/  FSEL R48, R48, RZ, P0 ;  /* 0x000000ff30307208 */ /* 0x000fe20000000000 */
[----:B------:R-:W-:Y:S01]  /*124a0*/  MUFU.EX2 R46, R46 ;  /* 0x0000002e002e7308 */ /* 0x000fe20000000800 */
[----:B------:R-:W-:Y:S01]  /*124b0*/  LDSM.16.MT88.4 R84, [R24+0xb000] ;  /* 0x00b000001854783b */ /* 0x000fe20000004200 */
[----:B------:R-:W-:-:S02]  /*124c0*/  ISETP.GT.AND P0, PT, R59, R150, PT ;  /* 0x000000963b00720c */ /* 0x000fc40003f04270 */
        /* <DEDUP_REMOVED lines=8> */
[--C-:B-1----:R-:W-:Y:S01]  /*12550*/  FFMA.FTZ R35, R7, UR4, -R48.reuse ;  /* 0x0000000407237c23 */ /* 0x102fe20008010830 */
[--C-:B------:R-:W-:Y:S01]  /*12560*/  FFMA.FTZ R34, R5, UR4, -R48.reuse ;  /* 0x0000000405227c23 */ /* 0x100fe20008010830 */
[----:B--2---:R-:W-:Y:S01]  /*12570*/  F2FP.BF16.F32.PACK_AB R70, R47, R54 ;  /* 0x000000362f46723e */ /* 0x004fe200000010ff */
[----:B------:R-:W1:Y:S01]  /*12580*/  LDSM.16.MT88.4 R16, [R24+0xd000] ;  /* 0x00d000001810783b */ /* 0x000e620000004200 */
[--C-:B------:R-:W-:Y:S01]  /*12590*/  FFMA.FTZ R27, R26, UR4, -R55.reuse ;  /* 0x000000041a1b7c23 */ /* 0x100fe20008010837 */
[--C-:B------:R-:W-:Y:S01]  /*125a0*/  FFMA.FTZ R26, R67, UR4, -R48.reuse ;  /* 0x00000004431a7c23 */ /* 0x100fe20008010830 */
[----:B------:R-:W2:Y:S01]  /*125b0*/  MUFU.EX2 R56, R56 ;  /* 0x0000003800387308 */ /* 0x000ea20000000800 */
        /* <DEDUP_REMOVED lines=19> */
[----:B------:R-:W-:Y:S01]  /*126f0*/  FFMA.FTZ R147, R136, UR4, -R55 ;  /* 0x0000000488937c23 */ /* 0x000fe20008010837 */
[--C-:B------:R-:W-:Y:S01]  /*12700*/  FFMA.FTZ R137, R137, UR4, -R48.reuse ;  /* 0x0000000489897c23 */ /* 0x100fe20008010830 */
[--C-:B------:R-:W-:Y:S01]  /*12710*/  FFMA.FTZ R140, R135, UR4, -R48.reuse ;  /* 0x00000004878c7c23 */ /* 0x100fe20008010830 */
[--C-:B------:R-:W-:Y:S01]  /*12720*/  FFMA.FTZ R133, R133, UR4, -R48.reuse ;  /* 0x0000000485857c23 */ /* 0x100fe20008010830 */
[----:B------:R-:W2:Y:S01]  /*12730*/  MUFU.EX2 R37, R37 ;  /* 0x0000002500257308 */ /* 0x000ea20000000800 */
[--C-:B------:R-:W-:Y:S01]  /*12740*/  FFMA.FTZ R136, R129, UR4, -R48.reuse ;  /* 0x0000000481887c23 */ /* 0x100fe20008010830 */
[----:B------:R-:W-:Y:S01]  /*12750*/  FADD.FTZ R135, R132, R131 ;  /* 0x0000008384877221 */ /* 0x000fe20000010000 */
[--C-:B------:R-:W-:Y:S01]  /*12760*/  FFMA.FTZ R129, R62, UR4, -R55.reuse ;  /* 0x000000043e817c23 */ /* 0x100fe20008010837 */
[--C-:B------:R-:W-:Y:S01]  /*12770*/  FFMA.FTZ R131, R66, UR4, -R55.reuse ;  /* 0x0000000442837c23 */ /* 0x100fe20008010837 */
[--C-:B------:R-:W-:Y:S01]  /*12780*/  FFMA.FTZ R62, R63, UR4, -R48.reuse ;  /* 0x000000043f3e7c23 */ /* 0x100fe20008010830 */
[--C-:B------:R-:W-:Y:S01]  /*12790*/  FFMA.FTZ R63, R51, UR4, -R48.reuse ;  /* 0x00000004333f7c23 */ /* 0x100fe20008010830 */
[--C-:B------:R-:W-:Y:S01]  /*127a0*/  FFMA.FTZ R132, R53, UR4, -R55.reuse ;  /* 0x0000000435847c23 */ /* 0x100fe20008010837 */
[----:B------:R-:W-:Y:S01]  /*127b0*/  MUFU.EX2 R36, R36 ;  /* 0x0000002400247308 */ /* 0x000fe20000000800 */
[----:B-----5:R-:W-:Y:S01]  /*127c0*/  F2FP.BF16.F32.PACK_AB R71, R49, R50 ;  /* 0x000000323147723e */ /* 0x020fe200000010ff */
[----:B------:R-:W-:Y:S01]  /*127d0*/  FFMA.FTZ R66, R22, UR4, -R55 ;  /* 0x0000000416427c23 */ /* 0x000fe20008010837 */
[----:B------:R-:W-:Y:S01]  /*127e0*/  FFMA.FTZ R51, R23, UR4, -R48 ;  /* 0x0000000417337c23 */ /* 0x000fe20008010830 */
[----:B------:R-:W-:Y:S01]  /*127f0*/  FADD.FTZ R61, R61, R56 ;  /* 0x000000383d3d7221 */ /* 0x000fe20000010000 */
[----:B------:R-:W-:Y:S01]  /*12800*/  FADD.FTZ R54, R54, R135 ;  /* 0x0000008736367221 */ /* 0x000fe20000010000 */
[--C-:B------:R-:W-:Y:S01]  /*12810*/  FFMA.FTZ R43, R43, UR4, -R48.reuse ;  /* 0x000000042b2b7c23 */ /* 0x100fe20008010830 */
[----:B------:R-:W-:Y:S01]  /*12820*/  FFMA.FTZ R56, R42, UR4, -R48 ;  /* 0x000000042a387c23 */ /* 0x000fe20008010830 */
[----:B------:R-:W5:Y:S01]  /*12830*/  MUFU.EX2 R33, R33 ;  /* 0x0000002100217308 */ /* 0x000f620000000800 */
[----:B------:R-:W-:Y:S01]  /*12840*/  HMMA.16816.F32.BF16 R96, R68, R92, RZ ;  /* 0x0000005c4460723c */ /* 0x000fe200000418ff */
[----:B--2---:R-:W-:Y:S01]  /*12850*/  F2FP.BF16.F32.PACK_AB R4, R37, R46 ;  /* 0x0000002e2504723e */ /* 0x004fe200000010ff */
[----:B------:R-:W-:Y:S01]  /*12860*/  FADD.FTZ R50, R50, R61 ;  /* 0x0000003d32327221 */ /* 0x000fe20000010000 */
[----:B------:R-:W-:Y:S01]  /*12870*/  FADD.FTZ R47, R47, R54 ;  /* 0x000000362f2f7221 */ /* 0x000fe20000010000 */
[----:B------:R-:W-:-:S02]  /*12880*/  FFMA.FTZ R53, R41, UR4, -R48 ;  /* 0x0000000429357c23 */ /* 0x000fc40008010830 */
[----:B------:R-:W-:Y:S01]  /*12890*/  FADD.FTZ R50, R49, R50 ;  /* 0x0000003231327221 */ /* 0x000fe20000010000 */
[----:B------:R-:W-:Y:S01]  /*128a0*/  MUFU.EX2 R39, R39 ;  /* 0x0000002700277308 */ /* 0x000fe20000000800 */
[----:B------:R-:W-:Y:S01]  /*128b0*/  HMMA.16816.F32.BF16 R92, R68, R94, RZ ;  /* 0x0000005e445c723c */ /* 0x000fe200000418ff */
[----:B------:R-:W-:-:S04]  /*128c0*/  FADD.FTZ R54, R46, R47 ;  /* 0x0000002f2e367221 */ /* 0x000fc80000010000 */
[----:B------:R-:W-:Y:S02]  /*128d0*/  FADD.FTZ R37, R37, R54 ;  /* 0x0000003625257221 */ /* 0x000fe40000010000 */
[----:B------:R-:W2:Y:S01]  /*128e0*/  MUFU.EX2 R38, R38 ;  /* 0x0000002600267308 */ /* 0x000ea20000000800 */
[----:B-----5:R-:W-:Y:S01]  /*128f0*/  F2FP.BF16.F32.PACK_AB R6, R33, R36 ;  /* 0x000000242106723e */ /* 0x020fe200000010ff */
[----:B---3--:R-:W-:Y:S01]  /*12900*/  HMMA.16816.F32.BF16 R112, R68, R108, RZ ;  /* 0x0000006c4470723c */ /* 0x008fe200000418ff */
[----:B------:R-:W-:-:S04]  /*12910*/  FADD.FTZ R36, R36, R37 ;  /* 0x0000002524247221 */ /* 0x000fc80000010000 */
[----:B------:R-:W-:Y:S01]  /*12920*/  FADD.FTZ R33, R33, R36 ;  /* 0x0000002421217221 */ /* 0x000fe20000010000 */
[----:B------:R-:W-:Y:S02]  /*12930*/  MUFU.EX2 R35, R35 ;  /* 0x0000002300237308 */ /* 0x000fe40000000800 */
[C---:B------:R-:W-:Y:S06]  /*12940*/  HMMA.16816.F32.BF16 R108, R68.reuse, R110, RZ ;  /* 0x0000006e446c723c */ /* 0x040fec00000418ff */
[----:B------:R-:W3:Y:S01]  /*12950*/  MUFU.EX2 R34, R34 ;  /* 0x0000002200227308 */ /* 0x000ee20000000800 */
[----:B--2---:R-:W-:Y:S01]  /*12960*/  F2FP.BF16.F32.PACK_AB R5, R38, R39 ;  /* 0x000000272605723e */ /* 0x004fe200000010ff */
[----:B------:R-:W-:Y:S01]  /*12970*/  HMMA.16816.F32.BF16 R80, R68, R76, RZ ;  /* 0x0000004c4450723c */ /* 0x000fe200000418ff */
[----:B------:R-:W-:-:S04]  /*12980*/  FADD.FTZ R39, R39, R50 ;  /* 0x0000003227277221 */ /* 0x000fc80000010000 */
[----:B------:R-:W-:Y:S01]  /*12990*/  FADD.FTZ R38, R38, R39 ;  /* 0x0000002726267221 */ /* 0x000fe20000010000 */
[----:B------:R-:W-:Y:S02]  /*129a0*/  MUFU.EX2 R32, R32 ;  /* 0x0000002000207308 */ /* 0x000fe40000000800 */
[C---:B------:R-:W-:Y:S06]  /*129b0*/  HMMA.16816.F32.BF16 R76, R68.reuse, R78, RZ ;  /* 0x0000004e444c723c */ /* 0x040fec00000418ff */
[----:B------:R-:W-:Y:S01]  /*129c0*/  MUFU.EX2 R27, R27 ;  /* 0x0000001b001b7308 */ /* 0x000fe20000000800 */
[----:B---3--:R-:W-:Y:S01]  /*129d0*/  F2FP.BF16.F32.PACK_AB R7, R34, R35 ;  /* 0x000000232207723e */ /* 0x008fe200000010ff */
[----:B----4-:R-:W-:Y:S06]  /*129e0*/  HMMA.16816.F32.BF16 R104, R68, R100, RZ ;  /* 0x000000644468723c */ /* 0x010fec00000418ff */
        /* <DEDUP_REMOVED lines=16> */
[C---:B-1----:R-:W-:Y:S06]  /*12af0*/  HMMA.16816.F32.BF16 R72, R68.reuse, R16, RZ ;  /* 0x000000104448723c */ /* 0x042fec00000418ff */
[----:B------:R-:W-:Y:S02]  /*12b00*/  MUFU.EX2 R65, R65 ;  /* 0x0000004100417308 */ /* 0x000fe40000000800 */
[----:B------:R-:W-:Y:S01]  /*12b10*/  HMMA.16816.F32.BF16 R68, R68, R18, RZ ;  /* 0x000000124444723c */ /* 0x000fe200000418ff */
[----:B------:R-:W1:Y:S05]  /*12b20*/  LDSM.16.MT88.4 R16, [R24+0xd400] ;  /* 0x00d400001810783b */ /* 0x000e6a0000004200 */
        /* <DEDUP_REMOVED lines=11> */
[----:B------:R-:W-:Y:S01]  /*12be0*/  IADD3 R168, PT, PT, R123, 0x9000, RZ ;  /* 0x000090007ba87810 */ /* 0x000fe20007ffe0ff */
[----:B------:R-:W-:Y:S02]  /*12bf0*/  MUFU.EX2 R141, R141 ;  /* 0x0000008d008d7308 */ /* 0x000fe40000000800 */
[----:B------:R-:W-:Y:S01]  /*12c00*/  HMMA.16816.F32.BF16 R100, R4, R30, R100 ;  /* 0x0000001e0464723c */ /* 0x000fe20000041864 */
[--C-:B------:R-:W-:Y:S01]  /*12c10*/  FFMA.FTZ R31, R170, UR4, -R55.reuse ;  /* 0x00000004aa1f7c23 */ /* 0x100fe20008010837 */
[--C-:B------:R-:W-:Y:S01]  /*12c20*/  FFMA.FTZ R30, R169, UR4, -R48.reuse ;  /* 0x00000004a91e7c23 */ /* 0x100fe20008010830 */
[----:B------:R-:W-:Y:S01]  /*12c30*/  FFMA.FTZ R55, R20, UR4, -R55 ;  /* 0x0000000414377c23 */ /* 0x000fe20008010837 */
[----:B------:R-:W-:-:S02]  /*12c40*/  FFMA.FTZ R169, R40, UR4, -R48 ;  /* 0x0000000428a97c23 */ /* 0x000fc40008010830 */
[----:B------:R-:W-:Y:S02]  /*12c50*/  MUFU.EX2 R28, R28 ;  /* 0x0000001c001c7308 */ /* 0x000fe40000000800 */
[C---:B------:R-:W-:Y:S06]  /*12c60*/  HMMA.16816.F32.BF16 R88, R4.reuse, R12, R88 ;  /* 0x0000000c0458723c */ /* 0x040fec0000041858 */
[----:B------:R-:W3:Y:S02]  /*12c70*/  MUFU.EX2 R31, R31 ;  /* 0x0000001f001f7308 */ /* 0x000ee40000000800 */
[C---:B------:R-:W-:Y:S01]  /*12c80*/  HMMA.16816.F32.BF16 R84, R4.reuse, R14, R84 ;  /* 0x0000000e0454723c */ /* 0x040fe20000041854 */
[----:B------:R-:W4:Y:S05]  /*12c90*/  LDSM.16.MT88.4 R12, [R24+0x9800] ;  /* 0x00980000180c783b */ /* 0x000f2a0000004200 */
[----:B------:R-:W-:Y:S02]  /*12ca0*/  MUFU.EX2 R30, R30 ;  /* 0x0000001e001e7308 */ /* 0x000fe40000000800 */
[C---:B-1----:R-:W-:Y:S06]  /*12cb0*/  HMMA.16816.F32.BF16 R72, R4.reuse, R16, R72 ;  /* 0x000000100448723c */ /* 0x042fec0000041848 */
[----:B------:R-:W1:Y:S02]  /*12cc0*/  MUFU.EX2 R29, R29 ;  /* 0x0000001d001d7308 */ /* 0x000e640000000800 */
[----:B------:R-:W-:Y:S01]  /*12cd0*/  HMMA.16816.F32.BF16 R68, R4, R18, R68 ;  /* 0x000000120444723c */ /* 0x000fe20000041844 */
[----:B---3--:R-:W-:Y:S01]  /*12ce0*/  F2FP.BF16.F32.PACK_AB R4, R31, R32 ;  /* 0x000000201f04723e */ /* 0x008fe200000010ff */
[----:B------:R-:W3:Y:S01]  /*12cf0*/  LDSM.16.MT88.4 R16, [R24+0xb800] ;  /* 0x00b800001810783b */ /* 0x000ee20000004200 */
[----:B------:R-:W-:Y:S01]  /*12d00*/  F2FP.BF16.F32.PACK_AB R6, R27, R28 ;  /* 0x0000001c1b06723e */ /* 0x000fe200000010ff */
[----:B------:R-:W-:Y:S01]  /*12d10*/  FADD.FTZ R32, R32, R33 ;  /* 0x0000002120207221 */ /* 0x000fe20000010000 */
[----:B------:R-:W-:Y:S01]  /*12d20*/  F2FP.BF16.F32.PACK_AB R7, R25, R26 ;  /* 0x0000001a1907723e */ /* 0x000fe200000010ff */
[----:B------:R-:W5:Y:S02]  /*12d30*/  MUFU.EX2 R127, R127 ;  /* 0x0000007f007f7308 */ /* 0x000f640000000800 */
[----:B------:R-:W-:-:S04]  /*12d40*/  FADD.FTZ R31, R31, R32 ;  /* 0x000000201f1f7221 */ /* 0x000fc80000010000 */
[----:B------:R-:W-:Y:S02]  /*12d50*/  FADD.FTZ R28, R28, R31 ;  /* 0x0000001f1c1c7221 */ /* 0x000fe40000010000 */
[----:B------:R-:W-:Y:S01]  /*12d60*/  MUFU.EX2 R144, R144 ;  /* 0x0000009000907308 */ /* 0x000fe20000000800 */
[----:B-1----:R-:W-:Y:S01]  /*12d70*/  F2FP.BF16.F32.PACK_AB R5, R29, R30 ;  /* 0x0000001e1d05723e */ /* 0x002fe200000010ff */
[----:B------:R-:W-:-:S06]  /*12d80*/  FADD.FTZ R27, R27, R28 ;  /* 0x0000001c1b1b7221 */ /* 0x000fcc0000010000 */
[C---:B--2---:R-:W-:Y:S01]  /*12d90*/  HMMA.16816.F32.BF16 R112, R4.reuse, R8, R112 ;  /* 0x000000080470723c */ /* 0x044fe20000041870 */
[----:B------:R-:W1:Y:S07]  /*12da0*/  MUFU.EX2 R143, R143 ;  /* 0x0000008f008f7308 */ /* 0x000e6e0000000800 */
[C---:B------:R-:W-:Y:S01]  /*12db0*/  HMMA.16816.F32.BF16 R108, R4.reuse, R10, R108 ;  /* 0x0000000a046c723c */ /* 0x040fe2000004186c */
[----:B------:R-:W2:Y:S01]  /*12dc0*/  LDSM.16.MT88.4 R8, [R123+0xb800] ;  /* 0x00b800007b08783b */ /* 0x000ea20000004200 */
[----:B------:R-:W-:Y:S06]  /*12dd0*/  MUFU.EX2 R142, R142 ;  /* 0x0000008e008e7308 */ /* 0x000fec0000000800 */
[C---:B----4-:R-:W-:Y:S02]  /*12de0*/  HMMA.16816.F32.BF16 R104, R4.reuse, R12, R104 ;  /* 0x0000000c0468723c */ /* 0x050fe40000041868 */
[----:B------:R-:W4:Y:S06]  /*12df0*/  MUFU.EX2 R139, R139 ;  /* 0x0000008b008b7308 */ /* 0x000f2c0000000800 */
[C---:B------:R-:W-:Y:S01]  /*12e00*/  HMMA.16816.F32.BF16 R100, R4.reuse, R14, R100 ;  /* 0x0000000e0464723c */ /* 0x040fe20000041864 */
[----:B------:R-:W5:Y:S01]  /*12e10*/  LDSM.16.MT88.4 R12, [R24+0xd800] ;  /* 0x00d80000180c783b */ /* 0x000f620000004200 */
[----:B------:R-:W-:Y:S06]  /*12e20*/  MUFU.EX2 R165, R165 ;  /* 0x000000a500a57308 */ /* 0x000fec0000000800 */
[C---:B---3--:R-:W-:Y:S02]  /*12e30*/  HMMA.16816.F32.BF16 R88, R4.reuse, R16, R88 ;  /* 0x000000100458723c */ /* 0x048fe40000041858 */
[----:B------:R-:W3:Y:S06]  /*12e40*/  MUFU.EX2 R138, R138 ;  /* 0x0000008a008a7308 */ /* 0x000eec0000000800 */
[C---:B------:R-:W-:Y:S01]  /*12e50*/  HMMA.16816.F32.BF16 R84, R4.reuse, R18, R84 ;  /* 0x000000120454723c */ /* 0x040fe20000041854 */
[----:B------:R-:W-:Y:S01]  /*12e60*/  LDSM.16.MT88.4 R16, [R24+0x9c00] ;  /* 0x009c00001810783b */ /* 0x000fe20000004200 */
[----:B------:R-:W-:Y:S06]  /*12e70*/  MUFU.EX2 R147, R147 ;  /* 0x0000009300937308 */ /* 0x000fec0000000800 */
[C---:B--2---:R-:W-:Y:S02]  /*12e80*/  HMMA.16816.F32.BF16 R96, R4.reuse, R8, R96 ;  /* 0x000000080460723c */ /* 0x044fe40000041860 */
[----:B------:R-:W-:Y:S06]  /*12e90*/  MUFU.EX2 R134, R134 ;  /* 0x0000008600867308 */ /* 0x000fec0000000800 */
[C---:B------:R-:W-:Y:S01]  /*12ea0*/  HMMA.16816.F32.BF16 R92, R4.reuse, R10, R92 ;  /* 0x0000000a045c723c */ /* 0x040fe2000004185c */
[----:B------:R-:W2:Y:S01]  /*12eb0*/  LDSM.16.MT88.4 R8, [R123+0xd800] ;  /* 0x00d800007b08783b */ /* 0x000ea20000004200 */
[----:B------:R-:W-:Y:S06]  /*12ec0*/  MUFU.EX2 R137, R137 ;  /* 0x0000008900897308 */ /* 0x000fec0000000800 */
[C---:B-----5:R-:W-:Y:S02]  /*12ed0*/  HMMA.16816.F32.BF16 R72, R4.reuse, R12, R72 ;  /* 0x0000000c0448723c */ /* 0x060fe40000041848 */
[----:B------:R-:W5:Y:S06]  /*12ee0*/  MUFU.EX2 R140, R140 ;  /* 0x0000008c008c7308 */ /* 0x000f6c0000000800 */
[C---:B------:R-:W-:Y:S01]  /*12ef0*/  HMMA.16816.F32.BF16 R68, R4.reuse, R14, R68 ;  /* 0x0000000e0444723c */ /* 0x040fe20000041844 */
[----:B------:R-:W1:Y:S01]  /*12f00*/  LDSM.16.MT88.4 R12, [R24+0xbc00] ;  /* 0x00bc0000180c783b */ /* 0x000e620000004200 */
[----:B------:R-:W-:Y:S08]  /*12f10*/  MUFU.EX2 R133, R133 ;  /* 0x0000008500857308 */ /* 0x000ff00000000800 */
[----:B------:R-:W5:Y:S08]  /*12f20*/  MUFU.EX2 R136, R136 ;  /* 0x0000008800887308 */ /* 0x000f700000000800 */
[----:B------:R-:W-:Y:S01]  /*12f30*/  MUFU.EX2 R131, R131 ;  /* 0x0000008300837308 */ /* 0x000fe20000000800 */
        /* <DEDUP_REMOVED lines=13> */
[C---:B------:R-:W-:Y:S02]  /*13010*/  HMMA.16816.F32.BF16 R104, R4.reuse, R16, R104 ;  /* 0x000000100468723c */ /* 0x040fe40000041868 */
[----:B------:R-:W-:Y:S02]  /*13020*/  FADD.FTZ R67, R67, R126 ;  /* 0x0000007e43437221 */ /* 0x000fe40000010000 */
[----:B------:R-:W-:Y:S04]  /*13030*/  MUFU.EX2 R62, R62 ;  /* 0x0000003e003e7308 */ /* 0x000fe80000000800 */
[C---:B------:R-:W-:Y:S01]  /*13040*/  HMMA.16816.F32.BF16 R100, R4.reuse, R18, R100 ;  /* 0x000000120464723c */ /* 0x040fe20000041864 */
[----:B------:R-:W4:Y:S03]  /*13050*/  LDSM.16.MT88.4 R16, [R24+0xdc00] ;  /* 0x00dc00001810783b */ /* 0x000f260000004200 */
[----:B------:R-:W5:Y:S04]  /*13060*/  MUFU.EX2 R63, R63 ;  /* 0x0000003f003f7308 */ /* 0x000f680000000800 */
[C---:B-1----:R-:W-:Y:S04]  /*13070*/  HMMA.16816.F32.BF16 R88, R4.reuse, R12, R88 ;  /* 0x0000000c0458723c */ /* 0x042fe80000041858 */
[----:B------:R-:W-:Y:S04]  /*13080*/  MUFU.EX2 R51, R51 ;  /* 0x0000003300337308 */ /* 0x000fe80000000800 */
[C---:B------:R-:W-:Y:S01]  /*13090*/  HMMA.16816.F32.BF16 R84, R4.reuse, R14, R84 ;  /* 0x0000000e0454723c */ /* 0x040fe20000041854 */
[----:B------:R-:W-:Y:S03]  /*130a0*/  LDSM.16.MT88.4 R12, [R24+0xa000] ;  /* 0x00a00000180c783b */ /* 0x000fe60000004200 */
[----:B------:R-:W-:Y:S04]  /*130b0*/  MUFU.EX2 R42, R166 ;  /* 0x000000a6002a7308 */ /* 0x000fe80000000800 */
[C---:B--2---:R-:W-:Y:S04]  /*130c0*/  HMMA.16816.F32.BF16 R112, R4.reuse, R8, R112 ;  /* 0x000000080470723c */ /* 0x044fe80000041870 */
[----:B------:R-:W-:Y:S04]  /*130d0*/  MUFU.EX2 R41, R132 ;  /* 0x0000008400297308 */ /* 0x000fe80000000800 */
[C---:B------:R-:W-:Y:S01]  /*130e0*/  HMMA.16816.F32.BF16 R108, R4.reuse, R10, R108 ;  /* 0x0000000a046c723c */ /* 0x040fe2000004186c */
[----:B------:R-:W1:Y:S03]  /*130f0*/  LDSM.16.MT88.4 R8, [R123+0xbc00] ;  /* 0x00bc00007b08783b */ /* 0x000e660000004200 */
[----:B------:R-:W-:Y:S04]  /*13100*/  MUFU.EX2 R40, R66 ;  /* 0x0000004200287308 */ /* 0x000fe80000000800 */
[C---:B----4-:R-:W-:Y:S04]  /*13110*/  HMMA.16816.F32.BF16 R72, R4.reuse, R16, R72 ;  /* 0x000000100448723c */ /* 0x050fe80000041848 */
[----:B------:R-:W-:Y:S04]  /*13120*/  MUFU.EX2 R47, R55 ;  /* 0x00000037002f7308 */ /* 0x000fe80000000800 */
[C---:B------:R-:W-:Y:S01]  /*13130*/  HMMA.16816.F32.BF16 R68, R4.reuse, R18, R68 ;  /* 0x000000120444723c */ /* 0x040fe20000041844 */
[----:B------:R-:W-:Y:S03]  /*13140*/  LDSM.16.MT88.4 R16, [R24+0xc000] ;  /* 0x00c000001810783b */ /* 0x000fe60000004200 */
[----:B------:R-:W-:Y:S08]  /*13150*/  MUFU.EX2 R43, R43 ;  /* 0x0000002b002b7308 */ /* 0x000ff00000000800 */
        /* <DEDUP_REMOVED lines=16> */
[----:B------:R-:W-:-:S07]  /*13260*/  FADD.FTZ R146, R141, R146 ;  /* 0x000000928d927221 */ /* 0x000fce0000010000 */
        /* <DEDUP_REMOVED lines=17> */
[----:B---3--:R-:W-:Y:S01]  /*13380*/  F2FP.BF16.F32.PACK_AB R4, R138, R165 ;  /* 0x000000a58a04723e */ /* 0x008fe200000010ff */
[----:B------:R-:W-:Y:S01]  /*13390*/  FADD.FTZ R165, R165, R146 ;  /* 0x00000092a5a57221 */ /* 0x000fe20000010000 */
[----:B-----5:R-:W-:-:S02]  /*133a0*/  F2FP.BF16.F32.PACK_AB R5, R140, R137 ;  /* 0x000000898c05723e */ /* 0x020fc400000010ff */
        /* <DEDUP_REMOVED lines=22> */
[----:B------:R-:W-:Y:S01]  /*13510*/  FFMA.FTZ R4, R21, UR4, -R48 ;  /* 0x0000000415047c23 */ /* 0x000fe20008010830 */
[----:B------:R-:W-:Y:S01]  /*13520*/  LDSM.16.MT88.4 R8, [R123+0xa800] ;  /* 0x00a800007b08783b */ /* 0x000fe20000004200 */
[----:B------:R-:W-:Y:S01]  /*13530*/  F2FP.BF16.F32.PACK_AB R5, R63, R62 ;  /* 0x0000003e3f05723e */ /* 0x000fe200000010ff */
[----:B------:R-:W-:Y:S01]  /*13540*/  MUFU.EX2 R48, R53 ;  /* 0x0000003500307308 */ /* 0x000fe20000000800 */
[----:B------:R-:W-:Y:S01]  /*13550*/  F2FP.BF16.F32.PACK_AB R6, R60, R129 ;  /* 0x000000813c06723e */ /* 0x000fe200000010ff */
[----:B------:R-:W1:Y:S06]  /*13560*/  LDSM.16.MT88.4 R20, [R24+0xa800] ;  /* 0x00a800001814783b */ /* 0x000e6c0000004200 */
[----:B------:R3:W4:Y:S02]  /*13570*/  MUFU.EX2 R52, R4 ;  /* 0x0000000400347308 */ /* 0x0007240000000800 */
[----:B---3--:R-:W-:Y:S01]  /*13580*/  F2FP.BF16.F32.PACK_AB R4, R64, R131 ;  /* 0x000000834004723e */ /* 0x008fe200000010ff */
[----:B------:R-:W-:Y:S01]  /*13590*/  FADD.FTZ R131, R131, R134 ;  /* 0x0000008683837221 */ /* 0x000fe20000010000 */
[----:B----4-:R-:W-:-:S03]  /*135a0*/  F2FP.BF16.F32.PACK_AB R7, R52, R51 ;  /* 0x000000333407723e */ /* 0x010fc600000010ff */
[----:B------:R-:W-:-:S04]  /*135b0*/  FADD.FTZ R64, R64, R131 ;  /* 0x0000008340407221 */ /* 0x000fc80000010000 */
[----:B--2---:R-:W-:Y:S01]  /*135c0*/  HMMA.16816.F32.BF16 R96, R4, R16, R96 ;  /* 0x000000100460723c */ /* 0x004fe20000041860 */
[----:B------:R-:W-:-:S04]  /*135d0*/  FADD.FTZ R129, R129, R64 ;  /* 0x0000004081817221 */ /* 0x000fc80000010000 */
[----:B------:R-:W-:-:S03]  /*135e0*/  FADD.FTZ R129, R60, R129 ;  /* 0x000000813c817221 */ /* 0x000fc60000010000 */
[C---:B-1----:R-:W-:Y:S08]  /*135f0*/  HMMA.16816.F32.BF16 R104, R4.reuse, R20, R104 ;  /* 0x000000140468723c */ /* 0x042ff00000041868 */
[C---:B------:R-:W-:Y:S01]  /*13600*/  HMMA.16816.F32.BF16 R100, R4.reuse, R22, R100 ;  /* 0x000000160464723c */ /* 0x040fe20000041864 */
[----:B------:R-:W1:Y:S07]  /*13610*/  LDSM.16.MT88.4 R20, [R24+0xe800] ;  /* 0x00e800001814783b */ /* 0x000e6e0000004200 */
[C---:B------:R-:W-:Y:S08]  /*13620*/  HMMA.16816.F32.BF16 R112, R4.reuse, R8, R112 ;  /* 0x000000080470723c */ /* 0x040ff00000041870 */
[C---:B------:R-:W-:Y:S01]  /*13630*/  HMMA.16816.F32.BF16 R108, R4.reuse, R10, R108 ;  /* 0x0000000a046c723c */ /* 0x040fe2000004186c */
[----:B------:R-:W2:Y:S07]  /*13640*/  LDSM.16.MT88.4 R8, [R123+0xe800] ;  /* 0x00e800007b08783b */ /* 0x000eae0000004200 */
[C---:B------:R-:W-:Y:S01]  /*13650*/  HMMA.16816.F32.BF16 R92, R4.reuse, R18, R92 ;  /* 0x00000012045c723c */ /* 0x040fe2000004185c */
[----:B------:R-:W3:Y:S07]  /*13660*/  LDSM.16.MT88.4 R16, [R123+0xac00] ;  /* 0x00ac00007b10783b */ /* 0x000eee0000004200 */
[C---:B------:R-:W-:Y:S08]  /*13670*/  HMMA.16816.F32.BF16 R88, R4.reuse, R12, R88 ;  /* 0x0000000c0458723c */ /* 0x040ff00000041858 */
[C---:B------:R-:W-:Y:S01]  /*13680*/  HMMA.16816.F32.BF16 R84, R4.reuse, R14, R84 ;  /* 0x0000000e0454723c */ /* 0x040fe20000041854 */
[----:B------:R-:W4:Y:S07]  /*13690*/  LDSM.16.MT88.4 R12, [R24+0xac00] ;  /* 0x00ac0000180c783b */ /* 0x000f2e0000004200 */
        /* <DEDUP_REMOVED lines=10> */
[----:B------:R-:W1:Y:S01]  /*13740*/  LDSM.16.MT88.4 R8, [R123+0xcc00] ;  /* 0x00cc00007b08783b */ /* 0x000e620000004200 */
[----:B------:R-:W-:Y:S01]  /*13750*/  FADD.FTZ R128, R128, R25 ;  /* 0x0000001980807221 */ /* 0x000fe20000010000 */
        /* <DEDUP_REMOVED lines=12> */
[----:B------:R-:W-:-:S04]  /*13820*/  FADD.FTZ R144, R144, R65 ;  /* 0x0000004190907221 */ /* 0x000fc80000010000 */
[----:B------:R-:W-:Y:S02]  /*13830*/  FADD.FTZ R143, R143, R144 ;  /* 0x000000908f8f7221 */ /* 0x000fe40000010000 */
[C---:B------:R-:W-:Y:S01]  /*13840*/  HMMA.16816.F32.BF16 R108, R4.reuse, R18, R108 ;  /* 0x00000012046c723c */ /* 0x040fe2000004186c */
[----:B------:R-:W2:Y:S04]  /*13850*/  LDSM.16.MT88.4 R16, [R24+0xcc00] ;  /* 0x00cc00001810783b */ /* 0x000ea80000004200 */
[----:B------:R-:W-:Y:S03]  /*13860*/  LDSM.16.MT88.4 R24, [R24+0xec00] ;  /* 0x00ec00001818783b */ /* 0x000fe60000004200 */
[C---:B----4-:R-:W-:Y:S08]  /*13870*/  HMMA.16816.F32.BF16 R104, R4.reuse, R12, R104 ;  /* 0x0000000c0468723c */ /* 0x050ff00000041868 */
[C---:B------:R-:W-:Y:S01]  /*13880*/  HMMA.16816.F32.BF16 R100, R4.reuse, R14, R100 ;  /* 0x0000000e0464723c */ /* 0x040fe20000041864 */
[----:B------:R-:W3:Y:S07]  /*13890*/  LDSM.16.MT88.4 R12, [R123+0xec00] ;  /* 0x00ec00007b0c783b */ /* 0x000eee0000004200 */
[----:B-1----:R-:W-:Y:S01]  /*138a0*/  HMMA.16816.F32.BF16 R96, R4, R8, R96 ;  /* 0x000000080460723c */ /* 0x002fe20000041860 */
[----:B------:R-:W-:-:S04]  /*138b0*/  FADD.FTZ R8, R142, R143 ;  /* 0x0000008f8e087221 */ /* 0x000fc80000010000 */
[----:B------:R-:W-:-:S03]  /*138c0*/  FADD.FTZ R8, R139, R8 ;  /* 0x000000088b087221 */ /* 0x000fc60000010000 */
[----:B------:R-:W-:Y:S01]  /*138d0*/  HMMA.16816.F32.BF16 R92, R4, R10, R92 ;  /* 0x0000000a045c723c */ /* 0x000fe2000004185c */
[----:B------:R-:W-:-:S04]  /*138e0*/  FADD.FTZ R137, R137, R8 ;  /* 0x0000000889897221 */ /* 0x000fc80000010000 */
        /* <DEDUP_REMOVED lines=8> */
[----:B---3--:R-:W-:Y:S03]  /*13970*/  HMMA.16816.F32.BF16 R80, R4, R12, R80 ;  /* 0x0000000c0450723c */ /* 0x008fe60000041850 */
        /* <DEDUP_REMOVED lines=8> */
[----:B------:R-:W-:-:S04]  /*13a00*/  NOP ;  /* 0x0000000000007918 */ /* 0x000fc80000000000 */
[----:B------:R-:W-:-:S15]  /*13a10*/  @!P0 BRA `(.L_x_2960) ;  /* 0x0000005000c08947 */ /* 0x000fde0003800000 */
        /* <DEDUP_REMOVED lines=67> */
.L_x_2961:
        /* <DEDUP_REMOVED lines=8> */
.L_x_2962:
[----:B------:R-:W1:Y:S01]  /*13ed0*/  LDCU UR9, c[0x0][0x440] ;  /* 0x00008800ff0977ac */ /* 0x000e620008000800 */
[----:B------:R-:W-:Y:S01]  /*13ee0*/  IMAD.MOV.U32 R56, RZ, RZ, 0x20 ;  /* 0x00000020ff387424 */ /* 0x000fe200078e00ff */
[----:B------:R-:W2:Y:S04]  /*13ef0*/  LDCU UR8, c[0x0][0x3c4] ;  /* 0x00007880ff0877ac */ /* 0x000ea80008000800 */
[----:B------:R-:W-:Y:S01]  /*13f00*/  SEL R56, R56, 0xffffffe0, !P6 ;  /* 0xffffffe038387807 */ /* 0x000fe20007000000 */
        /* <DEDUP_REMOVED lines=133> */
[C---:B------:R-:W-:Y:S08]  /*14760*/  HMMA.16816.F32.BF16 R48, R132.reuse, R146, R48 ;  /* 0x000000928430723c */ /* 0x040ff00000041830 */
        /* <DEDUP_REMOVED lines=9> */
[----:B--2---:R-:W-:Y:S01]  /*14800*/  HMMA.16816.F32.BF16 R44, R132, R136, R44 ;  /* 0x00000088842c723c */ /* 0x004fe2000004182c */
[----:B------:R-:W-:-:S02]  /*14810*/  IMAD.IADD R136, R149, 0x1, R56 ;  /* 0x0000000195887824 */ /* 0x000fc400078e0238 */
[----:B------:R-:W-:-:S05]  /*14820*/  IMAD.IADD R56, R148, 0x1, R56 ;  /* 0x0000000194387824 */ /* 0x000fca00078e0238 */
[C---:B------:R-:W-:Y:S01]  /*14830*/  HMMA.16816.F32.BF16 R40, R132.reuse, R138, R40 ;  /* 0x0000008a8428723c */ /* 0x040fe20000041828 */
[----:B------:R-:W-:Y:S04]  /*14840*/  LDSM.16.M88.4 R136, [R136+0x1000] ;  /* 0x001000008888783b */ /* 0x000fe80000000200 */
[----:B------:R-:W2:Y:S03]  /*14850*/  LDSM.16.M88.4 R144, [R56+0x5400] ;  /* 0x005400003890783b */ /* 0x000ea60000000200 */
[C---:B-1----:R-:W-:Y:S08]  /*14860*/  HMMA.16816.F32.BF16 R36, R132.reuse, R128, R36 ;  /* 0x000000808424723c */ /* 0x042ff00000041824 */
[C---:B------:R-:W-:Y:S01]  /*14870*/  HMMA.16816.F32.BF16 R32, R132.reuse, R130, R32 ;  /* 0x000000828420723c */ /* 0x040fe20000041820 */
[----:B------:R-:W1:Y:S07]  /*14880*/  LDSM.16.M88.4 R128, [R56+0x5000] ;  /* 0x005000003880783b */ /* 0x000e6e0000000200 */
[C---:B---3--:R-:W-:Y:S08]  /*14890*/  HMMA.16816.F32.BF16 R28, R132.reuse, R140, R28 ;  /* 0x0000008c841c723c */ /* 0x048ff0000004181c */
[----:B------:R-:W-:Y:S01]  /*148a0*/  HMMA.16816.F32.BF16 R24, R132, R142, R24 ;  /* 0x0000008e8418723c */ /* 0x000fe20000041818 */
[----:B------:R-:W3:Y:S04]  /*148b0*/  LDSM.16.M88.4 R132, [R56+0x5800] ;  /* 0x005800003884783b */ /* 0x000ee80000000200 */
[----:B------:R-:W4:Y:S03]  /*148c0*/  LDSM.16.M88.4 R140, [R56+0x6000] ;  /* 0x00600000388c783b */ /* 0x000f260000000200 */
        /* <DEDUP_REMOVED lines=13> */
[C---:B-1----:R-:W-:Y:S08]  /*149a0*/  HMMA.16816.F32.BF16 R64, R136.reuse, R128, R64 ;  /* 0x000000808840723c */ /* 0x042ff00000041840 */
[C---:B------:R-:W-:Y:S01]  /*149b0*/  HMMA.16816.F32.BF16 R60, R136.reuse, R130, R60 ;  /* 0x00000082883c723c */ /* 0x040fe2000004183c */
[----:B------:R1:W2:Y:S07]  /*149c0*/  LDSM.16.M88.4 R128, [R56+0x6800] ;  /* 0x006800003880783b */ /* 0x0002ae0000000200 */
[C---:B---3--:R-:W-:Y:S08]  /*149d0*/  HMMA.16816.F32.BF16 R44, R136.reuse, R132, R44 ;  /* 0x00000084882c723c */ /* 0x048ff0000004182c */
[C---:B------:R-:W-:Y:S01]  /*149e0*/  HMMA.16816.F32.BF16 R40, R136.reuse, R134, R40 ;  /* 0x000000868828723c */ /* 0x040fe20000041828 */
[----:B------:R-:W-:Y:S07]  /*149f0*/  LDSM.16.M88.4 R132, [R148+0x7000] ;  /* 0x007000009484783b */ /* 0x000fee0000000200 */
[----:B------:R-:W-:Y:S01]  /*14a00*/  HMMA.16816.F32.BF16 R24, R136, R146, R24 ;  /* 0x000000928818723c */ /* 0x000fe20000041818 */
[----:B------:R-:W-:Y:S01]  /*14a10*/  LDSM.16.M88.4 R144, [R148+0x8000] ;  /* 0x008000009490783b */ /* 0x000fe20000000200 */
[----:B-1----:R-:W-:-:S05]  /*14a20*/  IMAD.MOV.U32 R56, RZ, RZ, 0x20 ;  /* 0x00000020ff387424 */ /* 0x002fca00078e00ff */
[----:B------:R-:W-:Y:S01]  /*14a30*/  SEL R56, R56, 0xffffffe0, !P6 ;  /* 0xffffffe038387807 */ /* 0x000fe20007000000 */
        /* <DEDUP_REMOVED lines=17> */
[----:B---3--:R-:W-:Y:S01]  /*14b50*/  HMMA.16816.F32.BF16 R44, R128, R140, R44 ;  /* 0x0000008c802c723c */ /* 0x008fe2000004182c */
[----:B------:R-:W-:-:S02]  /*14b60*/  IMAD.IADD R140, R149, 0x1, R56 ;  /* 0x00000001958c7824 */ /* 0x000fc400078e0238 */
[----:B------:R-:W-:-:S05]  /*14b70*/  IMAD.IADD R56, R148, 0x1, R56 ;  /* 0x0000000194387824 */ /* 0x000fca00078e0238 */
[C---:B------:R-:W-:Y:S01]  /*14b80*/  HMMA.16816.F32.BF16 R48, R128.reuse, R146, R48 ;  /* 0x000000928030723c */ /* 0x040fe20000041830 */
[----:B------:R-:W-:Y:S07]  /*14b90*/  LDSM.16.M88.4 R144, [R56+0x7800] ;  /* 0x007800003890783b */ /* 0x000fee0000000200 */
        /* <DEDUP_REMOVED lines=14> */
[----:B------:R-:W-:Y:S01]  /*14c80*/  HMMA.16816.F32.BF16 R60, R140, R138, R60 ;  /* 0x0000008a8c3c723c */ /* 0x000fe2000004183c */
[----:B------:R-:W-:Y:S02]  /*14c90*/  MUFU.TANH R5, R5 ;  /* 0x0000000500057308 */ /* 0x000fe40000002400 */
        /* <DEDUP_REMOVED lines=9> */
[----:B------:R-:W-:-:S04]  /*14d30*/  FMUL.FTZ R61, R61, UR14 ;  /* 0x0000000e3d3d7c20 */ /* 0x000fc80008410000 */
[----:B----4-:R-:W-:Y:S02]  /*14d40*/  HMMA.16816.F32.BF16 R12, R140, R128, R12 ;  /* 0x000000808c0c723c */ /* 0x010fe4000004180c */
[----:B------:R-:W-:Y:S01]  /*14d50*/  MUFU.TANH R65, R65 ;  /* 0x0000004100417308 */ /* 0x000fe20000002400 */
[----:B------:R-:W-:-:S05]  /*14d60*/  FMUL.FTZ R59, R21, UR14 ;  /* 0x0000000e153b7c20 */ /* 0x000fca0008410000 */
[----:B------:R-:W-:Y:S01]  /*14d70*/  HMMA.16816.F32.BF16 R8, R140, R130, R8 ;  /* 0x000000828c08723c */ /* 0x000fe20000041808 */
[----:B------:R-:W2:Y:S01]  /*14d80*/  LDSM.16.M88.4 R128, [R56+0x8400] ;  /* 0x008400003880783b */ /* 0x000ea20000000200 */
[----:B------:R-:W-:Y:S01]  /*14d90*/  MUFU.TANH R59, R59 ;  /* 0x0000003b003b7308 */ /* 0x000fe20000002400 */
[----:B------:R-:W-:Y:S01]  /*14da0*/  FMUL.FTZ R16, R16, UR14 ;  /* 0x0000000e10107c20 */ /* 0x000fe20008410000 */
[----:B------:R-:W-:-:S06]  /*14db0*/  FMUL.FTZ R18, R18, UR14 ;  /* 0x0000000e12127c20 */ /* 0x000fcc0008410000 */
[----:B------:R-:W-:Y:S01]  /*14dc0*/  MUFU.TANH R147, R16 ;  /* 0x0000001000937308 */ /* 0x000fe20000002400 */
[----:B------:R-:W-:Y:S01]  /*14dd0*/  FMUL.FTZ R12, R12, UR14 ;  /* 0x0000000e0c0c7c20 */ /* 0x000fe20008410000 */
[----:B------:R-:W-:-:S06]  /*14de0*/  FMUL.FTZ R139, R13, UR14 ;  /* 0x0000000e0d8b7c20 */ /* 0x000fcc0008410000 */
[----:B------:R-:W-:Y:S01]  /*14df0*/  MUFU.TANH R137, R12 ;  /* 0x0000000c00897308 */ /* 0x000fe20000002400 */
[----:B------:R-:W-:Y:S01]  /*14e00*/  FMUL.FTZ R167, R11, UR14 ;  /* 0x0000000e0ba77c20 */ /* 0x000fe20008410000 */
[----:B------:R-:W-:Y:S01]  /*14e10*/  FMUL.FTZ R11, R4, UR14 ;  /* 0x0000000e040b7c20 */ /* 0x000fe20008410000 */
[----:B------:R-:W-:Y:S01]  /*14e20*/  FMUL.FTZ R8, R8, UR14 ;  /* 0x0000000e08087c20 */ /* 0x000fe20008410000 */
[----:B------:R-:W-:Y:S02]  /*14e30*/  VIADD R4, R153, 0xffffff91 ;  /* 0xffffff9199047836 */ /* 0x000fe40000000000 */
[----:B------:R-:W-:Y:S01]  /*14e40*/  FMUL.FTZ R171, R9, UR14 ;  /* 0x0000000e09ab7c20 */ /* 0x000fe20008410000 */
[----:B------:R-:W-:Y:S01]  /*14e50*/  FMUL.FTZ R9, R6, UR14 ;  /* 0x0000000e06097c20 */ /* 0x000fe20008410000 */
[----:B-1----:R-:W-:Y:S01]  /*14e60*/  HMMA.16816.F32.BF16 R52, R140, R132, R52 ;  /* 0x000000848c34723c */ /* 0x002fe20000041834 */
[----:B------:R-:W-:Y:S01]  /*14e70*/  FMUL.FTZ R133, R20, UR14 ;  /* 0x0000000e14857c20 */ /* 0x000fe20008410000 */
[----:B------:R-:W1:Y:S01]  /*14e80*/  MUFU.TANH R139, R139 ;  /* 0x0000008b008b7308 */ /* 0x000e620000002400 */
[----:B------:R-:W-:Y:S01]  /*14e90*/  FMUL.FTZ R10, R10, UR14 ;  /* 0x0000000e0a0a7c20 */ /* 0x000fe20008410000 */
[----:B------:R-:W-:-:S02]  /*14ea0*/  I2FP.F32.S32 R6, R4 ;  /* 0x0000000400067245 */ /* 0x000fc40000201400 */
[C---:B------:R-:W-:Y:S02]  /*14eb0*/  ISETP.GE.AND P0, PT, R4.reuse, R121, PT ;  /* 0x000000790400720c */ /* 0x040fe40003f06270 */
[C---:B------:R-:W-:Y:S01]  /*14ec0*/  HMMA.16816.F32.BF16 R48, R140.reuse, R134, R48 ;  /* 0x000000868c30723c */ /* 0x040fe20000041830 */
[----:B------:R-:W-:Y:S01]  /*14ed0*/  FMUL.FTZ R135, R23, UR14 ;  /* 0x0000000e17877c20 */ /* 0x000fe20008410000 */
[----:B------:R3:W-:Y:S01]  /*14ee0*/  MUFU.TANH R173, R10 ;  /* 0x0000000a00ad7308 */ /* 0x0007e20000002400 */
[----:B------:R-:W-:Y:S02]  /*14ef0*/  ISETP.GE.AND P5, PT, R4, R58, PT ;  /* 0x0000003a0400720c */ /* 0x000fe40003fa6270 */
[----:B------:R-:W-:Y:S01]  /*14f00*/  I2FP.F32.S32 R238, R4 ;  /* 0x0000000400ee7245 */ /* 0x000fe20000201400 */
[C---:B------:R-:W-:Y:S02]  /*14f10*/  VIADD R4, R153.reuse, 0xffffff99 ;  /* 0xffffff9999047836 */ /* 0x040fe40000000000 */
[----:B--2---:R-:W-:Y:S01]  /*14f20*/  HMMA.16816.F32.BF16 R44, R140, R128, R44 ;  /* 0x000000808c2c723c */ /* 0x004fe2000004182c */
[----:B------:R-:W-:Y:S01]  /*14f30*/  FMUL.FTZ R129, R22, UR14 ;  /* 0x0000000e16817c20 */ /* 0x000fe20008410000 */
[----:B------:R-:W-:Y:S01]  /*14f40*/  MUFU.TANH R171, R171 ;  /* 0x000000ab00ab7308 */ /* 0x000fe20000002400 */
[----:B------:R-:W2:Y:S01]  /*14f50*/  LDSM.16.M88.4 R20, [R56+0x8800] ;  /* 0x008800003814783b */ /* 0x000ea20000000200 */
[----:B-1----:R-:W-:Y:S01]  /*14f60*/  FFMA.FTZ R139, R0, R6, R139 ;  /* 0x00000006008b7223 */ /* 0x002fe2000001008b */
[----:B------:R-:W-:-:S02]  /*14f70*/  VIADD R6, R153, 0xffffff98 ;  /* 0xffffff9899067836 */ /* 0x000fc40000000000 */
[----:B------:R-:W-:Y:S01]  /*14f80*/  FMUL.FTZ R52, R52, UR14 ;  /* 0x0000000e34347c20 */ /* 0x000fe20008410000 */
[----:B------:R-:W-:Y:S01]  /*14f90*/  FMUL.FTZ R53, R53, UR14 ;  /* 0x0000000e35357c20 */ /* 0x000fe20008410000 */
[----:B------:R-:W-:Y:S01]  /*14fa0*/  HMMA.16816.F32.BF16 R40, R140, R130, R40 ;  /* 0x000000828c28723c */ /* 0x000fe20000041828 */
[----:B------:R-:W-:Y:S01]  /*14fb0*/  FMUL.FTZ R131, R17, UR14 ;  /* 0x0000000e11837c20 */ /* 0x000fe20008410000 */
[----:B------:R-:W-:Y:S01]  /*14fc0*/  FMUL.FTZ R17, R19, UR14 ;  /* 0x0000000e13117c20 */ /* 0x000fe20008410000 */
[----:B------:R-:W-:Y:S01]  /*14fd0*/  FMUL.FTZ R19, R14, UR14 ;  /* 0x0000000e0e137c20 */ /* 0x000fe20008410000 */
[----:B------:R-:W-:Y:S01]  /*14fe0*/  I2FP.F32.S32 R244, R6 ;  /* 0x0000000600f47245 */ /* 0x000fe20000201400 */
[----:B------:R-:W-:Y:S01]  /*14ff0*/  MUFU.TANH R133, R133 ;  /* 0x0000008500857308 */ /* 0x000fe20000002400 */
[----:B------:R-:W-:Y:S01]  /*15000*/  FSEL R240, R139, -INF , !P0 ;  /* 0xff8000008bf07808 */ /* 0x000fe20004000000 */
[----:B---3--:R-:W-:Y:S01]  /*15010*/  VIADD R10, R153, 0xffffff88 ;  /* 0xffffff88990a7836 */ /* 0x008fe20000000000 */
[C---:B------:R-:W-:Y:S01]  /*15020*/  ISETP.GE.AND P4, PT, R6.reuse, R121, PT ;  /* 0x000000790600720c */ /* 0x040fe20003f86270 */
[----:B------:R-:W-:Y:S01]  /*15030*/  FMUL.FTZ R55, R55, UR14 ;  /* 0x0000000e37377c20 */ /* 0x000fe20008410000 */
[----:B------:R-:W-:Y:S01]  /*15040*/  ISETP.GE.AND P0, PT, R6, R58, PT ;  /* 0x0000003a0600720c */ /* 0x000fe20003f06270 */
[----:B------:R-:W-:Y:S01]  /*15050*/  FMUL.FTZ R48, R48, UR14 ;  /* 0x0000000e30307c20 */ /* 0x000fe20008410000 */
[----:B------:R-:W-:Y:S01]  /*15060*/  FMUL.FTZ R51, R51, UR14 ;  /* 0x0000000e33337c20 */ /* 0x000fe20008410000 */
[----:B------:R-:W-:Y:S01]  /*15070*/  MUFU.TANH R167, R167 ;  /* 0x000000a700a77308 */ /* 0x000fe20000002400 */
[----:B------:R-:W-:Y:S01]  /*15080*/  FMUL.FTZ R44, R44, UR14 ;  /* 0x0000000e2c2c7c20 */ /* 0x000fe20008410000 */
[----:B------:R-:W-:Y:S01]  /*15090*/  FMUL.FTZ R45, R45, UR14 ;  /* 0x0000000e2d2d7c20 */ /* 0x000fe20008410000 */
[----:B------:R-:W-:Y:S01]  /*150a0*/  FMUL.FTZ R46, R46, UR14 ;  /* 0x0000000e2e2e7c20 */ /* 0x000fe20008410000 */
[----:B------:R-:W-:-:S02]  /*150b0*/  FMUL.FTZ R47, R47, UR14 ;  /* 0x0000000e2f2f7c20 */ /* 0x000fc40008410000 */
[----:B------:R-:W-:Y:S01]  /*150c0*/  FMUL.FTZ R40, R40, UR14 ;  /* 0x0000000e28287c20 */ /* 0x000fe20008410000 */
[----:B------:R-:W-:Y:S01]  /*150d0*/  FMUL.FTZ R41, R41, UR14 ;  /* 0x0000000e29297c20 */ /* 0x000fe20008410000 */
[----:B------:R-:W-:Y:S01]  /*150e0*/  MUFU.TANH R129, R129 ;  /* 0x0000008100817308 */ /* 0x000fe20000002400 */
[----:B------:R-:W-:-:S07]  /*150f0*/  FMUL.FTZ R43, R43, UR14 ;  /* 0x0000000e2b2b7c20 */ /* 0x000fce0008410000 */
[----:B------:R-:W-:Y:S01]  /*15100*/  MUFU.TANH R135, R135 ;  /* 0x0000008700877308 */ /* 0x000fe20000002400 */
[----:B--2---:R-:W-:Y:S01]  /*15110*/  HMMA.16816.F32.BF16 R36, R140, R20, R36 ;  /* 0x000000148c24723c */ /* 0x004fe20000041824 */
[----:B------:R-:W-:-:S06]  /*15120*/  FMUL.FTZ R21, R15, UR14 ;  /* 0x0000000e0f157c20 */ /* 0x000fcc0008410000 */
[----:B------:R-:W-:Y:S01]  /*15130*/  MUFU.TANH R131, R131 ;  /* 0x0000008300837308 */ /* 0x000fe20000002400 */
[----:B------:R-:W1:Y:S01]  /*15140*/  LDSM.16.M88.4 R12, [R56+0x8c00] ;  /* 0x008c0000380c783b */ /* 0x000e620000000200 */
[----:B------:R-:W-:-:S04]  /*15150*/  DEPBAR.LE SB0, 0x0 ;  /* 0x000080000000791a */ /* 0x000fc80000000000 */
[C---:B------:R-:W-:Y:S01]  /*15160*/  HMMA.16816.F32.BF16 R32, R140.reuse, R22, R32 ;  /* 0x000000168c20723c */ /* 0x040fe20000041820 */
[----:B------:R-:W-:Y:S01]  /*15170*/  VIADD R22, R153, 0xffffffa0 ;  /* 0xffffffa099167836 */ /* 0x000fe20000000000 */
[----:B------:R-:W2:Y:S08]  /*15180*/  MUFU.TANH R21, R21 ;  /* 0x0000001500157308 */ /* 0x000eb00000002400 */
[----:B------:R-:W3:Y:S08]  /*15190*/  MUFU.TANH R23, R8 ;  /* 0x0000000800177308 */ /* 0x000ef00000002400 */
[----:B------:R-:W-:Y:S01]  /*151a0*/  MUFU.TANH R145, R18 ;  /* 0x0000001200917308 */ /* 0x000fe20000002400 */
[----:B--2---:R-:W-:Y:S01]  /*151b0*/  FFMA.FTZ R238, R0, R238, R21 ;  /* 0x000000ee00ee7223 */ /* 0x004fe20000010015 */
[----:B------:R-:W-:Y:S01]  /*151c0*/  FMUL.FTZ R21, R125, UR14 ;  /* 0x0000000e7d157c20 */ /* 0x000fe20008410000 */
[----:B------:R-:W-:Y:S01]  /*151d0*/  FMUL.FTZ R125, R64, UR14 ;  /* 0x0000000e407d7c20 */ /* 0x000fe20008410000 */
[----:B------:R-:W-:Y:S01]  /*151e0*/  FMUL.FTZ R33, R33, UR14 ;  /* 0x0000000e21217c20 */ /* 0x000fe20008410000 */
[----:B------:R-:W-:Y:S01]  /*151f0*/  FMUL.FTZ R34, R34, UR14 ;  /* 0x0000000e22227c20 */ /* 0x000fe20008410000 */
[----:B------:R-:W-:Y:S01]  /*15200*/  FSEL R238, R238, -INF , !P5 ;  /* 0xff800000eeee7808 */ /* 0x000fe20006800000 */
[----:B------:R-:W-:Y:S01]  /*15210*/  FMUL.FTZ R35, R35, UR14 ;  /* 0x0000000e23237c20 */ /* 0x000fe20008410000 */
[-C--:B------:R-:W-:Y:S01]  /*15220*/  ISETP.GE.AND P5, PT, R4, R121.reuse, PT ;  /* 0x000000790400720c */ /* 0x080fe20003fa6270 */
[----:B---3--:R-:W-:Y:S01]  /*15230*/  FFMA.FTZ R244, R0, R244, R23 ;  /* 0x000000f400f47223 */ /* 0x008fe20000010017 */
[----:B------:R-:W-:Y:S01]  /*15240*/  I2FP.F32.S32 R8, R6 ;  /* 0x0000000600087245 */ /* 0x000fe20000201400 */
[----:B------:R-:W-:Y:S01]  /*15250*/  MUFU.TANH R17, R17 ;  /* 0x0000001100117308 */ /* 0x000fe20000002400 */
[----:B------:R-:W-:Y:S01]  /*15260*/  I2FP.F32.S32 R6, R4 ;  /* 0x0000000400067245 */ /* 0x000fe20000201400 */
[----:B------:R-:W-:Y:S01]  /*15270*/  FMUL.FTZ R23, R126, UR14 ;  /* 0x0000000e7e177c20 */ /* 0x000fe20008410000 */
[----:B------:R-:W-:Y:S01]  /*15280*/  FSEL R244, R244, -INF , !P4 ;  /* 0xff800000f4f47808 */ /* 0x000fe20006000000 */
[----:B------:R-:W-:Y:S01]  /*15290*/  FFMA.FTZ R173, R0, R8, R173 ;  /* 0x0000000800ad7223 */ /* 0x000fe200000100ad */
[----:B------:R-:W-:Y:S01]  /*152a0*/  ISETP.GE.AND P4, PT, R4, R58, PT ;  /* 0x0000003a0400720c */ /* 0x000fe20003f86270 */
[C---:B-1----:R-:W-:Y:S01]  /*152b0*/  HMMA.16816.F32.BF16 R24, R140.reuse, R14, R24 ;  /* 0x0000000e8c18723c */ /* 0x042fe20000041818 */
[C---:B------:R-:W-:Y:S01]  /*152c0*/  FFMA.FTZ R171, R0.reuse, R6, R171 ;  /* 0x0000000600ab7223 */ /* 0x040fe200000100ab */
[----:B------:R-:W-:Y:S01]  /*152d0*/  I2FP.F32.S32 R8, R4 ;  /* 0x0000000400087245 */ /* 0x000fe20000201400 */
[----:B------:R-:W-:Y:S01]  /*152e0*/  VIADD R6, R153, 0xffffff80 ;  /* 0xffffff8099067836 */ /* 0x000fe20000000000 */
[----:B------:R-:W-:Y:S01]  /*152f0*/  FSEL R236, R173, -INF , !P0 ;  /* 0xff800000adec7808 */ /* 0x000fe20004000000 */
[----:B------:R-:W-:Y:S01]  /*15300*/  FMUL.FTZ R15, R127, UR14 ;  /* 0x0000000e7f0f7c20 */ /* 0x000fe20008410000 */
[----:B------:R-:W-:Y:S01]  /*15310*/  FSEL R242, R171, -INF , !P5 ;  /* 0xff800000abf27808 */ /* 0x000fe20006800000 */
[----:B------:R-:W-:Y:S01]  /*15320*/  FFMA.FTZ R8, R0, R8, R167 ;  /* 0x0000000800087223 */ /* 0x000fe200000100a7 */
[CC--:B------:R-:W-:Y:S01]  /*15330*/  ISETP.GE.AND P0, PT, R6.reuse, R121.reuse, PT ;  /* 0x000000790600720c */ /* 0x0c0fe20003f06270 */
[C---:B------:R-:W-:Y:S01]  /*15340*/  VIADD R127, R153.reuse, 0xfffffff8 ;  /* 0xfffffff8997f7836 */ /* 0x040fe20000000000 */
[----:B------:R-:W-:Y:S01]  /*15350*/  ISETP.GE.AND P5, PT, R6, R58, PT ;  /* 0x0000003a0600720c */ /* 0x000fe20003fa6270 */
[----:B------:R-:W-:Y:S01]  /*15360*/  MUFU.TANH R19, R19 ;  /* 0x0000001300137308 */ /* 0x000fe20000002400 */
[----:B------:R-:W-:Y:S01]  /*15370*/  I2FP.F32.S32 R6, R6 ;  /* 0x0000000600067245 */ /* 0x000fe20000201400 */
[----:B------:R-:W-:Y:S01]  /*15380*/  HMMA.16816.F32.BF16 R28, R140, R12, R28 ;  /* 0x0000000c8c1c723c */ /* 0x000fe2000004181c */
[----:B------:R-:W-:Y:S01]  /*15390*/  FSEL R234, R8, -INF , !P4 ;  /* 0xff80000008ea7808 */ /* 0x000fe20006000000 */
[----:B------:R-:W-:Y:S01]  /*153a0*/  VIADD R8, R153, 0xffffff81 ;  /* 0xffffff8199087836 */ /* 0x000fe20000000000 */
[----:B------:R-:W-:Y:S01]  /*153b0*/  ISETP.GE.AND P4, PT, R127, R121, PT ;  /* 0x000000797f00720c */ /* 0x000fe20003f86270 */
[CC--:B------:R-:W-:Y:S01]  /*153c0*/  FFMA.FTZ R14, R0.reuse, R6.reuse, R133 ;  /* 0x00000006000e7223 */ /* 0x0c0fe20000010085 */
[----:B------:R-:W-:Y:S01]  /*153d0*/  FFMA.FTZ R6, R0, R6, R129 ;  /* 0x0000000600067223 */ /* 0x000fe20000010081 */
[----:B------:R-:W-:Y:S01]  /*153e0*/  FMUL.FTZ R4, R24, UR14 ;  /* 0x0000000e18047c20 */ /* 0x000fe20008410000 */
[----:B------:R-:W-:Y:S01]  /*153f0*/  FMUL.FTZ R26, R26, UR14 ;  /* 0x0000000e1a1a7c20 */ /* 0x000fe20008410000 */
[----:B------:R-:W-:Y:S01]  /*15400*/  VIADD R24, R153, 0xffffff90 ;  /* 0xffffff9099187836 */ /* 0x000fe20000000000 */
[----:B------:R-:W-:Y:S01]  /*15410*/  FSEL R14, R14, -INF , !P0 ;  /* 0xff8000000e0e7808 */ /* 0x000fe20004000000 */
[----:B------:R-:W-:Y:S01]  /*15420*/  MUFU.TANH R11, R11 ;  /* 0x0000000b000b7308 */ /* 0x000fe20000002400 */
[----:B------:R-:W-:Y:S01]  /*15430*/  ISETP.GE.AND P0, PT, R127, R58, PT ;  /* 0x0000003a7f00720c */ /* 0x000fe20003f06270 */
[----:B------:R-:W-:Y:S01]  /*15440*/  FMUL.FTZ R129, R62, UR14 ;  /* 0x0000000e3e817c20 */ /* 0x000fe20008410000 */
[----:B------:R-:W-:Y:S01]  /*15450*/  I2FP.F32.S32 R127, R127 ;  /* 0x0000007f007f7245 */ /* 0x000fe20000201400 */
[----:B------:R-:W-:Y:S01]  /*15460*/  VIADD R13, R153, 0xffffffe8 ;  /* 0xffffffe8990d7836 */ /* 0x000fe20000000000 */
[----:B------:R-:W-:Y:S01]  /*15470*/  FSEL R6, R6, -INF , !P5 ;  /* 0xff80000006067808 */ /* 0x000fe20006800000 */
[----:B------:R-:W-:Y:S01]  /*15480*/  FMUL.FTZ R27, R27, UR14 ;  /* 0x0000000e1b1b7c20 */ /* 0x000fe20008410000 */
[----:B------:R-:W-:Y:S01]  /*15490*/  ISETP.GE.AND P5, PT, R8, R121, PT ;  /* 0x000000790800720c */ /* 0x000fe20003fa6270 */
[----:B------:R-:W1:Y:S01]  /*154a0*/  MUFU.TANH R4, R4 ;  /* 0x0000000400047308 */ /* 0x000e620000002400 */
[----:B------:R-:W-:Y:S01]  /*154b0*/  FMUL.FTZ R28, R28, UR14 ;  /* 0x0000000e1c1c7c20 */ /* 0x000fe20008410000 */
[----:B------:R-:W-:Y:S01]  /*154c0*/  FMUL.FTZ R31, R31, UR14 ;  /* 0x0000000e1f1f7c20 */ /* 0x000fe20008410000 */
[----:B------:R-:W-:-:S05]  /*154d0*/  FMUL.FTZ R25, R25, UR14 ;  /* 0x0000000e19197c20 */ /* 0x000fca0008410000 */
[----:B------:R-:W2:Y:S08]  /*154e0*/  MUFU.TANH R133, R26 ;  /* 0x0000001a00857308 */ /* 0x000eb00000002400 */
[----:B------:R-:W3:Y:S01]  /*154f0*/  MUFU.TANH R9, R9 ;  /* 0x0000000900097308 */ /* 0x000ee20000002400 */
[----:B-1----:R-:W-:-:S05]  /*15500*/  FFMA.FTZ R4, R0, R127, R4 ;  /* 0x0000007f00047223 */ /* 0x002fca0000010004 */
[----:B------:R-:W-:Y:S02]  /*15510*/  FSEL R139, R4, -INF , !P4 ;  /* 0xff800000048b7808 */ /* 0x000fe40006000000 */
[----:B------:R-:W-:Y:S01]  /*15520*/  I2FP.F32.S32 R4, R8 ;  /* 0x0000000800047245 */ /* 0x000fe20000201400 */
[----:B--2---:R-:W-:Y:S01]  /*15530*/  FFMA.FTZ R64, R0, R127, R133 ;  /* 0x0000007f00407223 */ /* 0x004fe20000010085 */
[----:B------:R-:W-:Y:S01]  /*15540*/  ISETP.GE.AND P4, PT, R8, R58, PT ;  /* 0x0000003a0800720c */ /* 0x000fe20003f86270 */
[----:B------:R1:W-:Y:S02]  /*15550*/  MUFU.TANH R127, R60 ;  /* 0x0000003c007f7308 */ /* 0x0003e40000002400 */
[-C--:B------:R-:W-:Y:S01]  /*15560*/  FFMA.FTZ R20, R0, R4.reuse, R59 ;  /* 0x0000000400147223 */ /* 0x080fe2000001003b */
[----:B------:R-:W-:Y:S01]  /*15570*/  FSEL R64, R64, -INF , !P0 ;  /* 0xff80000040407808 */ /* 0x000fe20004000000 */
[----:B------:R-:W-:Y:S01]  /*15580*/  FFMA.FTZ R8, R0, R4, R135 ;  /* 0x0000000400087223 */ /* 0x000fe20000010087 */
[----:B------:R-:W-:Y:S01]  /*15590*/  ISETP.GE.AND P0, PT, R10, R121, PT ;  /* 0x000000790a00720c */ /* 0x000fe20003f06270 */
[----:B------:R-:W-:Y:S01]  /*155a0*/  VIADD R4, R153, 0xffffff89 ;  /* 0xffffff8999047836 */ /* 0x000fe20000000000 */
[----:B------:R-:W-:Y:S01]  /*155b0*/  FSEL R20, R20, -INF , !P5 ;  /* 0xff80000014147808 */ /* 0x000fe20006800000 */
[----:B------:R-:W-:Y:S01]  /*155c0*/  MUFU.TANH R21, R21 ;  /* 0x0000001500157308 */ /* 0x000fe20000002400 */
[----:B------:R-:W-:Y:S01]  /*155d0*/  ISETP.GE.AND P5, PT, R10, R58, PT ;  /* 0x0000003a0a00720c */ /* 0x000fe20003fa6270 */
[----:B------:R-:W-:Y:S01]  /*155e0*/  FMUL.FTZ R59, R67, UR14 ;  /* 0x0000000e433b7c20 */ /* 0x000fe20008410000 */
[----:B------:R-:W-:-:S02]  /*155f0*/  I2FP.F32.S32 R10, R10 ;  /* 0x0000000a000a7245 */ /* 0x000fc40000201400 */
[----:B------:R-:W-:Y:S02]  /*15600*/  FSEL R8, R8, -INF , !P4 ;  /* 0xff80000008087808 */ /* 0x000fe40006000000 */
[----:B------:R-:W-:Y:S01]  /*15610*/  ISETP.GE.AND P4, PT, R4, R121, PT ;  /* 0x000000790400720c */ /* 0x000fe20003f86270 */
[CC--:B------:R-:W-:Y:S01]  /*15620*/  FFMA.FTZ R18, R0.reuse, R10.reuse, R147 ;  /* 0x0000000a00127223 */ /* 0x0c0fe20000010093 */
[----:B------:R-:W-:Y:S01]  /*15630*/  FFMA.FTZ R10, R0, R10, R145 ;  /* 0x0000000a000a7223 */ /* 0x000fe20000010091 */
[----:B------:R-:W2:Y:S03]  /*15640*/  MUFU.TANH R23, R23 ;  /* 0x0000001700177308 */ /* 0x000ea60000002400 */
[----:B------:R-:W-:Y:S02]  /*15650*/  FSEL R18, R18, -INF , !P0 ;  /* 0xff80000012127808 */ /* 0x000fe40004000000 */
[----:B------:R-:W-:-:S02]  /*15660*/  ISETP.GE.AND P0, PT, R4, R58, PT ;  /* 0x0000003a0400720c */ /* 0x000fc40003f06270 */
[----:B------:R-:W-:Y:S01]  /*15670*/  I2FP.F32.S32 R4, R4 ;  /* 0x0000000400047245 */ /* 0x000fe20000201400 */
[----:B------:R-:W4:Y:S01]  /*15680*/  MUFU.TANH R15, R15 ;  /* 0x0000000f000f7308 */ /* 0x000f220000002400 */
[----:B------:R-:W-:Y:S02]  /*15690*/  FSEL R10, R10, -INF , !P5 ;  /* 0xff8000000a0a7808 */ /* 0x000fe40006800000 */
[----:B------:R-:W-:Y:S01]  /*156a0*/  ISETP.GE.AND P5, PT, R24, R121, PT ;  /* 0x000000791800720c */ /* 0x000fe20003fa6270 */
[CC--:B------:R-:W-:Y:S01]  /*156b0*/  FFMA.FTZ R16, R0.reuse, R4.reuse, R131 ;  /* 0x0000000400107223 */ /* 0x0c0fe20000010083 */
[----:B------:R-:W-:Y:S01]  /*156c0*/  FFMA.FTZ R4, R0, R4, R17 ;  /* 0x0000000400047223 */ /* 0x000fe20000010011 */
[----:B------:R-:W-:Y:S02]  /*156d0*/  FMUL.FTZ R17, R63, UR14 ;  /* 0x0000000e3f117c20 */ /* 0x000fe40008410000 */
[----:B------:R-:W5:Y:S01]  /*156e0*/  MUFU.TANH R125, R125 ;  /* 0x0000007d007d7308 */ /* 0x000f620000002400 */
[----:B------:R-:W-:-:S02]  /*156f0*/  FSEL R16, R16, -INF , !P4 ;  /* 0xff80000010107808 */ /* 0x000fc40006000000 */
[----:B------:R-:W-:Y:S02]  /*15700*/  ISETP.GE.AND P4, PT, R24, R58, PT ;  /* 0x0000003a1800720c */ /* 0x000fe40003f86270 */
[----:B------:R-:W-:Y:S02]  /*15710*/  I2FP.F32.S32 R24, R24 ;  /* 0x0000001800187245 */ /* 0x000fe40000201400 */
[----:B------:R-:W-:Y:S01]  /*15720*/  FSEL R4, R4, -INF , !P0 ;  /* 0xff80000004047808 */ /* 0x000fe20004000000 */
[----:B------:R-:W5:Y:S01]  /*15730*/  MUFU.TANH R67, R66 ;  /* 0x0000004200437308 */ /* 0x000f620000002400 */
[----:B------:R-:W-:Y:S01]  /*15740*/  ISETP.GE.AND P0, PT, R22, R121, PT ;  /* 0x000000791600720c */ /* 0x000fe20003f06270 */
[CC--:B------:R-:W-:Y:S01]  /*15750*/  FFMA.FTZ R62, R0.reuse, R24.reuse, R137 ;  /* 0x00000018003e7223 */ /* 0x0c0fe20000010089 */
[----:B------:R-:W-:Y:S01]  /*15760*/  FFMA.FTZ R19, R0, R24, R19 ;  /* 0x0000001800137223 */ /* 0x000fe20000010013 */
[----:B------:R-:W-:-:S03]  /*15770*/  VIADD R24, R153, 0xffffffa1 ;  /* 0xffffffa199187836 */ /* 0x000fc60000000000 */
[----:B------:R-:W-:Y:S01]  /*15780*/  FSEL R62, R62, -INF , !P5 ;  /* 0xff8000003e3e7808 */ /* 0x000fe20006800000 */
[----:B------:R-:W5:Y:S01]  /*15790*/  MUFU.TANH R59, R59 ;  /* 0x0000003b003b7308 */ /* 0x000f620000002400 */
[----:B------:R-:W-:Y:S02]  /*157a0*/  ISETP.GE.AND P5, PT, R22, R58, PT ;  /* 0x0000003a1600720c */ /* 0x000fe40003fa6270 */
[----:B------:R-:W-:Y:S02]  /*157b0*/  I2FP.F32.S32 R22, R22 ;  /* 0x0000001600167245 */ /* 0x000fe40000201400 */
[----:B-1----:R-:W-:Y:S01]  /*157c0*/  FSEL R60, R19, -INF , !P4 ;  /* 0xff800000133c7808 */ /* 0x002fe20006000000 */
[----:B------:R-:W-:Y:S01]  /*157d0*/  FMUL.FTZ R19, R49, UR14 ;  /* 0x0000000e31137c20 */ /* 0x000fe20008410000 */
[----:B------:R-:W-:Y:S01]  /*157e0*/  ISETP.GE.AND P4, PT, R24, R121, PT ;  /* 0x000000791800720c */ /* 0x000fe20003f86270 */
[CC--:B------:R-:W-:Y:S01]  /*157f0*/  FFMA.FTZ R228, R0.reuse, R22.reuse, R11 ;  /* 0x0000001600e47223 */ /* 0x0c0fe2000001000b */
[----:B---3--:R-:W-:Y:S01]  /*15800*/  FFMA.FTZ R146, R0, R22, R9 ;  /* 0x0000001600927223 */ /* 0x008fe20000010009 */
[----:B------:R-:W-:Y:S01]  /*15810*/  VIADD R22, R153, 0xffffffa8 ;  /* 0xffffffa899167836 */ /* 0x000fe20000000000 */
[----:B------:R-:W-:Y:S02]  /*15820*/  MUFU.TANH R61, R61 ;  /* 0x0000003d003d7308 */ /* 0x000fe40000002400 */
[----:B------:R-:W-:-:S02]  /*15830*/  FSEL R228, R228, -INF , !P0 ;  /* 0xff800000e4e47808 */ /* 0x000fc40004000000 */
[----:B------:R-:W-:Y:S02]  /*15840*/  ISETP.GE.AND P0, PT, R24, R58, PT ;  /* 0x0000003a1800720c */ /* 0x000fe40003f06270 */
[----:B------:R-:W-:Y:S02]  /*15850*/  I2FP.F32.S32 R24, R24 ;  /* 0x0000001800187245 */ /* 0x000fe40000201400 */
[----:B------:R-:W-:Y:S01]  /*15860*/  FSEL R146, R146, -INF , !P5 ;  /* 0xff80000092927808 */ /* 0x000fe20006800000 */
[----:B------:R-:W1:Y:S01]  /*15870*/  MUFU.TANH R129, R129 ;  /* 0x0000008100817308 */ /* 0x000e620000002400 */
[----:B------:R-:W-:Y:S01]  /*15880*/  ISETP.GE.AND P5, PT, R22, R121, PT ;  /* 0x000000791600720c */ /* 0x000fe20003fa6270 */
[CC--:B------:R-:W-:Y:S01]  /*15890*/  FFMA.FTZ R232, R0.reuse, R24.reuse, R5 ;  /* 0x0000001800e87223 */ /* 0x0c0fe20000010005 */
[----:B------:R-:W-:Y:S01]  /*158a0*/  FFMA.FTZ R7, R0, R24, R7 ;  /* 0x0000001800077223 */ /* 0x000fe20000010007 */
[----:B------:R-:W-:Y:S02]  /*158b0*/  VIADD R24, R153, 0xffffffa9 ;  /* 0xffffffa999187836 */ /* 0x000fe40000000000 */
[----:B------:R-:W-:Y:S01]  /*158c0*/  FMUL.FTZ R5, R54, UR14 ;  /* 0x0000000e36057c20 */ /* 0x000fe20008410000 */
[----:B------:R-:W-:Y:S01]  /*158d0*/  FSEL R232, R232, -INF , !P4 ;  /* 0xff800000e8e87808 */ /* 0x000fe20006000000 */
[----:B------:R-:W3:Y:S01]  /*158e0*/  MUFU.TANH R17, R17 ;  /* 0x0000001100117308 */ /* 0x000ee20000002400 */
[----:B------:R-:W-:-:S02]  /*158f0*/  ISETP.GE.AND P4, PT, R22, R58, PT ;  /* 0x0000003a1600720c */ /* 0x000fc40003f86270 */
[----:B------:R-:W-:Y:S02]  /*15900*/  I2FP.F32.S32 R22, R22 ;  /* 0x0000001600167245 */ /* 0x000fe40000201400 */
[----:B------:R-:W-:Y:S02]  /*15910*/  FSEL R226, R7, -INF , !P0 ;  /* 0xff80000007e27808 */ /* 0x000fe40004000000 */
[----:B------:R-:W-:Y:S01]  /*15920*/  ISETP.GE.AND P0, PT, R24, R121, PT ;  /* 0x000000791800720c */ /* 0x000fe20003f06270 */
[CC--:B------:R-:W-:Y:S01]  /*15930*/  FFMA.FTZ R165, R0.reuse, R22.reuse, R165 ;  /* 0x0000001600a57223 */ /* 0x0c0fe200000100a5 */
[----:B--2---:R-:W-:Y:S01]  /*15940*/  FFMA.FTZ R144, R0, R22, R23 ;  /* 0x0000001600907223 */ /* 0x004fe20000010017 */
[----:B------:R-:W-:Y:S01]  /*15950*/  VIADD R22, R153, 0xffffffb0 ;  /* 0xffffffb099167836 */ /* 0x000fe20000000000 */
[----:B------:R-:W2:Y:S02]  /*15960*/  MUFU.TANH R11, R52 ;  /* 0x00000034000b7308 */ /* 0x000ea40000002400 */
[----:B------:R-:W-:-:S02]  /*15970*/  FSEL R230, R165, -INF , !P5 ;  /* 0xff800000a5e67808 */ /* 0x000fc40006800000 */
[----:B------:R-:W-:Y:S02]  /*15980*/  ISETP.GE.AND P5, PT, R24, R58, PT ;  /* 0x0000003a1800720c */ /* 0x000fe40003fa6270 */
[----:B------:R-:W-:Y:S02]  /*15990*/  I2FP.F32.S32 R24, R24 ;  /* 0x0000001800187245 */ /* 0x000fe40000201400 */
[----:B------:R-:W-:Y:S01]  /*159a0*/  FSEL R144, R144, -INF , !P4 ;  /* 0xff80000090907808 */ /* 0x000fe20006000000 */
[----:B------:R-:W-:Y:S01]  /*159b0*/  MUFU.TANH R9, R53 ;  /* 0x0000003500097308 */ /* 0x000fe20000002400 */
[----:B------:R-:W-:Y:S01]  /*159c0*/  ISETP.GE.AND P4, PT, R22, R121, PT ;  /* 0x000000791600720c */ /* 0x000fe20003f86270 */
[CC--:B------:R-:W-:Y:S01]  /*159d0*/  FFMA.FTZ R21, R0.reuse, R24.reuse, R21 ;  /* 0x0000001800157223 */ /* 0x0c0fe20000010015 */
[----:B----4-:R-:W-:Y:S01]  /*159e0*/  FFMA.FTZ R15, R0, R24, R15 ;  /* 0x00000018000f7223 */ /* 0x010fe2000001000f */
[----:B------:R-:W-:-:S03]  /*159f0*/  VIADD R24, R153, 0xffffffb1 ;  /* 0xffffffb199187836 */ /* 0x000fc60000000000 */
[----:B------:R-:W-:Y:S01]  /*15a00*/  FSEL R136, R21, -INF , !P0 ;  /* 0xff80000015887808 */ /* 0x000fe20004000000 */
[----:B------:R-:W4:Y:S01]  /*15a10*/  MUFU.TANH R5, R5 ;  /* 0x0000000500057308 */ /* 0x000f220000002400 */
[----:B------:R-:W-:Y:S01]  /*15a20*/  ISETP.GE.AND P0, PT, R22, R58, PT ;  /* 0x0000003a1600720c */ /* 0x000fe20003f06270 */
[----:B------:R-:W-:Y:S01]  /*15a30*/  FMUL.FTZ R21, R50, UR14 ;  /* 0x0000000e32157c20 */ /* 0x000fe20008410000 */
[----:B------:R-:W-:Y:S02]  /*15a40*/  I2FP.F32.S32 R22, R22 ;  /* 0x0000001600167245 */ /* 0x000fe40000201400 */
[----:B------:R-:W-:Y:S02]  /*15a50*/  FSEL R224, R15, -INF , !P5 ;  /* 0xff8000000fe07808 */ /* 0x000fe40006800000 */
[----:B------:R-:W-:Y:S01]  /*15a60*/  ISETP.GE.AND P5, PT, R24, R121, PT ;  /* 0x000000791800720c */ /* 0x000fe20003fa6270 */
[CC--:B-----5:R-:W-:Y:S01]  /*15a70*/  FFMA.FTZ R125, R0.reuse, R22.reuse, R125 ;  /* 0x00000016007d7223 */ /* 0x0e0fe2000001007d */
[----:B------:R-:W-:Y:S01]  /*15a80*/  FFMA.FTZ R67, R0, R22, R67 ;  /* 0x0000001600437223 */ /* 0x000fe20000010043 */
[----:B------:R-:W-:Y:S01]  /*15a90*/  VIADD R22, R153, 0xffffffb8 ;  /* 0xffffffb899167836 */ /* 0x000fe20000000000 */
[----:B------:R-:W5:Y:S02]  /*15aa0*/  MUFU.TANH R7, R55 ;  /* 0x0000003700077308 */ /* 0x000f640000002400 */
        /* <DEDUP_REMOVED lines=10> */
[----:B------:R-:W-:Y:S01]  /*15b50*/  MUFU.TANH R19, R19 ;  /* 0x0000001300137308 */ /* 0x000fe20000002400 */
[----:B------:R-:W-:Y:S02]  /*15b60*/  ISETP.GE.AND P5, PT, R22, R58, PT ;  /* 0x0000003a1600720c */ /* 0x000fe40003fa6270 */
[----:B------:R-:W-:Y:S02]  /*15b70*/  I2FP.F32.S32 R22, R22 ;  /* 0x0000001600167245 */ /* 0x000fe40000201400 */
[----:B------:R-:W-:Y:S01]  /*15b80*/  FSEL R212, R59, -INF , !P4 ;  /* 0xff8000003bd47808 */ /* 0x000fe20006000000 */
[----:B------:R-:W-:Y:S01]  /*15b90*/  VIADD R59, R57, 0xfffffffe ;  /* 0xfffffffe393b7836 */ /* 0x000fe20000000000 */
[----:B------:R-:W-:Y:S01]  /*15ba0*/  ISETP.GE.AND P4, PT, R24, R121, PT ;  /* 0x000000791800720c */ /* 0x000fe20003f86270 */
[CC--:B------:R-:W-:Y:S01]  /*15bb0*/  FFMA.FTZ R127, R0.reuse, R22.reuse, R127 ;  /* 0x00000016007f7223 */ /* 0x0c0fe2000001007f */
[----:B-1----:R-:W-:Y:S01]  /*15bc0*/  FFMA.FTZ R129, R0, R22, R129 ;  /* 0x0000001600817223 */ /* 0x002fe20000010081 */
[----:B------:R-:W-:Y:S01]  /*15bd0*/  VIADD R22, R153, 0xffffffc0 ;  /* 0xffffffc099167836 */ /* 0x000fe20000000000 */
[----:B------:R-:W1:Y:S02]  /*15be0*/  MUFU.TANH R21, R21 ;  /* 0x0000001500157308 */ /* 0x000e640000002400 */
[----:B------:R-:W-:-:S02]  /*15bf0*/  FSEL R208, R127, -INF , !P0 ;  /* 0xff8000007fd07808 */ /* 0x000fc40004000000 */
[----:B------:R-:W-:Y:S02]  /*15c00*/  ISETP.GE.AND P0, PT, R24, R58, PT ;  /* 0x0000003a1800720c */ /* 0x000fe40003f06270 */
[----:B------:R-:W-:Y:S02]  /*15c10*/  I2FP.F32.S32 R24, R24 ;  /* 0x0000001800187245 */ /* 0x000fe40000201400 */
[----:B------:R-:W-:Y:S01]  /*15c20*/  FSEL R214, R129, -INF , !P5 ;  /* 0xff80000081d67808 */ /* 0x000fe20006800000 */
[----:B------:R-:W1:Y:S01]  /*15c30*/  MUFU.TANH R15, R51 ;  /* 0x00000033000f7308 */ /* 0x000e620000002400 */
[----:B------:R-:W-:Y:S01]  /*15c40*/  ISETP.GE.AND P5, PT, R22, R121, PT ;  /* 0x000000791600720c */ /* 0x000fe20003fa6270 */
[CC--:B------:R-:W-:Y:S01]  /*15c50*/  FFMA.FTZ R61, R0.reuse, R24.reuse, R61 ;  /* 0x00000018003d7223 */ /* 0x0c0fe2000001003d */
[----:B---3--:R-:W-:Y:S01]  /*15c60*/  FFMA.FTZ R17, R0, R24, R17 ;  /* 0x0000001800117223 */ /* 0x008fe20000010011 */
[----:B------:R-:W-:-:S03]  /*15c70*/  VIADD R24, R153, 0xffffffc1 ;  /* 0xffffffc199187836 */ /* 0x000fc60000000000 */
[----:B------:R-:W-:Y:S01]  /*15c80*/  FSEL R222, R61, -INF , !P4 ;  /* 0xff8000003dde7808 */ /* 0x000fe20006000000 */
[----:B------:R-:W3:Y:S01]  /*15c90*/  MUFU.TANH R49, R44 ;  /* 0x0000002c00317308 */ /* 0x000ee20000002400 */
[----:B------:R-:W-:Y:S01]  /*15ca0*/  BAR.SYNC.DEFER_BLOCKING 0x0 ;  /* 0x0000000000007b1d */ /* 0x000fe20000010000 */
[----:B------:R-:W-:Y:S02]  /*15cb0*/  ISETP.GE.AND P4, PT, R22, R58, PT ;  /* 0x0000003a1600720c */ /* 0x000fe40003f86270 */
[----:B------:R-:W-:Y:S02]  /*15cc0*/  I2FP.F32.S32 R22, R22 ;  /* 0x0000001600167245 */ /* 0x000fe40000201400 */
[----:B------:R-:W-:Y:S01]  /*15cd0*/  FSEL R216, R17, -INF , !P0 ;  /* 0xff80000011d87808 */ /* 0x000fe20004000000 */
[----:B------:R-:W-:Y:S01]  /*15ce0*/  FMUL.FTZ R17, R36, UR14 ;  /* 0x0000000e24117c20 */ /* 0x000fe20008410000 */
[----:B------:R-:W-:Y:S01]  /*15cf0*/  ISETP.GE.AND P0, PT, R24, R121, PT ;  /* 0x000000791800720c */ /* 0x000fe20003f06270 */
[CC--:B--2---:R-:W-:Y:S01]  /*15d00*/  FFMA.FTZ R200, R0.reuse, R22.reuse, R11 ;  /* 0x0000001600c87223 */ /* 0x0c4fe2000001000b */
[----:B----4-:R-:W-:Y:S01]  /*15d10*/  FFMA.FTZ R198, R0, R22, R5 ;  /* 0x0000001600c67223 */ /* 0x010fe20000010005 */
[----:B------:R-:W-:Y:S01]  /*15d20*/  VIADD R22, R153, 0xffffffc8 ;  /* 0xffffffc899167836 */ /* 0x000fe20000000000 */
[----:B------:R-:W-:Y:S02]  /*15d30*/  MUFU.TANH R45, R45 ;  /* 0x0000002d002d7308 */ /* 0x000fe40000002400 */
[----:B------:R-:W-:-:S02]  /*15d40*/  FSEL R200, R200, -INF , !P5 ;  /* 0xff800000c8c87808 */ /* 0x000fc40006800000 */
[----:B------:R-:W-:Y:S02]  /*15d50*/  ISETP.GE.AND P5, PT, R24, R58, PT ;  /* 0x0000003a1800720c */ /* 0x000fe40003fa6270 */
[----:B------:R-:W-:Y:S02]  /*15d60*/  I2FP.F32.S32 R24, R24 ;  /* 0x0000001800187245 */ /* 0x000fe40000201400 */
[----:B------:R-:W-:Y:S01]  /*15d70*/  FSEL R198, R198, -INF , !P4 ;  /* 0xff800000c6c67808 */ /* 0x000fe20006000000 */
[----:B------:R-:W2:Y:S01]  /*15d80*/  MUFU.TANH R51, R46 ;  /* 0x0000002e00337308 */ /* 0x000ea20000002400 */
[----:B------:R-:W-:Y:S01]  /*15d90*/  ISETP.GE.AND P4, PT, R22, R121, PT ;  /* 0x000000791600720c */ /* 0x000fe20003f86270 */
[CC--:B------:R-:W-:Y:S01]  /*15da0*/  FFMA.FTZ R204, R0.reuse, R24.reuse, R9 ;  /* 0x0000001800cc7223 */ /* 0x0c0fe20000010009 */
[----:B-----5:R-:W-:Y:S01]  /*15db0*/  FFMA.FTZ R7, R0, R24, R7 ;  /* 0x0000001800077223 */ /* 0x020fe20000010007 */
[----:B------:R-:W-:Y:S02]  /*15dc0*/  VIADD R24, R153, 0xffffffc9 ;  /* 0xffffffc999187836 */ /* 0x000fe40000000000 */
[----:B------:R-:W-:Y:S01]  /*15dd0*/  FMUL.FTZ R9, R42, UR14 ;  /* 0x0000000e2a097c20 */ /* 0x000fe20008410000 */
[----:B------:R-:W-:Y:S01]  /*15de0*/  FSEL R204, R204, -INF , !P0 ;  /* 0xff800000cccc7808 */ /* 0x000fe20004000000 */
[----:B------:R-:W4:Y:S01]  /*15df0*/  MUFU.TANH R47, R47 ;  /* 0x0000002f002f7308 */ /* 0x000f220000002400 */
[----:B------:R-:W-:-:S02]  /*15e00*/  ISETP.GE.AND P0, PT, R22, R58, PT ;  /* 0x0000003a1600720c */ /* 0x000fc40003f06270 */
[----:B------:R-:W-:Y:S02]  /*15e10*/  I2FP.F32.S32 R22, R22 ;  /* 0x0000001600167245 */ /* 0x000fe40000201400 */
[----:B------:R-:W-:Y:S01]  /*15e20*/  FSEL R192, R7, -INF , !P5 ;  /* 0xff80000007c07808 */ /* 0x000fe20006800000 */
[----:B------:R-:W-:Y:S01]  /*15e30*/  FMUL.FTZ R7, R37, UR14 ;  /* 0x0000000e25077c20 */ /* 0x000fe20008410000 */
        /* <DEDUP_REMOVED lines=9> */
[----:B------:R-:W-:Y:S01]  /*15ed0*/  MUFU.TANH R5, R41 ;  /* 0x0000002900057308 */ /* 0x000fe20000002400 */
[----:B------:R-:W-:Y:S01]  /*15ee0*/  ISETP.GE.AND P0, PT, R22, R121, PT ;  /* 0x000000791600720c */ /* 0x000fe20003f06270 */
[CC--:B------:R-:W-:Y:S01]  /*15ef0*/  FFMA.FTZ R19, R0.reuse, R24.reuse, R19 ;  /* 0x0000001800137223 */ /* 0x0c0fe20000010013 */
[----:B------:R-:W-:Y:S01]  /*15f00*/  FFMA.FTZ R196, R0, R24, R15 ;  /* 0x0000001800c47223 */ /* 0x000fe2000001000f */
[----:B------:R-:W-:Y:S02]  /*15f10*/  VIADD R24, R153, 0xffffffd1 ;  /* 0xffffffd199187836 */ /* 0x000fe40000000000 */
[----:B------:R-:W-:Y:S01]  /*15f20*/  FMUL.FTZ R15, R38, UR14 ;  /* 0x0000000e260f7c20 */ /* 0x000fe20008410000 */
[----:B------:R-:W-:Y:S01]  /*15f30*/  FMUL.FTZ R21, R32, UR14 ;  /* 0x0000000e20157c20 */ /* 0x000fe20008410000 */
[----:B------:R-:W-:Y:S01]  /*15f40*/  FSEL R202, R19, -INF , !P5 ;  /* 0xff80000013ca7808 */ /* 0x000fe20006800000 */
[----:B------:R-:W5:Y:S01]  /*15f50*/  MUFU.TANH R9, R9 ;  /* 0x0000000900097308 */ /* 0x000f620000002400 */
[----:B------:R-:W-:Y:S01]  /*15f60*/  ISETP.GE.AND P5, PT, R22, R58, PT ;  /* 0x0000003a1600720c */ /* 0x000fe20003fa6270 */
[----:B------:R-:W-:Y:S01]  /*15f70*/  FMUL.FTZ R19, R39, UR14 ;  /* 0x0000000e27137c20 */ /* 0x000fe20008410000 */
[----:B------:R-:W-:-:S02]  /*15f80*/  I2FP.F32.S32 R22, R22 ;  /* 0x0000001600167245 */ /* 0x000fc40000201400 */
[----:B------:R-:W-:Y:S02]  /*15f90*/  FSEL R196, R196, -INF , !P4 ;  /* 0xff800000c4c47808 */ /* 0x000fe40006000000 */
[----:B------:R-:W-:Y:S01]  /*15fa0*/  ISETP.GE.AND P4, PT, R24, R121, PT ;  /* 0x000000791800720c */ /* 0x000fe20003f86270 */
[CC--:B---3--:R-:W-:Y:S01]  /*15fb0*/  FFMA.FTZ R49, R0.reuse, R22.reuse, R49 ;  /* 0x0000001600317223 */ /* 0x0c8fe20000010031 */
[----:B--2---:R-:W-:Y:S01]  /*15fc0*/  FFMA.FTZ R51, R0, R22, R51 ;  /* 0x0000001600337223 */ /* 0x004fe20000010033 */
[----:B------:R-:W-:Y:S01]  /*15fd0*/  VIADD R22, R153, 0xffffffd8 ;  /* 0xffffffd899167836 */ /* 0x000fe20000000000 */
[----:B------:R-:W2:Y:S02]  /*15fe0*/  MUFU.TANH R23, R43 ;  /* 0x0000002b00177308 */ /* 0x000ea40000002400 */
[----:B------:R-:W-:Y:S02]  /*15ff0*/  FSEL R182, R49, -INF , !P0 ;  /* 0xff80000031b67808 */ /* 0x000fe40004000000 */
[----:B------:R-:W-:-:S02]  /*16000*/  ISETP.GE.AND P0, PT, R24, R58, PT ;  /* 0x0000003a1800720c */ /* 0x000fc40003f06270 */
[----:B------:R-:W-:Y:S02]  /*16010*/  I2FP.F32.S32 R24, R24 ;  /* 0x0000001800187245 */ /* 0x000fe40000201400 */
        /* <DEDUP_REMOVED lines=9> */
[----:B------:R-:W-:Y:S02]  /*160b0*/  I2FP.F32.S32 R22, R22 ;  /* 0x0000001600167245 */ /* 0x000fe40000201400 */
[----:B------:R-:W-:Y:S02]  /*160c0*/  FSEL R180, R47, -INF , !P0 ;  /* 0xff8000002fb47808 */ /* 0x000fe40004000000 */
[----:B------:R-:W-:Y:S01]  /*160d0*/  ISETP.GE.AND P0, PT, R24, R121, PT ;  /* 0x000000791800720c */ /* 0x000fe20003f06270 */
[CC--:B-1----:R-:W-:Y:S01]  /*160e0*/  FFMA.FTZ R11, R0.reuse, R22.reuse, R11 ;  /* 0x00000016000b7223 */ /* 0x0c2fe2000001000b */
[----:B------:R-:W1:Y:S01]  /*160f0*/  MUFU.TANH R7, R7 ;  /* 0x0000000700077308 */ /* 0x000e620000002400 */
[----:B-----5:R-:W-:-:S03]  /*16100*/  FFMA.FTZ R174, R0, R22, R9 ;  /* 0x0000001600ae7223 */ /* 0x020fc60000010009 */
[----:B------:R-:W-:Y:S01]  /*16110*/  FSEL R188, R11, -INF , !P5 ;  /* 0xff8000000bbc7808 */ /* 0x000fe20006800000 */
[----:B------:R-:W-:Y:S01]  /*16120*/  VIADD R11, R153, 0xffffffe0 ;  /* 0xffffffe0990b7836 */ /* 0x000fe20000000000 */
[----:B------:R-:W-:Y:S02]  /*16130*/  ISETP.GE.AND P5, PT, R24, R58, PT ;  /* 0x0000003a1800720c */ /* 0x000fe40003fa6270 */
[----:B------:R-:W-:Y:S01]  /*16140*/  I2FP.F32.S32 R24, R24 ;  /* 0x0000001800187245 */ /* 0x000fe20000201400 */
[----:B------:R-:W5:Y:S01]  /*16150*/  MUFU.TANH R19, R19 ;  /* 0x0000001300137308 */ /* 0x000f620000002400 */
[----:B------:R-:W-:Y:S02]  /*16160*/  FSEL R174, R174, -INF , !P4 ;  /* 0xff800000aeae7808 */ /* 0x000fe40006000000 */
[----:B------:R-:W-:Y:S01]  /*16170*/  ISETP.GE.AND P4, PT, R11, R121, PT ;  /* 0x000000790b00720c */ /* 0x000fe20003f86270 */
[CC--:B------:R-:W-:Y:S01]  /*16180*/  FFMA.FTZ R5, R0.reuse, R24.reuse, R5 ;  /* 0x0000001800057223 */ /* 0x0c0fe20000010005 */
[----:B------:R-:W-:Y:S01]  /*16190*/  I2FP.F32.S32 R142, R11 ;  /* 0x0000000b008e7245 */ /* 0x000fe20000201400 */
[----:B--2---:R-:W-:-:S02]  /*161a0*/  FFMA.FTZ R23, R0, R24, R23 ;  /* 0x0000001800177223 */ /* 0x004fc40000010017 */
[----:B------:R-:W2:Y:S01]  /*161b0*/  MUFU.TANH R21, R21 ;  /* 0x0000001500157308 */ /* 0x000ea20000002400 */
[----:B------:R-:W-:Y:S01]  /*161c0*/  FSEL R186, R5, -INF , !P0 ;  /* 0xff80000005ba7808 */ /* 0x000fe20004000000 */
[C---:B---3--:R-:W-:Y:S01]  /*161d0*/  FFMA.FTZ R17, R0.reuse, R142, R17 ;  /* 0x0000008e00117223 */ /* 0x048fe20000010011 */
[----:B------:R-:W-:Y:S01]  /*161e0*/  ISETP.GE.AND P0, PT, R11, R58, PT ;  /* 0x0000003a0b00720c */ /* 0x000fe20003f06270 */
[C---:B------:R-:W-:Y:S02]  /*161f0*/  VIADD R11, R153.reuse, 0xffffffe1 ;  /* 0xffffffe1990b7836 */ /* 0x040fe40000000000 */
[----:B----4-:R-:W-:Y:S01]  /*16200*/  FFMA.FTZ R142, R0, R142, R15 ;  /* 0x0000008e008e7223 */ /* 0x010fe2000001000f */
[----:B------:R-:W-:Y:S01]  /*16210*/  VIADD R15, R153, 0xffffffe9 ;  /* 0xffffffe9990f7836 */ /* 0x000fe20000000000 */
[----:B------:R-:W-:Y:S01]  /*16220*/  FSEL R172, R23, -INF , !P5 ;  /* 0xff80000017ac7808 */ /* 0x000fe20006800000 */
[----:B------:R-:W3:Y:S01]  /*16230*/  MUFU.TANH R33, R33 ;  /* 0x0000002100217308 */ /* 0x000ee20000002400 */
[----:B------:R-:W-:-:S02]  /*16240*/  I2FP.F32.S32 R12, R11 ;  /* 0x0000000b000c7245 */ /* 0x000fc40000201400 */
[----:B------:R-:W-:Y:S02]  /*16250*/  FSEL R166, R17, -INF , !P4 ;  /* 0xff80000011a67808 */ /* 0x000fe40006000000 */
[C---:B------:R-:W-:Y:S01]  /*16260*/  ISETP.GE.AND P5, PT, R11.reuse, R121, PT ;  /* 0x000000790b00720c */ /* 0x040fe20003fa6270 */
[C---:B-1----:R-:W-:Y:S01]  /*16270*/  FFMA.FTZ R143, R0.reuse, R12, R7 ;  /* 0x0000000c008f7223 */ /* 0x042fe20000010007 */
[----:B------:R-:W-:Y:S01]  /*16280*/  ISETP.GE.AND P4, PT, R11, R58, PT ;  /* 0x0000003a0b00720c */ /* 0x000fe20003f86270 */
[----:B------:R-:W1:Y:S01]  /*16290*/  MUFU.TANH R9, R34 ;  /* 0x0000002200097308 */ /* 0x000e620000002400 */
[C---:B-----5:R-:W-:Y:S01]  /*162a0*/  FFMA.FTZ R19, R0.reuse, R12, R19 ;  /* 0x0000000c00137223 */ /* 0x060fe20000010013 */
[----:B------:R-:W-:Y:S01]  /*162b0*/  I2FP.F32.S32 R12, R13 ;  /* 0x0000000d000c7245 */ /* 0x000fe20000201400 */
[----:B------:R-:W-:Y:S01]  /*162c0*/  FMUL.FTZ R7, R29, UR14 ;  /* 0x0000000e1d077c20 */ /* 0x000fe20008410000 */
[----:B------:R-:W-:Y:S02]  /*162d0*/  I2FP.F32.S32 R22, R15 ;  /* 0x0000000f00167245 */ /* 0x000fe40000201400 */
[----:B------:R-:W-:Y:S01]  /*162e0*/  FSEL R143, R143, -INF , !P5 ;  /* 0xff8000008f8f7808 */ /* 0x000fe20006800000 */
[C---:B--2---:R-:W-:Y:S01]  /*162f0*/  FFMA.FTZ R21, R0.reuse, R12, R21 ;  /* 0x0000000c00157223 */ /* 0x044fe20000010015 */
[----:B------:R-:W2:Y:S01]  /*16300*/  MUFU.TANH R5, R35 ;  /* 0x0000002300057308 */ /* 0x000ea20000002400 */
[----:B------:R-:W-:Y:S01]  /*16310*/  FSEL R138, R19, -INF , !P4 ;  /* 0xff800000138a7808 */ /* 0x000fe20006000000 */
[----:B---3--:R-:W-:Y:S01]  /*16320*/  FFMA.FTZ R33, R0, R22, R33 ;  /* 0x0000001600217223 */ /* 0x008fe20000010021 */
[----:B------:R-:W-:-:S02]  /*16330*/  ISETP.GE.AND P5, PT, R13, R58, PT ;  /* 0x0000003a0d00720c */ /* 0x000fc40003fa6270 */
[-C--:B------:R-:W-:Y:S02]  /*16340*/  ISETP.GE.AND P4, PT, R15, R121.reuse, PT ;  /* 0x000000790f00720c */ /* 0x080fe40003f86270 */
[----:B------:R-:W-:Y:S01]  /*16350*/  FSEL R142, R142, -INF , !P0 ;  /* 0xff8000008e8e7808 */ /* 0x000fe20004000000 */
[----:B------:R-:W3:Y:S01]  /*16360*/  MUFU.TANH R11, R28 ;  /* 0x0000001c000b7308 */ /* 0x000ee20000002400 */
[----:B-1----:R-:W-:Y:S01]  /*16370*/  FFMA.FTZ R9, R0, R12, R9 ;  /* 0x0000000c00097223 */ /* 0x002fe20000010009 */
[----:B------:R-:W-:Y:S01]  /*16380*/  VIADD R12, R153, 0xfffffff0 ;  /* 0xfffffff0990c7836 */ /* 0x000fe20000000000 */
[----:B------:R-:W-:Y:S02]  /*16390*/  FSEL R141, R33, -INF , !P4 ;  /* 0xff800000218d7808 */ /* 0x000fe40006000000 */
[-C--:B------:R-:W-:Y:S01]  /*163a0*/  ISETP.GE.AND P0, PT, R13, R121.reuse, PT ;  /* 0x000000790d00720c */ /* 0x080fe20003f06270 */
[----:B------:R-:W-:Y:S01]  /*163b0*/  FMUL.FTZ R13, R30, UR14 ;  /* 0x0000000e1e0d7c20 */ /* 0x000fe20008410000 */
[----:B------:R-:W-:Y:S01]  /*163c0*/  FSEL R132, R9, -INF , !P5 ;  /* 0xff80000009847808 */ /* 0x000fe20006800000 */
[----:B------:R-:W-:Y:S01]  /*163d0*/  MUFU.TANH R7, R7 ;  /* 0x0000000700077308 */ /* 0x000fe20000002400 */
[----:B------:R-:W-:Y:S01]  /*163e0*/  ISETP.GE.AND P5, PT, R12, R121, PT ;  /* 0x000000790c00720c */ /* 0x000fe20003fa6270 */
[----:B--2---:R-:W-:Y:S01]  /*163f0*/  FFMA.FTZ R134, R0, R22, R5 ;  /* 0x0000001600867223 */ /* 0x004fe20000010005 */
[----:B------:R-:W-:-:S02]  /*16400*/  ISETP.GE.AND P4, PT, R12, R58, PT ;  /* 0x0000003a0c00720c */ /* 0x000fc40003f86270 */
[----:B------:R-:W-:Y:S02]  /*16410*/  I2FP.F32.S32 R12, R12 ;  /* 0x0000000c000c7245 */ /* 0x000fe40000201400 */
[----:B------:R-:W-:Y:S01]  /*16420*/  FSEL R164, R21, -INF , !P0 ;  /* 0xff80000015a47808 */ /* 0x000fe20004000000 */
[----:B------:R-:W1:Y:S01]  /*16430*/  MUFU.TANH R9, R31 ;  /* 0x0000001f00097308 */ /* 0x000e620000002400 */
[----:B------:R-:W-:Y:S01]  /*16440*/  ISETP.GE.AND P0, PT, R15, R58, PT ;  /* 0x0000003a0f00720c */ /* 0x000fe20003f06270 */
[----:B---3--:R-:W-:Y:S01]  /*16450*/  FFMA.FTZ R11, R0, R12, R11 ;  /* 0x0000000c000b7223 */ /* 0x008fe2000001000b */
[C---:B------:R-:W-:Y:S02]  /*16460*/  VIADD R15, R153.reuse, 0xfffffff1 ;  /* 0xfffffff1990f7836 */ /* 0x040fe40000000000 */
[----:B------:R-:W-:Y:S01]  /*16470*/  FSEL R134, R134, -INF , !P0 ;  /* 0xff80000086867808 */ /* 0x000fe20004000000 */
[----:B------:R-:W-:Y:S01]  /*16480*/  VIADD R153, R153, 0xfffffff9 ;  /* 0xfffffff999997836 */ /* 0x000fe20000000000 */
[----:B------:R-:W-:Y:S01]  /*16490*/  FSEL R145, R11, -INF , !P5 ;  /* 0xff8000000b917808 */ /* 0x000fe20006800000 */
[----:B------:R-:W2:Y:S01]  /*164a0*/  MUFU.TANH R13, R13 ;  /* 0x0000000d000d7308 */ /* 0x000ea20000002400 */
[----:B------:R-:W-:-:S02]  /*164b0*/  ISETP.GE.AND P0, PT, R15, R121, PT ;  /* 0x000000790f00720c */ /* 0x000fc40003f06270 */
[----:B------:R-:W-:Y:S02]  /*164c0*/  ISETP.GE.AND P5, PT, R15, R58, PT ;  /* 0x0000003a0f00720c */ /* 0x000fe40003fa6270 */
[----:B------:R-:W-:-:S03]  /*164d0*/  I2FP.F32.S32 R15, R15 ;  /* 0x0000000f000f7245 */ /* 0x000fc60000201400 */
[----:B------:R-:W3:Y:S02]  /*164e0*/  MUFU.TANH R5, R25 ;  /* 0x0000001900057308 */ /* 0x000ee40000002400 */
[CC--:B-1----:R-:W-:Y:S01]  /*164f0*/  FFMA.FTZ R125, R0.reuse, R15.reuse, R9 ;  /* 0x0000000f007d7223 */ /* 0x0c2fe20000010009 */
[----:B------:R-:W-:Y:S01]  /*16500*/  FFMA.FTZ R7, R0, R15, R7 ;  /* 0x0000000f00077223 */ /* 0x000fe20000010007 */
[----:B------:R-:W-:-:S03]  /*16510*/  I2FP.F32.S32 R9, R153 ;  /* 0x0000009900097245 */ /* 0x000fc60000201400 */
[----:B------:R-:W-:Y:S01]  /*16520*/  FSEL R125, R125, -INF , !P5 ;  /* 0xff8000007d7d7808 */ /* 0x000fe20006800000 */
[----:B------:R-:W1:Y:S01]  /*16530*/  MUFU.TANH R27, R27 ;  /* 0x0000001b001b7308 */ /* 0x000e620000002400 */
[----:B------:R-:W-:Y:S01]  /*16540*/  ISETP.GT.AND P5, PT, R59, R150, PT ;  /* 0x000000963b00720c */ /* 0x000fe20003fa4270 */
[C---:B--2---:R-:W-:Y:S01]  /*16550*/  FFMA.FTZ R13, R0.reuse, R12, R13 ;  /* 0x0000000c000d7223 */ /* 0x044fe2000001000d */
[----:B------:R-:W-:Y:S02]  /*16560*/  FSEL R176, R7, -INF , !P0 ;  /* 0xff80000007b07808 */ /* 0x000fe40004000000 */
[----:B------:R-:W-:Y:S02]  /*16570*/  ISETP.GE.AND P0, PT, R153, R58, PT ;  /* 0x0000003a9900720c */ /* 0x000fe40003f06270 */
[----:B------:R-:W-:Y:S01]  /*16580*/  FSEL R124, R13, -INF , !P4 ;  /* 0xff8000000d7c7808 */ /* 0x000fe20006000000 */
[----:B---3--:R-:W-:Y:S01]  /*16590*/  FFMA.FTZ R5, R0, R9, R5 ;  /* 0x0000000900057223 */ /* 0x008fe20000010005 */
        /* <DEDUP_REMOVED lines=9> */
[----:B------:R-:W-:Y:S01]  /*16630*/  IMAD.SHL.U32 R24, R24, 0x80, RZ ;  /* 0x0000008018187824 */ /* 0x000fe200078e00ff */
[----:B------:R-:W3:Y:S04]  /*16640*/  LDCU.64 UR10, c[0x0][0x3a0] ;  /* 0x00007400ff0a77ac */ /* 0x000ee80008000a00 */
[----:B------:R-:W-:-:S02]  /*16650*/  IADD3 R22, PT, PT, R24, -0x80, RZ ;  /* 0xffffff8018167810 */ /* 0x000fc40007ffe0ff */
[----:B------:R-:W-:Y:S02]  /*16660*/  IADD3 R24, PT, PT, R24, -0x100, RZ ;  /* 0xffffff0018187810 */ /* 0x000fe40007ffe0ff */
[----:B-1----:R-:W-:-:S04]  /*16670*/  IABS R13, R15 ;  /* 0x0000000f000d7213 */ /* 0x002fc80000000000 */
[----:B------:R-:W1:Y:S08]  /*16680*/  I2F.RP R5, R13 ;  /* 0x0000000d00057306 */ /* 0x000e700000209400 */
[----:B-1----:R-:W1:Y:S02]  /*16690*/  MUFU.RCP R26, R5 ;  /* 0x00000005001a7308 */ /* 0x002e640000001000 */
[----:B-1----:R-:W-:Y:S01]  /*166a0*/  VIADD R26, R26, 0xffffffe ;  /* 0x0ffffffe1a1a7836 */ /* 0x002fe20000000000 */
[----:B------:R-:W-:-:S02]  /*166b0*/  IABS R5, R24 ;  /* 0x0000001800057213 */ /* 0x000fc40000000000 */
[----:B------:R-:W-:-:S03]  /*166c0*/  LOP3.LUT R24, R24, R15, RZ, 0x3c, !PT ;  /* 0x0000000f18187212 */ /* 0x000fc600078e3cff */
[----:B------:R-:W1:Y:S02]  /*166d0*/  F2I.FTZ.U32.TRUNC.NTZ R27, R26 ;  /* 0x0000001a001b7305 */ /* 0x000e64000021f000 */
[----:B-1----:R-:W-:Y:S01]  /*166e0*/  IADD3 R12, PT, PT, RZ, -R27, RZ ;  /* 0x8000001bff0c7210 */ /* 0x002fe20007ffe0ff */
[----:B------:R-:W-:-:S04]  /*166f0*/  IMAD.MOV.U32 R26, RZ, RZ, RZ ;  /* 0x000000ffff1a7224 */ /* 0x000fc800078e00ff */
[----:B------:R-:W-:Y:S01]  /*16700*/  IMAD R11, R12, R13, RZ ;  /* 0x0000000d0c0b7224 */ /* 0x000fe200078e02ff */
[----:B------:R-:W-:Y:S02]  /*16710*/  IABS R12, R22 ;  /* 0x00000016000c7213 */ /* 0x000fe40000000000 */
[----:B------:R-:W-:Y:S01]  /*16720*/  LOP3.LUT R22, R22, R15, RZ, 0x3c, !PT ;  /* 0x0000000f16167212 */ /* 0x000fe200078e3cff */
[----:B------:R-:W-:-:S06]  /*16730*/  IMAD.HI.U32 R11, R27, R11, R26 ;  /* 0x0000000b1b0b7227 */ /* 0x000fcc00078e001a */
[----:B------:R-:W-:-:S04]  /*16740*/  IMAD.HI.U32 R9, R11, R12, RZ ;  /* 0x0000000c0b097227 */ /* 0x000fc800078e00ff */
[----:B------:R-:W-:Y:S02]  /*16750*/  IMAD.MOV R7, RZ, RZ, -R9 ;  /* 0x000000ffff077224 */ /* 0x000fe400078e0a09 */
[----:B------:R-:W-:-:S04]  /*16760*/  IMAD.HI.U32 R11, R11, R5, RZ ;  /* 0x000000050b0b7227 */ /* 0x000fc800078e00ff */
[----:B------:R-:W-:Y:S01]  /*16770*/  IMAD R12, R13, R7, R12 ;  /* 0x000000070d0c7224 */ /* 0x000fe200078e020c */
[----:B------:R-:W-:-:S04]  /*16780*/  IADD3 R26, PT, PT, -R11, RZ, RZ ;  /* 0x000000ff0b1a7210 */ /* 0x000fc80007ffe1ff */
[C---:B------:R-:W-:Y:S01]  /*16790*/  ISETP.GT.U32.AND P0, PT, R13.reuse, R12, PT ;  /* 0x0000000c0d00720c */ /* 0x040fe20003f04070 */
[----:B------:R-:W-:-:S12]  /*167a0*/  IMAD R26, R13, R26, R5 ;  /* 0x0000001a0d1a7224 */ /* 0x000fd800078e0205 */
[----:B------:R-:W-:Y:S01]  /*167b0*/  @!P0 VIADD R9, R9, 0x1 ;  /* 0x0000000109098836 */ /* 0x000fe20000000000 */
[-C--:B------:R-:W-:Y:S02]  /*167c0*/  @!P0 IADD3 R12, PT, PT, R12, -R13.reuse, RZ ;  /* 0x8000000d0c0c8210 */ /* 0x080fe40007ffe0ff */
[----:B------:R-:W-:Y:S02]  /*167d0*/  ISETP.GT.U32.AND P0, PT, R13, R26, PT ;  /* 0x0000001a0d00720c */ /* 0x000fe40003f04070 */
[----:B------:R-:W-:Y:S02]  /*167e0*/  ISETP.GE.U32.AND P4, PT, R12, R13, PT ;  /* 0x0000000d0c00720c */ /* 0x000fe40003f86070 */
[----:B------:R-:W-:-:S09]  /*167f0*/  LOP3.LUT R12, RZ, R15, RZ, 0x33, !PT ;  /* 0x0000000fff0c7212 */ /* 0x000fd200078e33ff */
[----:B------:R-:W-:Y:S02]  /*16800*/  @!P0 IMAD.IADD R26, R26, 0x1, -R13 ;  /* 0x000000011a1a8824 */ /* 0x000fe400078e0a0d */
[----:B------:R-:W-:Y:S01]  /*16810*/  @P4 IADD3 R9, PT, PT, R9, 0x1, RZ ;  /* 0x0000000109094810 */ /* 0x000fe20007ffe0ff */
[----:B------:R-:W-:Y:S01]  /*16820*/  @!P0 VIADD R11, R11, 0x1 ;  /* 0x000000010b0b8836 */ /* 0x000fe20000000000 */
[----:B------:R-:W-:Y:S02]  /*16830*/  ISETP.GE.AND P0, PT, R22, RZ, PT ;  /* 0x000000ff1600720c */ /* 0x000fe40003f06270 */
[----:B------:R-:W-:Y:S01]  /*16840*/  ISETP.GE.U32.AND P4, PT, R26, R13, PT ;  /* 0x0000000d1a00720c */ /* 0x000fe20003f86070 */
[----:B------:R-:W-:-:S10]  /*16850*/  IMAD.MOV.U32 R7, RZ, RZ, R9 ;  /* 0x000000ffff077224 */ /* 0x000fd400078e0009 */
[----:B------:R-:W-:Y:S02]  /*16860*/  @!P0 IADD3 R7, PT, PT, -R7, RZ, RZ ;  /* 0x000000ff07078210 */ /* 0x000fe40007ffe1ff */
[----:B------:R-:W-:Y:S02]  /*16870*/  @P4 IADD3 R11, PT, PT, R11, 0x1, RZ ;  /* 0x000000010b0b4810 */ /* 0x000fe40007ffe0ff */
[----:B------:R-:W-:Y:S02]  /*16880*/  ISETP.GE.AND P4, PT, R24, RZ, PT ;  /* 0x000000ff1800720c */ /* 0x000fe40003f86270 */
[----:B------:R-:W-:-:S04]  /*16890*/  ISETP.NE.AND P0, PT, R15, RZ, PT ;  /* 0x000000ff0f00720c */ /* 0x000fc80003f05270 */
[----:B------:R-:W-:-:S05]  /*168a0*/  SEL R7, R12, R7, !P0 ;  /* 0x000000070c077207 */ /* 0x000fca0004000000 */
[----:B------:R-:W-:-:S04]  /*168b0*/  IMAD.WIDE R26, R7, 0x4, R160 ;  /* 0x00000004071a7825 */ /* 0x000fc800078e02a0 */
[----:B------:R-:W-:Y:S01]  /*168c0*/  @!P4 IMAD.MOV R11, RZ, RZ, -R11 ;  /* 0x000000ffff0bc224 */ /* 0x000fe200078e0a0b */
[----:B------:R-:W4:Y:S04]  /*168d0*/  LDG.E R5, desc[UR6][R26.64] ;  /* 0x000000061a057981 */ /* 0x000f28000c1e1900 */
[----:B------:R-:W-:-:S05]  /*168e0*/  SEL R9, R12, R11, !P0 ;  /* 0x0000000b0c097207 */ /* 0x000fca0004000000 */
[----:B------:R-:W-:-:S06]  /*168f0*/  IMAD.WIDE R12, R9, 0x4, R160 ;  /* 0x00000004090c7825 */ /* 0x000fcc00078e02a0 */
        /* <DEDUP_REMOVED lines=12> */
[----:B------:R-:W-:-:S04]  /*169c0*/  IMAD R12, R11, UR10, RZ ;  /* 0x0000000a0b0c7c24 */ /* 0x000fc8000f8e02ff */
[----:B------:R-:W-:Y:S01]  /*169d0*/  IMAD R12, R5, UR11, R12 ;  /* 0x0000000b050c7c24 */ /* 0x000fe2000f8e020c */
[----:B------:R-:W-:-:S04]  /*169e0*/  LEA R152, P0, R22, R152, 0x1 ;  /* 0x0000009816987211 */ /* 0x000fc800078008ff */
[----:B------:R-:W-:-:S04]  /*169f0*/  IADD3 R12, PT, PT, R23, R12, RZ ;  /* 0x0000000c170c7210 */ /* 0x000fc80007ffe0ff */
[----:B------:R-:W-:Y:S01]  /*16a00*/  LEA.HI.X R151, R22, R151, R12, 0x1, P0 ;  /* 0x0000009716977211 */ /* 0x000fe200000f0c0c */
[----:B------:R-:W-:Y:S06]  /*16a10*/  BRA `(.L_x_2965) ;  /* 0x0000000000207947 */ /* 0x000fec0003800000 */
.L_x_2964:
        /* <DEDUP_REMOVED lines=8> */
.L_x_2965:
[----:B------:R-:W1:Y:S01]  /*16aa0*/  LDC R12, c[0x0][0x3bc] ;  /* 0x0000ef00ff0c7b82 */ /* 0x000e620000000800 */
[----:B------:R-:W-:Y:S01]  /*16ab0*/  @!P3 IMAD.MOV.U32 R153, RZ, RZ, R151 ;  /* 0x000000ffff99b224 */ /* 0x000fe200078e0097 */
[C---:B------:R-:W-:Y:S01]  /*16ac0*/  LEA R22, P0, R7.reuse, R152, 0x6 ;  /* 0x0000009807167211 */ /* 0x040fe200078030ff */
[----:B------:R-:W-:-:S03]  /*16ad0*/  IMAD.SHL.U32 R5, R7, 0x40, RZ ;  /* 0x0000004007057824 */ /* 0x000fc600078e00ff */
[----:B------:R-:W-:Y:S01]  /*16ae0*/  @!PT LDS RZ, [RZ] ;  /* 0x00000000fffff984 */ /* 0x000fe20000000800 */
[----:B------:R-:W-:Y:S01]  /*16af0*/  @!PT LDS RZ, [RZ] ;  /* 0x00000000fffff984 */ /* 0x000fe20000000800 */
[----:B------:R-:W-:Y:S01]  /*16b00*/  @!PT LDS RZ, [RZ] ;  /* 0x00000000fffff984 */ /* 0x000fe20000000800 */
[----:B------:R2:W-:Y:S04]  /*16b10*/  @!P3 LDGSTS.E.BYPASS.LTC128B.128 [R120+0x3000], desc[UR6][R152.64] ;  /* 0x030000009878bfae */ /* 0x0005e8000b981a06 */
[----:B------:R3:W-:Y:S01]  /*16b20*/  @P3 STS.128 [R120+0x3000], RZ ;  /* 0x003000ff78003388 */ /* 0x0007e20000000c00 */
[C-C-:B-1----:R-:W-:Y:S02]  /*16b30*/  LEA.HI.X R23, R7.reuse, R151, R12.reuse, 0x6, P0 ;  /* 0x0000009707177211 */ /* 0x142fe400000f340c */
[----:B------:R-:W-:Y:S02]  /*16b40*/  SHF.L.U64.HI R9, R7, 0x6, R12 ;  /* 0x0000000607097819 */ /* 0x000fe4000001020c */
[----:B------:R-:W-:-:S04]  /*16b50*/  IADD3 R12, P4, PT, R5, R22, RZ ;  /* 0x00000016050c7210 */ /* 0x000fc80007f9e0ff */
[----:B------:R-:W-:Y:S01]  /*16b60*/  IADD3.X R13, PT, PT, R9, R23, RZ, P4, !PT ;  /* 0x00000017090d7210 */ /* 0x000fe200027fe4ff */
[----:B--2---:R-:W-:Y:S01]  /*16b70*/  @!P2 IMAD.MOV.U32 R153, RZ, RZ, R151 ;  /* 0x000000ffff99a224 */ /* 0x004fe200078e0097 */
[----:B------:R-:W-:-:S04]  /*16b80*/  IADD3 R24, P0, PT, R5, R12, RZ ;  /* 0x0000000c05187210 */ /* 0x000fc80007f1e0ff */
[----:B------:R-:W-:Y:S01]  /*16b90*/  @!PT LDS RZ, [RZ] ;  /* 0x00000000fffff984 */ /* 0x000fe20000000800 */
[----:B------:R-:W-:Y:S01]  /*16ba0*/  @!PT LDS RZ, [RZ] ;  /* 0x00000000fffff984 */ /* 0x000fe20000000800 */
[----:B------:R-:W-:Y:S01]  /*16bb0*/  @!PT LDS RZ, [RZ] ;  /* 0x00000000fffff984 */ /* 0x000fe20000000800 */
[----:B------:R1:W-:Y:S01]  /*16bc0*/  @!P2 LDGSTS.E.BYPASS.LTC128B.128 [R120+0x5000], desc[UR6][R152.64+0x40] ;  /* 0x050000409878afae */ /* 0x0003e2000b981a06 */
[----:B------:R-:W-:-:S03]  /*16bd0*/  IADD3.X R25, PT, PT, R9, R13, RZ, P0, !PT ;  /* 0x0000000d09197210 */ /* 0x000fc600007fe4ff */
        /* <DEDUP_REMOVED lines=53> */
.L_x_2963:
[----:B------:R-:W-:Y:S01]  /*16f30*/  FMNMX3.FTZ R5, R2, R6, R8, !PT ;  /* 0x0000000602057276 */ /* 0x000fe20007810008 */
[----:B---3--:R-:W-:Y:S01]  /*16f40*/  LDSM.16.MT88.4 R24, [R123+0xb000] ;  /* 0x00b000007b18783b */ /* 0x008fe20000004200 */
        /* <DEDUP_REMOVED lines=47> */
[----:B------:R-:W-:Y:S01]  /*17240*/  FSEL R6, R58, RZ, P1 ;  /* 0x000000ff3a067208 */ /* 0x000fe20000800000 */
[--C-:B------:R-:W-:Y:S01]  /*17250*/  FFMA.FTZ R126, R8, UR4, -R127.reuse ;  /* 0x00000004087e7c23 */ /* 0x100fe2000801087f */
[----:B------:R-:W-:Y:S01]  /*17260*/  FFMA.FTZ R130, R10, UR4, -R127 ;  /* 0x000000040a827c23 */ /* 0x000fe2000801087f */
[----:B------:R-:W-:Y:S01]  /*17270*/  FSEL R153, R153, RZ, P1 ;  /* 0x000000ff99997208 */ /* 0x000fe20000800000 */
[----:B------:R-:W1:Y:S01]  /*17280*/  LDSM.16.MT88.4 R8, [R123+0x9000] ;  /* 0x009000007b08783b */ /* 0x000e620000004200 */
[----:B------:R-:W-:Y:S01]  /*17290*/  FADD.FTZ R171, R3, -R6 ;  /* 0x8000000603ab7221 */ /* 0x000fe20000010000 */
[----:B------:R-:W-:Y:S01]  /*172a0*/  FSEL R3, R56, RZ, P0 ;  /* 0x000000ff38037208 */ /* 0x000fe20000000000 */
[----:B------:R-:W-:Y:S01]  /*172b0*/  MUFU.EX2 R190, R190 ;  /* 0x000000be00be7308 */ /* 0x000fe20000000800 */
[--C-:B------:R-:W-:Y:S01]  /*172c0*/  FFMA.FTZ R167, R14, UR4, -R153.reuse ;  /* 0x000000040ea77c23 */ /* 0x100fe20008010899 */
[----:B------:R-:W-:Y:S01]  /*172d0*/  FMUL.FTZ R171, R171, UR4 ;  /* 0x00000004abab7c20 */ /* 0x000fe20008410000 */
[----:B------:R-:W-:Y:S01]  /*172e0*/  FFMA.FTZ R147, R20, UR4, -R153 ;  /* 0x0000000414937c23 */ /* 0x000fe20008010899 */
[----:B------:R-:W-:Y:S01]  /*172f0*/  FADD.FTZ R2, R2, -R3 ;  /* 0x8000000302027221 */ /* 0x000fe20000010000 */
[--C-:B------:R-:W-:Y:S01]  /*17300*/  FFMA.FTZ R129, R18, UR4, -R153.reuse ;  /* 0x0000000412817c23 */ /* 0x100fe20008010899 */
[----:B------:R-:W-:Y:S01]  /*17310*/  FFMA.FTZ R128, R16, UR4, -R153 ;  /* 0x0000000410807c23 */ /* 0x000fe20008010899 */
[----:B------:R-:W-:Y:S01]  /*17320*/  FFMA.FTZ R3, R4, UR4, -R127 ;  /* 0x0000000404037c23 */ /* 0x000fe2000801087f */
[----:B------:R-:W-:Y:S01]  /*17330*/  FMUL.FTZ R165, R2, UR4 ;  /* 0x0000000402a57c20 */ /* 0x000fe20008410000 */
[----:B------:R-:W2:Y:S01]  /*17340*/  MUFU.EX2 R171, R171 ;  /* 0x000000ab00ab7308 */ /* 0x000ea20000000800 */
[----:B------:R-:W-:Y:S01]  /*17350*/  IADD3 R2, PT, PT, R123, 0x9020, RZ ;  /* 0x000090207b027810 */ /* 0x000fe20007ffe0ff */
[----:B------:R-:W-:Y:S01]  /*17360*/  FFMA.FTZ R120, R62, UR4, -R153 ;  /* 0x000000043e787c23 */ /* 0x000fe20008010899 */
[----:B------:R-:W-:Y:S01]  /*17370*/  @P6 IADD3 R2, PT, PT, R168, -0x20, RZ ;  /* 0xffffffe0a8026810 */ /* 0x000fe20007ffe0ff */
[----:B------:R-:W-:Y:S01]  /*17380*/  FFMA.FTZ R67, R60, UR4, -R127 ;  /* 0x000000043c437c23 */ /* 0x000fe2000801087f */
[--C-:B------:R-:W-:Y:S01]  /*17390*/  FFMA.FTZ R63, R240, UR4, -R153.reuse ;  /* 0x00000004f03f7c23 */ /* 0x100fe20008010899 */
[--C-:B------:R-:W-:Y:S01]  /*173a0*/  FFMA.FTZ R66, R244, UR4, -R153.reuse ;  /* 0x00000004f4427c23 */ /* 0x100fe20008010899 */
[----:B------:R-:W-:Y:S01]  /*173b0*/  FFMA.FTZ R61, R242, UR4, -R153 ;  /* 0x00000004f23d7c23 */ /* 0x000fe20008010899 */
        /* <DEDUP_REMOVED lines=12> */
[-C--:B------:R-:W-:Y:S01]  /*17480*/  FMUL.FTZ R4, R112, R171.reuse ;  /* 0x000000ab70047220 */ /* 0x080fe20000410000 */
[-C--:B------:R-:W-:Y:S01]  /*17490*/  FMUL.FTZ R5, R113, R171.reuse ;  /* 0x000000ab71057220 */ /* 0x080fe20000410000 */
[-C--:B------:R-:W-:Y:S01]  /*174a0*/  FMUL.FTZ R108, R108, R171.reuse ;  /* 0x000000ab6c6c7220 */ /* 0x080fe20000410000 */
[----:B------:R-:W-:Y:S01]  /*174b0*/  FMUL.FTZ R109, R109, R171 ;  /* 0x000000ab6d6d7220 */ /* 0x000fe20000410000 */
[----:B------:R-:W2:Y:S01]  /*174c0*/  MUFU.EX2 R147, R147 ;  /* 0x0000009300937308 */ /* 0x000ea20000000800 */
        /* <DEDUP_REMOVED lines=23> */
[----:B------:R-:W2:Y:S01]  /*17640*/  MUFU.EX2 R126, R126 ;  /* 0x0000007e007e7308 */ /* 0x000ea20000000800 */
        /* <DEDUP_REMOVED lines=8> */
[----:B-1----:R-:W-:Y:S01]  /*176d0*/  F2FP.BF16.F32.PACK_AB R50, R128, R129 ;  /* 0x000000818032723e */ /* 0x002fe200000010ff */
        /* <DEDUP_REMOVED lines=19> */
[----:B------:R-:W-:Y:S01]  /*17810*/  LDSM.16.MT88.4 R80, [R123+0xb400] ;  /* 0x00b400007b50783b */ /* 0x000fe20000004200 */
[--C-:B------:R-:W-:Y:S01]  /*17820*/  FFMA.FTZ R131, R230, UR4, -R153.reuse ;  /* 0x00000004e6837c23 */ /* 0x100fe20008010899 */
[----:B------:R-:W-:Y:S01]  /*17830*/  FFMA.FTZ R136, R136, UR4, -R153 ;  /* 0x0000000488887c23 */ /* 0x000fe20008010899 */
[----:B------:R-:W2:Y:S01]  /*17840*/  MUFU.EX2 R63, R63 ;  /* 0x0000003f003f7308 */ /* 0x000ea20000000800 */
        /* <DEDUP_REMOVED lines=24> */
[C---:B----4-:R-:W-:Y:S01]  /*179d0*/  HMMA.16816.F32.BF16 R12, R48.reuse, R16, R12 ;  /* 0x00000010300c723c */ /* 0x050fe2000004180c */
[--C-:B------:R-:W-:Y:S01]  /*179e0*/  FFMA.FTZ R194, R194, UR4, -R127.reuse ;  /* 0x00000004c2c27c23 */ /* 0x100fe2000801087f */
[----:B------:R-:W-:Y:S01]  /*179f0*/  FFMA.FTZ R187, R196, UR4, -R127 ;  /* 0x00000004c4bb7c23 */ /* 0x000fe2000801087f */
[--C-:B------:R-:W-:Y:S01]  /*17a00*/  FFMA.FTZ R166, R166, UR4, -R153.reuse ;  /* 0x00000004a6a67c23 */ /* 0x100fe20008010899 */
[--C-:B------:R-:W-:Y:S01]  /*17a10*/  FFMA.FTZ R143, R143, UR4, -R153.reuse ;  /* 0x000000048f8f7c23 */ /* 0x100fe20008010899 */
[--C-:B------:R-:W-:Y:S01]  /*17a20*/  FFMA.FTZ R164, R164, UR4, -R153.reuse ;  /* 0x00000004a4a47c23 */ /* 0x100fe20008010899 */
[----:B------:R-:W-:Y:S01]  /*17a30*/  LDSM.16.MT88.4 R108, [R123+0xa800] ;  /* 0x00a800007b6c783b */ /* 0x000fe20000004200 */
[----:B------:R-:W1:Y:S01]  /*17a40*/  MUFU.EX2 R62, R62 ;  /* 0x0000003e003e7308 */ /* 0x000e620000000800 */
        /* <DEDUP_REMOVED lines=29> */
[--C-:B------:R-:W-:Y:S01]  /*17c20*/  FFMA.FTZ R94, R141, UR4, -R153.reuse ;  /* 0x000000048d5e7c23 */ /* 0x100fe20008010899 */
[----:B------:R-:W-:Y:S01]  /*17c30*/  MUFU.EX2 R136, R136 ;  /* 0x0000008800887308 */ /* 0x000fe20000000800 */
[C---:B------:R-:W-:Y:S01]  /*17c40*/  HMMA.16816.F32.BF16 R40, R48.reuse, R42, R76 ;  /* 0x0000002a3028723c */ /* 0x040fe2000004184c */
[----:B------:R-:W5:Y:S01]  /*17c50*/  LDSM.16.MT88.4 R76, [R2+0x400] ;  /* 0x00040000024c783b */ /* 0x000f620000004200 */
[----:B------:R-:W-:Y:S01]  /*17c60*/  FFMA.FTZ R141, R139, UR4, -R153 ;  /* 0x000000048b8d7c23 */ /* 0x000fe20008010899 */
[----:B------:R-:W-:Y:S01]  /*17c70*/  FFMA.FTZ R139, R142, UR4, -R127 ;  /* 0x000000048e8b7c23 */ /* 0x000fe2000801087f */
[----:B------:R-:W-:Y:S01]  /*17c80*/  FADD.FTZ R92, R147, R92 ;  /* 0x0000005c935c7221 */ /* 0x000fe20000010000 */
[----:B------:R-:W-:Y:S01]  /*17c90*/  FADD.FTZ R93, R126, R93 ;  /* 0x0000005d7e5d7221 */ /* 0x000fe20000010000 */
[----:B------:R-:W-:Y:S01]  /*17ca0*/  FFMA.FTZ R153, R178, UR4, -R153 ;  /* 0x00000004b2997c23 */ /* 0x000fe20008010899 */
        /* <DEDUP_REMOVED lines=9> */
[----:B------:R-:W2:Y:S01]  /*17d40*/  LDSM.16.MT88.4 R68, [R123+0xd400] ;  /* 0x00d400007b44783b */ /* 0x000ea20000004200 */
[----:B----4-:R-:W-:Y:S01]  /*17d50*/  F2FP.BF16.F32.PACK_AB R55, R60, R65 ;  /* 0x000000413c37723e */ /* 0x010fe200000010ff */
[----:B------:R-:W-:Y:S01]  /*17d60*/  FADD.FTZ R67, R67, R130 ;  /* 0x0000008243437221 */ /* 0x000fe20000010000 */
[-C--:B------:R-:W-:Y:S02]  /*17d70*/  MOV R3, R58.reuse ;  /* 0x0000003a00037202 */ /* 0x080fe40000000f00 */
[----:B------:R-:W-:Y:S01]  /*17d80*/  MUFU.EX2 R144, R144 ;  /* 0x0000009000907308 */ /* 0x000fe20000000800 */
[----:B------:R-:W-:Y:S01]  /*17d90*/  FADD.FTZ R62, R62, R67 ;  /* 0x000000433e3e7221 */ /* 0x000fe20000010000 */
[----:B------:R-:W-:Y:S01]  /*17da0*/  @P5 MOV R3, R58 ;  /* 0x0000003a00035202 */ /* 0x000fe20000000f00 */
[----:B---3--:R-:W-:Y:S02]  /*17db0*/  HMMA.16816.F32.BF16 R4, R52, R72, R4 ;  /* 0x000000483404723c */ /* 0x008fe40000041804 */
[----:B------:R-:W-:-:S03]  /*17dc0*/  FADD.FTZ R65, R65, R62 ;  /* 0x0000003e41417221 */ /* 0x000fc60000010000 */
[----:B------:R-:W3:Y:S01]  /*17dd0*/  MUFU.EX2 R135, R135 ;  /* 0x0000008700877308 */ /* 0x000ee20000000800 */
[----:B------:R-:W-:Y:S02]  /*17de0*/  FADD.FTZ R65, R60, R65 ;  /* 0x000000413c417221 */ /* 0x000fe40000010000 */
        /* <DEDUP_REMOVED lines=8> */
[C---:B------:R-:W-:Y:S05]  /*17e70*/  HMMA.16816.F32.BF16 R20, R52.reuse, R80, R20 ;  /* 0x000000503414723c */ /* 0x040fea0000041814 */
[----:B------:R-:W-:Y:S03]  /*17e80*/  MUFU.EX2 R173, R173 ;  /* 0x000000ad00ad7308 */ /* 0x000fe60000000800 */
[C---:B------:R-:W-:Y:S05]  /*17e90*/  HMMA.16816.F32.BF16 R24, R52.reuse, R82, R24 ;  /* 0x000000523418723c */ /* 0x040fea0000041818 */
        /* <DEDUP_REMOVED lines=9> */
[----:B------:R-:W5:Y:S04]  /*17f30*/  LDSM.16.MT88.4 R68, [R2+0x800] ;  /* 0x000800000244783b */ /* 0x000f680000004200 */
[----:B------:R-:W-:Y:S03]  /*17f40*/  MUFU.EX2 R216, R216 ;  /* 0x000000d800d87308 */ /* 0x000fe60000000800 */
[C---:B-1----:R-:W-:Y:S05]  /*17f50*/  HMMA.16816.F32.BF16 R44, R52.reuse, R76, R44 ;  /* 0x0000004c342c723c */ /* 0x042fea000004182c */
[----:B------:R-:W1:Y:S03]  /*17f60*/  MUFU.EX2 R181, R181 ;  /* 0x000000b500b57308 */ /* 0x000e660000000800 */
[----:B------:R-:W-:Y:S01]  /*17f70*/  HMMA.16816.F32.BF16 R48, R52, R78, R48 ;  /* 0x0000004e3430723c */ /* 0x000fe20000041830 */
[----:B------:R-:W-:Y:S01]  /*17f80*/  F2FP.BF16.F32.PACK_AB R52, R133, R140 ;  /* 0x0000008c8534723e */ /* 0x000fe200000010ff */
[----:B------:R-:W2:Y:S01]  /*17f90*/  LDSM.16.MT88.4 R76, [R123+0xb800] ;  /* 0x00b800007b4c783b */ /* 0x000ea20000004200 */
[----:B------:R-:W-:Y:S01]  /*17fa0*/  F2FP.BF16.F32.PACK_AB R53, R137, R146 ;  /* 0x000000928935723e */ /* 0x000fe200000010ff */
[----:B------:R-:W-:Y:S01]  /*17fb0*/  FADD.FTZ R146, R146, R65 ;  /* 0x0000004192927221 */ /* 0x000fe20000010000 */
[----:B------:R-:W-:Y:S01]  /*17fc0*/  F2FP.BF16.F32.PACK_AB R54, R136, R131 ;  /* 0x000000838836723e */ /* 0x000fe200000010ff */
[----:B------:R-:W-:Y:S01]  /*17fd0*/  MUFU.EX2 R183, R183 ;  /* 0x000000b700b77308 */ /* 0x000fe20000000800 */
[----:B---3--:R-:W-:Y:S01]  /*17fe0*/  F2FP.BF16.F32.PACK_AB R55, R135, R144 ;  /* 0x000000908737723e */ /* 0x008fe200000010ff */
[----:B------:R-:W-:-:S04]  /*17ff0*/  FADD.FTZ R137, R137, R146 ;  /* 0x0000009289897221 */ /* 0x000fc80000010000 */
[----:B------:R-:W-:Y:S02]  /*18000*/  FADD.FTZ R144, R144, R137 ;  /* 0x0000008990907221 */ /* 0x000fe40000010000 */
[----:B------:R-:W-:Y:S02]  /*18010*/  MUFU.EX2 R200, R200 ;  /* 0x000000c800c87308 */ /* 0x000fe40000000800 */
[----:B------:R-:W-:Y:S01]  /*18020*/  FADD.FTZ R144, R135, R144 ;  /* 0x0000009087907221 */ /* 0x000fe20000010000 */
[C---:B----4-:R-:W-:Y:S05]  /*18030*/  HMMA.16816.F32.BF16 R4, R52.reuse, R72, R4 ;  /* 0x000000483404723c */ /* 0x050fea0000041804 */
[----:B------:R-:W-:Y:S03]  /*18040*/  MUFU.EX2 R185, R185 ;  /* 0x000000b900b97308 */ /* 0x000fe60000000800 */
[C---:B------:R-:W-:Y:S01]  /*18050*/  HMMA.16816.F32.BF16 R8, R52.reuse, R74, R8 ;  /* 0x0000004a3408723c */ /* 0x040fe20000041808 */
[----:B------:R-:W3:Y:S04]  /*18060*/  LDSM.16.MT88.4 R72, [R2+0x2800] ;  /* 0x002800000248783b */ /* 0x000ee80000004200 */
[----:B------:R-:W4:Y:S03]  /*18070*/  MUFU.EX2 R192, R192 ;  /* 0x000000c000c07308 */ /* 0x000f260000000800 */
[C---:B-----5:R-:W-:Y:S05]  /*18080*/  HMMA.16816.F32.BF16 R12, R52.reuse, R68, R12 ;  /* 0x00000044340c723c */ /* 0x060fea000004180c */
[----:B------:R-:W-:Y:S03]  /*18090*/  MUFU.EX2 R194, R194 ;  /* 0x000000c200c27308 */ /* 0x000fe60000000800 */
[C---:B------:R-:W-:Y:S01]  /*180a0*/  HMMA.16816.F32.BF16 R16, R52.reuse, R70, R16 ;  /* 0x000000463410723c */ /* 0x040fe20000041810 */
[----:B------:R-:W5:Y:S04]  /*180b0*/  LDSM.16.MT88.4 R68, [R123+0xd800] ;  /* 0x00d800007b44783b */ /* 0x000f680000004200 */
[----:B------:R-:W4:Y:S03]  /*180c0*/  MUFU.EX2 R187, R187 ;  /* 0x000000bb00bb7308 */ /* 0x000f260000000800 */
[C---:B--2---:R-:W-:Y:S05]  /*180d0*/  HMMA.16816.F32.BF16 R20, R52.reuse, R76, R20 ;  /* 0x0000004c3414723c */ /* 0x044fea0000041814 */
[----:B------:R-:W-:Y:S03]  /*180e0*/  MUFU.EX2 R165, R165 ;  /* 0x000000a500a57308 */ /* 0x000fe60000000800 */
[C---:B------:R-:W-:Y:S01]  /*180f0*/  HMMA.16816.F32.BF16 R24, R52.reuse, R78, R24 ;  /* 0x0000004e3418723c */ /* 0x040fe20000041818 */
[----:B------:R-:W-:Y:S04]  /*18100*/  LDSM.16.MT88.4 R76, [R123+0x9c00] ;  /* 0x009c00007b4c783b */ /* 0x000fe80000004200 */
[----:B------:R-:W2:Y:S03]  /*18110*/  MUFU.EX2 R170, R170 ;  /* 0x000000aa00aa7308 */ /* 0x000ea60000000800 */
[C---:B---3--:R-:W-:Y:S05]  /*18120*/  HMMA.16816.F32.BF16 R28, R52.reuse, R72, R28 ;  /* 0x00000048341c723c */ /* 0x048fea000004181c */
[----:B------:R-:W-:Y:S03]  /*18130*/  MUFU.EX2 R167, R167 ;  /* 0x000000a700a77308 */ /* 0x000fe60000000800 */
[C---:B------:R-:W-:Y:S01]  /*18140*/  HMMA.16816.F32.BF16 R32, R52.reuse, R74, R32 ;  /* 0x0000004a3420723c */ /* 0x040fe20000041820 */
[----:B------:R-:W3:Y:S04]  /*18150*/  LDSM.16.MT88.4 R72, [R2+0x4800] ;  /* 0x004800000248783b */ /* 0x000ee80000004200 */
[----:B------:R-:W-:Y:S03]  /*18160*/  MUFU.EX2 R182, R182 ;  /* 0x000000b600b67308 */ /* 0x000fe60000000800 */
[C---:B-----5:R-:W-:Y:S05]  /*18170*/  HMMA.16816.F32.BF16 R36, R52.reuse, R68, R36 ;  /* 0x000000443424723c */ /* 0x060fea0000041824 */
[----:B------:R-:W-:Y:S03]  /*18180*/  MUFU.EX2 R184, R184 ;  /* 0x000000b800b87308 */ /* 0x000fe60000000800 */
[C---:B------:R-:W-:Y:S01]  /*18190*/  HMMA.16816.F32.BF16 R40, R52.reuse, R70, R40 ;  /* 0x000000463428723c */ /* 0x040fe20000041828 */
[----:B------:R-:W5:Y:S04]  /*181a0*/  LDSM.16.MT88.4 R68, [R123+0xbc00] ;  /* 0x00bc00007b44783b */ /* 0x000f680000004200 */
[----:B------:R-:W2:Y:S08]  /*181b0*/  MUFU.EX2 R169, R169 ;  /* 0x000000a900a97308 */ /* 0x000eb00000000800 */
[----:B------:R-:W-:Y:S08]  /*181c0*/  MUFU.EX2 R171, R171 ;  /* 0x000000ab00ab7308 */ /* 0x000ff00000000800 */
[----:B------:R-:W2:Y:S01]  /*181d0*/  MUFU.EX2 R158, R158 ;  /* 0x0000009e009e7308 */ /* 0x000ea20000000800 */
[C---:B---3--:R-:W-:Y:S07]  /*181e0*/  HMMA.16816.F32.BF16 R44, R52.reuse, R72, R44 ;  /* 0x00000048342c723c */ /* 0x048fee000004182c */
[----:B------:R-:W-:Y:S01]  /*181f0*/  MUFU.EX2 R139, R139 ;  /* 0x0000008b008b7308 */ /* 0x000fe20000000800 */
[----:B------:R-:W-:Y:S01]  /*18200*/  HMMA.16816.F32.BF16 R48, R52, R74, R48 ;  /* 0x0000004a3430723c */ /* 0x000fe20000041830 */
[----:B------:R-:W3:Y:S01]  /*18210*/  LDSM.16.MT88.4 R72, [R2+0xc00] ;  /* 0x000c00000248783b */ /* 0x000ee20000004200 */
[----:B------:R-:W-:-:S05]  /*18220*/  F2FP.BF16.F32.PACK_AB R52, R175, R210 ;  /* 0x000000d2af34723e */ /* 0x000fca00000010ff */
[----:B------:R-:W-:Y:S01]  /*18230*/  MUFU.EX2 R145, R145 ;  /* 0x0000009100917308 */ /* 0x000fe20000000800 */
[C---:B------:R-:W-:Y:S01]  /*18240*/  F2FP.BF16.F32.PACK_AB R53, R212.reuse, R177 ;  /* 0x000000b1d435723e */ /* 0x040fe200000010ff */
        /* <DEDUP_REMOVED lines=24> */
[----:B------:R-:W-:Y:S01]  /*183d0*/  HMMA.16816.F32.BF16 R40, R52, R74, R40 ;  /* 0x0000004a3428723c */ /* 0x000fe20000041828 */
[----:B------:R-:W3:Y:S01]  /*183e0*/  LDSM.16.MT88.4 R72, [R123+0xa000] ;  /* 0x00a000007b48783b */ /* 0x000ee20000004200 */
[----:B------:R-:W-:-:S02]  /*183f0*/  F2FP.BF16.F32.PACK_AB R52, R181, R216 ;  /* 0x000000d8b534723e */ /* 0x000fc400000010ff */
[----:B----4-:R-:W-:Y:S01]  /*18400*/  F2FP.BF16.F32.PACK_AB R53, R192, R185 ;  /* 0x000000b9c035723e */ /* 0x010fe200000010ff */
        /* <DEDUP_REMOVED lines=19> */
[----:B--2---:R-:W-:-:S02]  /*18540*/  F2FP.BF16.F32.PACK_AB R68, R170, R165 ;  /* 0x000000a5aa44723e */ /* 0x004fc400000010ff */
[----:B------:R-:W-:Y:S01]  /*18550*/  F2FP.BF16.F32.PACK_AB R69, R169, R184 ;  /* 0x000000b8a945723e */ /* 0x000fe200000010ff */
[----:B------:R-:W-:-:S04]  /*18560*/  FADD.FTZ R184, R184, R187 ;  /* 0x000000bbb8b87221 */ /* 0x000fc80000010000 */
[----:B------:R-:W-:Y:S01]  /*18570*/  HMMA.16816.F32.BF16 R40, R52, R70, R40 ;  /* 0x000000463428723c */ /* 0x000fe20000041828 */
[----:B------:R-:W-:Y:S01]  /*18580*/  F2FP.BF16.F32.PACK_AB R70, R182, R167 ;  /* 0x000000a7b646723e */ /* 0x000fe200000010ff */
[----:B------:R-:W-:Y:S01]  /*18590*/  FADD.FTZ R184, R169, R184 ;  /* 0x000000b8a9b87221 */ /* 0x000fe20000010000 */
[----:B------:R-:W-:-:S03]  /*185a0*/  F2FP.BF16.F32.PACK_AB R71, R158, R171 ;  /* 0x000000ab9e47723e */ /* 0x000fc600000010ff */
[----:B------:R-:W-:Y:S02]  /*185b0*/  FADD.FTZ R171, R171, R184 ;  /* 0x000000b8abab7221 */ /* 0x000fe40000010000 */
[----:B---3--:R-:W-:Y:S02]  /*185c0*/  HMMA.16816.F32.BF16 R28, R52, R72, R28 ;  /* 0x00000048341c723c */ /* 0x008fe4000004181c */
[----:B------:R-:W-:-:S06]  /*185d0*/  FADD.FTZ R158, R158, R171 ;  /* 0x000000ab9e9e7221 */ /* 0x000fcc0000010000 */
[----:B------:R-:W-:Y:S01]  /*185e0*/  HMMA.16816.F32.BF16 R32, R52, R74, R32 ;  /* 0x0000004a3420723c */ /* 0x000fe20000041820 */
[----:B------:R-:W2:Y:S04]  /*185f0*/  LDSM.16.MT88.4 R72, [R123+0xa400] ;  /* 0x00a400007b48783b */ /* 0x000ea80000004200 */
[----:B------:R-:W3:Y:S03]  /*18600*/  LDSM.16.MT88.4 R52, [R2+0x1400] ;  /* 0x001400000234783b */ /* 0x000ee60000004200 */
[----:B-1----:R-:W-:Y:S01]  /*18610*/  HMMA.16816.F32.BF16 R80, R68, R76, R36 ;  /* 0x0000004c4450723c */ /* 0x002fe20000041824 */
[--C-:B------:R-:W-:Y:S01]  /*18620*/  FFMA.FTZ R36, R138, UR4, -R127.reuse ;  /* 0x000000048a247c23 */ /* 0x100fe2000801087f */
[--C-:B------:R-:W-:Y:S01]  /*18630*/  FFMA.FTZ R38, R132, UR4, -R127.reuse ;  /* 0x0000000484267c23 */ /* 0x100fe2000801087f */
[----:B------:R-:W-:Y:S01]  /*18640*/  FFMA.FTZ R37, R134, UR4, -R127 ;  /* 0x0000000486257c23 */ /* 0x000fe2000801087f */
[----:B------:R-:W-:-:S03]  /*18650*/  FADD.FTZ R39, R129, R92 ;  /* 0x0000005c81277221 */ /* 0x000fc60000010000 */
[----:B------:R-:W-:Y:S01]  /*18660*/  MUFU.EX2 R36, R36 ;  /* 0x0000002400247308 */ /* 0x000fe20000000800 */
[C---:B------:R-:W-:Y:S01]  /*18670*/  HMMA.16816.F32.BF16 R88, R68.reuse, R84, R28 ;  /* 0x000000544458723c */ /* 0x040fe2000004181c */
[----:B------:R-:W-:Y:S01]  /*18680*/  FADD.FTZ R39, R128, R39 ;  /* 0x0000002780277221 */ /* 0x000fe20000010000 */
[----:B------:R-:W-:Y:S03]  /*18690*/  LDSM.16.MT88.4 R28, [R123+0xe800] ;  /* 0x00e800007b1c783b */ /* 0x000fe60000004200 */
[----:B------:R-:W-:Y:S02]  /*186a0*/  FADD.FTZ R120, R120, R39 ;  /* 0x0000002778787221 */ /* 0x000fe40000010000 */
[----:B------:R-:W-:Y:S01]  /*186b0*/  MUFU.EX2 R38, R38 ;  /* 0x0000002600267308 */ /* 0x000fe20000000800 */
[----:B------:R-:W-:Y:S01]  /*186c0*/  HMMA.16816.F32.BF16 R84, R68, R86, R32 ;  /* 0x000000564454723c */ /* 0x000fe20000041820 */
[----:B------:R-:W-:Y:S01]  /*186d0*/  FADD.FTZ R63, R63, R120 ;  /* 0x000000783f3f7221 */ /* 0x000fe20000010000 */
[----:B------:R-:W-:Y:S03]  /*186e0*/  LDSM.16.MT88.4 R32, [R2+0x3800] ;  /* 0x003800000220783b */ /* 0x000fe60000004200 */
[----:B------:R-:W-:-:S02]  /*186f0*/  FADD.FTZ R66, R66, R63 ;  /* 0x0000003f42427221 */ /* 0x000fc40000010000 */
[----:B------:R-:W-:Y:S01]  /*18700*/  MUFU.EX2 R37, R37 ;  /* 0x0000002500257308 */ /* 0x000fe20000000800 */
[----:B------:R-:W-:Y:S01]  /*18710*/  HMMA.16816.F32.BF16 R76, R68, R78, R40 ;  /* 0x0000004e444c723c */ /* 0x000fe20000041828 */
[----:B------:R-:W-:-:S04]  /*18720*/  FADD.FTZ R61, R61, R66 ;  /* 0x000000423d3d7221 */ /* 0x000fc80000010000 */
[----:B------:R-:W-:-:S03]  /*18730*/  FADD.FTZ R140, R140, R61 ;  /* 0x0000003d8c8c7221 */ /* 0x000fc60000010000 */
[----:B--2---:R-:W-:Y:S01]  /*18740*/  HMMA.16816.F32.BF16 R112, R68, R72, R4 ;  /* 0x000000484470723c */ /* 0x004fe20000041804 */
[----:B------:R-:W1:Y:S01]  /*18750*/  LDSM.16.MT88.4 R4, [R123+0xc400] ;  /* 0x00c400007b04783b */ /* 0x000e620000004200 */
[----:B------:R-:W-:-:S04]  /*18760*/  FADD.FTZ R140, R133, R140 ;  /* 0x0000008c858c7221 */ /* 0x000fc80000010000 */
[----:B------:R-:W-:Y:S02]  /*18770*/  FADD.FTZ R131, R131, R140 ;  /* 0x0000008c83837221 */ /* 0x000fe40000010000 */
[----:B---3--:R-:W-:Y:S01]  /*18780*/  HMMA.16816.F32.BF16 R12, R68, R52, R12 ;  /* 0x00000034440c723c */ /* 0x008fe2000004180c */
[----:B------:R-:W-:Y:S01]  /*18790*/  MUFU.EX2 R53, R166 ;  /* 0x000000a600357308 */ /* 0x000fe20000000800 */
[----:B------:R-:W-:-:S04]  /*187a0*/  FADD.FTZ R131, R136, R131 ;  /* 0x0000008388837221 */ /* 0x000fc80000010000 */
[----:B------:R-:W-:Y:S02]  /*187b0*/  FADD.FTZ R210, R210, R131 ;  /* 0x00000083d2d27221 */ /* 0x000fe40000010000 */
[----:B------:R-:W-:Y:S01]  /*187c0*/  HMMA.16816.F32.BF16 R16, R68, R54, R16 ;  /* 0x000000364410723c */ /* 0x000fe20000041810 */
[----:B------:R-:W2:Y:S01]  /*187d0*/  MUFU.EX2 R52, R143 ;  /* 0x0000008f00347308 */ /* 0x000ea20000000800 */
[----:B------:R-:W-:-:S04]  /*187e0*/  FADD.FTZ R175, R175, R210 ;  /* 0x000000d2afaf7221 */ /* 0x000fc80000010000 */
[----:B------:R-:W-:Y:S02]  /*187f0*/  FADD.FTZ R208, R208, R175 ;  /* 0x000000afd0d07221 */ /* 0x000fe40000010000 */
[----:B------:R-:W-:Y:S01]  /*18800*/  HMMA.16816.F32.BF16 R8, R68, R74, R8 ;  /* 0x0000004a4408723c */ /* 0x000fe20000041808 */
[----:B------:R-:W-:Y:S01]  /*18810*/  MUFU.EX2 R54, R164 ;  /* 0x000000a400367308 */ /* 0x000fe20000000800 */
[----:B------:R-:W-:-:S04]  /*18820*/  FADD.FTZ R173, R173, R208 ;  /* 0x000000d0adad7221 */ /* 0x000fc80000010000 */
[----:B------:R-:W-:-:S03]  /*18830*/  FADD.FTZ R216, R216, R173 ;  /* 0x000000add8d87221 */ /* 0x000fc60000010000 */
[----:B------:R3:W4:Y:S01]  /*18840*/  MUFU.EX2 R55, R94 ;  /* 0x0000005e00377308 */ /* 0x0007220000000800 */
[----:B------:R-:W-:-:S04]  /*18850*/  FADD.FTZ R216, R181, R216 ;  /* 0x000000d8b5d87221 */ /* 0x000fc80000010000 */
[----:B------:R-:W-:Y:S01]  /*18860*/  FADD.FTZ R183, R183, R216 ;  /* 0x000000d8b7b77221 */ /* 0x000fe20000010000 */
[----:B-1----:R-:W-:Y:S03]  /*18870*/  HMMA.16816.F32.BF16 R20, R68, R4, R20 ;  /* 0x000000044414723c */ /* 0x002fe60000041814 */
[----:B------:R-:W-:-:S04]  /*18880*/  FADD.FTZ R200, R200, R183 ;  /* 0x000000b7c8c87221 */ /* 0x000fc80000010000 */
[----:B------:R-:W-:Y:S01]  /*18890*/  FADD.FTZ R165, R165, R200 ;  /* 0x000000c8a5a57221 */ /* 0x000fe20000010000 */
[----:B------:R-:W-:Y:S01]  /*188a0*/  HMMA.16816.F32.BF16 R24, R68, R6, R24 ;  /* 0x000000064418723c */ /* 0x000fe20000041818 */
[----:B------:R-:W1:Y:S02]  /*188b0*/  LDSM.16.MT88.4 R4, [R2+0x5400] ;  /* 0x005400000204783b */ /* 0x000e640000004200 */
[----:B------:R-:W-:Y:S02]  /*188c0*/  FADD.FTZ R170, R170, R165 ;  /* 0x000000a5aaaa7221 */ /* 0x000fe40000010000 */
[----:B---3--:R-:W3:Y:S02]  /*188d0*/  LDSM.16.MT88.4 R92, [R123+0xc800] ;  /* 0x00c800007b5c783b */ /* 0x008ee40000004200 */
[----:B------:R-:W-:-:S04]  /*188e0*/  FADD.FTZ R167, R167, R170 ;  /* 0x000000aaa7a77221 */ /* 0x000fc80000010000 */
[----:B------:R-:W-:Y:S01]  /*188f0*/  FADD.FTZ R182, R182, R167 ;  /* 0x000000a7b6b67221 */ /* 0x000fe20000010000 */
[C---:B-1----:R-:W-:Y:S01]  /*18900*/  HMMA.16816.F32.BF16 R72, R68.reuse, R4, R44 ;  /* 0x000000044448723c */ /* 0x042fe2000004182c */
[----:B--2---:R-:W-:Y:S02]  /*18910*/  F2FP.BF16.F32.PACK_AB R4, R52, R53 ;  /* 0x000000353404723e */ /* 0x004fe400000010ff */
[----:B------:R-:W-:Y:S01]  /*18920*/  FADD.FTZ R53, R53, R182 ;  /* 0x000000b635357221 */ /* 0x000fe20000010000 */
[----:B------:R-:W-:Y:S01]  /*18930*/  F2FP.BF16.F32.PACK_AB R5, R36, R139 ;  /* 0x0000008b2405723e */ /* 0x000fe200000010ff */
[----:B------:R-:W-:Y:S02]  /*18940*/  FADD.FTZ R139, R139, R158 ;  /* 0x0000009e8b8b7221 */ /* 0x000fe40000010000 */
[----:B------:R-:W-:Y:S01]  /*18950*/  FADD.FTZ R53, R52, R53 ;  /* 0x0000003534357221 */ /* 0x000fe20000010000 */
[----:B------:R-:W-:Y:S01]  /*18960*/  HMMA.16816.F32.BF16 R68, R68, R6, R48 ;  /* 0x000000064444723c */ /* 0x000fe20000041830 */
[----:B----4-:R-:W-:Y:S01]  /*18970*/  F2FP.BF16.F32.PACK_AB R6, R55, R54 ;  /* 0x000000363706723e */ /* 0x010fe200000010ff */
[----:B------:R-:W-:Y:S01]  /*18980*/  FADD.FTZ R139, R36, R139 ;  /* 0x0000008b248b7221 */ /* 0x000fe20000010000 */
[----:B------:R-:W-:Y:S01]  /*18990*/  F2FP.BF16.F32.PACK_AB R7, R37, R38 ;  /* 0x000000262507723e */ /* 0x000fe200000010ff */
[----:B------:R-:W-:-:S02]  /*189a0*/  FADD.FTZ R54, R54, R53 ;  /* 0x0000003536367221 */ /* 0x000fc40000010000 */
[----:B------:R-:W-:Y:S02]  /*189b0*/  FADD.FTZ R38, R38, R139 ;  /* 0x0000008b26267221 */ /* 0x000fe40000010000 */
[----:B------:R-:W-:Y:S02]  /*189c0*/  FADD.FTZ R54, R55, R54 ;  /* 0x0000003637367221 */ /* 0x000fe40000010000 */
[----:B------:R-:W-:Y:S01]  /*189d0*/  HMMA.16816.F32.BF16 R104, R4, R100, R12 ;  /* 0x000000640468723c */ /* 0x000fe2000004180c */
[----:B------:R-:W1:Y:S01]  /*189e0*/  LDSM.16.MT88.4 R12, [R2+0x5800] ;  /* 0x00580000020c783b */ /* 0x000e620000004200 */
[----:B------:R-:W-:-:S06]  /*189f0*/  FADD.FTZ R37, R37, R38 ;  /* 0x0000002625257221 */ /* 0x000fcc0000010000 */
[C---:B------:R-:W-:Y:S08]  /*18a00*/  HMMA.16816.F32.BF16 R112, R4.reuse, R108, R112 ;  /* 0x0000006c0470723c */ /* 0x040ff00000041870 */
[C---:B------:R-:W-:Y:S01]  /*18a10*/  HMMA.16816.F32.BF16 R108, R4.reuse, R110, R8 ;  /* 0x0000006e046c723c */ /* 0x040fe20000041808 */
[----:B------:R-:W2:Y:S07]  /*18a20*/  LDSM.16.MT88.4 R8, [R123+0xac00] ;  /* 0x00ac00007b08783b */ /* 0x000eae0000004200 */
[C---:B------:R-:W-:Y:S01]  /*18a30*/  HMMA.16816.F32.BF16 R100, R4.reuse, R102, R16 ;  /* 0x000000660464723c */ /* 0x040fe20000041810 */
[----:B------:R-:W4:Y:S07]  /*18a40*/  LDSM.16.MT88.4 R16, [R2+0x1c00] ;  /* 0x001c00000210783b */ /* 0x000f2e0000004200 */
[C---:B---3--:R-:W-:Y:S01]  /*18a50*/  HMMA.16816.F32.BF16 R96, R4.reuse, R92, R20 ;  /* 0x0000005c0460723c */ /* 0x048fe20000041814 */
[----:B------:R-:W-:Y:S07]  /*18a60*/  MUFU.EX2 R20, R153 ;  /* 0x0000009900147308 */ /* 0x000fee0000000800 */
[C---:B------:R-:W-:Y:S01]  /*18a70*/  HMMA.16816.F32.BF16 R92, R4.reuse, R94, R24 ;  /* 0x0000005e045c723c */ /* 0x040fe20000041818 */
[----:B------:R-:W-:Y:S07]  /*18a80*/  MUFU.EX2 R24, R124 ;  /* 0x0000007c00187308 */ /* 0x000fee0000000800 */
[C---:B-1----:R-:W-:Y:S01]  /*18a90*/  HMMA.16816.F32.BF16 R72, R4.reuse, R12, R72 ;  /* 0x0000000c0448723c */ /* 0x042fe20000041848 */
[----:B------:R-:W1:Y:S07]  /*18aa0*/  MUFU.EX2 R21, R125 ;  /* 0x0000007d00157308 */ /* 0x000e6e0000000800 */
[C---:B------:R-:W-:Y:S01]  /*18ab0*/  HMMA.16816.F32.BF16 R68, R4.reuse, R14, R68 ;  /* 0x0000000e0444723c */ /* 0x040fe20000041844 */
[----:B------:R-:W3:Y:S01]  /*18ac0*/  LDSM.16.MT88.4 R12, [R123+0xcc00] ;  /* 0x00cc00007b0c783b */ /* 0x000ee20000004200 */
[----:B------:R-:W-:Y:S06]  /*18ad0*/  MUFU.EX2 R22, R64 ;  /* 0x0000004000167308 */ /* 0x000fec0000000800 */
[C---:B------:R-:W-:Y:S02]  /*18ae0*/  HMMA.16816.F32.BF16 R88, R4.reuse, R32, R88 ;  /* 0x000000200458723c */ /* 0x040fe40000041858 */
[----:B------:R-:W5:Y:S06]  /*18af0*/  MUFU.EX2 R23, R121 ;  /* 0x0000007900177308 */ /* 0x000f6c0000000800 */
[C---:B------:R-:W-:Y:S08]  /*18b00*/  HMMA.16816.F32.BF16 R84, R4.reuse, R34, R84 ;  /* 0x000000220454723c */ /* 0x040ff00000041854 */
[C---:B------:R-:W-:Y:S08]  /*18b10*/  HMMA.16816.F32.BF16 R80, R4.reuse, R28, R80 ;  /* 0x0000001c0450723c */ /* 0x040ff00000041850 */
[----:B------:R-:W-:Y:S01]  /*18b20*/  HMMA.16816.F32.BF16 R76, R4, R30, R76 ;  /* 0x0000001e044c723c */ /* 0x000fe2000004184c */
[----:B------:R-:W-:Y:S01]  /*18b30*/  F2FP.BF16.F32.PACK_AB R4, R176, R145 ;  /* 0x00000091b004723e */ /* 0x000fe200000010ff */
        /* <DEDUP_REMOVED lines=14> */
[C---:B----4-:R-:W-:Y:S08]  /*18c20*/  HMMA.16816.F32.BF16 R104, R4.reuse, R16, R104 ;  /* 0x000000100468723c */ /* 0x050ff00000041868 */
[C---:B------:R-:W-:Y:S01]  /*18c30*/  HMMA.16816.F32.BF16 R100, R4.reuse, R18, R100 ;  /* 0x000000120464723c */ /* 0x040fe20000041864 */
[----:B------:R-:W2:Y:S07]  /*18c40*/  LDSM.16.MT88.4 R16, [R123+0xec00] ;  /* 0x00ec00007b10783b */ /* 0x000eae0000004200 */
[C---:B---3--:R-:W-:Y:S08]  /*18c50*/  HMMA.16816.F32.BF16 R96, R4.reuse, R12, R96 ;  /* 0x0000000c0460723c */ /* 0x048ff00000041860 */
[C---:B------:R-:W-:Y:S01]  /*18c60*/  HMMA.16816.F32.BF16 R92, R4.reuse, R14, R92 ;  /* 0x0000000e045c723c */ /* 0x040fe2000004185c */
[----:B------:R3:W4:Y:S07]  /*18c70*/  LDSM.16.MT88.4 R12, [R2+0x5c00] ;  /* 0x005c0000020c783b */ /* 0x00072e0000004200 */
[C---:B-1----:R-:W-:Y:S08]  /*18c80*/  HMMA.16816.F32.BF16 R88, R4.reuse, R8, R88 ;  /* 0x000000080458723c */ /* 0x042ff00000041858 */
[----:B------:R-:W-:Y:S01]  /*18c90*/  HMMA.16816.F32.BF16 R84, R4, R10, R84 ;  /* 0x0000000a0454723c */ /* 0x000fe20000041854 */
[----:B---3--:R-:W-:-:S07]  /*18ca0*/  MOV R2, R56 ;  /* 0x0000003800027202 */ /* 0x008fce0000000f00 */
[----:B--2---:R-:W-:Y:S01]  /*18cb0*/  HMMA.16816.F32.BF16 R80, R4, R16, R80 ;  /* 0x000000100450723c */ /* 0x004fe20000041850 */
[----:B------:R-:W-:-:S07]  /*18cc0*/  @P5 MOV R2, R56 ;  /* 0x0000003800025202 */ /* 0x000fce0000000f00 */
[C---:B------:R-:W-:Y:S08]  /*18cd0*/  HMMA.16816.F32.BF16 R76, R4.reuse, R18, R76 ;  /* 0x00000012044c723c */ /* 0x040ff0000004184c */
[C---:B----4-:R-:W-:Y:S08]  /*18ce0*/  HMMA.16816.F32.BF16 R72, R4.reuse, R12, R72 ;  /* 0x0000000c0448723c */ /* 0x050ff00000041848 */
[----:B------:R-:W-:Y:S01]  /*18cf0*/  HMMA.16816.F32.BF16 R68, R4, R14, R68 ;  /* 0x0000000e0444723c */ /* 0x000fe20000041844 */
[----:B------:R-:W-:-:S04]  /*18d00*/  NOP ;  /* 0x0000000000007918 */ /* 0x000fc80000000000 */
[----:B------:R-:W-:-:S15]  /*18d10*/  @P5 BRA `(.L_x_2966) ;  /* 0x0000000000045947 */ /* 0x000fde0003800000 */
.L_x_2960:
[----:B------:R-:W-:-:S07]  /*18d20*/  IADD3 R57, PT, PT, R59, -0x1, RZ ;  /* 0xffffffff3b397810 */ /* 0x000fce0007ffe0ff */
.L_x_2966:
[----:B------:R-:W-:-:S13]  /*18d30*/  ISETP.GE.AND P0, PT, R57, R150, PT ;  /* 0x000000963900720c */ /* 0x000fda0003f06270 */
[----:B------:R-:W-:Y:S05]  /*18d40*/  @!P0 BRA `(.L_x_2967) ;  /* 0x0000004800ec8947 */ /* 0x000fea0003800000 */
[----:B------:R-:W1:Y:S01]  /*18d50*/  S2UR UR5, SR_CgaCtaId ;  /* 0x00000000000579c3 */ /* 0x000e620000008800 */
[----:B------:R-:W-:Y:S01]  /*18d60*/  IMAD.MOV.U32 R121, RZ, RZ, R2 ;  /* 0x000000ffff797224 */ /* 0x000fe200078e0002 */
[----:B------:R-:W-:Y:S01]  /*18d70*/  UISETP.NE.U32.AND UP0, UPT, UR12, URZ, UPT ;  /* 0x000000ff0c00728c */ /* 0x000fe2000bf05070 */
[----:B------:R-:W-:Y:S01]  /*18d80*/  IMAD.SHL.U32 R2, R122, 0x2, RZ ;  /* 0x000000027a027824 */ /* 0x000fe200078e00ff */
[C---:B------:R-:W-:Y:S01]  /*18d90*/  SHF.L.U32 R167, R57.reuse, 0x7, RZ ;  /* 0x0000000739a77819 */ /* 0x040fe200000006ff */
[----:B------:R-:W-:Y:S01]  /*18da0*/  IMAD.MOV.U32 R120, RZ, RZ, R3 ;  /* 0x000000ffff787224 */ /* 0x000fe200078e0003 */
[----:B------:R-:W-:Y:S01]  /*18db0*/  UISETP.NE.AND.EX UP0, UPT, UR13, URZ, UPT, UP0 ;  /* 0x000000ff0d00728c */ /* 0x000fe2000bf05300 */
[----:B------:R-:W-:Y:S01]  /*18dc0*/  IADD3 R166, PT, PT, R57, 0x1, RZ ;  /* 0x0000000139a67810 */ /* 0x000fe20007ffe0ff */
[----:B------:R-:W-:Y:S01]  /*18dd0*/  VIADD R158, R123, 0x9020 ;  /* 0x000090207b9e7836 */ /* 0x000fe20000000000 */
[----:B------:R-:W-:Y:S01]  /*18de0*/  LOP3.LUT R2, R2, 0x6, RZ, 0xc0, !PT ;  /* 0x0000000602027812 */ /* 0x000fe200078ec0ff */
[----:B------:R-:W-:Y:S01]  /*18df0*/  UMOV UR14, 0x400 ;  /* 0x00000400000e7882 */ /* 0x000fe20000000000 */
[----:B------:R-:W-:Y:S01]  /*18e00*/  MOV R164, RZ ;  /* 0x000000ff00a47202 */ /* 0x000fe20000000f00 */
[----:B------:R-:W2:Y:S01]  /*18e10*/  LDCU UR12, c[0x0][0x440] ;  /* 0x00008800ff0c77ac */ /* 0x000ea20008000800 */
[C---:B------:R-:W-:Y:S01]  /*18e20*/  LOP3.LUT R165, R167.reuse, 0x40, R2, 0xfe, !PT ;  /* 0x00000040a7a57812 */ /* 0x040fe200078efe02 */
[----:B------:R-:W-:Y:S01]  /*18e30*/  VIADD R167, R167, 0x80 ;  /* 0x00000080a7a77836 */ /* 0x000fe20000000000 */
[----:B------:R-:W-:Y:S01]  /*18e40*/  PLOP3.LUT P6, PT, PT, PT, UP0, 0x80, 0x8 ;  /* 0x000000000008781c */ /* 0x000fe20003fcf008 */
[----:B------:R-:W3:Y:S01]  /*18e50*/  LDCU UR13, c[0x0][0x50c] ;  /* 0x0000a180ff0d77ac */ /* 0x000ee20008000800 */
[----:B------:R-:W4:Y:S01]  /*18e60*/  LDCU UR4, c[0x0][0x45c] ;  /* 0x00008b80ff0477ac */ /* 0x000f220008000800 */
[----:B------:R-:W2:Y:S01]  /*18e70*/  LDCU.64 UR8, c[0x0][0x3a0] ;  /* 0x00007400ff0877ac */ /* 0x000ea20008000a00 */
[----:B------:R-:W2:Y:S01]  /*18e80*/  LDCU.64 UR10, c[0x0][0x3a8] ;  /* 0x00007500ff0a77ac */ /* 0x000ea20008000a00 */
[----:B-1----:R-:W-:-:S12]  /*18e90*/  ULEA UR5, UR5, UR14, 0x18 ;  /* 0x0000000e05057291 */ /* 0x002fd8000f8ec0ff */
.L_x_2971:
        /* <DEDUP_REMOVED lines=80> */
.L_x_2968:
        /* <DEDUP_REMOVED lines=10> */
[----:B------:R-:W-:Y:S02]  /*19440*/  MOV R140, 0x20 ;  /* 0x00000020008c7802 */ /* 0x000fe40000000f00 */
[----:B------:R-:W-:Y:S03]  /*19450*/  IADD3.X R5, PT, PT, R2, R155, RZ, P0, !PT ;  /* 0x0000009b02057210 */ /* 0x000fe600007fe4ff */
[----:B------:R-:W-:Y:S01]  /*19460*/  @!PT LDS RZ, [RZ] ;  /* 0x00000000fffff984 */ /* 0x000fe20000000800 */
[----:B------:R-:W-:Y:S01]  /*19470*/  @!PT LDS RZ, [RZ] ;  /* 0x00000000fffff984 */ /* 0x000fe20000000800 */
[----:B------:R-:W-:Y:S01]  /*19480*/  @!PT LDS RZ, [RZ] ;  /* 0x00000000fffff984 */ /* 0x000fe20000000800 */
[----:B------:R-:W-:Y:S01]  /*19490*/  @!P4 LDGSTS.E.BYPASS.LTC128B.128 [R171+0xb000], desc[UR6][R154.64+0x40] ;  /* 0x0b0000409aabcfae */ /* 0x000fe2000b981a06 */
[C---:B------:R-:W-:Y:S02]  /*194a0*/  IADD3 R6, P1, PT, R3.reuse, R4, RZ ;  /* 0x0000000403067210 */ /* 0x040fe40007f3e0ff */
[----:B------:R-:W-:Y:S03]  /*194b0*/  IADD3 R166, PT, PT, R166, -0x1, RZ ;  /* 0xffffffffa6a67810 */ /* 0x000fe60007ffe0ff */
[----:B------:R-:W-:Y:S01]  /*194c0*/  @P4 STS.128 [R171+0xb000], RZ ;  /* 0x00b000ffab004388 */ /* 0x000fe20000000c00 */
[----:B------:R-:W-:Y:S02]  /*194d0*/  IADD3.X R7, PT, PT, R2, R5, RZ, P1, !PT ;  /* 0x0000000502077210 */ /* 0x000fe40000ffe4ff */
[----:B------:R-:W-:Y:S03]  /*194e0*/  IADD3 R8, P0, PT, R3, R6, RZ ;  /* 0x0000000603087210 */ /* 0x000fe60007f1e0ff */
[----:B------:R-:W-:Y:S01]  /*194f0*/  @!PT LDS RZ, [RZ] ;  /* 0x00000000fffff984 */ /* 0x000fe20000000800 */
[----:B------:R-:W-:Y:S01]  /*19500*/  @!PT LDS RZ, [RZ] ;  /* 0x00000000fffff984 */ /* 0x000fe20000000800 */
[----:B------:R-:W-:Y:S01]  /*19510*/  @!PT LDS RZ, [RZ] ;  /* 0x00000000fffff984 */ /* 0x000fe20000000800 */
[----:B------:R-:W-:Y:S01]  /*19520*/  @!P3 LDGSTS.E.BYPASS.LTC128B.128 [R171+0xd000], desc[UR6][R154.64+0x80] ;  /* 0x0d0000809aabbfae */ /* 0x000fe2000b981a06 */
[----:B------:R-:W-:Y:S02]  /*19530*/  ISETP.GT.AND P1, PT, R166, R150, PT ;  /* 0x00000096a600720c */ /* 0x000fe40003f24270 */
[----:B------:R-:W-:Y:S03]  /*19540*/  IADD3.X R9, PT, PT, R2, R7, RZ, P0, !PT ;  /* 0x0000000702097210 */ /* 0x000fe600007fe4ff */
[----:B------:R-:W-:Y:S01]  /*19550*/  @P3 STS.128 [R171+0xd000], RZ ;  /* 0x00d000ffab003388 */ /* 0x000fe20000000c00 */
[----:B------:R-:W-:Y:S05]  /*19560*/  LOP3.LUT P0, RZ, R122, 0x4, RZ, 0xc0, !PT ;  /* 0x000000047aff7812 */ /* 0x000fea000780c0ff */
[----:B------:R-:W-:Y:S01]  /*19570*/  @!PT LDS RZ, [RZ] ;  /* 0x00000000fffff984 */ /* 0x000fe20000000800 */
[----:B------:R-:W-:Y:S01]  /*19580*/  @!PT LDS RZ, [RZ] ;  /* 0x00000000fffff984 */ /* 0x000fe20000000800 */
[----:B------:R-:W-:Y:S01]  /*19590*/  @!PT LDS RZ, [RZ] ;  /* 0x00000000fffff984 */ /* 0x000fe20000000800 */
[----:B------:R-:W-:Y:S01]  /*195a0*/  @!P5 LDGSTS.E.BYPASS.LTC128B.128 [R171+0x9800], desc[UR6][R4.64] ;  /* 0x0980000004abdfae */ /* 0x000fe2000b981a06 */
[----:B------:R-:W-:Y:S05]  /*195b0*/  SEL R140, R140, 0xffffffe0, !P0 ;  /* 0xffffffe08c8c7807 */ /* 0x000fea0004000000 */
[----:B------:R-:W-:Y:S01]  /*195c0*/  @P5 STS.128 [R171+0x9800], RZ ;  /* 0x009800ffab005388 */ /* 0x000fe20000000c00 */
[-C--:B------:R-:W-:Y:S02]  /*195d0*/  IADD3 R3, PT, PT, R149, R140.reuse, RZ ;  /* 0x0000008c95037210 */ /* 0x080fe40007ffe0ff */
[----:B------:R-:W-:Y:S03]  /*195e0*/  IADD3 R2, PT, PT, R148, R140, RZ ;  /* 0x0000008c94027210 */ /* 0x000fe60007ffe0ff */
        /* <DEDUP_REMOVED lines=278> */
[----:B------:R-:W-:Y:S08]  /*1a750*/  FMUL.FTZ R52, R67, UR13 ;  /* 0x0000000d43347c20 */ /* 0x000ff00008410000 */
[----:B------:R5:W1:Y:S01]  /*1a760*/  MUFU.TANH R128, R58 ;  /* 0x0000003a00807308 */ /* 0x000a620000002400 */
[----:B---3--:R-:W-:Y:S09]  /*1a770*/  FMUL.FTZ R54, R63, UR13 ;  /* 0x0000000d3f367c20 */ /* 0x008ff20008410000 */
[----:B------:R3:W1:Y:S01]  /*1a780*/  MUFU.TANH R125, R59 ;  /* 0x0000003b007d7308 */ /* 0x0006620000002400 */
[----:B--2---:R-:W-:Y:S09]  /*1a790*/  FMUL.FTZ R55, R62, UR13 ;  /* 0x0000000d3e377c20 */ /* 0x004ff20008410000 */
[----:B------:R2:W1:Y:S01]  /*1a7a0*/  MUFU.TANH R210, R26 ;  /* 0x0000001a00d27308 */ /* 0x0004620000002400 */
[----:B-----5:R-:W-:Y:S09]  /*1a7b0*/  FMUL.FTZ R58, R65, UR13 ;  /* 0x0000000d413a7c20 */ /* 0x020ff20008410000 */
[----:B------:R2:W1:Y:S01]  /*1a7c0*/  MUFU.TANH R208, R27 ;  /* 0x0000001b00d07308 */ /* 0x0004620000002400 */
[----:B---3--:R-:W-:Y:S09]  /*1a7d0*/  FMUL.FTZ R59, R64, UR13 ;  /* 0x0000000d403b7c20 */ /* 0x008ff20008410000 */
[----:B------:R2:W3:Y:S10]  /*1a7e0*/  MUFU.TANH R176, R28 ;  /* 0x0000001c00b07308 */ /* 0x0004f40000002400 */
        /* <DEDUP_REMOVED lines=28> */
[----:B------:R-:W1:Y:S10]  /*1a9b0*/  MUFU.TANH R54, R54 ;  /* 0x0000003600367308 */ /* 0x000e740000002400 */
        /* <DEDUP_REMOVED lines=81> */
.L_x_2970:
        /* <DEDUP_REMOVED lines=11> */
[C---:B------:R-:W-:Y:S02]  /*1af80*/  IADD3.X R11, PT, PT, R5.reuse, R9, RZ, P2, !PT ;  /* 0x00000009050b7210 */ /* 0x040fe400017fe4ff */
        /* <DEDUP_REMOVED lines=60> */
.L_x_2969:
[C---:B---3--:R-:W-:Y:S01]  /*1b350*/  IADD3 R8, PT, PT, R165.reuse, -0x3f, RZ ;  /* 0xffffffc1a5087810 */ /* 0x048fe20007ffe0ff */
[----:B------:R-:W-:Y:S01]  /*1b360*/  LDSM.16.MT88.4 R28, [R123+0xb000] ;  /* 0x00b000007b1c783b */ /* 0x000fe20000004200 */
[----:B------:R-:W-:Y:S02]  /*1b370*/  I2FP.F32.S32 R5, R165 ;  /* 0x000000a500057245 */ /* 0x000fe40000201400 */
[----:B------:R-:W-:Y:S02]  /*1b380*/  I2FP.F32.S32 R8, R8 ;  /* 0x0000000800087245 */ /* 0x000fe40000201400 */
        /* <DEDUP_REMOVED lines=8> */
[----:B------:R-:W-:Y:S02]  /*1b410*/  I2FP.F32.S32 R3, R3 ;  /* 0x0000000300037245 */ /* 0x000fe40000201400 */
[----:B------:R-:W-:Y:S02]  /*1b420*/  I2FP.F32.S32 R5, R5 ;  /* 0x0000000500057245 */ /* 0x000fe40000201400 */
[----:B------:R-:W-:Y:S01]  /*1b430*/  I2FP.F32.S32 R9, R9 ;  /* 0x0000000900097245 */ /* 0x000fe20000201400 */
[CC--:B------:R-:W-:Y:S01]  /*1b440*/  FFMA.FTZ R42, R0.reuse, R3.reuse, R185 ;  /* 0x00000003002a7223 */ /* 0x0c0fe200000100b9 */
[C---:B------:R-:W-:Y:S01]  /*1b450*/  FFMA.FTZ R230, R0.reuse, R3, R230 ;  /* 0x0000000300e67223 */ /* 0x040fe200000100e6 */
[C---:B------:R-:W-:Y:S01]  /*1b460*/  IADD3 R3, PT, PT, R165.reuse, -0x27, RZ ;  /* 0xffffffd9a5037810 */ /* 0x040fe20007ffe0ff */
[CC--:B------:R-:W-:Y:S01]  /*1b470*/  FFMA.FTZ R50, R0.reuse, R5.reuse, R17 ;  /* 0x0000000500327223 */ /* 0x0c0fe20000010011 */
[C---:B------:R-:W-:Y:S01]  /*1b480*/  FFMA.FTZ R226, R0.reuse, R5, R226 ;  /* 0x0000000500e27223 */ /* 0x040fe200000100e2 */
[C---:B------:R-:W-:Y:S01]  /*1b490*/  IADD3 R5, PT, PT, R165.reuse, -0x1f, RZ ;  /* 0xffffffe1a5057810 */ /* 0x040fe20007ffe0ff */
[C---:B------:R-:W-:Y:S01]  /*1b4a0*/  FFMA.FTZ R222, R0.reuse, R9, R222 ;  /* 0x0000000900de7223 */ /* 0x040fe200000100de */
[----:B------:R-:W-:Y:S01]  /*1b4b0*/  I2FP.F32.S32 R3, R3 ;  /* 0x0000000300037245 */ /* 0x000fe20000201400 */
[C---:B------:R-:W-:Y:S01]  /*1b4c0*/  FFMA.FTZ R218, R0.reuse, R9, R218 ;  /* 0x0000000900da7223 */ /* 0x040fe200000100da */
[----:B------:R-:W-:Y:S02]  /*1b4d0*/  I2FP.F32.S32 R5, R5 ;  /* 0x0000000500057245 */ /* 0x000fe40000201400 */
[C---:B------:R-:W-:Y:S01]  /*1b4e0*/  IADD3 R9, PT, PT, R165.reuse, -0x17, RZ ;  /* 0xffffffe9a5097810 */ /* 0x040fe20007ffe0ff */
[CC--:B------:R-:W-:Y:S01]  /*1b4f0*/  FFMA.FTZ R48, R0.reuse, R3.reuse, R15 ;  /* 0x0000000300307223 */ /* 0x0c0fe2000001000f */
[C---:B------:R-:W-:Y:S01]  /*1b500*/  FFMA.FTZ R224, R0.reuse, R3, R224 ;  /* 0x0000000300e07223 */ /* 0x040fe200000100e0 */
[C---:B------:R-:W-:Y:S01]  /*1b510*/  IADD3 R3, PT, PT, R165.reuse, -0x18, RZ ;  /* 0xffffffe8a5037810 */ /* 0x040fe20007ffe0ff */
[CC--:B------:R-:W-:Y:S01]  /*1b520*/  FFMA.FTZ R220, R0.reuse, R5.reuse, R220 ;  /* 0x0000000500dc7223 */ /* 0x0c0fe200000100dc */
[C---:B------:R-:W-:Y:S01]  /*1b530*/  FFMA.FTZ R216, R0.reuse, R5, R216 ;  /* 0x0000000500d87223 */ /* 0x040fe200000100d8 */
[C---:B------:R-:W-:Y:S02]  /*1b540*/  IADD3 R5, PT, PT, R165.reuse, -0x10, RZ ;  /* 0xfffffff0a5057810 */ /* 0x040fe40007ffe0ff */
        /* <DEDUP_REMOVED lines=16> */
[C---:B------:R-:W-:Y:S01]  /*1b650*/  IADD3 R3, PT, PT, R165.reuse, 0x1, RZ ;  /* 0x00000001a5037810 */ /* 0x040fe20007ffe0ff */
[CC--:B------:R-:W-:Y:S01]  /*1b660*/  FFMA.FTZ R180, R0.reuse, R5.reuse, R180 ;  /* 0x0000000500b47223 */ /* 0x0c0fe200000100b4 */
[C---:B------:R-:W-:Y:S01]  /*1b670*/  FFMA.FTZ R186, R0.reuse, R5, R186 ;  /* 0x0000000500ba7223 */ /* 0x040fe200000100ba */
[----:B------:R-:W-:Y:S02]  /*1b680*/  I2FP.F32.S32 R4, R4 ;  /* 0x0000000400047245 */ /* 0x000fe40000201400 */
[----:B------:R-:W-:Y:S02]  /*1b690*/  I2FP.F32.S32 R3, R3 ;  /* 0x0000000300037245 */ /* 0x000fe40000201400 */
[C---:B------:R-:W-:Y:S01]  /*1b6a0*/  IADD3 R2, PT, PT, R165.reuse, -0x38, RZ ;  /* 0xffffffc8a5027810 */ /* 0x040fe20007ffe0ff */
[C---:B------:R-:W-:Y:S01]  /*1b6b0*/  FFMA.FTZ R147, R0.reuse, R4, R147 ;  /* 0x0000000400937223 */ /* 0x040fe20000010093 */
[C---:B------:R-:W-:Y:S01]  /*1b6c0*/  IADD3 R5, PT, PT, R165.reuse, 0x9, RZ ;  /* 0x00000009a5057810 */ /* 0x040fe20007ffe0ff */
[CC--:B------:R-:W-:Y:S01]  /*1b6d0*/  FFMA.FTZ R190, R0.reuse, R3.reuse, R190 ;  /* 0x0000000300be7223 */ /* 0x0c0fe200000100be */
[C---:B------:R-:W-:Y:S01]  /*1b6e0*/  IADD3 R9, PT, PT, R165.reuse, -0x8, RZ ;  /* 0xfffffff8a5097810 */ /* 0x040fe20007ffe0ff */
[C---:B------:R-:W-:Y:S01]  /*1b6f0*/  FFMA.FTZ R192, R0.reuse, R3, R192 ;  /* 0x0000000300c07223 */ /* 0x040fe200000100c0 */
[----:B------:R-:W-:Y:S01]  /*1b700*/  I2FP.F32.S32 R2, R2 ;  /* 0x0000000200027245 */ /* 0x000fe20000201400 */
[C---:B------:R-:W-:Y:S01]  /*1b710*/  FFMA.FTZ R173, R0.reuse, R4, R173 ;  /* 0x0000000400ad7223 */ /* 0x040fe200000100ad */
[----:B------:R-:W-:Y:S02]  /*1b720*/  I2FP.F32.S32 R5, R5 ;  /* 0x0000000500057245 */ /* 0x000fe40000201400 */
[C---:B------:R-:W-:Y:S01]  /*1b730*/  IADD3 R3, PT, PT, R165.reuse, 0x10, RZ ;  /* 0x00000010a5037810 */ /* 0x040fe20007ffe0ff */
[CC--:B------:R-:W-:Y:S01]  /*1b740*/  FFMA.FTZ R177, R0.reuse, R2.reuse, R177 ;  /* 0x0000000200b17223 */ /* 0x0c0fe200000100b1 */
[C---:B------:R-:W-:Y:S01]  /*1b750*/  IADD3 R4, PT, PT, R165.reuse, -0x37, RZ ;  /* 0xffffffc9a5047810 */ /* 0x040fe20007ffe0ff */
[C---:B------:R-:W-:Y:S01]  /*1b760*/  FFMA.FTZ R178, R0.reuse, R5, R178 ;  /* 0x0000000500b27223 */ /* 0x040fe200000100b2 */
[----:B------:R-:W-:Y:S01]  /*1b770*/  I2FP.F32.S32 R9, R9 ;  /* 0x0000000900097245 */ /* 0x000fe20000201400 */
[C---:B------:R-:W-:Y:S01]  /*1b780*/  FFMA.FTZ R181, R0.reuse, R2, R181 ;  /* 0x0000000200b57223 */ /* 0x040fe200000100b5 */
[----:B------:R-:W-:Y:S01]  /*1b790*/  I2FP.F32.S32 R3, R3 ;  /* 0x0000000300037245 */ /* 0x000fe20000201400 */
[C---:B------:R-:W-:Y:S01]  /*1b7a0*/  FFMA.FTZ R184, R0.reuse, R5, R184 ;  /* 0x0000000500b87223 */ /* 0x040fe200000100b8 */
[C---:B------:R-:W-:Y:S01]  /*1b7b0*/  IADD3 R2, PT, PT, R165.reuse, -0x2f, RZ ;  /* 0xffffffd1a5027810 */ /* 0x040fe20007ffe0ff */
[CC--:B------:R-:W-:Y:S01]  /*1b7c0*/  FFMA.FTZ R202, R0.reuse, R9.reuse, R202 ;  /* 0x0000000900ca7223 */ /* 0x0c0fe200000100ca */
[----:B------:R-:W-:Y:S01]  /*1b7d0*/  I2FP.F32.S32 R4, R4 ;  /* 0x0000000400047245 */ /* 0x000fe20000201400 */
[C---:B------:R-:W-:Y:S01]  /*1b7e0*/  FFMA.FTZ R200, R0.reuse, R9, R200 ;  /* 0x0000000900c87223 */ /* 0x040fe200000100c8 */
[C---:B------:R-:W-:Y:S01]  /*1b7f0*/  IADD3 R5, PT, PT, R165.reuse, 0x19, RZ ;  /* 0x00000019a5057810 */ /* 0x040fe20007ffe0ff */
[CC--:B------:R-:W-:Y:S01]  /*1b800*/  FFMA.FTZ R138, R0.reuse, R3.reuse, R21 ;  /* 0x00000003008a7223 */ /* 0x0c0fe20000010015 */
[C---:B------:R-:W-:Y:S01]  /*1b810*/  IADD3 R9, PT, PT, R165.reuse, 0x8, RZ ;  /* 0x00000008a5097810 */ /* 0x040fe20007ffe0ff */
[C---:B------:R-:W-:Y:S01]  /*1b820*/  FFMA.FTZ R172, R0.reuse, R3, R172 ;  /* 0x0000000300ac7223 */ /* 0x040fe200000100ac */
[----:B------:R-:W-:Y:S01]  /*1b830*/  I2FP.F32.S32 R2, R2 ;  /* 0x0000000200027245 */ /* 0x000fe20000201400 */
[CC--:B------:R-:W-:Y:S01]  /*1b840*/  FFMA.FTZ R179, R0.reuse, R4.reuse, R179 ;  /* 0x0000000400b37223 */ /* 0x0c0fe200000100b3 */
[----:B------:R-:W-:Y:S01]  /*1b850*/  I2FP.F32.S32 R5, R5 ;  /* 0x0000000500057245 */ /* 0x000fe20000201400 */
[C---:B------:R-:W-:Y:S01]  /*1b860*/  FFMA.FTZ R183, R0.reuse, R4, R183 ;  /* 0x0000000400b77223 */ /* 0x040fe200000100b7 */
[----:B------:R-:W-:Y:S01]  /*1b870*/  IADD3 R3, PT, PT, R165, 0x20, RZ ;  /* 0x00000020a5037810 */ /* 0x000fe20007ffe0ff */
[-C--:B------:R-:W-:Y:S01]  /*1b880*/  FFMA.FTZ R40, R0, R2.reuse, R13 ;  /* 0x0000000200287223 */ /* 0x080fe2000001000d */
[----:B------:R-:W-:Y:S01]  /*1b890*/  FMNMX3.FTZ R4, R120, R147, R6, !PT ;  /* 0x0000009378047276 */ /* 0x000fe20007810006 */
[C---:B------:R-:W-:Y:S01]  /*1b8a0*/  FFMA.FTZ R132, R0.reuse, R5, R132 ;  /* 0x0000000500847223 */ /* 0x040fe20000010084 */
[----:B------:R-:W-:Y:S01]  /*1b8b0*/  I2FP.F32.S32 R9, R9 ;  /* 0x0000000900097245 */ /* 0x000fe20000201400 */
[C---:B------:R-:W-:Y:S01]  /*1b8c0*/  FFMA.FTZ R143, R0.reuse, R5, R143 ;  /* 0x00000005008f7223 */ /* 0x040fe2000001008f */
[----:B------:R-:W-:Y:S01]  /*1b8d0*/  I2FP.F32.S32 R3, R3 ;  /* 0x0000000300037245 */ /* 0x000fe20000201400 */
[----:B------:R-:W-:Y:S01]  /*1b8e0*/  FFMA.FTZ R228, R0, R2, R228 ;  /* 0x0000000200e47223 */ /* 0x000fe200000100e4 */
[----:B------:R-:W-:Y:S01]  /*1b8f0*/  FMNMX3.FTZ R5, R4, R177, R179, !PT ;  /* 0x000000b104057276 */ /* 0x000fe200078100b3 */
[CC--:B------:R-:W-:Y:S01]  /*1b900*/  FFMA.FTZ R182, R0.reuse, R9.reuse, R182 ;  /* 0x0000000900b67223 */ /* 0x0c0fe200000100b6 */
[C---:B------:R-:W-:Y:S01]  /*1b910*/  FFMA.FTZ R188, R0.reuse, R9, R188 ;  /* 0x0000000900bc7223 */ /* 0x040fe200000100bc */
[----:B------:R-:W-:Y:S01]  /*1b920*/  FMNMX3.FTZ R4, R121, R173, R175, !PT ;  /* 0x000000ad79047276 */ /* 0x000fe200078100af */
[CC--:B------:R-:W-:Y:S01]  /*1b930*/  FFMA.FTZ R130, R0.reuse, R3.reuse, R130 ;  /* 0x0000000300827223 */ /* 0x0c0fe20000010082 */
[----:B------:R-:W-:Y:S01]  /*1b940*/  IADD3 R9, PT, PT, R165, 0x18, RZ ;  /* 0x00000018a5097810 */ /* 0x000fe20007ffe0ff */
[----:B------:R-:W-:Y:S01]  /*1b950*/  FFMA.FTZ R144, R0, R3, R144 ;  /* 0x0000000300907223 */ /* 0x000fe20000010090 */
[----:B------:R-:W-:Y:S01]  /*1b960*/  FMNMX3.FTZ R5, R5, R42, R40, !PT ;  /* 0x0000002a05057276 */ /* 0x000fe20007810028 */
[----:B------:R-:W-:Y:S01]  /*1b970*/  LDSM.16.MT88.4 R12, [R123+0x9000] ;  /* 0x009000007b0c783b */ /* 0x000fe20000004200 */
[----:B------:R-:W-:Y:S02]  /*1b980*/  FMNMX3.FTZ R3, R4, R181, R183, !PT ;  /* 0x000000b504037276 */ /* 0x000fe400078100b7 */
[----:B------:R-:W-:Y:S02]  /*1b990*/  I2FP.F32.S32 R9, R9 ;  /* 0x0000000900097245 */ /* 0x000fe40000201400 */
        /* <DEDUP_REMOVED lines=8> */
[----:B------:R-:W-:Y:S02]  /*1ba20*/  IADD3 R2, PT, PT, R165, 0x21, RZ ;  /* 0x00000021a5027810 */ /* 0x000fe40007ffe0ff */
[----:B------:R-:W-:Y:S02]  /*1ba30*/  FMNMX3.FTZ R9, R9, R176, R206, !PT ;  /* 0x000000b009097276 */ /* 0x000fe400078100ce */
[----:B------:R-:W-:Y:S02]  /*1ba40*/  FMNMX3.FTZ R5, R5, R210, R208, !PT ;  /* 0x000000d205057276 */ /* 0x000fe400078100d0 */
[----:B------:R-:W-:Y:S02]  /*1ba50*/  I2FP.F32.S32 R2, R2 ;  /* 0x0000000200027245 */ /* 0x000fe40000201400 */
[C---:B------:R-:W-:Y:S02]  /*1ba60*/  IADD3 R136, PT, PT, R165.reuse, 0x11, RZ ;  /* 0x00000011a5887810 */ /* 0x040fe40007ffe0ff */
[----:B------:R-:W-:Y:S01]  /*1ba70*/  IADD3 R11, PT, PT, R165, 0x28, RZ ;  /* 0x00000028a50b7810 */ /* 0x000fe20007ffe0ff */
[C---:B------:R-:W-:Y:S01]  /*1ba80*/  FFMA.FTZ R141, R0.reuse, R2, R141 ;  /* 0x00000002008d7223 */ /* 0x040fe2000001008d */
[----:B------:R-:W-:Y:S01]  /*1ba90*/  FMNMX3.FTZ R9, R9, R202, R180, !PT ;  /* 0x000000ca09097276 */ /* 0x000fe200078100b4 */
[C---:B------:R-:W-:Y:S01]  /*1baa0*/  FFMA.FTZ R127, R0.reuse, R2, R127 ;  /* 0x00000002007f7223 */ /* 0x040fe2000001007f */
[----:B------:R-:W-:Y:S02]  /*1bab0*/  FMNMX3.FTZ R5, R5, R174, R204, !PT ;  /* 0x000000ae05057276 */ /* 0x000fe400078100cc */
[----:B------:R-:W-:Y:S02]  /*1bac0*/  I2FP.F32.S32 R136, R136 ;  /* 0x0000008800887245 */ /* 0x000fe40000201400 */
[----:B------:R-:W-:Y:S02]  /*1bad0*/  I2FP.F32.S32 R11, R11 ;  /* 0x0000000b000b7245 */ /* 0x000fe40000201400 */
[----:B------:R-:W-:Y:S01]  /*1bae0*/  IADD3 R2, PT, PT, R165, 0x29, RZ ;  /* 0x00000029a5027810 */ /* 0x000fe20007ffe0ff */
[C---:B------:R-:W-:Y:S01]  /*1baf0*/  FFMA.FTZ R145, R0.reuse, R136, R145 ;  /* 0x0000008800917223 */ /* 0x040fe20000010091 */
[----:B------:R-:W-:Y:S01]  /*1bb00*/  FMNMX3.FTZ R9, R9, R196, R192, !PT ;  /* 0x000000c409097276 */ /* 0x000fe200078100c0 */
[CC--:B------:R-:W-:Y:S01]  /*1bb10*/  FFMA.FTZ R128, R0.reuse, R11.reuse, R128 ;  /* 0x0000000b00807223 */ /* 0x0c0fe20000010080 */
[----:B------:R-:W-:Y:S01]  /*1bb20*/  FMNMX3.FTZ R5, R5, R200, R186, !PT ;  /* 0x000000c805057276 */ /* 0x000fe200078100ba */
[C---:B------:R-:W-:Y:S01]  /*1bb30*/  FFMA.FTZ R142, R0.reuse, R11, R142 ;  /* 0x0000000b008e7223 */ /* 0x040fe2000001008e */
[----:B------:R-:W-:Y:S01]  /*1bb40*/  I2FP.F32.S32 R2, R2 ;  /* 0x0000000200027245 */ /* 0x000fe20000201400 */
[C---:B------:R-:W-:Y:S01]  /*1bb50*/  FFMA.FTZ R136, R0.reuse, R136, R19 ;  /* 0x0000008800887223 */ /* 0x040fe20000010013 */
[----:B------:R-:W-:Y:S02]  /*1bb60*/  FMNMX3.FTZ R9, R9, R188, R184, !PT ;  /* 0x000000bc09097276 */ /* 0x000fe400078100b8 */
[----:B------:R-:W-:Y:S01]  /*1bb70*/  IADD3 R3, PT, PT, R165, 0x30, RZ ;  /* 0x00000030a5037810 */ /* 0x000fe20007ffe0ff */
[C---:B------:R-:W-:Y:S01]  /*1bb80*/  FFMA.FTZ R139, R0.reuse, R2, R7 ;  /* 0x00000002008b7223 */ /* 0x040fe20000010007 */
[----:B------:R-:W-:Y:S01]  /*1bb90*/  FMNMX3.FTZ R11, R5, R194, R190, !PT ;  /* 0x000000c2050b7276 */ /* 0x000fe200078100be */
[C---:B------:R-:W-:Y:S01]  /*1bba0*/  FFMA.FTZ R125, R0.reuse, R2, R125 ;  /* 0x00000002007d7223 */ /* 0x040fe2000001007d */
[----:B------:R-:W-:Y:S02]  /*1bbb0*/  I2FP.F32.S32 R3, R3 ;  /* 0x0000000300037245 */ /* 0x000fe40000201400 */
[----:B------:R-:W-:Y:S02]  /*1bbc0*/  FMNMX3.FTZ R5, R9, R172, R145, !PT ;  /* 0x000000ac09057276 */ /* 0x000fe40007810091 */
[----:B------:R-:W-:Y:S01]  /*1bbd0*/  FMNMX3.FTZ R9, R11, R182, R178, !PT ;  /* 0x000000b60b097276 */ /* 0x000fe200078100b2 */
[CC--:B------:R-:W-:Y:S01]  /*1bbe0*/  FFMA.FTZ R140, R0.reuse, R3.reuse, R140 ;  /* 0x00000003008c7223 */ /* 0x0c0fe2000001008c */
[----:B------:R-:W-:Y:S01]  /*1bbf0*/  IADD3 R7, PT, PT, R165, 0x31, RZ ;  /* 0x00000031a5077810 */ /* 0x000fe20007ffe0ff */
[C---:B------:R-:W-:Y:S01]  /*1bc00*/  FFMA.FTZ R55, R0.reuse, R3, R55 ;  /* 0x0000000300377223 */ /* 0x040fe20000010037 */
        /* <DEDUP_REMOVED lines=53> */
[--C-:B------:R-:W-:Y:S01]  /*1bf60*/  FFMA.FTZ R129, R175, UR4, -R131.reuse ;  /* 0x00000004af817c23 */ /* 0x100fe20008010883 */
[----:B------:R-:W2:Y:S01]  /*1bf70*/  MUFU.EX2 R57, R57 ;  /* 0x0000003900397308 */ /* 0x000ea20000000800 */
[----:B------:R-:W3:Y:S01]  /*1bf80*/  LDSM.16.MT88.4 R36, [R120+0x2000] ;  /* 0x002000007824783b */ /* 0x000ee20000004200 */
[----:B------:R-:W-:Y:S01]  /*1bf90*/  FFMA.FTZ R132, R132, UR4, -R131 ;  /* 0x0000000484847c23 */ /* 0x000fe20008010883 */
[--C-:B------:R-:W-:Y:S01]  /*1bfa0*/  FFMA.FTZ R176, R176, UR4, -R153.reuse ;  /* 0x00000004b0b07c23 */ /* 0x100fe20008010899 */
[----:B------:R-:W-:Y:S01]  /*1bfb0*/  FFMA.FTZ R147, R206, UR4, -R153 ;  /* 0x00000004ce937c23 */ /* 0x000fe20008010899 */
[----:B------:R-:W-:Y:S01]  /*1bfc0*/  FFMA.FTZ R174, R174, UR4, -R131 ;  /* 0x00000004aeae7c23 */ /* 0x000fe20008010883 */
[----:B------:R-:W-:Y:S01]  /*1bfd0*/  FFMA.FTZ R180, R180, UR4, -R153 ;  /* 0x00000004b4b47c23 */ /* 0x000fe20008010899 */
[--C-:B------:R-:W-:Y:S03]  /*1bfe0*/  FFMA.FTZ R171, R200, UR4, -R131.reuse ;  /* 0x00000004c8ab7c23 */ /* 0x100fe60008010883 */
[----:B------:R-:W4:Y:S01]  /*1bff0*/  MUFU.EX2 R56, R56 ;  /* 0x0000003800387308 */ /* 0x000f220000000800 */
[----:B------:R-:W5:Y:S01]  /*1c000*/  LDSM.16.MT88.4 R64, [R120+0x4000] ;  /* 0x004000007840783b */ /* 0x000f620000004200 */
[----:B------:R-:W-:Y:S01]  /*1c010*/  FFMA.FTZ R186, R186, UR4, -R131 ;  /* 0x00000004baba7c23 */ /* 0x000fe20008010883 */
[----:B------:R-:W-:Y:S01]  /*1c020*/  FFMA.FTZ R175, R192, UR4, -R153 ;  /* 0x00000004c0af7c23 */ /* 0x000fe20008010899 */
[--C-:B------:R-:W-:Y:S01]  /*1c030*/  FFMA.FTZ R177, R194, UR4, -R131.reuse ;  /* 0x00000004c2b17c23 */ /* 0x100fe20008010883 */
[----:B------:R-:W-:Y:S01]  /*1c040*/  FFMA.FTZ R190, R190, UR4, -R131 ;  /* 0x00000004bebe7c23 */ /* 0x000fe20008010883 */
        /* <DEDUP_REMOVED lines=23> */
[C---:B------:R-:W-:Y:S01]  /*1c1c0*/  FMUL.FTZ R43, R56.reuse, R79 ;  /* 0x0000004f382b7220 */ /* 0x040fe20000410000 */
[----:B------:R-:W-:Y:S01]  /*1c1d0*/  FMUL.FTZ R49, R57, R69 ;  /* 0x0000004539317220 */ /* 0x000fe20000410000 */
[----:B------:R-:W-:Y:S03]  /*1c1e0*/  FMUL.FTZ R51, R56, R71 ;  /* 0x0000004738337220 */ /* 0x000fe60000410000 */
[----:B------:R-:W4:Y:S01]  /*1c1f0*/  MUFU.EX2 R121, R121 ;  /* 0x0000007900797308 */ /* 0x000f220000000800 */
[----:B--2---:R-:W-:Y:S01]  /*1c200*/  F2FP.BF16.F32.PACK_AB R62, R124, R133 ;  /* 0x000000857c3e723e */ /* 0x004fe200000010ff */
[--C-:B------:R-:W-:Y:S01]  /*1c210*/  FFMA.FTZ R102, R141, UR4, -R153.reuse ;  /* 0x000000048d667c23 */ /* 0x100fe20008010899 */
[--C-:B------:R-:W-:Y:S01]  /*1c220*/  FFMA.FTZ R101, R139, UR4, -R153.reuse ;  /* 0x000000048b657c23 */ /* 0x100fe20008010899 */
[--C-:B------:R-:W-:Y:S01]  /*1c230*/  FFMA.FTZ R100, R140, UR4, -R153.reuse ;  /* 0x000000048c647c23 */ /* 0x100fe20008010899 */
[--C-:B------:R-:W-:Y:S01]  /*1c240*/  FFMA.FTZ R94, R137, UR4, -R153.reuse ;  /* 0x00000004895e7c23 */ /* 0x100fe20008010899 */
[----:B------:R-:W-:Y:S01]  /*1c250*/  FFMA.FTZ R92, R59, UR4, -R153 ;  /* 0x000000043b5c7c23 */ /* 0x000fe20008010899 */
[----:B------:R-:W-:Y:S03]  /*1c260*/  FFMA.FTZ R103, R125, UR4, -R131 ;  /* 0x000000047d677c23 */ /* 0x000fe60008010883 */
        /* <DEDUP_REMOVED lines=8> */
[----:B------:R-:W2:Y:S01]  /*1c2f0*/  MUFU.EX2 R135, R135 ;  /* 0x0000008700877308 */ /* 0x000ea20000000800 */
[----:B----4-:R-:W-:Y:S01]  /*1c300*/  F2FP.BF16.F32.PACK_AB R63, R121, R126 ;  /* 0x0000007e793f723e */ /* 0x010fe200000010ff */
[----:B------:R-:W-:Y:S01]  /*1c310*/  FFMA.FTZ R84, R50, UR4, -R131 ;  /* 0x0000000432547c23 */ /* 0x000fe20008010883 */
[----:B------:R-:W-:Y:S01]  /*1c320*/  FMUL.FTZ R50, R56, R70 ;  /* 0x0000004638327220 */ /* 0x000fe20000410000 */
[--C-:B------:R-:W-:Y:S01]  /*1c330*/  FFMA.FTZ R93, R222, UR4, -R153.reuse ;  /* 0x00000004de5d7c23 */ /* 0x100fe20008010899 */
[----:B------:R-:W-:Y:S01]  /*1c340*/  FFMA.FTZ R86, R220, UR4, -R153 ;  /* 0x00000004dc567c23 */ /* 0x000fe20008010899 */
[--C-:B------:R-:W-:Y:S01]  /*1c350*/  FFMA.FTZ R95, R218, UR4, -R131.reuse ;  /* 0x00000004da5f7c23 */ /* 0x100fe20008010883 */
[--C-:B------:R-:W-:Y:S03]  /*1c360*/  FFMA.FTZ R181, R182, UR4, -R131.reuse ;  /* 0x00000004b6b57c23 */ /* 0x100fe60008010883 */
[----:B------:R-:W-:Y:S01]  /*1c370*/  MUFU.EX2 R173, R173 ;  /* 0x000000ad00ad7308 */ /* 0x000fe20000000800 */
[----:B------:R-:W-:Y:S01]  /*1c380*/  FFMA.FTZ R178, R178, UR4, -R131 ;  /* 0x00000004b2b27c23 */ /* 0x000fe20008010883 */
[--C-:B------:R-:W-:Y:S01]  /*1c390*/  FFMA.FTZ R172, R172, UR4, -R153.reuse ;  /* 0x00000004acac7c23 */ /* 0x100fe20008010899 */
[--C-:B------:R-:W-:Y:S01]  /*1c3a0*/  FFMA.FTZ R145, R145, UR4, -R153.reuse ;  /* 0x0000000491917c23 */ /* 0x100fe20008010899 */
[--C-:B------:R-:W-:Y:S01]  /*1c3b0*/  FFMA.FTZ R146, R146, UR4, -R153.reuse ;  /* 0x0000000492927c23 */ /* 0x100fe20008010899 */
[--C-:B------:R-:W-:Y:S01]  /*1c3c0*/  FFMA.FTZ R143, R143, UR4, -R153.reuse ;  /* 0x000000048f8f7c23 */ /* 0x100fe20008010899 */
[--C-:B------:R-:W-:Y:S01]  /*1c3d0*/  FFMA.FTZ R144, R144, UR4, -R153.reuse ;  /* 0x0000000490907c23 */ /* 0x100fe20008010899 */
[--C-:B------:R-:W-:Y:S03]  /*1c3e0*/  FFMA.FTZ R142, R142, UR4, -R153.reuse ;  /* 0x000000048e8e7c23 */ /* 0x100fe60008010899 */
[----:B------:R-:W4:Y:S01]  /*1c3f0*/  MUFU.EX2 R129, R129 ;  /* 0x0000008100817308 */ /* 0x000f220000000800 */
[----:B--2---:R-:W-:Y:S01]  /*1c400*/  F2FP.BF16.F32.PACK_AB R60, R135, R198 ;  /* 0x000000c6873c723e */ /* 0x004fe200000010ff */
[----:B------:R-:W-:Y:S01]  /*1c410*/  FFMA.FTZ R198, R57, R170, R198 ;  /* 0x000000aa39c67223 */ /* 0x000fe200000100c6 */
[----:B------:R-:W-:Y:S01]  /*1c420*/  FFMA.FTZ R170, R196, UR4, -R153 ;  /* 0x00000004c4aa7c23 */ /* 0x000fe20008010899 */
[--C-:B------:R-:W-:Y:S01]  /*1c430*/  FFMA.FTZ R138, R138, UR4, -R131.reuse ;  /* 0x000000048a8a7c23 */ /* 0x100fe20008010883 */
[--C-:B------:R-:W-:Y:S01]  /*1c440*/  FFMA.FTZ R139, R136, UR4, -R131.reuse ;  /* 0x00000004888b7c23 */ /* 0x100fe20008010883 */
[----:B------:R-:W-:Y:S01]  /*1c450*/  FADD.FTZ R198, R135, R198 ;  /* 0x000000c687c67221 */ /* 0x000fe20000010000 */
[----:B------:R-:W-:Y:S03]  /*1c460*/  FFMA.FTZ R134, R134, UR4, -R131 ;  /* 0x0000000486867c23 */ /* 0x000fe60008010883 */
[----:B------:R-:W-:Y:S10]  /*1c470*/  MUFU.EX2 R85, R85 ;  /* 0x0000005500557308 */ /* 0x000ff40000000800 */
[----:B------:R-:W-:Y:S01]  /*1c480*/  MUFU.EX2 R93, R93 ;  /* 0x0000005d005d7308 */ /* 0x000fe20000000800 */
[C---:B----4-:R-:W-:Y:S01]  /*1c490*/  F2FP.BF16.F32.PACK_AB R61, R129.reuse, R173 ;  /* 0x000000ad813d723e */ /* 0x050fe200000010ff */
[----:B------:R-:W-:Y:S04]  /*1c4a0*/  FFMA.FTZ R173, R56, R169, R173 ;  /* 0x000000a938ad7223 */ /* 0x000fe800000100ad */
        /* <DEDUP_REMOVED lines=17> */
[----:B------:R-:W-:Y:S04]  /*1c5c0*/  FFMA.FTZ R97, R202, UR4, -R153 ;  /* 0x00000004ca617c23 */ /* 0x000fe80008010899 */
[----:B------:R-:W-:Y:S01]  /*1c5d0*/  MUFU.EX2 R176, R176 ;  /* 0x000000b000b07308 */ /* 0x000fe20000000800 */
[----:B------:R-:W-:Y:S01]  /*1c5e0*/  FFMA.FTZ R96, R210, UR4, -R131 ;  /* 0x00000004d2607c23 */ /* 0x000fe20008010883 */
[C---:B------:R-:W-:Y:S03]  /*1c5f0*/  HMMA.16816.F32.BF16 R16, R60.reuse, R22, R16 ;  /* 0x000000163c10723c */ /* 0x040fe60000041810 */
[C---:B------:R-:W-:Y:S01]  /*1c600*/  FMUL.FTZ R22, R56.reuse, R98 ;  /* 0x0000006238167220 */ /* 0x040fe20000410000 */
[----:B------:R-:W-:Y:S01]  /*1c610*/  FMUL.FTZ R23, R56, R99 ;  /* 0x0000006338177220 */ /* 0x000fe20000410000 */
[----:B------:R-:W-:Y:S03]  /*1c620*/  FFMA.FTZ R98, R212, UR4, -R153 ;  /* 0x00000004d4627c23 */ /* 0x000fe60008010899 */
[----:B------:R-:W-:Y:S01]  /*1c630*/  MUFU.EX2 R147, R147 ;  /* 0x0000009300937308 */ /* 0x000fe20000000800 */
[----:B------:R-:W-:Y:S02]  /*1c640*/  FFMA.FTZ R99, R204, UR4, -R131 ;  /* 0x00000004cc637c23 */ /* 0x000fe40008010883 */
        /* <DEDUP_REMOVED lines=10> */
[--C-:B------:R-:W-:Y:S01]  /*1c6f0*/  FFMA.FTZ R90, R216, UR4, -R131.reuse ;  /* 0x00000004d85a7c23 */ /* 0x100fe20008010883 */
[----:B------:R-:W-:Y:S02]  /*1c700*/  FFMA.FTZ R91, R208, UR4, -R131 ;  /* 0x00000004d05b7c23 */ /* 0x000fe40008010883 */
[C---:B---3--:R-:W-:Y:S06]  /*1c710*/  HMMA.16816.F32.BF16 R28, R60.reuse, R36, R28 ;  /* 0x000000243c1c723c */ /* 0x048fec000004181c */
[----:B------:R-:W-:Y:S01]  /*1c720*/  MUFU.EX2 R90, R90 ;  /* 0x0000005a005a7308 */ /* 0x000fe20000000800 */
[C---:B------:R-:W-:Y:S01]  /*1c730*/  FMUL.FTZ R36, R57.reuse, R80 ;  /* 0x0000005039247220 */ /* 0x040fe20000410000 */
[C---:B------:R-:W-:Y:S01]  /*1c740*/  FMUL.FTZ R37, R57.reuse, R81 ;  /* 0x0000005139257220 */ /* 0x040fe20000410000 */
[----:B------:R-:W-:Y:S01]  /*1c750*/  FFMA.FTZ R80, R40, UR4, -R153 ;  /* 0x0000000428507c23 */ /* 0x000fe20008010899 */
[C---:B------:R-:W-:Y:S01]  /*1c760*/  FMUL.FTZ R40, R57.reuse, R76 ;  /* 0x0000004c39287220 */ /* 0x040fe20000410000 */
[--C-:B------:R-:W-:Y:S01]  /*1c770*/  FFMA.FTZ R81, R228, UR4, -R131.reuse ;  /* 0x00000004e4517c23 */ /* 0x100fe20008010883 */
[C---:B------:R-:W-:Y:S01]  /*1c780*/  HMMA.16816.F32.BF16 R32, R60.reuse, R38, R32 ;  /* 0x000000263c20723c */ /* 0x040fe20000041820 */
[----:B------:R-:W-:Y:S03]  /*1c790*/  LDSM.16.MT88.4 R76, [R120+0x400] ;  /* 0x00040000784c783b */ /* 0x000fe60000004200 */
[----:B------:R-:W-:Y:S01]  /*1c7a0*/  MUFU.EX2 R87, R87 ;  /* 0x0000005700577308 */ /* 0x000fe20000000800 */
[C---:B------:R-:W-:Y:S01]  /*1c7b0*/  FMUL.FTZ R38, R56.reuse, R82 ;  /* 0x0000005238267220 */ /* 0x040fe20000410000 */
[----:B------:R-:W-:Y:S01]  /*1c7c0*/  FMUL.FTZ R39, R56, R83 ;  /* 0x0000005338277220 */ /* 0x000fe20000410000 */
[----:B------:R-:W-:Y:S01]  /*1c7d0*/  FFMA.FTZ R83, R48, UR4, -R131 ;  /* 0x0000000430537c23 */ /* 0x000fe20008010883 */
[C---:B------:R-:W-:Y:S01]  /*1c7e0*/  FMUL.FTZ R48, R57.reuse, R68 ;  /* 0x0000004439307220 */ /* 0x040fe20000410000 */
[--C-:B------:R-:W-:Y:S01]  /*1c7f0*/  FFMA.FTZ R82, R226, UR4, -R153.reuse ;  /* 0x00000004e2527c23 */ /* 0x100fe20008010899 */
[----:B------:R-:W-:Y:S01]  /*1c800*/  FFMA.FTZ R153, R58, UR4, -R153 ;  /* 0x000000043a997c23 */ /* 0x000fe20008010899 */
[----:B------:R-:W-:Y:S03]  /*1c810*/  LDSM.16.MT88.4 R68, [R120+0x2400] ;  /* 0x002400007844783b */ /* 0x000fe60000004200 */
[----:B------:R-:W-:Y:S01]  /*1c820*/  MUFU.EX2 R80, R80 ;  /* 0x0000005000507308 */ /* 0x000fe20000000800 */
[C---:B------:R-:W-:Y:S03]  /*1c830*/  HMMA.16816.F32.BF16 R36, R60.reuse, R44, R36 ;  /* 0x0000002c3c24723c */ /* 0x040fe60000041824 */
[C---:B------:R-:W-:Y:S01]  /*1c840*/  FMUL.FTZ R44, R57.reuse, R72 ;  /* 0x00000048392c7220 */ /* 0x040fe20000410000 */
[----:B------:R-:W-:Y:S05]  /*1c850*/  FMUL.FTZ R45, R57, R73 ;  /* 0x00000049392d7220 */ /* 0x000fea0000410000 */
[----:B------:R-:W1:Y:S01]  /*1c860*/  MUFU.EX2 R82, R82 ;  /* 0x0000005200527308 */ /* 0x000e620000000800 */
[C---:B------:R-:W-:Y:S03]  /*1c870*/  HMMA.16816.F32.BF16 R40, R60.reuse, R46, R40 ;  /* 0x0000002e3c28723c */ /* 0x040fe60000041828 */
[C---:B------:R-:W-:Y:S01]  /*1c880*/  FMUL.FTZ R46, R56.reuse, R74 ;  /* 0x0000004a382e7220 */ /* 0x040fe20000410000 */
[----:B------:R-:W-:Y:S02]  /*1c890*/  FMUL.FTZ R47, R56, R75 ;  /* 0x0000004b382f7220 */ /* 0x000fe40000410000 */
[----:B------:R-:W2:Y:S03]  /*1c8a0*/  LDSM.16.MT88.4 R72, [R123+0x9400] ;  /* 0x009400007b48783b */ /* 0x000ea60000004200 */
[----:B------:R-:W-:Y:S02]  /*1c8b0*/  MUFU.EX2 R83, R83 ;  /* 0x0000005300537308 */ /* 0x000fe40000000800 */
[C---:B-----5:R-:W-:Y:S08]  /*1c8c0*/  HMMA.16816.F32.BF16 R44, R60.reuse, R64, R44 ;  /* 0x000000403c2c723c */ /* 0x060ff0000004182c */
[----:B------:R-:W-:Y:S01]  /*1c8d0*/  MUFU.EX2 R88, R88 ;  /* 0x0000005800587308 */ /* 0x000fe20000000800 */
[----:B------:R-:W-:Y:S01]  /*1c8e0*/  HMMA.16816.F32.BF16 R48, R60, R66, R48 ;  /* 0x000000423c30723c */ /* 0x000fe20000041830 */
[----:B------:R-:W3:Y:S02]  /*1c8f0*/  LDSM.16.MT88.4 R64, [R123+0xb400] ;  /* 0x00b400007b40783b */ /* 0x000ee40000004200 */
[----:B-1----:R-:W-:Y:S06]  /*1c900*/  F2FP.BF16.F32.PACK_AB R62, R85, R82 ;  /* 0x00000052553e723e */ /* 0x002fec00000010ff */
[----:B------:R-:W1:Y:S01]  /*1c910*/  MUFU.EX2 R81, R81 ;  /* 0x0000005100517308 */ /* 0x000e620000000800 */
[----:B------:R-:W-:Y:S09]  /*1c920*/  F2FP.BF16.F32.PACK_AB R60, R80, R87 ;  /* 0x00000057503c723e */ /* 0x000ff200000010ff */
[----:B------:R-:W4:Y:S10]  /*1c930*/  MUFU.EX2 R84, R84 ;  /* 0x0000005400547308 */ /* 0x000f340000000800 */
[----:B------:R-:W-:Y:S01]  /*1c940*/  MUFU.EX2 R97, R97 ;  /* 0x0000006100617308 */ /* 0x000fe20000000800 */
[----:B-1----:R-:W-:Y:S09]  /*1c950*/  F2FP.BF16.F32.PACK_AB R61, R81, R88 ;  /* 0x00000058513d723e */ /* 0x002ff200000010ff */
[----:B------:R-:W-:Y:S01]  /*1c960*/  MUFU.EX2 R180, R180 ;  /* 0x000000b400b47308 */ /* 0x000fe20000000800 */
[----:B----4-:R-:W-:Y:S07]  /*1c970*/  F2FP.BF16.F32.PACK_AB R63, R83, R84 ;  /* 0x00000054533f723e */ /* 0x010fee00000010ff */
[C---:B--2---:R-:W-:Y:S02]  /*1c980*/  HMMA.16816.F32.BF16 R4, R60.reuse, R72, R4 ;  /* 0x000000483c04723c */ /* 0x044fe40000041804 */
[----:B------:R-:W-:Y:S06]  /*1c990*/  MUFU.EX2 R171, R171 ;  /* 0x000000ab00ab7308 */ /* 0x000fec0000000800 */
[C---:B------:R-:W-:Y:S01]  /*1c9a0*/  HMMA.16816.F32.BF16 R8, R60.reuse, R74, R8 ;  /* 0x0000004a3c08723c */ /* 0x040fe20000041808 */
[----:B------:R-:W1:Y:S03]  /*1c9b0*/  LDSM.16.MT88.4 R72, [R123+0xd400] ;  /* 0x00d400007b48783b */ /* 0x000e660000004200 */
[----:B------:R-:W-:Y:S04]  /*1c9c0*/  MUFU.EX2 R186, R186 ;  /* 0x000000ba00ba7308 */ /* 0x000fe80000000800 */
[C---:B------:R-:W-:Y:S06]  /*1c9d0*/  HMMA.16816.F32.BF16 R12, R60.reuse, R76, R12 ;  /* 0x0000004c3c0c723c */ /* 0x040fec000004180c */
[----:B------:R-:W-:Y:S02]  /*1c9e0*/  MUFU.EX2 R170, R170 ;  /* 0x000000aa00aa7308 */ /* 0x000fe40000000800 */
[C---:B------:R-:W-:Y:S01]  /*1c9f0*/  HMMA.16816.F32.BF16 R16, R60.reuse, R78, R16 ;  /* 0x0000004e3c10723c */ /* 0x040fe20000041810 */
[----:B------:R-:W-:Y:S07]  /*1ca00*/  LDSM.16.MT88.4 R76, [R123+0xc000] ;  /* 0x00c000007b4c783b */ /* 0x000fee0000004200 */
[----:B------:R-:W2:Y:S01]  /*1ca10*/  MUFU.EX2 R175, R175 ;  /* 0x000000af00af7308 */ /* 0x000ea20000000800 */
[C---:B---3--:R-:W-:Y:S09]  /*1ca20*/  HMMA.16816.F32.BF16 R20, R60.reuse, R64, R20 ;  /* 0x000000403c14723c */ /* 0x048ff20000041814 */
[----:B------:R-:W-:Y:S01]  /*1ca30*/  MUFU.EX2 R177, R177 ;  /* 0x000000b100b17308 */ /* 0x000fe20000000800 */
[C---:B------:R-:W-:Y:S01]  /*1ca40*/  HMMA.16816.F32.BF16 R24, R60.reuse, R66, R24 ;  /* 0x000000423c18723c */ /* 0x040fe20000041818 */
[----:B------:R-:W3:Y:S08]  /*1ca50*/  LDSM.16.MT88.4 R64, [R120+0x4400] ;  /* 0x004400007840783b */ /* 0x000ef00000004200 */
[----:B------:R-:W4:Y:S01]  /*1ca60*/  MUFU.EX2 R190, R190 ;  /* 0x000000be00be7308 */ /* 0x000f220000000800 */
[----:B--2---:R-:W-:Y:S01]  /*1ca70*/  F2FP.BF16.F32.PACK_AB R56, R175, R170 ;  /* 0x000000aaaf38723e */ /* 0x004fe200000010ff */
[C---:B------:R-:W-:Y:S08]  /*1ca80*/  HMMA.16816.F32.BF16 R28, R60.reuse, R68, R28 ;  /* 0x000000443c1c723c */ /* 0x040ff0000004181c */
        /* <DEDUP_REMOVED lines=11> */
[C---:B---3--:R-:W-:Y:S08]  /*1cb40*/  HMMA.16816.F32.BF16 R44, R60.reuse, R64, R44 ;  /* 0x000000403c2c723c */ /* 0x048ff0000004182c */
[----:B------:R-:W3:Y:S01]  /*1cb50*/  MUFU.EX2 R98, R98 ;  /* 0x0000006200627308 */ /* 0x000ee20000000800 */
[----:B------:R-:W-:Y:S09]  /*1cb60*/  HMMA.16816.F32.BF16 R48, R60, R66, R48 ;  /* 0x000000423c30723c */ /* 0x000ff20000041830 */
[----:B------:R-:W-:Y:S01]  /*1cb70*/  MUFU.EX2 R96, R96 ;  /* 0x0000006000607308 */ /* 0x000fe20000000800 */
[----:B------:R-:W4:Y:S01]  /*1cb80*/  LDSM.16.MT88.4 R64, [R123+0xb800] ;  /* 0x00b800007b40783b */ /* 0x000f220000004200 */
[----:B------:R-:W-:Y:S02]  /*1cb90*/  F2FP.BF16.F32.PACK_AB R60, R86, R93 ;  /* 0x0000005d563c723e */ /* 0x000fe400000010ff */
[----:B------:R-:W-:Y:S06]  /*1cba0*/  F2FP.BF16.F32.PACK_AB R61, R90, R95 ;  /* 0x0000005f5a3d723e */ /* 0x000fec00000010ff */
[----:B------:R-:W5:Y:S01]  /*1cbb0*/  MUFU.EX2 R91, R91 ;  /* 0x0000005b005b7308 */ /* 0x000f620000000800 */
[----:B---3--:R-:W-:Y:S09]  /*1cbc0*/  F2FP.BF16.F32.PACK_AB R62, R98, R89 ;  /* 0x00000059623e723e */ /* 0x008ff200000010ff */
[----:B------:R-:W3:Y:S10]  /*1cbd0*/  MUFU.EX2 R178, R178 ;  /* 0x000000b200b27308 */ /* 0x000ef40000000800 */
[----:B------:R-:W-:Y:S01]  /*1cbe0*/  MUFU.EX2 R135, R132 ;  /* 0x0000008400877308 */ /* 0x000fe20000000800 */
[----:B-----5:R-:W-:Y:S07]  /*1cbf0*/  F2FP.BF16.F32.PACK_AB R63, R91, R96 ;  /* 0x000000605b3f723e */ /* 0x020fee00000010ff */
[C---:B--2---:R-:W-:Y:S02]  /*1cc00*/  HMMA.16816.F32.BF16 R4, R60.reuse, R68, R4 ;  /* 0x000000443c04723c */ /* 0x044fe40000041804 */
[----:B------:R-:W-:Y:S01]  /*1cc10*/  MUFU.EX2 R132, R101 ;  /* 0x0000006500847308 */ /* 0x000fe20000000800 */
[----:B---3--:R-:W-:Y:S05]  /*1cc20*/  F2FP.BF16.F32.PACK_AB R59, R178, R181 ;  /* 0x000000b5b23b723e */ /* 0x008fea00000010ff */
[C---:B------:R-:W-:Y:S01]  /*1cc30*/  HMMA.16816.F32.BF16 R8, R60.reuse, R70, R8 ;  /* 0x000000463c08723c */ /* 0x040fe20000041808 */
[----:B------:R-:W2:Y:S03]  /*1cc40*/  LDSM.16.MT88.4 R68, [R120+0x2800] ;  /* 0x002800007844783b */ /* 0x000ea60000004200 */
[----:B------:R-:W-:Y:S04]  /*1cc50*/  MUFU.EX2 R140, R172 ;  /* 0x000000ac008c7308 */ /* 0x000fe80000000800 */
[C---:B-1----:R-:W-:Y:S06]  /*1cc60*/  HMMA.16816.F32.BF16 R12, R60.reuse, R72, R12 ;  /* 0x000000483c0c723c */ /* 0x042fec000004180c */
[----:B------:R-:W-:Y:S02]  /*1cc70*/  MUFU.EX2 R137, R145 ;  /* 0x0000009100897308 */ /* 0x000fe40000000800 */
[C---:B------:R-:W-:Y:S01]  /*1cc80*/  HMMA.16816.F32.BF16 R16, R60.reuse, R74, R16 ;  /* 0x0000004a3c10723c */ /* 0x040fe20000041810 */
[----:B------:R-:W1:Y:S07]  /*1cc90*/  LDSM.16.MT88.4 R72, [R123+0xd800] ;  /* 0x00d800007b48783b */ /* 0x000e6e0000004200 */
[----:B------:R-:W-:Y:S01]  /*1cca0*/  MUFU.EX2 R138, R138 ;  /* 0x0000008a008a7308 */ /* 0x000fe20000000800 */
[C---:B----4-:R-:W-:Y:S09]  /*1ccb0*/  HMMA.16816.F32.BF16 R20, R60.reuse, R64, R20 ;  /* 0x000000403c14723c */ /* 0x050ff20000041814 */
[----:B------:R-:W3:Y:S01]  /*1ccc0*/  MUFU.EX2 R139, R139 ;  /* 0x0000008b008b7308 */ /* 0x000ee20000000800 */
[C---:B------:R-:W-:Y:S01]  /*1ccd0*/  HMMA.16816.F32.BF16 R24, R60.reuse, R66, R24 ;  /* 0x000000423c18723c */ /* 0x040fe20000041818 */
[----:B------:R-:W4:Y:S08]  /*1cce0*/  LDSM.16.MT88.4 R64, [R120+0x4800] ;  /* 0x004800007840783b */ /* 0x000f300000004200 */
[----:B------:R-:W-:Y:S01]  /*1ccf0*/  MUFU.EX2 R136, R146 ;  /* 0x0000009200887308 */ /* 0x000fe20000000800 */
[C---:B--2---:R-:W-:Y:S09]  /*1cd00*/  HMMA.16816.F32.BF16 R28, R60.reuse, R68, R28 ;  /* 0x000000443c1c723c */ /* 0x044ff2000004181c */
[----:B------:R-:W2:Y:S01]  /*1cd10*/  MUFU.EX2 R141, R143 ;  /* 0x0000008f008d7308 */ /* 0x000ea20000000800 */
[----:B---3--:R-:W-:Y:S01]  /*1cd20*/  F2FP.BF16.F32.PACK_AB R53, R139, R138 ;  /* 0x0000008a8b35723e */ /* 0x008fe200000010ff */
[C---:B------:R-:W-:Y:S01]  /*1cd30*/  HMMA.16816.F32.BF16 R32, R60.reuse, R70, R32 ;  /* 0x000000463c20723c */ /* 0x040fe20000041820 */
[----:B------:R-:W3:Y:S07]  /*1cd40*/  LDSM.16.MT88.4 R68, [R123+0x9c00] ;  /* 0x009c00007b44783b */ /* 0x000eee0000004200 */
[----:B------:R-:W5:Y:S01]  /*1cd50*/  MUFU.EX2 R134, R134 ;  /* 0x0000008600867308 */ /* 0x000f620000000800 */
[C---:B-1----:R-:W-:Y:S09]  /*1cd60*/  HMMA.16816.F32.BF16 R36, R60.reuse, R72, R36 ;  /* 0x000000483c24723c */ /* 0x042ff20000041824 */
[----:B------:R-:W1:Y:S01]  /*1cd70*/  MUFU.EX2 R125, R144 ;  /* 0x00000090007d7308 */ /* 0x000e620000000800 */
[----:B--2---:R-:W-:Y:S01]  /*1cd80*/  F2FP.BF16.F32.PACK_AB R54, R141, R136 ;  /* 0x000000888d36723e */ /* 0x004fe200000010ff */
[C---:B------:R-:W-:Y:S01]  /*1cd90*/  HMMA.16816.F32.BF16 R40, R60.reuse, R74, R40 ;  /* 0x0000004a3c28723c */ /* 0x040fe20000041828 */
[----:B------:R-:W2:Y:S07]  /*1cda0*/  LDSM.16.MT88.4 R72, [R120+0xc00] ;  /* 0x000c00007848783b */ /* 0x000eae0000004200 */
[----:B------:R-:W-:Y:S01]  /*1cdb0*/  MUFU.EX2 R129, R142 ;  /* 0x0000008e00817308 */ /* 0x000fe20000000800 */
[----:B-----5:R-:W-:Y:S01]  /*1cdc0*/  F2FP.BF16.F32.PACK_AB R55, R135, R134 ;  /* 0x000000868737723e */ /* 0x020fe200000010ff */
[C---:B----4-:R-:W-:Y:S08]  /*1cdd0*/  HMMA.16816.F32.BF16 R44, R60.reuse, R64, R44 ;  /* 0x000000403c2c723c */ /* 0x050ff0000004182c */
[----:B------:R-:W-:Y:S01]  /*1cde0*/  HMMA.16816.F32.BF16 R48, R60, R66, R48 ;  /* 0x000000423c30723c */ /* 0x000fe20000041830 */
[----:B------:R-:W4:Y:S02]  /*1cdf0*/  LDSM.16.MT88.4 R64, [R123+0xbc00] ;  /* 0x00bc00007b40783b */ /* 0x000f240000004200 */
[----:B------:R-:W-:Y:S02]  /*1ce00*/  F2FP.BF16.F32.PACK_AB R60, R147, R176 ;  /* 0x000000b0933c723e */ /* 0x000fe400000010ff */
[----:B------:R-:W-:Y:S02]  /*1ce10*/  F2FP.BF16.F32.PACK_AB R61, R99, R174 ;  /* 0x000000ae633d723e */ /* 0x000fe400000010ff */
[----:B------:R-:W-:Y:S02]  /*1ce20*/  F2FP.BF16.F32.PACK_AB R62, R180, R97 ;  /* 0x00000061b43e723e */ /* 0x000fe400000010ff */
[----:B------:R-:W-:Y:S07]  /*1ce30*/  F2FP.BF16.F32.PACK_AB R63, R186, R171 ;  /* 0x000000abba3f723e */ /* 0x000fee00000010ff */
[C---:B---3--:R-:W-:Y:S08]  /*1ce40*/  HMMA.16816.F32.BF16 R4, R60.reuse, R68, R4 ;  /* 0x000000443c04723c */ /* 0x048ff00000041804 */
[C---:B------:R-:W-:Y:S01]  /*1ce50*/  HMMA.16816.F32.BF16 R8, R60.reuse, R70, R8 ;  /* 0x000000463c08723c */ /* 0x040fe20000041808 */
[----:B------:R-:W3:Y:S07]  /*1ce60*/  LDSM.16.MT88.4 R68, [R120+0x2c00] ;  /* 0x002c00007844783b */ /* 0x000eee0000004200 */
[C---:B--2---:R-:W-:Y:S08]  /*1ce70*/  HMMA.16816.F32.BF16 R12, R60.reuse, R72, R12 ;  /* 0x000000483c0c723c */ /* 0x044ff0000004180c */
[C---:B------:R-:W-:Y:S01]  /*1ce80*/  HMMA.16816.F32.BF16 R16, R60.reuse, R74, R16 ;  /* 0x0000004a3c10723c */ /* 0x040fe20000041810 */
[----:B------:R-:W2:Y:S07]  /*1ce90*/  LDSM.16.MT88.4 R72, [R123+0xdc00] ;  /* 0x00dc00007b48783b */ /* 0x000eae0000004200 */
[C---:B----4-:R-:W-:Y:S08]  /*1cea0*/  HMMA.16816.F32.BF16 R20, R60.reuse, R64, R20 ;  /* 0x000000403c14723c */ /* 0x050ff00000041814 */
        /* <DEDUP_REMOVED lines=18> */
[C---:B------:R-:W-:Y:S03]  /*1cfd0*/  HMMA.16816.F32.BF16 R20, R56.reuse, R76, R20 ;  /* 0x0000004c3814723c */ /* 0x040fe60000041814 */
[--C-:B------:R-:W-:Y:S01]  /*1cfe0*/  FFMA.FTZ R76, R130, UR4, -R131.reuse ;  /* 0x00000004824c7c23 */ /* 0x100fe20008010883 */
[----:B------:R-:W-:Y:S01]  /*1cff0*/  FADD.FTZ R77, R133, R198 ;  /* 0x000000c6854d7221 */ /* 0x000fe20000010000 */
[--C-:B------:R-:W-:Y:S01]  /*1d000*/  FFMA.FTZ R130, R127, UR4, -R131.reuse ;  /* 0x000000047f827c23 */ /* 0x100fe20008010883 */
[----:B------:R-:W-:Y:S01]  /*1d010*/  FFMA.FTZ R131, R52, UR4, -R131 ;  /* 0x0000000434837c23 */ /* 0x000fe20008010883 */
[----:B------:R2:W-:Y:S01]  /*1d020*/  MUFU.EX2 R127, R76 ;  /* 0x0000004c007f7308 */ /* 0x0005e20000000800 */
[C---:B------:R-:W-:Y:S03]  /*1d030*/  HMMA.16816.F32.BF16 R24, R56.reuse, R78, R24 ;  /* 0x0000004e3818723c */ /* 0x040fe60000041818 */
[----:B------:R-:W-:Y:S01]  /*1d040*/  FADD.FTZ R78, R126, R173 ;  /* 0x000000ad7e4e7221 */ /* 0x000fe20000010000 */
[----:B------:R-:W-:Y:S01]  /*1d050*/  FADD.FTZ R124, R124, R77 ;  /* 0x0000004d7c7c7221 */ /* 0x000fe20000010000 */
[----:B------:R-:W-:Y:S04]  /*1d060*/  F2FP.BF16.F32.PACK_AB R52, R137, R140 ;  /* 0x0000008c8934723e */ /* 0x000fe800000010ff */
[----:B------:R-:W-:Y:S01]  /*1d070*/  MUFU.EX2 R126, R103 ;  /* 0x00000067007e7308 */ /* 0x000fe20000000800 */
[C---:B----4-:R-:W-:Y:S03]  /*1d080*/  HMMA.16816.F32.BF16 R28, R56.reuse, R60, R28 ;  /* 0x0000003c381c723c */ /* 0x050fe6000004181c */
[----:B------:R-:W-:Y:S01]  /*1d090*/  FADD.FTZ R121, R121, R78 ;  /* 0x0000004e79797221 */ /* 0x000fe20000010000 */
[----:B------:R-:W-:Y:S05]  /*1d0a0*/  FADD.FTZ R87, R87, R124 ;  /* 0x0000007c57577221 */ /* 0x000fea0000010000 */
[----:B------:R-:W4:Y:S01]  /*1d0b0*/  MUFU.EX2 R130, R130 ;  /* 0x0000008200827308 */ /* 0x000f220000000800 */
[C---:B------:R-:W-:Y:S01]  /*1d0c0*/  HMMA.16816.F32.BF16 R32, R56.reuse, R62, R32 ;  /* 0x0000003e3820723c */ /* 0x040fe20000041820 */
[----:B------:R-:W1:Y:S02]  /*1d0d0*/  LDSM.16.MT88.4 R60, [R123+0xa400] ;  /* 0x00a400007b3c783b */ /* 0x000e640000004200 */
[----:B------:R-:W-:Y:S01]  /*1d0e0*/  FADD.FTZ R87, R80, R87 ;  /* 0x0000005750577221 */ /* 0x000fe20000010000 */
[----:B------:R-:W-:Y:S01]  /*1d0f0*/  FADD.FTZ R88, R88, R121 ;  /* 0x0000007958587221 */ /* 0x000fe20000010000 */
[----:B------:R-:W-:Y:S02]  /*1d100*/  MOV R121, R2 ;  /* 0x0000000200797202 */ /* 0x000fe40000000f00 */
[----:B------:R-:W-:Y:S01]  /*1d110*/  FADD.FTZ R82, R82, R87 ;  /* 0x0000005752527221 */ /* 0x000fe20000010000 */
[C---:B---3--:R-:W-:Y:S01]  /*1d120*/  HMMA.16816.F32.BF16 R36, R56.reuse, R64, R36 ;  /* 0x000000403824723c */ /* 0x048fe20000041824 */
[----:B--2---:R-:W-:Y:S01]  /*1d130*/  LDSM.16.MT88.4 R76, [R123+0xe800] ;  /* 0x00e800007b4c783b */ /* 0x004fe20000004200 */
[----:B------:R-:W2:Y:S01]  /*1d140*/  MUFU.EX2 R133, R107 ;  /* 0x0000006b00857308 */ /* 0x000ea20000000800 */
[----:B------:R-:W-:Y:S01]  /*1d150*/  FADD.FTZ R82, R85, R82 ;  /* 0x0000005255527221 */ /* 0x000fe20000010000 */
[----:B------:R-:W-:Y:S04]  /*1d160*/  FADD.FTZ R81, R81, R88 ;  /* 0x0000005851517221 */ /* 0x000fe80000010000 */
[C---:B------:R-:W-:Y:S01]  /*1d170*/  HMMA.16816.F32.BF16 R40, R56.reuse, R66, R40 ;  /* 0x000000423828723c */ /* 0x040fe20000041828 */
[----:B------:R-:W3:Y:S03]  /*1d180*/  LDSM.16.MT88.4 R64, [R123+0xc400] ;  /* 0x00c400007b40783b */ /* 0x000ee60000004200 */
[----:B------:R-:W-:Y:S01]  /*1d190*/  MUFU.EX2 R131, R131 ;  /* 0x0000008300837308 */ /* 0x000fe20000000800 */
[----:B------:R-:W-:Y:S04]  /*1d1a0*/  FADD.FTZ R84, R84, R81 ;  /* 0x0000005154547221 */ /* 0x000fe80000010000 */
[----:B------:R-:W-:Y:S01]  /*1d1b0*/  FADD.FTZ R84, R83, R84 ;  /* 0x0000005453547221 */ /* 0x000fe20000010000 */
[C---:B-----5:R-:W-:Y:S08]  /*1d1c0*/  HMMA.16816.F32.BF16 R44, R56.reuse, R68, R44 ;  /* 0x00000044382c723c */ /* 0x060ff0000004182c */
[----:B------:R-:W-:Y:S01]  /*1d1d0*/  HMMA.16816.F32.BF16 R48, R56, R70, R48 ;  /* 0x000000463830723c */ /* 0x000fe20000041830 */
[----:B------:R-:W5:Y:S07]  /*1d1e0*/  LDSM.16.MT88.4 R56, [R120+0x3400] ;  /* 0x003400007838783b */ /* 0x000f6e0000004200 */
[C---:B-1----:R-:W-:Y:S01]  /*1d1f0*/  HMMA.16816.F32.BF16 R4, R52.reuse, R60, R4 ;  /* 0x0000003c3404723c */ /* 0x042fe20000041804 */
[----:B------:R-:W1:Y:S07]  /*1d200*/  LDSM.16.MT88.4 R68, [R123+0xe400] ;  /* 0x00e400007b44783b */ /* 0x000e6e0000004200 */
[C---:B------:R-:W-:Y:S01]  /*1d210*/  HMMA.16816.F32.BF16 R8, R52.reuse, R62, R8 ;  /* 0x0000003e3408723c */ /* 0x040fe20000041808 */
[----:B------:R-:W4:Y:S07]  /*1d220*/  LDSM.16.MT88.4 R60, [R120+0x5400] ;  /* 0x00540000783c783b */ /* 0x000f2e0000004200 */
[C---:B------:R-:W-:Y:S08]  /*1d230*/  HMMA.16816.F32.BF16 R12, R52.reuse, R72, R12 ;  /* 0x00000048340c723c */ /* 0x040ff0000004180c */
[C---:B------:R-:W-:Y:S01]  /*1d240*/  HMMA.16816.F32.BF16 R16, R52.reuse, R74, R16 ;  /* 0x0000004a3410723c */ /* 0x040fe20000041810 */
[----:B------:R-:W-:Y:S07]  /*1d250*/  LDSM.16.MT88.4 R72, [R123+0xc800] ;  /* 0x00c800007b48783b */ /* 0x000fee0000004200 */
[C---:B---3--:R-:W-:Y:S08]  /*1d260*/  HMMA.16816.F32.BF16 R20, R52.reuse, R64, R20 ;  /* 0x000000403414723c */ /* 0x048ff00000041814 */
[C---:B------:R-:W-:Y:S01]  /*1d270*/  HMMA.16816.F32.BF16 R24, R52.reuse, R66, R24 ;  /* 0x000000423418723c */ /* 0x040fe20000041818 */
[----:B------:R-:W-:Y:S07]  /*1d280*/  LDSM.16.MT88.4 R64, [R120+0x1800] ;  /* 0x001800007840783b */ /* 0x000fee0000004200 */
[C---:B-----5:R-:W-:Y:S08]  /*1d290*/  HMMA.16816.F32.BF16 R28, R52.reuse, R56, R28 ;  /* 0x00000038341c723c */ /* 0x060ff0000004181c */
        /* <DEDUP_REMOVED lines=8> */
[----:B------:R-:W-:Y:S02]  /*1d320*/  F2FP.BF16.F32.PACK_AB R52, R128, R125 ;  /* 0x0000007d8034723e */ /* 0x000fe400000010ff */
[----:B------:R-:W-:Y:S02]  /*1d330*/  F2FP.BF16.F32.PACK_AB R53, R130, R127 ;  /* 0x0000007f8235723e */ /* 0x000fe400000010ff */
[----:B------:R-:W-:Y:S02]  /*1d340*/  F2FP.BF16.F32.PACK_AB R54, R132, R129 ;  /* 0x000000818436723e */ /* 0x000fe400000010ff */
[----:B--2---:R-:W-:Y:S07]  /*1d350*/  F2FP.BF16.F32.PACK_AB R55, R126, R133 ;  /* 0x000000857e37723e */ /* 0x004fee00000010ff */
[C---:B---3--:R-:W-:Y:S01]  /*1d360*/  HMMA.16816.F32.BF16 R4, R52.reuse, R56, R4 ;  /* 0x000000383404723c */ /* 0x048fe20000041804 */
[----:B------:R2:W-:Y:S07]  /*1d370*/  MUFU.EX2 R56, R100 ;  /* 0x0000006400387308 */ /* 0x0005ee0000000800 */
[C---:B------:R-:W-:Y:S03]  /*1d380*/  HMMA.16816.F32.BF16 R8, R52.reuse, R58, R8 ;  /* 0x0000003a3408723c */ /* 0x040fe60000041808 */
[----:B------:R-:W3:Y:S05]  /*1d390*/  MUFU.EX2 R57, R94 ;  /* 0x0000005e00397308 */ /* 0x000eea0000000800 */
[C---:B------:R-:W-:Y:S05]  /*1d3a0*/  HMMA.16816.F32.BF16 R12, R52.reuse, R64, R12 ;  /* 0x00000040340c723c */ /* 0x040fea000004180c */
[----:B------:R-:W-:Y:S01]  /*1d3b0*/  MUFU.EX2 R59, R92 ;  /* 0x0000005c003b7308 */ /* 0x000fe20000000800 */
[----:B--2---:R-:W2:Y:S02]  /*1d3c0*/  LDSM.16.MT88.4 R100, [R120+0x1c00] ;  /* 0x001c00007864783b */ /* 0x004ea40000004200 */
[C---:B------:R-:W-:Y:S07]  /*1d3d0*/  HMMA.16816.F32.BF16 R16, R52.reuse, R66, R16 ;  /* 0x000000423410723c */ /* 0x040fee0000041810 */
[----:B------:R-:W-:Y:S01]  /*1d3e0*/  MUFU.EX2 R58, R106 ;  /* 0x0000006a003a7308 */ /* 0x000fe20000000800 */
[----:B------:R-:W-:Y:S04]  /*1d3f0*/  FADD.FTZ R67, R95, R84 ;  /* 0x000000545f437221 */ /* 0x000fe80000010000 */
[----:B------:R-:W-:Y:S01]  /*1d400*/  FADD.FTZ R67, R90, R67 ;  /* 0x000000435a437221 */ /* 0x000fe20000010000 */
[C---:B------:R-:W-:Y:S04]  /*1d410*/  HMMA.16816.F32.BF16 R20, R52.reuse, R72, R20 ;  /* 0x000000483414723c */ /* 0x040fe80000041814 */
[----:B------:R-:W5:Y:S01]  /*1d420*/  MUFU.EX2 R65, R105 ;  /* 0x0000006900417308 */ /* 0x000f620000000800 */
[----:B------:R-:W-:Y:S04]  /*1d430*/  FADD.FTZ R96, R96, R67 ;  /* 0x0000004360607221 */ /* 0x000fe80000010000 */
[----:B------:R-:W-:Y:S01]  /*1d440*/  FADD.FTZ R91, R91, R96 ;  /* 0x000000605b5b7221 */ /* 0x000fe20000010000 */
[C---:B------:R-:W-:Y:S04]  /*1d450*/  HMMA.16816.F32.BF16 R24, R52.reuse, R74, R24 ;  /* 0x0000004a3418723c */ /* 0x040fe80000041818 */
[----:B------:R-:W4:Y:S04]  /*1d460*/  MUFU.EX2 R64, R153 ;  /* 0x0000009900407308 */ /* 0x000f280000000800 */
[C---:B-1----:R-:W-:Y:S06]  /*1d470*/  HMMA.16816.F32.BF16 R28, R52.reuse, R68, R28 ;  /* 0x00000044341c723c */ /* 0x042fec000004181c */
[----:B------:R-:W1:Y:S01]  /*1d480*/  MUFU.EX2 R66, R104 ;  /* 0x0000006800427308 */ /* 0x000e620000000800 */
[----:B---3--:R-:W-:Y:S02]  /*1d490*/  F2FP.BF16.F32.PACK_AB R68, R57, R56 ;  /* 0x000000383944723e */ /* 0x008fe400000010ff */
[----:B-----5:R-:W-:Y:S01]  /*1d4a0*/  F2FP.BF16.F32.PACK_AB R69, R65, R58 ;  /* 0x0000003a4145723e */ /* 0x020fe200000010ff */
[C---:B------:R-:W-:Y:S03]  /*1d4b0*/  HMMA.16816.F32.BF16 R32, R52.reuse, R70, R32 ;  /* 0x000000463420723c */ /* 0x040fe60000041820 */
[----:B----4-:R-:W-:Y:S05]  /*1d4c0*/  F2FP.BF16.F32.PACK_AB R70, R64, R59 ;  /* 0x0000003b4046723e */ /* 0x010fea00000010ff */
[C---:B------:R-:W-:Y:S03]  /*1d4d0*/  HMMA.16816.F32.BF16 R36, R52.reuse, R76, R36 ;  /* 0x0000004c3424723c */ /* 0x040fe60000041824 */
[----:B-1----:R-:W-:Y:S05]  /*1d4e0*/  F2FP.BF16.F32.PACK_AB R71, R131, R66 ;  /* 0x000000428347723e */ /* 0x002fea00000010ff */
[C---:B------:R-:W-:Y:S01]  /*1d4f0*/  HMMA.16816.F32.BF16 R40, R52.reuse, R78, R40 ;  /* 0x0000004e3428723c */ /* 0x040fe20000041828 */
[----:B------:R-:W-:Y:S07]  /*1d500*/  LDSM.16.MT88.4 R76, [R123+0xec00] ;  /* 0x00ec00007b4c783b */ /* 0x000fee0000004200 */
[C---:B------:R-:W-:Y:S03]  /*1d510*/  HMMA.16816.F32.BF16 R44, R52.reuse, R60, R44 ;  /* 0x0000003c342c723c */ /* 0x040fe6000004182c */
[----:B------:R-:W-:Y:S02]  /*1d520*/  FADD.FTZ R61, R93, R82 ;  /* 0x000000525d3d7221 */ /* 0x000fe40000010000 */
[----:B------:R-:W1:Y:S03]  /*1d530*/  LDSM.16.MT88.4 R92, [R123+0xcc00] ;  /* 0x00cc00007b5c783b */ /* 0x000e660000004200 */
[----:B------:R-:W-:Y:S08]  /*1d540*/  HMMA.16816.F32.BF16 R48, R52, R62, R48 ;  /* 0x0000003e3430723c */ /* 0x000ff00000041830 */
[C---:B------:R-:W-:Y:S05]  /*1d550*/  HMMA.16816.F32.BF16 R112, R68.reuse, R108, R4 ;  /* 0x0000006c4470723c */ /* 0x040fea0000041804 */
[----:B------:R-:W-:Y:S01]  /*1d560*/  FADD.FTZ R4, R86, R61 ;  /* 0x0000003d56047221 */ /* 0x000fe20000010000 */
[----:B------:R-:W-:Y:S01]  /*1d570*/  FADD.FTZ R6, R174, R91 ;  /* 0x0000005bae067221 */ /* 0x000fe20000010000 */
[----:B------:R-:W3:Y:S01]  /*1d580*/  LDSM.16.MT88.4 R84, [R120+0x3c00] ;  /* 0x003c00007854783b */ /* 0x000ee20000004200 */
        /* <DEDUP_REMOVED lines=55> */
.L_x_2967:
        /* <DEDUP_REMOVED lines=159> */
.L_x_2973:
[----:B------:R-:W-:Y:S05]  /*1e2f0*/  BSYNC.RECONVERGENT B0 ;  /* 0x0000000000007941 */ /* 0x000fea0003800200 */
.L_x_2972:
        /* <DEDUP_REMOVED lines=19> */
.L_x_2975:
[----:B------:R-:W-:Y:S05]  /*1e430*/  BSYNC.RECONVERGENT B0 ;  /* 0x0000000000007941 */ /* 0x000fea0003800200 */
.L_x_2974:
        /* <DEDUP_REMOVED lines=21> */
.L_x_2977:
[----:B------:R-:W-:Y:S05]  /*1e590*/  BSYNC.RECONVERGENT B0 ;  /* 0x0000000000007941 */ /* 0x000fea0003800200 */
.L_x_2976:
        /* <DEDUP_REMOVED lines=21> */
.L_x_2979:
[----:B------:R-:W-:Y:S05]  /*1e6f0*/  BSYNC.RECONVERGENT B0 ;  /* 0x0000000000007941 */ /* 0x000fea0003800200 */
.L_x_2978:
        /* <DEDUP_REMOVED lines=22> */
.L_x_2980:
        /* <DEDUP_REMOVED lines=10> */
.L_x_5503:


//--------------------- .text._ZN5flash32flash_fwd_splitkv_combine_kernelI23Flash_fwd_kernel_traitsILi96ELi64ELi64ELi4ELb0ELb0EN7cutlass10bfloat16_tE19Flash_kernel_traitsILi96ELi64ELi64ELi4ES3_EELi16ELi7ELb0EEEvNS_16Flash_fwd_paramsE --------------------------
	.section	.text._ZN5flash32flash_fwd_splitkv_combine_kernelI23Flash_fwd_kernel_traitsILi96ELi64ELi64ELi4ELb0ELb0EN7cutlass10bfloat16_tE19Flash_kernel_traitsILi96ELi64ELi64ELi4ES3_EELi16ELi7ELb0EEEvNS_16Flash_fwd_paramsE,"ax",@progbits
	.align	128
        .global         _ZN5flash32flash_fwd_splitkv_combine_kernelI23Flash_fwd_kernel_traitsILi96ELi64ELi64ELi4ELb0ELb0EN7cutlass10bfloat16_tE19Flash_kernel_traitsILi96ELi64ELi64ELi4ES3_EELi16ELi7ELb0EEEvNS_16Flash_fwd_paramsE
        .type           _ZN5flash32flash_fwd_splitkv_combine_kernelI23Flash_fwd_kernel_traitsILi96ELi64ELi64ELi4ELb0ELb0EN7cutlass10bfloat16_tE19Flash_kernel_traitsILi96ELi64ELi64ELi4ES3_EELi16ELi7ELb0EEEvNS_16Flash_fwd_paramsE,@function
        .size           _ZN5flash32flash_fwd_splitkv_combine_kernelI23Flash_fwd_kernel_traitsILi96ELi64ELi64ELi4ELb0ELb0EN7cutlass10bfloat16_tE19Flash_kernel_traitsILi96ELi64ELi64ELi4ES3_EELi16ELi7ELb0EEEvNS_16Flash_fwd_paramsE,(.L_x_5448 - _ZN5flash32flash_fwd_splitkv_combine_kernelI23Flash_fwd_kernel_traitsILi96ELi64ELi64ELi4ELb0ELb0EN7cutlass10bfloat16_tE19Flash_kernel_traitsILi96ELi64ELi64ELi4ES3_EELi16ELi7ELb0EEEvNS_16Flash_fwd_paramsE)
        .other          _ZN5flash32flash_fwd_splitkv_combine_kernelI23Flash_fwd_kernel_traitsILi96ELi64ELi64ELi4ELb0ELb0EN7cutlass10bfloat16_tE19Flash_kernel_traitsILi96ELi64ELi64ELi4ES3_EELi16ELi7ELb0EEEvNS_16Flash_fwd_paramsE,@"STO_CUDA_ENTRY STV_DEFAULT"
_ZN5flash32flash_fwd_splitkv_combine_kernelI23Flash_fwd_kernel_traitsILi96ELi64ELi64ELi4ELb0ELb0EN7cutlass10bfloat16_tE19Flash_kernel_traitsILi96ELi64ELi64ELi4ES3_EELi16ELi7ELb0EEEvNS_16Flash_fwd_paramsE:
.text._ZN5flash32flash_fwd_splitkv_combine_kernelI23Flash_fwd_kernel_traitsILi96ELi64ELi64ELi4ELb0ELb0EN7cutlass10bfloat16_tE19Flash_kernel_traitsILi96ELi64ELi64ELi4ES3_EELi16ELi7ELb0EEEvNS_16Flash_fwd_paramsE:
        /* <DEDUP_REMOVED lines=38> */
.L_x_2981:
[----:B------:R-:W-:Y:S01]  /*0260*/  IMAD.U32 R42, RZ, RZ, UR20 ;  /* 0x00000014ff2a7e24 */ /* 0x000fe2000f8e00ff */
[----:B------:R-:W-:Y:S01]  /*0270*/  MOV R30, UR18 ;  /* 0x00000012001e7c02 */ /* 0x000fe20008000f00 */
[----:B------:R-:W-:Y:S01]  /*0280*/  IMAD.U32 R31, RZ, RZ, UR14 ;  /* 0x0000000eff1f7e24 */ /* 0x000fe2000f8e00ff */
[----:B------:R-:W-:Y:S02]  /*0290*/  MOV R29, UR5 ;  /* 0x00000005001d7c02 */ /* 0x000fe40008000f00 */
[----:B------:R-:W-:Y:S02]  /*02a0*/  MOV R28, 0x2c0 ;  /* 0x000002c0001c7802 */ /* 0x000fe40000000f00 */
[----:B------:R-:W-:Y:S05]  /*02b0*/  CALL.REL.NOINC `($__internal_14_$__cuda_sm20_div_s64) ;  /* 0x0000005400e47944 */ /* 0x000fea0003c00000 */
[----:B------:R-:W-:-:S07]  /*02c0*/  MOV R15, R31 ;  /* 0x0000001f000f7202 */ /* 0x000fce0000000f00 */
.L_x_2982:
        /* <DEDUP_REMOVED lines=30> */
.L_x_2984:
[----:B------:R-:W-:Y:S01]  /*04b0*/  IMAD.MOV.U32 R42, RZ, RZ, R14 ;  /* 0x000000ffff2a7224 */ /* 0x000fe200078e000e */
[----:B------:R-:W-:Y:S02]  /*04c0*/  MOV R31, R15 ;  /* 0x0000000f001f7202 */ /* 0x000fe40000000f00 */
[----:B------:R-:W-:Y:S02]  /*04d0*/  MOV R28, 0x4f0 ;  /* 0x000004f0001c7802 */ /* 0x000fe40000000f00 */
[----:B------:R-:W-:Y:S05]  /*04e0*/  CALL.REL.NOINC `($__internal_14_$__cuda_sm20_div_s64) ;  /* 0x0000005400587944 */ /* 0x000fea0003c00000 */
[----:B------:R-:W-:Y:S02]  /*04f0*/  MOV R4, R14 ;  /* 0x0000000e00047202 */ /* 0x000fe40000000f00 */
[----:B------:R-:W-:Y:S02]  /*0500*/  MOV R5, R31 ;  /* 0x0000001f00057202 */ /* 0x000fe40000000f00 */
.L_x_2985:
[----:B------:R-:W-:Y:S05]  /*0510*/  BSYNC.RECONVERGENT B0 ;  /* 0x0000000000007941 */ /* 0x000fea0003800200 */
.L_x_2983:
        /* <DEDUP_REMOVED lines=59> */
.L_x_2987:
[----:B------:R-:W-:Y:S01]  /*08d0*/  IMAD.MOV.U32 R42, RZ, RZ, R30 ;  /* 0x000000ffff2a7224 */ /* 0x000fe200078e001e */
[----:B------:R-:W-:Y:S01]  /*08e0*/  MOV R30, R24 ;  /* 0x00000018001e7202 */ /* 0x000fe20000000f00 */
[----:B------:R-:W-:Y:S01]  /*08f0*/  IMAD.MOV.U32 R31, RZ, RZ, R29 ;  /* 0x000000ffff1f7224 */ /* 0x000fe200078e001d */
[----:B------:R-:W-:Y:S02]  /*0900*/  MOV R29, R16 ;  /* 0x00000010001d7202 */ /* 0x000fe40000000f00 */
[----:B------:R-:W-:Y:S02]  /*0910*/  MOV R28, 0x930 ;  /* 0x00000930001c7802 */ /* 0x000fe40000000f00 */
[----:B------:R-:W-:Y:S05]  /*0920*/  CALL.REL.NOINC `($__internal_14_$__cuda_sm20_div_s64) ;  /* 0x0000005000487944 */ /* 0x000fea0003c00000 */
[----:B------:R-:W-:Y:S02]  /*0930*/  MOV R30, R14 ;  /* 0x0000000e001e7202 */ /* 0x000fe40000000f00 */
.L_x_2988:
[----:B------:R-:W-:Y:S05]  /*0940*/  BSYNC.RECONVERGENT B0 ;  /* 0x0000000000007941 */ /* 0x000fea0003800200 */
.L_x_2986:
        /* <DEDUP_REMOVED lines=125> */
.L_x_2990:
[----:B------:R-:W-:Y:S01]  /*1120*/  IMAD.MOV.U32 R42, RZ, RZ, R30 ;  /* 0x000000ffff2a7224 */ /* 0x000fe200078e001e */
[----:B------:R-:W-:Y:S01]  /*1130*/  MOV R30, R23 ;  /* 0x00000017001e7202 */ /* 0x000fe20000000f00 */
[----:B------:R-:W-:Y:S01]  /*1140*/  IMAD.MOV.U32 R29, RZ, RZ, R41 ;  /* 0x000000ffff1d7224 */ /* 0x000fe200078e0029 */
[----:B------:R-:W-:Y:S02]  /*1150*/  MOV R28, 0x1170 ;  /* 0x00001170001c7802 */ /* 0x000fe40000000f00 */
[----:B------:R-:W-:Y:S05]  /*1160*/  CALL.REL.NOINC `($__internal_14_$__cuda_sm20_div_s64) ;  /* 0x0000004800387944 */ /* 0x000fea0003c00000 */
[----:B------:R-:W-:Y:S02]  /*1170*/  MOV R48, R14 ;  /* 0x0000000e00307202 */ /* 0x000fe40000000f00 */
[----:B------:R-:W-:Y:S02]  /*1180*/  MOV R49, R31 ;  /* 0x0000001f00317202 */ /* 0x000fe40000000f00 */
.L_x_2991:
[----:B------:R-:W-:Y:S05]  /*1190*/  BSYNC.RECONVERGENT B0 ;  /* 0x0000000000007941 */ /* 0x000fea0003800200 */
.L_x_2989:
        /* <DEDUP_REMOVED lines=57> */
.L_x_2993:
[----:B------:R-:W-:Y:S01]  /*1530*/  IMAD.MOV.U32 R42, RZ, RZ, R4 ;  /* 0x000000ffff2a7224 */ /* 0x000fe200078e0004 */
[----:B------:R-:W-:Y:S01]  /*1540*/  MOV R31, R5 ;  /* 0x00000005001f7202 */ /* 0x000fe20000000f00 */
[----:B------:R-:W-:Y:S01]  /*1550*/  IMAD.MOV.U32 R30, RZ, RZ, R22 ;  /* 0x000000ffff1e7224 */ /* 0x000fe200078e0016 */
[----:B------:R-:W-:Y:S02]  /*1560*/  MOV R28, 0x1580 ;  /* 0x00001580001c7802 */ /* 0x000fe40000000f00 */
[----:B------:R-:W-:Y:S05]  /*1570*/  CALL.REL.NOINC `($__internal_14_$__cuda_sm20_div_s64) ;  /* 0x0000004400347944 */ /* 0x000fea0003c00000 */
[----:B------:R-:W-:Y:S02]  /*1580*/  MOV R30, R14 ;  /* 0x0000000e001e7202 */ /* 0x000fe40000000f00 */
.L_x_2994:
[----:B------:R-:W-:Y:S05]  /*1590*/  BSYNC.RECONVERGENT B0 ;  /* 0x0000000000007941 */ /* 0x000fea0003800200 */
.L_x_2992:
        /* <DEDUP_REMOVED lines=482> */
.L_x_2998:
[----:B------:R-:W0:Y:S01]  /*33c0*/  S2R R18, SR_CTAID.X ;  /* 0x0000000000127919 */ /* 0x000e220000002500 */
[----:B------:R-:W-:Y:S01]  /*33d0*/  IMAD.MOV.U32 R31, RZ, RZ, RZ ;  /* 0x000000ffff1f7224 */ /* 0x000fe200078e00ff */
[----:B------:R-:W-:Y:S02]  /*33e0*/  MOV R30, R44 ;  /* 0x0000002c001e7202 */ /* 0x000fe40000000f00 */
[----:B------:R-:W-:Y:S01]  /*33f0*/  MOV R28, 0x3430 ;  /* 0x00003430001c7802 */ /* 0x000fe20000000f00 */
[----:B0-----:R-:W-:-:S05]  /*3400*/  IMAD R18, R18, 0x10, R15 ;  /* 0x0000001012127824 */ /* 0x001fca00078e020f */
[----:B------:R-:W-:Y:S02]  /*3410*/  MOV R42, R18 ;  /* 0x00000012002a7202 */ /* 0x000fe40000000f00 */
[----:B------:R-:W-:Y:S05]  /*3420*/  CALL.REL.NOINC `($__internal_14_$__cuda_sm20_div_s64) ;  /* 0x0000002400887944 */ /* 0x000fea0003c00000 */
[----:B------:R-:W-:Y:S02]  /*3430*/  IADD3 R25, PT, PT, -R14, RZ, RZ ;  /* 0x000000ff0e197210 */ /* 0x000fe40007ffe1ff */
[----:B------:R-:W-:-:S03]  /*3440*/  MOV R45, R31 ;  /* 0x0000001f002d7202 */ /* 0x000fc60000000f00 */
[----:B------:R-:W-:Y:S01]  /*3450*/  IMAD R25, R44, R25, R18 ;  /* 0x000000192c197224 */ /* 0x000fe200078e0212 */
[----:B------:R-:W-:-:S07]  /*3460*/  MOV R44, R14 ;  /* 0x0000000e002c7202 */ /* 0x000fce0000000f00 */
.L_x_2999:
        /* <DEDUP_REMOVED lines=59> */
.L_x_3001:
[----:B------:R-:W-:Y:S01]  /*3820*/  IMAD.MOV.U32 R42, RZ, RZ, R44 ;  /* 0x000000ffff2a7224 */ /* 0x000fe200078e002c */
[----:B------:R-:W-:Y:S01]  /*3830*/  MOV R31, R45 ;  /* 0x0000002d001f7202 */ /* 0x000fe20000000f00 */
[----:B------:R-:W-:Y:S01]  /*3840*/  IMAD.MOV.U32 R30, RZ, RZ, R40 ;  /* 0x000000ffff1e7224 */ /* 0x000fe200078e0028 */
[----:B------:R-:W-:Y:S02]  /*3850*/  MOV R28, 0x3870 ;  /* 0x00003870001c7802 */ /* 0x000fe40000000f00 */
[----:B------:R-:W-:Y:S05]  /*3860*/  CALL.REL.NOINC `($__internal_14_$__cuda_sm20_div_s64) ;  /* 0x0000002000787944 */ /* 0x000fea0003c00000 */
[----:B------:R-:W-:-:S05]  /*3870*/  IADD3 R41, PT, PT, -R14, RZ, RZ ;  /* 0x000000ff0e297210 */ /* 0x000fca0007ffe1ff */
[----:B------:R-:W-:Y:S02]  /*3880*/  IMAD R41, R41, R40, R44 ;  /* 0x0000002829297224 */ /* 0x000fe400078e022c */
.L_x_3002:
[----:B------:R-:W-:Y:S05]  /*3890*/  BSYNC.RECONVERGENT B0 ;  /* 0x0000000000007941 */ /* 0x000fea0003800200 */
.L_x_3000:
        /* <DEDUP_REMOVED lines=162> */
.L_x_2997:
[----:B------:R-:W0:Y:S01]  /*42c0*/  LDC.64 R18, c[0x0][0x420] ;  /* 0x00010800ff127b82 */ /* 0x000e220000000a00 */
[----:B------:R-:W-:-:S05]  /*42d0*/  IADD3 R14, PT, PT, R15, UR19, RZ ;  /* 0x000000130f0e7c10 */ /* 0x000fca000fffe0ff */
[----:B0-----:R-:W-:-:S05]  /*42e0*/  IMAD.WIDE.U32 R18, R14, 0x4, R18 ;  /* 0x000000040e127825 */ /* 0x001fca00078e0012 */
[----:B------:R1:W-:Y:S02]  /*42f0*/  STG.E desc[UR10][R18.64], R2 ;  /* 0x0000000212007986 */ /* 0x0003e4000c10190a */
.L_x_2996:
[----:B------:R-:W-:Y:S05]  /*4300*/  BSYNC.RECONVERGENT B1 ;  /* 0x0000000000017941 */ /* 0x000fea0003800200 */
.L_x_2995:
        /* <DEDUP_REMOVED lines=168> */
.L_x_3009:
        /* <DEDUP_REMOVED lines=16> */
.L_x_3006:
[----:B-1----:R-:W-:Y:S05]  /*4e90*/  BSYNC.RECONVERGENT B0 ;  /* 0x0000000000007941 */ /* 0x002fea0003800200 */
.L_x_3005:
        /* <DEDUP_REMOVED lines=33> */
.L_x_3008:
[----:B------:R-:W-:Y:S05]  /*50b0*/  BSYNC.RECONVERGENT B0 ;  /* 0x0000000000007941 */ /* 0x000fea0003800200 */
.L_x_3007:
        /* <DEDUP_REMOVED lines=19> */
.L_x_3004:
        /* <DEDUP_REMOVED lines=25> */
.L_x_3011:
[----:B------:R-:W-:Y:S05]  /*5380*/  BSYNC.RECONVERGENT B0 ;  /* 0x0000000000007941 */ /* 0x000fea0003800200 */
.L_x_3010:
        /* <DEDUP_REMOVED lines=12> */
.L_x_3003:
        /* <DEDUP_REMOVED lines=96> */
        .weak           $__internal_14_$__cuda_sm20_div_s64
        .type           $__internal_14_$__cuda_sm20_div_s64,@function
        .size           $__internal_14_$__cuda_sm20_div_s64,(.L_x_5448 - $__internal_14_$__cuda_sm20_div_s64)
$__internal_14_$__cuda_sm20_div_s64:
        /* <DEDUP_REMOVED lines=83> */
[----:B------:R-:W-:Y:S06]  /*5f80*/  RET.REL.NODEC R32 `(_ZN5flash32flash_fwd_splitkv_combine_kernelI23Flash_fwd_kernel_traitsILi96ELi64ELi64ELi4ELb0ELb0EN7cutlass10bfloat16_tE19Flash_kernel_traitsILi96ELi64ELi64ELi4ES3_EELi16ELi7ELb0EEEvNS_16Flash_fwd_paramsE) ;  /* 0xffffffa0201c7950 */ /* 0x000fec0003c3ffff */
.L_x_3012:
        /* <DEDUP_REMOVED lines=15> */
.L_x_5448:


//--------------------- .text._ZN5flash32flash_fwd_splitkv_combine_kernelI23Flash_fwd_kernel_traitsILi96ELi64ELi64ELi4ELb0ELb0EN7cutlass10bfloat16_tE19Flash_kernel_traitsILi96ELi64ELi64ELi4ES3_EELi16ELi6ELb0EEEvNS_16Flash_fwd_paramsE --------------------------
	.section	.text._ZN5flash32flash_fwd_splitkv_combine_kernelI23Flash_fwd_kernel_traitsILi96ELi64ELi64ELi4ELb0ELb0EN7cutlass10bfloat16_tE19Flash_kernel_traitsILi96ELi64ELi64ELi4ES3_EELi16ELi6ELb0EEEvNS_16Flash_fwd_paramsE,"ax",@progbits
	.align	128
        .global         _ZN5flash32flash_fwd_splitkv_combine_kernelI23Flash_fwd_kernel_traitsILi96ELi64ELi64ELi4ELb0ELb0EN7cutlass10bfloat16_tE19Flash_kernel_traitsILi96ELi64ELi64ELi4ES3_EELi16ELi6ELb0EEEvNS_16Flash_fwd_paramsE
        .type           _ZN5flash32flash_fwd_splitkv_combine_kernelI23Flash_fwd_kernel_traitsILi96ELi64ELi64ELi4ELb0ELb0EN7cutlass10bfloat16_tE19Flash_kernel_traitsILi96ELi64ELi64ELi4ES3_EELi16ELi6ELb0EEEvNS_16Flash_fwd_paramsE,@function
        .size           _ZN5flash32flash_fwd_splitkv_combine_kernelI23Flash_fwd_kernel_traitsILi96ELi64ELi64ELi4ELb0ELb0EN7cutlass10bfloat16_tE19Flash_kernel_traitsILi96ELi64ELi64ELi4ES3_EELi16ELi6ELb0EEEvNS_16Flash_fwd_paramsE,(.L_x_5449 - _ZN5flash32flash_fwd_splitkv_combine_kernelI23Flash_fwd_kernel_traitsILi96ELi64ELi64ELi4ELb0ELb0EN7cutlass10bfloat16_tE19Flash_kernel_traitsILi96ELi64ELi64ELi4ES3_EELi16ELi6ELb0EEEvNS_16Flash_fwd_paramsE)
        .other          _ZN5flash32flash_fwd_splitkv_combine_kernelI23Flash_fwd_kernel_traitsILi96ELi64ELi64ELi4ELb0ELb0EN7cutlass10bfloat16_tE19Flash_kernel_traitsILi96ELi64ELi64ELi4ES3_EELi16ELi6ELb0EEEvNS_16Flash_fwd_paramsE,@"STO_CUDA_ENTRY STV_DEFAULT"
_ZN5flash32flash_fwd_splitkv_combine_kernelI23Flash_fwd_kernel_traitsILi96ELi64ELi64ELi4ELb0ELb0EN7cutlass10bfloat16_tE19Flash_kernel_traitsILi96ELi64ELi64ELi4ES3_EELi16ELi6ELb0EEEvNS_16Flash_fwd_paramsE:
.text._ZN5flash32flash_fwd_splitkv_combine_kernelI23Flash_fwd_kernel_traitsILi96ELi64ELi64ELi4ELb0ELb0EN7cutlass10bfloat16_tE19Flash_kernel_traitsILi96ELi64ELi64ELi4ES3_EELi16ELi6ELb0EEEvNS_16Flash_fwd_paramsE:
        /* <DEDUP_REMOVED lines=38> */
.L_x_3013:
[----:B------:R-:W-:Y:S01]  /*0260*/  IMAD.U32 R21, RZ, RZ, UR21 ;  /* 0x00000015ff157e24 */ /* 0x000fe2000f8e00ff */
[----:B------:R-:W-:Y:S01]  /*0270*/  MOV R18, UR19 ;  /* 0x0000001300127c02 */ /* 0x000fe20008000f00 */
[----:B------:R-:W-:Y:S01]  /*0280*/  IMAD.U32 R19, RZ, RZ, UR15 ;  /* 0x0000000fff137e24 */ /* 0x000fe2000f8e00ff */
[----:B------:R-:W-:Y:S02]  /*0290*/  MOV R17, UR14 ;  /* 0x0000000e00117c02 */ /* 0x000fe40008000f00 */
[----:B------:R-:W-:Y:S02]  /*02a0*/  MOV R16, 0x2c0 ;  /* 0x000002c000107802 */ /* 0x000fe40000000f00 */
[----:B------:R-:W-:Y:S05]  /*02b0*/  CALL.REL.NOINC `($__internal_15_$__cuda_sm20_div_s64) ;  /* 0x0000004800a07944 */ /* 0x000fea0003c00000 */
[----:B------:R-:W-:Y:S02]  /*02c0*/  MOV R13, R12 ;  /* 0x0000000c000d7202 */ /* 0x000fe40000000f00 */
[----:B------:R-:W-:-:S07]  /*02d0*/  MOV R12, R9 ;  /* 0x00000009000c7202 */ /* 0x000fce0000000f00 */
.L_x_3014:
        /* <DEDUP_REMOVED lines=30> */
.L_x_3016:
[----:B------:R-:W-:Y:S01]  /*04c0*/  IMAD.MOV.U32 R21, RZ, RZ, R12 ;  /* 0x000000ffff157224 */ /* 0x000fe200078e000c */
[----:B------:R-:W-:Y:S01]  /*04d0*/  MOV R18, R3 ;  /* 0x0000000300127202 */ /* 0x000fe20000000f00 */
[----:B------:R-:W-:Y:S01]  /*04e0*/  IMAD.MOV.U32 R19, RZ, RZ, R13 ;  /* 0x000000ffff137224 */ /* 0x000fe200078e000d */
[----:B------:R-:W-:Y:S02]  /*04f0*/  MOV R17, R0 ;  /* 0x0000000000117202 */ /* 0x000fe40000000f00 */
[----:B------:R-:W-:Y:S02]  /*0500*/  MOV R16, 0x520 ;  /* 0x0000052000107802 */ /* 0x000fe40000000f00 */
[----:B------:R-:W-:Y:S05]  /*0510*/  CALL.REL.NOINC `($__internal_15_$__cuda_sm20_div_s64) ;  /* 0x0000004800087944 */ /* 0x000fea0003c00000 */
[----:B------:R-:W-:Y:S02]  /*0520*/  MOV R4, R9 ;  /* 0x0000000900047202 */ /* 0x000fe40000000f00 */
[----:B------:R-:W-:Y:S02]  /*0530*/  MOV R5, R12 ;  /* 0x0000000c00057202 */ /* 0x000fe40000000f00 */
.L_x_3017:
[----:B------:R-:W-:Y:S05]  /*0540*/  BSYNC.RECONVERGENT B0 ;  /* 0x0000000000007941 */ /* 0x000fea0003800200 */
.L_x_3015:
        /* <DEDUP_REMOVED lines=57> */
.L_x_3019:
        /* <DEDUP_REMOVED lines=8> */
.L_x_3020:
[----:B------:R-:W-:Y:S05]  /*0960*/  BSYNC.RECONVERGENT B0 ;  /* 0x0000000000007941 */ /* 0x000fea0003800200 */
.L_x_3018:
        /* <DEDUP_REMOVED lines=125> */
.L_x_3022:
        /* <DEDUP_REMOVED lines=8> */
.L_x_3023:
[----:B------:R-:W-:Y:S05]  /*11c0*/  BSYNC.RECONVERGENT B0 ;  /* 0x0000000000007941 */ /* 0x000fea0003800200 */
.L_x_3021:
        /* <DEDUP_REMOVED lines=58> */
.L_x_3025:
[----:B------:R-:W-:Y:S01]  /*1570*/  IMAD.MOV.U32 R21, RZ, RZ, R4 ;  /* 0x000000ffff157224 */ /* 0x000fe200078e0004 */
[----:B------:R-:W-:Y:S01]  /*1580*/  MOV R19, R5 ;  /* 0x0000000500137202 */ /* 0x000fe20000000f00 */
[----:B------:R-:W-:Y:S01]  /*1590*/  IMAD.MOV.U32 R18, RZ, RZ, R6 ;  /* 0x000000ffff127224 */ /* 0x000fe200078e0006 */
[----:B------:R-:W-:Y:S02]  /*15a0*/  MOV R16, 0x15c0 ;  /* 0x000015c000107802 */ /* 0x000fe40000000f00 */
[----:B------:R-:W-:Y:S05]  /*15b0*/  CALL.REL.NOINC `($__internal_15_$__cuda_sm20_div_s64) ;  /* 0x0000003400e07944 */ /* 0x000fea0003c00000 */
[----:B------:R-:W-:Y:S02]  /*15c0*/  MOV R16, R9 ;  /* 0x0000000900107202 */ /* 0x000fe40000000f00 */
[----:B------:R-:W-:Y:S02]  /*15d0*/  MOV R17, R12 ;  /* 0x0000000c00117202 */ /* 0x000fe40000000f00 */
.L_x_3026:
[----:B------:R-:W-:Y:S05]  /*15e0*/  BSYNC.RECONVERGENT B0 ;  /* 0x0000000000007941 */ /* 0x000fea0003800200 */
.L_x_3024:
        /* <DEDUP_REMOVED lines=332> */
.L_x_3030:
[----:B------:R-:W-:Y:S01]  /*2ab0*/  IMAD.MOV.U32 R17, RZ, RZ, R9 ;  /* 0x000000ffff117224 */ /* 0x000fe200078e0009 */
[----:B------:R-:W-:Y:S01]  /*2ac0*/  MOV R19, RZ ;  /* 0x000000ff00137202 */ /* 0x000fe20000000f00 */
[----:B------:R-:W-:Y:S01]  /*2ad0*/  IMAD.MOV.U32 R21, RZ, RZ, R35 ;  /* 0x000000ffff157224 */ /* 0x000fe200078e0023 */
[----:B------:R-:W-:Y:S02]  /*2ae0*/  MOV R18, R38 ;  /* 0x0000002600127202 */ /* 0x000fe40000000f00 */
[----:B------:R-:W-:Y:S02]  /*2af0*/  MOV R16, 0x2b10 ;  /* 0x00002b1000107802 */ /* 0x000fe40000000f00 */
[----:B------:R-:W-:Y:S05]  /*2b00*/  CALL.REL.NOINC `($__internal_15_$__cuda_sm20_div_s64) ;  /* 0x00000020008c7944 */ /* 0x000fea0003c00000 */
[----:B------:R-:W-:Y:S02]  /*2b10*/  IADD3 R10, PT, PT, -R9, RZ, RZ ;  /* 0x000000ff090a7210 */ /* 0x000fe40007ffe1ff */
[----:B------:R-:W-:-:S03]  /*2b20*/  MOV R39, R12 ;  /* 0x0000000c00277202 */ /* 0x000fc60000000f00 */
[----:B------:R-:W-:Y:S01]  /*2b30*/  IMAD R35, R38, R10, R35 ;  /* 0x0000000a26237224 */ /* 0x000fe200078e0223 */
[----:B------:R-:W-:-:S07]  /*2b40*/  MOV R38, R9 ;  /* 0x0000000900267202 */ /* 0x000fce0000000f00 */
.L_x_3031:
        /* <DEDUP_REMOVED lines=61> */
.L_x_3033:
[----:B------:R-:W-:Y:S01]  /*2f20*/  IMAD.MOV.U32 R21, RZ, RZ, R38 ;  /* 0x000000ffff157224 */ /* 0x000fe200078e0026 */
[----:B------:R-:W-:Y:S01]  /*2f30*/  MOV R19, R39 ;  /* 0x0000002700137202 */ /* 0x000fe20000000f00 */
[----:B------:R-:W-:Y:S01]  /*2f40*/  IMAD.MOV.U32 R18, RZ, RZ, R42 ;  /* 0x000000ffff127224 */ /* 0x000fe200078e002a */
[----:B------:R-:W-:Y:S02]  /*2f50*/  MOV R16, 0x2f70 ;  /* 0x00002f7000107802 */ /* 0x000fe40000000f00 */
[----:B------:R-:W-:Y:S05]  /*2f60*/  CALL.REL.NOINC `($__internal_15_$__cuda_sm20_div_s64) ;  /* 0x0000001c00747944 */ /* 0x000fea0003c00000 */
[----:B------:R-:W-:-:S05]  /*2f70*/  IADD3 R10, PT, PT, -R9, RZ, RZ ;  /* 0x000000ff090a7210 */ /* 0x000fca0007ffe1ff */
[----:B------:R-:W-:Y:S02]  /*2f80*/  IMAD R38, R10, R42, R38 ;  /* 0x0000002a0a267224 */ /* 0x000fe400078e0226 */
.L_x_3034:
[----:B------:R-:W-:Y:S05]  /*2f90*/  BSYNC.RECONVERGENT B0 ;  /* 0x0000000000007941 */ /* 0x000fea0003800200 */
.L_x_3032:
        /* <DEDUP_REMOVED lines=159> */
.L_x_3029:
[----:B------:R-:W0:Y:S01]  /*3990*/  LDC.64 R2, c[0x0][0x420] ;  /* 0x00010800ff027b82 */ /* 0x000e220000000a00 */
[----:B------:R-:W-:-:S05]  /*39a0*/  IADD3 R0, PT, PT, R15, UR20, RZ ;  /* 0x000000140f007c10 */ /* 0x000fca000fffe0ff */
[----:B0-----:R-:W-:-:S05]  /*39b0*/  IMAD.WIDE.U32 R2, R0, 0x4, R2 ;  /* 0x0000000400027825 */ /* 0x001fca00078e0002 */
[----:B------:R1:W-:Y:S02]  /*39c0*/  STG.E desc[UR8][R2.64], R23 ;  /* 0x0000001702007986 */ /* 0x0003e4000c101908 */
.L_x_3028:
[----:B------:R-:W-:Y:S05]  /*39d0*/  BSYNC.RECONVERGENT B1 ;  /* 0x0000000000017941 */ /* 0x000fea0003800200 */
.L_x_3027:
        /* <DEDUP_REMOVED lines=108> */
.L_x_3041:
        /* <DEDUP_REMOVED lines=15> */
.L_x_3038:
[----:B0-----:R-:W-:Y:S05]  /*4190*/  BSYNC.RECONVERGENT B0 ;  /* 0x0000000000007941 */ /* 0x001fea0003800200 */
.L_x_3037:
        /* <DEDUP_REMOVED lines=30> */
.L_x_3040:
[----:B------:R-:W-:Y:S05]  /*4380*/  BSYNC.RECONVERGENT B0 ;  /* 0x0000000000007941 */ /* 0x000fea0003800200 */
.L_x_3039:
        /* <DEDUP_REMOVED lines=19> */
.L_x_3036:
        /* <DEDUP_REMOVED lines=25> */
.L_x_3043:
[----:B------:R-:W-:Y:S05]  /*4650*/  BSYNC.RECONVERGENT B0 ;  /* 0x0000000000007941 */ /* 0x000fea0003800200 */
.L_x_3042:
        /* <DEDUP_REMOVED lines=12> */
.L_x_3035:
        /* <DEDUP_REMOVED lines=98> */
        .weak           $__internal_15_$__cuda_sm20_div_s64
        .type           $__internal_15_$__cuda_sm20_div_s64,@function
        .size           $__internal_15_$__cuda_sm20_div_s64,(.L_x_5449 - $__internal_15_$__cuda_sm20_div_s64)
$__internal_15_$__cuda_sm20_div_s64:
        /* <DEDUP_REMOVED lines=82> */
[----:B------:R-:W-:Y:S06]  /*5260*/  RET.REL.NODEC R16 `(_ZN5flash32flash_fwd_splitkv_combine_kernelI23Flash_fwd_kernel_traitsILi96ELi64ELi64ELi4ELb0ELb0EN7cutlass10bfloat16_tE19Flash_kernel_traitsILi96ELi64ELi64ELi4ES3_EELi16ELi6ELb0EEEvNS_16Flash_fwd_paramsE) ;  /* 0xffffffac10647950 */ /* 0x000fec0003c3ffff */
.L_x_3044:
        /* <DEDUP_REMOVED lines=9> */
.L_x_5449:


//--------------------- .text._ZN5flash32flash_fwd_splitkv_combine_kernelI23Flash_fwd_kernel_traitsILi96ELi64ELi64ELi4ELb0ELb0EN7cutlass10bfloat16_tE19Flash_kernel_traitsILi96ELi64ELi64ELi4ES3_EELi16ELi5ELb0EEEvNS_16Flash_fwd_paramsE --------------------------
	.section	.text._ZN5flash32flash_fwd_splitkv_combine_kernelI23Flash_fwd_kernel_traitsILi96ELi64ELi64ELi4ELb0ELb0EN7cutlass10bfloat16_tE19Flash_kernel_traitsILi96ELi64ELi64ELi4ES3_EELi16ELi5ELb0EEEvNS_16Flash_fwd_paramsE,"ax",@progbits
	.align	128
        .global         _ZN5flash32flash_fwd_splitkv_combine_kernelI23Flash_fwd_kernel_traitsILi96ELi64ELi64ELi4ELb0ELb0EN7cutlass10bfloat16_tE19Flash_kernel_traitsILi96ELi64ELi64ELi4ES3_EELi16ELi5ELb0EEEvNS_16Flash_fwd_paramsE
        .type           _ZN5flash32flash_fwd_splitkv_combine_kernelI23Flash_fwd_kernel_traitsILi96ELi64ELi64ELi4ELb0ELb0EN7cutlass10bfloat16_tE19Flash_kernel_traitsILi96ELi64ELi64ELi4ES3_EELi16ELi5ELb0EEEvNS_16Flash_fwd_paramsE,@function
        .size           _ZN5flash32flash_fwd_splitkv_combine_kernelI23Flash_fwd_kernel_traitsILi96ELi64ELi64ELi4ELb0ELb0EN7cutlass10bfloat16_tE19Flash_kernel_traitsILi96ELi64ELi64ELi4ES3_EELi16ELi5ELb0EEEvNS_16Flash_fwd_paramsE,(.L_x_5450 - _ZN5flash32flash_fwd_splitkv_combine_kernelI23Flash_fwd_kernel_traitsILi96ELi64ELi64ELi4ELb0ELb0EN7cutlass10bfloat16_tE19Flash_kernel_traitsILi96ELi64ELi64ELi4ES3_EELi16ELi5ELb0EEEvNS_16Flash_fwd_paramsE)
        .other          _ZN5flash32flash_fwd_splitkv_combine_kernelI23Flash_fwd_kernel_traitsILi96ELi64ELi64ELi4ELb0ELb0EN7cutlass10bfloat16_tE19Flash_kernel_traitsILi96ELi64ELi64ELi4ES3_EELi16ELi5ELb0EEEvNS_16Flash_fwd_paramsE,@"STO_CUDA_ENTRY STV_DEFAULT"
_ZN5flash32flash_fwd_splitkv_combine_kernelI23Flash_fwd_kernel_traitsILi96ELi64ELi64ELi4ELb0ELb0EN7cutlass10bfloat16_tE19Flash_kernel_traitsILi96ELi64ELi64ELi4ES3_EELi16ELi5ELb0EEEvNS_16Flash_fwd_paramsE:
.text._ZN5flash32flash_fwd_splitkv_combine_kernelI23Flash_fwd_kernel_traitsILi96ELi64ELi64ELi4ELb0ELb0EN7cutlass10bfloat16_tE19Flash_kernel_traitsILi96ELi64ELi64ELi4ES3_EELi16ELi5ELb0EEEvNS_16Flash_fwd_paramsE:
        /* <DEDUP_REMOVED lines=39> */
.L_x_3045:
[----:B------:R-:W-:Y:S01]  /*0270*/  IMAD.U32 R33, RZ, RZ, UR7 ;  /* 0x00000007ff217e24 */ /* 0x000fe2000f8e00ff */
[----:B------:R-:W-:Y:S01]  /*0280*/  MOV R20, UR14 ;  /* 0x0000000e00147c02 */ /* 0x000fe20008000f00 */
[----:B------:R-:W-:Y:S01]  /*0290*/  IMAD.U32 R21, RZ, RZ, UR4 ;  /* 0x00000004ff157e24 */ /* 0x000fe2000f8e00ff */
[----:B------:R-:W-:Y:S02]  /*02a0*/  MOV R19, UR8 ;  /* 0x0000000800137c02 */ /* 0x000fe40008000f00 */
[----:B------:R-:W-:Y:S02]  /*02b0*/  MOV R18, 0x2d0 ;  /* 0x000002d000127802 */ /* 0x000fe40000000f00 */
[----:B------:R-:W-:Y:S05]  /*02c0*/  CALL.REL.NOINC `($__internal_16_$__cuda_sm20_div_s64) ;  /* 0x00000040009c7944 */ /* 0x000fea0003c00000 */
[----:B------:R-:W-:-:S07]  /*02d0*/  MOV R15, R13 ;  /* 0x0000000d000f7202 */ /* 0x000fce0000000f00 */
.L_x_3046:
        /* <DEDUP_REMOVED lines=30> */
.L_x_3048:
[----:B------:R-:W-:Y:S01]  /*04c0*/  IMAD.MOV.U32 R33, RZ, RZ, R14 ;  /* 0x000000ffff217224 */ /* 0x000fe200078e000e */
[----:B------:R-:W-:Y:S02]  /*04d0*/  MOV R21, R15 ;  /* 0x0000000f00157202 */ /* 0x000fe40000000f00 */
[----:B------:R-:W-:Y:S02]  /*04e0*/  MOV R18, 0x500 ;  /* 0x0000050000127802 */ /* 0x000fe40000000f00 */
[----:B------:R-:W-:Y:S05]  /*04f0*/  CALL.REL.NOINC `($__internal_16_$__cuda_sm20_div_s64) ;  /* 0x0000004000107944 */ /* 0x000fea0003c00000 */
[----:B------:R-:W-:Y:S02]  /*0500*/  MOV R26, R14 ;  /* 0x0000000e001a7202 */ /* 0x000fe40000000f00 */
[----:B------:R-:W-:Y:S02]  /*0510*/  MOV R27, R13 ;  /* 0x0000000d001b7202 */ /* 0x000fe40000000f00 */
.L_x_3049:
[----:B------:R-:W-:Y:S05]  /*0520*/  BSYNC.RECONVERGENT B0 ;  /* 0x0000000000007941 */ /* 0x000fea0003800200 */
.L_x_3047:
        /* <DEDUP_REMOVED lines=55> */
.L_x_3051:
[----:B------:R-:W-:Y:S01]  /*08a0*/  IMAD.MOV.U32 R33, RZ, RZ, R20 ;  /* 0x000000ffff217224 */ /* 0x000fe200078e0014 */
[----:B------:R-:W-:Y:S01]  /*08b0*/  MOV R20, R12 ;  /* 0x0000000c00147202 */ /* 0x000fe20000000f00 */
[----:B------:R-:W-:Y:S01]  /*08c0*/  IMAD.MOV.U32 R21, RZ, RZ, R19 ;  /* 0x000000ffff157224 */ /* 0x000fe200078e0013 */
[----:B------:R-:W-:Y:S02]  /*08d0*/  MOV R19, R2 ;  /* 0x0000000200137202 */ /* 0x000fe40000000f00 */
[----:B------:R-:W-:Y:S02]  /*08e0*/  MOV R18, 0x900 ;  /* 0x0000090000127802 */ /* 0x000fe40000000f00 */
[----:B------:R-:W-:Y:S05]  /*08f0*/  CALL.REL.NOINC `($__internal_16_$__cuda_sm20_div_s64) ;  /* 0x0000003c00107944 */ /* 0x000fea0003c00000 */
[----:B------:R-:W-:Y:S02]  /*0900*/  MOV R15, R13 ;  /* 0x0000000d000f7202 */ /* 0x000fe40000000f00 */
.L_x_3052:
[----:B------:R-:W-:Y:S05]  /*0910*/  BSYNC.RECONVERGENT B0 ;  /* 0x0000000000007941 */ /* 0x000fea0003800200 */
.L_x_3050:
        /* <DEDUP_REMOVED lines=116> */
.L_x_3054:
[----:B------:R-:W-:Y:S01]  /*1060*/  IMAD.MOV.U32 R33, RZ, RZ, R14 ;  /* 0x000000ffff217224 */ /* 0x000fe200078e000e */
[----:B------:R-:W-:Y:S01]  /*1070*/  MOV R20, R9 ;  /* 0x0000000900147202 */ /* 0x000fe20000000f00 */
[----:B------:R-:W-:Y:S01]  /*1080*/  IMAD.MOV.U32 R21, RZ, RZ, R15 ;  /* 0x000000ffff157224 */ /* 0x000fe200078e000f */
[----:B------:R-:W-:Y:S02]  /*1090*/  MOV R19, R3 ;  /* 0x0000000300137202 */ /* 0x000fe40000000f00 */
[----:B------:R-:W-:Y:S02]  /*10a0*/  MOV R18, 0x10c0 ;  /* 0x000010c000127802 */ /* 0x000fe40000000f00 */
[----:B------:R-:W-:Y:S05]  /*10b0*/  CALL.REL.NOINC `($__internal_16_$__cuda_sm20_div_s64) ;  /* 0x0000003400207944 */ /* 0x000fea0003c00000 */
[----:B------:R-:W-:Y:S02]  /*10c0*/  MOV R38, R14 ;  /* 0x0000000e00267202 */ /* 0x000fe40000000f00 */
[----:B------:R-:W-:Y:S02]  /*10d0*/  MOV R39, R13 ;  /* 0x0000000d00277202 */ /* 0x000fe40000000f00 */
.L_x_3055:
[----:B------:R-:W-:Y:S05]  /*10e0*/  BSYNC.RECONVERGENT B0 ;  /* 0x0000000000007941 */ /* 0x000fea0003800200 */
.L_x_3053:
        /* <DEDUP_REMOVED lines=58> */
.L_x_3057:
[----:B------:R-:W-:Y:S01]  /*1490*/  IMAD.MOV.U32 R33, RZ, RZ, R26 ;  /* 0x000000ffff217224 */ /* 0x000fe200078e001a */
[----:B------:R-:W-:Y:S01]  /*14a0*/  MOV R21, R27 ;  /* 0x0000001b00157202 */ /* 0x000fe20000000f00 */
[----:B------:R-:W-:Y:S01]  /*14b0*/  IMAD.MOV.U32 R20, RZ, RZ, R7 ;  /* 0x000000ffff147224 */ /* 0x000fe200078e0007 */
[----:B------:R-:W-:Y:S02]  /*14c0*/  MOV R18, 0x14e0 ;  /* 0x000014e000127802 */ /* 0x000fe40000000f00 */
[----:B------:R-:W-:Y:S05]  /*14d0*/  CALL.REL.NOINC `($__internal_16_$__cuda_sm20_div_s64) ;  /* 0x0000003000187944 */ /* 0x000fea0003c00000 */
[----:B------:R-:W-:Y:S02]  /*14e0*/  MOV R24, R14 ;  /* 0x0000000e00187202 */ /* 0x000fe40000000f00 */
[----:B------:R-:W-:Y:S02]  /*14f0*/  MOV R25, R13 ;  /* 0x0000000d00197202 */ /* 0x000fe40000000f00 */
.L_x_3058:
[----:B------:R-:W-:Y:S05]  /*1500*/  BSYNC.RECONVERGENT B0 ;  /* 0x0000000000007941 */ /* 0x000fea0003800200 */
.L_x_3056:
        /* <DEDUP_REMOVED lines=254> */
.L_x_3062:
[----:B------:R-:W-:Y:S01]  /*24f0*/  IMAD.MOV.U32 R21, RZ, RZ, RZ ;  /* 0x000000ffff157224 */ /* 0x000fe200078e00ff */
[----:B------:R-:W-:Y:S02]  /*2500*/  MOV R20, R36 ;  /* 0x0000002400147202 */ /* 0x000fe40000000f00 */
[----:B------:R-:W-:Y:S02]  /*2510*/  MOV R18, 0x2530 ;  /* 0x0000253000127802 */ /* 0x000fe40000000f00 */
[----:B------:R-:W-:Y:S05]  /*2520*/  CALL.REL.NOINC `($__internal_16_$__cuda_sm20_div_s64) ;  /* 0x0000002000047944 */ /* 0x000fea0003c00000 */
[----:B------:R-:W-:Y:S02]  /*2530*/  IADD3 R11, PT, PT, -R14, RZ, RZ ;  /* 0x000000ff0e0b7210 */ /* 0x000fe40007ffe1ff */
[----:B------:R-:W-:-:S03]  /*2540*/  MOV R37, R13 ;  /* 0x0000000d00257202 */ /* 0x000fc60000000f00 */
[----:B------:R-:W-:Y:S01]  /*2550*/  IMAD R33, R36, R11, R33 ;  /* 0x0000000b24217224 */ /* 0x000fe200078e0221 */
[----:B------:R-:W-:-:S07]  /*2560*/  MOV R36, R14 ;  /* 0x0000000e00247202 */ /* 0x000fce0000000f00 */
.L_x_3063:
        /* <DEDUP_REMOVED lines=60> */
.L_x_3065:
[----:B------:R-:W-:Y:S01]  /*2930*/  IMAD.MOV.U32 R33, RZ, RZ, R36 ;  /* 0x000000ffff217224 */ /* 0x000fe200078e0024 */
[----:B------:R-:W-:Y:S01]  /*2940*/  MOV R21, R37 ;  /* 0x0000002500157202 */ /* 0x000fe20000000f00 */
[----:B------:R-:W-:Y:S01]  /*2950*/  IMAD.MOV.U32 R20, RZ, RZ, R40 ;  /* 0x000000ffff147224 */ /* 0x000fe200078e0028 */
[----:B------:R-:W-:Y:S02]  /*2960*/  MOV R18, 0x2980 ;  /* 0x0000298000127802 */ /* 0x000fe40000000f00 */
[----:B------:R-:W-:Y:S05]  /*2970*/  CALL.REL.NOINC `($__internal_16_$__cuda_sm20_div_s64) ;  /* 0x0000001800f07944 */ /* 0x000fea0003c00000 */
[----:B------:R-:W-:-:S05]  /*2980*/  IADD3 R37, PT, PT, -R14, RZ, RZ ;  /* 0x000000ff0e257210 */ /* 0x000fca0007ffe1ff */
[----:B------:R-:W-:Y:S02]  /*2990*/  IMAD R37, R37, R40, R36 ;  /* 0x0000002825257224 */ /* 0x000fe400078e0224 */
.L_x_3066:
[----:B------:R-:W-:Y:S05]  /*29a0*/  BSYNC.RECONVERGENT B0 ;  /* 0x0000000000007941 */ /* 0x000fea0003800200 */
.L_x_3064:
        /* <DEDUP_REMOVED lines=163> */
.L_x_3061:
[----:B------:R-:W0:Y:S01]  /*33e0*/  LDC.64 R2, c[0x0][0x420] ;  /* 0x00010800ff027b82 */ /* 0x000e220000000a00 */
[----:B------:R-:W-:-:S05]  /*33f0*/  IADD3 R0, PT, PT, R15, UR6, RZ ;  /* 0x000000060f007c10 */ /* 0x000fca000fffe0ff */
[----:B0-----:R-:W-:-:S05]  /*3400*/  IMAD.WIDE.U32 R2, R0, 0x4, R2 ;  /* 0x0000000400027825 */ /* 0x001fca00078e0002 */
[----:B------:R1:W-:Y:S02]  /*3410*/  STG.E desc[UR12][R2.64], R25 ;  /* 0x0000001902007986 */ /* 0x0003e4000c10190c */
.L_x_3060:
[----:B------:R-:W-:Y:S05]  /*3420*/  BSYNC.RECONVERGENT B1 ;  /* 0x0000000000017941 */ /* 0x000fea0003800200 */
.L_x_3059:
        /* <DEDUP_REMOVED lines=80> */
.L_x_3073:
        /* <DEDUP_REMOVED lines=14> */
.L_x_3070:
[----:B-1----:R-:W-:Y:S05]  /*3a10*/  BSYNC.RECONVERGENT B0 ;  /* 0x0000000000007941 */ /* 0x002fea0003800200 */
.L_x_3069:
        /* <DEDUP_REMOVED lines=31> */
.L_x_3072:
[----:B------:R-:W-:Y:S05]  /*3c10*/  BSYNC.RECONVERGENT B0 ;  /* 0x0000000000007941 */ /* 0x000fea0003800200 */
.L_x_3071:
        /* <DEDUP_REMOVED lines=19> */
.L_x_3068:
        /* <DEDUP_REMOVED lines=23> */
.L_x_3075:
[----:B------:R-:W-:Y:S05]  /*3ec0*/  BSYNC.RECONVERGENT B0 ;  /* 0x0000000000007941 */ /* 0x000fea0003800200 */
.L_x_3074:
        /* <DEDUP_REMOVED lines=12> */
.L_x_3067:
        /* <DEDUP_REMOVED lines=91> */
        .weak           $__internal_16_$__cuda_sm20_div_s64
        .type           $__internal_16_$__cuda_sm20_div_s64,@function
        .size           $__internal_16_$__cuda_sm20_div_s64,(.L_x_5450 - $__internal_16_$__cuda_sm20_div_s64)
$__internal_16_$__cuda_sm20_div_s64:
        /* <DEDUP_REMOVED lines=83> */
[----:B------:R-:W-:Y:S06]  /*4a70*/  RET.REL.NODEC R16 `(_ZN5flash32flash_fwd_splitkv_combine_kernelI23Flash_fwd_kernel_traitsILi96ELi64ELi64ELi4ELb0ELb0EN7cutlass10bfloat16_tE19Flash_kernel_traitsILi96ELi64ELi64ELi4ES3_EELi16ELi5ELb0EEEvNS_16Flash_fwd_paramsE) ;  /* 0xffffffb410607950 */ /* 0x000fec0003c3ffff */
.L_x_3076:
        /* <DEDUP_REMOVED lines=16> */
.L_x_5450:


//--------------------- .text._ZN5flash32flash_fwd_splitkv_combine_kernelI23Flash_fwd_kernel_traitsILi96ELi64ELi64ELi4ELb0ELb0EN7cutlass10bfloat16_tE19Flash_kernel_traitsILi96ELi64ELi64ELi4ES3_EELi16ELi4ELb0EEEvNS_16Flash_fwd_paramsE --------------------------
	.section	.text._ZN5flash32flash_fwd_splitkv_combine_kernelI23Flash_fwd_kernel_traitsILi96ELi64ELi64ELi4ELb0ELb0EN7cutlass10bfloat16_tE19Flash_kernel_traitsILi96ELi64ELi64ELi4ES3_EELi16ELi4ELb0EEEvNS_16Flash_fwd_paramsE,"ax",@progbits
	.align	128
        .global         _ZN5flash32flash_fwd_splitkv_combine_kernelI23Flash_fwd_kernel_traitsILi96ELi64ELi64ELi4ELb0ELb0EN7cutlass10bfloat16_tE19Flash_kernel_traitsILi96ELi64ELi64ELi4ES3_EELi16ELi4ELb0EEEvNS_16Flash_fwd_paramsE
        .type           _ZN5flash32flash_fwd_splitkv_combine_kernelI23Flash_fwd_kernel_traitsILi96ELi64ELi64ELi4ELb0ELb0EN7cutlass10bfloat16_tE19Flash_kernel_traitsILi96ELi64ELi64ELi4ES3_EELi16ELi4ELb0EEEvNS_16Flash_fwd_paramsE,@function
        .size           _ZN5flash32flash_fwd_splitkv_combine_kernelI23Flash_fwd_kernel_traitsILi96ELi64ELi64ELi4ELb0ELb0EN7cutlass10bfloat16_tE19Flash_kernel_traitsILi96ELi64ELi64ELi4ES3_EELi16ELi4ELb0EEEvNS_16Flash_fwd_paramsE,(.L_x_5451 - _ZN5flash32flash_fwd_splitkv_combine_kernelI23Flash_fwd_kernel_traitsILi96ELi64ELi64ELi4ELb0ELb0EN7cutlass10bfloat16_tE19Flash_kernel_traitsILi96ELi64ELi64ELi4ES3_EELi16ELi4ELb0EEEvNS_16Flash_fwd_paramsE)
        .other          _ZN5flash32flash_fwd_splitkv_combine_kernelI23Flash_fwd_kernel_traitsILi96ELi64ELi64ELi4ELb0ELb0EN7cutlass10bfloat16_tE19Flash_kernel_traitsILi96ELi64ELi64ELi4ES3_EELi16ELi4ELb0EEEvNS_16Flash_fwd_paramsE,@"STO_CUDA_ENTRY STV_DEFAULT"
_ZN5flash32flash_fwd_splitkv_combine_kernelI23Flash_fwd_kernel_traitsILi96ELi64ELi64ELi4ELb0ELb0EN7cutlass10bfloat16_tE19Flash_kernel_traitsILi96ELi64ELi64ELi4ES3_EELi16ELi4ELb0EEEvNS_16Flash_fwd_paramsE:
.text._ZN5flash32flash_fwd_splitkv_combine_kernelI23Flash_fwd_kernel_traitsILi96ELi64ELi64ELi4ELb0ELb0EN7cutlass10bfloat16_tE19Flash_kernel_traitsILi96ELi64ELi64ELi4ES3_EELi16ELi4ELb0EEEvNS_16Flash_fwd_paramsE:
        /* <DEDUP_REMOVED lines=39> */
.L_x_3077:
[----:B------:R-:W-:Y:S01]  /*0270*/  IMAD.U32 R25, RZ, RZ, UR7 ;  /* 0x00000007ff197e24 */ /* 0x000fe2000f8e00ff */
[----:B------:R-:W-:Y:S01]  /*0280*/  MOV R18, UR14 ;  /* 0x0000000e00127c02 */ /* 0x000fe20008000f00 */
[----:B------:R-:W-:Y:S01]  /*0290*/  IMAD.U32 R17, RZ, RZ, UR4 ;  /* 0x00000004ff117e24 */ /* 0x000fe2000f8e00ff */
[----:B------:R-:W-:Y:S02]  /*02a0*/  MOV R15, UR8 ;  /* 0x00000008000f7c02 */ /* 0x000fe40008000f00 */
[----:B------:R-:W-:Y:S02]  /*02b0*/  MOV R16, 0x2d0 ;  /* 0x000002d000107802 */ /* 0x000fe40000000f00 */
[----:B------:R-:W-:Y:S05]  /*02c0*/  CALL.REL.NOINC `($__internal_17_$__cuda_sm20_div_s64) ;  /* 0x0000003c00c47944 */ /* 0x000fea0003c00000 */
[----:B------:R-:W-:-:S07]  /*02d0*/  MOV R10, R14 ;  /* 0x0000000e000a7202 */ /* 0x000fce0000000f00 */
.L_x_3078:
        /* <DEDUP_REMOVED lines=30> */
.L_x_3080:
[----:B------:R-:W-:Y:S01]  /*04c0*/  IMAD.MOV.U32 R25, RZ, RZ, R10 ;  /* 0x000000ffff197224 */ /* 0x000fe200078e000a */
[----:B------:R-:W-:Y:S02]  /*04d0*/  MOV R17, R11 ;  /* 0x0000000b00117202 */ /* 0x000fe40000000f00 */
[----:B------:R-:W-:Y:S02]  /*04e0*/  MOV R16, 0x500 ;  /* 0x0000050000107802 */ /* 0x000fe40000000f00 */
[----:B------:R-:W-:Y:S05]  /*04f0*/  CALL.REL.NOINC `($__internal_17_$__cuda_sm20_div_s64) ;  /* 0x0000003c00387944 */ /* 0x000fea0003c00000 */
[----:B------:R-:W-:Y:S02]  /*0500*/  MOV R22, R14 ;  /* 0x0000000e00167202 */ /* 0x000fe40000000f00 */
[----:B------:R-:W-:Y:S02]  /*0510*/  MOV R23, R11 ;  /* 0x0000000b00177202 */ /* 0x000fe40000000f00 */
.L_x_3081:
[----:B------:R-:W-:Y:S05]  /*0520*/  BSYNC.RECONVERGENT B0 ;  /* 0x0000000000007941 */ /* 0x000fea0003800200 */
.L_x_3079:
        /* <DEDUP_REMOVED lines=55> */
.L_x_3083:
[----:B------:R-:W-:Y:S01]  /*08a0*/  IMAD.MOV.U32 R25, RZ, RZ, R18 ;  /* 0x000000ffff197224 */ /* 0x000fe200078e0012 */
[----:B------:R-:W-:Y:S01]  /*08b0*/  MOV R18, R12 ;  /* 0x0000000c00127202 */ /* 0x000fe20000000f00 */
[----:B------:R-:W-:Y:S01]  /*08c0*/  IMAD.MOV.U32 R17, RZ, RZ, R15 ;  /* 0x000000ffff117224 */ /* 0x000fe200078e000f */
[----:B------:R-:W-:Y:S02]  /*08d0*/  MOV R15, R2 ;  /* 0x00000002000f7202 */ /* 0x000fe40000000f00 */
[----:B------:R-:W-:Y:S02]  /*08e0*/  MOV R16, 0x900 ;  /* 0x0000090000107802 */ /* 0x000fe40000000f00 */
[----:B------:R-:W-:Y:S05]  /*08f0*/  CALL.REL.NOINC `($__internal_17_$__cuda_sm20_div_s64) ;  /* 0x0000003800387944 */ /* 0x000fea0003c00000 */
[----:B------:R-:W-:Y:S02]  /*0900*/  MOV R15, R11 ;  /* 0x0000000b000f7202 */ /* 0x000fe40000000f00 */
.L_x_3084:
[----:B------:R-:W-:Y:S05]  /*0910*/  BSYNC.RECONVERGENT B0 ;  /* 0x0000000000007941 */ /* 0x000fea0003800200 */
.L_x_3082:
        /* <DEDUP_REMOVED lines=116> */
.L_x_3086:
[----:B------:R-:W-:Y:S01]  /*1060*/  IMAD.MOV.U32 R17, RZ, RZ, R15 ;  /* 0x000000ffff117224 */ /* 0x000fe200078e000f */
[----:B------:R-:W-:Y:S01]  /*1070*/  MOV R18, R9 ;  /* 0x0000000900127202 */ /* 0x000fe20000000f00 */
[----:B------:R-:W-:Y:S01]  /*1080*/  IMAD.MOV.U32 R25, RZ, RZ, R14 ;  /* 0x000000ffff197224 */ /* 0x000fe200078e000e */
[----:B------:R-:W-:Y:S02]  /*1090*/  MOV R15, R3 ;  /* 0x00000003000f7202 */ /* 0x000fe40000000f00 */
[----:B------:R-:W-:Y:S02]  /*10a0*/  MOV R16, 0x10c0 ;  /* 0x000010c000107802 */ /* 0x000fe40000000f00 */
[----:B------:R-:W-:Y:S05]  /*10b0*/  CALL.REL.NOINC `($__internal_17_$__cuda_sm20_div_s64) ;  /* 0x0000003000487944 */ /* 0x000fea0003c00000 */
[----:B------:R-:W-:Y:S02]  /*10c0*/  MOV R36, R14 ;  /* 0x0000000e00247202 */ /* 0x000fe40000000f00 */
[----:B------:R-:W-:Y:S02]  /*10d0*/  MOV R37, R11 ;  /* 0x0000000b00257202 */ /* 0x000fe40000000f00 */
.L_x_3087:
[----:B------:R-:W-:Y:S05]  /*10e0*/  BSYNC.RECONVERGENT B0 ;  /* 0x0000000000007941 */ /* 0x000fea0003800200 */
.L_x_3085:
        /* <DEDUP_REMOVED lines=58> */
.L_x_3089:
[----:B------:R-:W-:Y:S01]  /*1490*/  IMAD.MOV.U32 R25, RZ, RZ, R22 ;  /* 0x000000ffff197224 */ /* 0x000fe200078e0016 */
[----:B------:R-:W-:Y:S01]  /*14a0*/  MOV R17, R23 ;  /* 0x0000001700117202 */ /* 0x000fe20000000f00 */
[----:B------:R-:W-:Y:S01]  /*14b0*/  IMAD.MOV.U32 R18, RZ, RZ, R7 ;  /* 0x000000ffff127224 */ /* 0x000fe200078e0007 */
[----:B------:R-:W-:Y:S02]  /*14c0*/  MOV R16, 0x14e0 ;  /* 0x000014e000107802 */ /* 0x000fe40000000f00 */
[----:B------:R-:W-:Y:S05]  /*14d0*/  CALL.REL.NOINC `($__internal_17_$__cuda_sm20_div_s64) ;  /* 0x0000002c00407944 */ /* 0x000fea0003c00000 */
[----:B------:R-:W-:Y:S02]  /*14e0*/  MOV R20, R14 ;  /* 0x0000000e00147202 */ /* 0x000fe40000000f00 */
[----:B------:R-:W-:Y:S02]  /*14f0*/  MOV R21, R11 ;  /* 0x0000000b00157202 */ /* 0x000fe40000000f00 */
.L_x_3090:
[----:B------:R-:W-:Y:S05]  /*1500*/  BSYNC.RECONVERGENT B0 ;  /* 0x0000000000007941 */ /* 0x000fea0003800200 */
.L_x_3088:
        /* <DEDUP_REMOVED lines=216> */
.L_x_3094:
[----:B------:R-:W-:Y:S01]  /*2290*/  IMAD.MOV.U32 R17, RZ, RZ, RZ ;  /* 0x000000ffff117224 */ /* 0x000fe200078e00ff */
[----:B------:R-:W-:Y:S02]  /*22a0*/  MOV R18, R32 ;  /* 0x0000002000127202 */ /* 0x000fe40000000f00 */
[----:B------:R-:W-:Y:S02]  /*22b0*/  MOV R16, 0x22d0 ;  /* 0x000022d000107802 */ /* 0x000fe40000000f00 */
[----:B------:R-:W-:Y:S05]  /*22c0*/  CALL.REL.NOINC `($__internal_17_$__cuda_sm20_div_s64) ;  /* 0x0000001c00c47944 */ /* 0x000fea0003c00000 */
[----:B------:R-:W-:Y:S02]  /*22d0*/  IADD3 R13, PT, PT, -R14, RZ, RZ ;  /* 0x000000ff0e0d7210 */ /* 0x000fe40007ffe1ff */
[----:B------:R-:W-:-:S03]  /*22e0*/  MOV R33, R11 ;  /* 0x0000000b00217202 */ /* 0x000fc60000000f00 */
[----:B------:R-:W-:Y:S01]  /*22f0*/  IMAD R25, R32, R13, R25 ;  /* 0x0000000d20197224 */ /* 0x000fe200078e0219 */
[----:B------:R-:W-:-:S07]  /*2300*/  MOV R32, R14 ;  /* 0x0000000e00207202 */ /* 0x000fce0000000f00 */
.L_x_3095:
        /* <DEDUP_REMOVED lines=60> */
.L_x_3097:
[----:B------:R-:W-:Y:S01]  /*26d0*/  IMAD.MOV.U32 R25, RZ, RZ, R32 ;  /* 0x000000ffff197224 */ /* 0x000fe200078e0020 */
[----:B------:R-:W-:Y:S01]  /*26e0*/  MOV R17, R33 ;  /* 0x0000002100117202 */ /* 0x000fe20000000f00 */
[----:B------:R-:W-:Y:S01]  /*26f0*/  IMAD.MOV.U32 R18, RZ, RZ, R38 ;  /* 0x000000ffff127224 */ /* 0x000fe200078e0026 */
[----:B------:R-:W-:Y:S02]  /*2700*/  MOV R16, 0x2720 ;  /* 0x0000272000107802 */ /* 0x000fe40000000f00 */
[----:B------:R-:W-:Y:S05]  /*2710*/  CALL.REL.NOINC `($__internal_17_$__cuda_sm20_div_s64) ;  /* 0x0000001800b07944 */ /* 0x000fea0003c00000 */
[----:B------:R-:W-:-:S05]  /*2720*/  IADD3 R33, PT, PT, -R14, RZ, RZ ;  /* 0x000000ff0e217210 */ /* 0x000fca0007ffe1ff */
[----:B------:R-:W-:Y:S02]  /*2730*/  IMAD R33, R33, R38, R32 ;  /* 0x0000002621217224 */ /* 0x000fe400078e0220 */
.L_x_3098:
[----:B------:R-:W-:Y:S05]  /*2740*/  BSYNC.RECONVERGENT B0 ;  /* 0x0000000000007941 */ /* 0x000fea0003800200 */
.L_x_3096:
        /* <DEDUP_REMOVED lines=161> */
.L_x_3093:
[----:B------:R-:W0:Y:S01]  /*3160*/  LDC.64 R2, c[0x0][0x420] ;  /* 0x00010800ff027b82 */ /* 0x000e220000000a00 */
[----:B------:R-:W-:-:S05]  /*3170*/  IADD3 R0, PT, PT, R30, UR6, RZ ;  /* 0x000000061e007c10 */ /* 0x000fca000fffe0ff */
[----:B0-----:R-:W-:-:S05]  /*3180*/  IMAD.WIDE.U32 R2, R0, 0x4, R2 ;  /* 0x0000000400027825 */ /* 0x001fca00078e0002 */
[----:B------:R1:W-:Y:S02]  /*3190*/  STG.E desc[UR12][R2.64], R22 ;  /* 0x0000001602007986 */ /* 0x0003e4000c10190c */
.L_x_3092:
[----:B------:R-:W-:Y:S05]  /*31a0*/  BSYNC.RECONVERGENT B1 ;  /* 0x0000000000017941 */ /* 0x000fea0003800200 */
.L_x_3091:
        /* <DEDUP_REMOVED lines=67> */
.L_x_3105:
        /* <DEDUP_REMOVED lines=14> */
.L_x_3102:
[----:B-1----:R-:W-:Y:S05]  /*36c0*/  BSYNC.RECONVERGENT B0 ;  /* 0x0000000000007941 */ /* 0x002fea0003800200 */
.L_x_3101:
        /* <DEDUP_REMOVED lines=31> */
.L_x_3104:
[----:B------:R-:W-:Y:S05]  /*38c0*/  BSYNC.RECONVERGENT B0 ;  /* 0x0000000000007941 */ /* 0x000fea0003800200 */
.L_x_3103:
        /* <DEDUP_REMOVED lines=19> */
.L_x_3100:
        /* <DEDUP_REMOVED lines=22> */
.L_x_3107:
[----:B------:R-:W-:Y:S05]  /*3b60*/  BSYNC.RECONVERGENT B0 ;  /* 0x0000000000007941 */ /* 0x000fea0003800200 */
.L_x_3106:
        /* <DEDUP_REMOVED lines=12> */
.L_x_3099:
        /* <DEDUP_REMOVED lines=91> */
        .weak           $__internal_17_$__cuda_sm20_div_s64
        .type           $__internal_17_$__cuda_sm20_div_s64,@function
        .size           $__internal_17_$__cuda_sm20_div_s64,(.L_x_5451 - $__internal_17_$__cuda_sm20_div_s64)
$__internal_17_$__cuda_sm20_div_s64:
        /* <DEDUP_REMOVED lines=82> */
[----:B------:R-:W-:Y:S06]  /*4700*/  RET.REL.NODEC R16 `(_ZN5flash32flash_fwd_splitkv_combine_kernelI23Flash_fwd_kernel_traitsILi96ELi64ELi64ELi4ELb0ELb0EN7cutlass10bfloat16_tE19Flash_kernel_traitsILi96ELi64ELi64ELi4ES3_EELi16ELi4ELb0EEEvNS_16Flash_fwd_paramsE) ;  /* 0xffffffb8103c7950 */ /* 0x000fec0003c3ffff */
.L_x_3108:
        /* <DEDUP_REMOVED lines=15> */
.L_x_5451:


//--------------------- .text._ZN5flash32flash_fwd_splitkv_combine_kernelI23Flash_fwd_kernel_traitsILi96ELi64ELi64ELi4ELb0ELb0EN7cutlass10bfloat16_tE19Flash_kernel_traitsILi96ELi64ELi64ELi4ES3_EELi16ELi3ELb0EEEvNS_16Flash_fwd_paramsE --------------------------
	.section	.text._ZN5flash32flash_fwd_splitkv_combine_kernelI23Flash_fwd_kernel_traitsILi96ELi64ELi64ELi4ELb0ELb0EN7cutlass10bfloat16_tE19Flash_kernel_traitsILi96ELi64ELi64ELi4ES3_EELi16ELi3ELb0EEEvNS_16Flash_fwd_paramsE,"ax",@progbits
	.align	128
        .global         _ZN5flash32flash_fwd_splitkv_combine_kernelI23Flash_fwd_kernel_traitsILi96ELi64ELi64ELi4ELb0ELb0EN7cutlass10bfloat16_tE19Flash_kernel_traitsILi96ELi64ELi64ELi4ES3_EELi16ELi3ELb0EEEvNS_16Flash_fwd_paramsE
        .type           _ZN5flash32flash_fwd_splitkv_combine_kernelI23Flash_fwd_kernel_traitsILi96ELi64ELi64ELi4ELb0ELb0EN7cutlass10bfloat16_tE19Flash_kernel_traitsILi96ELi64ELi64ELi4ES3_EELi16ELi3ELb0EEEvNS_16Flash_fwd_paramsE,@function
        .size           _ZN5flash32flash_fwd_splitkv_combine_kernelI23Flash_fwd_kernel_traitsILi96ELi64ELi64ELi4ELb0ELb0EN7cutlass10bfloat16_tE19Flash_kernel_traitsILi96ELi64ELi64ELi4ES3_EELi16ELi3ELb0EEEvNS_16Flash_fwd_paramsE,(.L_x_5452 - _ZN5flash32flash_fwd_splitkv_combine_kernelI23Flash_fwd_kernel_traitsILi96ELi64ELi64ELi4ELb0ELb0EN7cutlass10bfloat16_tE19Flash_kernel_traitsILi96ELi64ELi64ELi4ES3_EELi16ELi3ELb0EEEvNS_16Flash_fwd_paramsE)
        .other          _ZN5flash32flash_fwd_splitkv_combine_kernelI23Flash_fwd_kernel_traitsILi96ELi64ELi64ELi4ELb0ELb0EN7cutlass10bfloat16_tE19Flash_kernel_traitsILi96ELi64ELi64ELi4ES3_EELi16ELi3ELb0EEEvNS_16Flash_fwd_paramsE,@"STO_CUDA_ENTRY STV_DEFAULT"
_ZN5flash32flash_fwd_splitkv_combine_kernelI23Flash_fwd_kernel_traitsILi96ELi64ELi64ELi4ELb0ELb0EN7cutlass10bfloat16_tE19Flash_kernel_traitsILi96ELi64ELi64ELi4ES3_EELi16ELi3ELb0EEEvNS_16Flash_fwd_paramsE:
.text._ZN5flash32flash_fwd_splitkv_combine_kernelI23Flash_fwd_kernel_traitsILi96ELi64ELi64ELi4ELb0ELb0EN7cutlass10bfloat16_tE19Flash_kernel_traitsILi96ELi64ELi64ELi4ES3_EELi16ELi3ELb0EEEvNS_16Flash_fwd_paramsE:
        /* <DEDUP_REMOVED lines=38> */
.L_x_3109:
[----:B------:R-:W-:Y:S01]  /*0260*/  IMAD.U32 R36, RZ, RZ, UR7 ;  /* 0x00000007ff247e24 */ /* 0x000fe2000f8e00ff */
[----:B------:R-:W-:Y:S01]  /*0270*/  MOV R18, UR14 ;  /* 0x0000000e00127c02 */ /* 0x000fe20008000f00 */
[----:B------:R-:W-:Y:S01]  /*0280*/  IMAD.U32 R19, RZ, RZ, UR15 ;  /* 0x0000000fff137e24 */ /* 0x000fe2000f8e00ff */
[----:B------:R-:W-:Y:S02]  /*0290*/  MOV R17, UR8 ;  /* 0x0000000800117c02 */ /* 0x000fe40008000f00 */
[----:B------:R-:W-:Y:S02]  /*02a0*/  MOV R16, 0x2c0 ;  /* 0x000002c000107802 */ /* 0x000fe40000000f00 */
[----:B------:R-:W-:Y:S05]  /*02b0*/  CALL.REL.NOINC `($__internal_18_$__cuda_sm20_div_s64) ;  /* 0x0000003c00847944 */ /* 0x000fea0003c00000 */
[----:B------:R-:W-:-:S07]  /*02c0*/  MOV R15, R13 ;  /* 0x0000000d000f7202 */ /* 0x000fce0000000f00 */
.L_x_3110:
        /* <DEDUP_REMOVED lines=30> */
.L_x_3112:
[----:B------:R-:W-:Y:S01]  /*04b0*/  IMAD.MOV.U32 R36, RZ, RZ, R14 ;  /* 0x000000ffff247224 */ /* 0x000fe200078e000e */
[----:B------:R-:W-:Y:S02]  /*04c0*/  MOV R19, R15 ;  /* 0x0000000f00137202 */ /* 0x000fe40000000f00 */
[----:B------:R-:W-:Y:S02]  /*04d0*/  MOV R16, 0x4f0 ;  /* 0x000004f000107802 */ /* 0x000fe40000000f00 */
[----:B------:R-:W-:Y:S05]  /*04e0*/  CALL.REL.NOINC `($__internal_18_$__cuda_sm20_div_s64) ;  /* 0x0000003800f87944 */ /* 0x000fea0003c00000 */
[----:B------:R-:W-:Y:S02]  /*04f0*/  MOV R24, R14 ;  /* 0x0000000e00187202 */ /* 0x000fe40000000f00 */
[----:B------:R-:W-:Y:S02]  /*0500*/  MOV R25, R13 ;  /* 0x0000000d00197202 */ /* 0x000fe40000000f00 */
.L_x_3113:
[----:B------:R-:W-:Y:S05]  /*0510*/  BSYNC.RECONVERGENT B0 ;  /* 0x0000000000007941 */ /* 0x000fea0003800200 */
.L_x_3111:
        /* <DEDUP_REMOVED lines=55> */
.L_x_3115:
[----:B------:R-:W-:Y:S01]  /*0890*/  IMAD.MOV.U32 R36, RZ, RZ, R18 ;  /* 0x000000ffff247224 */ /* 0x000fe200078e0012 */
[----:B------:R-:W-:Y:S01]  /*08a0*/  MOV R18, R12 ;  /* 0x0000000c00127202 */ /* 0x000fe20000000f00 */
[----:B------:R-:W-:Y:S01]  /*08b0*/  IMAD.MOV.U32 R19, RZ, RZ, R17 ;  /* 0x000000ffff137224 */ /* 0x000fe200078e0011 */
[----:B------:R-:W-:Y:S02]  /*08c0*/  MOV R17, R2 ;  /* 0x0000000200117202 */ /* 0x000fe40000000f00 */
[----:B------:R-:W-:Y:S02]  /*08d0*/  MOV R16, 0x8f0 ;  /* 0x000008f000107802 */ /* 0x000fe40000000f00 */
[----:B------:R-:W-:Y:S05]  /*08e0*/  CALL.REL.NOINC `($__internal_18_$__cuda_sm20_div_s64) ;  /* 0x0000003400f87944 */ /* 0x000fea0003c00000 */
[----:B------:R-:W-:Y:S02]  /*08f0*/  MOV R15, R13 ;  /* 0x0000000d000f7202 */ /* 0x000fe40000000f00 */
.L_x_3116:
[----:B------:R-:W-:Y:S05]  /*0900*/  BSYNC.RECONVERGENT B0 ;  /* 0x0000000000007941 */ /* 0x000fea0003800200 */
.L_x_3114:
        /* <DEDUP_REMOVED lines=116> */
.L_x_3118:
[----:B------:R-:W-:Y:S01]  /*1050*/  IMAD.MOV.U32 R36, RZ, RZ, R14 ;  /* 0x000000ffff247224 */ /* 0x000fe200078e000e */
[----:B------:R-:W-:Y:S01]  /*1060*/  MOV R18, R9 ;  /* 0x0000000900127202 */ /* 0x000fe20000000f00 */
[----:B------:R-:W-:Y:S01]  /*1070*/  IMAD.MOV.U32 R19, RZ, RZ, R15 ;  /* 0x000000ffff137224 */ /* 0x000fe200078e000f */
[----:B------:R-:W-:Y:S02]  /*1080*/  MOV R17, R3 ;  /* 0x0000000300117202 */ /* 0x000fe40000000f00 */
[----:B------:R-:W-:Y:S02]  /*1090*/  MOV R16, 0x10b0 ;  /* 0x000010b000107802 */ /* 0x000fe40000000f00 */
[----:B------:R-:W-:Y:S05]  /*10a0*/  CALL.REL.NOINC `($__internal_18_$__cuda_sm20_div_s64) ;  /* 0x0000003000087944 */ /* 0x000fea0003c00000 */
[----:B------:R-:W-:Y:S02]  /*10b0*/  MOV R32, R14 ;  /* 0x0000000e00207202 */ /* 0x000fe40000000f00 */
[----:B------:R-:W-:Y:S02]  /*10c0*/  MOV R33, R13 ;  /* 0x0000000d00217202 */ /* 0x000fe40000000f00 */
.L_x_3119:
[----:B------:R-:W-:Y:S05]  /*10d0*/  BSYNC.RECONVERGENT B0 ;  /* 0x0000000000007941 */ /* 0x000fea0003800200 */
.L_x_3117:
        /* <DEDUP_REMOVED lines=58> */
.L_x_3121:
[----:B------:R-:W-:Y:S01]  /*1480*/  IMAD.MOV.U32 R36, RZ, RZ, R24 ;  /* 0x000000ffff247224 */ /* 0x000fe200078e0018 */
[----:B------:R-:W-:Y:S01]  /*1490*/  MOV R19, R25 ;  /* 0x0000001900137202 */ /* 0x000fe20000000f00 */
[----:B------:R-:W-:Y:S01]  /*14a0*/  IMAD.MOV.U32 R18, RZ, RZ, R7 ;  /* 0x000000ffff127224 */ /* 0x000fe200078e0007 */
[----:B------:R-:W-:Y:S02]  /*14b0*/  MOV R16, 0x14d0 ;  /* 0x000014d000107802 */ /* 0x000fe40000000f00 */
[----:B------:R-:W-:Y:S05]  /*14c0*/  CALL.REL.NOINC `($__internal_18_$__cuda_sm20_div_s64) ;  /* 0x0000002c00007944 */ /* 0x000fea0003c00000 */
[----:B------:R-:W-:Y:S02]  /*14d0*/  MOV R22, R14 ;  /* 0x0000000e00167202 */ /* 0x000fe40000000f00 */
[----:B------:R-:W-:Y:S02]  /*14e0*/  MOV R23, R13 ;  /* 0x0000000d00177202 */ /* 0x000fe40000000f00 */
.L_x_3122:
[----:B------:R-:W-:Y:S05]  /*14f0*/  BSYNC.RECONVERGENT B0 ;  /* 0x0000000000007941 */ /* 0x000fea0003800200 */
.L_x_3120:
        /* <DEDUP_REMOVED lines=65> */
.L_x_3124:
[----:B------:R-:W-:Y:S05]  /*1910*/  BSYNC.RECONVERGENT B0 ;  /* 0x0000000000007941 */ /* 0x000fea0003800200 */
.L_x_3123:
        /* <DEDUP_REMOVED lines=136> */
.L_x_3128:
[----:B------:R-:W-:Y:S01]  /*21a0*/  IMAD.MOV.U32 R36, RZ, RZ, R30 ;  /* 0x000000ffff247224 */ /* 0x000fe200078e001e */
[----:B------:R-:W-:Y:S01]  /*21b0*/  MOV R19, RZ ;  /* 0x000000ff00137202 */ /* 0x000fe20000000f00 */
[----:B------:R-:W-:Y:S01]  /*21c0*/  IMAD.MOV.U32 R18, RZ, RZ, R34 ;  /* 0x000000ffff127224 */ /* 0x000fe200078e0022 */
[----:B------:R-:W-:Y:S02]  /*21d0*/  MOV R16, 0x21f0 ;  /* 0x000021f000107802 */ /* 0x000fe40000000f00 */
[----:B------:R-:W-:Y:S05]  /*21e0*/  CALL.REL.NOINC `($__internal_18_$__cuda_sm20_div_s64) ;  /* 0x0000001c00b87944 */ /* 0x000fea0003c00000 */
[----:B------:R-:W-:Y:S02]  /*21f0*/  IADD3 R11, PT, PT, -R14, RZ, RZ ;  /* 0x000000ff0e0b7210 */ /* 0x000fe40007ffe1ff */
[----:B------:R-:W-:-:S03]  /*2200*/  MOV R31, R13 ;  /* 0x0000000d001f7202 */ /* 0x000fc60000000f00 */
[----:B------:R-:W-:Y:S01]  /*2210*/  IMAD R11, R34, R11, R30 ;  /* 0x0000000b220b7224 */ /* 0x000fe200078e021e */
[----:B------:R-:W-:-:S07]  /*2220*/  MOV R30, R14 ;  /* 0x0000000e001e7202 */ /* 0x000fce0000000f00 */
.L_x_3129:
        /* <DEDUP_REMOVED lines=60> */
.L_x_3131:
[----:B------:R-:W-:Y:S01]  /*25f0*/  IMAD.MOV.U32 R36, RZ, RZ, R30 ;  /* 0x000000ffff247224 */ /* 0x000fe200078e001e */
[----:B------:R-:W-:Y:S01]  /*2600*/  MOV R19, R31 ;  /* 0x0000001f00137202 */ /* 0x000fe20000000f00 */
[----:B------:R-:W-:Y:S01]  /*2610*/  IMAD.MOV.U32 R18, RZ, RZ, R34 ;  /* 0x000000ffff127224 */ /* 0x000fe200078e0022 */
[----:B------:R-:W-:Y:S02]  /*2620*/  MOV R16, 0x2640 ;  /* 0x0000264000107802 */ /* 0x000fe40000000f00 */
[----:B------:R-:W-:Y:S05]  /*2630*/  CALL.REL.NOINC `($__internal_18_$__cuda_sm20_div_s64) ;  /* 0x0000001800a47944 */ /* 0x000fea0003c00000 */
[----:B------:R-:W-:-:S05]  /*2640*/  IADD3 R31, PT, PT, -R14, RZ, RZ ;  /* 0x000000ff0e1f7210 */ /* 0x000fca0007ffe1ff */
[----:B------:R-:W-:Y:S02]  /*2650*/  IMAD R31, R31, R34, R30 ;  /* 0x000000221f1f7224 */ /* 0x000fe400078e021e */
.L_x_3132:
[----:B------:R-:W-:Y:S05]  /*2660*/  BSYNC.RECONVERGENT B0 ;  /* 0x0000000000007941 */ /* 0x000fea0003800200 */
.L_x_3130:
        /* <DEDUP_REMOVED lines=160> */
.L_x_3127:
[----:B------:R-:W0:Y:S01]  /*3070*/  LDC.64 R2, c[0x0][0x420] ;  /* 0x00010800ff027b82 */ /* 0x000e220000000a00 */
[----:B------:R-:W-:-:S05]  /*3080*/  IADD3 R0, PT, PT, R15, UR6, RZ ;  /* 0x000000060f007c10 */ /* 0x000fca000fffe0ff */
[----:B0-----:R-:W-:-:S05]  /*3090*/  IMAD.WIDE.U32 R2, R0, 0x4, R2 ;  /* 0x0000000400027825 */ /* 0x001fca00078e0002 */
[----:B------:R1:W-:Y:S02]  /*30a0*/  STG.E desc[UR12][R2.64], R23 ;  /* 0x0000001702007986 */ /* 0x0003e4000c10190c */
.L_x_3126:
[----:B------:R-:W-:Y:S05]  /*30b0*/  BSYNC.RECONVERGENT B1 ;  /* 0x0000000000017941 */ /* 0x000fea0003800200 */
.L_x_3125:
        /* <DEDUP_REMOVED lines=60> */
.L_x_3139:
        /* <DEDUP_REMOVED lines=14> */
.L_x_3136:
[----:B0-----:R-:W-:Y:S05]  /*3560*/  BSYNC.RECONVERGENT B0 ;  /* 0x0000000000007941 */ /* 0x001fea0003800200 */
.L_x_3135:
        /* <DEDUP_REMOVED lines=30> */
.L_x_3138:
[----:B------:R-:W-:Y:S05]  /*3750*/  BSYNC.RECONVERGENT B0 ;  /* 0x0000000000007941 */ /* 0x000fea0003800200 */
.L_x_3137:
        /* <DEDUP_REMOVED lines=21> */
.L_x_3134:
        /* <DEDUP_REMOVED lines=20> */
.L_x_3141:
[----:B------:R-:W-:Y:S05]  /*39f0*/  BSYNC.RECONVERGENT B0 ;  /* 0x0000000000007941 */ /* 0x000fea0003800200 */
.L_x_3140:
        /* <DEDUP_REMOVED lines=18> */
.L_x_3133:
        /* <DEDUP_REMOVED lines=91> */
        .weak           $__internal_18_$__cuda_sm20_div_s64
        .type           $__internal_18_$__cuda_sm20_div_s64,@function
        .size           $__internal_18_$__cuda_sm20_div_s64,(.L_x_5452 - $__internal_18_$__cuda_sm20_div_s64)
$__internal_18_$__cuda_sm20_div_s64:
        /* <DEDUP_REMOVED lines=83> */
[----:B------:R-:W-:Y:S06]  /*4600*/  RET.REL.NODEC R28 `(_ZN5flash32flash_fwd_splitkv_combine_kernelI23Flash_fwd_kernel_traitsILi96ELi64ELi64ELi4ELb0ELb0EN7cutlass10bfloat16_tE19Flash_kernel_traitsILi96ELi64ELi64ELi4ES3_EELi16ELi3ELb0EEEvNS_16Flash_fwd_paramsE) ;  /* 0xffffffb81c7c7950 */ /* 0x000fec0003c3ffff */
.L_x_3142:
        /* <DEDUP_REMOVED lines=15> */
.L_x_5452:


//--------------------- .text._ZN5flash32flash_fwd_splitkv_combine_kernelI23Flash_fwd_kernel_traitsILi96ELi64ELi64ELi4ELb0ELb0EN7cutlass10bfloat16_tE19Flash_kernel_traitsILi96ELi64ELi64ELi4ES3_EELi16ELi2ELb0EEEvNS_16Flash_fwd_paramsE --------------------------
	.section	.text._ZN5flash32flash_fwd_splitkv_combine_kernelI23Flash_fwd_kernel_traitsILi96ELi64ELi64ELi4ELb0ELb0EN7cutlass10bfloat16_tE19Flash_kernel_traitsILi96ELi64ELi64ELi4ES3_EELi16ELi2ELb0EEEvNS_16Flash_fwd_paramsE,"ax",@progbits
	.align	128
        .global         _ZN5flash32flash_fwd_splitkv_combine_kernelI23Flash_fwd_kernel_traitsILi96ELi64ELi64ELi4ELb0ELb0EN7cutlass10bfloat16_tE19Flash_kernel_traitsILi96ELi64ELi64ELi4ES3_EELi16ELi2ELb0EEEvNS_16Flash_fwd_paramsE
        .type           _ZN5flash32flash_fwd_splitkv_combine_kernelI23Flash_fwd_kernel_traitsILi96ELi64ELi64ELi4ELb0ELb0EN7cutlass10bfloat16_tE19Flash_kernel_traitsILi96ELi64ELi64ELi4ES3_EELi16ELi2ELb0EEEvNS_16Flash_fwd_paramsE,@function
        .size           _ZN5flash32flash_fwd_splitkv_combine_kernelI23Flash_fwd_kernel_traitsILi96ELi64ELi64ELi4ELb0ELb0EN7cutlass10bfloat16_tE19Flash_kernel_traitsILi96ELi64ELi64ELi4ES3_EELi16ELi2ELb0EEEvNS_16Flash_fwd_paramsE,(.L_x_5453 - _ZN5flash32flash_fwd_splitkv_combine_kernelI23Flash_fwd_kernel_traitsILi96ELi64ELi64ELi4ELb0ELb0EN7cutlass10bfloat16_tE19Flash_kernel_traitsILi96ELi64ELi64ELi4ES3_EELi16ELi2ELb0EEEvNS_16Flash_fwd_paramsE)
        .other          _ZN5flash32flash_fwd_splitkv_combine_kernelI23Flash_fwd_kernel_traitsILi96ELi64ELi64ELi4ELb0ELb0EN7cutlass10bfloat16_tE19Flash_kernel_traitsILi96ELi64ELi64ELi4ES3_EELi16ELi2ELb0EEEvNS_16Flash_fwd_paramsE,@"STO_CUDA_ENTRY STV_DEFAULT"
_ZN5flash32flash_fwd_splitkv_combine_kernelI23Flash_fwd_kernel_traitsILi96ELi64ELi64ELi4ELb0ELb0EN7cutlass10bfloat16_tE19Flash_kernel_traitsILi96ELi64ELi64ELi4ES3_EELi16ELi2ELb0EEEvNS_16Flash_fwd_paramsE:
.text._ZN5flash32flash_fwd_splitkv_combine_kernelI23Flash_fwd_kernel_traitsILi96ELi64ELi64ELi4ELb0ELb0EN7cutlass10bfloat16_tE19Flash_kernel_traitsILi96ELi64ELi64ELi4ES3_EELi16ELi2ELb0EEEvNS_16Flash_fwd_paramsE:
        /* <DEDUP_REMOVED lines=39> */
.L_x_3143:
[----:B------:R-:W-:Y:S01]  /*0270*/  IMAD.U32 R27, RZ, RZ, UR7 ;  /* 0x00000007ff1b7e24 */ /* 0x000fe2000f8e00ff */
[----:B------:R-:W-:Y:S01]  /*0280*/  MOV R20, UR15 ;  /* 0x0000000f00147c02 */ /* 0x000fe20008000f00 */
[----:B------:R-:W-:Y:S01]  /*0290*/  IMAD.U32 R21, RZ, RZ, UR14 ;  /* 0x0000000eff157e24 */ /* 0x000fe2000f8e00ff */
[----:B------:R-:W-:Y:S02]  /*02a0*/  MOV R19, UR8 ;  /* 0x0000000800137c02 */ /* 0x000fe40008000f00 */
[----:B------:R-:W-:Y:S02]  /*02b0*/  MOV R18, 0x2d0 ;  /* 0x000002d000127802 */ /* 0x000fe40000000f00 */
[----:B------:R-:W-:Y:S05]  /*02c0*/  CALL.REL.NOINC `($__internal_19_$__cuda_sm20_div_s64) ;  /* 0x0000003c006c7944 */ /* 0x000fea0003c00000 */
.L_x_3144:
        /* <DEDUP_REMOVED lines=30> */
.L_x_3146:
[----:B------:R-:W-:Y:S01]  /*04b0*/  IMAD.MOV.U32 R27, RZ, RZ, R16 ;  /* 0x000000ffff1b7224 */ /* 0x000fe200078e0010 */
[----:B------:R-:W-:Y:S02]  /*04c0*/  MOV R21, R17 ;  /* 0x0000001100157202 */ /* 0x000fe40000000f00 */
[----:B------:R-:W-:Y:S02]  /*04d0*/  MOV R18, 0x4f0 ;  /* 0x000004f000127802 */ /* 0x000fe40000000f00 */
[----:B------:R-:W-:Y:S05]  /*04e0*/  CALL.REL.NOINC `($__internal_19_$__cuda_sm20_div_s64) ;  /* 0x0000003800e47944 */ /* 0x000fea0003c00000 */
[----:B------:R-:W-:Y:S02]  /*04f0*/  MOV R30, R16 ;  /* 0x00000010001e7202 */ /* 0x000fe40000000f00 */
[----:B------:R-:W-:Y:S02]  /*0500*/  MOV R31, R17 ;  /* 0x00000011001f7202 */ /* 0x000fe40000000f00 */
.L_x_3147:
[----:B------:R-:W-:Y:S05]  /*0510*/  BSYNC.RECONVERGENT B0 ;  /* 0x0000000000007941 */ /* 0x000fea0003800200 */
.L_x_3145:
        /* <DEDUP_REMOVED lines=54> */
.L_x_3149:
[----:B------:R-:W-:Y:S01]  /*0880*/  IMAD.MOV.U32 R27, RZ, RZ, R20 ;  /* 0x000000ffff1b7224 */ /* 0x000fe200078e0014 */
[----:B------:R-:W-:Y:S01]  /*0890*/  MOV R20, R14 ;  /* 0x0000000e00147202 */ /* 0x000fe20000000f00 */
[----:B------:R-:W-:Y:S01]  /*08a0*/  IMAD.MOV.U32 R21, RZ, RZ, R19 ;  /* 0x000000ffff157224 */ /* 0x000fe200078e0013 */
[----:B------:R-:W-:Y:S02]  /*08b0*/  MOV R19, R4 ;  /* 0x0000000400137202 */ /* 0x000fe40000000f00 */
[----:B------:R-:W-:Y:S02]  /*08c0*/  MOV R18, 0x8e0 ;  /* 0x000008e000127802 */ /* 0x000fe40000000f00 */
[----:B------:R-:W-:Y:S05]  /*08d0*/  CALL.REL.NOINC `($__internal_19_$__cuda_sm20_div_s64) ;  /* 0x0000003400e87944 */ /* 0x000fea0003c00000 */
.L_x_3150:
[----:B------:R-:W-:Y:S05]  /*08e0*/  BSYNC.RECONVERGENT B0 ;  /* 0x0000000000007941 */ /* 0x000fea0003800200 */
.L_x_3148:
        /* <DEDUP_REMOVED lines=116> */
.L_x_3152:
[----:B------:R-:W-:Y:S01]  /*1030*/  IMAD.MOV.U32 R27, RZ, RZ, R16 ;  /* 0x000000ffff1b7224 */ /* 0x000fe200078e0010 */
[----:B------:R-:W-:Y:S01]  /*1040*/  MOV R20, R11 ;  /* 0x0000000b00147202 */ /* 0x000fe20000000f00 */
[----:B------:R-:W-:Y:S01]  /*1050*/  IMAD.MOV.U32 R21, RZ, RZ, R17 ;  /* 0x000000ffff157224 */ /* 0x000fe200078e0011 */
[----:B------:R-:W-:Y:S02]  /*1060*/  MOV R19, R3 ;  /* 0x0000000300137202 */ /* 0x000fe40000000f00 */
[----:B------:R-:W-:Y:S02]  /*1070*/  MOV R18, 0x1090 ;  /* 0x0000109000127802 */ /* 0x000fe40000000f00 */
[----:B------:R-:W-:Y:S05]  /*1080*/  CALL.REL.NOINC `($__internal_19_$__cuda_sm20_div_s64) ;  /* 0x0000002c00fc7944 */ /* 0x000fea0003c00000 */
[----:B------:R-:W-:Y:S02]  /*1090*/  MOV R32, R16 ;  /* 0x0000001000207202 */ /* 0x000fe40000000f00 */
[----:B------:R-:W-:Y:S02]  /*10a0*/  MOV R33, R17 ;  /* 0x0000001100217202 */ /* 0x000fe40000000f00 */
.L_x_3153:
[----:B------:R-:W-:Y:S05]  /*10b0*/  BSYNC.RECONVERGENT B0 ;  /* 0x0000000000007941 */ /* 0x000fea0003800200 */
.L_x_3151:
        /* <DEDUP_REMOVED lines=57> */
.L_x_3155:
[----:B------:R-:W-:Y:S01]  /*1450*/  IMAD.MOV.U32 R27, RZ, RZ, R30 ;  /* 0x000000ffff1b7224 */ /* 0x000fe200078e001e */
[----:B------:R-:W-:Y:S01]  /*1460*/  MOV R21, R31 ;  /* 0x0000001f00157202 */ /* 0x000fe20000000f00 */
[----:B------:R-:W-:Y:S01]  /*1470*/  IMAD.MOV.U32 R20, RZ, RZ, R9 ;  /* 0x000000ffff147224 */ /* 0x000fe200078e0009 */
[----:B------:R-:W-:Y:S02]  /*1480*/  MOV R18, 0x14a0 ;  /* 0x000014a000127802 */ /* 0x000fe40000000f00 */
[----:B------:R-:W-:Y:S05]  /*1490*/  CALL.REL.NOINC `($__internal_19_$__cuda_sm20_div_s64) ;  /* 0x0000002800f87944 */ /* 0x000fea0003c00000 */
[----:B------:R-:W-:Y:S02]  /*14a0*/  MOV R20, R16 ;  /* 0x0000001000147202 */ /* 0x000fe40000000f00 */
[----:B------:R-:W-:Y:S02]  /*14b0*/  MOV R21, R17 ;  /* 0x0000001100157202 */ /* 0x000fe40000000f00 */
.L_x_3156:
[----:B------:R-:W-:Y:S05]  /*14c0*/  BSYNC.RECONVERGENT B0 ;  /* 0x0000000000007941 */ /* 0x000fea0003800200 */
.L_x_3154:
        /* <DEDUP_REMOVED lines=54> */
.L_x_3158:
[----:B0-----:R-:W-:Y:S05]  /*1830*/  BSYNC.RECONVERGENT B0 ;  /* 0x0000000000007941 */ /* 0x001fea0003800200 */
.L_x_3157:
        /* <DEDUP_REMOVED lines=146> */
.L_x_3162:
[----:B------:R-:W-:Y:S01]  /*2160*/  IMAD.MOV.U32 R21, RZ, RZ, RZ ;  /* 0x000000ffff157224 */ /* 0x000fe200078e00ff */
[----:B------:R-:W-:Y:S02]  /*2170*/  MOV R20, R30 ;  /* 0x0000001e00147202 */ /* 0x000fe40000000f00 */
[----:B------:R-:W-:Y:S02]  /*2180*/  MOV R18, 0x21a0 ;  /* 0x000021a000127802 */ /* 0x000fe40000000f00 */
[----:B------:R-:W-:Y:S05]  /*2190*/  CALL.REL.NOINC `($__internal_19_$__cuda_sm20_div_s64) ;  /* 0x0000001c00b87944 */ /* 0x000fea0003c00000 */
[----:B------:R-:W-:Y:S02]  /*21a0*/  IADD3 R13, PT, PT, -R16, RZ, RZ ;  /* 0x000000ff100d7210 */ /* 0x000fe40007ffe1ff */
[----:B------:R-:W-:-:S03]  /*21b0*/  MOV R31, R17 ;  /* 0x00000011001f7202 */ /* 0x000fc60000000f00 */
[----:B------:R-:W-:Y:S01]  /*21c0*/  IMAD R27, R30, R13, R27 ;  /* 0x0000000d1e1b7224 */ /* 0x000fe200078e021b */
[----:B------:R-:W-:-:S07]  /*21d0*/  MOV R30, R16 ;  /* 0x00000010001e7202 */ /* 0x000fce0000000f00 */
.L_x_3163:
        /* <DEDUP_REMOVED lines=60> */
.L_x_3165:
[----:B------:R-:W-:Y:S01]  /*25a0*/  IMAD.MOV.U32 R27, RZ, RZ, R30 ;  /* 0x000000ffff1b7224 */ /* 0x000fe200078e001e */
[----:B------:R-:W-:Y:S01]  /*25b0*/  MOV R21, R31 ;  /* 0x0000001f00157202 */ /* 0x000fe20000000f00 */
[----:B------:R-:W-:Y:S01]  /*25c0*/  IMAD.MOV.U32 R20, RZ, RZ, R34 ;  /* 0x000000ffff147224 */ /* 0x000fe200078e0022 */
[----:B------:R-:W-:Y:S02]  /*25d0*/  MOV R18, 0x25f0 ;  /* 0x000025f000127802 */ /* 0x000fe40000000f00 */
[----:B------:R-:W-:Y:S05]  /*25e0*/  CALL.REL.NOINC `($__internal_19_$__cuda_sm20_div_s64) ;  /* 0x0000001800a47944 */ /* 0x000fea0003c00000 */
[----:B------:R-:W-:-:S05]  /*25f0*/  IADD3 R31, PT, PT, -R16, RZ, RZ ;  /* 0x000000ff101f7210 */ /* 0x000fca0007ffe1ff */
[----:B------:R-:W-:Y:S02]  /*2600*/  IMAD R31, R31, R34, R30 ;  /* 0x000000221f1f7224 */ /* 0x000fe400078e021e */
.L_x_3166:
[----:B------:R-:W-:Y:S05]  /*2610*/  BSYNC.RECONVERGENT B0 ;  /* 0x0000000000007941 */ /* 0x000fea0003800200 */
.L_x_3164:
        /* <DEDUP_REMOVED lines=162> */
.L_x_3161:
[----:B------:R-:W0:Y:S01]  /*3040*/  LDC.64 R4, c[0x0][0x420] ;  /* 0x00010800ff047b82 */ /* 0x000e220000000a00 */
[----:B------:R-:W-:-:S05]  /*3050*/  LEA.HI R2, R0, UR6, RZ, 0x1e ;  /* 0x0000000600027c11 */ /* 0x000fca000f8ff0ff */
[----:B0-----:R-:W-:-:S05]  /*3060*/  IMAD.WIDE.U32 R2, R2, 0x4, R4 ;  /* 0x0000000402027825 */ /* 0x001fca00078e0004 */
[----:B------:R1:W-:Y:S02]  /*3070*/  STG.E desc[UR12][R2.64], R23 ;  /* 0x0000001702007986 */ /* 0x0003e4000c10190c */
.L_x_3160:
[----:B------:R-:W-:Y:S05]  /*3080*/  BSYNC.RECONVERGENT B1 ;  /* 0x0000000000017941 */ /* 0x000fea0003800200 */
.L_x_3159:
        /* <DEDUP_REMOVED lines=58> */
.L_x_3173:
        /* <DEDUP_REMOVED lines=14> */
.L_x_3170:
[----:B0-----:R-:W-:Y:S05]  /*3510*/  BSYNC.RECONVERGENT B0 ;  /* 0x0000000000007941 */ /* 0x001fea0003800200 */
.L_x_3169:
        /* <DEDUP_REMOVED lines=30> */
.L_x_3172:
[----:B------:R-:W-:Y:S05]  /*3700*/  BSYNC.RECONVERGENT B0 ;  /* 0x0000000000007941 */ /* 0x000fea0003800200 */
.L_x_3171:
        /* <DEDUP_REMOVED lines=21> */
.L_x_3168:
        /* <DEDUP_REMOVED lines=20> */
.L_x_3175:
[----:B------:R-:W-:Y:S05]  /*39a0*/  BSYNC.RECONVERGENT B0 ;  /* 0x0000000000007941 */ /* 0x000fea0003800200 */
.L_x_3174:
        /* <DEDUP_REMOVED lines=18> */
.L_x_3167:
        /* <DEDUP_REMOVED lines=91> */
        .weak           $__internal_19_$__cuda_sm20_div_s64
        .type           $__internal_19_$__cuda_sm20_div_s64,@function
        .size           $__internal_19_$__cuda_sm20_div_s64,(.L_x_5453 - $__internal_19_$__cuda_sm20_div_s64)
$__internal_19_$__cuda_sm20_div_s64:
        /* <DEDUP_REMOVED lines=83> */
[----:B------:R-:W-:Y:S06]  /*45b0*/  RET.REL.NODEC R28 `(_ZN5flash32flash_fwd_splitkv_combine_kernelI23Flash_fwd_kernel_traitsILi96ELi64ELi64ELi4ELb0ELb0EN7cutlass10bfloat16_tE19Flash_kernel_traitsILi96ELi64ELi64ELi4ES3_EELi16ELi2ELb0EEEvNS_16Flash_fwd_paramsE) ;  /* 0xffffffb81c907950 */ /* 0x000fec0003c3ffff */
.L_x_3176:
        /* <DEDUP_REMOVED lines=12> */
.L_x_5453:


//--------------------- .text._ZN5flash32flash_fwd_splitkv_combine_kernelI23Flash_fwd_kernel_traitsILi96ELi64ELi64ELi4ELb0ELb0EN7cutlass10bfloat16_tE19Flash_kernel_traitsILi96ELi64ELi64ELi4ES3_EELi16ELi1ELb0EEEvNS_16Flash_fwd_paramsE --------------------------
	.section	.text._ZN5flash32flash_fwd_splitkv_combine_kernelI23Flash_fwd_kernel_traitsILi96ELi64ELi64ELi4ELb0ELb0EN7cutlass10bfloat16_tE19Flash_kernel_traitsILi96ELi64ELi64ELi4ES3_EELi16ELi1ELb0EEEvNS_16Flash_fwd_paramsE,"ax",@progbits
	.align	128
        .global         _ZN5flash32flash_fwd_splitkv_combine_kernelI23Flash_fwd_kernel_traitsILi96ELi64ELi64ELi4ELb0ELb0EN7cutlass10bfloat16_tE19Flash_kernel_traitsILi96ELi64ELi64ELi4ES3_EELi16ELi1ELb0EEEvNS_16Flash_fwd_paramsE
        .type           _ZN5flash32flash_fwd_splitkv_combine_kernelI23Flash_fwd_kernel_traitsILi96ELi64ELi64ELi4ELb0ELb0EN7cutlass10bfloat16_tE19Flash_kernel_traitsILi96ELi64ELi64ELi4ES3_EELi16ELi1ELb0EEEvNS_16Flash_fwd_paramsE,@function
        .size           _ZN5flash32flash_fwd_splitkv_combine_kernelI23Flash_fwd_kernel_traitsILi96ELi64ELi64ELi4ELb0ELb0EN7cutlass10bfloat16_tE19Flash_kernel_traitsILi96ELi64ELi64ELi4ES3_EELi16ELi1ELb0EEEvNS_16Flash_fwd_paramsE,(.L_x_5454 - _ZN5flash32flash_fwd_splitkv_combine_kernelI23Flash_fwd_kernel_traitsILi96ELi64ELi64ELi4ELb0ELb0EN7cutlass10bfloat16_tE19Flash_kernel_traitsILi96ELi64ELi64ELi4ES3_EELi16ELi1ELb0EEEvNS_16Flash_fwd_paramsE)
        .other          _ZN5flash32flash_fwd_splitkv_combine_kernelI23Flash_fwd_kernel_traitsILi96ELi64ELi64ELi4ELb0ELb0EN7cutlass10bfloat16_tE19Flash_kernel_traitsILi96ELi64ELi64ELi4ES3_EELi16ELi1ELb0EEEvNS_16Flash_fwd_paramsE,@"STO_CUDA_ENTRY STV_DEFAULT"
_ZN5flash32flash_fwd_splitkv_combine_kernelI23Flash_fwd_kernel_traitsILi96ELi64ELi64ELi4ELb0ELb0EN7cutlass10bfloat16_tE19Flash_kernel_traitsILi96ELi64ELi64ELi4ES3_EELi16ELi1ELb0EEEvNS_16Flash_fwd_paramsE:
.text._ZN5flash32flash_fwd_splitkv_combine_kernelI23Flash_fwd_kernel_traitsILi96ELi64ELi64ELi4ELb0ELb0EN7cutlass10bfloat16_tE19Flash_kernel_traitsILi96ELi64ELi64ELi4ES3_EELi16ELi1ELb0EEEvNS_16Flash_fwd_paramsE:
        /* <DEDUP_REMOVED lines=38> */
.L_x_3177:
[----:B------:R-:W-:Y:S01]  /*0260*/  IMAD.U32 R27, RZ, RZ, UR7 ;  /* 0x00000007ff1b7e24 */ /* 0x000fe2000f8e00ff */
[----:B------:R-:W-:Y:S01]  /*0270*/  MOV R20, UR15 ;  /* 0x0000000f00147c02 */ /* 0x000fe20008000f00 */
[----:B------:R-:W-:Y:S01]  /*0280*/  IMAD.U32 R21, RZ, RZ, UR14 ;  /* 0x0000000eff157e24 */ /* 0x000fe2000f8e00ff */
[----:B------:R-:W-:Y:S02]  /*0290*/  MOV R19, UR8 ;  /* 0x0000000800137c02 */ /* 0x000fe40008000f00 */
[----:B------:R-:W-:Y:S02]  /*02a0*/  MOV R18, 0x2c0 ;  /* 0x000002c000127802 */ /* 0x000fe40000000f00 */
[----:B------:R-:W-:Y:S05]  /*02b0*/  CALL.REL.NOINC `($__internal_20_$__cuda_sm20_div_s64) ;  /* 0x0000003c00647944 */ /* 0x000fea0003c00000 */
.L_x_3178:
        /* <DEDUP_REMOVED lines=30> */
.L_x_3180:
[----:B------:R-:W-:Y:S01]  /*04a0*/  IMAD.MOV.U32 R27, RZ, RZ, R16 ;  /* 0x000000ffff1b7224 */ /* 0x000fe200078e0010 */
[----:B------:R-:W-:Y:S02]  /*04b0*/  MOV R21, R17 ;  /* 0x0000001100157202 */ /* 0x000fe40000000f00 */
[----:B------:R-:W-:Y:S02]  /*04c0*/  MOV R18, 0x4e0 ;  /* 0x000004e000127802 */ /* 0x000fe40000000f00 */
[----:B------:R-:W-:Y:S05]  /*04d0*/  CALL.REL.NOINC `($__internal_20_$__cuda_sm20_div_s64) ;  /* 0x0000003800dc7944 */ /* 0x000fea0003c00000 */
[----:B------:R-:W-:Y:S02]  /*04e0*/  MOV R6, R16 ;  /* 0x0000001000067202 */ /* 0x000fe40000000f00 */
[----:B------:R-:W-:Y:S02]  /*04f0*/  MOV R7, R17 ;  /* 0x0000001100077202 */ /* 0x000fe40000000f00 */
.L_x_3181:
[----:B------:R-:W-:Y:S05]  /*0500*/  BSYNC.RECONVERGENT B0 ;  /* 0x0000000000007941 */ /* 0x000fea0003800200 */
.L_x_3179:
        /* <DEDUP_REMOVED lines=55> */
.L_x_3183:
[----:B------:R-:W-:Y:S01]  /*0880*/  IMAD.MOV.U32 R27, RZ, RZ, R20 ;  /* 0x000000ffff1b7224 */ /* 0x000fe200078e0014 */
[----:B------:R-:W-:Y:S01]  /*0890*/  MOV R20, R14 ;  /* 0x0000000e00147202 */ /* 0x000fe20000000f00 */
[----:B------:R-:W-:Y:S01]  /*08a0*/  IMAD.MOV.U32 R21, RZ, RZ, R19 ;  /* 0x000000ffff157224 */ /* 0x000fe200078e0013 */
[----:B------:R-:W-:Y:S02]  /*08b0*/  MOV R19, R4 ;  /* 0x0000000400137202 */ /* 0x000fe40000000f00 */
[----:B------:R-:W-:Y:S02]  /*08c0*/  MOV R18, 0x8e0 ;  /* 0x000008e000127802 */ /* 0x000fe40000000f00 */
[----:B------:R-:W-:Y:S05]  /*08d0*/  CALL.REL.NOINC `($__internal_20_$__cuda_sm20_div_s64) ;  /* 0x0000003400dc7944 */ /* 0x000fea0003c00000 */
.L_x_3184:
[----:B------:R-:W-:Y:S05]  /*08e0*/  BSYNC.RECONVERGENT B0 ;  /* 0x0000000000007941 */ /* 0x000fea0003800200 */
.L_x_3182:
        /* <DEDUP_REMOVED lines=116> */
.L_x_3186:
[----:B------:R-:W-:Y:S01]  /*1030*/  IMAD.MOV.U32 R27, RZ, RZ, R16 ;  /* 0x000000ffff1b7224 */ /* 0x000fe200078e0010 */
[----:B------:R-:W-:Y:S01]  /*1040*/  MOV R20, R11 ;  /* 0x0000000b00147202 */ /* 0x000fe20000000f00 */
[----:B------:R-:W-:Y:S01]  /*1050*/  IMAD.MOV.U32 R21, RZ, RZ, R17 ;  /* 0x000000ffff157224 */ /* 0x000fe200078e0011 */
[----:B------:R-:W-:Y:S02]  /*1060*/  MOV R19, R3 ;  /* 0x0000000300137202 */ /* 0x000fe40000000f00 */
[----:B------:R-:W-:Y:S02]  /*1070*/  MOV R18, 0x1090 ;  /* 0x0000109000127802 */ /* 0x000fe40000000f00 */
[----:B------:R-:W-:Y:S05]  /*1080*/  CALL.REL.NOINC `($__internal_20_$__cuda_sm20_div_s64) ;  /* 0x0000002c00f07944 */ /* 0x000fea0003c00000 */
[----:B------:R-:W-:Y:S02]  /*1090*/  MOV R32, R16 ;  /* 0x0000001000207202 */ /* 0x000fe40000000f00 */
[----:B------:R-:W-:Y:S02]  /*10a0*/  MOV R33, R17 ;  /* 0x0000001100217202 */ /* 0x000fe40000000f00 */
.L_x_3187:
[----:B------:R-:W-:Y:S05]  /*10b0*/  BSYNC.RECONVERGENT B0 ;  /* 0x0000000000007941 */ /* 0x000fea0003800200 */
.L_x_3185:
        /* <DEDUP_REMOVED lines=58> */
.L_x_3189:
[----:B------:R-:W-:Y:S01]  /*1460*/  IMAD.MOV.U32 R27, RZ, RZ, R6 ;  /* 0x000000ffff1b7224 */ /* 0x000fe200078e0006 */
[----:B------:R-:W-:Y:S01]  /*1470*/  MOV R21, R7 ;  /* 0x0000000700157202 */ /* 0x000fe20000000f00 */
[----:B------:R-:W-:Y:S01]  /*1480*/  IMAD.MOV.U32 R20, RZ, RZ, R9 ;  /* 0x000000ffff147224 */ /* 0x000fe200078e0009 */
[----:B------:R-:W-:Y:S02]  /*1490*/  MOV R18, 0x14b0 ;  /* 0x000014b000127802 */ /* 0x000fe40000000f00 */
[----:B------:R-:W-:Y:S05]  /*14a0*/  CALL.REL.NOINC `($__internal_20_$__cuda_sm20_div_s64) ;  /* 0x0000002800e87944 */ /* 0x000fea0003c00000 */
[----:B------:R-:W-:Y:S02]  /*14b0*/  MOV R18, R16 ;  /* 0x0000001000127202 */ /* 0x000fe40000000f00 */
[----:B------:R-:W-:Y:S02]  /*14c0*/  MOV R19, R17 ;  /* 0x0000001100137202 */ /* 0x000fe40000000f00 */
.L_x_3190:
[----:B------:R-:W-:Y:S05]  /*14d0*/  BSYNC.RECONVERGENT B0 ;  /* 0x0000000000007941 */ /* 0x000fea0003800200 */
.L_x_3188:
        /* <DEDUP_REMOVED lines=54> */
.L_x_3192:
[----:B0-----:R-:W-:Y:S05]  /*1840*/  BSYNC.RECONVERGENT B0 ;  /* 0x0000000000007941 */ /* 0x001fea0003800200 */
.L_x_3191:
        /* <DEDUP_REMOVED lines=142> */
.L_x_3196:
[----:B------:R-:W-:Y:S01]  /*2130*/  IMAD.MOV.U32 R21, RZ, RZ, RZ ;  /* 0x000000ffff157224 */ /* 0x000fe200078e00ff */
[----:B------:R-:W-:Y:S02]  /*2140*/  MOV R20, R30 ;  /* 0x0000001e00147202 */ /* 0x000fe40000000f00 */
[----:B------:R-:W-:Y:S02]  /*2150*/  MOV R18, 0x2170 ;  /* 0x0000217000127802 */ /* 0x000fe40000000f00 */
[----:B------:R-:W-:Y:S05]  /*2160*/  CALL.REL.NOINC `($__internal_20_$__cuda_sm20_div_s64) ;  /* 0x0000001c00b87944 */ /* 0x000fea0003c00000 */
[----:B------:R-:W-:Y:S02]  /*2170*/  IADD3 R13, PT, PT, -R16, RZ, RZ ;  /* 0x000000ff100d7210 */ /* 0x000fe40007ffe1ff */
[----:B------:R-:W-:-:S03]  /*2180*/  MOV R31, R17 ;  /* 0x00000011001f7202 */ /* 0x000fc60000000f00 */
[----:B------:R-:W-:Y:S01]  /*2190*/  IMAD R27, R30, R13, R27 ;  /* 0x0000000d1e1b7224 */ /* 0x000fe200078e021b */
[----:B------:R-:W-:-:S07]  /*21a0*/  MOV R30, R16 ;  /* 0x00000010001e7202 */ /* 0x000fce0000000f00 */
.L_x_3197:
        /* <DEDUP_REMOVED lines=60> */
.L_x_3199:
[----:B------:R-:W-:Y:S01]  /*2570*/  IMAD.MOV.U32 R27, RZ, RZ, R30 ;  /* 0x000000ffff1b7224 */ /* 0x000fe200078e001e */
[----:B------:R-:W-:Y:S01]  /*2580*/  MOV R21, R31 ;  /* 0x0000001f00157202 */ /* 0x000fe20000000f00 */
[----:B------:R-:W-:Y:S01]  /*2590*/  IMAD.MOV.U32 R20, RZ, RZ, R34 ;  /* 0x000000ffff147224 */ /* 0x000fe200078e0022 */
[----:B------:R-:W-:Y:S02]  /*25a0*/  MOV R18, 0x25c0 ;  /* 0x000025c000127802 */ /* 0x000fe40000000f00 */
[----:B------:R-:W-:Y:S05]  /*25b0*/  CALL.REL.NOINC `($__internal_20_$__cuda_sm20_div_s64) ;  /* 0x0000001800a47944 */ /* 0x000fea0003c00000 */
[----:B------:R-:W-:-:S05]  /*25c0*/  IADD3 R31, PT, PT, -R16, RZ, RZ ;  /* 0x000000ff101f7210 */ /* 0x000fca0007ffe1ff */
[----:B------:R-:W-:Y:S02]  /*25d0*/  IMAD R31, R31, R34, R30 ;  /* 0x000000221f1f7224 */ /* 0x000fe400078e021e */
.L_x_3200:
[----:B------:R-:W-:Y:S05]  /*25e0*/  BSYNC.RECONVERGENT B0 ;  /* 0x0000000000007941 */ /* 0x000fea0003800200 */
.L_x_3198:
        /* <DEDUP_REMOVED lines=162> */
.L_x_3195:
[----:B------:R-:W0:Y:S01]  /*3010*/  LDC.64 R2, c[0x0][0x420] ;  /* 0x00010800ff027b82 */ /* 0x000e220000000a00 */
[----:B------:R-:W-:-:S05]  /*3020*/  IADD3 R27, PT, PT, R27, UR6, RZ ;  /* 0x000000061b1b7c10 */ /* 0x000fca000fffe0ff */
[----:B0-----:R-:W-:-:S05]  /*3030*/  IMAD.WIDE.U32 R2, R27, 0x4, R2 ;  /* 0x000000041b027825 */ /* 0x001fca00078e0002 */
[----:B------:R1:W-:Y:S02]  /*3040*/  STG.E desc[UR12][R2.64], R23 ;  /* 0x0000001702007986 */ /* 0x0003e4000c10190c */
.L_x_3194:
[----:B------:R-:W-:Y:S05]  /*3050*/  BSYNC.RECONVERGENT B1 ;  /* 0x0000000000017941 */ /* 0x000fea0003800200 */
.L_x_3193:
        /* <DEDUP_REMOVED lines=58> */
.L_x_3207:
        /* <DEDUP_REMOVED lines=14> */
.L_x_3204:
[----:B0-----:R-:W-:Y:S05]  /*34e0*/  BSYNC.RECONVERGENT B0 ;  /* 0x0000000000007941 */ /* 0x001fea0003800200 */
.L_x_3203:
        /* <DEDUP_REMOVED lines=30> */
.L_x_3206:
[----:B------:R-:W-:Y:S05]  /*36d0*/  BSYNC.RECONVERGENT B0 ;  /* 0x0000000000007941 */ /* 0x000fea0003800200 */
.L_x_3205:
        /* <DEDUP_REMOVED lines=21> */
.L_x_3202:
        /* <DEDUP_REMOVED lines=20> */
.L_x_3209:
[----:B------:R-:W-:Y:S05]  /*3970*/  BSYNC.RECONVERGENT B0 ;  /* 0x0000000000007941 */ /* 0x000fea0003800200 */
.L_x_3208:
        /* <DEDUP_REMOVED lines=18> */
.L_x_3201:
        /* <DEDUP_REMOVED lines=91> */
        .weak           $__internal_20_$__cuda_sm20_div_s64
        .type           $__internal_20_$__cuda_sm20_div_s64,@function
        .size           $__internal_20_$__cuda_sm20_div_s64,(.L_x_5454 - $__internal_20_$__cuda_sm20_div_s64)
$__internal_20_$__cuda_sm20_div_s64:
        /* <DEDUP_REMOVED lines=83> */
[----:B------:R-:W-:Y:S06]  /*4580*/  RET.REL.NODEC R28 `(_ZN5flash32flash_fwd_splitkv_combine_kernelI23Flash_fwd_kernel_traitsILi96ELi64ELi64ELi4ELb0ELb0EN7cutlass10bfloat16_tE19Flash_kernel_traitsILi96ELi64ELi64ELi4ES3_EELi16ELi1ELb0EEEvNS_16Flash_fwd_paramsE) ;  /* 0xffffffb81c9c7950 */ /* 0x000fec0003c3ffff */
.L_x_3210:
        /* <DEDUP_REMOVED lines=15> */
.L_x_5454:


//--------------------- .text._ZN5flash32flash_fwd_splitkv_combine_kernelI23Flash_fwd_kernel_traitsILi96ELi64ELi64ELi4ELb0ELb0EN7cutlass10bfloat16_tE19Flash_kernel_traitsILi96ELi64ELi64ELi4ES3_EELi16ELi7ELb1EEEvNS_16Flash_fwd_paramsE --------------------------
	.section	.text._ZN5flash32flash_fwd_splitkv_combine_kernelI23Flash_fwd_kernel_traitsILi96ELi64ELi64ELi4ELb0ELb0EN7cutlass10bfloat16_tE19Flash_kernel_traitsILi96ELi64ELi64ELi4ES3_EELi16ELi7ELb1EEEvNS_16Flash_fwd_paramsE,"ax",@progbits
	.align	128
        .global         _ZN5flash32flash_fwd_splitkv_combine_kernelI23Flash_fwd_kernel_traitsILi96ELi64ELi64ELi4ELb0ELb0EN7cutlass10bfloat16_tE19Flash_kernel_traitsILi96ELi64ELi64ELi4ES3_EELi16ELi7ELb1EEEvNS_16Flash_fwd_paramsE
        .type           _ZN5flash32flash_fwd_splitkv_combine_kernelI23Flash_fwd_kernel_traitsILi96ELi64ELi64ELi4ELb0ELb0EN7cutlass10bfloat16_tE19Flash_kernel_traitsILi96ELi64ELi64ELi4ES3_EELi16ELi7ELb1EEEvNS_16Flash_fwd_paramsE,@function
        .size           _ZN5flash32flash_fwd_splitkv_combine_kernelI23Flash_fwd_kernel_traitsILi96ELi64ELi64ELi4ELb0ELb0EN7cutlass10bfloat16_tE19Flash_kernel_traitsILi96ELi64ELi64ELi4ES3_EELi16ELi7ELb1EEEvNS_16Flash_fwd_paramsE,(.L_x_5455 - _ZN5flash32flash_fwd_splitkv_combine_kernelI23Flash_fwd_kernel_traitsILi96ELi64ELi64ELi4ELb0ELb0EN7cutlass10bfloat16_tE19Flash_kernel_traitsILi96ELi64ELi64ELi4ES3_EELi16ELi7ELb1EEEvNS_16Flash_fwd_paramsE)
        .other          _ZN5flash32flash_fwd_splitkv_combine_kernelI23Flash_fwd_kernel_traitsILi96ELi64ELi64ELi4ELb0ELb0EN7cutlass10bfloat16_tE19Flash_kernel_traitsILi96ELi64ELi64ELi4ES3_EELi16ELi7ELb1EEEvNS_16Flash_fwd_paramsE,@"STO_CUDA_ENTRY STV_DEFAULT"
_ZN5flash32flash_fwd_splitkv_combine_kernelI23Flash_fwd_kernel_traitsILi96ELi64ELi64ELi4ELb0ELb0EN7cutlass10bfloat16_tE19Flash_kernel_traitsILi96ELi64ELi64ELi4ES3_EELi16ELi7ELb1EEEvNS_16Flash_fwd_paramsE:
.text._ZN5flash32flash_fwd_splitkv_combine_kernelI23Flash_fwd_kernel_traitsILi96ELi64ELi64ELi4ELb0ELb0EN7cutlass10bfloat16_tE19Flash_kernel_traitsILi96ELi64ELi64ELi4ES3_EELi16ELi7ELb1EEEvNS_16Flash_fwd_paramsE:
        /* <DEDUP_REMOVED lines=38> */
.L_x_3211:
[----:B------:R-:W-:Y:S01]  /*0260*/  IMAD.U32 R40, RZ, RZ, UR17 ;  /* 0x00000011ff287e24 */ /* 0x000fe2000f8e00ff */
[----:B------:R-:W-:Y:S01]  /*0270*/  MOV R32, UR15 ;  /* 0x0000000f00207c02 */ /* 0x000fe20008000f00 */
[----:B------:R-:W-:Y:S01]  /*0280*/  IMAD.U32 R31, RZ, RZ, UR13 ;  /* 0x0000000dff1f7e24 */ /* 0x000fe2000f8e00ff */
[----:B------:R-:W-:Y:S02]  /*0290*/  MOV R29, UR5 ;  /* 0x00000005001d7c02 */ /* 0x000fe40008000f00 */
[----:B------:R-:W-:Y:S02]  /*02a0*/  MOV R30, 0x2c0 ;  /* 0x000002c0001e7802 */ /* 0x000fe40000000f00 */
[----:B------:R-:W-:Y:S05]  /*02b0*/  CALL.REL.NOINC `($__internal_21_$__cuda_sm20_div_s64) ;  /* 0x0000005400c07944 */ /* 0x000fea0003c00000 */
[----:B------:R-:W-:-:S07]  /*02c0*/  MOV R17, R25 ;  /* 0x0000001900117202 */ /* 0x000fce0000000f00 */
.L_x_3212:
        /* <DEDUP_REMOVED lines=30> */
.L_x_3214:
[----:B------:R-:W-:Y:S01]  /*04b0*/  IMAD.MOV.U32 R40, RZ, RZ, R16 ;  /* 0x000000ffff287224 */ /* 0x000fe200078e0010 */
[----:B------:R-:W-:Y:S02]  /*04c0*/  MOV R31, R17 ;  /* 0x00000011001f7202 */ /* 0x000fe40000000f00 */
[----:B------:R-:W-:Y:S02]  /*04d0*/  MOV R30, 0x4f0 ;  /* 0x000004f0001e7802 */ /* 0x000fe40000000f00 */
[----:B------:R-:W-:Y:S05]  /*04e0*/  CALL.REL.NOINC `($__internal_21_$__cuda_sm20_div_s64) ;  /* 0x0000005400347944 */ /* 0x000fea0003c00000 */
[----:B------:R-:W-:Y:S02]  /*04f0*/  MOV R4, R16 ;  /* 0x0000001000047202 */ /* 0x000fe40000000f00 */
[----:B------:R-:W-:Y:S02]  /*0500*/  MOV R5, R25 ;  /* 0x0000001900057202 */ /* 0x000fe40000000f00 */
.L_x_3215:
[----:B------:R-:W-:Y:S05]  /*0510*/  BSYNC.RECONVERGENT B0 ;  /* 0x0000000000007941 */ /* 0x000fea0003800200 */
.L_x_3213:
        /* <DEDUP_REMOVED lines=55> */
.L_x_3217:
[----:B------:R-:W-:Y:S01]  /*0890*/  IMAD.MOV.U32 R40, RZ, RZ, R32 ;  /* 0x000000ffff287224 */ /* 0x000fe200078e0020 */
[----:B------:R-:W-:Y:S01]  /*08a0*/  MOV R32, R24 ;  /* 0x0000001800207202 */ /* 0x000fe20000000f00 */
[----:B------:R-:W-:Y:S01]  /*08b0*/  IMAD.MOV.U32 R31, RZ, RZ, R29 ;  /* 0x000000ffff1f7224 */ /* 0x000fe200078e001d */
[----:B------:R-:W-:Y:S02]  /*08c0*/  MOV R29, R18 ;  /* 0x00000012001d7202 */ /* 0x000fe40000000f00 */
[----:B------:R-:W-:Y:S02]  /*08d0*/  MOV R30, 0x8f0 ;  /* 0x000008f0001e7802 */ /* 0x000fe40000000f00 */
[----:B------:R-:W-:Y:S05]  /*08e0*/  CALL.REL.NOINC `($__internal_21_$__cuda_sm20_div_s64) ;  /* 0x0000005000347944 */ /* 0x000fea0003c00000 */
[----:B------:R-:W-:Y:S02]  /*08f0*/  MOV R30, R16 ;  /* 0x00000010001e7202 */ /* 0x000fe40000000f00 */
[----:B------:R-:W-:Y:S02]  /*0900*/  MOV R31, R25 ;  /* 0x00000019001f7202 */ /* 0x000fe40000000f00 */
.L_x_3218:
[----:B------:R-:W-:Y:S05]  /*0910*/  BSYNC.RECONVERGENT B0 ;  /* 0x0000000000007941 */ /* 0x000fea0003800200 */
.L_x_3216:
        /* <DEDUP_REMOVED lines=128> */
.L_x_3220:
[----:B------:R-:W-:Y:S01]  /*1120*/  IMAD.MOV.U32 R40, RZ, RZ, R30 ;  /* 0x000000ffff287224 */ /* 0x000fe200078e001e */
[----:B------:R-:W-:Y:S01]  /*1130*/  MOV R32, R23 ;  /* 0x0000001700207202 */ /* 0x000fe20000000f00 */
[----:B------:R-:W-:Y:S01]  /*1140*/  IMAD.MOV.U32 R29, RZ, RZ, R17 ;  /* 0x000000ffff1d7224 */ /* 0x000fe200078e0011 */
[----:B------:R-:W-:Y:S02]  /*1150*/  MOV R30, 0x1170 ;  /* 0x00001170001e7802 */ /* 0x000fe40000000f00 */
[----:B------:R-:W-:Y:S05]  /*1160*/  CALL.REL.NOINC `($__internal_21_$__cuda_sm20_div_s64) ;  /* 0x0000004800147944 */ /* 0x000fea0003c00000 */
[----:B------:R-:W-:Y:S02]  /*1170*/  MOV R44, R16 ;  /* 0x00000010002c7202 */ /* 0x000fe40000000f00 */
[----:B------:R-:W-:Y:S02]  /*1180*/  MOV R45, R25 ;  /* 0x00000019002d7202 */ /* 0x000fe40000000f00 */
.L_x_3221:
[----:B------:R-:W-:Y:S05]  /*1190*/  BSYNC.RECONVERGENT B0 ;  /* 0x0000000000007941 */ /* 0x000fea0003800200 */
.L_x_3219:
        /* <DEDUP_REMOVED lines=57> */
.L_x_3223:
[----:B------:R-:W-:Y:S01]  /*1530*/  IMAD.MOV.U32 R40, RZ, RZ, R4 ;  /* 0x000000ffff287224 */ /* 0x000fe200078e0004 */
[----:B------:R-:W-:Y:S01]  /*1540*/  MOV R31, R5 ;  /* 0x00000005001f7202 */ /* 0x000fe20000000f00 */
[----:B------:R-:W-:Y:S01]  /*1550*/  IMAD.MOV.U32 R32, RZ, RZ, R22 ;  /* 0x000000ffff207224 */ /* 0x000fe200078e0016 */
[----:B------:R-:W-:Y:S02]  /*1560*/  MOV R30, 0x1580 ;  /* 0x00001580001e7802 */ /* 0x000fe40000000f00 */
[----:B------:R-:W-:Y:S05]  /*1570*/  CALL.REL.NOINC `($__internal_21_$__cuda_sm20_div_s64) ;  /* 0x0000004400107944 */ /* 0x000fea0003c00000 */
[----:B------:R-:W-:Y:S02]  /*1580*/  MOV R26, R16 ;  /* 0x00000010001a7202 */ /* 0x000fe40000000f00 */
[----:B------:R-:W-:Y:S02]  /*1590*/  MOV R27, R25 ;  /* 0x00000019001b7202 */ /* 0x000fe40000000f00 */
.L_x_3224:
[----:B------:R-:W-:Y:S05]  /*15a0*/  BSYNC.RECONVERGENT B0 ;  /* 0x0000000000007941 */ /* 0x000fea0003800200 */
.L_x_3222:
        /* <DEDUP_REMOVED lines=484> */
.L_x_3228:
[----:B------:R-:W0:Y:S01]  /*33f0*/  S2R R25, SR_CTAID.X ;  /* 0x0000000000197919 */ /* 0x000e220000002500 */
[----:B------:R-:W-:Y:S01]  /*3400*/  MOV R31, RZ ;  /* 0x000000ff001f7202 */ /* 0x000fe20000000f00 */
[----:B------:R-:W-:Y:S01]  /*3410*/  IMAD.MOV.U32 R32, RZ, RZ, R42 ;  /* 0x000000ffff207224 */ /* 0x000fe200078e002a */
[----:B------:R-:W-:Y:S01]  /*3420*/  MOV R30, 0x3450 ;  /* 0x00003450001e7802 */ /* 0x000fe20000000f00 */
[----:B0-----:R-:W-:Y:S02]  /*3430*/  IMAD R40, R25, 0x10, R28 ;  /* 0x0000001019287824 */ /* 0x001fe400078e021c */
[----:B------:R-:W-:Y:S05]  /*3440*/  CALL.REL.NOINC `($__internal_21_$__cuda_sm20_div_s64) ;  /* 0x00000024005c7944 */ /* 0x000fea0003c00000 */
[----:B------:R-:W-:Y:S02]  /*3450*/  IADD3 R29, PT, PT, -R16, RZ, RZ ;  /* 0x000000ff101d7210 */ /* 0x000fe40007ffe1ff */
[----:B------:R-:W-:-:S03]  /*3460*/  MOV R43, R25 ;  /* 0x00000019002b7202 */ /* 0x000fc60000000f00 */
[----:B------:R-:W-:Y:S01]  /*3470*/  IMAD R40, R42, R29, R40 ;  /* 0x0000001d2a287224 */ /* 0x000fe200078e0228 */
[----:B------:R-:W-:-:S07]  /*3480*/  MOV R42, R16 ;  /* 0x00000010002a7202 */ /* 0x000fce0000000f00 */
.L_x_3229:
        /* <DEDUP_REMOVED lines=60> */
.L_x_3231:
[----:B------:R-:W-:Y:S01]  /*3850*/  IMAD.MOV.U32 R40, RZ, RZ, R42 ;  /* 0x000000ffff287224 */ /* 0x000fe200078e002a */
[----:B------:R-:W-:Y:S01]  /*3860*/  MOV R31, R43 ;  /* 0x0000002b001f7202 */ /* 0x000fe20000000f00 */
[----:B------:R-:W-:Y:S01]  /*3870*/  IMAD.MOV.U32 R32, RZ, RZ, R46 ;  /* 0x000000ffff207224 */ /* 0x000fe200078e002e */
[----:B------:R-:W-:Y:S02]  /*3880*/  MOV R30, 0x38a0 ;  /* 0x000038a0001e7802 */ /* 0x000fe40000000f00 */
[----:B------:R-:W-:Y:S05]  /*3890*/  CALL.REL.NOINC `($__internal_21_$__cuda_sm20_div_s64) ;  /* 0x0000002000487944 */ /* 0x000fea0003c00000 */
[----:B------:R-:W-:-:S05]  /*38a0*/  IADD3 R43, PT, PT, -R16, RZ, RZ ;  /* 0x000000ff102b7210 */ /* 0x000fca0007ffe1ff */
[----:B------:R-:W-:Y:S02]  /*38b0*/  IMAD R43, R43, R46, R42 ;  /* 0x0000002e2b2b7224 */ /* 0x000fe400078e022a */
.L_x_3232:
[----:B------:R-:W-:Y:S05]  /*38c0*/  BSYNC.RECONVERGENT B0 ;  /* 0x0000000000007941 */ /* 0x000fea0003800200 */
.L_x_3230:
        /* <DEDUP_REMOVED lines=162> */
.L_x_3227:
[----:B------:R-:W0:Y:S01]  /*42f0*/  LDC.64 R18, c[0x0][0x420] ;  /* 0x00010800ff127b82 */ /* 0x000e220000000a00 */
[----:B------:R-:W-:-:S05]  /*4300*/  IADD3 R16, PT, PT, R28, UR16, RZ ;  /* 0x000000101c107c10 */ /* 0x000fca000fffe0ff */
[----:B0-----:R-:W-:-:S05]  /*4310*/  IMAD.WIDE.U32 R16, R16, 0x4, R18 ;  /* 0x0000000410107825 */ /* 0x001fca00078e0012 */
[----:B------:R1:W-:Y:S02]  /*4320*/  STG.E desc[UR10][R16.64], R2 ;  /* 0x0000000210007986 */ /* 0x0003e4000c10190a */
.L_x_3226:
[----:B------:R-:W-:Y:S05]  /*4330*/  BSYNC.RECONVERGENT B1 ;  /* 0x0000000000017941 */ /* 0x000fea0003800200 */
.L_x_3225:
        /* <DEDUP_REMOVED lines=168> */
.L_x_3235:
        /* <DEDUP_REMOVED lines=73> */
.L_x_3234:
        /* <DEDUP_REMOVED lines=11> */
.L_x_3236:
        /* <DEDUP_REMOVED lines=22> */
.L_x_3233:
        /* <DEDUP_REMOVED lines=86> */
        .weak           $__internal_21_$__cuda_sm20_div_s64
        .type           $__internal_21_$__cuda_sm20_div_s64,@function
        .size           $__internal_21_$__cuda_sm20_div_s64,(.L_x_5455 - $__internal_21_$__cuda_sm20_div_s64)
$__internal_21_$__cuda_sm20_div_s64:
        /* <DEDUP_REMOVED lines=82> */
[----:B------:R-:W-:Y:S06]  /*5ee0*/  RET.REL.NODEC R30 `(_ZN5flash32flash_fwd_splitkv_combine_kernelI23Flash_fwd_kernel_traitsILi96ELi64ELi64ELi4ELb0ELb0EN7cutlass10bfloat16_tE19Flash_kernel_traitsILi96ELi64ELi64ELi4ES3_EELi16ELi7ELb1EEEvNS_16Flash_fwd_paramsE) ;  /* 0xffffffa01e447950 */ /* 0x000fec0003c3ffff */
.L_x_3237:
        /* <DEDUP_REMOVED lines=9> */
.L_x_5455:


//--------------------- .text._ZN5flash32flash_fwd_splitkv_combine_kernelI23Flash_fwd_kernel_traitsILi96ELi64ELi64ELi4ELb0ELb0EN7cutlass10bfloat16_tE19Flash_kernel_traitsILi96ELi64ELi64ELi4ES3_EELi16ELi6ELb1EEEvNS_16Flash_fwd_paramsE --------------------------
	.section	.text._ZN5flash32flash_fwd_splitkv_combine_kernelI23Flash_fwd_kernel_traitsILi96ELi64ELi64ELi4ELb0ELb0EN7cutlass10bfloat16_tE19Flash_kernel_traitsILi96ELi64ELi64ELi4ES3_EELi16ELi6ELb1EEEvNS_16Flash_fwd_paramsE,"ax",@progbits
	.align	128
        .global         _ZN5flash32flash_fwd_splitkv_combine_kernelI23Flash_fwd_kernel_traitsILi96ELi64ELi64ELi4ELb0ELb0EN7cutlass10bfloat16_tE19Flash_kernel_traitsILi96ELi64ELi64ELi4ES3_EELi16ELi6ELb1EEEvNS_16Flash_fwd_paramsE
        .type           _ZN5flash32flash_fwd_splitkv_combine_kernelI23Flash_fwd_kernel_traitsILi96ELi64ELi64ELi4ELb0ELb0EN7cutlass10bfloat16_tE19Flash_kernel_traitsILi96ELi64ELi64ELi4ES3_EELi16ELi6ELb1EEEvNS_16Flash_fwd_paramsE,@function
        .size           _ZN5flash32flash_fwd_splitkv_combine_kernelI23Flash_fwd_kernel_traitsILi96ELi64ELi64ELi4ELb0ELb0EN7cutlass10bfloat16_tE19Flash_kernel_traitsILi96ELi64ELi64ELi4ES3_EELi16ELi6ELb1EEEvNS_16Flash_fwd_paramsE,(.L_x_5456 - _ZN5flash32flash_fwd_splitkv_combine_kernelI23Flash_fwd_kernel_traitsILi96ELi64ELi64ELi4ELb0ELb0EN7cutlass10bfloat16_tE19Flash_kernel_traitsILi96ELi64ELi64ELi4ES3_EELi16ELi6ELb1EEEvNS_16Flash_fwd_paramsE)
        .other          _ZN5flash32flash_fwd_splitkv_combine_kernelI23Flash_fwd_kernel_traitsILi96ELi64ELi64ELi4ELb0ELb0EN7cutlass10bfloat16_tE19Flash_kernel_traitsILi96ELi64ELi64ELi4ES3_EELi16ELi6ELb1EEEvNS_16Flash_fwd_paramsE,@"STO_CUDA_ENTRY STV_DEFAULT"
_ZN5flash32flash_fwd_splitkv_combine_kernelI23Flash_fwd_kernel_traitsILi96ELi64ELi64ELi4ELb0ELb0EN7cutlass10bfloat16_tE19Flash_kernel_traitsILi96ELi64ELi64ELi4ES3_EELi16ELi6ELb1EEEvNS_16Flash_fwd_paramsE:
.text._ZN5flash32flash_fwd_splitkv_combine_kernelI23Flash_fwd_kernel_traitsILi96ELi64ELi64ELi4ELb0ELb0EN7cutlass10bfloat16_tE19Flash_kernel_traitsILi96ELi64ELi64ELi4ES3_EELi16ELi6ELb1EEEvNS_16Flash_fwd_paramsE:
        /* <DEDUP_REMOVED lines=33> */
.L_x_3238:
[----:B------:R-:W-:Y:S01]  /*0210*/  IMAD.MOV.U32 R25, RZ, RZ, R30 ;  /* 0x000000ffff197224 */ /* 0x000fe200078e001e */
[----:B------:R-:W-:Y:S01]  /*0220*/  MOV R18, R39 ;  /* 0x0000002700127202 */ /* 0x000fe20000000f00 */
[----:B------:R-:W-:Y:S01]  /*0230*/  IMAD.MOV.U32 R19, RZ, RZ, R4 ;  /* 0x000000ffff137224 */ /* 0x000fe200078e0004 */
[----:B------:R-:W-:Y:S02]  /*0240*/  MOV R17, R15 ;  /* 0x0000000f00117202 */ /* 0x000fe40000000f00 */
[----:B------:R-:W-:Y:S02]  /*0250*/  MOV R16, 0x270 ;  /* 0x0000027000107802 */ /* 0x000fe40000000f00 */
[----:B------:R-:W-:Y:S05]  /*0260*/  CALL.REL.NOINC `($__internal_22_$__cuda_sm20_div_s64) ;  /* 0x00000048002c7944 */ /* 0x000fea0003c00000 */
[----:B------:R-:W-:Y:S02]  /*0270*/  MOV R2, R0 ;  /* 0x0000000000027202 */ /* 0x000fe40000000f00 */
[----:B------:R-:W-:-:S07]  /*0280*/  MOV R3, R19 ;  /* 0x0000001300037202 */ /* 0x000fce0000000f00 */
.L_x_3239:
        /* <DEDUP_REMOVED lines=30> */
.L_x_3241:
[----:B------:R-:W-:Y:S01]  /*0470*/  IMAD.MOV.U32 R25, RZ, RZ, R2 ;  /* 0x000000ffff197224 */ /* 0x000fe200078e0002 */
[----:B------:R-:W-:Y:S02]  /*0480*/  MOV R19, R3 ;  /* 0x0000000300137202 */ /* 0x000fe40000000f00 */
[----:B------:R-:W-:Y:S02]  /*0490*/  MOV R16, 0x4b0 ;  /* 0x000004b000107802 */ /* 0x000fe40000000f00 */
[----:B------:R-:W-:Y:S05]  /*04a0*/  CALL.REL.NOINC `($__internal_22_$__cuda_sm20_div_s64) ;  /* 0x00000044009c7944 */ /* 0x000fea0003c00000 */
[----:B------:R-:W-:Y:S02]  /*04b0*/  MOV R26, R0 ;  /* 0x00000000001a7202 */ /* 0x000fe40000000f00 */
[----:B------:R-:W-:Y:S02]  /*04c0*/  MOV R27, R19 ;  /* 0x00000013001b7202 */ /* 0x000fe40000000f00 */
.L_x_3242:
[----:B------:R-:W-:Y:S05]  /*04d0*/  BSYNC.RECONVERGENT B0 ;  /* 0x0000000000007941 */ /* 0x000fea0003800200 */
.L_x_3240:
        /* <DEDUP_REMOVED lines=55> */
.L_x_3244:
[----:B------:R-:W-:Y:S01]  /*0850*/  IMAD.MOV.U32 R25, RZ, RZ, R18 ;  /* 0x000000ffff197224 */ /* 0x000fe200078e0012 */
[----:B------:R-:W-:Y:S01]  /*0860*/  MOV R18, R10 ;  /* 0x0000000a00127202 */ /* 0x000fe20000000f00 */
[----:B------:R-:W-:Y:S01]  /*0870*/  IMAD.MOV.U32 R19, RZ, RZ, R17 ;  /* 0x000000ffff137224 */ /* 0x000fe200078e0011 */
[----:B------:R-:W-:Y:S02]  /*0880*/  MOV R17, R11 ;  /* 0x0000000b00117202 */ /* 0x000fe40000000f00 */
[----:B------:R-:W-:Y:S02]  /*0890*/  MOV R16, 0x8b0 ;  /* 0x000008b000107802 */ /* 0x000fe40000000f00 */
[----:B------:R-:W-:Y:S05]  /*08a0*/  CALL.REL.NOINC `($__internal_22_$__cuda_sm20_div_s64) ;  /* 0x00000040009c7944 */ /* 0x000fea0003c00000 */
[----:B------:R-:W-:Y:S02]  /*08b0*/  MOV R18, R0 ;  /* 0x0000000000127202 */ /* 0x000fe40000000f00 */
.L_x_3245:
[----:B------:R-:W-:Y:S05]  /*08c0*/  BSYNC.RECONVERGENT B0 ;  /* 0x0000000000007941 */ /* 0x000fea0003800200 */
.L_x_3243:
        /* <DEDUP_REMOVED lines=114> */
.L_x_3247:
[----:B------:R-:W-:Y:S01]  /*0ff0*/  IMAD.MOV.U32 R25, RZ, RZ, R18 ;  /* 0x000000ffff197224 */ /* 0x000fe200078e0012 */
[----:B------:R-:W-:Y:S01]  /*1000*/  MOV R18, R8 ;  /* 0x0000000800127202 */ /* 0x000fe20000000f00 */
[----:B------:R-:W-:Y:S01]  /*1010*/  IMAD.MOV.U32 R17, RZ, RZ, R7 ;  /* 0x000000ffff117224 */ /* 0x000fe200078e0007 */
[----:B------:R-:W-:Y:S02]  /*1020*/  MOV R16, 0x1040 ;  /* 0x0000104000107802 */ /* 0x000fe40000000f00 */
[----:B------:R-:W-:Y:S05]  /*1030*/  CALL.REL.NOINC `($__internal_22_$__cuda_sm20_div_s64) ;  /* 0x0000003800b87944 */ /* 0x000fea0003c00000 */
[----:B------:R-:W-:Y:S02]  /*1040*/  MOV R44, R0 ;  /* 0x00000000002c7202 */ /* 0x000fe40000000f00 */
[----:B------:R-:W-:Y:S02]  /*1050*/  MOV R45, R19 ;  /* 0x00000013002d7202 */ /* 0x000fe40000000f00 */
.L_x_3248:
[----:B------:R-:W-:Y:S05]  /*1060*/  BSYNC.RECONVERGENT B0 ;  /* 0x0000000000007941 */ /* 0x000fea0003800200 */
.L_x_3246:
        /* <DEDUP_REMOVED lines=58> */
.L_x_3250:
[----:B------:R-:W-:Y:S01]  /*1410*/  IMAD.MOV.U32 R25, RZ, RZ, R26 ;  /* 0x000000ffff197224 */ /* 0x000fe200078e001a */
[----:B------:R-:W-:Y:S01]  /*1420*/  MOV R19, R27 ;  /* 0x0000001b00137202 */ /* 0x000fe20000000f00 */
[----:B------:R-:W-:Y:S01]  /*1430*/  IMAD.MOV.U32 R18, RZ, RZ, R5 ;  /* 0x000000ffff127224 */ /* 0x000fe200078e0005 */
[----:B------:R-:W-:Y:S02]  /*1440*/  MOV R16, 0x1460 ;  /* 0x0000146000107802 */ /* 0x000fe40000000f00 */
[----:B------:R-:W-:Y:S05]  /*1450*/  CALL.REL.NOINC `($__internal_22_$__cuda_sm20_div_s64) ;  /* 0x0000003400b07944 */ /* 0x000fea0003c00000 */
[----:B------:R-:W-:Y:S02]  /*1460*/  MOV R22, R0 ;  /* 0x0000000000167202 */ /* 0x000fe40000000f00 */
[----:B------:R-:W-:Y:S02]  /*1470*/  MOV R23, R19 ;  /* 0x0000001300177202 */ /* 0x000fe40000000f00 */
.L_x_3251:
[----:B------:R-:W-:Y:S05]  /*1480*/  BSYNC.RECONVERGENT B0 ;  /* 0x0000000000007941 */ /* 0x000fea0003800200 */
.L_x_3249:
        /* <DEDUP_REMOVED lines=333> */
.L_x_3255:
[----:B------:R-:W-:Y:S01]  /*2960*/  IMAD.MOV.U32 R19, RZ, RZ, RZ ;  /* 0x000000ffff137224 */ /* 0x000fe200078e00ff */
[----:B------:R-:W-:Y:S02]  /*2970*/  MOV R18, R48 ;  /* 0x0000003000127202 */ /* 0x000fe40000000f00 */
[----:B------:R-:W-:Y:S02]  /*2980*/  MOV R16, 0x29a0 ;  /* 0x000029a000107802 */ /* 0x000fe40000000f00 */
[----:B------:R-:W-:Y:S05]  /*2990*/  CALL.REL.NOINC `($__internal_22_$__cuda_sm20_div_s64) ;  /* 0x0000002000607944 */ /* 0x000fea0003c00000 */
[----:B------:R-:W-:Y:S02]  /*29a0*/  IADD3 R12, PT, PT, -R0, RZ, RZ ;  /* 0x000000ff000c7210 */ /* 0x000fe40007ffe1ff */
[----:B------:R-:W-:-:S03]  /*29b0*/  MOV R49, R19 ;  /* 0x0000001300317202 */ /* 0x000fc60000000f00 */
[----:B------:R-:W-:Y:S01]  /*29c0*/  IMAD R12, R48, R12, R25 ;  /* 0x0000000c300c7224 */ /* 0x000fe200078e0219 */
[----:B------:R-:W-:-:S07]  /*29d0*/  MOV R48, R0 ;  /* 0x0000000000307202 */ /* 0x000fce0000000f00 */
.L_x_3256:
        /* <DEDUP_REMOVED lines=60> */
.L_x_3258:
[----:B------:R-:W-:Y:S01]  /*2da0*/  IMAD.MOV.U32 R25, RZ, RZ, R48 ;  /* 0x000000ffff197224 */ /* 0x000fe200078e0030 */
[----:B------:R-:W-:Y:S01]  /*2db0*/  MOV R19, R49 ;  /* 0x0000003100137202 */ /* 0x000fe20000000f00 */
[----:B------:R-:W-:Y:S01]  /*2dc0*/  IMAD.MOV.U32 R18, RZ, RZ, R50 ;  /* 0x000000ffff127224 */ /* 0x000fe200078e0032 */
[----:B------:R-:W-:Y:S02]  /*2dd0*/  MOV R16, 0x2df0 ;  /* 0x00002df000107802 */ /* 0x000fe40000000f00 */
[----:B------:R-:W-:Y:S05]  /*2de0*/  CALL.REL.NOINC `($__internal_22_$__cuda_sm20_div_s64) ;  /* 0x0000001c004c7944 */ /* 0x000fea0003c00000 */
[----:B------:R-:W-:-:S05]  /*2df0*/  IADD3 R49, PT, PT, -R0, RZ, RZ ;  /* 0x000000ff00317210 */ /* 0x000fca0007ffe1ff */
[----:B------:R-:W-:Y:S02]  /*2e00*/  IMAD R49, R49, R50, R48 ;  /* 0x0000003231317224 */ /* 0x000fe400078e0230 */
.L_x_3259:
[----:B------:R-:W-:Y:S05]  /*2e10*/  BSYNC.RECONVERGENT B0 ;  /* 0x0000000000007941 */ /* 0x000fea0003800200 */
.L_x_3257:
        /* <DEDUP_REMOVED lines=160> */
.L_x_3254:
[----:B------:R-:W0:Y:S01]  /*3820*/  LDC.64 R2, c[0x0][0x420] ;  /* 0x00010800ff027b82 */ /* 0x000e220000000a00 */
[----:B------:R-:W-:-:S05]  /*3830*/  IADD3 R0, PT, PT, R28, UR6, RZ ;  /* 0x000000061c007c10 */ /* 0x000fca000fffe0ff */
[----:B0-----:R-:W-:-:S05]  /*3840*/  IMAD.WIDE.U32 R2, R0, 0x4, R2 ;  /* 0x0000000400027825 */ /* 0x001fca00078e0002 */
[----:B------:R1:W-:Y:S02]  /*3850*/  STG.E desc[UR10][R2.64], R24 ;  /* 0x0000001802007986 */ /* 0x0003e4000c10190a */
.L_x_3253:
[----:B------:R-:W-:Y:S05]  /*3860*/  BSYNC.RECONVERGENT B1 ;  /* 0x0000000000017941 */ /* 0x000fea0003800200 */
.L_x_3252:
        /* <DEDUP_REMOVED lines=107> */
.L_x_3262:
        /* <DEDUP_REMOVED lines=73> */
.L_x_3261:
        /* <DEDUP_REMOVED lines=11> */
.L_x_3263:
        /* <DEDUP_REMOVED lines=22> */
.L_x_3260:
        /* <DEDUP_REMOVED lines=86> */
        .weak           $__internal_22_$__cuda_sm20_div_s64
        .type           $__internal_22_$__cuda_sm20_div_s64,@function
        .size           $__internal_22_$__cuda_sm20_div_s64,(.L_x_5456 - $__internal_22_$__cuda_sm20_div_s64)
$__internal_22_$__cuda_sm20_div_s64:
        /* <DEDUP_REMOVED lines=83> */
[----:B------:R-:W-:Y:S05]  /*5050*/  RET.REL.NODEC R12 `(_ZN5flash32flash_fwd_splitkv_combine_kernelI23Flash_fwd_kernel_traitsILi96ELi64ELi64ELi4ELb0ELb0EN7cutlass10bfloat16_tE19Flash_kernel_traitsILi96ELi64ELi64ELi4ES3_EELi16ELi6ELb1EEEvNS_16Flash_fwd_paramsE) ;  /* 0xffffffac0ce87950 */ /* 0x000fea0003c3ffff */
.L_x_3264:
        /* <DEDUP_REMOVED lines=10> */
.L_x_5456:


//--------------------- .text._ZN5flash32flash_fwd_splitkv_combine_kernelI23Flash_fwd_kernel_traitsILi96ELi64ELi64ELi4ELb0ELb0EN7cutlass10bfloat16_tE19Flash_kernel_traitsILi96ELi64ELi64ELi4ES3_EELi16ELi5ELb1EEEvNS_16Flash_fwd_paramsE --------------------------
	.section	.text._ZN5flash32flash_fwd_splitkv_combine_kernelI23Flash_fwd_kernel_traitsILi96ELi64ELi64ELi4ELb0ELb0EN7cutlass10bfloat16_tE19Flash_kernel_traitsILi96ELi64ELi64ELi4ES3_EELi16ELi5ELb1EEEvNS_16Flash_fwd_paramsE,"ax",@progbits
	.align	128
        .global         _ZN5flash32flash_fwd_splitkv_combine_kernelI23Flash_fwd_kernel_traitsILi96ELi64ELi64ELi4ELb0ELb0EN7cutlass10bfloat16_tE19Flash_kernel_traitsILi96ELi64ELi64ELi4ES3_EELi16ELi5ELb1EEEvNS_16Flash_fwd_paramsE
        .type           _ZN5flash32flash_fwd_splitkv_combine_kernelI23Flash_fwd_kernel_traitsILi96ELi64ELi64ELi4ELb0ELb0EN7cutlass10bfloat16_tE19Flash_kernel_traitsILi96ELi64ELi64ELi4ES3_EELi16ELi5ELb1EEEvNS_16Flash_fwd_paramsE,@function
        .size           _ZN5flash32flash_fwd_splitkv_combine_kernelI23Flash_fwd_kernel_traitsILi96ELi64ELi64ELi4ELb0ELb0EN7cutlass10bfloat16_tE19Flash_kernel_traitsILi96ELi64ELi64ELi4ES3_EELi16ELi5ELb1EEEvNS_16Flash_fwd_paramsE,(.L_x_5457 - _ZN5flash32flash_fwd_splitkv_combine_kernelI23Flash_fwd_kernel_traitsILi96ELi64ELi64ELi4ELb0ELb0EN7cutlass10bfloat16_tE19Flash_kernel_traitsILi96ELi64ELi64ELi4ES3_EELi16ELi5ELb1EEEvNS_16Flash_fwd_paramsE)
        .other          _ZN5flash32flash_fwd_splitkv_combine_kernelI23Flash_fwd_kernel_traitsILi96ELi64ELi64ELi4ELb0ELb0EN7cutlass10bfloat16_tE19Flash_kernel_traitsILi96ELi64ELi64ELi4ES3_EELi16ELi5ELb1EEEvNS_16Flash_fwd_paramsE,@"STO_CUDA_ENTRY STV_DEFAULT"
_ZN5flash32flash_fwd_splitkv_combine_kernelI23Flash_fwd_kernel_traitsILi96ELi64ELi64ELi4ELb0ELb0EN7cutlass10bfloat16_tE19Flash_kernel_traitsILi96ELi64ELi64ELi4ES3_EELi16ELi5ELb1EEEvNS_16Flash_fwd_paramsE:
.text._ZN5flash32flash_fwd_splitkv_combine_kernelI23Flash_fwd_kernel_traitsILi96ELi64ELi64ELi4ELb0ELb0EN7cutlass10bfloat16_tE19Flash_kernel_traitsILi96ELi64ELi64ELi4ES3_EELi16ELi5ELb1EEEvNS_16Flash_fwd_paramsE:
        /* <DEDUP_REMOVED lines=33> */
.L_x_3265:
[----:B------:R-:W-:Y:S01]  /*0210*/  IMAD.MOV.U32 R25, RZ, RZ, R30 ;  /* 0x000000ffff197224 */ /* 0x000fe200078e001e */
[----:B------:R-:W-:Y:S01]  /*0220*/  MOV R18, R35 ;  /* 0x0000002300127202 */ /* 0x000fe20000000f00 */
[----:B------:R-:W-:Y:S01]  /*0230*/  IMAD.MOV.U32 R17, RZ, RZ, R4 ;  /* 0x000000ffff117224 */ /* 0x000fe200078e0004 */
[----:B------:R-:W-:Y:S02]  /*0240*/  MOV R15, R3 ;  /* 0x00000003000f7202 */ /* 0x000fe40000000f00 */
[----:B------:R-:W-:Y:S02]  /*0250*/  MOV R16, 0x270 ;  /* 0x0000027000107802 */ /* 0x000fe40000000f00 */
[----:B------:R-:W-:Y:S05]  /*0260*/  CALL.REL.NOINC `($__internal_23_$__cuda_sm20_div_s64) ;  /* 0x0000004000747944 */ /* 0x000fea0003c00000 */
.L_x_3266:
        /* <DEDUP_REMOVED lines=30> */
.L_x_3268:
[----:B------:R-:W-:Y:S01]  /*0450*/  IMAD.MOV.U32 R25, RZ, RZ, R12 ;  /* 0x000000ffff197224 */ /* 0x000fe200078e000c */
[----:B------:R-:W-:Y:S02]  /*0460*/  MOV R17, R13 ;  /* 0x0000000d00117202 */ /* 0x000fe40000000f00 */
[----:B------:R-:W-:Y:S02]  /*0470*/  MOV R16, 0x490 ;  /* 0x0000049000107802 */ /* 0x000fe40000000f00 */
[----:B------:R-:W-:Y:S05]  /*0480*/  CALL.REL.NOINC `($__internal_23_$__cuda_sm20_div_s64) ;  /* 0x0000003c00ec7944 */ /* 0x000fea0003c00000 */
[----:B------:R-:W-:Y:S02]  /*0490*/  MOV R26, R12 ;  /* 0x0000000c001a7202 */ /* 0x000fe40000000f00 */
[----:B------:R-:W-:Y:S02]  /*04a0*/  MOV R27, R13 ;  /* 0x0000000d001b7202 */ /* 0x000fe40000000f00 */
.L_x_3269:
[----:B------:R-:W-:Y:S05]  /*04b0*/  BSYNC.RECONVERGENT B0 ;  /* 0x0000000000007941 */ /* 0x000fea0003800200 */
.L_x_3267:
        /* <DEDUP_REMOVED lines=55> */
.L_x_3271:
[----:B------:R-:W-:Y:S01]  /*0830*/  IMAD.MOV.U32 R25, RZ, RZ, R18 ;  /* 0x000000ffff197224 */ /* 0x000fe200078e0012 */
[----:B------:R-:W-:Y:S01]  /*0840*/  MOV R18, R10 ;  /* 0x0000000a00127202 */ /* 0x000fe20000000f00 */
[----:B------:R-:W-:Y:S01]  /*0850*/  IMAD.MOV.U32 R17, RZ, RZ, R15 ;  /* 0x000000ffff117224 */ /* 0x000fe200078e000f */
[----:B------:R-:W-:Y:S02]  /*0860*/  MOV R15, R11 ;  /* 0x0000000b000f7202 */ /* 0x000fe40000000f00 */
[----:B------:R-:W-:Y:S02]  /*0870*/  MOV R16, 0x890 ;  /* 0x0000089000107802 */ /* 0x000fe40000000f00 */
[----:B------:R-:W-:Y:S05]  /*0880*/  CALL.REL.NOINC `($__internal_23_$__cuda_sm20_div_s64) ;  /* 0x0000003800ec7944 */ /* 0x000fea0003c00000 */
.L_x_3272:
[----:B------:R-:W-:Y:S05]  /*0890*/  BSYNC.RECONVERGENT B0 ;  /* 0x0000000000007941 */ /* 0x000fea0003800200 */
.L_x_3270:
        /* <DEDUP_REMOVED lines=114> */
.L_x_3274:
[----:B------:R-:W-:Y:S01]  /*0fc0*/  IMAD.MOV.U32 R25, RZ, RZ, R12 ;  /* 0x000000ffff197224 */ /* 0x000fe200078e000c */
[----:B------:R-:W-:Y:S01]  /*0fd0*/  MOV R18, R8 ;  /* 0x0000000800127202 */ /* 0x000fe20000000f00 */
[----:B------:R-:W-:Y:S01]  /*0fe0*/  IMAD.MOV.U32 R17, RZ, RZ, R13 ;  /* 0x000000ffff117224 */ /* 0x000fe200078e000d */
[----:B------:R-:W-:Y:S02]  /*0ff0*/  MOV R15, R7 ;  /* 0x00000007000f7202 */ /* 0x000fe40000000f00 */
[----:B------:R-:W-:Y:S02]  /*1000*/  MOV R16, 0x1020 ;  /* 0x0000102000107802 */ /* 0x000fe40000000f00 */
[----:B------:R-:W-:Y:S05]  /*1010*/  CALL.REL.NOINC `($__internal_23_$__cuda_sm20_div_s64) ;  /* 0x0000003400087944 */ /* 0x000fea0003c00000 */
[----:B------:R-:W-:Y:S02]  /*1020*/  MOV R38, R12 ;  /* 0x0000000c00267202 */ /* 0x000fe40000000f00 */
[----:B------:R-:W-:Y:S02]  /*1030*/  MOV R39, R13 ;  /* 0x0000000d00277202 */ /* 0x000fe40000000f00 */
.L_x_3275:
[----:B------:R-:W-:Y:S05]  /*1040*/  BSYNC.RECONVERGENT B0 ;  /* 0x0000000000007941 */ /* 0x000fea0003800200 */
.L_x_3273:
        /* <DEDUP_REMOVED lines=58> */
.L_x_3277:
[----:B------:R-:W-:Y:S01]  /*13f0*/  IMAD.MOV.U32 R25, RZ, RZ, R26 ;  /* 0x000000ffff197224 */ /* 0x000fe200078e001a */
[----:B------:R-:W-:Y:S01]  /*1400*/  MOV R17, R27 ;  /* 0x0000001b00117202 */ /* 0x000fe20000000f00 */
[----:B------:R-:W-:Y:S01]  /*1410*/  IMAD.MOV.U32 R18, RZ, RZ, R5 ;  /* 0x000000ffff127224 */ /* 0x000fe200078e0005 */
[----:B------:R-:W-:Y:S02]  /*1420*/  MOV R16, 0x1440 ;  /* 0x0000144000107802 */ /* 0x000fe40000000f00 */
[----:B------:R-:W-:Y:S05]  /*1430*/  CALL.REL.NOINC `($__internal_23_$__cuda_sm20_div_s64) ;  /* 0x0000003000007944 */ /* 0x000fea0003c00000 */
[----:B------:R-:W-:Y:S02]  /*1440*/  MOV R36, R12 ;  /* 0x0000000c00247202 */ /* 0x000fe40000000f00 */
[----:B------:R-:W-:Y:S02]  /*1450*/  MOV R37, R13 ;  /* 0x0000000d00257202 */ /* 0x000fe40000000f00 */
.L_x_3278:
[----:B------:R-:W-:Y:S05]  /*1460*/  BSYNC.RECONVERGENT B0 ;  /* 0x0000000000007941 */ /* 0x000fea0003800200 */
.L_x_3276:
        /* <DEDUP_REMOVED lines=252> */
.L_x_3282:
[----:B------:R-:W-:Y:S01]  /*2430*/  IMAD.MOV.U32 R17, RZ, RZ, RZ ;  /* 0x000000ffff117224 */ /* 0x000fe200078e00ff */
[----:B------:R-:W-:Y:S02]  /*2440*/  MOV R18, R40 ;  /* 0x0000002800127202 */ /* 0x000fe40000000f00 */
[----:B------:R-:W-:Y:S02]  /*2450*/  MOV R16, 0x2470 ;  /* 0x0000247000107802 */ /* 0x000fe40000000f00 */
[----:B------:R-:W-:Y:S05]  /*2460*/  CALL.REL.NOINC `($__internal_23_$__cuda_sm20_div_s64) ;  /* 0x0000001c00f47944 */ /* 0x000fea0003c00000 */
[----:B------:R-:W-:Y:S02]  /*2470*/  IADD3 R14, PT, PT, -R12, RZ, RZ ;  /* 0x000000ff0c0e7210 */ /* 0x000fe40007ffe1ff */
[----:B------:R-:W-:-:S03]  /*2480*/  MOV R41, R13 ;  /* 0x0000000d00297202 */ /* 0x000fc60000000f00 */
[----:B------:R-:W-:Y:S01]  /*2490*/  IMAD R14, R40, R14, R25 ;  /* 0x0000000e280e7224 */ /* 0x000fe200078e0219 */
[----:B------:R-:W-:-:S07]  /*24a0*/  MOV R40, R12 ;  /* 0x0000000c00287202 */ /* 0x000fce0000000f00 */
.L_x_3283:
        /* <DEDUP_REMOVED lines=60> */
.L_x_3285:
[----:B------:R-:W-:Y:S01]  /*2870*/  IMAD.MOV.U32 R25, RZ, RZ, R40 ;  /* 0x000000ffff197224 */ /* 0x000fe200078e0028 */
[----:B------:R-:W-:Y:S01]  /*2880*/  MOV R17, R41 ;  /* 0x0000002900117202 */ /* 0x000fe20000000f00 */
[----:B------:R-:W-:Y:S01]  /*2890*/  IMAD.MOV.U32 R18, RZ, RZ, R44 ;  /* 0x000000ffff127224 */ /* 0x000fe200078e002c */
[----:B------:R-:W-:Y:S02]  /*28a0*/  MOV R16, 0x28c0 ;  /* 0x000028c000107802 */ /* 0x000fe40000000f00 */
[----:B------:R-:W-:Y:S05]  /*28b0*/  CALL.REL.NOINC `($__internal_23_$__cuda_sm20_div_s64) ;  /* 0x0000001800e07944 */ /* 0x000fea0003c00000 */
[----:B------:R-:W-:-:S05]  /*28c0*/  IADD3 R41, PT, PT, -R12, RZ, RZ ;  /* 0x000000ff0c297210 */ /* 0x000fca0007ffe1ff */
[----:B------:R-:W-:Y:S02]  /*28d0*/  IMAD R41, R41, R44, R40 ;  /* 0x0000002c29297224 */ /* 0x000fe400078e0228 */
.L_x_3286:
[----:B------:R-:W-:Y:S05]  /*28e0*/  BSYNC.RECONVERGENT B0 ;  /* 0x0000000000007941 */ /* 0x000fea0003800200 */
.L_x_3284:
        /* <DEDUP_REMOVED lines=161> */
.L_x_3281:
[----:B------:R-:W0:Y:S01]  /*3300*/  LDC.64 R2, c[0x0][0x420] ;  /* 0x00010800ff027b82 */ /* 0x000e220000000a00 */
[----:B------:R-:W-:-:S05]  /*3310*/  IADD3 R0, PT, PT, R28, UR6, RZ ;  /* 0x000000061c007c10 */ /* 0x000fca000fffe0ff */
[----:B0-----:R-:W-:-:S05]  /*3320*/  IMAD.WIDE.U32 R2, R0, 0x4, R2 ;  /* 0x0000000400027825 */ /* 0x001fca00078e0002 */
[----:B------:R0:W-:Y:S02]  /*3330*/  STG.E desc[UR10][R2.64], R24 ;  /* 0x0000001802007986 */ /* 0x0001e4000c10190a */
.L_x_3280:
[----:B------:R-:W-:Y:S05]  /*3340*/  BSYNC.RECONVERGENT B1 ;  /* 0x0000000000017941 */ /* 0x000fea0003800200 */
.L_x_3279:
        /* <DEDUP_REMOVED lines=79> */
.L_x_3289:
        /* <DEDUP_REMOVED lines=73> */
.L_x_3288:
        /* <DEDUP_REMOVED lines=11> */
.L_x_3290:
        /* <DEDUP_REMOVED lines=22> */
.L_x_3287:
        /* <DEDUP_REMOVED lines=86> */
        .weak           $__internal_23_$__cuda_sm20_div_s64
        .type           $__internal_23_$__cuda_sm20_div_s64,@function
        .size           $__internal_23_$__cuda_sm20_div_s64,(.L_x_5457 - $__internal_23_$__cuda_sm20_div_s64)
$__internal_23_$__cuda_sm20_div_s64:
        /* <DEDUP_REMOVED lines=82> */
[----:B------:R-:W-:Y:S06]  /*4960*/  RET.REL.NODEC R16 `(_ZN5flash32flash_fwd_splitkv_combine_kernelI23Flash_fwd_kernel_traitsILi96ELi64ELi64ELi4ELb0ELb0EN7cutlass10bfloat16_tE19Flash_kernel_traitsILi96ELi64ELi64ELi4ES3_EELi16ELi5ELb1EEEvNS_16Flash_fwd_paramsE) ;  /* 0xffffffb410a47950 */ /* 0x000fec0003c3ffff */
.L_x_3291:
        /* <DEDUP_REMOVED lines=9> */
.L_x_5457:


//--------------------- .text._ZN5flash32flash_fwd_splitkv_combine_kernelI23Flash_fwd_kernel_traitsILi96ELi64ELi64ELi4ELb0ELb0EN7cutlass10bfloat16_tE19Flash_kernel_traitsILi96ELi64ELi64ELi4ES3_EELi16ELi4ELb1EEEvNS_16Flash_fwd_paramsE --------------------------
	.section	.text._ZN5flash32flash_fwd_splitkv_combine_kernelI23Flash_fwd_kernel_traitsILi96ELi64ELi64ELi4ELb0ELb0EN7cutlass10bfloat16_tE19Flash_kernel_traitsILi96ELi64ELi64ELi4ES3_EELi16ELi4ELb1EEEvNS_16Flash_fwd_paramsE,"ax",@progbits
	.align	128
        .global         _ZN5flash32flash_fwd_splitkv_combine_kernelI23Flash_fwd_kernel_traitsILi96ELi64ELi64ELi4ELb0ELb0EN7cutlass10bfloat16_tE19Flash_kernel_traitsILi96ELi64ELi64ELi4ES3_EELi16ELi4ELb1EEEvNS_16Flash_fwd_paramsE
        .type           _ZN5flash32flash_fwd_splitkv_combine_kernelI23Flash_fwd_kernel_traitsILi96ELi64ELi64ELi4ELb0ELb0EN7cutlass10bfloat16_tE19Flash_kernel_traitsILi96ELi64ELi64ELi4ES3_EELi16ELi4ELb1EEEvNS_16Flash_fwd_paramsE,@function
        .size           _ZN5flash32flash_fwd_splitkv_combine_kernelI23Flash_fwd_kernel_traitsILi96ELi64ELi64ELi4ELb0ELb0EN7cutlass10bfloat16_tE19Flash_kernel_traitsILi96ELi64ELi64ELi4ES3_EELi16ELi4ELb1EEEvNS_16Flash_fwd_paramsE,(.L_x_5458 - _ZN5flash32flash_fwd_splitkv_combine_kernelI23Flash_fwd_kernel_traitsILi96ELi64ELi64ELi4ELb0ELb0EN7cutlass10bfloat16_tE19Flash_kernel_traitsILi96ELi64ELi64ELi4ES3_EELi16ELi4ELb1EEEvNS_16Flash_fwd_paramsE)
        .other          _ZN5flash32flash_fwd_splitkv_combine_kernelI23Flash_fwd_kernel_traitsILi96ELi64ELi64ELi4ELb0ELb0EN7cutlass10bfloat16_tE19Flash_kernel_traitsILi96ELi64ELi64ELi4ES3_EELi16ELi4ELb1EEEvNS_16Flash_fwd_paramsE,@"STO_CUDA_ENTRY STV_DEFAULT"
_ZN5flash32flash_fwd_splitkv_combine_kernelI23Flash_fwd_kernel_traitsILi96ELi64ELi64ELi4ELb0ELb0EN7cutlass10bfloat16_tE19Flash_kernel_traitsILi96ELi64ELi64ELi4ES3_EELi16ELi4ELb1EEEvNS_16Flash_fwd_paramsE:
.text._ZN5flash32flash_fwd_splitkv_combine_kernelI23Flash_fwd_kernel_traitsILi96ELi64ELi64ELi4ELb0ELb0EN7cutlass10bfloat16_tE19Flash_kernel_traitsILi96ELi64ELi64ELi4ES3_EELi16ELi4ELb1EEEvNS_16Flash_fwd_paramsE:
        /* <DEDUP_REMOVED lines=39> */
.L_x_3292:
[----:B------:R-:W-:Y:S01]  /*0270*/  IMAD.U32 R29, RZ, RZ, UR7 ;  /* 0x00000007ff1d7e24 */ /* 0x000fe2000f8e00ff */
[----:B------:R-:W-:Y:S01]  /*0280*/  MOV R18, UR14 ;  /* 0x0000000e00127c02 */ /* 0x000fe20008000f00 */
[----:B------:R-:W-:Y:S01]  /*0290*/  IMAD.U32 R17, RZ, RZ, UR4 ;  /* 0x00000004ff117e24 */ /* 0x000fe2000f8e00ff */
[----:B------:R-:W-:Y:S02]  /*02a0*/  MOV R15, UR8 ;  /* 0x00000008000f7c02 */ /* 0x000fe40008000f00 */
[----:B------:R-:W-:Y:S02]  /*02b0*/  MOV R16, 0x2d0 ;  /* 0x000002d000107802 */ /* 0x000fe40000000f00 */
[----:B------:R-:W-:Y:S05]  /*02c0*/  CALL.REL.NOINC `($__internal_24_$__cuda_sm20_div_s64) ;  /* 0x0000003c00e07944 */ /* 0x000fea0003c00000 */
[----:B------:R-:W-:-:S07]  /*02d0*/  MOV R10, R14 ;  /* 0x0000000e000a7202 */ /* 0x000fce0000000f00 */
.L_x_3293:
        /* <DEDUP_REMOVED lines=30> */
.L_x_3295:
[----:B------:R-:W-:Y:S01]  /*04c0*/  IMAD.MOV.U32 R29, RZ, RZ, R10 ;  /* 0x000000ffff1d7224 */ /* 0x000fe200078e000a */
[----:B------:R-:W-:Y:S02]  /*04d0*/  MOV R17, R11 ;  /* 0x0000000b00117202 */ /* 0x000fe40000000f00 */
[----:B------:R-:W-:Y:S02]  /*04e0*/  MOV R16, 0x500 ;  /* 0x0000050000107802 */ /* 0x000fe40000000f00 */
[----:B------:R-:W-:Y:S05]  /*04f0*/  CALL.REL.NOINC `($__internal_24_$__cuda_sm20_div_s64) ;  /* 0x0000003c00547944 */ /* 0x000fea0003c00000 */
[----:B------:R-:W-:Y:S02]  /*0500*/  MOV R22, R14 ;  /* 0x0000000e00167202 */ /* 0x000fe40000000f00 */
[----:B------:R-:W-:Y:S02]  /*0510*/  MOV R23, R11 ;  /* 0x0000000b00177202 */ /* 0x000fe40000000f00 */
.L_x_3296:
[----:B------:R-:W-:Y:S05]  /*0520*/  BSYNC.RECONVERGENT B0 ;  /* 0x0000000000007941 */ /* 0x000fea0003800200 */
.L_x_3294:
        /* <DEDUP_REMOVED lines=55> */
.L_x_3298:
[----:B------:R-:W-:Y:S01]  /*08a0*/  IMAD.MOV.U32 R29, RZ, RZ, R18 ;  /* 0x000000ffff1d7224 */ /* 0x000fe200078e0012 */
[----:B------:R-:W-:Y:S01]  /*08b0*/  MOV R18, R12 ;  /* 0x0000000c00127202 */ /* 0x000fe20000000f00 */
[----:B------:R-:W-:Y:S01]  /*08c0*/  IMAD.MOV.U32 R17, RZ, RZ, R15 ;  /* 0x000000ffff117224 */ /* 0x000fe200078e000f */
[----:B------:R-:W-:Y:S02]  /*08d0*/  MOV R15, R2 ;  /* 0x00000002000f7202 */ /* 0x000fe40000000f00 */
[----:B------:R-:W-:Y:S02]  /*08e0*/  MOV R16, 0x900 ;  /* 0x0000090000107802 */ /* 0x000fe40000000f00 */
[----:B------:R-:W-:Y:S05]  /*08f0*/  CALL.REL.NOINC `($__internal_24_$__cuda_sm20_div_s64) ;  /* 0x0000003800547944 */ /* 0x000fea0003c00000 */
[----:B------:R-:W-:Y:S02]  /*0900*/  MOV R15, R11 ;  /* 0x0000000b000f7202 */ /* 0x000fe40000000f00 */
.L_x_3299:
[----:B------:R-:W-:Y:S05]  /*0910*/  BSYNC.RECONVERGENT B0 ;  /* 0x0000000000007941 */ /* 0x000fea0003800200 */
.L_x_3297:
        /* <DEDUP_REMOVED lines=116> */
.L_x_3301:
[----:B------:R-:W-:Y:S01]  /*1060*/  IMAD.MOV.U32 R17, RZ, RZ, R15 ;  /* 0x000000ffff117224 */ /* 0x000fe200078e000f */
[----:B------:R-:W-:Y:S01]  /*1070*/  MOV R18, R9 ;  /* 0x0000000900127202 */ /* 0x000fe20000000f00 */
[----:B------:R-:W-:Y:S01]  /*1080*/  IMAD.MOV.U32 R29, RZ, RZ, R14 ;  /* 0x000000ffff1d7224 */ /* 0x000fe200078e000e */
[----:B------:R-:W-:Y:S02]  /*1090*/  MOV R15, R3 ;  /* 0x00000003000f7202 */ /* 0x000fe40000000f00 */
[----:B------:R-:W-:Y:S02]  /*10a0*/  MOV R16, 0x10c0 ;  /* 0x000010c000107802 */ /* 0x000fe40000000f00 */
[----:B------:R-:W-:Y:S05]  /*10b0*/  CALL.REL.NOINC `($__internal_24_$__cuda_sm20_div_s64) ;  /* 0x0000003000647944 */ /* 0x000fea0003c00000 */
[----:B------:R-:W-:Y:S02]  /*10c0*/  MOV R34, R14 ;  /* 0x0000000e00227202 */ /* 0x000fe40000000f00 */
[----:B------:R-:W-:Y:S02]  /*10d0*/  MOV R35, R11 ;  /* 0x0000000b00237202 */ /* 0x000fe40000000f00 */
.L_x_3302:
[----:B------:R-:W-:Y:S05]  /*10e0*/  BSYNC.RECONVERGENT B0 ;  /* 0x0000000000007941 */ /* 0x000fea0003800200 */
.L_x_3300:
        /* <DEDUP_REMOVED lines=58> */
.L_x_3304:
[----:B------:R-:W-:Y:S01]  /*1490*/  IMAD.MOV.U32 R29, RZ, RZ, R22 ;  /* 0x000000ffff1d7224 */ /* 0x000fe200078e0016 */
[----:B------:R-:W-:Y:S01]  /*14a0*/  MOV R17, R23 ;  /* 0x0000001700117202 */ /* 0x000fe20000000f00 */
[----:B------:R-:W-:Y:S01]  /*14b0*/  IMAD.MOV.U32 R18, RZ, RZ, R7 ;  /* 0x000000ffff127224 */ /* 0x000fe200078e0007 */
[----:B------:R-:W-:Y:S02]  /*14c0*/  MOV R16, 0x14e0 ;  /* 0x000014e000107802 */ /* 0x000fe40000000f00 */
[----:B------:R-:W-:Y:S05]  /*14d0*/  CALL.REL.NOINC `($__internal_24_$__cuda_sm20_div_s64) ;  /* 0x0000002c005c7944 */ /* 0x000fea0003c00000 */
[----:B------:R-:W-:Y:S02]  /*14e0*/  MOV R20, R14 ;  /* 0x0000000e00147202 */ /* 0x000fe40000000f00 */
[----:B------:R-:W-:Y:S02]  /*14f0*/  MOV R21, R11 ;  /* 0x0000000b00157202 */ /* 0x000fe40000000f00 */
.L_x_3305:
[----:B------:R-:W-:Y:S05]  /*1500*/  BSYNC.RECONVERGENT B0 ;  /* 0x0000000000007941 */ /* 0x000fea0003800200 */
.L_x_3303:
        /* <DEDUP_REMOVED lines=216> */
.L_x_3309:
[----:B------:R-:W-:Y:S01]  /*2290*/  IMAD.MOV.U32 R17, RZ, RZ, RZ ;  /* 0x000000ffff117224 */ /* 0x000fe200078e00ff */
[----:B------:R-:W-:Y:S02]  /*22a0*/  MOV R18, R32 ;  /* 0x0000002000127202 */ /* 0x000fe40000000f00 */
[----:B------:R-:W-:Y:S02]  /*22b0*/  MOV R16, 0x22d0 ;  /* 0x000022d000107802 */ /* 0x000fe40000000f00 */
[----:B------:R-:W-:Y:S05]  /*22c0*/  CALL.REL.NOINC `($__internal_24_$__cuda_sm20_div_s64) ;  /* 0x0000001c00e07944 */ /* 0x000fea0003c00000 */
[----:B------:R-:W-:Y:S02]  /*22d0*/  IADD3 R13, PT, PT, -R14, RZ, RZ ;  /* 0x000000ff0e0d7210 */ /* 0x000fe40007ffe1ff */
[----:B------:R-:W-:-:S03]  /*22e0*/  MOV R33, R11 ;  /* 0x0000000b00217202 */ /* 0x000fc60000000f00 */
[----:B------:R-:W-:Y:S01]  /*22f0*/  IMAD R29, R32, R13, R29 ;  /* 0x0000000d201d7224 */ /* 0x000fe200078e021d */
[----:B------:R-:W-:-:S07]  /*2300*/  MOV R32, R14 ;  /* 0x0000000e00207202 */ /* 0x000fce0000000f00 */
.L_x_3310:
        /* <DEDUP_REMOVED lines=60> */
.L_x_3312:
[----:B------:R-:W-:Y:S01]  /*26d0*/  IMAD.MOV.U32 R29, RZ, RZ, R32 ;  /* 0x000000ffff1d7224 */ /* 0x000fe200078e0020 */
[----:B------:R-:W-:Y:S01]  /*26e0*/  MOV R17, R33 ;  /* 0x0000002100117202 */ /* 0x000fe20000000f00 */
[----:B------:R-:W-:Y:S01]  /*26f0*/  IMAD.MOV.U32 R18, RZ, RZ, R36 ;  /* 0x000000ffff127224 */ /* 0x000fe200078e0024 */
[----:B------:R-:W-:Y:S02]  /*2700*/  MOV R16, 0x2720 ;  /* 0x0000272000107802 */ /* 0x000fe40000000f00 */
[----:B------:R-:W-:Y:S05]  /*2710*/  CALL.REL.NOINC `($__internal_24_$__cuda_sm20_div_s64) ;  /* 0x0000001800cc7944 */ /* 0x000fea0003c00000 */
[----:B------:R-:W-:-:S05]  /*2720*/  IADD3 R33, PT, PT, -R14, RZ, RZ ;  /* 0x000000ff0e217210 */ /* 0x000fca0007ffe1ff */
[----:B------:R-:W-:Y:S02]  /*2730*/  IMAD R33, R33, R36, R32 ;  /* 0x0000002421217224 */ /* 0x000fe400078e0220 */
.L_x_3313:
[----:B------:R-:W-:Y:S05]  /*2740*/  BSYNC.RECONVERGENT B0 ;  /* 0x0000000000007941 */ /* 0x000fea0003800200 */
.L_x_3311:
        /* <DEDUP_REMOVED lines=161> */
.L_x_3308:
[----:B------:R-:W0:Y:S01]  /*3160*/  LDC.64 R2, c[0x0][0x420] ;  /* 0x00010800ff027b82 */ /* 0x000e220000000a00 */
[----:B------:R-:W-:-:S05]  /*3170*/  IADD3 R0, PT, PT, R28, UR6, RZ ;  /* 0x000000061c007c10 */ /* 0x000fca000fffe0ff */
[----:B0-----:R-:W-:-:S05]  /*3180*/  IMAD.WIDE.U32 R2, R0, 0x4, R2 ;  /* 0x0000000400027825 */ /* 0x001fca00078e0002 */
[----:B------:R1:W-:Y:S02]  /*3190*/  STG.E desc[UR12][R2.64], R22 ;  /* 0x0000001602007986 */ /* 0x0003e4000c10190c */
.L_x_3307:
[----:B------:R-:W-:Y:S05]  /*31a0*/  BSYNC.RECONVERGENT B1 ;  /* 0x0000000000017941 */ /* 0x000fea0003800200 */
.L_x_3306:
        /* <DEDUP_REMOVED lines=70> */
.L_x_3316:
        /* <DEDUP_REMOVED lines=77> */
.L_x_3315:
        /* <DEDUP_REMOVED lines=11> */
.L_x_3317:
        /* <DEDUP_REMOVED lines=22> */
.L_x_3314:
        /* <DEDUP_REMOVED lines=86> */
        .weak           $__internal_24_$__cuda_sm20_div_s64
        .type           $__internal_24_$__cuda_sm20_div_s64,@function
        .size           $__internal_24_$__cuda_sm20_div_s64,(.L_x_5458 - $__internal_24_$__cuda_sm20_div_s64)
$__internal_24_$__cuda_sm20_div_s64:
        /* <DEDUP_REMOVED lines=82> */
[----:B------:R-:W-:Y:S06]  /*4770*/  RET.REL.NODEC R16 `(_ZN5flash32flash_fwd_splitkv_combine_kernelI23Flash_fwd_kernel_traitsILi96ELi64ELi64ELi4ELb0ELb0EN7cutlass10bfloat16_tE19Flash_kernel_traitsILi96ELi64ELi64ELi4ES3_EELi16ELi4ELb1EEEvNS_16Flash_fwd_paramsE) ;  /* 0xffffffb810207950 */ /* 0x000fec0003c3ffff */
.L_x_3318:
        /* <DEDUP_REMOVED lines=16> */
.L_x_5458:


//--------------------- .text._ZN5flash32flash_fwd_splitkv_combine_kernelI23Flash_fwd_kernel_traitsILi96ELi64ELi64ELi4ELb0ELb0EN7cutlass10bfloat16_tE19Flash_kernel_traitsILi96ELi64ELi64ELi4ES3_EELi16ELi3ELb1EEEvNS_16Flash_fwd_paramsE --------------------------
	.section	.text._ZN5flash32flash_fwd_splitkv_combine_kernelI23Flash_fwd_kernel_traitsILi96ELi64ELi64ELi4ELb0ELb0EN7cutlass10bfloat16_tE19Flash_kernel_traitsILi96ELi64ELi64ELi4ES3_EELi16ELi3ELb1EEEvNS_16Flash_fwd_paramsE,"ax",@progbits
	.align	128
        .global         _ZN5flash32flash_fwd_splitkv_combine_kernelI23Flash_fwd_kernel_traitsILi96ELi64ELi64ELi4ELb0ELb0EN7cutlass10bfloat16_tE19Flash_kernel_traitsILi96ELi64ELi64ELi4ES3_EELi16ELi3ELb1EEEvNS_16Flash_fwd_paramsE
        .type           _ZN5flash32flash_fwd_splitkv_combine_kernelI23Flash_fwd_kernel_traitsILi96ELi64ELi64ELi4ELb0ELb0EN7cutlass10bfloat16_tE19Flash_kernel_traitsILi96ELi64ELi64ELi4ES3_EELi16ELi3ELb1EEEvNS_16Flash_fwd_paramsE,@function
        .size           _ZN5flash32flash_fwd_splitkv_combine_kernelI23Flash_fwd_kernel_traitsILi96ELi64ELi64ELi4ELb0ELb0EN7cutlass10bfloat16_tE19Flash_kernel_traitsILi96ELi64ELi64ELi4ES3_EELi16ELi3ELb1EEEvNS_16Flash_fwd_paramsE,(.L_x_5459 - _ZN5flash32flash_fwd_splitkv_combine_kernelI23Flash_fwd_kernel_traitsILi96ELi64ELi64ELi4ELb0ELb0EN7cutlass10bfloat16_tE19Flash_kernel_traitsILi96ELi64ELi64ELi4ES3_EELi16ELi3ELb1EEEvNS_16Flash_fwd_paramsE)
        .other          _ZN5flash32flash_fwd_splitkv_combine_kernelI23Flash_fwd_kernel_traitsILi96ELi64ELi64ELi4ELb0ELb0EN7cutlass10bfloat16_tE19Flash_kernel_traitsILi96ELi64ELi64ELi4ES3_EELi16ELi3ELb1EEEvNS_16Flash_fwd_paramsE,@"STO_CUDA_ENTRY STV_DEFAULT"
_ZN5flash32flash_fwd_splitkv_combine_kernelI23Flash_fwd_kernel_traitsILi96ELi64ELi64ELi4ELb0ELb0EN7cutlass10bfloat16_tE19Flash_kernel_traitsILi96ELi64ELi64ELi4ES3_EELi16ELi3ELb1EEEvNS_16Flash_fwd_paramsE:
.text._ZN5flash32flash_fwd_splitkv_combine_kernelI23Flash_fwd_kernel_traitsILi96ELi64ELi64ELi4ELb0ELb0EN7cutlass10bfloat16_tE19Flash_kernel_traitsILi96ELi64ELi64ELi4ES3_EELi16ELi3ELb1EEEvNS_16Flash_fwd_paramsE:
        /* <DEDUP_REMOVED lines=38> */
.L_x_3319:
[----:B------:R-:W-:Y:S01]  /*0260*/  IMAD.U32 R22, RZ, RZ, UR7 ;  /* 0x00000007ff167e24 */ /* 0x000fe2000f8e00ff */
[----:B------:R-:W-:Y:S01]  /*0270*/  MOV R18, UR14 ;  /* 0x0000000e00127c02 */ /* 0x000fe20008000f00 */
[----:B------:R-:W-:Y:S01]  /*0280*/  IMAD.U32 R19, RZ, RZ, UR15 ;  /* 0x0000000fff137e24 */ /* 0x000fe2000f8e00ff */
[----:B------:R-:W-:Y:S02]  /*0290*/  MOV R17, UR8 ;  /* 0x0000000800117c02 */ /* 0x000fe40008000f00 */
[----:B------:R-:W-:Y:S02]  /*02a0*/  MOV R16, 0x2c0 ;  /* 0x000002c000107802 */ /* 0x000fe40000000f00 */
[----:B------:R-:W-:Y:S05]  /*02b0*/  CALL.REL.NOINC `($__internal_25_$__cuda_sm20_div_s64) ;  /* 0x0000003c00807944 */ /* 0x000fea0003c00000 */
[----:B------:R-:W-:-:S07]  /*02c0*/  MOV R13, R19 ;  /* 0x00000013000d7202 */ /* 0x000fce0000000f00 */
.L_x_3320:
        /* <DEDUP_REMOVED lines=30> */
.L_x_3322:
[----:B------:R-:W-:Y:S01]  /*04b0*/  IMAD.MOV.U32 R22, RZ, RZ, R12 ;  /* 0x000000ffff167224 */ /* 0x000fe200078e000c */
[----:B------:R-:W-:Y:S02]  /*04c0*/  MOV R19, R13 ;  /* 0x0000000d00137202 */ /* 0x000fe40000000f00 */
[----:B------:R-:W-:Y:S02]  /*04d0*/  MOV R16, 0x4f0 ;  /* 0x000004f000107802 */ /* 0x000fe40000000f00 */
[----:B------:R-:W-:Y:S05]  /*04e0*/  CALL.REL.NOINC `($__internal_25_$__cuda_sm20_div_s64) ;  /* 0x0000003800f47944 */ /* 0x000fea0003c00000 */
[----:B------:R-:W-:Y:S02]  /*04f0*/  MOV R24, R12 ;  /* 0x0000000c00187202 */ /* 0x000fe40000000f00 */
[----:B------:R-:W-:Y:S02]  /*0500*/  MOV R25, R19 ;  /* 0x0000001300197202 */ /* 0x000fe40000000f00 */
.L_x_3323:
[----:B------:R-:W-:Y:S05]  /*0510*/  BSYNC.RECONVERGENT B0 ;  /* 0x0000000000007941 */ /* 0x000fea0003800200 */
.L_x_3321:
        /* <DEDUP_REMOVED lines=56> */
.L_x_3325:
[----:B------:R-:W-:Y:S01]  /*08a0*/  IMAD.MOV.U32 R22, RZ, RZ, R18 ;  /* 0x000000ffff167224 */ /* 0x000fe200078e0012 */
[----:B------:R-:W-:Y:S01]  /*08b0*/  MOV R18, R13 ;  /* 0x0000000d00127202 */ /* 0x000fe20000000f00 */
[----:B------:R-:W-:Y:S01]  /*08c0*/  IMAD.MOV.U32 R19, RZ, RZ, R17 ;  /* 0x000000ffff137224 */ /* 0x000fe200078e0011 */
[----:B------:R-:W-:Y:S02]  /*08d0*/  MOV R17, R3 ;  /* 0x0000000300117202 */ /* 0x000fe40000000f00 */
[----:B------:R-:W-:Y:S02]  /*08e0*/  MOV R16, 0x900 ;  /* 0x0000090000107802 */ /* 0x000fe40000000f00 */
[----:B------:R-:W-:Y:S05]  /*08f0*/  CALL.REL.NOINC `($__internal_25_$__cuda_sm20_div_s64) ;  /* 0x0000003400f07944 */ /* 0x000fea0003c00000 */
[----:B------:R-:W-:Y:S02]  /*0900*/  MOV R18, R12 ;  /* 0x0000000c00127202 */ /* 0x000fe40000000f00 */
.L_x_3326:
[----:B------:R-:W-:Y:S05]  /*0910*/  BSYNC.RECONVERGENT B0 ;  /* 0x0000000000007941 */ /* 0x000fea0003800200 */
.L_x_3324:
        /* <DEDUP_REMOVED lines=116> */
.L_x_3328:
[----:B------:R-:W-:Y:S01]  /*1060*/  IMAD.MOV.U32 R22, RZ, RZ, R18 ;  /* 0x000000ffff167224 */ /* 0x000fe200078e0012 */
[----:B------:R-:W-:Y:S01]  /*1070*/  MOV R18, R10 ;  /* 0x0000000a00127202 */ /* 0x000fe20000000f00 */
[----:B------:R-:W-:Y:S01]  /*1080*/  IMAD.MOV.U32 R17, RZ, RZ, R2 ;  /* 0x000000ffff117224 */ /* 0x000fe200078e0002 */
[----:B------:R-:W-:Y:S02]  /*1090*/  MOV R16, 0x10b0 ;  /* 0x000010b000107802 */ /* 0x000fe40000000f00 */
[----:B------:R-:W-:Y:S05]  /*10a0*/  CALL.REL.NOINC `($__internal_25_$__cuda_sm20_div_s64) ;  /* 0x0000003000047944 */ /* 0x000fea0003c00000 */
[----:B------:R-:W-:Y:S02]  /*10b0*/  MOV R32, R12 ;  /* 0x0000000c00207202 */ /* 0x000fe40000000f00 */
[----:B------:R-:W-:Y:S02]  /*10c0*/  MOV R33, R19 ;  /* 0x0000001300217202 */ /* 0x000fe40000000f00 */
.L_x_3329:
[----:B------:R-:W-:Y:S05]  /*10d0*/  BSYNC.RECONVERGENT B0 ;  /* 0x0000000000007941 */ /* 0x000fea0003800200 */
.L_x_3327:
        /* <DEDUP_REMOVED lines=58> */
.L_x_3331:
[----:B------:R-:W-:Y:S01]  /*1480*/  IMAD.MOV.U32 R22, RZ, RZ, R24 ;  /* 0x000000ffff167224 */ /* 0x000fe200078e0018 */
[----:B------:R-:W-:Y:S01]  /*1490*/  MOV R19, R25 ;  /* 0x0000001900137202 */ /* 0x000fe20000000f00 */
[----:B------:R-:W-:Y:S01]  /*14a0*/  IMAD.MOV.U32 R18, RZ, RZ, R7 ;  /* 0x000000ffff127224 */ /* 0x000fe200078e0007 */
[----:B------:R-:W-:Y:S02]  /*14b0*/  MOV R16, 0x14d0 ;  /* 0x000014d000107802 */ /* 0x000fe40000000f00 */
[----:B------:R-:W-:Y:S05]  /*14c0*/  CALL.REL.NOINC `($__internal_25_$__cuda_sm20_div_s64) ;  /* 0x0000002800fc7944 */ /* 0x000fea0003c00000 */
[----:B------:R-:W-:Y:S02]  /*14d0*/  MOV R18, R12 ;  /* 0x0000000c00127202 */ /* 0x000fe40000000f00 */
.L_x_3332:
[----:B------:R-:W-:Y:S05]  /*14e0*/  BSYNC.RECONVERGENT B0 ;  /* 0x0000000000007941 */ /* 0x000fea0003800200 */
.L_x_3330:
        /* <DEDUP_REMOVED lines=65> */
.L_x_3334:
[----:B------:R-:W-:Y:S05]  /*1900*/  BSYNC.RECONVERGENT B0 ;  /* 0x0000000000007941 */ /* 0x000fea0003800200 */
.L_x_3333:
        /* <DEDUP_REMOVED lines=136> */
.L_x_3338:
[----:B------:R-:W-:Y:S01]  /*2190*/  IMAD.MOV.U32 R22, RZ, RZ, R30 ;  /* 0x000000ffff167224 */ /* 0x000fe200078e001e */
[----:B------:R-:W-:Y:S01]  /*21a0*/  MOV R19, RZ ;  /* 0x000000ff00137202 */ /* 0x000fe20000000f00 */
[----:B------:R-:W-:Y:S01]  /*21b0*/  IMAD.MOV.U32 R18, RZ, RZ, R34 ;  /* 0x000000ffff127224 */ /* 0x000fe200078e0022 */
[----:B------:R-:W-:Y:S02]  /*21c0*/  MOV R16, 0x21e0 ;  /* 0x000021e000107802 */ /* 0x000fe40000000f00 */
[----:B------:R-:W-:Y:S05]  /*21d0*/  CALL.REL.NOINC `($__internal_25_$__cuda_sm20_div_s64) ;  /* 0x0000001c00b87944 */ /* 0x000fea0003c00000 */
[----:B------:R-:W-:Y:S02]  /*21e0*/  IADD3 R15, PT, PT, -R12, RZ, RZ ;  /* 0x000000ff0c0f7210 */ /* 0x000fe40007ffe1ff */
[----:B------:R-:W-:-:S03]  /*21f0*/  MOV R31, R19 ;  /* 0x00000013001f7202 */ /* 0x000fc60000000f00 */
[----:B------:R-:W-:Y:S01]  /*2200*/  IMAD R14, R34, R15, R30 ;  /* 0x0000000f220e7224 */ /* 0x000fe200078e021e */
[----:B------:R-:W-:-:S07]  /*2210*/  MOV R30, R12 ;  /* 0x0000000c001e7202 */ /* 0x000fce0000000f00 */
.L_x_3339:
        /* <DEDUP_REMOVED lines=60> */
.L_x_3341:
[----:B------:R-:W-:Y:S01]  /*25e0*/  IMAD.MOV.U32 R22, RZ, RZ, R30 ;  /* 0x000000ffff167224 */ /* 0x000fe200078e001e */
[----:B------:R-:W-:Y:S01]  /*25f0*/  MOV R19, R31 ;  /* 0x0000001f00137202 */ /* 0x000fe20000000f00 */
[----:B------:R-:W-:Y:S01]  /*2600*/  IMAD.MOV.U32 R18, RZ, RZ, R34 ;  /* 0x000000ffff127224 */ /* 0x000fe200078e0022 */
[----:B------:R-:W-:Y:S02]  /*2610*/  MOV R16, 0x2630 ;  /* 0x0000263000107802 */ /* 0x000fe40000000f00 */
[----:B------:R-:W-:Y:S05]  /*2620*/  CALL.REL.NOINC `($__internal_25_$__cuda_sm20_div_s64) ;  /* 0x0000001800a47944 */ /* 0x000fea0003c00000 */
[----:B------:R-:W-:-:S05]  /*2630*/  IADD3 R15, PT, PT, -R12, RZ, RZ ;  /* 0x000000ff0c0f7210 */ /* 0x000fca0007ffe1ff */
[----:B------:R-:W-:Y:S02]  /*2640*/  IMAD R30, R15, R34, R30 ;  /* 0x000000220f1e7224 */ /* 0x000fe400078e021e */
.L_x_3342:
[----:B------:R-:W-:Y:S05]  /*2650*/  BSYNC.RECONVERGENT B0 ;  /* 0x0000000000007941 */ /* 0x000fea0003800200 */
.L_x_3340:
        /* <DEDUP_REMOVED lines=162> */
.L_x_3337:
[----:B------:R-:W0:Y:S01]  /*3080*/  LDC.64 R2, c[0x0][0x420] ;  /* 0x00010800ff027b82 */ /* 0x000e220000000a00 */
[----:B------:R-:W-:-:S05]  /*3090*/  IADD3 R0, PT, PT, R28, UR6, RZ ;  /* 0x000000061c007c10 */ /* 0x000fca000fffe0ff */
[----:B0-----:R-:W-:-:S05]  /*30a0*/  IMAD.WIDE.U32 R2, R0, 0x4, R2 ;  /* 0x0000000400027825 */ /* 0x001fca00078e0002 */
[----:B------:R1:W-:Y:S02]  /*30b0*/  STG.E desc[UR12][R2.64], R23 ;  /* 0x0000001702007986 */ /* 0x0003e4000c10190c */
.L_x_3336:
[----:B------:R-:W-:Y:S05]  /*30c0*/  BSYNC.RECONVERGENT B1 ;  /* 0x0000000000017941 */ /* 0x000fea0003800200 */
.L_x_3335:
        /* <DEDUP_REMOVED lines=59> */
.L_x_3345:
        /* <DEDUP_REMOVED lines=77> */
.L_x_3344:
        /* <DEDUP_REMOVED lines=11> */
.L_x_3346:
        /* <DEDUP_REMOVED lines=22> */
.L_x_3343:
        /* <DEDUP_REMOVED lines=86> */
        .weak           $__internal_25_$__cuda_sm20_div_s64
        .type           $__internal_25_$__cuda_sm20_div_s64,@function
        .size           $__internal_25_$__cuda_sm20_div_s64,(.L_x_5459 - $__internal_25_$__cuda_sm20_div_s64)
$__internal_25_$__cuda_sm20_div_s64:
        /* <DEDUP_REMOVED lines=83> */
[----:B------:R-:W-:Y:S05]  /*45f0*/  RET.REL.NODEC R14 `(_ZN5flash32flash_fwd_splitkv_combine_kernelI23Flash_fwd_kernel_traitsILi96ELi64ELi64ELi4ELb0ELb0EN7cutlass10bfloat16_tE19Flash_kernel_traitsILi96ELi64ELi64ELi4ES3_EELi16ELi3ELb1EEEvNS_16Flash_fwd_paramsE) ;  /* 0xffffffb80e807950 */ /* 0x000fea0003c3ffff */
.L_x_3347:
        /* <DEDUP_REMOVED lines=16> */
.L_x_5459:


//--------------------- .text._ZN5flash32flash_fwd_splitkv_combine_kernelI23Flash_fwd_kernel_traitsILi96ELi64ELi64ELi4ELb0ELb0EN7cutlass10bfloat16_tE19Flash_kernel_traitsILi96ELi64ELi64ELi4ES3_EELi16ELi2ELb1EEEvNS_16Flash_fwd_paramsE --------------------------
	.section	.text._ZN5flash32flash_fwd_splitkv_combine_kernelI23Flash_fwd_kernel_traitsILi96ELi64ELi64ELi4ELb0ELb0EN7cutlass10bfloat16_tE19Flash_kernel_traitsILi96ELi64ELi64ELi4ES3_EELi16ELi2ELb1EEEvNS_16Flash_fwd_paramsE,"ax",@progbits
	.align	128
        .global         _ZN5flash32flash_fwd_splitkv_combine_kernelI23Flash_fwd_kernel_traitsILi96ELi64ELi64ELi4ELb0ELb0EN7cutlass10bfloat16_tE19Flash_kernel_traitsILi96ELi64ELi64ELi4ES3_EELi16ELi2ELb1EEEvNS_16Flash_fwd_paramsE
        .type           _ZN5flash32flash_fwd_splitkv_combine_kernelI23Flash_fwd_kernel_traitsILi96ELi64ELi64ELi4ELb0ELb0EN7cutlass10bfloat16_tE19Flash_kernel_traitsILi96ELi64ELi64ELi4ES3_EELi16ELi2ELb1EEEvNS_16Flash_fwd_paramsE,@function
        .size           _ZN5flash32flash_fwd_splitkv_combine_kernelI23Flash_fwd_kernel_traitsILi96ELi64ELi64ELi4ELb0ELb0EN7cutlass10bfloat16_tE19Flash_kernel_traitsILi96ELi64ELi64ELi4ES3_EELi16ELi2ELb1EEEvNS_16Flash_fwd_paramsE,(.L_x_5460 - _ZN5flash32flash_fwd_splitkv_combine_kernelI23Flash_fwd_kernel_traitsILi96ELi64ELi64ELi4ELb0ELb0EN7cutlass10bfloat16_tE19Flash_kernel_traitsILi96ELi64ELi64ELi4ES3_EELi16ELi2ELb1EEEvNS_16Flash_fwd_paramsE)
        .other          _ZN5flash32flash_fwd_splitkv_combine_kernelI23Flash_fwd_kernel_traitsILi96ELi64ELi64ELi4ELb0ELb0EN7cutlass10bfloat16_tE19Flash_kernel_traitsILi96ELi64ELi64ELi4ES3_EELi16ELi2ELb1EEEvNS_16Flash_fwd_paramsE,@"STO_CUDA_ENTRY STV_DEFAULT"
_ZN5flash32flash_fwd_splitkv_combine_kernelI23Flash_fwd_kernel_traitsILi96ELi64ELi64ELi4ELb0ELb0EN7cutlass10bfloat16_tE19Flash_kernel_traitsILi96ELi64ELi64ELi4ES3_EELi16ELi2ELb1EEEvNS_16Flash_fwd_paramsE:
.text._ZN5flash32flash_fwd_splitkv_combine_kernelI23Flash_fwd_kernel_traitsILi96ELi64ELi64ELi4ELb0ELb0EN7cutlass10bfloat16_tE19Flash_kernel_traitsILi96ELi64ELi64ELi4ES3_EELi16ELi2ELb1EEEvNS_16Flash_fwd_paramsE:
        /* <DEDUP_REMOVED lines=39> */
.L_x_3348:
[----:B------:R-:W-:Y:S01]  /*0270*/  IMAD.U32 R27, RZ, RZ, UR7 ;  /* 0x00000007ff1b7e24 */ /* 0x000fe2000f8e00ff */
[----:B------:R-:W-:Y:S01]  /*0280*/  MOV R20, UR14 ;  /* 0x0000000e00147c02 */ /* 0x000fe20008000f00 */
[----:B------:R-:W-:Y:S01]  /*0290*/  IMAD.U32 R21, RZ, RZ, UR15 ;  /* 0x0000000fff157e24 */ /* 0x000fe2000f8e00ff */
[----:B------:R-:W-:Y:S02]  /*02a0*/  MOV R19, UR8 ;  /* 0x0000000800137c02 */ /* 0x000fe40008000f00 */
[----:B------:R-:W-:Y:S02]  /*02b0*/  MOV R18, 0x2d0 ;  /* 0x000002d000127802 */ /* 0x000fe40000000f00 */
[----:B------:R-:W-:Y:S05]  /*02c0*/  CALL.REL.NOINC `($__internal_26_$__cuda_sm20_div_s64) ;  /* 0x0000003c00687944 */ /* 0x000fea0003c00000 */
.L_x_3349:
        /* <DEDUP_REMOVED lines=30> */
.L_x_3351:
[----:B------:R-:W-:Y:S01]  /*04b0*/  IMAD.MOV.U32 R27, RZ, RZ, R16 ;  /* 0x000000ffff1b7224 */ /* 0x000fe200078e0010 */
[----:B------:R-:W-:Y:S02]  /*04c0*/  MOV R21, R17 ;  /* 0x0000001100157202 */ /* 0x000fe40000000f00 */
[----:B------:R-:W-:Y:S02]  /*04d0*/  MOV R18, 0x4f0 ;  /* 0x000004f000127802 */ /* 0x000fe40000000f00 */
[----:B------:R-:W-:Y:S05]  /*04e0*/  CALL.REL.NOINC `($__internal_26_$__cuda_sm20_div_s64) ;  /* 0x0000003800e07944 */ /* 0x000fea0003c00000 */
[----:B------:R-:W-:Y:S02]  /*04f0*/  MOV R30, R16 ;  /* 0x00000010001e7202 */ /* 0x000fe40000000f00 */
[----:B------:R-:W-:Y:S02]  /*0500*/  MOV R31, R17 ;  /* 0x00000011001f7202 */ /* 0x000fe40000000f00 */
.L_x_3352:
[----:B------:R-:W-:Y:S05]  /*0510*/  BSYNC.RECONVERGENT B0 ;  /* 0x0000000000007941 */ /* 0x000fea0003800200 */
.L_x_3350:
        /* <DEDUP_REMOVED lines=54> */
.L_x_3354:
[----:B------:R-:W-:Y:S01]  /*0880*/  IMAD.MOV.U32 R27, RZ, RZ, R20 ;  /* 0x000000ffff1b7224 */ /* 0x000fe200078e0014 */
[----:B------:R-:W-:Y:S01]  /*0890*/  MOV R20, R14 ;  /* 0x0000000e00147202 */ /* 0x000fe20000000f00 */
[----:B------:R-:W-:Y:S01]  /*08a0*/  IMAD.MOV.U32 R21, RZ, RZ, R19 ;  /* 0x000000ffff157224 */ /* 0x000fe200078e0013 */
[----:B------:R-:W-:Y:S02]  /*08b0*/  MOV R19, R4 ;  /* 0x0000000400137202 */ /* 0x000fe40000000f00 */
[----:B------:R-:W-:Y:S02]  /*08c0*/  MOV R18, 0x8e0 ;  /* 0x000008e000127802 */ /* 0x000fe40000000f00 */
[----:B------:R-:W-:Y:S05]  /*08d0*/  CALL.REL.NOINC `($__internal_26_$__cuda_sm20_div_s64) ;  /* 0x0000003400e47944 */ /* 0x000fea0003c00000 */
.L_x_3355:
[----:B------:R-:W-:Y:S05]  /*08e0*/  BSYNC.RECONVERGENT B0 ;  /* 0x0000000000007941 */ /* 0x000fea0003800200 */
.L_x_3353:
        /* <DEDUP_REMOVED lines=116> */
.L_x_3357:
[----:B------:R-:W-:Y:S01]  /*1030*/  IMAD.MOV.U32 R27, RZ, RZ, R16 ;  /* 0x000000ffff1b7224 */ /* 0x000fe200078e0010 */
[----:B------:R-:W-:Y:S01]  /*1040*/  MOV R20, R11 ;  /* 0x0000000b00147202 */ /* 0x000fe20000000f00 */
[----:B------:R-:W-:Y:S01]  /*1050*/  IMAD.MOV.U32 R21, RZ, RZ, R17 ;  /* 0x000000ffff157224 */ /* 0x000fe200078e0011 */
[----:B------:R-:W-:Y:S02]  /*1060*/  MOV R19, R3 ;  /* 0x0000000300137202 */ /* 0x000fe40000000f00 */
[----:B------:R-:W-:Y:S02]  /*1070*/  MOV R18, 0x1090 ;  /* 0x0000109000127802 */ /* 0x000fe40000000f00 */
[----:B------:R-:W-:Y:S05]  /*1080*/  CALL.REL.NOINC `($__internal_26_$__cuda_sm20_div_s64) ;  /* 0x0000002c00f87944 */ /* 0x000fea0003c00000 */
[----:B------:R-:W-:Y:S02]  /*1090*/  MOV R32, R16 ;  /* 0x0000001000207202 */ /* 0x000fe40000000f00 */
[----:B------:R-:W-:Y:S02]  /*10a0*/  MOV R33, R17 ;  /* 0x0000001100217202 */ /* 0x000fe40000000f00 */
.L_x_3358:
[----:B------:R-:W-:Y:S05]  /*10b0*/  BSYNC.RECONVERGENT B0 ;  /* 0x0000000000007941 */ /* 0x000fea0003800200 */
.L_x_3356:
        /* <DEDUP_REMOVED lines=57> */
.L_x_3360:
[----:B------:R-:W-:Y:S01]  /*1450*/  IMAD.MOV.U32 R27, RZ, RZ, R30 ;  /* 0x000000ffff1b7224 */ /* 0x000fe200078e001e */
[----:B------:R-:W-:Y:S01]  /*1460*/  MOV R21, R31 ;  /* 0x0000001f00157202 */ /* 0x000fe20000000f00 */
[----:B------:R-:W-:Y:S01]  /*1470*/  IMAD.MOV.U32 R20, RZ, RZ, R9 ;  /* 0x000000ffff147224 */ /* 0x000fe200078e0009 */
[----:B------:R-:W-:Y:S02]  /*1480*/  MOV R18, 0x14a0 ;  /* 0x000014a000127802 */ /* 0x000fe40000000f00 */
[----:B------:R-:W-:Y:S05]  /*1490*/  CALL.REL.NOINC `($__internal_26_$__cuda_sm20_div_s64) ;  /* 0x0000002800f47944 */ /* 0x000fea0003c00000 */
[----:B------:R-:W-:Y:S02]  /*14a0*/  MOV R20, R16 ;  /* 0x0000001000147202 */ /* 0x000fe40000000f00 */
[----:B------:R-:W-:Y:S02]  /*14b0*/  MOV R21, R17 ;  /* 0x0000001100157202 */ /* 0x000fe40000000f00 */
.L_x_3361:
[----:B------:R-:W-:Y:S05]  /*14c0*/  BSYNC.RECONVERGENT B0 ;  /* 0x0000000000007941 */ /* 0x000fea0003800200 */
.L_x_3359:
        /* <DEDUP_REMOVED lines=64> */
.L_x_3363:
[----:B------:R-:W-:Y:S05]  /*18d0*/  BSYNC.RECONVERGENT B0 ;  /* 0x0000000000007941 */ /* 0x000fea0003800200 */
.L_x_3362:
        /* <DEDUP_REMOVED lines=133> */
.L_x_3367:
[----:B------:R-:W-:Y:S01]  /*2130*/  IMAD.MOV.U32 R21, RZ, RZ, RZ ;  /* 0x000000ffff157224 */ /* 0x000fe200078e00ff */
[----:B------:R-:W-:Y:S02]  /*2140*/  MOV R20, R30 ;  /* 0x0000001e00147202 */ /* 0x000fe40000000f00 */
[----:B------:R-:W-:Y:S02]  /*2150*/  MOV R18, 0x2170 ;  /* 0x0000217000127802 */ /* 0x000fe40000000f00 */
[----:B------:R-:W-:Y:S05]  /*2160*/  CALL.REL.NOINC `($__internal_26_$__cuda_sm20_div_s64) ;  /* 0x0000001c00c07944 */ /* 0x000fea0003c00000 */
[----:B------:R-:W-:Y:S02]  /*2170*/  IADD3 R13, PT, PT, -R16, RZ, RZ ;  /* 0x000000ff100d7210 */ /* 0x000fe40007ffe1ff */
[----:B------:R-:W-:-:S03]  /*2180*/  MOV R31, R17 ;  /* 0x00000011001f7202 */ /* 0x000fc60000000f00 */
[----:B------:R-:W-:Y:S01]  /*2190*/  IMAD R27, R30, R13, R27 ;  /* 0x0000000d1e1b7224 */ /* 0x000fe200078e021b */
[----:B------:R-:W-:-:S07]  /*21a0*/  MOV R30, R16 ;  /* 0x00000010001e7202 */ /* 0x000fce0000000f00 */
.L_x_3368:
        /* <DEDUP_REMOVED lines=60> */
.L_x_3370:
[----:B------:R-:W-:Y:S01]  /*2570*/  IMAD.MOV.U32 R27, RZ, RZ, R30 ;  /* 0x000000ffff1b7224 */ /* 0x000fe200078e001e */
[----:B------:R-:W-:Y:S01]  /*2580*/  MOV R21, R31 ;  /* 0x0000001f00157202 */ /* 0x000fe20000000f00 */
[----:B------:R-:W-:Y:S01]  /*2590*/  IMAD.MOV.U32 R20, RZ, RZ, R34 ;  /* 0x000000ffff147224 */ /* 0x000fe200078e0022 */
[----:B------:R-:W-:Y:S02]  /*25a0*/  MOV R18, 0x25c0 ;  /* 0x000025c000127802 */ /* 0x000fe40000000f00 */
[----:B------:R-:W-:Y:S05]  /*25b0*/  CALL.REL.NOINC `($__internal_26_$__cuda_sm20_div_s64) ;  /* 0x0000001800ac7944 */ /* 0x000fea0003c00000 */
[----:B------:R-:W-:-:S05]  /*25c0*/  IADD3 R31, PT, PT, -R16, RZ, RZ ;  /* 0x000000ff101f7210 */ /* 0x000fca0007ffe1ff */
[----:B------:R-:W-:Y:S02]  /*25d0*/  IMAD R31, R31, R34, R30 ;  /* 0x000000221f1f7224 */ /* 0x000fe400078e021e */
.L_x_3371:
[----:B------:R-:W-:Y:S05]  /*25e0*/  BSYNC.RECONVERGENT B0 ;  /* 0x0000000000007941 */ /* 0x000fea0003800200 */
.L_x_3369:
        /* <DEDUP_REMOVED lines=162> */
.L_x_3366:
[----:B------:R-:W0:Y:S01]  /*3010*/  LDC.64 R4, c[0x0][0x420] ;  /* 0x00010800ff047b82 */ /* 0x000e220000000a00 */
[----:B------:R-:W-:-:S05]  /*3020*/  LEA.HI R2, R0, UR6, RZ, 0x1e ;  /* 0x0000000600027c11 */ /* 0x000fca000f8ff0ff */
[----:B0-----:R-:W-:-:S05]  /*3030*/  IMAD.WIDE.U32 R2, R2, 0x4, R4 ;  /* 0x0000000402027825 */ /* 0x001fca00078e0004 */
[----:B------:R1:W-:Y:S02]  /*3040*/  STG.E desc[UR12][R2.64], R23 ;  /* 0x0000001702007986 */ /* 0x0003e4000c10190c */
.L_x_3365:
[----:B------:R-:W-:Y:S05]  /*3050*/  BSYNC.RECONVERGENT B1 ;  /* 0x0000000000017941 */ /* 0x000fea0003800200 */
.L_x_3364:
        /* <DEDUP_REMOVED lines=61> */
.L_x_3374:
        /* <DEDUP_REMOVED lines=77> */
.L_x_3373:
        /* <DEDUP_REMOVED lines=11> */
.L_x_3375:
        /* <DEDUP_REMOVED lines=22> */
.L_x_3372:
        /* <DEDUP_REMOVED lines=86> */
        .weak           $__internal_26_$__cuda_sm20_div_s64
        .type           $__internal_26_$__cuda_sm20_div_s64,@function
        .size           $__internal_26_$__cuda_sm20_div_s64,(.L_x_5460 - $__internal_26_$__cuda_sm20_div_s64)
$__internal_26_$__cuda_sm20_div_s64:
        /* <DEDUP_REMOVED lines=83> */
[----:B------:R-:W-:Y:S06]  /*45a0*/  RET.REL.NODEC R28 `(_ZN5flash32flash_fwd_splitkv_combine_kernelI23Flash_fwd_kernel_traitsILi96ELi64ELi64ELi4ELb0ELb0EN7cutlass10bfloat16_tE19Flash_kernel_traitsILi96ELi64ELi64ELi4ES3_EELi16ELi2ELb1EEEvNS_16Flash_fwd_paramsE) ;  /* 0xffffffb81c947950 */ /* 0x000fec0003c3ffff */
.L_x_3376:
        /* <DEDUP_REMOVED lines=13> */
.L_x_5460:


//--------------------- .text._ZN5flash32flash_fwd_splitkv_combine_kernelI23Flash_fwd_kernel_traitsILi96ELi64ELi64ELi4ELb0ELb0EN7cutlass10bfloat16_tE19Flash_kernel_traitsILi96ELi64ELi64ELi4ES3_EELi16ELi1ELb1EEEvNS_16Flash_fwd_paramsE --------------------------
	.section	.text._ZN5flash32flash_fwd_splitkv_combine_kernelI23Flash_fwd_kernel_traitsILi96ELi64ELi64ELi4ELb0ELb0EN7cutlass10bfloat16_tE19Flash_kernel_traitsILi96ELi64ELi64ELi4ES3_EELi16ELi1ELb1EEEvNS_16Flash_fwd_paramsE,"ax",@progbits
	.align	128
        .global         _ZN5flash32flash_fwd_splitkv_combine_kernelI23Flash_fwd_kernel_traitsILi96ELi64ELi64ELi4ELb0ELb0EN7cutlass10bfloat16_tE19Flash_kernel_traitsILi96ELi64ELi64ELi4ES3_EELi16ELi1ELb1EEEvNS_16Flash_fwd_paramsE
        .type           _ZN5flash32flash_fwd_splitkv_combine_kernelI23Flash_fwd_kernel_traitsILi96ELi64ELi64ELi4ELb0ELb0EN7cutlass10bfloat16_tE19Flash_kernel_traitsILi96ELi64ELi64ELi4ES3_EELi16ELi1ELb1EEEvNS_16Flash_fwd_paramsE,@function
        .size           _ZN5flash32flash_fwd_splitkv_combine_kernelI23Flash_fwd_kernel_traitsILi96ELi64ELi64ELi4ELb0ELb0EN7cutlass10bfloat16_tE19Flash_kernel_traitsILi96ELi64ELi64ELi4ES3_EELi16ELi1ELb1EEEvNS_16Flash_fwd_paramsE,(.L_x_5461 - _ZN5flash32flash_fwd_splitkv_combine_kernelI23Flash_fwd_kernel_traitsILi96ELi64ELi64ELi4ELb0ELb0EN7cutlass10bfloat16_tE19Flash_kernel_traitsILi96ELi64ELi64ELi4ES3_EELi16ELi1ELb1EEEvNS_16Flash_fwd_paramsE)
        .other          _ZN5flash32flash_fwd_splitkv_combine_kernelI23Flash_fwd_kernel_traitsILi96ELi64ELi64ELi4ELb0ELb0EN7cutlass10bfloat16_tE19Flash_kernel_traitsILi96ELi64ELi64ELi4ES3_EELi16ELi1ELb1EEEvNS_16Flash_fwd_paramsE,@"STO_CUDA_ENTRY STV_DEFAULT"
_ZN5flash32flash_fwd_splitkv_combine_kernelI23Flash_fwd_kernel_traitsILi96ELi64ELi64ELi4ELb0ELb0EN7cutlass10bfloat16_tE19Flash_kernel_traitsILi96ELi64ELi64ELi4ES3_EELi16ELi1ELb1EEEvNS_16Flash_fwd_paramsE:
.text._ZN5flash32flash_fwd_splitkv_combine_kernelI23Flash_fwd_kernel_traitsILi96ELi64ELi64ELi4ELb0ELb0EN7cutlass10bfloat16_tE19Flash_kernel_traitsILi96ELi64ELi64ELi4ES3_EELi16ELi1ELb1EEEvNS_16Flash_fwd_paramsE:
        /* <DEDUP_REMOVED lines=38> */
.L_x_3377:
[----:B------:R-:W-:Y:S01]  /*0260*/  IMAD.U32 R27, RZ, RZ, UR7 ;  /* 0x00000007ff1b7e24 */ /* 0x000fe2000f8e00ff */
[----:B------:R-:W-:Y:S01]  /*0270*/  MOV R20, UR14 ;  /* 0x0000000e00147c02 */ /* 0x000fe20008000f00 */
[----:B------:R-:W-:Y:S01]  /*0280*/  IMAD.U32 R21, RZ, RZ, UR15 ;  /* 0x0000000fff157e24 */ /* 0x000fe2000f8e00ff */
[----:B------:R-:W-:Y:S02]  /*0290*/  MOV R19, UR8 ;  /* 0x0000000800137c02 */ /* 0x000fe40008000f00 */
[----:B------:R-:W-:Y:S02]  /*02a0*/  MOV R18, 0x2c0 ;  /* 0x000002c000127802 */ /* 0x000fe40000000f00 */
[----:B------:R-:W-:Y:S05]  /*02b0*/  CALL.REL.NOINC `($__internal_27_$__cuda_sm20_div_s64) ;  /* 0x0000003c00647944 */ /* 0x000fea0003c00000 */
.L_x_3378:
        /* <DEDUP_REMOVED lines=30> */
.L_x_3380:
[----:B------:R-:W-:Y:S01]  /*04a0*/  IMAD.MOV.U32 R27, RZ, RZ, R16 ;  /* 0x000000ffff1b7224 */ /* 0x000fe200078e0010 */
[----:B------:R-:W-:Y:S02]  /*04b0*/  MOV R21, R17 ;  /* 0x0000001100157202 */ /* 0x000fe40000000f00 */
[----:B------:R-:W-:Y:S02]  /*04c0*/  MOV R18, 0x4e0 ;  /* 0x000004e000127802 */ /* 0x000fe40000000f00 */
[----:B------:R-:W-:Y:S05]  /*04d0*/  CALL.REL.NOINC `($__internal_27_$__cuda_sm20_div_s64) ;  /* 0x0000003800dc7944 */ /* 0x000fea0003c00000 */
[----:B------:R-:W-:Y:S02]  /*04e0*/  MOV R6, R16 ;  /* 0x0000001000067202 */ /* 0x000fe40000000f00 */
[----:B------:R-:W-:Y:S02]  /*04f0*/  MOV R7, R17 ;  /* 0x0000001100077202 */ /* 0x000fe40000000f00 */
.L_x_3381:
[----:B------:R-:W-:Y:S05]  /*0500*/  BSYNC.RECONVERGENT B0 ;  /* 0x0000000000007941 */ /* 0x000fea0003800200 */
.L_x_3379:
        /* <DEDUP_REMOVED lines=55> */
.L_x_3383:
[----:B------:R-:W-:Y:S01]  /*0880*/  IMAD.MOV.U32 R27, RZ, RZ, R20 ;  /* 0x000000ffff1b7224 */ /* 0x000fe200078e0014 */
[----:B------:R-:W-:Y:S01]  /*0890*/  MOV R20, R14 ;  /* 0x0000000e00147202 */ /* 0x000fe20000000f00 */
[----:B------:R-:W-:Y:S01]  /*08a0*/  IMAD.MOV.U32 R21, RZ, RZ, R19 ;  /* 0x000000ffff157224 */ /* 0x000fe200078e0013 */
[----:B------:R-:W-:Y:S02]  /*08b0*/  MOV R19, R4 ;  /* 0x0000000400137202 */ /* 0x000fe40000000f00 */
[----:B------:R-:W-:Y:S02]  /*08c0*/  MOV R18, 0x8e0 ;  /* 0x000008e000127802 */ /* 0x000fe40000000f00 */
[----:B------:R-:W-:Y:S05]  /*08d0*/  CALL.REL.NOINC `($__internal_27_$__cuda_sm20_div_s64) ;  /* 0x0000003400dc7944 */ /* 0x000fea0003c00000 */
.L_x_3384:
[----:B------:R-:W-:Y:S05]  /*08e0*/  BSYNC.RECONVERGENT B0 ;  /* 0x0000000000007941 */ /* 0x000fea0003800200 */
.L_x_3382:
        /* <DEDUP_REMOVED lines=116> */
.L_x_3386:
[----:B------:R-:W-:Y:S01]  /*1030*/  IMAD.MOV.U32 R27, RZ, RZ, R16 ;  /* 0x000000ffff1b7224 */ /* 0x000fe200078e0010 */
[----:B------:R-:W-:Y:S01]  /*1040*/  MOV R20, R11 ;  /* 0x0000000b00147202 */ /* 0x000fe20000000f00 */
[----:B------:R-:W-:Y:S01]  /*1050*/  IMAD.MOV.U32 R21, RZ, RZ, R17 ;  /* 0x000000ffff157224 */ /* 0x000fe200078e0011 */
[----:B------:R-:W-:Y:S02]  /*1060*/  MOV R19, R3 ;  /* 0x0000000300137202 */ /* 0x000fe40000000f00 */
[----:B------:R-:W-:Y:S02]  /*1070*/  MOV R18, 0x1090 ;  /* 0x0000109000127802 */ /* 0x000fe40000000f00 */
[----:B------:R-:W-:Y:S05]  /*1080*/  CALL.REL.NOINC `($__internal_27_$__cuda_sm20_div_s64) ;  /* 0x0000002c00f07944 */ /* 0x000fea0003c00000 */
[----:B------:R-:W-:Y:S02]  /*1090*/  MOV R32, R16 ;  /* 0x0000001000207202 */ /* 0x000fe40000000f00 */
[----:B------:R-:W-:Y:S02]  /*10a0*/  MOV R33, R17 ;  /* 0x0000001100217202 */ /* 0x000fe40000000f00 */
.L_x_3387:
[----:B------:R-:W-:Y:S05]  /*10b0*/  BSYNC.RECONVERGENT B0 ;  /* 0x0000000000007941 */ /* 0x000fea0003800200 */
.L_x_3385:
        /* <DEDUP_REMOVED lines=58> */
.L_x_3389:
[----:B------:R-:W-:Y:S01]  /*1460*/  IMAD.MOV.U32 R27, RZ, RZ, R6 ;  /* 0x000000ffff1b7224 */ /* 0x000fe200078e0006 */
[----:B------:R-:W-:Y:S01]  /*1470*/  MOV R21, R7 ;  /* 0x0000000700157202 */ /* 0x000fe20000000f00 */
[----:B------:R-:W-:Y:S01]  /*1480*/  IMAD.MOV.U32 R20, RZ, RZ, R9 ;  /* 0x000000ffff147224 */ /* 0x000fe200078e0009 */
[----:B------:R-:W-:Y:S02]  /*1490*/  MOV R18, 0x14b0 ;  /* 0x000014b000127802 */ /* 0x000fe40000000f00 */
[----:B------:R-:W-:Y:S05]  /*14a0*/  CALL.REL.NOINC `($__internal_27_$__cuda_sm20_div_s64) ;  /* 0x0000002800e87944 */ /* 0x000fea0003c00000 */
[----:B------:R-:W-:Y:S02]  /*14b0*/  MOV R18, R16 ;  /* 0x0000001000127202 */ /* 0x000fe40000000f00 */
[----:B------:R-:W-:Y:S02]  /*14c0*/  MOV R19, R17 ;  /* 0x0000001100137202 */ /* 0x000fe40000000f00 */
.L_x_3390:
[----:B------:R-:W-:Y:S05]  /*14d0*/  BSYNC.RECONVERGENT B0 ;  /* 0x0000000000007941 */ /* 0x000fea0003800200 */
.L_x_3388:
        /* <DEDUP_REMOVED lines=66> */
.L_x_3392:
[----:B------:R-:W-:Y:S05]  /*1900*/  BSYNC.RECONVERGENT B0 ;  /* 0x0000000000007941 */ /* 0x000fea0003800200 */
.L_x_3391:
        /* <DEDUP_REMOVED lines=128> */
.L_x_3396:
[----:B------:R-:W-:Y:S01]  /*2110*/  IMAD.MOV.U32 R21, RZ, RZ, RZ ;  /* 0x000000ffff157224 */ /* 0x000fe200078e00ff */
[----:B------:R-:W-:Y:S02]  /*2120*/  MOV R20, R30 ;  /* 0x0000001e00147202 */ /* 0x000fe40000000f00 */
[----:B------:R-:W-:Y:S02]  /*2130*/  MOV R18, 0x2150 ;  /* 0x0000215000127802 */ /* 0x000fe40000000f00 */
[----:B------:R-:W-:Y:S05]  /*2140*/  CALL.REL.NOINC `($__internal_27_$__cuda_sm20_div_s64) ;  /* 0x0000001c00c07944 */ /* 0x000fea0003c00000 */
[----:B------:R-:W-:Y:S02]  /*2150*/  IADD3 R13, PT, PT, -R16, RZ, RZ ;  /* 0x000000ff100d7210 */ /* 0x000fe40007ffe1ff */
[----:B------:R-:W-:-:S03]  /*2160*/  MOV R31, R17 ;  /* 0x00000011001f7202 */ /* 0x000fc60000000f00 */
[----:B------:R-:W-:Y:S01]  /*2170*/  IMAD R27, R30, R13, R27 ;  /* 0x0000000d1e1b7224 */ /* 0x000fe200078e021b */
[----:B------:R-:W-:-:S07]  /*2180*/  MOV R30, R16 ;  /* 0x00000010001e7202 */ /* 0x000fce0000000f00 */
.L_x_3397:
        /* <DEDUP_REMOVED lines=60> */
.L_x_3399:
[----:B------:R-:W-:Y:S01]  /*2550*/  IMAD.MOV.U32 R27, RZ, RZ, R30 ;  /* 0x000000ffff1b7224 */ /* 0x000fe200078e001e */
[----:B------:R-:W-:Y:S01]  /*2560*/  MOV R21, R31 ;  /* 0x0000001f00157202 */ /* 0x000fe20000000f00 */
[----:B------:R-:W-:Y:S01]  /*2570*/  IMAD.MOV.U32 R20, RZ, RZ, R34 ;  /* 0x000000ffff147224 */ /* 0x000fe200078e0022 */
[----:B------:R-:W-:Y:S02]  /*2580*/  MOV R18, 0x25a0 ;  /* 0x000025a000127802 */ /* 0x000fe40000000f00 */
[----:B------:R-:W-:Y:S05]  /*2590*/  CALL.REL.NOINC `($__internal_27_$__cuda_sm20_div_s64) ;  /* 0x0000001800ac7944 */ /* 0x000fea0003c00000 */
[----:B------:R-:W-:-:S05]  /*25a0*/  IADD3 R31, PT, PT, -R16, RZ, RZ ;  /* 0x000000ff101f7210 */ /* 0x000fca0007ffe1ff */
[----:B------:R-:W-:Y:S02]  /*25b0*/  IMAD R31, R31, R34, R30 ;  /* 0x000000221f1f7224 */ /* 0x000fe400078e021e */
.L_x_3400:
[----:B------:R-:W-:Y:S05]  /*25c0*/  BSYNC.RECONVERGENT B0 ;  /* 0x0000000000007941 */ /* 0x000fea0003800200 */
.L_x_3398:
        /* <DEDUP_REMOVED lines=162> */
.L_x_3395:
[----:B------:R-:W0:Y:S01]  /*2ff0*/  LDC.64 R2, c[0x0][0x420] ;  /* 0x00010800ff027b82 */ /* 0x000e220000000a00 */
[----:B------:R-:W-:-:S05]  /*3000*/  IADD3 R27, PT, PT, R27, UR6, RZ ;  /* 0x000000061b1b7c10 */ /* 0x000fca000fffe0ff */
[----:B0-----:R-:W-:-:S05]  /*3010*/  IMAD.WIDE.U32 R2, R27, 0x4, R2 ;  /* 0x000000041b027825 */ /* 0x001fca00078e0002 */
[----:B------:R1:W-:Y:S02]  /*3020*/  STG.E desc[UR12][R2.64], R23 ;  /* 0x0000001702007986 */ /* 0x0003e4000c10190c */
.L_x_3394:
[----:B------:R-:W-:Y:S05]  /*3030*/  BSYNC.RECONVERGENT B1 ;  /* 0x0000000000017941 */ /* 0x000fea0003800200 */
.L_x_3393:
        /* <DEDUP_REMOVED lines=61> */
.L_x_3403:
        /* <DEDUP_REMOVED lines=77> */
.L_x_3402:
        /* <DEDUP_REMOVED lines=11> */
.L_x_3404:
        /* <DEDUP_REMOVED lines=22> */
.L_x_3401:
        /* <DEDUP_REMOVED lines=86> */
        .weak           $__internal_27_$__cuda_sm20_div_s64
        .type           $__internal_27_$__cuda_sm20_div_s64,@function
        .size           $__internal_27_$__cuda_sm20_div_s64,(.L_x_5461 - $__internal_27_$__cuda_sm20_div_s64)
$__internal_27_$__cuda_sm20_div_s64:
        /* <DEDUP_REMOVED lines=83> */
[----:B------:R-:W-:Y:S06]  /*4580*/  RET.REL.NODEC R28 `(_ZN5flash32flash_fwd_splitkv_combine_kernelI23Flash_fwd_kernel_traitsILi96ELi64ELi64ELi4ELb0ELb0EN7cutlass10bfloat16_tE19Flash_kernel_traitsILi96ELi64ELi64ELi4ES3_EELi16ELi1ELb1EEEvNS_16Flash_fwd_paramsE) ;  /* 0xffffffb81c9c7950 */ /* 0x000fec0003c3ffff */
.L_x_3405:
        /* <DEDUP_REMOVED lines=15> */
.L_x_5461:


//--------------------- .text._ZN5flash24flash_fwd_splitkv_kernelI23Flash_fwd_kernel_traitsILi96ELi64ELi64ELi4ELb0ELb0EN7cutlass10bfloat16_tE19Flash_kernel_traitsILi96ELi64ELi64ELi4ES3_EELb1ELb0ELb0ELb0ELb0ELb0ELb0ELb0EEEvNS_16Flash_fwd_paramsE --------------------------
	.section	.text._ZN5flash24flash_fwd_splitkv_kernelI23Flash_fwd_kernel_traitsILi96ELi64ELi64ELi4ELb0ELb0EN7cutlass10bfloat16_tE19Flash_kernel_traitsILi96ELi64ELi64ELi4ES3_EELb1ELb0ELb0ELb0ELb0ELb0ELb0ELb0EEEvNS_16Flash_fwd_paramsE,"ax",@progbits
	.align	128
        .global         _ZN5flash24flash_fwd_splitkv_kernelI23Flash_fwd_kernel_traitsILi96ELi64ELi64ELi4ELb0ELb0EN7cutlass10bfloat16_tE19Flash_kernel_traitsILi96ELi64ELi64ELi4ES3_EELb1ELb0ELb0ELb0ELb0ELb0ELb0ELb0EEEvNS_16Flash_fwd_paramsE
        .type           _ZN5flash24flash_fwd_splitkv_kernelI23Flash_fwd_kernel_traitsILi96ELi64ELi64ELi4ELb0ELb0EN7cutlass10bfloat16_tE19Flash_kernel_traitsILi96ELi64ELi64ELi4ES3_EELb1ELb0ELb0ELb0ELb0ELb0ELb0ELb0EEEvNS_16Flash_fwd_paramsE,@function
        .size           _ZN5flash24flash_fwd_splitkv_kernelI23Flash_fwd_kernel_traitsILi96ELi64ELi64ELi4ELb0ELb0EN7cutlass10bfloat16_tE19Flash_kernel_traitsILi96ELi64ELi64ELi4ES3_EELb1ELb0ELb0ELb0ELb0ELb0ELb0ELb0EEEvNS_16Flash_fwd_paramsE,(.L_x_5518 - _ZN5flash24flash_fwd_splitkv_kernelI23Flash_fwd_kernel_traitsILi96ELi64ELi64ELi4ELb0ELb0EN7cutlass10bfloat16_tE19Flash_kernel_traitsILi96ELi64ELi64ELi4ES3_EELb1ELb0ELb0ELb0ELb0ELb0ELb0ELb0EEEvNS_16Flash_fwd_paramsE)
        .other          _ZN5flash24flash_fwd_splitkv_kernelI23Flash_fwd_kernel_traitsILi96ELi64ELi64ELi4ELb0ELb0EN7cutlass10bfloat16_tE19Flash_kernel_traitsILi96ELi64ELi64ELi4ES3_EELb1ELb0ELb0ELb0ELb0ELb0ELb0ELb0EEEvNS_16Flash_fwd_paramsE,@"STO_CUDA_ENTRY STV_DEFAULT"
_ZN5flash24flash_fwd_splitkv_kernelI23Flash_fwd_kernel_traitsILi96ELi64ELi64ELi4ELb0ELb0EN7cutlass10bfloat16_tE19Flash_kernel_traitsILi96ELi64ELi64ELi4ES3_EELb1ELb0ELb0ELb0ELb0ELb0ELb0ELb0EEEvNS_16Flash_fwd_paramsE:
.text._ZN5flash24flash_fwd_splitkv_kernelI23Flash_fwd_kernel_traitsILi96ELi64ELi64ELi4ELb0ELb0EN7cutlass10bfloat16_tE19Flash_kernel_traitsILi96ELi64ELi64ELi4ES3_EELb1ELb0ELb0ELb0ELb0ELb0ELb0ELb0EEEvNS_16Flash_fwd_paramsE:
        /* <DEDUP_REMOVED lines=25> */
[----:B------:R-:W-:Y:S01]  /*0190*/  @P3 IADD3 R8, P1, PT, R17, UR6, RZ ;  /* 0x0000000611083c10 */ /* 0x000fe2000ff3e0ff */
[----:B------:R-:W4:Y:S01]  /*01a0*/  S2R R13, SR_CTAID.X ;  /* 0x00000000000d7919 */ /* 0x000f220000002500 */
[C---:B------:R-:W-:Y:S01]  /*01b0*/  @P2 IADD3.X R7, PT, PT, R12.reuse, UR5, RZ, P0, !PT ;  /* 0x000000050c072c10 */ /* 0x040fe200087fe4ff */
[----:B------:R-:W2:Y:S01]  /*01c0*/  @!P2 LDC R3, c[0x0][0x43c] ;  /* 0x00010f00ff03ab82 */ /* 0x000ea20000000800 */
[----:B------:R-:W-:-:S03]  /*01d0*/  @P3 IADD3.X R9, PT, PT, R12, UR7, RZ, P1, !PT ;  /* 0x000000070c093c10 */ /* 0x000fc60008ffe4ff */
[----:B------:R-:W5:Y:S04]  /*01e0*/  @P2 LDG.E R91, desc[UR16][R6.64] ;  /* 0x00000010065b2981 */ /* 0x000f68000c1e1900 */
[----:B------:R4:W5:Y:S01]  /*01f0*/  @P3 LDG.E R4, desc[UR16][R8.64] ;  /* 0x0000001008043981 */ /* 0x000962000c1e1900 */
[----:B-1----:R-:W-:-:S05]  /*0200*/  IADD3 R14, P0, PT, R17, R10, RZ ;  /* 0x0000000a110e7210 */ /* 0x002fca0007f1e0ff */
[----:B------:R-:W-:Y:S01]  /*0210*/  IMAD.X R15, R12, 0x1, R11, P0 ;  /* 0x000000010c0f7824 */ /* 0x000fe200000e060b */
[----:B------:R-:W-:-:S04]  /*0220*/  ISETP.NE.U32.AND P0, PT, R10, RZ, PT ;  /* 0x000000ff0a00720c */ /* 0x000fc80003f05070 */
[----:B------:R-:W-:Y:S02]  /*0230*/  ISETP.NE.AND.EX P0, PT, R11, RZ, PT, P0 ;  /* 0x000000ff0b00720c */ /* 0x000fe40003f05300 */
[----:B---3--:R-:W-:Y:S01]  /*0240*/  ISETP.NE.AND P1, PT, RZ, UR4, PT ;  /* 0x00000004ff007c0c */ /* 0x008fe2000bf25270 */
[----:B------:R-:W1:Y:S01]  /*0250*/  @!P2 LDC.64 R6, c[0x0][0x488] ;  /* 0x00012200ff06ab82 */ /* 0x000e620000000a00 */
[----:B------:R-:W-:-:S07]  /*0260*/  ISETP.EQ.U32.AND P3, PT, R10, RZ, PT ;  /* 0x000000ff0a00720c */ /* 0x000fce0003f62070 */
[----:B----4-:R-:W3:Y:S01]  /*0270*/  @!P4 LDC R9, c[0x0][0x434] ;  /* 0x00010d00ff09cb82 */ /* 0x010ee20000000800 */
[----:B------:R-:W-:-:S07]  /*0280*/  ISETP.EQ.OR.EX P3, PT, R11, RZ, !P1, P3 ;  /* 0x000000ff0b00720c */ /* 0x000fce0004f62730 */
[----:B------:R-:W4:Y:S01]  /*0290*/  @!P0 LDC R11, c[0x0][0x438] ;  /* 0x00010e00ff0b8b82 */ /* 0x000f220000000800 */
[----:B------:R-:W-:Y:S02]  /*02a0*/  IMAD.MOV.U32 R5, RZ, RZ, -0x1 ;  /* 0xffffffffff057424 */ /* 0x000fe400078e00ff */
[----:B------:R-:W-:-:S04]  /*02b0*/  IMAD.SHL.U32 R0, R13, 0x40, RZ ;  /* 0x000000400d007824 */ /* 0x000fc800078e00ff */
[----:B------:R1:W5:Y:S01]  /*02c0*/  @!P3 LDG.E R5, desc[UR16][R14.64] ;  /* 0x000000100e05b981 */ /* 0x000362000c1e1900 */
[----:B--2---:R-:W-:-:S05]  /*02d0*/  @P4 IMAD.IADD R9, R19, 0x1, -R128 ;  /* 0x0000000113094824 */ /* 0x004fca00078e0a80 */
[----:B---3--:R-:W-:Y:S01]  /*02e0*/  ISETP.GT.AND P3, PT, R9, R0, PT ;  /* 0x000000000900720c */ /* 0x008fe20003f64270 */
[----:B-1--4-:R-:W-:-:S12]  /*02f0*/  @!P0 BRA `(.L_x_3406) ;  /* 0x00000000000c8947 */ /* 0x012fd80003800000 */
[----:B------:R-:W2:Y:S02]  /*0300*/  @P1 LDG.E R8, desc[UR16][R14.64+0x4] ;  /* 0x000004100e081981 */ /* 0x000ea4000c1e1900 */
[----:B--2--5:R-:W-:-:S06]  /*0310*/  @P1 IADD3 R11, PT, PT, R8, -R5, RZ ;  /* 0x80000005080b1210 */ /* 0x024fcc0007ffe0ff */
[----:B------:R1:W5:Y:S02]  /*0320*/  @!P1 LDG.E R11, desc[UR16][R14.64] ;  /* 0x000000100e0b9981 */ /* 0x000364000c1e1900 */
.L_x_3406:
[----:B------:R-:W-:Y:S01]  /*0330*/  @!P2 ISETP.NE.U32.AND P0, PT, R6, RZ, PT ;  /* 0x000000ff0600a20c */ /* 0x000fe20003f05070 */
[----:B------:R-:W-:-:S12]  /*0340*/  @!P3 EXIT ;  /* 0x000000000000b94d */ /* 0x000fd80003800000 */
[----:B------:R-:W2:Y:S01]  /*0350*/  LDCU UR5, c[0x0][0x438] ;  /* 0x00008700ff0577ac */ /* 0x000ea20008000800 */
[----:B------:R-:W-:Y:S01]  /*0360*/  @!P2 ISETP.NE.AND.EX P0, PT, R7, RZ, PT, P0 ;  /* 0x000000ff0700a20c */ /* 0x000fe20003f05300 */
[--C-:B-----5:R-:W-:Y:S01]  /*0370*/  @P2 IMAD.IADD R91, R91, 0x1, -R4.reuse ;  /* 0x000000015b5b2824 */ /* 0x120fe200078e0a04 */
[----:B-1----:R-:W1:Y:S01]  /*0380*/  S2R R15, SR_CTAID.Z ;  /* 0x00000000000f7919 */ /* 0x002e620000002700 */
[----:B------:R-:W3:Y:S01]  /*0390*/  LDCU UR14, c[0x0][0x508] ;  /* 0x0000a100ff0e77ac */ /* 0x000ee20008000800 */
[----:B------:R-:W-:Y:S01]  /*03a0*/  @!P2 SEL R3, R3, RZ, P0 ;  /* 0x000000ff0303a207 */ /* 0x000fe20000000000 */
[----:B------:R-:W-:Y:S01]  /*03b0*/  VIADD R6, R13, 0x1 ;  /* 0x000000010d067836 */ /* 0x000fe20000000000 */
[----:B------:R-:W4:Y:S02]  /*03c0*/  S2R R116, SR_TID.X ;  /* 0x0000000000747919 */ /* 0x000f240000002100 */
[----:B------:R-:W-:Y:S01]  /*03d0*/  @!P2 IADD3 R91, PT, PT, R3, R11, -R4 ;  /* 0x0000000b035ba210 */ /* 0x000fe20007ffe804 */
[----:B------:R-:W-:-:S04]  /*03e0*/  IMAD R3, R6, 0x40, -R9 ;  /* 0x0000004006037824 */ /* 0x000fc800078e0a09 */
[----:B------:R-:W-:Y:S01]  /*03f0*/  VIADD R8, R91, 0x3f ;  /* 0x0000003f5b087836 */ /* 0x000fe20000000000 */
[----:B--2---:R-:W-:-:S04]  /*0400*/  UIADD3 UR5, UPT, UPT, UR5, 0x3f, URZ ;  /* 0x0000003f05057890 */ /* 0x004fc8000fffe0ff */
[----:B------:R-:W-:Y:S02]  /*0410*/  SHF.R.S32.HI R7, RZ, 0x1f, R8 ;  /* 0x0000001fff077819 */ /* 0x000fe40000011408 */
[----:B---3--:R-:W-:Y:S01]  /*0420*/  IADD3 R6, PT, PT, R8, UR14, R3 ;  /* 0x0000000e08067c10 */ /* 0x008fe2000fffe003 */
[----:B------:R-:W-:Y:S01]  /*0430*/  USHF.R.S32.HI UR4, URZ, 0x1f, UR5 ;  /* 0x0000001fff047899 */ /* 0x000fe20008011405 */
[----:B------:R-:W-:Y:S01]  /*0440*/  LEA.HI R7, R7, R8, RZ, 0x6 ;  /* 0x0000000807077211 */ /* 0x000fe200078f30ff */
[----:B------:R-:W-:Y:S01]  /*0450*/  IMAD.MOV.U32 R8, RZ, RZ, R2 ;  /* 0x000000ffff087224 */ /* 0x000fe200078e0002 */
        /* <DEDUP_REMOVED lines=8> */
[----:B-1--4-:R-:W-:Y:S05]  /*04e0*/  @P0 BRA `(.L_x_3407) ;  /* 0x00000004003c0947 */ /* 0x012fea0003800000 */
[----:B------:R-:W-:Y:S01]  /*04f0*/  ISETP.NE.AND P0, PT, R128, -0x1, PT ;  /* 0xffffffff8000780c */ /* 0x000fe20003f05270 */
[----:B------:R-:W1:Y:S01]  /*0500*/  LDC.64 R4, c[0x0][0x408] ;  /* 0x00010200ff047b82 */ /* 0x000e620000000a00 */
[----:B------:R-:W-:Y:S01]  /*0510*/  SHF.L.U32 R3, R116, 0x3, RZ ;  /* 0x0000000374037819 */ /* 0x000fe200000006ff */
[----:B------:R-:W2:Y:S01]  /*0520*/  LDCU UR7, c[0x0][0x3e0] ;  /* 0x00007c00ff0777ac */ /* 0x000ea20008000800 */
[----:B------:R-:W-:Y:S01]  /*0530*/  SHF.R.U32.HI R116, RZ, 0x2, R116 ;  /* 0x00000002ff747819 */ /* 0x000fe20000011674 */
[----:B------:R-:W-:Y:S01]  /*0540*/  BSSY.RECONVERGENT B0, `(.L_x_3408) ;  /* 0x0000027000007945 */ /* 0x000fe20003800200 */
[----:B------:R-:W-:Y:S01]  /*0550*/  IADD3 R9, PT, PT, -R0, R9, RZ ;  /* 0x0000000900097210 */ /* 0x000fe20007ffe1ff */
[----:B------:R-:W3:Y:S01]  /*0560*/  LDCU.64 UR4, c[0x0][0x410] ;  /* 0x00008200ff0477ac */ /* 0x000ee20008000a00 */
[----:B------:R-:W4:Y:S05]  /*0570*/  LDCU UR6, c[0x0][0x434] ;  /* 0x00008680ff0677ac */ /* 0x000f2a0008000800 */
[----:B------:R-:W5:Y:S01]  /*0580*/  @!P0 LDC.64 R6, c[0x0][0x400] ;  /* 0x00010000ff068b82 */ /* 0x000f620000000a00 */
[----:B-1----:R-:W-:-:S04]  /*0590*/  @P0 IMAD.WIDE.U32 R16, R128, R4, RZ ;  /* 0x0000000480100225 */ /* 0x002fc800078e00ff */
[C---:B-----5:R-:W-:Y:S01]  /*05a0*/  @!P0 IMAD.WIDE.U32 R10, R2.reuse, R6, RZ ;  /* 0x00000006020a8225 */ /* 0x060fe200078e00ff */
[----:B------:R-:W-:Y:S02]  /*05b0*/  LOP3.LUT R6, R3, 0x18, RZ, 0xc0, !PT ;  /* 0x0000001803067812 */ /* 0x000fe400078ec0ff */
[----:B------:R-:W-:Y:S01]  /*05c0*/  @P0 MOV R10, R16 ;  /* 0x00000010000a0202 */ /* 0x000fe20000000f00 */
[----:B------:R-:W-:Y:S01]  /*05d0*/  @!P0 IMAD R2, R2, R7, R11 ;  /* 0x0000000702028224 */ /* 0x000fe200078e020b */
[----:B------:R-:W-:Y:S01]  /*05e0*/  MOV R7, RZ ;  /* 0x000000ff00077202 */ /* 0x000fe20000000f00 */
[----:B------:R-:W-:Y:S02]  /*05f0*/  @P0 IMAD R2, R128, R5, R17 ;  /* 0x0000000580020224 */ /* 0x000fe400078e0211 */
[----:B------:R-:W-:-:S04]  /*0600*/  IMAD.WIDE.U32 R12, R0, R4, R6 ;  /* 0x00000004000c7225 */ /* 0x000fc800078e0006 */
[----:B------:R-:W-:Y:S01]  /*0610*/  IMAD R3, R0, R5, R13 ;  /* 0x0000000500037224 */ /* 0x000fe200078e020d */
[----:B------:R-:W-:Y:S02]  /*0620*/  IADD3 R10, P0, PT, R10, R12, RZ ;  /* 0x0000000c0a0a7210 */ /* 0x000fe40007f1e0ff */
[----:B------:R-:W-:-:S03]  /*0630*/  LOP3.LUT R12, R6, 0x20, RZ, 0xfc, !PT ;  /* 0x00000020060c7812 */ /* 0x000fc600078efcff */
[----:B------:R-:W-:Y:S01]  /*0640*/  IMAD.X R11, R2, 0x1, R3, P0 ;  /* 0x00000001020b7824 */ /* 0x000fe200000e0603 */
[----:B------:R-:W-:Y:S01]  /*0650*/  ISETP.GE.AND P0, PT, R116, R9, PT ;  /* 0x000000097400720c */ /* 0x000fe20003f06270 */
[----:B--2---:R-:W-:Y:S01]  /*0660*/  IMAD R3, R8, UR7, R15 ;  /* 0x0000000708037c24 */ /* 0x004fe2000f8e020f */
[----:B------:R-:W-:Y:S01]  /*0670*/  LOP3.LUT R8, R6, 0x40, RZ, 0xfc, !PT ;  /* 0x0000004006087812 */ /* 0x000fe200078efcff */
[----:B---3--:R-:W-:-:S04]  /*0680*/  IMAD.WIDE.U32 R10, R15, UR4, R10 ;  /* 0x000000040f0a7c25 */ /* 0x008fc8000f8e000a */
[----:B------:R-:W-:Y:S02]  /*0690*/  VIADD R2, R116, 0x20 ;  /* 0x0000002074027836 */ /* 0x000fe40000000000 */
[----:B----4-:R-:W-:Y:S02]  /*06a0*/  IMAD R3, R3, UR6, R0 ;  /* 0x0000000603037c24 */ /* 0x010fe4000f8e0200 */
[----:B------:R-:W-:Y:S01]  /*06b0*/  IMAD R15, R15, UR5, R11 ;  /* 0x000000050f0f7c24 */ /* 0x000fe2000f8e020b */
[----:B------:R-:W-:Y:S01]  /*06c0*/  ISETP.GE.AND P1, PT, R2, R9, PT ;  /* 0x000000090200720c */ /* 0x000fe20003f26270 */
[----:B------:R-:W-:-:S12]  /*06d0*/  @P0 BRA `(.L_x_3409) ;  /* 0x0000000000340947 */ /* 0x000fd80003800000 */
[----:B------:R-:W1:Y:S01]  /*06e0*/  LDCU UR6, c[0x0][0x440] ;  /* 0x00008800ff0677ac */ /* 0x000e620008000800 */
[----:B------:R-:W-:Y:S01]  /*06f0*/  IMAD.MOV.U32 R14, RZ, RZ, R10 ;  /* 0x000000ffff0e7224 */ /* 0x000fe200078e000a */
[----:B------:R-:W2:Y:S03]  /*0700*/  LDCU.64 UR4, c[0x0][0x3f0] ;  /* 0x00007e00ff0477ac */ /* 0x000ea60008000a00 */
[----:B------:R-:W-:-:S04]  /*0710*/  IMAD.WIDE.U32 R18, R116, R4, R14 ;  /* 0x0000000474127225 */ /* 0x000fc800078e000e */
[----:B------:R-:W-:Y:S01]  /*0720*/  IMAD R0, R116, R5, R19 ;  /* 0x0000000574007224 */ /* 0x000fe200078e0213 */
        /* <DEDUP_REMOVED lines=8> */
.L_x_3409:
[----:B------:R-:W-:Y:S05]  /*07b0*/  BSYNC.RECONVERGENT B0 ;  /* 0x0000000000007941 */ /* 0x000fea0003800200 */
.L_x_3408:
[----:B------:R-:W-:Y:S04]  /*07c0*/  BSSY.RECONVERGENT B0, `(.L_x_3410) ;  /* 0x0000013000007945 */ /* 0x000fe80003800200 */
[----:B------:R-:W-:Y:S05]  /*07d0*/  @P1 BRA `(.L_x_3411) ;  /* 0x0000000000441947 */ /* 0x000fea0003800000 */
[----:B------:R-:W2:Y:S01]  /*07e0*/  LDCU UR6, c[0x0][0x440] ;  /* 0x00008800ff0677ac */ /* 0x000ea20008000800 */
[----:B------:R-:W-:Y:S01]  /*07f0*/  IADD3 R11, P0, PT, R116, 0x20, RZ ;  /* 0x00000020740b7810 */ /* 0x000fe20007f1e0ff */
[----:B------:R-:W-:Y:S01]  /*0800*/  IMAD.MOV.U32 R14, RZ, RZ, R10 ;  /* 0x000000ffff0e7224 */ /* 0x000fe200078e000a */
[----:B------:R-:W3:Y:S03]  /*0810*/  LDCU.64 UR4, c[0x0][0x3f0] ;  /* 0x00007e00ff0477ac */ /* 0x000ee60008000a00 */
[----:B------:R-:W-:Y:S02]  /*0820*/  IMAD.X R13, RZ, RZ, RZ, P0 ;  /* 0x000000ffff0d7224 */ /* 0x000fe400000e06ff */
[----:B------:R-:W-:-:S04]  /*0830*/  IMAD.WIDE.U32 R14, R11, R4, R14 ;  /* 0x000000040b0e7225 */ /* 0x000fc800078e000e */
[----:B------:R-:W-:-:S04]  /*0840*/  IMAD R0, R13, R4, RZ ;  /* 0x000000040d007224 */ /* 0x000fc800078e02ff */
[----:B------:R-:W-:Y:S01]  /*0850*/  IMAD R5, R11, R5, R0 ;  /* 0x000000050b057224 */ /* 0x000fe200078e0200 */
[----:B--2---:R-:W-:Y:S02]  /*0860*/  ISETP.GE.AND P1, PT, R12, UR6, PT ;  /* 0x000000060c007c0c */ /* 0x004fe4000bf26270 */
[----:B------:R-:W-:Y:S01]  /*0870*/  ISETP.GE.AND P2, PT, R6, UR6, PT ;  /* 0x0000000606007c0c */ /* 0x000fe2000bf46270 */
[----:B------:R-:W-:Y:S01]  /*0880*/  IMAD.IADD R5, R15, 0x1, R5 ;  /* 0x000000010f057824 */ /* 0x000fe200078e0205 */
[----:B------:R-:W-:Y:S02]  /*0890*/  ISETP.GE.AND P0, PT, R8, UR6, PT ;  /* 0x0000000608007c0c */ /* 0x000fe4000bf06270 */
[----:B---3--:R-:W-:-:S04]  /*08a0*/  LEA R4, P3, R14, UR4, 0x1 ;  /* 0x000000040e047c11 */ /* 0x008fc8000f8608ff */
[----:B------:R-:W-:-:S05]  /*08b0*/  LEA.HI.X R5, R14, UR5, R5, 0x1, P3 ;  /* 0x000000050e057c11 */ /* 0x000fca00098f0c05 */
[----:B------:R2:W-:Y:S04]  /*08c0*/  @!P2 STG.E.128 desc[UR16][R4.64], RZ ;  /* 0x000000ff0400a986 */ /* 0x0005e8000c101d10 */
[----:B------:R2:W-:Y:S04]  /*08d0*/  @!P1 STG.E.128 desc[UR16][R4.64+0x40], RZ ;  /* 0x000040ff04009986 */ /* 0x0005e8000c101d10 */
[----:B------:R2:W-:Y:S02]  /*08e0*/  @!P0 STG.E.128 desc[UR16][R4.64+0x80], RZ ;  /* 0x000080ff04008986 */ /* 0x0005e4000c101d10 */
.L_x_3411:
[----:B------:R-:W-:Y:S05]  /*08f0*/  BSYNC.RECONVERGENT B0 ;  /* 0x0000000000007941 */ /* 0x000fea0003800200 */
.L_x_3410:
[----:B------:R-:W2:Y:S01]  /*0900*/  LDCU.64 UR4, c[0x0][0x420] ;  /* 0x00008400ff0477ac */ /* 0x000ea20008000a00 */
[----:B------:R-:W-:-:S04]  /*0910*/  ISETP.NE.AND P2, PT, R6, RZ, PT ;  /* 0x000000ff0600720c */ /* 0x000fc80003f45270 */
[-C--:B------:R-:W-:Y:S02]  /*0920*/  ISETP.GE.OR P1, PT, R116, R9.reuse, P2 ;  /* 0x000000097400720c */ /* 0x080fe40001726670 */
[C---:B------:R-:W-:Y:S02]  /*0930*/  IADD3 R116, P0, PT, R3.reuse, R116, RZ ;  /* 0x0000007403747210 */ /* 0x040fe40007f1e0ff */
[----:B------:R-:W-:Y:S02]  /*0940*/  ISETP.GE.OR P2, PT, R2, R9, P2 ;  /* 0x000000090200720c */ /* 0x000fe40001746670 */
[----:B------:R-:W-:Y:S02]  /*0950*/  LEA.HI.X.SX32 R3, R3, RZ, 0x1, P0 ;  /* 0x000000ff03037211 */ /* 0x000fe400000f0eff */
[----:B--2---:R-:W-:-:S04]  /*0960*/  LEA R4, P0, R116, UR4, 0x2 ;  /* 0x0000000474047c11 */ /* 0x004fc8000f8010ff */
[----:B------:R-:W-:Y:S01]  /*0970*/  LEA.HI.X R5, R116, UR5, R3, 0x2, P0 ;  /* 0x0000000574057c11 */ /* 0x000fe200080f1403 */
[----:B------:R-:W-:-:S05]  /*0980*/  @!P1 IMAD.MOV.U32 R3, RZ, RZ, 0x7f800000 ;  /* 0x7f800000ff039424 */ /* 0x000fca00078e00ff */
[----:B------:R2:W-:Y:S01]  /*0990*/  @!P1 STG.E desc[UR16][R4.64], R3 ;  /* 0x0000000304009986 */ /* 0x0005e2000c101910 */
[----:B------:R-:W-:Y:S05]  /*09a0*/  @P2 EXIT ;  /* 0x000000000000294d */ /* 0x000fea0003800000 */
[----:B--2---:R-:W-:-:S05]  /*09b0*/  MOV R3, 0x7f800000 ;  /* 0x7f80000000037802 */ /* 0x004fca0000000f00 */
[----:B------:R-:W-:Y:S01]  /*09c0*/  STG.E desc[UR16][R4.64+0x80], R3 ;  /* 0x0000800304007986 */ /* 0x000fe2000c101910 */
[----:B------:R-:W-:Y:S05]  /*09d0*/  EXIT ;  /* 0x000000000000794d */ /* 0x000fea0003800000 */
.L_x_3407:
[----:B------:R-:W1:Y:S01]  /*09e0*/  LDCU.64 UR4, c[0x0][0x4d8] ;  /* 0x00009b00ff0477ac */ /* 0x000e620008000a00 */
        /* <DEDUP_REMOVED lines=9> */
.L_x_3412:
[----:B------:R-:W-:Y:S05]  /*0a80*/  BRA.U !UP1, `(.L_x_3413) ;  /* 0x0000000509847547 */ /* 0x000fea000b800000 */
[----:B------:R-:W1:Y:S01]  /*0a90*/  LDC R11, c[0x0][0x4f0] ;  /* 0x00013c00ff0b7b82 */ /* 0x000e620000000800 */
[----:B------:R-:W-:Y:S01]  /*0aa0*/  LEA R4, R3, 0xffffffc0, 0x6 ;  /* 0xffffffc003047811 */ /* 0x000fe200078e30ff */
[----:B------:R-:W2:Y:S03]  /*0ab0*/  LDCU.64 UR4, c[0x0][0x4e8] ;  /* 0x00009d00ff0477ac */ /* 0x000ea60008000a00 */
[----:B------:R-:W-:Y:S01]  /*0ac0*/  IABS R5, R4 ;  /* 0x0000000400057213 */ /* 0x000fe20000000000 */
[----:B------:R-:W3:Y:S04]  /*0ad0*/  LDCU.64 UR6, c[0x0][0x3a0] ;  /* 0x00007400ff0677ac */ /* 0x000ee80008000a00 */
[----:B-----5:R-:W-:Y:S01]  /*0ae0*/  IMAD.MOV.U32 R8, RZ, RZ, R5 ;  /* 0x000000ffff087224 */ /* 0x020fe200078e0005 */
        /* <DEDUP_REMOVED lines=24> */
[----:B------:R-:W-:Y:S02]  /*0c70*/  @P0 IADD3 R5, PT, PT, R5, 0x1, RZ ;  /* 0x0000000105050810 */ /* 0x000fe40007ffe0ff */
[----:B------:R-:W-:-:S04]  /*0c80*/  LEA R132, P0, R6, UR8, 0x2 ;  /* 0x0000000806847c11 */ /* 0x000fc8000f8010ff */
[----:B------:R-:W-:Y:S01]  /*0c90*/  @!P1 IMAD.MOV R5, RZ, RZ, -R5 ;  /* 0x000000ffff059224 */ /* 0x000fe200078e0a05 */
[----:B------:R-:W-:Y:S02]  /*0ca0*/  LEA.HI.X R133, R6, UR9, R133, 0x2, P0 ;  /* 0x0000000906857c11 */ /* 0x000fe400080f1485 */
[----:B------:R-:W-:Y:S01]  /*0cb0*/  @!P2 LOP3.LUT R5, RZ, R11, RZ, 0x33, !PT ;  /* 0x0000000bff05a212 */ /* 0x000fe200078e33ff */
[----:B------:R-:W2:Y:S04]  /*0cc0*/  LDC R6, c[0x0][0x3e8] ;  /* 0x0000fa00ff067b82 */ /* 0x000ea80000000800 */
[----:B------:R-:W-:-:S05]  /*0cd0*/  IMAD.WIDE R18, R5, 0x4, R132 ;  /* 0x0000000405127825 */ /* 0x000fca00078e0284 */
[----:B------:R-:W2:Y:S01]  /*0ce0*/  LDG.E R10, desc[UR16][R18.64] ;  /* 0x00000010120a7981 */ /* 0x000ea2000c1e1900 */
[----:B------:R-:W-:Y:S01]  /*0cf0*/  IMAD.MOV R5, RZ, RZ, -R5 ;  /* 0x000000ffff057224 */ /* 0x000fe200078e0a05 */
[----:B---3--:R-:W-:Y:S01]  /*0d00*/  MOV R84, UR10 ;  /* 0x0000000a00547c02 */ /* 0x008fe20008000f00 */
[----:B----4-:R-:W-:Y:S01]  /*0d10*/  IMAD.U32 R96, RZ, RZ, UR12 ;  /* 0x0000000cff607e24 */ /* 0x010fe2000f8e00ff */
[----:B------:R-:W-:Y:S01]  /*0d20*/  MOV R85, UR11 ;  /* 0x0000000b00557c02 */ /* 0x000fe20008000f00 */
[----:B------:R-:W-:Y:S02]  /*0d30*/  IMAD R4, R11, R5, R4 ;  /* 0x000000050b047224 */ /* 0x000fe400078e0204 */
[----:B------:R-:W-:-:S03]  /*0d40*/  IMAD.U32 R97, RZ, RZ, UR13 ;  /* 0x0000000dff617e24 */ /* 0x000fc6000f8e00ff */
[----:B------:R-:W-:Y:S02]  /*0d50*/  SHF.R.S32.HI R5, RZ, 0x1f, R4 ;  /* 0x0000001fff057819 */ /* 0x000fe40000011404 */
        /* <DEDUP_REMOVED lines=21> */
[----:B------:R-:W-:-:S06]  /*0eb0*/  @P2 IADD3 R7, PT, PT, R7, 0x1, RZ ;  /* 0x0000000107072810 */ /* 0x000fcc0007ffe0ff */
[----:B------:R-:W-:Y:S02]  /*0ec0*/  @!P0 IADD3 R7, PT, PT, -R7, RZ, RZ ;  /* 0x000000ff07078210 */ /* 0x000fe40007ffe1ff */
        /* <DEDUP_REMOVED lines=24> */
[----:B------:R-:W-:Y:S01]  /*1050*/  IMAD R4, R7, UR7, R4 ;  /* 0x0000000707047c24 */ /* 0x000fe2000f8e0204 */
[----:B------:R-:W-:Y:S01]  /*1060*/  IADD3 R14, PT, PT, R17, R6, RZ ;  /* 0x00000006110e7210 */ /* 0x000fe20007ffe0ff */
[----:B------:R-:W-:-:S05]  /*1070*/  IMAD.WIDE.U32 R18, R7, UR6, R10 ;  /* 0x0000000607127c25 */ /* 0x000fca000f8e000a */
[----:B------:R-:W-:Y:S01]  /*1080*/  IADD3 R8, PT, PT, R19, R4, RZ ;  /* 0x0000000413087210 */ /* 0x000fe20007ffe0ff */
[----:B------:R-:W-:Y:S06]  /*1090*/  BRA `(.L_x_3414) ;  /* 0x0000000400607947 */ /* 0x000fec0003800000 */
.L_x_3413:
        /* <DEDUP_REMOVED lines=13> */
[----:B------:R-:W-:Y:S02]  /*1170*/  IADD3 R11, PT, PT, R11, R7, RZ ;  /* 0x000000070b0b7210 */ /* 0x000fe40007ffe0ff */
[----:B------:R-:W-:Y:S01]  /*1180*/  MOV R12, R10 ;  /* 0x0000000a000c7202 */ /* 0x000fe20000000f00 */
[----:B------:R-:W-:Y:S05]  /*1190*/  BRA `(.L_x_3416) ;  /* 0x0000000000187947 */ /* 0x000fea0003800000 */
.L_x_3415:
[----:B------:R-:W2:Y:S01]  /*11a0*/  LDC.64 R96, c[0x0][0x3b8] ;  /* 0x0000ee00ff607b82 */ /* 0x000ea20000000a00 */
[----:B-1----:R-:W-:-:S05]  /*11b0*/  IADD3 R6, PT, PT, R4, R5, RZ ;  /* 0x0000000504067210 */ /* 0x002fca0007ffe0ff */
[C---:B--2---:R-:W-:Y:S02]  /*11c0*/  IMAD R11, R6.reuse, R97, RZ ;  /* 0x00000061060b7224 */ /* 0x044fe400078e02ff */
[----:B------:R-:W-:-:S05]  /*11d0*/  IMAD.WIDE.U32 R6, R6, R96, RZ ;  /* 0x0000006006067225 */ /* 0x000fca00078e00ff */
[----:B------:R-:W-:Y:S02]  /*11e0*/  IADD3 R11, PT, PT, R7, R11, RZ ;  /* 0x0000000b070b7210 */ /* 0x000fe40007ffe0ff */
[----:B------:R-:W-:Y:S02]  /*11f0*/  MOV R12, R6 ;  /* 0x00000006000c7202 */ /* 0x000fe40000000f00 */
.L_x_3416:
        /* <DEDUP_REMOVED lines=14> */
.L_x_3417:
[----:B------:R-:W1:Y:S01]  /*12e0*/  LDC.64 R84, c[0x0][0x3c0] ;  /* 0x0000f000ff547b82 */ /* 0x000e620000000a00 */
[----:B------:R-:W-:-:S05]  /*12f0*/  IADD3 R4, PT, PT, R4, R5, RZ ;  /* 0x0000000504047210 */ /* 0x000fca0007ffe0ff */
[C---:B-1----:R-:W-:Y:S02]  /*1300*/  IMAD R17, R4.reuse, R85, RZ ;  /* 0x0000005504117224 */ /* 0x042fe400078e02ff */
[----:B------:R-:W-:-:S05]  /*1310*/  IMAD.WIDE.U32 R4, R4, R84, RZ ;  /* 0x0000005404047225 */ /* 0x000fca00078e00ff */
[----:B------:R-:W-:Y:S02]  /*1320*/  IADD3 R17, PT, PT, R5, R17, RZ ;  /* 0x0000001105117210 */ /* 0x000fe40007ffe0ff */
[----:B------:R-:W-:-:S07]  /*1330*/  MOV R16, R4 ;  /* 0x0000000400107202 */ /* 0x000fce0000000f00 */
.L_x_3418:
[----:B-----5:R-:W1:Y:S01]  /*1340*/  LDC R8, c[0x0][0x3e8] ;  /* 0x0000fa00ff087b82 */ /* 0x020e620000000800 */
[----:B------:R-:W-:Y:S02]  /*1350*/  LEA R10, R3, 0xffffffc0, 0x6 ;  /* 0xffffffc0030a7811 */ /* 0x000fe400078e30ff */
[----:B------:R-:W-:-:S03]  /*1360*/  CS2R R132, SRZ ;  /* 0x0000000000847805 */ /* 0x000fc6000001ff00 */
[----:B------:R-:W-:-:S04]  /*1370*/  IMAD.WIDE.U32 R16, R10, R84, R16 ;  /* 0x000000540a107225 */ /* 0x000fc800078e0010 */
[----:B------:R-:W-:Y:S01]  /*1380*/  IMAD R17, R10, R85, R17 ;  /* 0x000000550a117224 */ /* 0x000fe200078e0211 */
        /* <DEDUP_REMOVED lines=10> */
[----:B------:R-:W-:Y:S02]  /*1430*/  IMAD.MOV.U32 R6, RZ, RZ, R5 ;  /* 0x000000ffff067224 */ /* 0x000fe400078e0005 */
[----:B------:R-:W-:Y:S02]  /*1440*/  IMAD.MOV.U32 R18, RZ, RZ, R12 ;  /* 0x000000ffff127224 */ /* 0x000fe400078e000c */
[----:B------:R-:W-:Y:S01]  /*1450*/  IMAD.HI.U32 R14, R19, R6, RZ ;  /* 0x00000006130e7227 */ /* 0x000fe200078e00ff */
[----:B------:R-:W-:-:S04]  /*1460*/  MOV R19, R11 ;  /* 0x0000000b00137202 */ /* 0x000fc80000000f00 */
[----:B------:R-:W-:Y:S01]  /*1470*/  IADD3 R5, PT, PT, -R14, RZ, RZ ;  /* 0x000000ff0e057210 */ /* 0x000fe20007ffe1ff */
[----:B------:R-:W-:-:S04]  /*1480*/  IMAD.WIDE.U32 R18, R10, R96, R18 ;  /* 0x000000600a127225 */ /* 0x000fc800078e0012 */
[----:B------:R-:W-:Y:S02]  /*1490*/  IMAD R5, R4, R5, R6 ;  /* 0x0000000504057224 */ /* 0x000fe400078e0206 */
[----:B------:R-:W1:Y:S01]  /*14a0*/  LDC.64 R6, c[0x0][0x3d8] ;  /* 0x0000f600ff067b82 */ /* 0x000e620000000a00 */
[----:B------:R-:W-:Y:S02]  /*14b0*/  IMAD R19, R10, R97, R19 ;  /* 0x000000610a137224 */ /* 0x000fe400078e0213 */
        /* <DEDUP_REMOVED lines=16> */
[----:B------:R-:W-:Y:S01]  /*15c0*/  IMAD.WIDE.U32 R6, R14, R4, R18 ;  /* 0x000000040e067225 */ /* 0x000fe200078e0012 */
[----:B------:R-:W-:-:S03]  /*15d0*/  MOV R18, R16 ;  /* 0x0000001000127202 */ /* 0x000fc60000000f00 */
[----:B------:R-:W-:Y:S01]  /*15e0*/  IMAD R5, R14, R5, R11 ;  /* 0x000000050e057224 */ /* 0x000fe200078e020b */
[----:B------:R-:W-:Y:S01]  /*15f0*/  MOV R16, R6 ;  /* 0x0000000600107202 */ /* 0x000fe20000000f00 */
[----:B------:R-:W-:-:S03]  /*1600*/  IMAD.IADD R8, R17, 0x1, R8 ;  /* 0x0000000111087824 */ /* 0x000fc600078e0208 */
[----:B------:R-:W-:-:S07]  /*1610*/  IADD3 R14, PT, PT, R7, R5, RZ ;  /* 0x00000005070e7210 */ /* 0x000fce0007ffe0ff */
.L_x_3414:
[----:B------:R-:W-:Y:S01]  /*1620*/  ISETP.NE.AND P0, PT, R128, -0x1, PT ;  /* 0xffffffff8000780c */ /* 0x000fe20003f05270 */
[----:B------:R-:W-:Y:S01]  /*1630*/  IMAD.SHL.U32 R123, R116, 0x8, RZ ;  /* 0x00000008747b7824 */ /* 0x000fe200078e00ff */
[----:B------:R-:W1:Y:S01]  /*1640*/  S2UR UR5, SR_CgaCtaId ;  /* 0x00000000000579c3 */ /* 0x000e620000008800 */
[----:B------:R-:W2:Y:S01]  /*1650*/  LDCU.64 UR12, c[0x0][0x388] ;  /* 0x00007100ff0c77ac */ /* 0x000ea20008000a00 */
[----:B------:R-:W-:Y:S01]  /*1660*/  IMAD.IADD R121, R9, 0x1, -R0 ;  /* 0x0000000109797824 */ /* 0x000fe200078e0a00 */
[----:B------:R-:W-:Y:S01]  /*1670*/  SHF.R.U32.HI R10, RZ, 0x2, R116 ;  /* 0x00000002ff0a7819 */ /* 0x000fe20000011674 */
[----:B------:R-:W-:Y:S01]  /*1680*/  IMAD.MOV.U32 R11, RZ, RZ, RZ ;  /* 0x000000ffff0b7224 */ /* 0x000fe200078e00ff */
[----:B------:R-:W-:Y:S01]  /*1690*/  LOP3.LUT R122, R123, 0x18, RZ, 0xc0, !PT ;  /* 0x000000187b7a7812 */ /* 0x000fe200078ec0ff */
[----:B------:R-:W3:Y:S01]  /*16a0*/  LDCU.64 UR10, c[0x0][0x390] ;  /* 0x00007200ff0a77ac */ /* 0x000ee20008000a00 */
[----:B------:R-:W-:Y:S01]  /*16b0*/  ISETP.GE.AND P2, PT, R10, R121, PT ;  /* 0x000000790a00720c */ /* 0x000fe20003f46270 */
[----:B------:R-:W-:Y:S01]  /*16c0*/  BSSY.RECONVERGENT B0, `(.L_x_3419) ;  /* 0x0000043000007945 */ /* 0x000fe20003800200 */
[----:B------:R-:W-:Y:S01]  /*16d0*/  IADD3 R16, P1, PT, R122, R16, RZ ;  /* 0x000000107a107210 */ /* 0x000fe20007f3e0ff */
[----:B------:R-:W4:Y:S01]  /*16e0*/  LDCU.64 UR6, c[0x0][0x3c8] ;  /* 0x00007900ff0677ac */ /* 0x000f220008000a00 */
[----:B------:R-:W5:Y:S01]  /*16f0*/  @!P0 LDC.64 R6, c[0x0][0x398] ;  /* 0x0000e600ff068b82 */ /* 0x000f620000000a00 */
[----:B------:R-:W-:Y:S01]  /*1700*/  LOP3.LUT R130, R116, 0x18, RZ, 0xc0, !PT ;  /* 0x0000001874827812 */ /* 0x000fe200078ec0ff */
[----:B------:R-:W-:Y:S01]  /*1710*/  IMAD.WIDE.U32 R12, R13, 0x40, R10 ;  /* 0x000000400d0c7825 */ /* 0x000fe200078e000a */
[C---:B------:R-:W-:Y:S01]  /*1720*/  LOP3.LUT R139, R123.reuse, 0xd8, RZ, 0xc0, !PT ;  /* 0x000000d87b8b7812 */ /* 0x040fe200078ec0ff */
[----:B------:R-:W-:Y:S01]  /*1730*/  UMOV UR4, 0x400 ;  /* 0x0000040000047882 */ /* 0x000fe20000000000 */
[----:B------:R-:W-:Y:S01]  /*1740*/  LOP3.LUT R20, R123, 0x1f20, RZ, 0xc0, !PT ;  /* 0x00001f207b147812 */ /* 0x000fe200078ec0ff */
[----:B------:R-:W-:Y:S01]  /*1750*/  IMAD.X R17, RZ, RZ, R14, P1 ;  /* 0x000000ffff117224 */ /* 0x000fe200008e060e */
[----:B------:R-:W-:Y:S01]  /*1760*/  LOP3.LUT R139, R139, R130, RZ, 0x3c, !PT ;  /* 0x000000828b8b7212 */ /* 0x000fe200078e3cff */
[----:B------:R-:W3:Y:S01]  /*1770*/  @P0 LDC.64 R4, c[0x0][0x3b0] ;  /* 0x0000ec00ff040b82 */ /* 0x000ee20000000a00 */
[----:B------:R-:W-:Y:S01]  /*1780*/  LOP3.LUT R138, R122, 0x20, RZ, 0xfc, !PT ;  /* 0x000000207a8a7812 */ /* 0x000fe200078efcff */
[----:B------:R-:W-:Y:S01]  /*1790*/  IMAD.WIDE.U32 R16, R10, R96, R16 ;  /* 0x000000600a107225 */ /* 0x000fe200078e0010 */
[----:B------:R-:W-:Y:S01]  /*17a0*/  LOP3.LUT R139, R20, R139, RZ, 0xfc, !PT ;  /* 0x0000008b148b7212 */ /* 0x000fe200078efcff */
[----:B-1----:R-:W-:-:S02]  /*17b0*/  ULEA UR5, UR5, UR4, 0x18 ;  /* 0x0000000405057291 */ /* 0x002fc4000f8ec0ff */
[----:B------:R-:W-:Y:S01]  /*17c0*/  IMAD R125, R10, R97, R17 ;  /* 0x000000610a7d7224 */ /* 0x000fe200078e0211 */
[----:B--2---:R-:W-:Y:S02]  /*17d0*/  LEA R124, P1, R16, UR12, 0x1 ;  /* 0x0000000c107c7c11 */ /* 0x004fe4000f8208ff */
[----:B------:R-:W-:Y:S02]  /*17e0*/  LOP3.LUT R137, R122, 0x40, RZ, 0xfc, !PT ;  /* 0x000000407a897812 */ /* 0x000fe400078efcff */
[----:B------:R-:W-:Y:S02]  /*17f0*/  LEA.HI.X R125, R16, UR13, R125, 0x1, P1 ;  /* 0x0000000d107d7c11 */ /* 0x000fe400088f0c7d */
[----:B------:R-:W-:Y:S01]  /*1800*/  LEA R139, R139, UR5, 0x1 ;  /* 0x000000058b8b7c11 */ /* 0x000fe2000f8e08ff */
[----:B-----5:R-:W-:-:S04]  /*1810*/  @!P0 IMAD.WIDE.U32 R22, R2, R6, RZ ;  /* 0x0000000602168225 */ /* 0x020fc800078e00ff */
[----:B------:R-:W-:Y:S02]  /*1820*/  @!P0 IMAD R2, R2, R7, R23 ;  /* 0x0000000702028224 */ /* 0x000fe400078e0217 */
[----:B---3--:R-:W-:-:S04]  /*1830*/  @P0 IMAD.WIDE.U32 R6, R128, R4, RZ ;  /* 0x0000000480060225 */ /* 0x008fc800078e00ff */
[----:B------:R-:W-:Y:S02]  /*1840*/  @P0 IMAD R2, R128, R5, R7 ;  /* 0x0000000580020224 */ /* 0x000fe400078e0207 */
[----:B------:R-:W-:Y:S01]  /*1850*/  @P0 IMAD.MOV.U32 R22, RZ, RZ, R6 ;  /* 0x000000ffff160224 */ /* 0x000fe200078e0006 */
[----:B------:R-:W-:-:S05]  /*1860*/  IADD3 R4, P0, PT, R122, R18, RZ ;  /* 0x000000127a047210 */ /* 0x000fca0007f1e0ff */
[----:B------:R-:W-:Y:S01]  /*1870*/  IMAD.X R5, RZ, RZ, R8, P0 ;  /* 0x000000ffff057224 */ /* 0x000fe200000e0608 */
[----:B------:R-:W-:Y:S01]  /*1880*/  IADD3 R6, P0, PT, R122, R22, RZ ;  /* 0x000000167a067210 */ /* 0x000fe20007f1e0ff */
[----:B------:R-:W-:-:S04]  /*1890*/  IMAD.WIDE.U32 R4, R10, R84, R4 ;  /* 0x000000540a047225 */ /* 0x000fc800078e0004 */
[----:B------:R-:W-:Y:S01]  /*18a0*/  IMAD.X R7, RZ, RZ, R2, P0 ;  /* 0x000000ffff077224 */ /* 0x000fe200000e0602 */
[----:B------:R-:W-:Y:S01]  /*18b0*/  LEA R127, P0, R4, UR10, 0x1 ;  /* 0x0000000a047f7c11 */ /* 0x000fe2000f8008ff */
[----:B------:R-:W-:Y:S02]  /*18c0*/  IMAD R126, R10, R85, R5 ;  /* 0x000000550a7e7224 */ /* 0x000fe400078e0205 */
[----:B----4-:R-:W-:-:S03]  /*18d0*/  IMAD.WIDE.U32 R6, R15, UR6, R6 ;  /* 0x000000060f067c25 */ /* 0x010fc6000f8e0006 */
[----:B------:R-:W-:Y:S01]  /*18e0*/  LEA.HI.X R126, R4, UR11, R126, 0x1, P0 ;  /* 0x0000000b047e7c11 */ /* 0x000fe200080f0c7e */
[----:B------:R-:W-:Y:S01]  /*18f0*/  IMAD R15, R15, UR7, R7 ;  /* 0x000000070f0f7c24 */ /* 0x000fe2000f8e0207 */
        /* <DEDUP_REMOVED lines=30> */
.L_x_3421:
[----:B------:R2:W-:Y:S02]  /*1ae0*/  STS.128 [R139+0x2000], RZ ;  /* 0x002000ff8b007388 */ /* 0x0005e40000000c00 */
.L_x_3420:
[----:B------:R-:W-:Y:S05]  /*1af0*/  BSYNC.RECONVERGENT B0 ;  /* 0x0000000000007941 */ /* 0x000fea0003800200 */
.L_x_3419:
[----:B------:R-:W-:Y:S01]  /*1b00*/  IADD3 R2, PT, PT, R10, 0x20, RZ ;  /* 0x000000200a027810 */ /* 0x000fe20007ffe0ff */
[----:B------:R-:W-:Y:S03]  /*1b10*/  BSSY.RECONVERGENT B0, `(.L_x_3422) ;  /* 0x0000023000007945 */ /* 0x000fe60003800200 */
[----:B------:R-:W-:-:S13]  /*1b20*/  ISETP.GE.AND P0, PT, R2, R121, PT ;  /* 0x000000790200720c */ /* 0x000fda0003f06270 */
[----:B------:R-:W-:Y:S05]  /*1b30*/  @P0 BRA `(.L_x_3423) ;  /* 0x0000000000800947 */ /* 0x000fea0003800000 */
[----:B------:R-:W4:Y:S01]  /*1b40*/  LDCU.64 UR10, c[0x0][0x3b0] ;  /* 0x00007600ff0a77ac */ /* 0x000f220008000a00 */
[----:B-1-3--:R-:W-:Y:S01]  /*1b50*/  IADD3 R4, P0, PT, R12, 0x20, RZ ;  /* 0x000000200c047810 */ /* 0x00afe20007f1e0ff */
[----:B------:R-:W-:Y:S01]  /*1b60*/  IMAD.MOV.U32 R7, RZ, RZ, R15 ;  /* 0x000000ffff077224 */ /* 0x000fe200078e000f */
[----:B------:R-:W1:Y:S03]  /*1b70*/  LDCU UR4, c[0x0][0x440] ;  /* 0x00008800ff0477ac */ /* 0x000e660008000800 */
[----:B------:R-:W-:Y:S01]  /*1b80*/  IMAD.X R5, RZ, RZ, R13, P0 ;  /* 0x000000ffff057224 */ /* 0x000fe200000e060d */
[----:B------:R-:W3:Y:S03]  /*1b90*/  LDCU.64 UR6, c[0x0][0x380] ;  /* 0x00007000ff0677ac */ /* 0x000ee60008000a00 */
[----:B----4-:R-:W-:-:S02]  /*1ba0*/  IMAD R5, R5, UR10, RZ ;  /* 0x0000000a05057c24 */ /* 0x010fc4000f8e02ff */
[----:B------:R-:W-:Y:S01]  /*1bb0*/  IMAD.WIDE.U32 R6, R4, UR10, R6 ;  /* 0x0000000a04067c25 */ /* 0x000fe2000f8e0006 */
[----:B-1----:R-:W-:-:S03]  /*1bc0*/  ISETP.GE.AND P1, PT, R122, UR4, PT ;  /* 0x000000047a007c0c */ /* 0x002fc6000bf26270 */
        /* <DEDUP_REMOVED lines=22> */
.L_x_3424:
[----:B------:R3:W-:Y:S02]  /*1d30*/  STS.128 [R139+0x2800], RZ ;  /* 0x002800ff8b007388 */ /* 0x0007e40000000c00 */
.L_x_3423:
[----:B------:R-:W-:Y:S05]  /*1d40*/  BSYNC.RECONVERGENT B0 ;  /* 0x0000000000007941 */ /* 0x000fea0003800200 */
.L_x_3422:
[----:B------:R-:W-:Y:S01]  /*1d50*/  IMAD.SHL.U32 R86, R3, 0x40, RZ ;  /* 0x0000004003567824 */ /* 0x000fe200078e00ff */
[----:B------:R-:W-:Y:S04]  /*1d60*/  BSSY.RECONVERGENT B0, `(.L_x_3425) ;  /* 0x000001b000007945 */ /* 0x000fe80003800200 */
[----:B-1-34-:R-:W-:-:S04]  /*1d70*/  IADD3 R5, PT, PT, R91, 0x40, -R86 ;  /* 0x000000405b057810 */ /* 0x01afc80007ffe856 */
        /* <DEDUP_REMOVED lines=24> */
.L_x_3427:
[----:B------:R4:W-:Y:S02]  /*1f00*/  STS.128 [R139+0x5000], RZ ;  /* 0x005000ff8b007388 */ /* 0x0009e40000000c00 */
.L_x_3426:
[----:B------:R-:W-:Y:S05]  /*1f10*/  BSYNC.RECONVERGENT B0 ;  /* 0x0000000000007941 */ /* 0x000fea0003800200 */
.L_x_3425:
[----:B------:R-:W-:Y:S01]  /*1f20*/  ISETP.GE.AND P0, PT, R2, R5, PT ;  /* 0x000000050200720c */ /* 0x000fe20003f06270 */
[----:B------:R-:W-:Y:S01]  /*1f30*/  BSSY.RECONVERGENT B0, `(.L_x_3428) ;  /* 0x000001c000007945 */ /* 0x000fe20003800200 */
[----:B------:R-:W-:-:S11]  /*1f40*/  SHF.R.U32.HI R88, RZ, 0x1, R116 ;  /* 0x00000001ff587819 */ /* 0x000fd60000011674 */
        /* <DEDUP_REMOVED lines=25> */
.L_x_3430:
[----:B------:R1:W-:Y:S02]  /*20e0*/  STS.128 [R139+0x5800], RZ ;  /* 0x005800ff8b007388 */ /* 0x0003e40000000c00 */
.L_x_3429:
[----:B------:R-:W-:Y:S05]  /*20f0*/  BSYNC.RECONVERGENT B0 ;  /* 0x0000000000007941 */ /* 0x000fea0003800200 */
.L_x_3428:
[----:B------:R-:W0:Y:S01]  /*2100*/  LDGDEPBAR ;  /* 0x00000000000079af */ /* 0x000e220000000000 */
[----:B-1----:R-:W-:Y:S01]  /*2110*/  LOP3.LUT R7, R88, 0x1f0, RZ, 0xc0, !PT ;  /* 0x000001f058077812 */ /* 0x002fe200078ec0ff */
[----:B------:R-:W-:Y:S01]  /*2120*/  BSSY.RECONVERGENT B0, `(.L_x_3431) ;  /* 0x0000027000007945 */ /* 0x000fe20003800200 */
[----:B------:R-:W-:Y:S02]  /*2130*/  LOP3.LUT R10, R10, 0x7, RZ, 0xc0, !PT ;  /* 0x000000070a0a7812 */ /* 0x000fe400078ec0ff */
[----:B------:R-:W-:-:S04]  /*2140*/  IADD3 R7, PT, PT, R7, 0x1, R0 ;  /* 0x0000000107077810 */ /* 0x000fc80007ffe000 */
[----:B------:R-:W-:-:S04]  /*2150*/  IADD3 R0, PT, PT, -R9, R7, R10 ;  /* 0x0000000709007210 */ /* 0x000fc80007ffe10a */
[----:B------:R-:W-:Y:S01]  /*2160*/  IADD3 R0, PT, PT, R0, UR14, R91 ;  /* 0x0000000e00007c10 */ /* 0x000fe2000fffe05b */
[----:B------:R-:W-:-:S04]  /*2170*/  DEPBAR.LE SB0, 0x0 ;  /* 0x000080000000791a */ /* 0x000fc80000000000 */
[----:B------:R-:W-:Y:S06]  /*2180*/  BAR.SYNC.DEFER_BLOCKING 0x0 ;  /* 0x0000000000007b1d */ /* 0x000fec0000010000 */
        /* <DEDUP_REMOVED lines=27> */
.L_x_3433:
[----:B------:R1:W-:Y:S01]  /*2340*/  STS.128 [R139+0x8000], RZ ;  /* 0x008000ff8b007388 */ /* 0x0003e20000000c00 */
[----:B------:R-:W-:Y:S05]  /*2350*/  BRA `(.L_x_3434) ;  /* 0x00000000000c7947 */ /* 0x000fea0003800000 */
.L_x_3432:
[----:B------:R1:W-:Y:S04]  /*2360*/  STS.128 [R139+0x6000], RZ ;  /* 0x006000ff8b007388 */ /* 0x0003e80000000c00 */
[----:B------:R1:W-:Y:S04]  /*2370*/  STS.128 [R139+0x7000], RZ ;  /* 0x007000ff8b007388 */ /* 0x0003e80000000c00 */
[----:B------:R1:W-:Y:S02]  /*2380*/  STS.128 [R139+0x8000], RZ ;  /* 0x008000ff8b007388 */ /* 0x0003e40000000c00 */
.L_x_3434:
[----:B------:R-:W-:Y:S05]  /*2390*/  BSYNC.RECONVERGENT B0 ;  /* 0x0000000000007941 */ /* 0x000fea0003800200 */
.L_x_3431:
        /* <DEDUP_REMOVED lines=30> */
.L_x_3437:
[----:B------:R1:W-:Y:S02]  /*2580*/  STS.128 [R139+0x8800], RZ ;  /* 0x008800ff8b007388 */ /* 0x0003e40000000c00 */
.L_x_3436:
[----:B------:R-:W-:Y:S05]  /*2590*/  BSYNC.RECONVERGENT B0 ;  /* 0x0000000000007941 */ /* 0x000fea0003800200 */
.L_x_3435:
[C---:B------:R-:W-:Y:S01]  /*25a0*/  IMAD.SHL.U32 R119, R116.reuse, 0x4, RZ ;  /* 0x0000000474777824 */ /* 0x040fe200078e00ff */
[C---:B------:R-:W-:Y:S01]  /*25b0*/  LOP3.LUT P6, RZ, R116.reuse, 0x4, RZ, 0xc0, !PT ;  /* 0x0000000474ff7812 */ /* 0x040fe200078cc0ff */
[C---:B------:R-:W-:Y:S01]  /*25c0*/  IMAD.SHL.U32 R89, R116.reuse, 0x20, RZ ;  /* 0x0000002074597824 */ /* 0x040fe200078e00ff */
[----:B------:R-:W0:Y:S01]  /*25d0*/  LDGDEPBAR ;  /* 0x00000000000079af */ /* 0x000e220000000000 */
[----:B------:R-:W-:Y:S01]  /*25e0*/  IMAD.SHL.U32 R120, R116, 0x10, RZ ;  /* 0x0000001074787824 */ /* 0x000fe200078e00ff */
[----:B-1----:R-:W-:Y:S01]  /*25f0*/  LOP3.LUT R6, R119, 0x18, RZ, 0xc0, !PT ;  /* 0x0000001877067812 */ /* 0x002fe200078ec0ff */
[----:B------:R-:W-:Y:S01]  /*2600*/  IMAD.MOV.U32 R87, RZ, RZ, 0x20 ;  /* 0x00000020ff577424 */ /* 0x000fe200078e00ff */
[----:B------:R-:W-:Y:S02]  /*2610*/  ISETP.NE.AND P5, PT, R3, 0x1, PT ;  /* 0x000000010300780c */ /* 0x000fe40003fa5270 */
[----:B------:R-:W-:Y:S02]  /*2620*/  LOP3.LUT R5, R6, 0xc0, R89, 0xf8, !PT ;  /* 0x000000c006057812 */ /* 0x000fe400078ef859 */
[----:B------:R-:W-:-:S02]  /*2630*/  LOP3.LUT R2, R120, 0x100, RZ, 0xc0, !PT ;  /* 0x0000010078027812 */ /* 0x000fc400078ec0ff */
[----:B------:R-:W-:Y:S02]  /*2640*/  LOP3.LUT R4, R120, 0x3e00, RZ, 0xc0, !PT ;  /* 0x00003e0078047812 */ /* 0x000fe400078ec0ff */
[C---:B------:R-:W-:Y:S02]  /*2650*/  LOP3.LUT R88, R5.reuse, 0x8, R88, 0x78, !PT ;  /* 0x0000000805587812 */ /* 0x040fe400078e7858 */
[--C-:B------:R-:W-:Y:S02]  /*2660*/  LOP3.LUT R2, R2, 0x20, R89.reuse, 0xf8, !PT ;  /* 0x0000002002027812 */ /* 0x100fe400078ef859 */
[----:B------:R-:W-:Y:S02]  /*2670*/  LOP3.LUT R7, R4, 0x120, R89, 0xf8, !PT ;  /* 0x0000012004077812 */ /* 0x000fe400078ef859 */
[----:B------:R-:W-:Y:S02]  /*2680*/  LOP3.LUT R5, R5, 0x8, R116, 0x78, !PT ;  /* 0x0000000805057812 */ /* 0x000fe400078e7874 */
[----:B------:R-:W-:-:S02]  /*2690*/  LOP3.LUT R118, R7, R88, RZ, 0xfc, !PT ;  /* 0x0000005807767212 */ /* 0x000fc400078efcff */
[----:B------:R-:W-:Y:S02]  /*26a0*/  LOP3.LUT R2, R2, R5, RZ, 0xfc, !PT ;  /* 0x0000000502027212 */ /* 0x000fe400078efcff */
[----:B------:R-:W-:Y:S02]  /*26b0*/  LEA R118, R118, UR5, 0x1 ;  /* 0x0000000576767c11 */ /* 0x000fe4000f8e08ff */
[----:B------:R-:W-:Y:S02]  /*26c0*/  LEA R98, R2, UR5, 0x1 ;  /* 0x0000000502627c11 */ /* 0x000fe4000f8e08ff */
[----:B------:R-:W-:Y:S01]  /*26d0*/  SEL R87, R87, 0xffffffe0, !P6 ;  /* 0xffffffe057577807 */ /* 0x000fe20007000000 */
[----:B------:R-:W-:Y:S01]  /*26e0*/  LDSM.16.M88.4 R72, [R118] ;  /* 0x000000007648783b */ /* 0x000fe20000000200 */
[C---:B------:R-:W-:Y:S02]  /*26f0*/  VIMNMX R100, PT, PT, R0.reuse, R91, PT ;  /* 0x0000005b00647248 */ /* 0x040fe40003fe0100 */
[----:B------:R-:W-:Y:S01]  /*2700*/  VIADDMNMX R99, R0, 0x8, R91, PT ;  /* 0x0000000800637846 */ /* 0x000fe2000380015b */
[----:B------:R-:W1:Y:S01]  /*2710*/  LDSM.16.M88.4 R44, [R98+0x3000] ;  /* 0x00300000622c783b */ /* 0x000e620000000200 */
[----:B------:R-:W-:-:S02]  /*2720*/  IMAD.IADD R90, R118, 0x1, R87 ;  /* 0x00000001765a7824 */ /* 0x000fc400078e0257 */
[----:B------:R-:W-:Y:S01]  /*2730*/  IMAD.IADD R2, R98, 0x1, R87 ;  /* 0x0000000162027824 */ /* 0x000fe200078e0257 */
[----:B------:R-:W5:Y:S04]  /*2740*/  LDSM.16.M88.4 R36, [R98+0x3400] ;  /* 0x003400006224783b */ /* 0x000f680000000200 */
[----:B------:R-:W2:Y:S04]  /*2750*/  LDSM.16.M88.4 R28, [R98+0x3800] ;  /* 0x00380000621c783b */ /* 0x000ea80000000200 */
[----:B------:R-:W3:Y:S04]  /*2760*/  LDSM.16.M88.4 R20, [R98+0x3c00] ;  /* 0x003c00006214783b */ /* 0x000ee80000000200 */
[----:B------:R-:W-:Y:S04]  /*2770*/  LDSM.16.M88.4 R4, [R90] ;  /* 0x000000005a04783b */ /* 0x000fe80000000200 */
[----:B------:R-:W4:Y:S04]  /*2780*/  LDSM.16.M88.4 R68, [R2+0x3000] ;  /* 0x003000000244783b */ /* 0x000f280000000200 */
[----:B------:R-:W4:Y:S04]  /*2790*/  LDSM.16.M88.4 R64, [R2+0x3400] ;  /* 0x003400000240783b */ /* 0x000f280000000200 */
[----:B------:R-:W4:Y:S04]  /*27a0*/  LDSM.16.M88.4 R12, [R2+0x3800] ;  /* 0x00380000020c783b */ /* 0x000f280000000200 */
[----:B------:R-:W4:Y:S04]  /*27b0*/  LDSM.16.M88.4 R8, [R2+0x3c00] ;  /* 0x003c00000208783b */ /* 0x000f280000000200 */
[----:B------:R-:W-:Y:S01]  /*27c0*/  LDSM.16.M88.4 R16, [R118+0x1000] ;  /* 0x001000007610783b */ /* 0x000fe20000000200 */
[C---:B-1----:R-:W-:Y:S03]  /*27d0*/  HMMA.16816.F32.BF16 R48, R72.reuse, R44, RZ ;  /* 0x0000002c4830723c */ /* 0x042fe600000418ff */
[----:B------:R-:W1:Y:S04]  /*27e0*/  LDSM.16.M88.4 R60, [R98+0x4000] ;  /* 0x00400000623c783b */ /* 0x000e680000000200 */
[----:B------:R-:W1:Y:S01]  /*27f0*/  LDSM.16.M88.4 R56, [R98+0x4400] ;  /* 0x004400006238783b */ /* 0x000e620000000200 */
[C---:B-----5:R-:W-:Y:S03]  /*2800*/  HMMA.16816.F32.BF16 R40, R72.reuse, R36, RZ ;  /* 0x000000244828723c */ /* 0x060fe600000418ff */
[----:B------:R-:W5:Y:S04]  /*2810*/  LDSM.16.M88.4 R52, [R98+0x4800] ;  /* 0x004800006234783b */ /* 0x000f680000000200 */
[----:B------:R-:W-:Y:S01]  /*2820*/  LDSM.16.M88.4 R76, [R90+0x1000] ;  /* 0x001000005a4c783b */ /* 0x000fe20000000200 */
[C---:B--2---:R-:W-:Y:S03]  /*2830*/  HMMA.16816.F32.BF16 R32, R72.reuse, R28, RZ ;  /* 0x0000001c4820723c */ /* 0x044fe600000418ff */
[----:B------:R-:W-:Y:S05]  /*2840*/  LDSM.16.M88.4 R80, [R2+0x4c00] ;  /* 0x004c00000250783b */ /* 0x000fea0000000200 */
        /* <DEDUP_REMOVED lines=11> */
[----:B------:R-:W-:Y:S07]  /*2900*/  LDSM.16.M88.4 R64, [R98+0x5000] ;  /* 0x005000006240783b */ /* 0x000fee0000000200 */
[C---:B------:R-:W-:Y:S08]  /*2910*/  HMMA.16816.F32.BF16 R32, R4.reuse, R12, R32 ;  /* 0x0000000c0420723c */ /* 0x040ff00000041820 */
[C---:B------:R-:W-:Y:S01]  /*2920*/  HMMA.16816.F32.BF16 R28, R4.reuse, R14, R28 ;  /* 0x0000000e041c723c */ /* 0x040fe2000004181c */
[----:B------:R-:W3:Y:S07]  /*2930*/  LDSM.16.M88.4 R12, [R2+0x4000] ;  /* 0x00400000020c783b */ /* 0x000eee0000000200 */
[C---:B------:R-:W-:Y:S08]  /*2940*/  HMMA.16816.F32.BF16 R24, R4.reuse, R8, R24 ;  /* 0x000000080418723c */ /* 0x040ff00000041818 */
[----:B------:R-:W-:Y:S01]  /*2950*/  HMMA.16816.F32.BF16 R72, R4, R10, R72 ;  /* 0x0000000a0448723c */ /* 0x000fe20000041848 */
[----:B------:R-:W4:Y:S04]  /*2960*/  LDSM.16.M88.4 R8, [R2+0x4400] ;  /* 0x004400000208783b */ /* 0x000f280000000200 */
[----:B------:R-:W4:Y:S03]  /*2970*/  LDSM.16.M88.4 R4, [R2+0x4800] ;  /* 0x004800000204783b */ /* 0x000f260000000200 */
[C---:B-1----:R-:W-:Y:S08]  /*2980*/  HMMA.16816.F32.BF16 R48, R16.reuse, R60, R48 ;  /* 0x0000003c1030723c */ /* 0x042ff00000041830 */
[C---:B------:R-:W-:Y:S01]  /*2990*/  HMMA.16816.F32.BF16 R44, R16.reuse, R62, R44 ;  /* 0x0000003e102c723c */ /* 0x040fe2000004182c */
[----:B------:R-:W1:Y:S07]  /*29a0*/  LDSM.16.M88.4 R60, [R98+0x5400] ;  /* 0x00540000623c783b */ /* 0x000e6e0000000200 */
[C---:B------:R-:W-:Y:S08]  /*29b0*/  HMMA.16816.F32.BF16 R40, R16.reuse, R56, R40 ;  /* 0x000000381028723c */ /* 0x040ff00000041828 */
[C---:B------:R-:W-:Y:S01]  /*29c0*/  HMMA.16816.F32.BF16 R36, R16.reuse, R58, R36 ;  /* 0x0000003a1024723c */ /* 0x040fe20000041824 */
[----:B------:R-:W1:Y:S07]  /*29d0*/  LDSM.16.M88.4 R56, [R98+0x5800] ;  /* 0x005800006238783b */ /* 0x000e6e0000000200 */
[C---:B-----5:R-:W-:Y:S08]  /*29e0*/  HMMA.16816.F32.BF16 R32, R16.reuse, R52, R32 ;  /* 0x000000341020723c */ /* 0x060ff00000041820 */
[C---:B------:R-:W-:Y:S01]  /*29f0*/  HMMA.16816.F32.BF16 R28, R16.reuse, R54, R28 ;  /* 0x00000036101c723c */ /* 0x040fe2000004181c */
[----:B------:R-:W5:Y:S07]  /*2a00*/  LDSM.16.M88.4 R52, [R98+0x5c00] ;  /* 0x005c00006234783b */ /* 0x000f6e0000000200 */
[C---:B--2---:R-:W-:Y:S08]  /*2a10*/  HMMA.16816.F32.BF16 R24, R16.reuse, R20, R24 ;  /* 0x000000141018723c */ /* 0x044ff00000041818 */
[----:B------:R-:W-:Y:S01]  /*2a20*/  HMMA.16816.F32.BF16 R72, R16, R22, R72 ;  /* 0x000000161048723c */ /* 0x000fe20000041848 */
[----:B------:R-:W-:Y:S04]  /*2a30*/  LDSM.16.M88.4 R20, [R90+0x2000] ;  /* 0x002000005a14783b */ /* 0x000fe80000000200 */
[----:B------:R-:W2:Y:S03]  /*2a40*/  LDSM.16.M88.4 R16, [R2+0x5000] ;  /* 0x005000000210783b */ /* 0x000ea60000000200 */
        /* <DEDUP_REMOVED lines=12> */
[C---:B------:R-:W-:Y:S08]  /*2b10*/  HMMA.16816.F32.BF16 R48, R68.reuse, R64, R48 ;  /* 0x000000404430723c */ /* 0x040ff00000041830 */
[C---:B------:R-:W-:Y:S08]  /*2b20*/  HMMA.16816.F32.BF16 R44, R68.reuse, R66, R44 ;  /* 0x00000042442c723c */ /* 0x040ff0000004182c */
[C---:B-1----:R-:W-:Y:S08]  /*2b30*/  HMMA.16816.F32.BF16 R40, R68.reuse, R60, R40 ;  /* 0x0000003c4428723c */ /* 0x042ff00000041828 */
[C---:B------:R-:W-:Y:S08]  /*2b40*/  HMMA.16816.F32.BF16 R36, R68.reuse, R62, R36 ;  /* 0x0000003e4424723c */ /* 0x040ff00000041824 */
[C---:B------:R-:W-:Y:S08]  /*2b50*/  HMMA.16816.F32.BF16 R32, R68.reuse, R56, R32 ;  /* 0x000000384420723c */ /* 0x040ff00000041820 */
[C---:B------:R-:W-:Y:S08]  /*2b60*/  HMMA.16816.F32.BF16 R28, R68.reuse, R58, R28 ;  /* 0x0000003a441c723c */ /* 0x040ff0000004181c */
[C---:B-----5:R-:W-:Y:S08]  /*2b70*/  HMMA.16816.F32.BF16 R24, R68.reuse, R52, R24 ;  /* 0x000000344418723c */ /* 0x060ff00000041818 */
[----:B------:R-:W-:Y:S08]  /*2b80*/  HMMA.16816.F32.BF16 R72, R68, R54, R72 ;  /* 0x000000364448723c */ /* 0x000ff00000041848 */
[C---:B--2---:R-:W-:Y:S08]  /*2b90*/  HMMA.16816.F32.BF16 R48, R20.reuse, R16, R48 ;  /* 0x000000101430723c */ /* 0x044ff00000041830 */
[C---:B------:R-:W-:Y:S08]  /*2ba0*/  HMMA.16816.F32.BF16 R44, R20.reuse, R18, R44 ;  /* 0x00000012142c723c */ /* 0x040ff0000004182c */
[C---:B---3--:R-:W-:Y:S08]  /*2bb0*/  HMMA.16816.F32.BF16 R40, R20.reuse, R12, R40 ;  /* 0x0000000c1428723c */ /* 0x048ff00000041828 */
[C---:B------:R-:W-:Y:S08]  /*2bc0*/  HMMA.16816.F32.BF16 R36, R20.reuse, R14, R36 ;  /* 0x0000000e1424723c */ /* 0x040ff00000041824 */
[C---:B----4-:R-:W-:Y:S08]  /*2bd0*/  HMMA.16816.F32.BF16 R32, R20.reuse, R8, R32 ;  /* 0x000000081420723c */ /* 0x050ff00000041820 */
[C---:B------:R-:W-:Y:S08]  /*2be0*/  HMMA.16816.F32.BF16 R28, R20.reuse, R10, R28 ;  /* 0x0000000a141c723c */ /* 0x040ff0000004181c */
        /* <DEDUP_REMOVED lines=15> */
.L_x_3439:
        /* <DEDUP_REMOVED lines=9> */
[----:B------:R-:W-:-:S04]  /*2d70*/  LOP3.LUT R11, R11, R2, RZ, 0x3c, !PT ;  /* 0x000000020b0b7212 */ /* 0x000fc800078e3cff */
        /* <DEDUP_REMOVED lines=49> */
[----:B------:R-:W-:-:S07]  /*3090*/  LEA.HI.X R125, R6, R125, R5, 0x1, P0 ;  /* 0x0000007d067d7211 */ /* 0x000fce00000f0c05 */
.L_x_3440:
[----:B------:R-:W1:Y:S01]  /*30a0*/  LDCU UR4, c[0x0][0x440] ;  /* 0x00008800ff0477ac */ /* 0x000e620008000800 */
[----:B------:R-:W-:-:S04]  /*30b0*/  LEA R6, P3, R96, R124, 0x6 ;  /* 0x0000007c60067211 */ /* 0x000fc800078630ff */
[----:B------:R-:W-:Y:S02]  /*30c0*/  LEA.HI.X R7, R96, R125, R97, 0x6, P3 ;  /* 0x0000007d60077211 */ /* 0x000fe400018f3461 */
[----:B-1----:R-:W-:Y:S02]  /*30d0*/  ISETP.GE.AND P1, PT, R138, UR4, PT ;  /* 0x000000048a007c0c */ /* 0x002fe4000bf26270 */
[----:B------:R-:W-:Y:S02]  /*30e0*/  ISETP.GE.AND P2, PT, R122, UR4, PT ;  /* 0x000000047a007c0c */ /* 0x000fe4000bf46270 */
[----:B------:R-:W-:-:S09]  /*30f0*/  ISETP.GE.AND P0, PT, R137, UR4, PT ;  /* 0x0000000489007c0c */ /* 0x000fd2000bf06270 */
[----:B------:R-:W-:Y:S02]  /*3100*/  @!P1 IMAD.MOV.U32 R4, RZ, RZ, R124 ;  /* 0x000000ffff049224 */ /* 0x000fe400078e007c */
[----:B------:R-:W-:Y:S01]  /*3110*/  @!P1 IMAD.MOV.U32 R5, RZ, RZ, R125 ;  /* 0x000000ffff059224 */ /* 0x000fe200078e007d */
        /* <DEDUP_REMOVED lines=31> */
.L_x_3438:
[----:B------:R-:W-:Y:S01]  /*3310*/  IMAD.SHL.U32 R101, R116, 0x2, RZ ;  /* 0x0000000274657824 */ /* 0x000fe200078e00ff */
[----:B------:R-:W2:Y:S01]  /*3320*/  LDCU UR4, c[0x0][0x45c] ;  /* 0x00008b80ff0477ac */ /* 0x000ea20008000800 */
[----:B------:R-:W-:Y:S01]  /*3330*/  LOP3.LUT R117, R88, 0x120, R89, 0xf8, !PT ;  /* 0x0000012058757812 */ /* 0x000fe200078ef859 */
[----:B------:R-:W-:Y:S02]  /*3340*/  IMAD.MOV.U32 R135, RZ, RZ, -0x1 ;  /* 0xffffffffff877424 */ /* 0x000fe400078e00ff */
[----:B------:R-:W-:Y:S02]  /*3350*/  LOP3.LUT R101, R101, 0x6, RZ, 0xc0, !PT ;  /* 0x0000000665657812 */ /* 0x000fe400078ec0ff */
[----:B------:R-:W-:Y:S02]  /*3360*/  LEA R117, R117, UR5, 0x1 ;  /* 0x0000000575757c11 */ /* 0x000fe4000f8e08ff */
[----:B------:R-:W-:-:S03]  /*3370*/  LOP3.LUT R2, R86, R101, RZ, 0xfc, !PT ;  /* 0x0000006556027212 */ /* 0x000fc600078efcff */
[----:B------:R-:W-:Y:S02]  /*3380*/  LDSM.16.MT88.4 R56, [R117+0x7000] ;  /* 0x007000007538783b */ /* 0x000fe40000004200 */
[C---:B-1----:R-:W-:Y:S02]  /*3390*/  VIADD R4, R2.reuse, 0xffffffc0 ;  /* 0xffffffc002047836 */ /* 0x042fe40000000000 */
[C---:B------:R-:W-:Y:S02]  /*33a0*/  VIADD R0, R2.reuse, 0xffffffc1 ;  /* 0xffffffc102007836 */ /* 0x040fe40000000000 */
[----:B------:R-:W-:Y:S01]  /*33b0*/  VIADD R19, R2, 0xffffffc8 ;  /* 0xffffffc802137836 */ /* 0x000fe20000000000 */
[-C--:B------:R-:W-:Y:S01]  /*33c0*/  ISETP.GE.AND P1, PT, R4, R100.reuse, PT ;  /* 0x000000640400720c */ /* 0x080fe20003f26270 */
[----:B------:R-:W-:Y:S01]  /*33d0*/  VIADD R13, R2, 0xffffffc9 ;  /* 0xffffffc9020d7836 */ /* 0x000fe20000000000 */
[-C--:B------:R-:W-:Y:S01]  /*33e0*/  ISETP.GE.AND P3, PT, R0, R100.reuse, PT ;  /* 0x000000640000720c */ /* 0x080fe20003f66270 */
[C---:B------:R-:W-:Y:S01]  /*33f0*/  VIADD R18, R2.reuse, 0xffffffd0 ;  /* 0xffffffd002127836 */ /* 0x040fe20000000000 */
[-C--:B------:R-:W-:Y:S01]  /*3400*/  ISETP.GE.AND P2, PT, R19, R100.reuse, PT ;  /* 0x000000641300720c */ /* 0x080fe20003f46270 */
[----:B------:R-:W-:Y:S01]  /*3410*/  VIADD R17, R2, 0xffffffd1 ;  /* 0xffffffd102117836 */ /* 0x000fe20000000000 */
[----:B------:R-:W-:Y:S01]  /*3420*/  FSEL R48, R48, -INF , !P1 ;  /* 0xff80000030307808 */ /* 0x000fe20004800000 */
[C---:B------:R-:W-:Y:S01]  /*3430*/  VIADD R11, R2.reuse, 0xffffffd8 ;  /* 0xffffffd8020b7836 */ /* 0x040fe20000000000 */
[-C--:B------:R-:W-:Y:S01]  /*3440*/  ISETP.GE.AND P1, PT, R13, R100.reuse, PT ;  /* 0x000000640d00720c */ /* 0x080fe20003f26270 */
[C---:B------:R-:W-:Y:S01]  /*3450*/  VIADD R16, R2.reuse, 0xffffffd9 ;  /* 0xffffffd902107836 */ /* 0x040fe20000000000 */
[----:B------:R-:W-:Y:S01]  /*3460*/  FSEL R8, R49, -INF , !P3 ;  /* 0xff80000031087808 */ /* 0x000fe20005800000 */
[----:B------:R-:W-:Y:S01]  /*3470*/  VIADD R9, R2, 0xffffffe0 ;  /* 0xffffffe002097836 */ /* 0x000fe20000000000 */
[-C--:B------:R-:W-:Y:S01]  /*3480*/  ISETP.GE.AND P3, PT, R18, R100.reuse, PT ;  /* 0x000000641200720c */ /* 0x080fe20003f66270 */
[----:B------:R-:W-:Y:S01]  /*3490*/  VIADD R7, R2, 0xffffffe1 ;  /* 0xffffffe102077836 */ /* 0x000fe20000000000 */
[----:B------:R-:W-:Y:S01]  /*34a0*/  FSEL R44, R44, -INF , !P2 ;  /* 0xff8000002c2c7808 */ /* 0x000fe20005000000 */
[----:B------:R-:W-:Y:S01]  /*34b0*/  VIADD R5, R2, 0xffffffe8 ;  /* 0xffffffe802057836 */ /* 0x000fe20000000000 */
[----:B------:R-:W-:Y:S01]  /*34c0*/  ISETP.GE.AND P4, PT, R0, R99, PT ;  /* 0x000000630000720c */ /* 0x000fe20003f86270 */
[C---:B------:R-:W-:Y:S01]  /*34d0*/  VIADD R15, R2.reuse, 0xffffffe9 ;  /* 0xffffffe9020f7836 */ /* 0x040fe20000000000 */
[-C--:B------:R-:W-:Y:S01]  /*34e0*/  ISETP.GE.AND P2, PT, R17, R100.reuse, PT ;  /* 0x000000641100720c */ /* 0x080fe20003f46270 */
[C---:B------:R-:W-:Y:S01]  /*34f0*/  VIADD R14, R2.reuse, 0xfffffff0 ;  /* 0xfffffff0020e7836 */ /* 0x040fe20000000000 */
[----:B------:R-:W-:Y:S01]  /*3500*/  FSEL R0, R45, -INF , !P1 ;  /* 0xff8000002d007808 */ /* 0x000fe20004800000 */
[C---:B------:R-:W-:Y:S01]  /*3510*/  VIADD R12, R2.reuse, 0xfffffff1 ;  /* 0xfffffff1020c7836 */ /* 0x040fe20000000000 */
[----:B------:R-:W-:Y:S01]  /*3520*/  ISETP.GE.AND P1, PT, R11, R100, PT ;  /* 0x000000640b00720c */ /* 0x000fe20003f26270 */
[----:B------:R-:W-:Y:S01]  /*3530*/  VIADD R10, R2, 0xfffffff8 ;  /* 0xfffffff8020a7836 */ /* 0x000fe20000000000 */
[----:B------:R-:W-:Y:S01]  /*3540*/  FSEL R40, R40, -INF , !P3 ;  /* 0xff80000028287808 */ /* 0x000fe20005800000 */
[----:B------:R-:W-:Y:S01]  /*3550*/  VIADD R2, R2, 0xfffffff9 ;  /* 0xfffffff902027836 */ /* 0x000fe20000000000 */
[----:B------:R-:W-:-:S02]  /*3560*/  FMNMX3.FTZ R21, R48, R8, R44, !PT ;  /* 0x0000000830157276 */ /* 0x000fc4000781002c */
[-C--:B------:R-:W-:Y:S02]  /*3570*/  ISETP.GE.AND P3, PT, R16, R100.reuse, PT ;  /* 0x000000641000720c */ /* 0x080fe40003f66270 */
[----:B------:R-:W-:Y:S02]  /*3580*/  FSEL R6, R41, -INF , !P2 ;  /* 0xff80000029067808 */ /* 0x000fe40005000000 */
[----:B------:R-:W-:Y:S02]  /*3590*/  ISETP.GE.AND P2, PT, R9, R100, PT ;  /* 0x000000640900720c */ /* 0x000fe40003f46270 */
[----:B------:R-:W-:Y:S02]  /*35a0*/  FSEL R36, R36, -INF , !P1 ;  /* 0xff80000024247808 */ /* 0x000fe40004800000 */
[----:B------:R-:W-:Y:S02]  /*35b0*/  FMNMX3.FTZ R21, R21, R0, R40, !PT ;  /* 0x0000000015157276 */ /* 0x000fe40007810028 */
[----:B------:R-:W-:-:S02]  /*35c0*/  ISETP.GE.AND P0, PT, R4, R99, PT ;  /* 0x000000630400720c */ /* 0x000fc40003f06270 */
[-C--:B------:R-:W-:Y:S02]  /*35d0*/  ISETP.GE.AND P1, PT, R7, R100.reuse, PT ;  /* 0x000000640700720c */ /* 0x080fe40003f26270 */
[----:B------:R-:W-:Y:S02]  /*35e0*/  FSEL R4, R37, -INF , !P3 ;  /* 0xff80000025047808 */ /* 0x000fe40005800000 */
[----:B------:R-:W-:Y:S02]  /*35f0*/  ISETP.GE.AND P3, PT, R5, R100, PT ;  /* 0x000000640500720c */ /* 0x000fe40003f66270 */
[----:B------:R-:W-:Y:S02]  /*3600*/  FSEL R92, R32, -INF , !P2 ;  /* 0xff800000205c7808 */ /* 0x000fe40005000000 */
[----:B------:R-:W-:Y:S02]  /*3610*/  FMNMX3.FTZ R21, R21, R6, R36, !PT ;  /* 0x0000000615157276 */ /* 0x000fe40007810024 */
[----:B------:R-:W-:-:S02]  /*3620*/  ISETP.GE.AND P2, PT, R15, R100, PT ;  /* 0x000000640f00720c */ /* 0x000fc40003f46270 */
[----:B------:R-:W-:Y:S02]  /*3630*/  FSEL R105, R33, -INF , !P1 ;  /* 0xff80000021697808 */ /* 0x000fe40004800000 */
[----:B------:R-:W-:Y:S02]  /*3640*/  ISETP.GE.AND P1, PT, R14, R100, PT ;  /* 0x000000640e00720c */ /* 0x000fe40003f26270 */
[----:B------:R-:W-:Y:S02]  /*3650*/  FSEL R90, R28, -INF , !P3 ;  /* 0xff8000001c5a7808 */ /* 0x000fe40005800000 */
[----:B------:R-:W-:Y:S02]  /*3660*/  FMNMX3.FTZ R20, R21, R4, R92, !PT ;  /* 0x0000000415147276 */ /* 0x000fe4000781005c */
[----:B------:R-:W-:Y:S02]  /*3670*/  FSEL R103, R29, -INF , !P2 ;  /* 0xff8000001d677808 */ /* 0x000fe40005000000 */
[----:B------:R-:W-:-:S02]  /*3680*/  ISETP.GE.AND P3, PT, R12, R100, PT ;  /* 0x000000640c00720c */ /* 0x000fc40003f66270 */
[-C--:B------:R-:W-:Y:S02]  /*3690*/  ISETP.GE.AND P2, PT, R10, R100.reuse, PT ;  /* 0x000000640a00720c */ /* 0x080fe40003f46270 */
[----:B------:R-:W-:Y:S02]  /*36a0*/  FSEL R104, R24, -INF , !P1 ;  /* 0xff80000018687808 */ /* 0x000fe40004800000 */
[----:B------:R-:W-:Y:S02]  /*36b0*/  FMNMX3.FTZ R20, R20, R105, R90, !PT ;  /* 0x0000006914147276 */ /* 0x000fe4000781005a */
[----:B------:R-:W-:Y:S02]  /*36c0*/  ISETP.GE.AND P1, PT, R2, R100, PT ;  /* 0x000000640200720c */ /* 0x000fe40003f26270 */
[----:B------:R-:W-:Y:S02]  /*36d0*/  FSEL R106, R25, -INF , !P3 ;  /* 0xff800000196a7808 */ /* 0x000fe40005800000 */
[----:B------:R-:W-:-:S02]  /*36e0*/  FSEL R111, R72, -INF , !P2 ;  /* 0xff800000486f7808 */ /* 0x000fc40005000000 */
[----:B------:R-:W-:Y:S02]  /*36f0*/  FMNMX3.FTZ R20, R20, R103, R104, !PT ;  /* 0x0000006714147276 */ /* 0x000fe40007810068 */
[-C--:B------:R-:W-:Y:S02]  /*3700*/  ISETP.GE.AND P3, PT, R19, R99.reuse, PT ;  /* 0x000000631300720c */ /* 0x080fe40003f66270 */
[----:B------:R-:W-:Y:S02]  /*3710*/  ISETP.GE.AND P2, PT, R13, R99, PT ;  /* 0x000000630d00720c */ /* 0x000fe40003f46270 */
[----:B------:R-:W-:Y:S02]  /*3720*/  FSEL R108, R73, -INF , !P1 ;  /* 0xff800000496c7808 */ /* 0x000fe40004800000 */
[----:B------:R-:W-:Y:S02]  /*3730*/  FMNMX3.FTZ R19, R20, R106, R111, !PT ;  /* 0x0000006a14137276 */ /* 0x000fe4000781006f */
[----:B------:R-:W-:-:S02]  /*3740*/  FSEL R51, R51, -INF , !P4 ;  /* 0xff80000033337808 */ /* 0x000fc40006000000 */
[-C--:B------:R-:W-:Y:S02]  /*3750*/  ISETP.GE.AND P4, PT, R11, R99.reuse, PT ;  /* 0x000000630b00720c */ /* 0x080fe40003f86270 */
[----:B------:R-:W-:Y:S02]  /*3760*/  FSEL R13, R50, -INF , !P0 ;  /* 0xff800000320d7808 */ /* 0x000fe40004000000 */
[-C--:B------:R-:W-:Y:S02]  /*3770*/  ISETP.GE.AND P1, PT, R18, R99.reuse, PT ;  /* 0x000000631200720c */ /* 0x080fe40003f26270 */
[----:B------:R-:W-:Y:S02]  /*3780*/  FSEL R11, R46, -INF , !P3 ;  /* 0xff8000002e0b7808 */ /* 0x000fe40005800000 */
[----:B------:R-:W-:Y:S02]  /*3790*/  ISETP.GE.AND P0, PT, R17, R99, PT ;  /* 0x000000631100720c */ /* 0x000fe40003f06270 */
[----:B------:R-:W-:-:S02]  /*37a0*/  FMNMX.FTZ R17, R108, R19, !PT ;  /* 0x000000136c117209 */ /* 0x000fc40007810000 */
[----:B------:R-:W-:Y:S02]  /*37b0*/  FSEL R47, R47, -INF , !P2 ;  /* 0xff8000002f2f7808 */ /* 0x000fe40005000000 */
[----:B------:R-:W-:Y:S02]  /*37c0*/  ISETP.GE.AND P2, PT, R9, R99, PT ;  /* 0x000000630900720c */ /* 0x000fe40003f46270 */
[----:B------:R-:W-:Y:S02]  /*37d0*/  FSEL R9, R42, -INF , !P1 ;  /* 0xff8000002a097808 */ /* 0x000fe40004800000 */
[----:B------:R-:W-:Y:S02]  /*37e0*/  FMNMX3.FTZ R18, R13, R51, R11, !PT ;  /* 0x000000330d127276 */ /* 0x000fe4000781000b */
[-C--:B------:R-:W-:Y:S02]  /*37f0*/  ISETP.GE.AND P1, PT, R7, R99.reuse, PT ;  /* 0x000000630700720c */ /* 0x080fe40003f26270 */
[----:B------:R-:W-:-:S02]  /*3800*/  ISETP.GE.AND P3, PT, R16, R99, PT ;  /* 0x000000631000720c */ /* 0x000fc40003f66270 */
[----:B------:R-:W-:Y:S01]  /*3810*/  FSEL R7, R43, -INF , !P0 ;  /* 0xff8000002b077808 */ /* 0x000fe20004000000 */
[----:B------:R-:W1:Y:S01]  /*3820*/  SHFL.BFLY PT, R16, R17, 0x2, 0x1f ;  /* 0x0c401f0011107f89 */ /* 0x000e6200000e0000 */
[----:B------:R-:W-:Y:S02]  /*3830*/  ISETP.GE.AND P0, PT, R5, R99, PT ;  /* 0x000000630500720c */ /* 0x000fe40003f06270 */
[----:B------:R-:W-:Y:S02]  /*3840*/  FSEL R5, R38, -INF , !P4 ;  /* 0xff80000026057808 */ /* 0x000fe40006000000 */
[----:B------:R-:W-:Y:S02]  /*3850*/  FMNMX3.FTZ R18, R18, R47, R9, !PT ;  /* 0x0000002f12127276 */ /* 0x000fe40007810009 */
        /* <DEDUP_REMOVED lines=14> */
[----:B------:R-:W-:Y:S01]  /*3940*/  FSEL R93, R27, -INF , !P2 ;  /* 0xff8000001b5d7808 */ /* 0x000fe20005000000 */
[----:B------:R-:W-:Y:S01]  /*3950*/  IMAD.IADD R27, R87, 0x1, R117 ;  /* 0x00000001571b7824 */ /* 0x000fe200078e0275 */
[----:B------:R-:W-:Y:S02]  /*3960*/  FSEL R91, R74, -INF , !P1 ;  /* 0xff8000004a5b7808 */ /* 0x000fe40004800000 */
[----:B------:R-:W-:Y:S02]  /*3970*/  FMNMX3.FTZ R18, R18, R113, R95, !PT ;  /* 0x0000007112127276 */ /* 0x000fe4000781005f */
[----:B------:R-:W-:Y:S01]  /*3980*/  FSEL R35, R75, -INF , !P0 ;  /* 0xff8000004b237808 */ /* 0x000fe20004000000 */
[----:B------:R-:W-:Y:S01]  /*3990*/  LDSM.16.MT88.4 R64, [R27+0x7000] ;  /* 0x007000001b40783b */ /* 0x000fe20000004200 */
[----:B------:R-:W-:Y:S02]  /*39a0*/  FMNMX3.FTZ R18, R18, R93, R91, !PT ;  /* 0x0000005d12127276 */ /* 0x000fe4000781005b */
[----:B-1----:R-:W-:Y:S01]  /*39b0*/  FMNMX.FTZ R16, R17, R16, !PT ;  /* 0x0000001011107209 */ /* 0x002fe20007810000 */
[----:B------:R-:W-:Y:S01]  /*39c0*/  LDSM.16.MT88.4 R72, [R117+0x8000] ;  /* 0x008000007548783b */ /* 0x000fe20000004200 */
[----:B------:R-:W-:-:S03]  /*39d0*/  FMNMX.FTZ R17, R35, R18, !PT ;  /* 0x0000001223117209 */ /* 0x000fc60007810000 */
[----:B------:R-:W1:Y:S04]  /*39e0*/  SHFL.BFLY PT, R15, R16, 0x1, 0x1f ;  /* 0x0c201f00100f7f89 */ /* 0x000e6800000e0000 */
[----:B------:R-:W3:Y:S01]  /*39f0*/  SHFL.BFLY PT, R10, R17, 0x2, 0x1f ;  /* 0x0c401f00110a7f89 */ /* 0x000ee200000e0000 */
[----:B-1----:R-:W-:Y:S02]  /*3a00*/  FMNMX.FTZ R2, R16, R15, !PT ;  /* 0x0000000f10027209 */ /* 0x002fe40007810000 */
[----:B---3--:R-:W-:-:S03]  /*3a10*/  FMNMX.FTZ R10, R17, R10, !PT ;  /* 0x0000000a110a7209 */ /* 0x008fc60007810000 */
        /* <DEDUP_REMOVED lines=24> */
[----:B-1----:R-:W-:-:S03]  /*3ba0*/  FMNMX.FTZ R0, R10, R15, !PT ;  /* 0x0000000f0a007209 */ /* 0x002fc60007810000 */
[----:B------:R-:W1:Y:S01]  /*3bb0*/  MUFU.EX2 R32, R32 ;  /* 0x0000002000207308 */ /* 0x000e620000000800 */
[C---:B------:R-:W-:Y:S01]  /*3bc0*/  FSETP.NEU.FTZ.AND P0, PT, R0.reuse, -INF , PT ;  /* 0xff8000000000780b */ /* 0x040fe20003f1d000 */
[----:B------:R-:W-:-:S05]  /*3bd0*/  FMUL.FTZ R28, R0, UR4 ;  /* 0x00000004001c7c20 */ /* 0x000fca0008410000 */
[----:B------:R-:W-:Y:S01]  /*3be0*/  FSEL R28, R28, RZ, P0 ;  /* 0x000000ff1c1c7208 */ /* 0x000fe20000000000 */
[----:B------:R-:W3:Y:S04]  /*3bf0*/  MUFU.EX2 R31, R31 ;  /* 0x0000001f001f7308 */ /* 0x000ee80000000800 */
        /* <DEDUP_REMOVED lines=13> */
[----:B---3--:R-:W-:Y:S01]  /*3cd0*/  F2FP.BF16.F32.PACK_AB R82, R30, R31 ;  /* 0x0000001f1e52723e */ /* 0x008fe200000010ff */
        /* <DEDUP_REMOVED lines=10> */
[----:B------:R-:W-:-:S04]  /*3d80*/  FADD.FTZ R32, R33, R32 ;  /* 0x0000002021207221 */ /* 0x000fc80000010000 */
[----:B------:R-:W-:Y:S02]  /*3d90*/  FADD.FTZ R31, R31, R32 ;  /* 0x000000201f1f7221 */ /* 0x000fe40000010000 */
[----:B------:R-:W5:Y:S01]  /*3da0*/  MUFU.EX2 R87, R87 ;  /* 0x0000005700577308 */ /* 0x000f620000000800 */
[----:B---3--:R-:W-:Y:S01]  /*3db0*/  F2FP.BF16.F32.PACK_AB R81, R89, R34 ;  /* 0x000000225951723e */ /* 0x008fe200000010ff */
[----:B------:R-:W-:Y:S01]  /*3dc0*/  FADD.FTZ R89, R34, R89 ;  /* 0x0000005922597221 */ /* 0x000fe20000010000 */
[----:B------:R-:W-:-:S05]  /*3dd0*/  FADD.FTZ R30, R30, R31 ;  /* 0x0000001f1e1e7221 */ /* 0x000fca0000010000 */
[----:B------:R-:W-:Y:S08]  /*3de0*/  MUFU.EX2 R29, R29 ;  /* 0x0000001d001d7308 */ /* 0x000ff00000000800 */
[----:B------:R-:W3:Y:S01]  /*3df0*/  MUFU.EX2 R24, R24 ;  /* 0x0000001800187308 */ /* 0x000ee20000000800 */
[----:B-----5:R-:W-:Y:S01]  /*3e00*/  F2FP.BF16.F32.PACK_AB R83, R87, R88 ;  /* 0x000000585753723e */ /* 0x020fe200000010ff */
[----:B------:R-:W-:-:S04]  /*3e10*/  FADD.FTZ R88, R88, R89 ;  /* 0x0000005958587221 */ /* 0x000fc80000010000 */
[----:B------:R-:W-:Y:S02]  /*3e20*/  FADD.FTZ R87, R87, R88 ;  /* 0x0000005857577221 */ /* 0x000fe40000010000 */
[----:B------:R-:W-:Y:S01]  /*3e30*/  MUFU.EX2 R21, R21 ;  /* 0x0000001500157308 */ /* 0x000fe20000000800 */
[C---:B--2---:R-:W-:Y:S07]  /*3e40*/  HMMA.16816.F32.BF16 R36, R80.reuse, R40, RZ ;  /* 0x000000285024723c */ /* 0x044fee00000418ff */
[----:B------:R-:W2:Y:S01]  /*3e50*/  MUFU.EX2 R20, R20 ;  /* 0x0000001400147308 */ /* 0x000ea20000000800 */
[----:B------:R-:W-:Y:S01]  /*3e60*/  HMMA.16816.F32.BF16 R40, R80, R42, RZ ;  /* 0x0000002a5028723c */ /* 0x000fe200000418ff */
[----:B---3--:R-:W-:Y:S01]  /*3e70*/  F2FP.BF16.F32.PACK_AB R4, R24, R29 ;  /* 0x0000001d1804723e */ /* 0x008fe200000010ff */
[----:B------:R-:W-:-:S04]  /*3e80*/  FADD.FTZ R29, R29, R30 ;  /* 0x0000001e1d1d7221 */ /* 0x000fc80000010000 */
[----:B------:R-:W-:Y:S01]  /*3e90*/  FADD.FTZ R24, R24, R29 ;  /* 0x0000001d18187221 */ /* 0x000fe20000010000 */
[----:B------:R-:W-:Y:S01]  /*3ea0*/  MUFU.EX2 R26, R26 ;  /* 0x0000001a001a7308 */ /* 0x000fe20000000800 */
[C---:B------:R-:W-:Y:S07]  /*3eb0*/  HMMA.16816.F32.BF16 R60, R80.reuse, R64, RZ ;  /* 0x00000040503c723c */ /* 0x040fee00000418ff */
[----:B------:R-:W3:Y:S01]  /*3ec0*/  MUFU.EX2 R25, R25 ;  /* 0x0000001900197308 */ /* 0x000ee20000000800 */
[----:B--2---:R-:W-:Y:S01]  /*3ed0*/  F2FP.BF16.F32.PACK_AB R6, R20, R21 ;  /* 0x000000151406723e */ /* 0x004fe200000010ff */
[----:B------:R-:W-:Y:S01]  /*3ee0*/  HMMA.16816.F32.BF16 R64, R80, R66, RZ ;  /* 0x000000425040723c */ /* 0x000fe200000418ff */
[----:B------:R-:W-:-:S04]  /*3ef0*/  FADD.FTZ R21, R21, R24 ;  /* 0x0000001815157221 */ /* 0x000fc80000010000 */
[----:B------:R-:W-:Y:S01]  /*3f00*/  FADD.FTZ R20, R20, R21 ;  /* 0x0000001514147221 */ /* 0x000fe20000010000 */
[----:B------:R-:W-:Y:S02]  /*3f10*/  MUFU.EX2 R23, R23 ;  /* 0x0000001700177308 */ /* 0x000fe40000000800 */
[C---:B-1----:R-:W-:Y:S06]  /*3f20*/  HMMA.16816.F32.BF16 R44, R80.reuse, R48, RZ ;  /* 0x00000030502c723c */ /* 0x042fec00000418ff */
[----:B------:R-:W1:Y:S01]  /*3f30*/  MUFU.EX2 R22, R22 ;  /* 0x0000001600167308 */ /* 0x000e620000000800 */
[----:B---3--:R-:W-:Y:S01]  /*3f40*/  F2FP.BF16.F32.PACK_AB R5, R25, R26 ;  /* 0x0000001a1905723e */ /* 0x008fe200000010ff */
        /* <DEDUP_REMOVED lines=13> */
[----:B------:R-:W3:Y:S02]  /*4020*/  MUFU.EX2 R94, R94 ;  /* 0x0000005e005e7308 */ /* 0x000ee40000000800 */
[----:B------:R-:W-:Y:S06]  /*4030*/  HMMA.16816.F32.BF16 R72, R80, R74, RZ ;  /* 0x0000004a5048723c */ /* 0x000fec00000418ff */
[----:B------:R-:W-:Y:S02]  /*4040*/  MUFU.EX2 R103, R103 ;  /* 0x0000006700677308 */ /* 0x000fe40000000800 */
[C---:B----4-:R-:W-:Y:S06]  /*4050*/  HMMA.16816.F32.BF16 R52, R4.reuse, R12, R52 ;  /* 0x0000000c0434723c */ /* 0x050fec0000041834 */
[----:B------:R-:W4:Y:S02]  /*4060*/  MUFU.EX2 R90, R90 ;  /* 0x0000005a005a7308 */ /* 0x000f240000000800 */
[C---:B------:R-:W-:Y:S01]  /*4070*/  HMMA.16816.F32.BF16 R56, R4.reuse, R14, R56 ;  /* 0x0000000e0438723c */ /* 0x040fe20000041838 */
[----:B------:R-:W5:Y:S05]  /*4080*/  LDSM.16.MT88.4 R12, [R117+0x8400] ;  /* 0x00840000750c783b */ /* 0x000f6a0000004200 */
[----:B------:R-:W-:Y:S02]  /*4090*/  MUFU.EX2 R104, R104 ;  /* 0x0000006800687308 */ /* 0x000fe40000000800 */
[C---:B------:R-:W-:Y:S06]  /*40a0*/  HMMA.16816.F32.BF16 R44, R4.reuse, R16, R44 ;  /* 0x00000010042c723c */ /* 0x040fec000004182c */
[----:B------:R-:W4:Y:S02]  /*40b0*/  MUFU.EX2 R113, R106 ;  /* 0x0000006a00717308 */ /* 0x000f240000000800 */
[C---:B-1----:R-:W-:Y:S06]  /*40c0*/  HMMA.16816.F32.BF16 R60, R4.reuse, R8, R60 ;  /* 0x00000008043c723c */ /* 0x042fec000004183c */
[----:B------:R-:W-:Y:S02]  /*40d0*/  MUFU.EX2 R111, R111 ;  /* 0x0000006f006f7308 */ /* 0x000fe40000000800 */
[C---:B------:R-:W-:Y:S01]  /*40e0*/  HMMA.16816.F32.BF16 R64, R4.reuse, R10, R64 ;  /* 0x0000000a0440723c */ /* 0x040fe20000041840 */
[----:B------:R-:W1:Y:S05]  /*40f0*/  LDSM.16.MT88.4 R8, [R27+0x8000] ;  /* 0x008000001b08783b */ /* 0x000e6a0000004200 */
[----:B------:R-:W-:Y:S02]  /*4100*/  MUFU.EX2 R108, R108 ;  /* 0x0000006c006c7308 */ /* 0x000fe40000000800 */
[C---:B------:R-:W-:Y:S01]  /*4110*/  HMMA.16816.F32.BF16 R48, R4.reuse, R18, R48 ;  /* 0x000000120430723c */ /* 0x040fe20000041830 */
[----:B------:R-:W-:Y:S05]  /*4120*/  LDSM.16.MT88.4 R16, [R117+0x6c00] ;  /* 0x006c00007510783b */ /* 0x000fea0000004200 */
[----:B------:R-:W-:Y:S02]  /*4130*/  MUFU.EX2 R95, R95 ;  /* 0x0000005f005f7308 */ /* 0x000fe40000000800 */
[C---:B-----5:R-:W-:Y:S06]  /*4140*/  HMMA.16816.F32.BF16 R68, R4.reuse, R12, R68 ;  /* 0x0000000c0444723c */ /* 0x060fec0000041844 */
[----:B------:R-:W5:Y:S02]  /*4150*/  MUFU.EX2 R110, R110 ;  /* 0x0000006e006e7308 */ /* 0x000f640000000800 */
[----:B------:R-:W-:Y:S01]  /*4160*/  HMMA.16816.F32.BF16 R72, R4, R14, R72 ;  /* 0x0000000e0448723c */ /* 0x000fe20000041848 */
[----:B------:R-:W-:Y:S05]  /*4170*/  LDSM.16.MT88.4 R12, [R27+0x6c00] ;  /* 0x006c00001b0c783b */ /* 0x000fea0000004200 */
[----:B------:R-:W-:Y:S08]  /*4180*/  MUFU.EX2 R91, R91 ;  /* 0x0000005b005b7308 */ /* 0x000ff00000000800 */
[----:B------:R-:W5:Y:S01]  /*4190*/  MUFU.EX2 R140, R140 ;  /* 0x0000008c008c7308 */ /* 0x000f620000000800 */
[C---:B-1----:R-:W-:Y:S08]  /*41a0*/  HMMA.16816.F32.BF16 R76, R80.reuse, R8, RZ ;  /* 0x00000008504c723c */ /* 0x042ff000000418ff */
[----:B------:R-:W-:Y:S01]  /*41b0*/  HMMA.16816.F32.BF16 R80, R80, R10, RZ ;  /* 0x0000000a5050723c */ /* 0x000fe200000418ff */
[----:B------:R-:W1:Y:S11]  /*41c0*/  LDSM.16.MT88.4 R8, [R27+0x8400] ;  /* 0x008400001b08783b */ /* 0x000e760000004200 */
[C---:B-1----:R-:W-:Y:S08]  /*41d0*/  HMMA.16816.F32.BF16 R76, R4.reuse, R8, R76 ;  /* 0x00000008044c723c */ /* 0x042ff0000004184c */
[----:B------:R-:W-:Y:S01]  /*41e0*/  HMMA.16816.F32.BF16 R80, R4, R10, R80 ;  /* 0x0000000a0450723c */ /* 0x000fe20000041850 */
[----:B------:R-:W1:Y:S01]  /*41f0*/  LDSM.16.MT88.4 R8, [R117+0x6800] ;  /* 0x006800007508783b */ /* 0x000e620000004200 */
[----:B--2---:R-:W-:Y:S01]  /*4200*/  F2FP.BF16.F32.PACK_AB R4, R102, R109 ;  /* 0x0000006d6604723e */ /* 0x004fe200000010ff */
[----:B------:R-:W-:Y:S01]  /*4210*/  FADD.FTZ R109, R109, R20 ;  /* 0x000000146d6d7221 */ /* 0x000fe20000010000 */
[----:B---3--:R-:W-:-:S02]  /*4220*/  F2FP.BF16.F32.PACK_AB R5, R94, R107 ;  /* 0x0000006b5e05723e */ /* 0x008fc400000010ff */
[----:B------:R-:W-:Y:S01]  /*4230*/  F2FP.BF16.F32.PACK_AB R6, R92, R105 ;  /* 0x000000695c06723e */ /* 0x000fe200000010ff */
[----:B------:R-:W-:Y:S01]  /*4240*/  FADD.FTZ R102, R102, R109 ;  /* 0x0000006d66667221 */ /* 0x000fe20000010000 */
[----:B----4-:R-:W-:-:S07]  /*4250*/  F2FP.BF16.F32.PACK_AB R7, R90, R103 ;  /* 0x000000675a07723e */ /* 0x010fce00000010ff */
[C---:B-1----:R-:W-:Y:S08]  /*4260*/  HMMA.16816.F32.BF16 R36, R4.reuse, R8, R36 ;  /* 0x000000080424723c */ /* 0x042ff00000041824 */
[C---:B------:R-:W-:Y:S01]  /*4270*/  HMMA.16816.F32.BF16 R40, R4.reuse, R10, R40 ;  /* 0x0000000a0428723c */ /* 0x040fe20000041828 */
[----:B------:R-:W1:Y:S07]  /*4280*/  LDSM.16.MT88.4 R8, [R27+0x6800] ;  /* 0x006800001b08783b */ /* 0x000e6e0000004200 */
        /* <DEDUP_REMOVED lines=13> */
[----:B------:R-:W-:Y:S01]  /*4360*/  HMMA.16816.F32.BF16 R80, R4, R10, R80 ;  /* 0x0000000a0450723c */ /* 0x000fe20000041850 */
[----:B------:R-:W1:Y:S01]  /*4370*/  LDSM.16.MT88.4 R8, [R117+0x7c00] ;  /* 0x007c00007508783b */ /* 0x000e620000004200 */
[----:B------:R-:W-:-:S02]  /*4380*/  F2FP.BF16.F32.PACK_AB R4, R113, R104 ;  /* 0x000000687104723e */ /* 0x000fc400000010ff */
[----:B-----5:R-:W-:Y:S02]  /*4390*/  F2FP.BF16.F32.PACK_AB R5, R110, R95 ;  /* 0x0000005f6e05723e */ /* 0x020fe400000010ff */
[----:B------:R-:W-:Y:S02]  /*43a0*/  F2FP.BF16.F32.PACK_AB R6, R108, R111 ;  /* 0x0000006f6c06723e */ /* 0x000fe400000010ff */
[----:B------:R-:W-:-:S07]  /*43b0*/  F2FP.BF16.F32.PACK_AB R7, R140, R91 ;  /* 0x0000005b8c07723e */ /* 0x000fce00000010ff */
        /* <DEDUP_REMOVED lines=35> */
[----:B------:R-:W-:Y:S06]  /*45f0*/  BAR.SYNC.DEFER_BLOCKING 0x0 ;  /* 0x0000000000007b1d */ /* 0x000fec0000010000 */
        /* <DEDUP_REMOVED lines=34> */
[----:B------:R-:W-:-:S09]  /*4820*/  LOP3.LUT R7, RZ, R5, RZ, 0x33, !PT ;  /* 0x00000005ff077212 */ /* 0x000fd200078e33ff */
        /* <DEDUP_REMOVED lines=27> */
.L_x_3442:
[----:B------:R-:W-:Y:S01]  /*49e0*/  UMOV UR4, URZ ;  /* 0x000000ff00047c82 */ /* 0x000fe20008000000 */
[----:B------:R-:W-:Y:S01]  /*49f0*/  IMAD.SHL.U32 R5, R84, 0x40, RZ ;  /* 0x0000004054057824 */ /* 0x000fe200078e00ff */
[----:B------:R-:W-:-:S05]  /*4a00*/  IADD3 R4, P0, PT, RZ, -UR4, RZ ;  /* 0x80000004ff047c10 */ /* 0x000fca000ff1e0ff */
[----:B------:R-:W-:-:S05]  /*4a10*/  IMAD.X R5, RZ, RZ, ~R5, P0 ;  /* 0x000000ffff057224 */ /* 0x000fca00000e0e05 */
[----:B------:R-:W-:-:S04]  /*4a20*/  SHF.R.S64 R4, R4, 0x1f, R5 ;  /* 0x0000001f04047819 */ /* 0x000fc80000001005 */
[----:B------:R-:W-:-:S04]  /*4a30*/  IADD3 R127, P0, PT, R4, R127, RZ ;  /* 0x0000007f047f7210 */ /* 0x000fc80007f1e0ff */
[----:B------:R-:W-:-:S09]  /*4a40*/  LEA.HI.X.SX32 R126, R5, R126, 0x1, P0 ;  /* 0x0000007e057e7211 */ /* 0x000fd200000f0eff */
.L_x_3443:
[----:B------:R-:W1:Y:S01]  /*4a50*/  LDCU UR4, c[0x0][0x440] ;  /* 0x00008800ff0477ac */ /* 0x000e620008000800 */
[----:B------:R-:W-:-:S04]  /*4a60*/  LEA R10, P0, R84, R127, 0x6 ;  /* 0x0000007f540a7211 */ /* 0x000fc800078030ff */
[----:B------:R-:W-:Y:S02]  /*4a70*/  LEA.HI.X R11, R84, R126, R85, 0x6, P0 ;  /* 0x0000007e540b7211 */ /* 0x000fe400000f3455 */
[----:B-1----:R-:W-:Y:S02]  /*4a80*/  ISETP.GE.AND P4, PT, R122, UR4, PT ;  /* 0x000000047a007c0c */ /* 0x002fe4000bf86270 */
[----:B------:R-:W-:Y:S02]  /*4a90*/  ISETP.GE.AND P3, PT, R138, UR4, PT ;  /* 0x000000048a007c0c */ /* 0x000fe4000bf66270 */
[----:B------:R-:W-:-:S09]  /*4aa0*/  ISETP.GE.AND P2, PT, R137, UR4, PT ;  /* 0x0000000489007c0c */ /* 0x000fd2000bf46270 */
[--C-:B------:R-:W-:Y:S02]  /*4ab0*/  @!P4 IMAD.MOV.U32 R4, RZ, RZ, R127.reuse ;  /* 0x000000ffff04c224 */ /* 0x100fe400078e007f */
[--C-:B------:R-:W-:Y:S02]  /*4ac0*/  @!P4 IMAD.MOV.U32 R5, RZ, RZ, R126.reuse ;  /* 0x000000ffff05c224 */ /* 0x100fe400078e007e */
[--C-:B------:R-:W-:Y:S02]  /*4ad0*/  @!P3 IMAD.MOV.U32 R12, RZ, RZ, R127.reuse ;  /* 0x000000ffff0cb224 */ /* 0x100fe400078e007f */
[--C-:B------:R-:W-:Y:S01]  /*4ae0*/  @!P3 IMAD.MOV.U32 R13, RZ, RZ, R126.reuse ;  /* 0x000000ffff0db224 */ /* 0x100fe200078e007e */
[----:B------:R-:W-:Y:S01]  /*4af0*/  @!PT LDS RZ, [RZ] ;  /* 0x00000000fffff984 */ /* 0x000fe20000000800 */
[----:B------:R-:W-:Y:S01]  /*4b00*/  @!PT LDS RZ, [RZ] ;  /* 0x00000000fffff984 */ /* 0x000fe20000000800 */
[----:B------:R-:W-:Y:S01]  /*4b10*/  @!PT LDS RZ, [RZ] ;  /* 0x00000000fffff984 */ /* 0x000fe20000000800 */
[----:B------:R-:W-:Y:S01]  /*4b20*/  @!P4 LDGSTS.E.BYPASS.LTC128B.128 [R139+0x6000], desc[UR16][R4.64] ;  /* 0x06000000048bcfae */ /* 0x000fe2000b981a10 */
[----:B------:R-:W-:Y:S02]  /*4b30*/  @!P2 IMAD.MOV.U32 R8, RZ, RZ, R127 ;  /* 0x000000ffff08a224 */ /* 0x000fe400078e007f */
[----:B------:R-:W-:Y:S01]  /*4b40*/  @!P2 IMAD.MOV.U32 R9, RZ, RZ, R126 ;  /* 0x000000ffff09a224 */ /* 0x000fe200078e007e */
        /* <DEDUP_REMOVED lines=24> */
[----:B------:R2:W-:Y:S01]  /*4cd0*/  @!P2 LDGSTS.E.BYPASS.LTC128B.128 [R139+0x8800], desc[UR16][R10.64+0x80] ;  /* 0x088000800a8bafae */ /* 0x0005e2000b981a10 */
[----:B-1----:R-:W-:-:S03]  /*4ce0*/  IMAD.MOV.U32 R9, RZ, RZ, 0x20 ;  /* 0x00000020ff097424 */ /* 0x002fc600078e00ff */
[----:B------:R-:W-:Y:S04]  /*4cf0*/  @P2 STS.128 [R139+0x8800], RZ ;  /* 0x008800ff8b002388 */ /* 0x000fe80000000c00 */
[----:B------:R-:W-:Y:S01]  /*4d00*/  LDSM.16.M88.4 R4, [R118] ;  /* 0x000000007604783b */ /* 0x000fe20000000200 */
[----:B------:R-:W-:-:S03]  /*4d10*/  SEL R9, R9, 0xffffffe0, !P6 ;  /* 0xffffffe009097807 */ /* 0x000fc60007000000 */
[----:B------:R-:W1:Y:S02]  /*4d20*/  LDSM.16.M88.4 R28, [R98+0x3000] ;  /* 0x00300000621c783b */ /* 0x000e640000000200 */
[--C-:B------:R-:W-:Y:S02]  /*4d30*/  IMAD.IADD R103, R118, 0x1, R9.reuse ;  /* 0x0000000176677824 */ /* 0x100fe400078e0209 */
[----:B------:R-:W-:Y:S01]  /*4d40*/  IMAD.IADD R102, R98, 0x1, R9 ;  /* 0x0000000162667824 */ /* 0x000fe200078e0209 */
[----:B------:R-:W-:Y:S04]  /*4d50*/  LDSM.16.M88.4 R12, [R98+0x3800] ;  /* 0x00380000620c783b */ /* 0x000fe80000000200 */
[----:B------:R-:W-:Y:S04]  /*4d60*/  LDSM.16.M88.4 R84, [R103] ;  /* 0x000000006754783b */ /* 0x000fe80000000200 */
[----:B------:R-:W-:Y:S04]  /*4d70*/  LDSM.16.M88.4 R16, [R102+0x3000] ;  /* 0x003000006610783b */ /* 0x000fe80000000200 */
[----:B------:R-:W3:Y:S04]  /*4d80*/  LDSM.16.M88.4 R20, [R98+0x3400] ;  /* 0x003400006214783b */ /* 0x000ee80000000200 */
[----:B------:R-:W4:Y:S04]  /*4d90*/  LDSM.16.M88.4 R88, [R102+0x3800] ;  /* 0x003800006658783b */ /* 0x000f280000000200 */
[----:B--2---:R-:W2:Y:S04]  /*4da0*/  LDSM.16.M88.4 R8, [R102+0x3400] ;  /* 0x003400006608783b */ /* 0x004ea80000000200 */
[----:B------:R-:W5:Y:S04]  /*4db0*/  LDSM.16.M88.4 R92, [R98+0x3c00] ;  /* 0x003c0000625c783b */ /* 0x000f680000000200 */
[----:B------:R-:W0:Y:S01]  /*4dc0*/  LDGDEPBAR ;  /* 0x00000000000079af */ /* 0x000e220000000000 */
[C---:B-1----:R-:W-:Y:S08]  /*4dd0*/  HMMA.16816.F32.BF16 R32, R4.reuse, R28, RZ ;  /* 0x0000001c0420723c */ /* 0x042ff000000418ff */
[C---:B------:R-:W-:Y:S08]  /*4de0*/  HMMA.16816.F32.BF16 R28, R4.reuse, R30, RZ ;  /* 0x0000001e041c723c */ /* 0x040ff000000418ff */
[----:B---3--:R-:W-:Y:S08]  /*4df0*/  HMMA.16816.F32.BF16 R24, R4, R20, RZ ;  /* 0x000000140418723c */ /* 0x008ff000000418ff */
        /* <DEDUP_REMOVED lines=8> */
[C---:B--2---:R-:W-:Y:S08]  /*4e80*/  HMMA.16816.F32.BF16 R24, R84.reuse, R8, R24 ;  /* 0x000000085418723c */ /* 0x044ff00000041818 */
[----:B------:R-:W-:Y:S08]  /*4e90*/  HMMA.16816.F32.BF16 R20, R84, R10, R20 ;  /* 0x0000000a5414723c */ /* 0x000ff00000041814 */
[C---:B-----5:R-:W-:Y:S08]  /*4ea0*/  HMMA.16816.F32.BF16 R8, R4.reuse, R92, RZ ;  /* 0x0000005c0408723c */ /* 0x060ff000000418ff */
[----:B------:R-:W-:Y:S01]  /*4eb0*/  HMMA.16816.F32.BF16 R4, R4, R94, RZ ;  /* 0x0000005e0404723c */ /* 0x000fe200000418ff */
[----:B------:R-:W-:Y:S11]  /*4ec0*/  LDSM.16.M88.4 R92, [R98+0x5800] ;  /* 0x00580000625c783b */ /* 0x000ff60000000200 */
[C---:B-1----:R-:W-:Y:S08]  /*4ed0*/  HMMA.16816.F32.BF16 R8, R84.reuse, R88, R8 ;  /* 0x000000585408723c */ /* 0x042ff00000041808 */
[----:B------:R-:W-:Y:S01]  /*4ee0*/  HMMA.16816.F32.BF16 R4, R84, R90, R4 ;  /* 0x0000005a5404723c */ /* 0x000fe20000041804 */
[----:B------:R-:W-:Y:S04]  /*4ef0*/  LDSM.16.M88.4 R84, [R118+0x1000] ;  /* 0x001000007654783b */ /* 0x000fe80000000200 */
[----:B------:R-:W1:Y:S03]  /*4f00*/  LDSM.16.M88.4 R88, [R98+0x4000] ;  /* 0x004000006258783b */ /* 0x000e660000000200 */
[C---:B-1----:R-:W-:Y:S08]  /*4f10*/  HMMA.16816.F32.BF16 R32, R84.reuse, R88, R32 ;  /* 0x000000585420723c */ /* 0x042ff00000041820 */
[C---:B------:R-:W-:Y:S01]  /*4f20*/  HMMA.16816.F32.BF16 R28, R84.reuse, R90, R28 ;  /* 0x0000005a541c723c */ /* 0x040fe2000004181c */
[----:B------:R-:W1:Y:S07]  /*4f30*/  LDSM.16.M88.4 R88, [R98+0x4400] ;  /* 0x004400006258783b */ /* 0x000e6e0000000200 */
[C---:B-1----:R-:W-:Y:S08]  /*4f40*/  HMMA.16816.F32.BF16 R24, R84.reuse, R88, R24 ;  /* 0x000000585418723c */ /* 0x042ff00000041818 */
[C---:B------:R-:W-:Y:S01]  /*4f50*/  HMMA.16816.F32.BF16 R20, R84.reuse, R90, R20 ;  /* 0x0000005a5414723c */ /* 0x040fe20000041814 */
[----:B------:R-:W1:Y:S07]  /*4f60*/  LDSM.16.M88.4 R88, [R98+0x4800] ;  /* 0x004800006258783b */ /* 0x000e6e0000000200 */
[C---:B-1----:R-:W-:Y:S08]  /*4f70*/  HMMA.16816.F32.BF16 R16, R84.reuse, R88, R16 ;  /* 0x000000585410723c */ /* 0x042ff00000041810 */
[C---:B------:R-:W-:Y:S01]  /*4f80*/  HMMA.16816.F32.BF16 R12, R84.reuse, R90, R12 ;  /* 0x0000005a540c723c */ /* 0x040fe2000004180c */
[----:B------:R-:W1:Y:S07]  /*4f90*/  LDSM.16.M88.4 R88, [R98+0x4c00] ;  /* 0x004c00006258783b */ /* 0x000e6e0000000200 */
        /* <DEDUP_REMOVED lines=22> */
[----:B------:R-:W-:Y:S07]  /*5100*/  LDSM.16.M88.4 R92, [R103+0x2000] ;  /* 0x00200000675c783b */ /* 0x000fee0000000200 */
        /* <DEDUP_REMOVED lines=16> */
[----:B------:R-:W-:Y:S02]  /*5210*/  LOP3.LUT R101, R84, R101, RZ, 0xfc, !PT ;  /* 0x0000006554657212 */ /* 0x000fe400078efcff */
[C---:B------:R-:W-:Y:S03]  /*5220*/  HMMA.16816.F32.BF16 R4, R92.reuse, R86, R4 ;  /* 0x000000565c04723c */ /* 0x040fe60000041804 */
[C---:B------:R-:W-:Y:S02]  /*5230*/  VIADD R86, R101.reuse, 0xffffff80 ;  /* 0xffffff8065567836 */ /* 0x040fe40000000000 */
[C---:B------:R-:W-:Y:S01]  /*5240*/  VIADD R85, R101.reuse, 0xffffff81 ;  /* 0xffffff8165557836 */ /* 0x040fe20000000000 */
[----:B------:R-:W-:Y:S02]  /*5250*/  BAR.SYNC.DEFER_BLOCKING 0x0 ;  /* 0x0000000000007b1d */ /* 0x000fe40000010000 */
[CC--:B------:R-:W-:Y:S01]  /*5260*/  ISETP.GE.AND P5, PT, R86.reuse, R100.reuse, PT ;  /* 0x000000645600720c */ /* 0x0c0fe20003fa6270 */
[C---:B--2---:R-:W-:Y:S01]  /*5270*/  HMMA.16816.F32.BF16 R16, R92.reuse, R88, R16 ;  /* 0x000000585c10723c */ /* 0x044fe20000041810 */
[-C--:B------:R-:W-:Y:S01]  /*5280*/  ISETP.GE.AND P1, PT, R86, R99.reuse, PT ;  /* 0x000000635600720c */ /* 0x080fe20003f26270 */
[C---:B------:R-:W-:Y:S01]  /*5290*/  VIADD R88, R101.reuse, 0xffffff88 ;  /* 0xffffff8865587836 */ /* 0x040fe20000000000 */
[----:B------:R-:W-:Y:S01]  /*52a0*/  FSEL R89, R32, -INF , !P5 ;  /* 0xff80000020597808 */ /* 0x000fe20006800000 */
[----:B------:R-:W-:Y:S01]  /*52b0*/  VIADD R86, R101, 0xffffff89 ;  /* 0xffffff8965567836 */ /* 0x000fe20000000000 */
[----:B------:R-:W-:Y:S01]  /*52c0*/  ISETP.GE.AND P0, PT, R85, R100, PT ;  /* 0x000000645500720c */ /* 0x000fe20003f06270 */
[----:B------:R-:W-:Y:S01]  /*52d0*/  VIADD R32, R101, 0xffffff90 ;  /* 0xffffff9065207836 */ /* 0x000fe20000000000 */
[----:B------:R-:W-:Y:S01]  /*52e0*/  ISETP.GE.AND P5, PT, R85, R99, PT ;  /* 0x000000635500720c */ /* 0x000fe20003fa6270 */
[----:B------:R-:W-:Y:S01]  /*52f0*/  HMMA.16816.F32.BF16 R12, R92, R90, R12 ;  /* 0x0000005a5c0c723c */ /* 0x000fe2000004180c */
[----:B------:R-:W-:-:S02]  /*5300*/  FSEL R85, R34, -INF , !P1 ;  /* 0xff80000022557808 */ /* 0x000fc40004800000 */
[CC--:B------:R-:W-:Y:S02]  /*5310*/  ISETP.GE.AND P1, PT, R88.reuse, R100.reuse, PT ;  /* 0x000000645800720c */ /* 0x0c0fe40003f26270 */
[----:B------:R-:W-:Y:S02]  /*5320*/  FSEL R87, R33, -INF , !P0 ;  /* 0xff80000021577808 */ /* 0x000fe40004000000 */
[----:B------:R-:W-:Y:S02]  /*5330*/  ISETP.GE.AND P0, PT, R88, R99, PT ;  /* 0x000000635800720c */ /* 0x000fe40003f06270 */
[----:B------:R-:W-:Y:S02]  /*5340*/  FSEL R35, R35, -INF , !P5 ;  /* 0xff80000023237808 */ /* 0x000fe40006800000 */
[----:B------:R-:W-:Y:S01]  /*5350*/  FSEL R91, R28, -INF , !P1 ;  /* 0xff8000001c5b7808 */ /* 0x000fe20004800000 */
[----:B------:R-:W-:Y:S01]  /*5360*/  VIADD R28, R101, 0xffffff91 ;  /* 0xffffff91651c7836 */ /* 0x000fe20000000000 */
[----:B------:R-:W-:-:S02]  /*5370*/  ISETP.GE.AND P5, PT, R86, R100, PT ;  /* 0x000000645600720c */ /* 0x000fc40003fa6270 */
[-C--:B------:R-:W-:Y:S02]  /*5380*/  ISETP.GE.AND P1, PT, R86, R99.reuse, PT ;  /* 0x000000635600720c */ /* 0x080fe40003f26270 */
[----:B------:R-:W-:Y:S01]  /*5390*/  FSEL R33, R30, -INF , !P0 ;  /* 0xff8000001e217808 */ /* 0x000fe20004000000 */
[----:B------:R-:W-:Y:S01]  /*53a0*/  VIADD R30, R101, 0xffffff98 ;  /* 0xffffff98651e7836 */ /* 0x000fe20000000000 */
[C---:B------:R-:W-:Y:S02]  /*53b0*/  ISETP.GE.AND P0, PT, R32.reuse, R100, PT ;  /* 0x000000642000720c */ /* 0x040fe40003f06270 */
[----:B------:R-:W-:Y:S02]  /*53c0*/  FSEL R29, R29, -INF , !P5 ;  /* 0xff8000001d1d7808 */ /* 0x000fe40006800000 */
[----:B------:R-:W-:Y:S02]  /*53d0*/  FSEL R31, R31, -INF , !P1 ;  /* 0xff8000001f1f7808 */ /* 0x000fe40004800000 */
[----:B------:R-:W-:-:S02]  /*53e0*/  ISETP.GE.AND P5, PT, R32, R99, PT ;  /* 0x000000632000720c */ /* 0x000fc40003fa6270 */
[-C--:B------:R-:W-:Y:S02]  /*53f0*/  ISETP.GE.AND P1, PT, R28, R100.reuse, PT ;  /* 0x000000641c00720c */ /* 0x080fe40003f26270 */
[----:B------:R-:W-:Y:S01]  /*5400*/  FSEL R147, R24, -INF , !P0 ;  /* 0xff80000018937808 */ /* 0x000fe20004000000 */
[C---:B------:R-:W-:Y:S01]  /*5410*/  VIADD R24, R101.reuse, 0xffffffa0 ;  /* 0xffffffa065187836 */ /* 0x040fe20000000000 */
[----:B------:R-:W-:Y:S01]  /*5420*/  ISETP.GE.AND P0, PT, R28, R99, PT ;  /* 0x000000631c00720c */ /* 0x000fe20003f06270 */
[----:B------:R-:W-:Y:S01]  /*5430*/  VIADD R28, R101, 0xffffff99 ;  /* 0xffffff99651c7836 */ /* 0x000fe20000000000 */
[----:B------:R-:W-:Y:S02]  /*5440*/  FSEL R145, R26, -INF , !P5 ;  /* 0xff8000001a917808 */ /* 0x000fe40006800000 */
        /* <DEDUP_REMOVED lines=8> */
[----:B------:R-:W-:-:S02]  /*54d0*/  ISETP.GE.AND P5, PT, R28, R99, PT ;  /* 0x000000631c00720c */ /* 0x000fc40003fa6270 */
[-C--:B------:R-:W-:Y:S02]  /*54e0*/  ISETP.GE.AND P1, PT, R24, R100.reuse, PT ;  /* 0x000000641800720c */ /* 0x080fe40003f26270 */
[----:B------:R-:W-:Y:S02]  /*54f0*/  FSEL R161, R21, -INF , !P0 ;  /* 0xff80000015a17808 */ /* 0x000fe40004000000 */
[----:B------:R-:W-:Y:S02]  /*5500*/  FSEL R153, R23, -INF , !P5 ;  /* 0xff80000017997808 */ /* 0x000fe40006800000 */
[----:B------:R-:W-:Y:S01]  /*5510*/  FSEL R111, R16, -INF , !P1 ;  /* 0xff800000106f7808 */ /* 0x000fe20004800000 */
[----:B------:R-:W-:Y:S01]  /*5520*/  VIADD R16, R101, 0xffffffa8 ;  /* 0xffffffa865107836 */ /* 0x000fe20000000000 */
[----:B------:R-:W-:Y:S02]  /*5530*/  ISETP.GE.AND P0, PT, R24, R99, PT ;  /* 0x000000631800720c */ /* 0x000fe40003f06270 */
[----:B------:R-:W-:-:S02]  /*5540*/  ISETP.GE.AND P5, PT, R20, R100, PT ;  /* 0x000000641400720c */ /* 0x000fc40003fa6270 */
[----:B------:R-:W-:Y:S02]  /*5550*/  FSEL R113, R18, -INF , !P0 ;  /* 0xff80000012717808 */ /* 0x000fe40004000000 */
[----:B------:R-:W-:Y:S02]  /*5560*/  FSEL R115, R17, -INF , !P5 ;  /* 0xff80000011737808 */ /* 0x000fe40006800000 */
        /* <DEDUP_REMOVED lines=8> */
[----:B------:R-:W-:Y:S02]  /*55f0*/  ISETP.GE.AND P0, PT, R20, R99, PT ;  /* 0x000000631400720c */ /* 0x000fe40003f06270 */
[-C--:B------:R-:W-:Y:S02]  /*5600*/  ISETP.GE.AND P5, PT, R16, R100.reuse, PT ;  /* 0x000000641000720c */ /* 0x080fe40003fa6270 */
[----:B------:R-:W-:Y:S02]  /*5610*/  FSEL R109, R15, -INF , !P0 ;  /* 0xff8000000f6d7808 */ /* 0x000fe40004000000 */
[----:B------:R-:W-:Y:S01]  /*5620*/  FSEL R104, R8, -INF , !P5 ;  /* 0xff80000008687808 */ /* 0x000fe20006800000 */
[----:B------:R-:W-:Y:S01]  /*5630*/  VIADD R8, R101, 0xffffffb9 ;  /* 0xffffffb965087836 */ /* 0x000fe20000000000 */
[----:B------:R-:W-:Y:S02]  /*5640*/  ISETP.GE.AND P0, PT, R12, R100, PT ;  /* 0x000000640c00720c */ /* 0x000fe40003f06270 */
[----:B------:R-:W-:-:S02]  /*5650*/  FSEL R129, R19, -INF , !P1 ;  /* 0xff80000013817808 */ /* 0x000fc40004800000 */
[----:B------:R-:W-:Y:S02]  /*5660*/  FSEL R105, R9, -INF , !P0 ;  /* 0xff80000009697808 */ /* 0x000fe40004000000 */
[-C--:B------:R-:W-:Y:S02]  /*5670*/  ISETP.GE.AND P0, PT, R8, R100.reuse, PT ;  /* 0x000000640800720c */ /* 0x080fe40003f06270 */
[----:B------:R-:W-:Y:S02]  /*5680*/  ISETP.GE.AND P1, PT, R20, R100, PT ;  /* 0x000000641400720c */ /* 0x000fe40003f26270 */
[----:B------:R-:W-:Y:S02]  /*5690*/  FSEL R107, R5, -INF , !P0 ;  /* 0xff800000056b7808 */ /* 0x000fe40004000000 */
[----:B------:R-:W-:Y:S02]  /*56a0*/  FSEL R143, R13, -INF , !P1 ;  /* 0xff8000000d8f7808 */ /* 0x000fe40004800000 */
[----:B------:R-:W-:Y:S01]  /*56b0*/  ISETP.GE.AND P5, PT, R12, R99, PT ;  /* 0x000000630c00720c */ /* 0x000fe20003fa6270 */
[----:B------:R-:W-:Y:S01]  /*56c0*/  VIADD R12, R101, 0xffffffb8 ;  /* 0xffffffb8650c7836 */ /* 0x000fe20000000000 */
[----:B------:R-:W-:-:S02]  /*56d0*/  ISETP.GE.U32.AND P0, PT, R3, 0x3, PT ;  /* 0x000000030300780c */ /* 0x000fc40003f06070 */
[-C--:B------:R-:W-:Y:S02]  /*56e0*/  ISETP.GE.AND P1, PT, R16, R99.reuse, PT ;  /* 0x000000631000720c */ /* 0x080fe40003f26270 */
[----:B------:R-:W-:Y:S02]  /*56f0*/  FSEL R103, R11, -INF , !P5 ;  /* 0xff8000000b677808 */ /* 0x000fe40006800000 */
[----:B------:R-:W-:Y:S02]  /*5700*/  FSEL R101, R10, -INF , !P1 ;  /* 0xff8000000a657808 */ /* 0x000fe40004800000 */
[C---:B------:R-:W-:Y:S02]  /*5710*/  ISETP.GE.AND P1, PT, R12.reuse, R100, PT ;  /* 0x000000640c00720c */ /* 0x040fe40003f26270 */
[----:B------:R-:W-:Y:S02]  /*5720*/  ISETP.GE.AND P5, PT, R12, R99, PT ;  /* 0x000000630c00720c */ /* 0x000fe40003fa6270 */
[----:B------:R-:W-:-:S02]  /*5730*/  FSEL R106, R4, -INF , !P1 ;  /* 0xff800000046a7808 */ /* 0x000fc40004800000 */
[----:B------:R-:W-:Y:S02]  /*5740*/  ISETP.GE.AND P1, PT, R8, R99, PT ;  /* 0x000000630800720c */ /* 0x000fe40003f26270 */
[----:B------:R-:W-:Y:S02]  /*5750*/  FSEL R94, R6, -INF , !P5 ;  /* 0xff800000065e7808 */ /* 0x000fe40006800000 */
[----:B------:R-:W-:Y:S01]  /*5760*/  FSEL R99, R7, -INF , !P1 ;  /* 0xff80000007637808 */ /* 0x000fe20004800000 */
[----:B------:R-:W-:Y:S08]  /*5770*/  @!P0 BRA `(.L_x_3444) ;  /* 0x0000000400b08947 */ /* 0x000ff00003800000 */
[----:B------:R-:W-:Y:S05]  /*5780*/  BRA.U !UP1, `(.L_x_3445) ;  /* 0x0000000109f47547 */ /* 0x000fea000b800000 */
[----:B------:R-:W1:Y:S01]  /*5790*/  LDC R6, c[0x0][0x4f0] ;  /* 0x00013c00ff067b82 */ /* 0x000e620000000800 */
[C---:B------:R-:W-:Y:S01]  /*57a0*/  IADD3 R7, PT, PT, R84.reuse, -0x80, RZ ;  /* 0xffffff8054077810 */ /* 0x040fe20007ffe0ff */
[----:B------:R-:W2:Y:S01]  /*57b0*/  LDCU.64 UR6, c[0x0][0x3a0] ;  /* 0x00007400ff0677ac */ /* 0x000ea20008000a00 */
[----:B------:R-:W-:Y:S02]  /*57c0*/  IADD3 R13, PT, PT, R84, -0xc0, RZ ;  /* 0xffffff40540d7810 */ /* 0x000fe40007ffe0ff */
        /* <DEDUP_REMOVED lines=9> */
[----:B-1----:R-:W-:Y:S02]  /*5860*/  IMAD.MOV R4, RZ, RZ, -R9 ;  /* 0x000000ffff047224 */ /* 0x002fe400078e0a09 */
[----:B------:R-:W-:Y:S02]  /*5870*/  IMAD.MOV.U32 R8, RZ, RZ, RZ ;  /* 0x000000ffff087224 */ /* 0x000fe400078e00ff */
        /* <DEDUP_REMOVED lines=46> */
.L_x_3445:
[----:B------:R-:W-:Y:S01]  /*5b60*/  UMOV UR4, URZ ;  /* 0x000000ff00047c82 */ /* 0x000fe20008000000 */
[----:B------:R-:W-:Y:S01]  /*5b70*/  IMAD.SHL.U32 R4, R96, 0x40, RZ ;  /* 0x0000004060047824 */ /* 0x000fe200078e00ff */
[----:B------:R-:W-:-:S05]  /*5b80*/  IADD3 R5, P0, PT, RZ, -UR4, RZ ;  /* 0x80000004ff057c10 */ /* 0x000fca000ff1e0ff */
[----:B------:R-:W-:-:S05]  /*5b90*/  IMAD.X R4, RZ, RZ, ~R4, P0 ;  /* 0x000000ffff047224 */ /* 0x000fca00000e0e04 */
[----:B------:R-:W-:-:S04]  /*5ba0*/  SHF.R.S64 R5, R5, 0x1f, R4 ;  /* 0x0000001f05057819 */ /* 0x000fc80000001004 */
[----:B------:R-:W-:-:S04]  /*5bb0*/  IADD3 R124, P0, PT, R5, R124, RZ ;  /* 0x0000007c057c7210 */ /* 0x000fc80007f1e0ff */
[----:B------:R-:W-:-:S09]  /*5bc0*/  LEA.HI.X.SX32 R125, R4, R125, 0x1, P0 ;  /* 0x0000007d047d7211 */ /* 0x000fd200000f0eff */
.L_x_3446:
[C---:B------:R-:W-:Y:S01]  /*5bd0*/  IMAD.WIDE.U32 R10, R96.reuse, 0x40, RZ ;  /* 0x00000040600a7825 */ /* 0x040fe200078e00ff */
[CC--:B------:R-:W-:Y:S01]  /*5be0*/  @!P3 LEA R8, P1, R96.reuse, R124.reuse, 0x6 ;  /* 0x0000007c6008b211 */ /* 0x0c0fe200078230ff */
[----:B------:R-:W-:Y:S01]  /*5bf0*/  @!PT LDS RZ, [RZ] ;  /* 0x00000000fffff984 */ /* 0x000fe20000000800 */
[----:B------:R-:W-:Y:S01]  /*5c00*/  @!PT LDS RZ, [RZ] ;  /* 0x00000000fffff984 */ /* 0x000fe20000000800 */
[----:B------:R-:W-:Y:S01]  /*5c10*/  @!PT LDS RZ, [RZ] ;  /* 0x00000000fffff984 */ /* 0x000fe20000000800 */
[----:B------:R1:W-:Y:S01]  /*5c20*/  @!P4 LDGSTS.E.BYPASS.LTC128B.128 [R139+0x3000], desc[UR16][R124.64] ;  /* 0x030000007c8bcfae */ /* 0x0003e2000b981a10 */
[----:B------:R-:W-:Y:S01]  /*5c30*/  @!P2 LEA R6, P0, R96, R124, 0x6 ;  /* 0x0000007c6006a211 */ /* 0x000fe200078030ff */
[----:B------:R-:W-:Y:S01]  /*5c40*/  IMAD.SHL.U32 R4, R97, 0x40, RZ ;  /* 0x0000004061047824 */ /* 0x000fe200078e00ff */
[----:B------:R-:W-:Y:S01]  /*5c50*/  @!P4 IADD3 R10, P5, PT, R124, R10, RZ ;  /* 0x0000000a7c0ac210 */ /* 0x000fe20007fbe0ff */
[----:B------:R1:W-:Y:S01]  /*5c60*/  @P4 STS.128 [R139+0x3000], RZ ;  /* 0x003000ff8b004388 */ /* 0x0003e20000000c00 */
[C-C-:B------:R-:W-:Y:S02]  /*5c70*/  @!P3 LEA.HI.X R9, R96.reuse, R125, R97.reuse, 0x6, P1 ;  /* 0x0000007d6009b211 */ /* 0x140fe400008f3461 */
[----:B------:R-:W-:Y:S01]  /*5c80*/  @!P4 IADD3.X R11, PT, PT, R125, R11, R4, P5, !PT ;  /* 0x0000000b7d0bc210 */ /* 0x000fe20002ffe404 */
[----:B------:R-:W-:Y:S01]  /*5c90*/  @!PT LDS RZ, [RZ] ;  /* 0x00000000fffff984 */ /* 0x000fe20000000800 */
[----:B------:R-:W-:Y:S01]  /*5ca0*/  @!PT LDS RZ, [RZ] ;  /* 0x00000000fffff984 */ /* 0x000fe20000000800 */
[----:B------:R-:W-:Y:S01]  /*5cb0*/  @!PT LDS RZ, [RZ] ;  /* 0x00000000fffff984 */ /* 0x000fe20000000800 */
[----:B------:R1:W-:Y:S01]  /*5cc0*/  @!P3 LDGSTS.E.BYPASS.LTC128B.128 [R139+0x4000], desc[UR16][R124.64+0x40] ;  /* 0x040000407c8bbfae */ /* 0x0003e2000b981a10 */
[----:B------:R-:W-:-:S03]  /*5cd0*/  @!P2 LEA.HI.X R7, R96, R125, R97, 0x6, P0 ;  /* 0x0000007d6007a211 */ /* 0x000fc600000f3461 */
        /* <DEDUP_REMOVED lines=22> */
.L_x_3444:
[----:B-1----:R-:W-:Y:S01]  /*5e40*/  FMNMX3.FTZ R8, R2, R89, R87, !PT ;  /* 0x0000005902087276 */ /* 0x002fe20007810057 */
[----:B------:R-:W1:Y:S01]  /*5e50*/  LDCU UR4, c[0x0][0x45c] ;  /* 0x00008b80ff0477ac */ /* 0x000e620008000800 */
[----:B------:R-:W-:Y:S01]  /*5e60*/  FMNMX3.FTZ R6, R0, R85, R35, !PT ;  /* 0x0000005500067276 */ /* 0x000fe20007810023 */
[----:B------:R-:W-:Y:S01]  /*5e70*/  LDSM.16.MT88.4 R24, [R117+0x7000] ;  /* 0x007000007518783b */ /* 0x000fe20000004200 */
        /* <DEDUP_REMOVED lines=13> */
[----:B------:R-:W-:-:S03]  /*5f50*/  FMNMX3.FTZ R6, R6, R94, R99, !PT ;  /* 0x0000005e06067276 */ /* 0x000fc60007810063 */
[----:B------:R-:W2:Y:S04]  /*5f60*/  SHFL.BFLY PT, R7, R8, 0x2, 0x1f ;  /* 0x0c401f0008077f89 */ /* 0x000ea800000e0000 */
[----:B------:R-:W3:Y:S01]  /*5f70*/  SHFL.BFLY PT, R5, R6, 0x2, 0x1f ;  /* 0x0c401f0006057f89 */ /* 0x000ee200000e0000 */
[----:B--2---:R-:W-:-:S03]  /*5f80*/  FMNMX.FTZ R7, R8, R7, !PT ;  /* 0x0000000708077209 */ /* 0x004fc60007810000 */
[----:B------:R-:W-:Y:S01]  /*5f90*/  LDSM.16.MT88.4 R8, [R117+0x6000] ;  /* 0x006000007508783b */ /* 0x000fe20000004200 */
[----:B---3--:R-:W-:-:S03]  /*5fa0*/  FMNMX.FTZ R5, R6, R5, !PT ;  /* 0x0000000506057209 */ /* 0x008fc60007810000 */
[----:B------:R-:W2:Y:S04]  /*5fb0*/  SHFL.BFLY PT, R90, R7, 0x1, 0x1f ;  /* 0x0c201f00075a7f89 */ /* 0x000ea800000e0000 */
[----:B------:R-:W3:Y:S01]  /*5fc0*/  SHFL.BFLY PT, R4, R5, 0x1, 0x1f ;  /* 0x0c201f0005047f89 */ /* 0x000ee200000e0000 */
[----:B--2---:R-:W-:-:S04]  /*5fd0*/  FMNMX.FTZ R90, R7, R90, !PT ;  /* 0x0000005a075a7209 */ /* 0x004fc80007810000 */
[C---:B------:R-:W-:Y:S01]  /*5fe0*/  FSETP.NEU.FTZ.AND P1, PT, R90.reuse, -INF , PT ;  /* 0xff8000005a00780b */ /* 0x040fe20003f3d000 */
[----:B-1----:R-:W-:-:S05]  /*5ff0*/  FMUL.FTZ R108, R90, UR4 ;  /* 0x000000045a6c7c20 */ /* 0x002fca0008410000 */
[----:B------:R-:W-:-:S05]  /*6000*/  FSEL R108, R108, RZ, P1 ;  /* 0x000000ff6c6c7208 */ /* 0x000fca0000800000 */
[--C-:B------:R-:W-:Y:S01]  /*6010*/  FFMA.FTZ R98, R89, UR4, -R108.reuse ;  /* 0x0000000459627c23 */ /* 0x100fe2000801086c */
[----:B---3--:R-:W-:Y:S01]  /*6020*/  FMNMX.FTZ R89, R5, R4, !PT ;  /* 0x0000000405597209 */ /* 0x008fe20007810000 */
[--C-:B------:R-:W-:Y:S01]  /*6030*/  FFMA.FTZ R93, R91, UR4, -R108.reuse ;  /* 0x000000045b5d7c23 */ /* 0x100fe2000801086c */
[----:B------:R-:W-:Y:S01]  /*6040*/  FSEL R5, R90, RZ, P1 ;  /* 0x000000ff5a057208 */ /* 0x000fe20000800000 */
[--C-:B------:R-:W-:Y:S01]  /*6050*/  FFMA.FTZ R92, R87, UR4, -R108.reuse ;  /* 0x00000004575c7c23 */ /* 0x100fe2000801086c */
[C---:B------:R-:W-:Y:S01]  /*6060*/  FSETP.NEU.FTZ.AND P0, PT, R89.reuse, -INF , PT ;  /* 0xff8000005900780b */ /* 0x040fe20003f1d000 */
[----:B------:R-:W-:Y:S01]  /*6070*/  FMUL.FTZ R96, R89, UR4 ;  /* 0x0000000459607c20 */ /* 0x000fe20008410000 */
[----:B------:R-:W-:Y:S01]  /*6080*/  FFMA.FTZ R88, R29, UR4, -R108 ;  /* 0x000000041d587c23 */ /* 0x000fe2000801086c */
[----:B------:R-:W-:Y:S01]  /*6090*/  FADD.FTZ R102, R2, -R5 ;  /* 0x8000000502667221 */ /* 0x000fe20000010000 */
[----:B------:R-:W-:Y:S01]  /*60a0*/  FSEL R5, R89, RZ, P0 ;  /* 0x000000ff59057208 */ /* 0x000fe20000000000 */
[----:B------:R-:W-:Y:S01]  /*60b0*/  MUFU.EX2 R98, R98 ;  /* 0x0000006200627308 */ /* 0x000fe20000000800 */
[----:B------:R-:W-:Y:S01]  /*60c0*/  FSEL R96, R96, RZ, P0 ;  /* 0x000000ff60607208 */ /* 0x000fe20000000000 */
[----:B------:R-:W-:Y:S01]  /*60d0*/  FMUL.FTZ R102, R102, UR4 ;  /* 0x0000000466667c20 */ /* 0x000fe20008410000 */
[C---:B------:R-:W-:Y:S01]  /*60e0*/  IADD3 R4, PT, PT, R117.reuse, 0x6000, RZ ;  /* 0x0000600075047810 */ /* 0x040fe20007ffe0ff */
[----:B------:R-:W-:Y:S01]  /*60f0*/  FADD.FTZ R100, R0, -R5 ;  /* 0x8000000500647221 */ /* 0x000fe20000010000 */
[----:B------:R-:W-:Y:S01]  /*6100*/  IADD3 R2, PT, PT, R117, 0x6020, RZ ;  /* 0x0000602075027810 */ /* 0x000fe20007ffe0ff */
[--C-:B------:R-:W-:Y:S01]  /*6110*/  FFMA.FTZ R97, R85, UR4, -R96.reuse ;  /* 0x0000000455617c23 */ /* 0x100fe20008010860 */
[--C-:B------:R-:W-:Y:S01]  /*6120*/  FFMA.FTZ R95, R35, UR4, -R96.reuse ;  /* 0x00000004235f7c23 */ /* 0x100fe20008010860 */
[----:B------:R-:W-:Y:S01]  /*6130*/  FMUL.FTZ R100, R100, UR4 ;  /* 0x0000000464647c20 */ /* 0x000fe20008410000 */
[--C-:B------:R-:W-:Y:S01]  /*6140*/  FFMA.FTZ R91, R33, UR4, -R96.reuse ;  /* 0x00000004215b7c23 */ /* 0x100fe20008010860 */
[----:B------:R-:W-:Y:S01]  /*6150*/  FFMA.FTZ R0, R31, UR4, -R96 ;  /* 0x000000041f007c23 */ /* 0x000fe20008010860 */
[----:B------:R-:W1:Y:S01]  /*6160*/  MUFU.EX2 R92, R92 ;  /* 0x0000005c005c7308 */ /* 0x000e620000000800 */
[----:B------:R-:W-:Y:S01]  /*6170*/  @P6 IADD3 R2, PT, PT, R4, -0x20, RZ ;  /* 0xffffffe004026810 */ /* 0x000fe20007ffe0ff */
[--C-:B------:R-:W-:Y:S01]  /*6180*/  FFMA.FTZ R134, R149, UR4, -R108.reuse ;  /* 0x0000000495867c23 */ /* 0x100fe2000801086c */
[----:B------:R-:W-:Y:S01]  /*6190*/  FFMA.FTZ R151, R147, UR4, -R108 ;  /* 0x0000000493977c23 */ /* 0x000fe2000801086c */
[----:B------:R-:W-:Y:S01]  /*61a0*/  FFMA.FTZ R149, R145, UR4, -R96 ;  /* 0x0000000491957c23 */ /* 0x000fe20008010860 */
[--C-:B------:R-:W-:Y:S01]  /*61b0*/  FFMA.FTZ R147, R159, UR4, -R108.reuse ;  /* 0x000000049f937c23 */ /* 0x100fe2000801086c */
[----:B------:R-:W2:Y:S01]  /*61c0*/  LDSM.16.MT88.4 R16, [R2] ;  /* 0x000000000210783b */ /* 0x000ea20000004200 */
[----:B------:R-:W-:Y:S01]  /*61d0*/  FFMA.FTZ R112, R161, UR4, -R108 ;  /* 0x00000004a1707c23 */ /* 0x000fe2000801086c */
[----:B------:R-:W-:Y:S01]  /*61e0*/  MUFU.EX2 R93, R93 ;  /* 0x0000005d005d7308 */ /* 0x000fe20000000800 */
[--C-:B------:R-:W-:Y:S01]  /*61f0*/  FFMA.FTZ R114, R155, UR4, -R96.reuse ;  /* 0x000000049b727c23 */ /* 0x100fe20008010860 */
[--C-:B------:R-:W-:Y:S01]  /*6200*/  FFMA.FTZ R145, R157, UR4, -R96.reuse ;  /* 0x000000049d917c23 */ /* 0x100fe20008010860 */
[----:B------:R-:W-:Y:S01]  /*6210*/  FFMA.FTZ R110, R153, UR4, -R96 ;  /* 0x00000004996e7c23 */ /* 0x000fe20008010860 */
[----:B------:R-:W3:Y:S01]  /*6220*/  LDSM.16.MT88.4 R32, [R2+0x1000] ;  /* 0x001000000220783b */ /* 0x000ee20000004200 */
[----:B------:R-:W-:Y:S01]  /*6230*/  FFMA.FTZ R142, R111, UR4, -R108 ;  /* 0x000000046f8e7c23 */ /* 0x000fe2000801086c */
[----:B------:R-:W-:Y:S01]  /*6240*/  FFMA.FTZ R146, R113, UR4, -R96 ;  /* 0x0000000471927c23 */ /* 0x000fe20008010860 */
[--C-:B------:R-:W-:Y:S01]  /*6250*/  FFMA.FTZ R115, R115, UR4, -R108.reuse ;  /* 0x0000000473737c23 */ /* 0x100fe2000801086c */
[----:B------:R-:W4:Y:S01]  /*6260*/  MUFU.EX2 R88, R88 ;  /* 0x0000005800587308 */ /* 0x000f220000000800 */
[----:B-1----:R-:W-:Y:S01]  /*6270*/  F2FP.BF16.F32.PACK_AB R84, R92, R98 ;  /* 0x000000625c54723e */ /* 0x002fe200000010ff */
[--C-:B------:R-:W-:Y:S01]  /*6280*/  FFMA.FTZ R136, R131, UR4, -R108.reuse ;  /* 0x0000000483887c23 */ /* 0x100fe2000801086c */
[----:B------:R-:W-:Y:S01]  /*6290*/  FFMA.FTZ R111, R143, UR4, -R108 ;  /* 0x000000048f6f7c23 */ /* 0x000fe2000801086c */
        /* <DEDUP_REMOVED lines=13> */
[----:B----4-:R-:W-:-:S02]  /*6370*/  F2FP.BF16.F32.PACK_AB R86, R88, R93 ;  /* 0x0000005d5856723e */ /* 0x010fc400000010ff */
[----:B------:R-:W-:-:S05]  /*6380*/  IADD3 R135, PT, PT, R3, -0x3, RZ ;  /* 0xfffffffd03877810 */ /* 0x000fca0007ffe0ff */
[----:B------:R-:W4:Y:S08]  /*6390*/  MUFU.EX2 R102, R102 ;  /* 0x0000006600667308 */ /* 0x000f300000000800 */
[----:B------:R-:W5:Y:S01]  /*63a0*/  MUFU.EX2 R100, R100 ;  /* 0x0000006400647308 */ /* 0x000f620000000800 */
[----:B-1----:R-:W-:-:S07]  /*63b0*/  F2FP.BF16.F32.PACK_AB R85, R95, R97 ;  /* 0x000000615f55723e */ /* 0x002fce00000010ff */
[----:B------:R-:W-:Y:S01]  /*63c0*/  MUFU.EX2 R91, R91 ;  /* 0x0000005b005b7308 */ /* 0x000fe20000000800 */
[-C--:B----4-:R-:W-:Y:S01]  /*63d0*/  FMUL.FTZ R20, R52, R102.reuse ;  /* 0x0000006634147220 */ /* 0x090fe20000410000 */
[-C--:B------:R-:W-:Y:S01]  /*63e0*/  FMUL.FTZ R21, R53, R102.reuse ;  /* 0x0000006635157220 */ /* 0x080fe20000410000 */
[-C--:B------:R-:W-:Y:S01]  /*63f0*/  FMUL.FTZ R56, R56, R102.reuse ;  /* 0x0000006638387220 */ /* 0x080fe20000410000 */
[-C--:B------:R-:W-:Y:S01]  /*6400*/  FMUL.FTZ R57, R57, R102.reuse ;  /* 0x0000006639397220 */ /* 0x080fe20000410000 */
[-C--:B------:R-:W-:Y:S01]  /*6410*/  FMUL.FTZ R28, R60, R102.reuse ;  /* 0x000000663c1c7220 */ /* 0x080fe20000410000 */
[-C--:B------:R-:W-:Y:S01]  /*6420*/  FMUL.FTZ R29, R61, R102.reuse ;  /* 0x000000663d1d7220 */ /* 0x080fe20000410000 */
[----:B------:R-:W-:Y:S01]  /*6430*/  FMUL.FTZ R4, R36, R102 ;  /* 0x0000006624047220 */ /* 0x000fe20000410000 */
[----:B------:R-:W1:Y:S01]  /*6440*/  MUFU.EX2 R0, R0 ;  /* 0x0000000000007308 */ /* 0x000e620000000800 */
[-C--:B-----5:R-:W-:Y:S01]  /*6450*/  FMUL.FTZ R22, R54, R100.reuse ;  /* 0x0000006436167220 */ /* 0x0a0fe20000410000 */
[-C--:B------:R-:W-:Y:S01]  /*6460*/  FMUL.FTZ R23, R55, R100.reuse ;  /* 0x0000006437177220 */ /* 0x080fe20000410000 */
[-C--:B------:R-:W-:Y:S01]  /*6470*/  FMUL.FTZ R58, R58, R100.reuse ;  /* 0x000000643a3a7220 */ /* 0x080fe20000410000 */
[-C--:B------:R-:W-:Y:S01]  /*6480*/  FMUL.FTZ R59, R59, R100.reuse ;  /* 0x000000643b3b7220 */ /* 0x080fe20000410000 */
[-C--:B------:R-:W-:Y:S01]  /*6490*/  FMUL.FTZ R30, R62, R100.reuse ;  /* 0x000000643e1e7220 */ /* 0x080fe20000410000 */
[----:B------:R-:W-:Y:S01]  /*64a0*/  FMUL.FTZ R31, R63, R100 ;  /* 0x000000643f1f7220 */ /* 0x000fe20000410000 */
[----:B------:R-:W-:Y:S01]  /*64b0*/  FMUL.FTZ R5, R37, R102 ;  /* 0x0000006625057220 */ /* 0x000fe20000410000 */
[----:B------:R-:W-:Y:S01]  /*64c0*/  LDSM.16.MT88.4 R60, [R117+0x6400] ;  /* 0x00640000753c783b */ /* 0x000fe20000004200 */
        /* <DEDUP_REMOVED lines=8> */
[----:B-1----:R-:W-:Y:S01]  /*6550*/  F2FP.BF16.F32.PACK_AB R87, R0, R91 ;  /* 0x0000005b0057723e */ /* 0x002fe200000010ff */
        /* <DEDUP_REMOVED lines=15> */
[----:B------:R-:W-:Y:S01]  /*6650*/  LDSM.16.MT88.4 R56, [R2+0x400] ;  /* 0x000400000238783b */ /* 0x000fe20000004200 */
[----:B------:R-:W1:Y:S01]  /*6660*/  MUFU.EX2 R134, R134 ;  /* 0x0000008600867308 */ /* 0x000e620000000800 */
[-C--:B------:R-:W-:Y:S01]  /*6670*/  FMUL.FTZ R38, R70, R100.reuse ;  /* 0x0000006446267220 */ /* 0x080fe20000410000 */
[----:B------:R-:W-:Y:S01]  /*6680*/  FMUL.FTZ R39, R71, R100 ;  /* 0x0000006447277220 */ /* 0x000fe20000410000 */
[-C--:B------:R-:W-:Y:S01]  /*6690*/  FMUL.FTZ R72, R72, R102.reuse ;  /* 0x0000006648487220 */ /* 0x080fe20000410000 */
[----:B------:R-:W-:Y:S01]  /*66a0*/  FMUL.FTZ R73, R73, R102 ;  /* 0x0000006649497220 */ /* 0x000fe20000410000 */
[-C--:B------:R-:W-:Y:S01]  /*66b0*/  FMUL.FTZ R74, R74, R100.reuse ;  /* 0x000000644a4a7220 */ /* 0x080fe20000410000 */
[C---:B------:R-:W-:Y:S01]  /*66c0*/  HMMA.16816.F32.BF16 R4, R84.reuse, R8, R4 ;  /* 0x000000085404723c */ /* 0x040fe20000041804 */
[----:B------:R-:W-:Y:S01]  /*66d0*/  FMUL.FTZ R75, R75, R100 ;  /* 0x000000644b4b7220 */ /* 0x000fe20000410000 */
[----:B------:R-:W-:Y:S01]  /*66e0*/  MUFU.EX2 R147, R147 ;  /* 0x0000009300937308 */ /* 0x000fe20000000800 */
[-C--:B------:R-:W-:Y:S01]  /*66f0*/  FMUL.FTZ R44, R76, R102.reuse ;  /* 0x000000664c2c7220 */ /* 0x080fe20000410000 */
[----:B------:R-:W-:Y:S01]  /*6700*/  FMUL.FTZ R45, R77, R102 ;  /* 0x000000664d2d7220 */ /* 0x000fe20000410000 */
[-C--:B------:R-:W-:Y:S01]  /*6710*/  FMUL.FTZ R46, R78, R100.reuse ;  /* 0x000000644e2e7220 */ /* 0x080fe20000410000 */
[----:B------:R-:W-:Y:S01]  /*6720*/  FMUL.FTZ R47, R79, R100 ;  /* 0x000000644f2f7220 */ /* 0x000fe20000410000 */
[-C--:B------:R-:W-:Y:S01]  /*6730*/  FMUL.FTZ R80, R80, R102.reuse ;  /* 0x0000006650507220 */ /* 0x080fe20000410000 */
[C---:B------:R-:W-:Y:S01]  /*6740*/  HMMA.16816.F32.BF16 R8, R84.reuse, R10, R40 ;  /* 0x0000000a5408723c */ /* 0x040fe20000041828 */
[----:B------:R-:W4:Y:S01]  /*6750*/  LDSM.16.MT88.4 R40, [R117+0x8000] ;  /* 0x008000007528783b */ /* 0x000f220000004200 */
[----:B------:R-:W5:Y:S01]  /*6760*/  MUFU.EX2 R112, R112 ;  /* 0x0000007000707308 */ /* 0x000f620000000800 */
[----:B-1----:R-:W-:Y:S01]  /*6770*/  F2FP.BF16.F32.PACK_AB R52, R134, R151 ;  /* 0x000000978634723e */ /* 0x002fe200000010ff */
[----:B------:R-:W-:Y:S01]  /*6780*/  FMUL.FTZ R81, R81, R102 ;  /* 0x0000006651517220 */ /* 0x000fe20000410000 */
[-C--:B------:R-:W-:Y:S01]  /*6790*/  FMUL.FTZ R82, R82, R100.reuse ;  /* 0x0000006452527220 */ /* 0x080fe20000410000 */
[----:B------:R-:W-:Y:S01]  /*67a0*/  FMUL.FTZ R83, R83, R100 ;  /* 0x0000006453537220 */ /* 0x000fe20000410000 */
[----:B------:R-:W-:Y:S01]  /*67b0*/  FFMA.FTZ R141, R141, R102, R98 ;  /* 0x000000668d8d7223 */ /* 0x000fe20000010062 */
[----:B--2---:R-:W-:Y:S02]  /*67c0*/  HMMA.16816.F32.BF16 R12, R84, R16, R12 ;  /* 0x00000010540c723c */ /* 0x004fe4000004180c */
[----:B------:R-:W-:Y:S01]  /*67d0*/  MUFU.EX2 R149, R149 ;  /* 0x0000009500957308 */ /* 0x000fe20000000800 */
[----:B------:R-:W-:-:S04]  /*67e0*/  FADD.FTZ R92, R92, R141 ;  /* 0x0000008d5c5c7221 */ /* 0x000fc80000010000 */
[----:B------:R-:W-:Y:S01]  /*67f0*/  FADD.FTZ R93, R93, R92 ;  /* 0x0000005c5d5d7221 */ /* 0x000fe20000010000 */
[----:B------:R-:W-:Y:S01]  /*6800*/  HMMA.16816.F32.BF16 R16, R84, R18, R48 ;  /* 0x000000125410723c */ /* 0x000fe20000041830 */
[----:B------:R-:W1:Y:S01]  /*6810*/  LDSM.16.MT88.4 R48, [R2+0x2000] ;  /* 0x002000000230783b */ /* 0x000e620000004200 */
[----:B------:R-:W2:Y:S01]  /*6820*/  MUFU.EX2 R114, R114 ;  /* 0x0000007200727308 */ /* 0x000ea20000000800 */
[----:B-----5:R-:W-:Y:S01]  /*6830*/  F2FP.BF16.F32.PACK_AB R54, R112, R147 ;  /* 0x000000937036723e */ /* 0x020fe200000010ff */
[----:B------:R-:W-:-:S04]  /*6840*/  FADD.FTZ R88, R88, R93 ;  /* 0x0000005d58587221 */ /* 0x000fc80000010000 */
[----:B---3--:R-:W-:Y:S01]  /*6850*/  HMMA.16816.F32.BF16 R28, R84, R32, R28 ;  /* 0x00000020541c723c */ /* 0x008fe2000004181c */
[----:B------:R-:W-:Y:S01]  /*6860*/  FADD.FTZ R151, R151, R88 ;  /* 0x0000005897977221 */ /* 0x000fe20000010000 */
[----:B------:R-:W-:Y:S03]  /*6870*/  MUFU.EX2 R145, R145 ;  /* 0x0000009100917308 */ /* 0x000fe60000000800 */
[----:B------:R-:W-:-:S03]  /*6880*/  FADD.FTZ R134, R134, R151 ;  /* 0x0000009786867221 */ /* 0x000fc60000010000 */
[----:B------:R-:W-:Y:S01]  /*6890*/  HMMA.16816.F32.BF16 R32, R84, R34, R64 ;  /* 0x000000225420723c */ /* 0x000fe20000041840 */
[----:B------:R-:W-:Y:S01]  /*68a0*/  LDSM.16.MT88.4 R64, [R2+0x1c00] ;  /* 0x001c00000240783b */ /* 0x000fe20000004200 */
[----:B------:R-:W3:Y:S01]  /*68b0*/  MUFU.EX2 R110, R110 ;  /* 0x0000006e006e7308 */ /* 0x000ee20000000800 */
[----:B--2---:R-:W-:Y:S01]  /*68c0*/  F2FP.BF16.F32.PACK_AB R53, R114, R149 ;  /* 0x000000957235723e */ /* 0x004fe200000010ff */
[----:B------:R-:W-:-:S04]  /*68d0*/  FADD.FTZ R147, R147, R134 ;  /* 0x0000008693937221 */ /* 0x000fc80000010000 */
[----:B------:R-:W-:Y:S01]  /*68e0*/  FADD.FTZ R147, R112, R147 ;  /* 0x0000009370937221 */ /* 0x000fe20000010000 */
[C---:B----4-:R-:W-:Y:S01]  /*68f0*/  HMMA.16816.F32.BF16 R36, R84.reuse, R40, R36 ;  /* 0x000000285424723c */ /* 0x050fe20000041824 */
[----:B------:R-:W-:Y:S07]  /*6900*/  MUFU.EX2 R142, R142 ;  /* 0x0000008e008e7308 */ /* 0x000fee0000000800 */
[C---:B------:R-:W-:Y:S01]  /*6910*/  HMMA.16816.F32.BF16 R40, R84.reuse, R42, R72 ;  /* 0x0000002a5428723c */ /* 0x040fe20000041848 */
[----:B------:R-:W-:Y:S01]  /*6920*/  LDSM.16.MT88.4 R72, [R117+0x8800] ;  /* 0x008800007548783b */ /* 0x000fe20000004200 */
[----:B---3--:R-:W-:Y:S01]  /*6930*/  F2FP.BF16.F32.PACK_AB R55, R110, R145 ;  /* 0x000000916e37723e */ /* 0x008fe200000010ff */
[----:B------:R-:W-:Y:S05]  /*6940*/  MUFU.EX2 R115, R115 ;  /* 0x0000007300737308 */ /* 0x000fea0000000800 */
[----:B-1----:R-:W-:Y:S03]  /*6950*/  HMMA.16816.F32.BF16 R44, R84, R48, R44 ;  /* 0x00000030542c723c */ /* 0x002fe6000004182c */
[----:B------:R-:W-:Y:S05]  /*6960*/  MUFU.EX2 R136, R136 ;  /* 0x0000008800887308 */ /* 0x000fea0000000800 */
[C---:B------:R-:W-:Y:S03]  /*6970*/  HMMA.16816.F32.BF16 R4, R52.reuse, R60, R4 ;  /* 0x0000003c3404723c */ /* 0x040fe60000041804 */
[----:B------:R-:W-:Y:S05]  /*6980*/  MUFU.EX2 R111, R111 ;  /* 0x0000006f006f7308 */ /* 0x000fea0000000800 */
[C---:B------:R-:W-:Y:S01]  /*6990*/  HMMA.16816.F32.BF16 R8, R52.reuse, R62, R8 ;  /* 0x0000003e3408723c */ /* 0x040fe20000041808 */
[----:B------:R-:W1:Y:S02]  /*69a0*/  LDSM.16.MT88.4 R60, [R117+0x7400] ;  /* 0x00740000753c783b */ /* 0x000e640000004200 */
[----:B------:R-:W-:Y:S05]  /*69b0*/  MUFU.EX2 R146, R146 ;  /* 0x0000009200927308 */ /* 0x000fea0000000800 */
[C---:B------:R-:W-:Y:S03]  /*69c0*/  HMMA.16816.F32.BF16 R12, R52.reuse, R56, R12 ;  /* 0x00000038340c723c */ /* 0x040fe6000004180c */
[----:B------:R-:W-:Y:S05]  /*69d0*/  MUFU.EX2 R113, R113 ;  /* 0x0000007100717308 */ /* 0x000fea0000000800 */
[----:B------:R-:W-:Y:S01]  /*69e0*/  HMMA.16816.F32.BF16 R16, R52, R58, R16 ;  /* 0x0000003a3410723c */ /* 0x000fe20000041810 */
[----:B------:R-:W2:Y:S02]  /*69f0*/  LDSM.16.MT88.4 R56, [R2+0x1400] ;  /* 0x001400000238783b */ /* 0x000ea40000004200 */
[----:B------:R-:W-:Y:S05]  /*6a00*/  MUFU.EX2 R144, R144 ;  /* 0x0000009000907308 */ /* 0x000fea0000000800 */
[----:B------:R-:W-:Y:S01]  /*6a10*/  HMMA.16816.F32.BF16 R48, R84, R50, R80 ;  /* 0x000000325430723c */ /* 0x000fe20000041850 */
[----:B------:R-:W-:Y:S02]  /*6a20*/  LDSM.16.MT88.4 R80, [R2+0x2800] ;  /* 0x002800000250783b */ /* 0x000fe40000004200 */
[----:B------:R-:W-:Y:S08]  /*6a30*/  MUFU.EX2 R109, R109 ;  /* 0x0000006d006d7308 */ /* 0x000ff00000000800 */
        /* <DEDUP_REMOVED lines=8> */
[----:B-1----:R-:W-:Y:S01]  /*6ac0*/  F2FP.BF16.F32.PACK_AB R84, R104, R129 ;  /* 0x000000816854723e */ /* 0x002fe200000010ff */
[----:B------:R-:W-:Y:S01]  /*6ad0*/  HMMA.16816.F32.BF16 R32, R52, R58, R32 ;  /* 0x0000003a3420723c */ /* 0x000fe20000041820 */
[----:B------:R-:W1:Y:S05]  /*6ae0*/  LDSM.16.MT88.4 R56, [R2+0x2400] ;  /* 0x002400000238783b */ /* 0x000e6a0000004200 */
[----:B------:R-:W-:Y:S08]  /*6af0*/  MUFU.EX2 R101, R101 ;  /* 0x0000006500657308 */ /* 0x000ff00000000800 */
[----:B------:R-:W4:Y:S01]  /*6b00*/  MUFU.EX2 R108, R108 ;  /* 0x0000006c006c7308 */ /* 0x000f220000000800 */
[----:B--2---:R-:W-:-:S07]  /*6b10*/  F2FP.BF16.F32.PACK_AB R86, R106, R105 ;  /* 0x000000696a56723e */ /* 0x004fce00000010ff */
[----:B------:R-:W-:Y:S01]  /*6b20*/  MUFU.EX2 R94, R94 ;  /* 0x0000005e005e7308 */ /* 0x000fe20000000800 */
[C---:B---3--:R-:W-:Y:S07]  /*6b30*/  HMMA.16816.F32.BF16 R36, R52.reuse, R60, R36 ;  /* 0x0000003c3424723c */ /* 0x048fee0000041824 */
[----:B------:R-:W2:Y:S01]  /*6b40*/  MUFU.EX2 R99, R99 ;  /* 0x0000006300637308 */ /* 0x000ea20000000800 */
[----:B----4-:R-:W-:Y:S01]  /*6b50*/  F2FP.BF16.F32.PACK_AB R85, R108, R101 ;  /* 0x000000656c55723e */ /* 0x010fe200000010ff */
[C---:B------:R-:W-:Y:S01]  /*6b60*/  HMMA.16816.F32.BF16 R40, R52.reuse, R62, R40 ;  /* 0x0000003e3428723c */ /* 0x040fe20000041828 */
[----:B------:R-:W3:Y:S07]  /*6b70*/  LDSM.16.MT88.4 R60, [R117+0x6800] ;  /* 0x00680000753c783b */ /* 0x000eee0000004200 */
[----:B-1----:R-:W-:Y:S01]  /*6b80*/  HMMA.16816.F32.BF16 R44, R52, R56, R44 ;  /* 0x00000038342c723c */ /* 0x002fe2000004182c */
[----:B--2---:R-:W-:-:S07]  /*6b90*/  F2FP.BF16.F32.PACK_AB R87, R99, R94 ;  /* 0x0000005e6357723e */ /* 0x004fce00000010ff */
[----:B------:R-:W-:Y:S01]  /*6ba0*/  HMMA.16816.F32.BF16 R48, R52, R58, R48 ;  /* 0x0000003a3430723c */ /* 0x000fe20000041830 */
[----:B------:R-:W1:Y:S01]  /*6bb0*/  LDSM.16.MT88.4 R56, [R2+0x800] ;  /* 0x000800000238783b */ /* 0x000e620000004200 */
[----:B------:R-:W-:Y:S01]  /*6bc0*/  F2FP.BF16.F32.PACK_AB R52, R115, R142 ;  /* 0x0000008e7334723e */ /* 0x000fe200000010ff */
[----:B------:R-:W-:Y:S01]  /*6bd0*/  FADD.FTZ R142, R142, R147 ;  /* 0x000000938e8e7221 */ /* 0x000fe20000010000 */
[----:B------:R-:W-:Y:S02]  /*6be0*/  F2FP.BF16.F32.PACK_AB R53, R113, R146 ;  /* 0x000000927135723e */ /* 0x000fe400000010ff */
[----:B------:R-:W-:Y:S01]  /*6bf0*/  F2FP.BF16.F32.PACK_AB R54, R111, R136 ;  /* 0x000000886f36723e */ /* 0x000fe200000010ff */
[----:B------:R-:W-:Y:S01]  /*6c00*/  FADD.FTZ R115, R115, R142 ;  /* 0x0000008e73737221 */ /* 0x000fe20000010000 */
[----:B------:R-:W-:-:S03]  /*6c10*/  F2FP.BF16.F32.PACK_AB R55, R109, R144 ;  /* 0x000000906d37723e */ /* 0x000fc600000010ff */
[----:B------:R-:W-:-:S04]  /*6c20*/  FADD.FTZ R136, R136, R115 ;  /* 0x0000007388887221 */ /* 0x000fc80000010000 */
[----:B------:R-:W-:Y:S01]  /*6c30*/  HMMA.16816.F32.BF16 R68, R52, R72, R36 ;  /* 0x000000483444723c */ /* 0x000fe20000041824 */
[----:B------:R-:W-:-:S04]  /*6c40*/  FADD.FTZ R136, R111, R136 ;  /* 0x000000886f887221 */ /* 0x000fc80000010000 */
[----:B------:R-:W-:-:S03]  /*6c50*/  FADD.FTZ R129, R129, R136 ;  /* 0x0000008881817221 */ /* 0x000fc60000010000 */
[----:B------:R-:W-:Y:S01]  /*6c60*/  HMMA.16816.F32.BF16 R72, R52, R74, R40 ;  /* 0x0000004a3448723c */ /* 0x000fe20000041828 */
[----:B------:R-:W2:Y:S01]  /*6c70*/  LDSM.16.MT88.4 R40, [R117+0x6c00] ;  /* 0x006c00007528783b */ /* 0x000ea20000004200 */
[----:B------:R-:W-:-:S04]  /*6c80*/  FADD.FTZ R104, R104, R129 ;  /* 0x0000008168687221 */ /* 0x000fc80000010000 */
[----:B------:R-:W-:Y:S02]  /*6c90*/  FADD.FTZ R105, R105, R104 ;  /* 0x0000006869697221 */ /* 0x000fe40000010000 */
[----:B---3--:R-:W-:Y:S02]  /*6ca0*/  HMMA.16816.F32.BF16 R4, R52, R60, R4 ;  /* 0x0000003c3404723c */ /* 0x008fe40000041804 */
[----:B------:R-:W-:-:S06]  /*6cb0*/  FADD.FTZ R141, R106, R105 ;  /* 0x000000696a8d7221 */ /* 0x000fcc0000010000 */
[C---:B------:R-:W-:Y:S01]  /*6cc0*/  HMMA.16816.F32.BF16 R8, R52.reuse, R62, R8 ;  /* 0x0000003e3408723c */ /* 0x040fe20000041808 */
[----:B------:R-:W3:Y:S07]  /*6cd0*/  LDSM.16.MT88.4 R60, [R117+0x7800] ;  /* 0x00780000753c783b */ /* 0x000eee0000004200 */
[C---:B-1----:R-:W-:Y:S08]  /*6ce0*/  HMMA.16816.F32.BF16 R12, R52.reuse, R56, R12 ;  /* 0x00000038340c723c */ /* 0x042ff0000004180c */
[C---:B------:R-:W-:Y:S01]  /*6cf0*/  HMMA.16816.F32.BF16 R16, R52.reuse, R58, R16 ;  /* 0x0000003a3410723c */ /* 0x040fe20000041810 */
[----:B------:R-:W1:Y:S07]  /*6d00*/  LDSM.16.MT88.4 R56, [R2+0x1800] ;  /* 0x001800000238783b */ /* 0x000e6e0000004200 */
[C---:B------:R-:W-:Y:S08]  /*6d10*/  HMMA.16816.F32.BF16 R76, R52.reuse, R80, R44 ;  /* 0x00000050344c723c */ /* 0x040ff0000004182c */
[----:B------:R-:W-:Y:S01]  /*6d20*/  HMMA.16816.F32.BF16 R80, R52, R82, R48 ;  /* 0x000000523450723c */ /* 0x000fe20000041830 */
[----:B------:R-:W4:Y:S07]  /*6d30*/  LDSM.16.MT88.4 R48, [R2+0xc00] ;  /* 0x000c00000230783b */ /* 0x000f2e0000004200 */
[----:B--2---:R-:W-:Y:S01]  /*6d40*/  HMMA.16816.F32.BF16 R36, R84, R40, R4 ;  /* 0x000000285424723c */ /* 0x004fe20000041804 */
[----:B------:R2:W-:Y:S07]  /*6d50*/  LDSM.16.MT88.4 R4, [R2+0x2c00] ;  /* 0x002c00000204783b */ /* 0x0005ee0000004200 */
[----:B---3--:R-:W-:Y:S01]  /*6d60*/  HMMA.16816.F32.BF16 R20, R52, R60, R20 ;  /* 0x0000003c3414723c */ /* 0x008fe20000041814 */
[----:B------:R-:W-:-:S04]  /*6d70*/  FFMA.FTZ R60, R140, R100, R97 ;  /* 0x000000648c3c7223 */ /* 0x000fc80000010061 */
[----:B------:R-:W-:-:S03]  /*6d80*/  FADD.FTZ R60, R95, R60 ;  /* 0x0000003c5f3c7221 */ /* 0x000fc60000010000 */
[----:B------:R-:W-:Y:S01]  /*6d90*/  HMMA.16816.F32.BF16 R40, R84, R42, R8 ;  /* 0x0000002a5428723c */ /* 0x000fe20000041808 */
[----:B------:R-:W-:Y:S01]  /*6da0*/  LDSM.16.MT88.4 R8, [R117+0x8c00] ;  /* 0x008c00007508783b */ /* 0x000fe20000004200 */
[----:B------:R-:W-:-:S04]  /*6db0*/  FADD.FTZ R91, R91, R60 ;  /* 0x0000003c5b5b7221 */ /* 0x000fc80000010000 */
[----:B------:R-:W-:Y:S02]  /*6dc0*/  FADD.FTZ R0, R0, R91 ;  /* 0x0000005b00007221 */ /* 0x000fe40000010000 */
[----:B-1----:R-:W-:Y:S01]  /*6dd0*/  HMMA.16816.F32.BF16 R28, R52, R56, R28 ;  /* 0x00000038341c723c */ /* 0x002fe2000004181c */
[----:B--2---:R-:W-:Y:S01]  /*6de0*/  MOV R2, R90 ;  /* 0x0000005a00027202 */ /* 0x004fe20000000f00 */
[----:B------:R-:W-:Y:S01]  /*6df0*/  FADD.FTZ R149, R149, R0 ;  /* 0x0000000095957221 */ /* 0x000fe20000010000 */
[----:B------:R-:W-:-:S03]  /*6e00*/  MOV R0, R89 ;  /* 0x0000005900007202 */ /* 0x000fc60000000f00 */
        /* <DEDUP_REMOVED lines=17> */
[C---:B------:R-:W-:Y:S08]  /*6f20*/  HMMA.16816.F32.BF16 R64, R84.reuse, R66, R32 ;  /* 0x000000425440723c */ /* 0x040ff00000041820 */
[C---:B-1----:R-:W-:Y:S08]  /*6f30*/  HMMA.16816.F32.BF16 R52, R84.reuse, R56, R20 ;  /* 0x000000385434723c */ /* 0x042ff00000041814 */
[C---:B------:R-:W-:Y:S08]  /*6f40*/  HMMA.16816.F32.BF16 R56, R84.reuse, R58, R24 ;  /* 0x0000003a5438723c */ /* 0x040ff00000041818 */
[C---:B------:R-:W-:Y:S08]  /*6f50*/  HMMA.16816.F32.BF16 R68, R84.reuse, R8, R68 ;  /* 0x000000085444723c */ /* 0x040ff00000041844 */
[C---:B------:R-:W-:Y:S08]  /*6f60*/  HMMA.16816.F32.BF16 R72, R84.reuse, R10, R72 ;  /* 0x0000000a5448723c */ /* 0x040ff00000041848 */
[C---:B------:R-:W-:Y:S08]  /*6f70*/  HMMA.16816.F32.BF16 R76, R84.reuse, R4, R76 ;  /* 0x00000004544c723c */ /* 0x040ff0000004184c */
[----:B------:R-:W-:-:S15]  /*6f80*/  HMMA.16816.F32.BF16 R80, R84, R6, R80 ;  /* 0x000000065450723c */ /* 0x000fde0000041850 */
[----:B------:R-:W-:-:S05]  /*6f90*/  NOP ;  /* 0x0000000000007918 */ /* 0x000fca0000000000 */
.L_x_3441:
[----:B------:R-:W-:-:S13]  /*6fa0*/  ISETP.GE.AND P0, PT, R135, RZ, PT ;  /* 0x000000ff8700720c */ /* 0x000fda0003f06270 */
        /* <DEDUP_REMOVED lines=8> */
[C---:B------:R-:W-:Y:S01]  /*7030*/  IADD3 R129, PT, PT, R117.reuse, 0x6020, RZ ;  /* 0x0000602075817810 */ /* 0x040fe20007ffe0ff */
[----:B------:R-:W-:Y:S01]  /*7040*/  VIADD R131, R117, 0x6000 ;  /* 0x0000600075837836 */ /* 0x000fe20000000000 */
[----:B------:R-:W-:Y:S01]  /*7050*/  UMOV UR11, 0x400 ;  /* 0x00000400000b7882 */ /* 0x000fe20000000000 */
[----:B------:R-:W-:Y:S01]  /*7060*/  IMAD.MOV.U32 R134, RZ, RZ, RZ ;  /* 0x000000ffff867224 */ /* 0x000fe200078e00ff */
[----:B------:R-:W-:Y:S01]  /*7070*/  PLOP3.LUT P6, PT, PT, PT, UP0, 0x80, 0x8 ;  /* 0x000000000008781c */ /* 0x000fe20003fcf008 */
[----:B------:R-:W2:Y:S01]  /*7080*/  LDCU UR10, c[0x0][0x440] ;  /* 0x00008800ff0a77ac */ /* 0x000ea20008000800 */
[----:B------:R-:W3:Y:S01]  /*7090*/  LDCU UR4, c[0x0][0x45c] ;  /* 0x00008b80ff0477ac */ /* 0x000ee20008000800 */
[----:B------:R-:W4:Y:S01]  /*70a0*/  LDCU.64 UR6, c[0x0][0x3a0] ;  /* 0x00007400ff0677ac */ /* 0x000f220008000a00 */
[----:B------:R-:W2:Y:S01]  /*70b0*/  LDCU.64 UR8, c[0x0][0x3a8] ;  /* 0x00007500ff0877ac */ /* 0x000ea20008000a00 */
[----:B-1----:R-:W-:-:S12]  /*70c0*/  ULEA UR5, UR5, UR11, 0x18 ;  /* 0x0000000b05057291 */ /* 0x002fd8000f8ec0ff */
.L_x_3451:
[C---:B------:R-:W-:Y:S01]  /*70d0*/  LOP3.LUT R130, R116.reuse, 0x18, RZ, 0xc0, !PT ;  /* 0x0000001874827812 */ /* 0x040fe200078ec0ff */
[----:B------:R-:W-:Y:S01]  /*70e0*/  IMAD.SHL.U32 R123, R116, 0x8, RZ ;  /* 0x00000008747b7824 */ /* 0x000fe200078e00ff */
[----:B------:R-:W-:Y:S01]  /*70f0*/  @!P6 IADD3 R4, P0, PT, RZ, -R134, RZ ;  /* 0x80000086ff04e210 */ /* 0x000fe20007f1e0ff */
[----:B------:R-:W1:Y:S01]  /*7100*/  S2R R116, SR_TID.X ;  /* 0x0000000000747919 */ /* 0x000e620000002100 */
[----:B------:R-:W5:Y:S01]  /*7110*/  @!P6 LDC R142, c[0x0][0x3c0] ;  /* 0x0000f000ff8eeb82 */ /* 0x000f620000000800 */
[----:B------:R-:W-:Y:S04]  /*7120*/  DEPBAR.LE SB0, 0x0 ;  /* 0x000080000000791a */ /* 0x000fe80000000000 */
[C---:B------:R-:W-:Y:S03]  /*7130*/  LOP3.LUT R139, R123.reuse, 0xd8, RZ, 0xc0, !PT ;  /* 0x000000d87b8b7812 */ /* 0x040fe600078ec0ff */
[----:B------:R-:W3:Y:S01]  /*7140*/  LDC R145, c[0x0][0x3c4] ;  /* 0x0000f100ff917b82 */ /* 0x000ee20000000800 */
[----:B------:R-:W-:Y:S07]  /*7150*/  LOP3.LUT R2, R123, 0x1f20, RZ, 0xc0, !PT ;  /* 0x00001f207b027812 */ /* 0x000fee00078ec0ff */
[----:B------:R-:W-:Y:S01]  /*7160*/  BAR.SYNC.DEFER_BLOCKING 0x0 ;  /* 0x0000000000007b1d */ /* 0x000fe20000010000 */
[----:B------:R-:W-:Y:S02]  /*7170*/  LOP3.LUT R139, R139, R130, RZ, 0x3c, !PT ;  /* 0x000000828b8b7212 */ /* 0x000fe400078e3cff */
[----:B------:R-:W-:Y:S02]  /*7180*/  LOP3.LUT R122, R123, 0x18, RZ, 0xc0, !PT ;  /* 0x000000187b7a7812 */ /* 0x000fe400078ec0ff */
[----:B------:R-:W-:Y:S01]  /*7190*/  LOP3.LUT R139, R2, R139, RZ, 0xfc, !PT ;  /* 0x0000008b028b7212 */ /* 0x000fe200078efcff */
[----:B------:R-:W-:Y:S01]  /*71a0*/  IMAD.MOV.U32 R2, RZ, RZ, R127 ;  /* 0x000000ffff027224 */ /* 0x000fe200078e007f */
[C---:B------:R-:W-:Y:S02]  /*71b0*/  LOP3.LUT R138, R122.reuse, 0x20, RZ, 0xfc, !PT ;  /* 0x000000207a8a7812 */ /* 0x040fe400078efcff */
[C---:B------:R-:W-:Y:S02]  /*71c0*/  LOP3.LUT R137, R122.reuse, 0x40, RZ, 0xfc, !PT ;  /* 0x000000407a897812 */ /* 0x040fe400078efcff */
[----:B--2---:R-:W-:Y:S02]  /*71d0*/  ISETP.GE.AND P5, PT, R122, UR10, PT ;  /* 0x0000000a7a007c0c */ /* 0x004fe4000bfa6270 */
[----:B------:R-:W-:Y:S02]  /*71e0*/  ISETP.GE.AND P4, PT, R138, UR10, PT ;  /* 0x0000000a8a007c0c */ /* 0x000fe4000bf86270 */
[----:B------:R-:W-:Y:S02]  /*71f0*/  ISETP.GE.AND P3, PT, R137, UR10, PT ;  /* 0x0000000a89007c0c */ /* 0x000fe4000bf66270 */
[----:B------:R-:W-:Y:S01]  /*7200*/  LEA R139, R139, UR5, 0x1 ;  /* 0x000000058b8b7c11 */ /* 0x000fe2000f8e08ff */
[----:B-1----:R-:W-:Y:S02]  /*7210*/  IMAD.SHL.U32 R119, R116, 0x4, RZ ;  /* 0x0000000474777824 */ /* 0x002fe400078e00ff */
[----:B-----5:R-:W-:Y:S02]  /*7220*/  @!P6 IMAD.SHL.U32 R9, R142, 0x40, RZ ;  /* 0x000000408e09e824 */ /* 0x020fe400078e00ff */
[C---:B------:R-:W-:Y:S01]  /*7230*/  IMAD.SHL.U32 R120, R116.reuse, 0x10, RZ ;  /* 0x0000001074787824 */ /* 0x040fe200078e00ff */
[----:B------:R-:W-:Y:S01]  /*7240*/  LOP3.LUT R5, R119, 0x18, RZ, 0xc0, !PT ;  /* 0x0000001877057812 */ /* 0x000fe200078ec0ff */
[----:B------:R-:W-:Y:S02]  /*7250*/  @!P6 IMAD.X R9, RZ, RZ, ~R9, P0 ;  /* 0x000000ffff09e224 */ /* 0x000fe400000e0e09 */
[----:B------:R-:W-:Y:S01]  /*7260*/  IMAD.SHL.U32 R0, R116, 0x20, RZ ;  /* 0x0000002074007824 */ /* 0x000fe200078e00ff */
[----:B------:R-:W-:Y:S02]  /*7270*/  LOP3.LUT R7, R120, 0x100, RZ, 0xc0, !PT ;  /* 0x0000010078077812 */ /* 0x000fe400078ec0ff */
[----:B------:R-:W-:Y:S02]  /*7280*/  @!P6 SHF.R.S64 R4, R4, 0x1f, R9 ;  /* 0x0000001f0404e819 */ /* 0x000fe40000001009 */
[----:B------:R-:W-:Y:S02]  /*7290*/  LOP3.LUT R5, R5, 0xc0, R0, 0xf8, !PT ;  /* 0x000000c005057812 */ /* 0x000fe400078ef800 */
[----:B------:R-:W-:Y:S01]  /*72a0*/  @!P6 IADD3 R127, P0, PT, R127, R4, RZ ;  /* 0x000000047f7fe210 */ /* 0x000fe20007f1e0ff */
[----:B------:R-:W-:Y:S01]  /*72b0*/  IMAD.MOV.U32 R4, RZ, RZ, R126 ;  /* 0x000000ffff047224 */ /* 0x000fe200078e007e */
[----:B------:R-:W-:Y:S02]  /*72c0*/  LOP3.LUT R0, R7, 0x20, R0, 0xf8, !PT ;  /* 0x0000002007007812 */ /* 0x000fe400078ef800 */
[----:B------:R-:W-:Y:S02]  /*72d0*/  @!P6 LEA.HI.X.SX32 R126, R9, R126, 0x1, P0 ;  /* 0x0000007e097ee211 */ /* 0x000fe400000f0eff */
[----:B------:R-:W-:Y:S01]  /*72e0*/  LOP3.LUT R87, R5, 0x8, R116, 0x78, !PT ;  /* 0x0000000805577812 */ /* 0x000fe200078e7874 */
[----:B---3--:R-:W-:Y:S06]  /*72f0*/  @!P6 BRA `(.L_x_3448) ;  /* 0x0000000000f4e947 */ /* 0x008fec0003800000 */
[----:B------:R-:W-:Y:S01]  /*7300*/  VIADD R8, R136, 0xffffffc0 ;  /* 0xffffffc088087836 */ /* 0x000fe20000000000 */
[----:B------:R-:W1:Y:S04]  /*7310*/  LDC R5, c[0x0][0x4f0] ;  /* 0x00013c00ff057b82 */ /* 0x000e680000000800 */
[----:B------:R-:W-:Y:S04]  /*7320*/  IABS R9, R8 ;  /* 0x0000000800097213 */ /* 0x000fe80000000000 */
[----:B------:R-:W2:Y:S01]  /*7330*/  LDC.64 R142, c[0x0][0x3c0] ;  /* 0x0000f000ff8e7b82 */ /* 0x000ea20000000a00 */
[-C--:B-1----:R-:W-:Y:S02]  /*7340*/  IABS R7, R5.reuse ;  /* 0x0000000500077213 */ /* 0x082fe40000000000 */
[----:B------:R-:W-:Y:S02]  /*7350*/  LOP3.LUT R8, R8, R5, RZ, 0x3c, !PT ;  /* 0x0000000508087212 */ /* 0x000fe400078e3cff */
[----:B------:R-:W1:Y:S10]  /*7360*/  I2F.RP R12, R7 ;  /* 0x00000007000c7306 */ /* 0x000e740000209400 */
[----:B-1----:R-:W1:Y:S02]  /*7370*/  MUFU.RCP R6, R12 ;  /* 0x0000000c00067308 */ /* 0x002e640000001000 */
[----:B-1----:R-:W-:Y:S08]  /*7380*/  VIADD R10, R6, 0xffffffe ;  /* 0x0ffffffe060a7836 */ /* 0x002ff00000000000 */
[----:B------:R-:W1:Y:S02]  /*7390*/  F2I.FTZ.U32.TRUNC.NTZ R11, R10 ;  /* 0x0000000a000b7305 */ /* 0x000e64000021f000 */
[--C-:B-1----:R-:W-:Y:S01]  /*73a0*/  IMAD.MOV R6, RZ, RZ, -R11.reuse ;  /* 0x000000ffff067224 */ /* 0x102fe200078e0a0b */
[----:B------:R-:W-:Y:S03]  /*73b0*/  MOV R10, RZ ;  /* 0x000000ff000a7202 */ /* 0x000fe60000000f00 */
[----:B------:R-:W-:Y:S04]  /*73c0*/  IMAD R6, R6, R7, RZ ;  /* 0x0000000706067224 */ /* 0x000fe800078e02ff */
[----:B------:R-:W-:Y:S01]  /*73d0*/  IMAD.HI.U32 R6, R11, R6, R10 ;  /* 0x000000060b067227 */ /* 0x000fe200078e000a */
[----:B------:R-:W-:Y:S05]  /*73e0*/  IABS R11, R136 ;  /* 0x00000088000b7213 */ /* 0x000fea0000000000 */
[C---:B------:R-:W-:Y:S04]  /*73f0*/  IMAD.HI.U32 R12, R6.reuse, R9, RZ ;  /* 0x00000009060c7227 */ /* 0x040fe800078e00ff */
[----:B------:R-:W-:Y:S02]  /*7400*/  IMAD.MOV R10, RZ, RZ, -R12 ;  /* 0x000000ffff0a7224 */ /* 0x000fe400078e0a0c */
[----:B------:R-:W-:Y:S04]  /*7410*/  IMAD.HI.U32 R6, R6, R11, RZ ;  /* 0x0000000b06067227 */ /* 0x000fe800078e00ff */
[C---:B------:R-:W-:Y:S02]  /*7420*/  IMAD R9, R7.reuse, R10, R9 ;  /* 0x0000000a07097224 */ /* 0x040fe400078e0209 */
[----:B------:R-:W-:Y:S03]  /*7430*/  IMAD.MOV R10, RZ, RZ, -R6 ;  /* 0x000000ffff0a7224 */ /* 0x000fe600078e0a06 */
[C---:B------:R-:W-:Y:S01]  /*7440*/  ISETP.GT.U32.AND P0, PT, R7.reuse, R9, PT ;  /* 0x000000090700720c */ /* 0x040fe20003f04070 */
[C---:B------:R-:W-:Y:S05]  /*7450*/  IMAD R11, R7.reuse, R10, R11 ;  /* 0x0000000a070b7224 */ /* 0x040fea00078e020b */
[----:B------:R-:W-:Y:S07]  /*7460*/  ISETP.GT.U32.AND P1, PT, R7, R11, PT ;  /* 0x0000000b0700720c */ /* 0x000fee0003f24070 */
[----:B------:R-:W-:Y:S02]  /*7470*/  @!P0 IMAD.IADD R9, R9, 0x1, -R7 ;  /* 0x0000000109098824 */ /* 0x000fe400078e0a07 */
[----:B------:R-:W-:Y:S03]  /*7480*/  @!P0 VIADD R12, R12, 0x1 ;  /* 0x000000010c0c8836 */ /* 0x000fe60000000000 */
[-C--:B------:R-:W-:Y:S01]  /*7490*/  ISETP.GE.U32.AND P2, PT, R9, R7.reuse, PT ;  /* 0x000000070900720c */ /* 0x080fe20003f46070 */
[----:B------:R-:W-:Y:S01]  /*74a0*/  @!P1 VIADD R6, R6, 0x1 ;  /* 0x0000000106069836 */ /* 0x000fe20000000000 */
[-C--:B------:R-:W-:Y:S02]  /*74b0*/  @!P1 IADD3 R11, PT, PT, R11, -R7.reuse, RZ ;  /* 0x800000070b0b9210 */ /* 0x080fe40007ffe0ff */
[----:B------:R-:W-:Y:S02]  /*74c0*/  ISETP.GE.AND P1, PT, R8, RZ, PT ;  /* 0x000000ff0800720c */ /* 0x000fe40003f26270 */
[----:B------:R-:W-:Y:S02]  /*74d0*/  ISETP.GE.U32.AND P0, PT, R11, R7, PT ;  /* 0x000000070b00720c */ /* 0x000fe40003f06070 */
[-C--:B------:R-:W-:Y:S02]  /*74e0*/  LOP3.LUT R7, R136, R5.reuse, RZ, 0x3c, !PT ;  /* 0x0000000588077212 */ /* 0x080fe400078e3cff */
[----:B------:R-:W-:Y:S03]  /*74f0*/  LOP3.LUT R9, RZ, R5, RZ, 0x33, !PT ;  /* 0x00000005ff097212 */ /* 0x000fe600078e33ff */
[----:B------:R-:W-:Y:S02]  /*7500*/  @P2 IADD3 R12, PT, PT, R12, 0x1, RZ ;  /* 0x000000010c0c2810 */ /* 0x000fe40007ffe0ff */
[----:B------:R-:W-:Y:S03]  /*7510*/  ISETP.GE.AND P2, PT, R7, RZ, PT ;  /* 0x000000ff0700720c */ /* 0x000fe60003f46270 */
[----:B------:R-:W-:Y:S02]  /*7520*/  @!P1 IMAD.MOV R12, RZ, RZ, -R12 ;  /* 0x000000ffff0c9224 */ /* 0x000fe400078e0a0c */
[----:B------:R-:W-:Y:S01]  /*7530*/  @P0 VIADD R6, R6, 0x1 ;  /* 0x0000000106060836 */ /* 0x000fe20000000000 */
[----:B------:R-:W-:Y:S04]  /*7540*/  ISETP.NE.AND P0, PT, R5, RZ, PT ;  /* 0x000000ff0500720c */ /* 0x000fe80003f05270 */
[----:B------:R-:W-:Y:S03]  /*7550*/  SEL R11, R9, R12, !P0 ;  /* 0x0000000c090b7207 */ /* 0x000fe60004000000 */
[----:B------:R-:W-:Y:S02]  /*7560*/  @!P2 IADD3 R6, PT, PT, -R6, RZ, RZ ;  /* 0x000000ff0606a210 */ /* 0x000fe40007ffe1ff */
[----:B------:R-:W-:Y:S02]  /*7570*/  LEA R16, P1, R11, R132, 0x2 ;  /* 0x000000840b107211 */ /* 0x000fe400078210ff */
[----:B------:R-:W-:Y:S02]  /*7580*/  SEL R9, R9, R6, !P0 ;  /* 0x0000000609097207 */ /* 0x000fe40004000000 */
[-C--:B------:R-:W-:Y:S02]  /*7590*/  LEA.HI.X.SX32 R17, R11, R133.reuse, 0x2, P1 ;  /* 0x000000850b117211 */ /* 0x080fe400008f16ff */
[C---:B------:R-:W-:Y:S01]  /*75a0*/  LEA R14, P0, R9.reuse, R132, 0x2 ;  /* 0x00000084090e7211 */ /* 0x040fe200078010ff */
[C---:B------:R-:W-:Y:S02]  /*75b0*/  IMAD.IADD R8, R9.reuse, 0x1, -R11 ;  /* 0x0000000109087824 */ /* 0x040fe400078e0a0b */
[----:B------:R-:W3:Y:S01]  /*75c0*/  LDG.E R7, desc[UR16][R16.64] ;  /* 0x0000001010077981 */ /* 0x000ee2000c1e1900 */
[----:B------:R-:W-:Y:S01]  /*75d0*/  LEA.HI.X.SX32 R15, R9, R133, 0x2, P0 ;  /* 0x00000085090f7211 */ /* 0x000fe200000f16ff */
[----:B------:R-:W-:Y:S04]  /*75e0*/  IMAD R5, R8, R5, -0x40 ;  /* 0xffffffc008057424 */ /* 0x000fe800078e0205 */
[-C--:B--2---:R-:W-:Y:S01]  /*75f0*/  IMAD.WIDE.U32 R10, R5, R142.reuse, RZ ;  /* 0x0000008e050a7225 */ /* 0x084fe200078e00ff */
[----:B------:R-:W3:Y:S02]  /*7600*/  LDG.E R6, desc[UR16][R14.64] ;  /* 0x000000100e067981 */ /* 0x000ee4000c1e1900 */
[----:B------:R-:W-:Y:S05]  /*7610*/  SHF.R.S32.HI R9, RZ, 0x1f, R5 ;  /* 0x0000001fff097819 */ /* 0x000fea0000011405 */
[----:B------:R-:W-:Y:S04]  /*7620*/  IMAD R8, R9, R142, RZ ;  /* 0x0000008e09087224 */ /* 0x000fe800078e02ff */
[----:B------:R-:W-:Y:S05]  /*7630*/  IMAD R8, R5, R143, R8 ;  /* 0x0000008f05087224 */ /* 0x000fea00078e0208 */
[----:B------:R-:W-:Y:S01]  /*7640*/  IADD3 R11, PT, PT, R11, R8, RZ ;  /* 0x000000080b0b7210 */ /* 0x000fe20007ffe0ff */
[----:B---3--:R-:W-:Y:S04]  /*7650*/  IMAD.IADD R7, R7, 0x1, -R6 ;  /* 0x0000000107077824 */ /* 0x008fe800078e0a06 */
[----:B------:R-:W-:Y:S01]  /*7660*/  IMAD.WIDE.U32 R10, R7, UR8, R10 ;  /* 0x00000008070a7c25 */ /* 0x000fe2000f8e000a */
[----:B------:R-:W-:Y:S02]  /*7670*/  SHF.R.S32.HI R5, RZ, 0x1f, R7 ;  /* 0x0000001fff057819 */ /* 0x000fe40000011407 */
[C---:B------:R-:W-:Y:S03]  /*7680*/  LEA R127, P0, R10.reuse, R2, 0x1 ;  /* 0x000000020a7f7211 */ /* 0x040fe600078008ff */
[----:B------:R-:W-:Y:S04]  /*7690*/  IMAD R6, R5, UR8, RZ ;  /* 0x0000000805067c24 */ /* 0x000fe8000f8e02ff */
[----:B------:R-:W-:Y:S04]  /*76a0*/  IMAD R6, R7, UR9, R6 ;  /* 0x0000000907067c24 */ /* 0x000fe8000f8e0206 */
[----:B------:R-:W-:Y:S05]  /*76b0*/  IMAD.IADD R5, R11, 0x1, R6 ;  /* 0x000000010b057824 */ /* 0x000fea00078e0206 */
[----:B------:R-:W-:Y:S07]  /*76c0*/  LEA.HI.X R126, R10, R4, R5, 0x1, P0 ;  /* 0x000000040a7e7211 */ /* 0x000fee00000f0c05 */
.L_x_3448:
[----:B------:R-:W-:Y:S01]  /*76d0*/  @!P5 IMAD.MOV.U32 R146, RZ, RZ, R127 ;  /* 0x000000ffff92d224 */ /* 0x000fe200078e007f */
[----:B------:R-:W-:Y:S01]  /*76e0*/  LEA R144, P0, R142, R127, 0x6 ;  /* 0x0000007f8e907211 */ /* 0x000fe200078030ff */
[--C-:B------:R-:W-:Y:S01]  /*76f0*/  @!P5 IMAD.MOV.U32 R147, RZ, RZ, R126.reuse ;  /* 0x000000ffff93d224 */ /* 0x100fe200078e007e */
[----:B------:R-:W-:Y:S01]  /*7700*/  LOP3.LUT R0, R0, R87, RZ, 0xfc, !PT ;  /* 0x0000005700007212 */ /* 0x000fe200078efcff */
[--C-:B------:R-:W-:Y:S01]  /*7710*/  @!P4 IMAD.MOV.U32 R143, RZ, RZ, R126.reuse ;  /* 0x000000ffff8fc224 */ /* 0x100fe200078e007e */
[----:B------:R-:W-:Y:S01]  /*7720*/  LEA.HI.X R145, R142, R126, R145, 0x6, P0 ;  /* 0x0000007e8e917211 */ /* 0x000fe200000f3491 */
[----:B------:R-:W-:Y:S01]  /*7730*/  @!P4 IMAD.MOV.U32 R142, RZ, RZ, R127 ;  /* 0x000000ffff8ec224 */ /* 0x000fe200078e007f */
[----:B------:R-:W-:Y:S01]  /*7740*/  @!PT LDS RZ, [RZ] ;  /* 0x00000000fffff984 */ /* 0x000fe20000000800 */
[----:B------:R-:W-:Y:S01]  /*7750*/  @!PT LDS RZ, [RZ] ;  /* 0x00000000fffff984 */ /* 0x000fe20000000800 */
[----:B------:R-:W-:Y:S01]  /*7760*/  @!PT LDS RZ, [RZ] ;  /* 0x00000000fffff984 */ /* 0x000fe20000000800 */
[----:B------:R-:W-:Y:S01]  /*7770*/  @!P5 LDGSTS.E.BYPASS.LTC128B.128 [R139+0x6000], desc[UR16][R146.64] ;  /* 0x06000000928bdfae */ /* 0x000fe2000b981a10 */
[----:B------:R-:W-:Y:S01]  /*7780*/  LEA R84, R0, UR5, 0x1 ;  /* 0x0000000500547c11 */ /* 0x000fe2000f8e08ff */
[----:B------:R-:W-:Y:S01]  /*7790*/  IMAD.MOV.U32 R87, RZ, RZ, 0x20 ;  /* 0x00000020ff577424 */ /* 0x000fe200078e00ff */
[----:B------:R-:W-:Y:S01]  /*77a0*/  LOP3.LUT P0, RZ, R116, 0x4, RZ, 0xc0, !PT ;  /* 0x0000000474ff7812 */ /* 0x000fe2000780c0ff */
[----:B------:R-:W-:Y:S01]  /*77b0*/  @P5 STS.128 [R139+0x6000], RZ ;  /* 0x006000ff8b005388 */ /* 0x000fe20000000c00 */
[----:B------:R-:W-:Y:S02]  /*77c0*/  ISETP.NE.AND P1, PT, R135, 0x1, PT ;  /* 0x000000018700780c */ /* 0x000fe40003f25270 */
[----:B------:R-:W-:Y:S01]  /*77d0*/  SEL R87, R87, 0xffffffe0, !P0 ;  /* 0xffffffe057577807 */ /* 0x000fe20004000000 */
[----:B------:R-:W-:Y:S01]  /*77e0*/  @!PT LDS RZ, [RZ] ;  /* 0x00000000fffff984 */ /* 0x000fe20000000800 */
[----:B------:R-:W-:Y:S01]  /*77f0*/  @!PT LDS RZ, [RZ] ;  /* 0x00000000fffff984 */ /* 0x000fe20000000800 */
[----:B------:R-:W-:Y:S01]  /*7800*/  @!PT LDS RZ, [RZ] ;  /* 0x00000000fffff984 */ /* 0x000fe20000000800 */
[----:B------:R1:W-:Y:S03]  /*7810*/  @!P4 LDGSTS.E.BYPASS.LTC128B.128 [R139+0x7000], desc[UR16][R142.64+0x40] ;  /* 0x070000408e8bcfae */ /* 0x0003e6000b981a10 */
[----:B------:R-:W-:Y:S01]  /*7820*/  IADD3 R2, PT, PT, R118, R87, RZ ;  /* 0x0000005776027210 */ /* 0x000fe20007ffe0ff */
[----:B------:R-:W-:Y:S01]  /*7830*/  @P4 STS.128 [R139+0x7000], RZ ;  /* 0x007000ff8b004388 */ /* 0x000fe20000000c00 */
[----:B------:R-:W-:Y:S01]  /*7840*/  IMAD.IADD R0, R84, 0x1, R87 ;  /* 0x0000000154007824 */ /* 0x000fe200078e0257 */
[----:B-1----:R-:W-:Y:S01]  /*7850*/  @!P3 MOV R142, R127 ;  /* 0x0000007f008eb202 */ /* 0x002fe20000000f00 */
[----:B------:R-:W-:Y:S05]  /*7860*/  @!P3 IMAD.MOV.U32 R143, RZ, RZ, R126 ;  /* 0x000000ffff8fb224 */ /* 0x000fea00078e007e */
        /* <DEDUP_REMOVED lines=23> */
[----:B------:R-:W5:Y:S04]  /*79e0*/  LDSM.16.M88.4 R100, [R84+0x3800] ;  /* 0x003800005464783b */ /* 0x000f680000000200 */
[----:B------:R-:W0:Y:S04]  /*79f0*/  LDGDEPBAR ;  /* 0x00000000000079af */ /* 0x000e280000000000 */
[----:B------:R-:W4:Y:S04]  /*7a00*/  LDSM.16.M88.4 R104, [R84+0x3c00] ;  /* 0x003c00005468783b */ /* 0x000f280000000200 */
[----:B------:R-:W-:Y:S04]  /*7a10*/  LDSM.16.M88.4 R108, [R2] ;  /* 0x00000000026c783b */ /* 0x000fe80000000200 */
[----:B------:R-:W1:Y:S01]  /*7a20*/  LDSM.16.M88.4 R112, [R0+0x3000] ;  /* 0x003000000070783b */ /* 0x000e620000000200 */
[C---:B--2---:R-:W-:Y:S08]  /*7a30*/  HMMA.16816.F32.BF16 R4, R88.reuse, R92, RZ ;  /* 0x0000005c5804723c */ /* 0x044ff000000418ff */
[C---:B------:R-:W-:Y:S01]  /*7a40*/  HMMA.16816.F32.BF16 R8, R88.reuse, R94, RZ ;  /* 0x0000005e5808723c */ /* 0x040fe200000418ff */
[----:B------:R-:W-:Y:S07]  /*7a50*/  LDSM.16.M88.4 R92, [R0+0x3800] ;  /* 0x00380000005c783b */ /* 0x000fee0000000200 */
[C---:B---3--:R-:W-:Y:S08]  /*7a60*/  HMMA.16816.F32.BF16 R12, R88.reuse, R96, RZ ;  /* 0x00000060580c723c */ /* 0x048ff000000418ff */
[C---:B------:R-:W-:Y:S01]  /*7a70*/  HMMA.16816.F32.BF16 R16, R88.reuse, R98, RZ ;  /* 0x000000625810723c */ /* 0x040fe200000418ff */
[----:B------:R-:W-:Y:S07]  /*7a80*/  LDSM.16.M88.4 R96, [R84+0x4400] ;  /* 0x004400005460783b */ /* 0x000fee0000000200 */
[C---:B-----5:R-:W-:Y:S08]  /*7a90*/  HMMA.16816.F32.BF16 R20, R88.reuse, R100, RZ ;  /* 0x000000645814723c */ /* 0x060ff000000418ff */
[C---:B------:R-:W-:Y:S08]  /*7aa0*/  HMMA.16816.F32.BF16 R24, R88.reuse, R102, RZ ;  /* 0x000000665818723c */ /* 0x040ff000000418ff */
[C---:B----4-:R-:W-:Y:S08]  /*7ab0*/  HMMA.16816.F32.BF16 R28, R88.reuse, R104, RZ ;  /* 0x00000068581c723c */ /* 0x050ff000000418ff */
[----:B------:R-:W-:Y:S01]  /*7ac0*/  HMMA.16816.F32.BF16 R32, R88, R106, RZ ;  /* 0x0000006a5820723c */ /* 0x000fe200000418ff */
[----:B------:R-:W2:Y:S07]  /*7ad0*/  LDSM.16.M88.4 R88, [R0+0x3400] ;  /* 0x003400000058783b */ /* 0x000eae0000000200 */
[C---:B-1----:R-:W-:Y:S08]  /*7ae0*/  HMMA.16816.F32.BF16 R4, R108.reuse, R112, R4 ;  /* 0x000000706c04723c */ /* 0x042ff00000041804 */
[C---:B------:R-:W-:Y:S08]  /*7af0*/  HMMA.16816.F32.BF16 R8, R108.reuse, R114, R8 ;  /* 0x000000726c08723c */ /* 0x040ff00000041808 */
[C---:B--2---:R-:W-:Y:S08]  /*7b00*/  HMMA.16816.F32.BF16 R12, R108.reuse, R88, R12 ;  /* 0x000000586c0c723c */ /* 0x044ff0000004180c */
[C---:B------:R-:W-:Y:S01]  /*7b10*/  HMMA.16816.F32.BF16 R16, R108.reuse, R90, R16 ;  /* 0x0000005a6c10723c */ /* 0x040fe20000041810 */
[----:B------:R-:W1:Y:S07]  /*7b20*/  LDSM.16.M88.4 R88, [R0+0x3c00] ;  /* 0x003c00000058783b */ /* 0x000e6e0000000200 */
[C---:B------:R-:W-:Y:S08]  /*7b30*/  HMMA.16816.F32.BF16 R20, R108.reuse, R92, R20 ;  /* 0x0000005c6c14723c */ /* 0x040ff00000041814 */
[C---:B------:R-:W-:Y:S01]  /*7b40*/  HMMA.16816.F32.BF16 R24, R108.reuse, R94, R24 ;  /* 0x0000005e6c18723c */ /* 0x040fe20000041818 */
[----:B------:R-:W-:Y:S07]  /*7b50*/  LDSM.16.M88.4 R92, [R118+0x1000] ;  /* 0x00100000765c783b */ /* 0x000fee0000000200 */
[C---:B-1----:R-:W-:Y:S08]  /*7b60*/  HMMA.16816.F32.BF16 R28, R108.reuse, R88, R28 ;  /* 0x000000586c1c723c */ /* 0x042ff0000004181c */
[----:B------:R-:W-:Y:S01]  /*7b70*/  HMMA.16816.F32.BF16 R32, R108, R90, R32 ;  /* 0x0000005a6c20723c */ /* 0x000fe20000041820 */
[----:B------:R-:W1:Y:S07]  /*7b80*/  LDSM.16.M88.4 R88, [R84+0x4000] ;  /* 0x004000005458783b */ /* 0x000e6e0000000200 */
[C---:B-1----:R-:W-:Y:S08]  /*7b90*/  HMMA.16816.F32.BF16 R4, R92.reuse, R88, R4 ;  /* 0x000000585c04723c */ /* 0x042ff00000041804 */
[C---:B------:R-:W-:Y:S01]  /*7ba0*/  HMMA.16816.F32.BF16 R8, R92.reuse, R90, R8 ;  /* 0x0000005a5c08723c */ /* 0x040fe20000041808 */
[----:B------:R-:W1:Y:S07]  /*7bb0*/  LDSM.16.M88.4 R88, [R84+0x4800] ;  /* 0x004800005458783b */ /* 0x000e6e0000000200 */
[C---:B------:R-:W-:Y:S08]  /*7bc0*/  HMMA.16816.F32.BF16 R12, R92.reuse, R96, R12 ;  /* 0x000000605c0c723c */ /* 0x040ff0000004180c */
        /* <DEDUP_REMOVED lines=40> */
[----:B------:R-:W2:Y:S01]  /*7e50*/  LDSM.16.M88.4 R96, [R0+0x5c00] ;  /* 0x005c00000060783b */ /* 0x000ea20000000200 */
[----:B------:R-:W-:Y:S04]  /*7e60*/  DEPBAR.LE SB0, 0x0 ;  /* 0x000080000000791a */ /* 0x000fe80000000000 */
[----:B------:R-:W-:Y:S02]  /*7e70*/  BAR.SYNC.DEFER_BLOCKING 0x0 ;  /* 0x0000000000007b1d */ /* 0x000fe40000010000 */
[C---:B-1----:R-:W-:Y:S08]  /*7e80*/  HMMA.16816.F32.BF16 R20, R88.reuse, R92, R20 ;  /* 0x0000005c5814723c */ /* 0x042ff00000041814 */
        /* <DEDUP_REMOVED lines=81> */
.L_x_3450:
[----:B------:R-:W-:Y:S01]  /*83a0*/  @!PT LDS RZ, [RZ] ;  /* 0x00000000fffff984 */ /* 0x000fe20000000800 */
[----:B------:R-:W-:Y:S01]  /*83b0*/  @!PT LDS RZ, [RZ] ;  /* 0x00000000fffff984 */ /* 0x000fe20000000800 */
[----:B------:R-:W-:Y:S01]  /*83c0*/  @!PT LDS RZ, [RZ] ;  /* 0x00000000fffff984 */ /* 0x000fe20000000800 */
[----:B------:R1:W-:Y:S01]  /*83d0*/  @!P5 LDGSTS.E.BYPASS.LTC128B.128 [R139+0x3000], desc[UR16][R124.64] ;  /* 0x030000007c8bdfae */ /* 0x0003e2000b981a10 */
[----:B------:R-:W-:Y:S01]  /*83e0*/  @!P4 LEA R90, P2, R86, R124, 0x6 ;  /* 0x0000007c565ac211 */ /* 0x000fe200078430ff */
[----:B------:R-:W-:Y:S01]  /*83f0*/  IMAD.SHL.U32 R2, R0, 0x40, RZ ;  /* 0x0000004000027824 */ /* 0x000fe200078e00ff */
[C---:B------:R-:W-:Y:S01]  /*8400*/  LEA R92, P1, R86.reuse, RZ, 0x6 ;  /* 0x000000ff565c7211 */ /* 0x040fe200078230ff */
[----:B------:R1:W-:Y:S01]  /*8410*/  @P5 STS.128 [R139+0x3000], RZ ;  /* 0x003000ff8b005388 */ /* 0x0003e20000000c00 */
[----:B------:R-:W-:Y:S02]  /*8420*/  @!P4 LEA.HI.X R91, R86, R125, R0, 0x6, P2 ;  /* 0x0000007d565bc211 */ /* 0x000fe400010f3400 */
[----:B------:R-:W-:Y:S01]  /*8430*/  @!P5 IADD3 R92, P2, PT, R124, R92, RZ ;  /* 0x0000005c7c5cd210 */ /* 0x000fe20007f5e0ff */
[----:B------:R-:W-:Y:S01]  /*8440*/  @!PT LDS RZ, [RZ] ;  /* 0x00000000fffff984 */ /* 0x000fe20000000800 */
[----:B------:R-:W-:Y:S01]  /*8450*/  @!PT LDS RZ, [RZ] ;  /* 0x00000000fffff984 */ /* 0x000fe20000000800 */
[----:B------:R-:W-:Y:S01]  /*8460*/  @!PT LDS RZ, [RZ] ;  /* 0x00000000fffff984 */ /* 0x000fe20000000800 */
[----:B------:R1:W-:Y:S01]  /*8470*/  @!P4 LDGSTS.E.BYPASS.LTC128B.128 [R139+0x4000], desc[UR16][R124.64+0x40] ;  /* 0x040000407c8bcfae */ /* 0x0003e2000b981a10 */
[C---:B------:R-:W-:Y:S02]  /*8480*/  LEA.HI.X R93, R86.reuse, RZ, RZ, 0x6, P1 ;  /* 0x000000ff565d7211 */ /* 0x040fe400008f34ff */
[C---:B------:R-:W-:Y:S01]  /*8490*/  @!P3 LEA R88, P1, R86.reuse, R124, 0x6 ;  /* 0x0000007c5658b211 */ /* 0x040fe200078230ff */
[----:B------:R1:W-:Y:S01]  /*84a0*/  @P4 STS.128 [R139+0x4000], RZ ;  /* 0x004000ff8b004388 */ /* 0x0003e20000000c00 */
[----:B------:R-:W-:Y:S02]  /*84b0*/  @!P5 IADD3.X R93, PT, PT, R125, R93, R2, P2, !PT ;  /* 0x0000005d7d5dd210 */ /* 0x000fe400017fe402 */
[----:B------:R-:W-:Y:S01]  /*84c0*/  @!P3 LEA.HI.X R89, R86, R125, R0, 0x6, P1 ;  /* 0x0000007d5659b211 */ /* 0x000fe200008f3400 */
        /* <DEDUP_REMOVED lines=21> */
.L_x_3449:
[----:B-1----:R-:W-:Y:S01]  /*8620*/  FMNMX3.FTZ R88, R85, R4, R5, !PT ;  /* 0x0000000455587276 */ /* 0x002fe20007810005 */
        /* <DEDUP_REMOVED lines=28> */
[----:B------:R-:W-:Y:S01]  /*87f0*/  MOV R88, R129 ;  /* 0x0000008100587202 */ /* 0x000fe20000000f00 */
[C---:B------:R-:W-:Y:S01]  /*8800*/  FMUL.FTZ R105, R2.reuse, UR4 ;  /* 0x0000000402697c20 */ /* 0x040fe20008410000 */
[C---:B------:R-:W-:Y:S01]  /*8810*/  FSETP.NEU.FTZ.AND P1, PT, R2.reuse, -INF , PT ;  /* 0xff8000000200780b */ /* 0x040fe20003f3d000 */
[----:B------:R-:W-:Y:S01]  /*8820*/  FADD.FTZ R84, -R2, R85 ;  /* 0x0000005502547221 */ /* 0x000fe20000010100 */
[----:B------:R-:W-:Y:S01]  /*8830*/  FMUL.FTZ R86, R3, UR4 ;  /* 0x0000000403567c20 */ /* 0x000fe20008410000 */
[----:B------:R-:W-:Y:S02]  /*8840*/  @P0 IADD3 R88, PT, PT, R131, -0x20, RZ ;  /* 0xffffffe083580810 */ /* 0x000fe40007ffe0ff */
[----:B------:R-:W-:Y:S01]  /*8850*/  FSEL R105, R105, RZ, P1 ;  /* 0x000000ff69697208 */ /* 0x000fe20000800000 */
[----:B------:R-:W-:Y:S01]  /*8860*/  FMUL.FTZ R85, R84, UR4 ;  /* 0x0000000454557c20 */ /* 0x000fe20008410000 */
[----:B------:R-:W-:Y:S01]  /*8870*/  FSETP.NEU.FTZ.AND P1, PT, R0, -INF , PT ;  /* 0xff8000000000780b */ /* 0x000fe20003f3d000 */
[----:B------:R-:W1:Y:S01]  /*8880*/  MUFU.EX2 R3, R86 ;  /* 0x0000005600037308 */ /* 0x000e620000000800 */
[----:B------:R-:W-:Y:S01]  /*8890*/  LDSM.16.MT88.4 R100, [R88+0x800] ;  /* 0x000800005864783b */ /* 0x000fe20000004200 */
        /* <DEDUP_REMOVED lines=35> */
[C---:B------:R-:W-:Y:S01]  /*8ad0*/  FMUL.FTZ R71, R3.reuse, R71 ;  /* 0x0000004703477220 */ /* 0x040fe20000410000 */
[C---:B------:R-:W-:Y:S01]  /*8ae0*/  FMUL.FTZ R74, R3.reuse, R74 ;  /* 0x0000004a034a7220 */ /* 0x040fe20000410000 */
[C---:B------:R-:W-:Y:S01]  /*8af0*/  FMUL.FTZ R75, R3.reuse, R75 ;  /* 0x0000004b034b7220 */ /* 0x040fe20000410000 */
[C---:B------:R-:W-:Y:S01]  /*8b00*/  FMUL.FTZ R78, R3.reuse, R78 ;  /* 0x0000004e034e7220 */ /* 0x040fe20000410000 */
[C---:B------:R-:W-:Y:S01]  /*8b10*/  FMUL.FTZ R79, R3.reuse, R79 ;  /* 0x0000004f034f7220 */ /* 0x040fe20000410000 */
[C---:B------:R-:W-:Y:S01]  /*8b20*/  FMUL.FTZ R82, R3.reuse, R82 ;  /* 0x0000005203527220 */ /* 0x040fe20000410000 */
[----:B------:R-:W-:Y:S03]  /*8b30*/  FMUL.FTZ R83, R3, R83 ;  /* 0x0000005303537220 */ /* 0x000fe60000410000 */
        /* <DEDUP_REMOVED lines=13> */
[----:B------:R-:W-:Y:S01]  /*8c10*/  FFMA.FTZ R160, R35, UR4, -R106 ;  /* 0x0000000423a07c23 */ /* 0x000fe2000801086a */
[----:B------:R-:W-:Y:S01]  /*8c20*/  FFMA.FTZ R163, R3, R140, R104 ;  /* 0x0000008c03a37223 */ /* 0x000fe20000010068 */
[--C-:B------:R-:W-:Y:S03]  /*8c30*/  FFMA.FTZ R147, R20, UR4, -R105.reuse ;  /* 0x0000000414937c23 */ /* 0x100fe60008010869 */
[----:B------:R-:W1:Y:S01]  /*8c40*/  MUFU.EX2 R91, R91 ;  /* 0x0000005b005b7308 */ /* 0x000e620000000800 */
[--C-:B------:R-:W-:Y:S01]  /*8c50*/  FFMA.FTZ R148, R21, UR4, -R105.reuse ;  /* 0x0000000415947c23 */ /* 0x100fe20008010869 */
[--C-:B------:R-:W-:Y:S01]  /*8c60*/  FFMA.FTZ R150, R24, UR4, -R105.reuse ;  /* 0x0000000418967c23 */ /* 0x100fe20008010869 */
[--C-:B------:R-:W-:Y:S01]  /*8c70*/  FFMA.FTZ R153, R25, UR4, -R105.reuse ;  /* 0x0000000419997c23 */ /* 0x100fe20008010869 */
[--C-:B------:R-:W-:Y:S01]  /*8c80*/  FFMA.FTZ R159, R28, UR4, -R105.reuse ;  /* 0x000000041c9f7c23 */ /* 0x100fe20008010869 */
[--C-:B------:R-:W-:Y:S01]  /*8c90*/  FFMA.FTZ R158, R29, UR4, -R105.reuse ;  /* 0x000000041d9e7c23 */ /* 0x100fe20008010869 */
[--C-:B------:R-:W-:Y:S01]  /*8ca0*/  FFMA.FTZ R156, R32, UR4, -R105.reuse ;  /* 0x00000004209c7c23 */ /* 0x100fe20008010869 */
[----:B------:R-:W-:Y:S03]  /*8cb0*/  FFMA.FTZ R105, R33, UR4, -R105 ;  /* 0x0000000421697c23 */ /* 0x000fe60008010869 */
[----:B------:R-:W3:Y:S01]  /*8cc0*/  MUFU.EX2 R108, R108 ;  /* 0x0000006c006c7308 */ /* 0x000ee20000000800 */
        /* <DEDUP_REMOVED lines=8> */
[----:B-1----:R-:W-:Y:S01]  /*8d50*/  F2FP.BF16.F32.PACK_AB R92, R91, R107 ;  /* 0x0000006b5b5c723e */ /* 0x002fe200000010ff */
[C---:B------:R-:W-:Y:S01]  /*8d60*/  FMUL.FTZ R49, R84.reuse, R49 ;  /* 0x0000003154317220 */ /* 0x040fe20000410000 */
[C---:B------:R-:W-:Y:S01]  /*8d70*/  FMUL.FTZ R52, R84.reuse, R52 ;  /* 0x0000003454347220 */ /* 0x040fe20000410000 */
[C---:B------:R-:W-:Y:S01]  /*8d80*/  FMUL.FTZ R53, R84.reuse, R53 ;  /* 0x0000003554357220 */ /* 0x040fe20000410000 */
[C---:B------:R-:W-:Y:S01]  /*8d90*/  FMUL.FTZ R56, R84.reuse, R56 ;  /* 0x0000003854387220 */ /* 0x040fe20000410000 */
[C---:B------:R-:W-:Y:S01]  /*8da0*/  FMUL.FTZ R57, R84.reuse, R57 ;  /* 0x0000003954397220 */ /* 0x040fe20000410000 */
[C---:B------:R-:W-:Y:S01]  /*8db0*/  FMUL.FTZ R60, R84.reuse, R60 ;  /* 0x0000003c543c7220 */ /* 0x040fe20000410000 */
[----:B------:R-:W-:Y:S01]  /*8dc0*/  FMUL.FTZ R61, R84, R61 ;  /* 0x0000003d543d7220 */ /* 0x000fe20000410000 */
[----:B---3--:R-:W-:Y:S01]  /*8dd0*/  F2FP.BF16.F32.PACK_AB R93, R108, R104 ;  /* 0x000000686c5d723e */ /* 0x008fe200000010ff */
[C---:B------:R-:W-:Y:S01]  /*8de0*/  FMUL.FTZ R64, R84.reuse, R64 ;  /* 0x0000004054407220 */ /* 0x040fe20000410000 */
[C---:B------:R-:W-:Y:S01]  /*8df0*/  FMUL.FTZ R65, R84.reuse, R65 ;  /* 0x0000004154417220 */ /* 0x040fe20000410000 */
[C---:B------:R-:W-:Y:S01]  /*8e00*/  FMUL.FTZ R68, R84.reuse, R68 ;  /* 0x0000004454447220 */ /* 0x040fe20000410000 */
[C---:B------:R-:W-:Y:S01]  /*8e10*/  FMUL.FTZ R69, R84.reuse, R69 ;  /* 0x0000004554457220 */ /* 0x040fe20000410000 */
[C---:B------:R-:W-:Y:S01]  /*8e20*/  FMUL.FTZ R72, R84.reuse, R72 ;  /* 0x0000004854487220 */ /* 0x040fe20000410000 */
[C---:B------:R-:W-:Y:S01]  /*8e30*/  FMUL.FTZ R73, R84.reuse, R73 ;  /* 0x0000004954497220 */ /* 0x040fe20000410000 */
[----:B------:R-:W-:Y:S01]  /*8e40*/  FMUL.FTZ R76, R84, R76 ;  /* 0x0000004c544c7220 */ /* 0x000fe20000410000 */
[----:B--2---:R-:W-:Y:S01]  /*8e50*/  F2FP.BF16.F32.PACK_AB R95, R90, R111 ;  /* 0x0000006f5a5f723e */ /* 0x004fe200000010ff */
[----:B------:R1:W-:Y:S01]  /*8e60*/  MUFU.EX2 R155, R105 ;  /* 0x00000069009b7308 */ /* 0x0003e20000000800 */
[----:B------:R-:W-:Y:S01]  /*8e70*/  FFMA.FTZ R162, R84, R141, R107 ;  /* 0x0000008d54a27223 */ /* 0x000fe2000001006b */
[----:B------:R-:W-:Y:S01]  /*8e80*/  FADD.FTZ R108, R108, R163 ;  /* 0x000000a36c6c7221 */ /* 0x000fe20000010000 */
[C---:B------:R-:W-:Y:S01]  /*8e90*/  FMUL.FTZ R77, R84.reuse, R77 ;  /* 0x0000004d544d7220 */ /* 0x040fe20000410000 */
[C---:B------:R-:W-:Y:S01]  /*8ea0*/  FMUL.FTZ R80, R84.reuse, R80 ;  /* 0x0000005054507220 */ /* 0x040fe20000410000 */
[----:B------:R-:W-:Y:S01]  /*8eb0*/  FMUL.FTZ R81, R84, R81 ;  /* 0x0000005154517220 */ /* 0x000fe20000410000 */
[C---:B------:R-:W-:Y:S04]  /*8ec0*/  HMMA.16816.F32.BF16 R36, R92.reuse, R96, R36 ;  /* 0x000000605c24723c */ /* 0x040fe80000041824 */
[----:B------:R-:W-:Y:S01]  /*8ed0*/  MUFU.EX2 R112, R112 ;  /* 0x0000007000707308 */ /* 0x000fe20000000800 */
[----:B------:R-:W-:Y:S01]  /*8ee0*/  FADD.FTZ R163, R111, R108 ;  /* 0x0000006c6fa37221 */ /* 0x000fe20000010000 */
[----:B------:R-:W-:Y:S01]  /*8ef0*/  FADD.FTZ R162, R91, R162 ;  /* 0x000000a25ba27221 */ /* 0x000fe20000010000 */
[----:B------:R-:W-:Y:S01]  /*8f00*/  ISETP.NE.AND P0, PT, R135, RZ, PT ;  /* 0x000000ff8700720c */ /* 0x000fe20003f05270 */
[C---:B------:R-:W-:Y:S01]  /*8f10*/  HMMA.16816.F32.BF16 R40, R92.reuse, R98, R40 ;  /* 0x000000625c28723c */ /* 0x040fe20000041828 */
[----:B------:R-:W2:Y:S05]  /*8f20*/  LDSM.16.MT88.4 R96, [R88] ;  /* 0x000000005860783b */ /* 0x000eaa0000004200 */
[----:B------:R-:W3:Y:S01]  /*8f30*/  MUFU.EX2 R113, R113 ;  /* 0x0000007100717308 */ /* 0x000ee20000000800 */
[----:B------:R-:W-:Y:S01]  /*8f40*/  FADD.FTZ R91, R109, R162 ;  /* 0x000000a26d5b7221 */ /* 0x000fe20000010000 */
[----:B------:R-:W-:Y:S02]  /*8f50*/  MOV R3, R0 ;  /* 0x0000000000037202 */ /* 0x000fe40000000f00 */
[----:B------:R-:W-:Y:S01]  /*8f60*/  MOV R85, R2 ;  /* 0x0000000200557202 */ /* 0x000fe20000000f00 */
[----:B------:R-:W-:Y:S01]  /*8f70*/  FADD.FTZ R91, R110, R91 ;  /* 0x0000005b6e5b7221 */ /* 0x000fe20000010000 */
[----:B-1----:R-:W-:Y:S04]  /*8f80*/  LDSM.16.MT88.4 R104, [R88+0xc00] ;  /* 0x000c00005868783b */ /* 0x002fe80000004200 */
[----:B------:R-:W-:Y:S04]  /*8f90*/  MUFU.EX2 R114, R114 ;  /* 0x0000007200727308 */ /* 0x000fe80000000800 */
[----:B------:R-:W-:Y:S06]  /*8fa0*/  LDSM.16.MT88.4 R108, [R117+0x7c00] ;  /* 0x007c0000756c783b */ /* 0x000fec0000004200 */
[----:B------:R-:W1:Y:S10]  /*8fb0*/  MUFU.EX2 R115, R115 ;  /* 0x0000007300737308 */ /* 0x000e740000000800 */
[----:B------:R-:W-:Y:S10]  /*8fc0*/  MUFU.EX2 R142, R142 ;  /* 0x0000008e008e7308 */ /* 0x000ff40000000800 */
[----:B------:R-:W4:Y:S01]  /*8fd0*/  MUFU.EX2 R145, R145 ;  /* 0x0000009100917308 */ /* 0x000f220000000800 */
[C---:B--2---:R-:W-:Y:S09]  /*8fe0*/  HMMA.16816.F32.BF16 R44, R92.reuse, R96, R44 ;  /* 0x000000605c2c723c */ /* 0x044ff2000004182c */
[----:B------:R-:W-:Y:S01]  /*8ff0*/  MUFU.EX2 R144, R144 ;  /* 0x0000009000907308 */ /* 0x000fe20000000800 */
[C---:B------:R-:W-:Y:S01]  /*9000*/  HMMA.16816.F32.BF16 R48, R92.reuse, R98, R48 ;  /* 0x000000625c30723c */ /* 0x040fe20000041830 */
[----:B------:R-:W2:Y:S08]  /*9010*/  LDSM.16.MT88.4 R96, [R117+0x7000] ;  /* 0x007000007560783b */ /* 0x000eb00000004200 */
[----:B------:R-:W5:Y:S10]  /*9020*/  MUFU.EX2 R143, R143 ;  /* 0x0000008f008f7308 */ /* 0x000f740000000800 */
[----:B------:R-:W-:Y:S10]  /*9030*/  MUFU.EX2 R147, R147 ;  /* 0x0000009300937308 */ /* 0x000ff40000000800 */
[----:B------:R-:W5:Y:S10]  /*9040*/  MUFU.EX2 R148, R148 ;  /* 0x0000009400947308 */ /* 0x000f740000000800 */
[----:B------:R-:W-:Y:S10]  /*9050*/  MUFU.EX2 R149, R149 ;  /* 0x0000009500957308 */ /* 0x000ff40000000800 */
[----:B------:R-:W5:Y:S01]  /*9060*/  MUFU.EX2 R146, R146 ;  /* 0x0000009200927308 */ /* 0x000f620000000800 */
        /* <DEDUP_REMOVED lines=14> */
[----:B------:R-:W5:Y:S10]  /*9150*/  MUFU.EX2 R156, R156 ;  /* 0x0000009c009c7308 */ /* 0x000f740000000800 */
[----:B------:R3:W-:Y:S10]  /*9160*/  MUFU.EX2 R141, R161 ;  /* 0x000000a1008d7308 */ /* 0x0007f40000000800 */
[----:B------:R-:W5:Y:S01]  /*9170*/  MUFU.EX2 R140, R160 ;  /* 0x000000a0008c7308 */ /* 0x000f620000000800 */
[----:B---3--:R-:W-:Y:S01]  /*9180*/  FADD.FTZ R161, R90, R163 ;  /* 0x000000a35aa17221 */ /* 0x008fe20000010000 */
[C---:B--2---:R-:W-:Y:S08]  /*9190*/  HMMA.16816.F32.BF16 R68, R92.reuse, R96, R68 ;  /* 0x000000605c44723c */ /* 0x044ff00000041844 */
[C---:B------:R-:W-:Y:S01]  /*91a0*/  HMMA.16816.F32.BF16 R72, R92.reuse, R98, R72 ;  /* 0x000000625c48723c */ /* 0x040fe20000041848 */
[----:B------:R-:W2:Y:S07]  /*91b0*/  LDSM.16.MT88.4 R96, [R88+0x2000] ;  /* 0x002000005860783b */ /* 0x000eae0000004200 */
[C---:B--2---:R-:W-:Y:S08]  /*91c0*/  HMMA.16816.F32.BF16 R76, R92.reuse, R96, R76 ;  /* 0x000000605c4c723c */ /* 0x044ff0000004184c */
[----:B------:R-:W-:Y:S01]  /*91d0*/  HMMA.16816.F32.BF16 R80, R92, R98, R80 ;  /* 0x000000625c50723c */ /* 0x000fe20000041850 */
[----:B------:R-:W2:Y:S02]  /*91e0*/  LDSM.16.MT88.4 R96, [R117+0x6400] ;  /* 0x006400007560783b */ /* 0x000ea40000004200 */
[----:B------:R-:W-:Y:S01]  /*91f0*/  F2FP.BF16.F32.PACK_AB R92, R113, R112 ;  /* 0x00000070715c723e */ /* 0x000fe200000010ff */
[----:B------:R-:W-:Y:S01]  /*9200*/  FADD.FTZ R112, R112, R91 ;  /* 0x0000005b70707221 */ /* 0x000fe20000010000 */
[----:B-1----:R-:W-:Y:S01]  /*9210*/  F2FP.BF16.F32.PACK_AB R93, R115, R114 ;  /* 0x00000072735d723e */ /* 0x002fe200000010ff */
[----:B------:R-:W-:Y:S01]  /*9220*/  FADD.FTZ R114, R114, R161 ;  /* 0x000000a172727221 */ /* 0x000fe20000010000 */
[----:B----4-:R-:W-:Y:S01]  /*9230*/  F2FP.BF16.F32.PACK_AB R94, R145, R142 ;  /* 0x0000008e915e723e */ /* 0x010fe200000010ff */
[----:B------:R-:W-:Y:S01]  /*9240*/  FADD.FTZ R113, R113, R112 ;  /* 0x0000007071717221 */ /* 0x000fe20000010000 */
[----:B-----5:R-:W-:Y:S01]  /*9250*/  F2FP.BF16.F32.PACK_AB R95, R143, R144 ;  /* 0x000000908f5f723e */ /* 0x020fe200000010ff */
[----:B------:R-:W-:Y:S02]  /*9260*/  FADD.FTZ R115, R115, R114 ;  /* 0x0000007273737221 */ /* 0x000fe40000010000 */
[----:B------:R-:W-:Y:S02]  /*9270*/  FADD.FTZ R142, R142, R113 ;  /* 0x000000718e8e7221 */ /* 0x000fe40000010000 */
[----:B------:R-:W-:Y:S04]  /*9280*/  FADD.FTZ R144, R144, R115 ;  /* 0x0000007390907221 */ /* 0x000fe80000010000 */
[----:B------:R-:W-:Y:S01]  /*9290*/  FADD.FTZ R144, R143, R144 ;  /* 0x000000908f907221 */ /* 0x000fe20000010000 */
[C---:B--2---:R-:W-:Y:S08]  /*92a0*/  HMMA.16816.F32.BF16 R36, R92.reuse, R96, R36 ;  /* 0x000000605c24723c */ /* 0x044ff00000041824 */
        /* <DEDUP_REMOVED lines=16> */
[----:B------:R-:W1:Y:S02]  /*93b0*/  LDSM.16.MT88.4 R96, [R117+0x6800] ;  /* 0x006800007560783b */ /* 0x000e640000004200 */
[----:B------:R-:W-:Y:S02]  /*93c0*/  F2FP.BF16.F32.PACK_AB R92, R148, R147 ;  /* 0x00000093945c723e */ /* 0x000fe400000010ff */
[C---:B------:R-:W-:Y:S01]  /*93d0*/  F2FP.BF16.F32.PACK_AB R93, R146.reuse, R149 ;  /* 0x00000095925d723e */ /* 0x040fe200000010ff */
        /* <DEDUP_REMOVED lines=28> */
[----:B------:R-:W-:Y:S01]  /*95a0*/  F2FP.BF16.F32.PACK_AB R95, R140, R141 ;  /* 0x0000008d8c5f723e */ /* 0x000fe200000010ff */
[----:B------:R-:W-:Y:S06]  /*95b0*/  FADD.FTZ R154, R154, R157 ;  /* 0x0000009d9a9a7221 */ /* 0x000fec0000010000 */
[C---:B-1----:R-:W-:Y:S08]  /*95c0*/  HMMA.16816.F32.BF16 R36, R92.reuse, R96, R36 ;  /* 0x000000605c24723c */ /* 0x042ff00000041824 */
[C---:B------:R-:W-:Y:S01]  /*95d0*/  HMMA.16816.F32.BF16 R40, R92.reuse, R98, R40 ;  /* 0x000000625c28723c */ /* 0x040fe20000041828 */
[----:B------:R-:W1:Y:S07]  /*95e0*/  LDSM.16.MT88.4 R96, [R117+0x8c00] ;  /* 0x008c00007560783b */ /* 0x000e6e0000004200 */
[C---:B------:R-:W-:Y:S08]  /*95f0*/  HMMA.16816.F32.BF16 R44, R92.reuse, R104, R44 ;  /* 0x000000685c2c723c */ /* 0x040ff0000004182c */
[C---:B------:R-:W-:Y:S01]  /*9600*/  HMMA.16816.F32.BF16 R48, R92.reuse, R106, R48 ;  /* 0x0000006a5c30723c */ /* 0x040fe20000041830 */
[----:B------:R3:W4:Y:S07]  /*9610*/  LDSM.16.MT88.4 R104, [R88+0x2c00] ;  /* 0x002c00005868783b */ /* 0x00072e0000004200 */
[C---:B------:R-:W-:Y:S08]  /*9620*/  HMMA.16816.F32.BF16 R52, R92.reuse, R108, R52 ;  /* 0x0000006c5c34723c */ /* 0x040ff00000041834 */
[C---:B------:R-:W-:Y:S08]  /*9630*/  HMMA.16816.F32.BF16 R56, R92.reuse, R110, R56 ;  /* 0x0000006e5c38723c */ /* 0x040ff00000041838 */
[C---:B--2---:R-:W-:Y:S03]  /*9640*/  HMMA.16816.F32.BF16 R60, R92.reuse, R100, R60 ;  /* 0x000000645c3c723c */ /* 0x044fe6000004183c */
[----:B---3--:R-:W-:Y:S04]  /*9650*/  FADD.FTZ R88, R145, R142 ;  /* 0x0000008e91587221 */ /* 0x008fe80000010000 */
        /* <DEDUP_REMOVED lines=10> */
[C---:B----4-:R-:W-:Y:S03]  /*9700*/  HMMA.16816.F32.BF16 R76, R92.reuse, R104, R76 ;  /* 0x000000685c4c723c */ /* 0x050fe6000004184c */
[----:B------:R-:W-:Y:S01]  /*9710*/  FADD.FTZ R91, R141, R154 ;  /* 0x0000009a8d5b7221 */ /* 0x000fe20000010000 */
[----:B------:R-:W-:Y:S03]  /*9720*/  FADD.FTZ R141, R155, R156 ;  /* 0x0000009c9b8d7221 */ /* 0x000fe60000010000 */
[----:B------:R-:W-:Y:S01]  /*9730*/  FADD.FTZ R140, R140, R91 ;  /* 0x0000005b8c8c7221 */ /* 0x000fe20000010000 */
[----:B------:R-:W-:Y:S01]  /*9740*/  HMMA.16816.F32.BF16 R80, R92, R106, R80 ;  /* 0x0000006a5c50723c */ /* 0x000fe20000041850 */
[----:B------:R-:W-:Y:S08]  /*9750*/  @!UPT UIADD3 URZ, UPT, UPT, URZ, URZ, URZ ;  /* 0x000000fffffff290 */ /* 0x000ff0000fffe0ff */
[----:B------:R-:W-:Y:S11]  /*9760*/  @P0 BRA `(.L_x_3451) ;  /* 0xffffffd800580947 */ /* 0x000ff6000383ffff */
.L_x_3447:
[----:B------:R-:W1:Y:S01]  /*9770*/  SHFL.BFLY PT, R9, R140, 0x2, 0x1f ;  /* 0x0c401f008c097f89 */ /* 0x000e6200000e0000 */
[----:B------:R-:W-:Y:S01]  /*9780*/  SHF.L.U32 R3, R116, 0x1, RZ ;  /* 0x0000000174037819 */ /* 0x000fe200000006ff */
[----:B------:R-:W2:Y:S01]  /*9790*/  LDC R21, c[0x0][0x434] ;  /* 0x00010d00ff157b82 */ /* 0x000ea20000000800 */
[----:B------:R-:W-:Y:S01]  /*97a0*/  LOP3.LUT R130, R130, 0xc0, R123, 0xf8, !PT ;  /* 0x000000c082827812 */ /* 0x000fe200078ef87b */
[----:B------:R-:W3:Y:S01]  /*97b0*/  SHFL.BFLY PT, R8, R141, 0x2, 0x1f ;  /* 0x0c401f008d087f89 */ /* 0x000ee200000e0000 */
[----:B------:R-:W-:Y:S01]  /*97c0*/  LOP3.LUT R3, R3, 0x6, RZ, 0xc0, !PT ;  /* 0x0000000603037812 */ /* 0x000fe200078ec0ff */
[----:B------:R-:W-:Y:S01]  /*97d0*/  BSSY.RECONVERGENT B0, `(.L_x_3452) ;  /* 0x00000a8000007945 */ /* 0x000fe20003800200 */
[----:B------:R-:W-:Y:S02]  /*97e0*/  ISETP.NE.AND P1, PT, R128, -0x1, PT ;  /* 0xffffffff8000780c */ /* 0x000fe40003f25270 */
[----:B------:R-:W-:Y:S01]  /*97f0*/  LOP3.LUT R120, R3, 0x3e00, R120, 0xf8, !PT ;  /* 0x00003e0003787812 */ /* 0x000fe200078ef878 */
[----:B------:R-:W4:Y:S01]  /*9800*/  S2UR UR6, SR_CTAID.X ;  /* 0x00000000000679c3 */ /* 0x000f220000002500 */
[----:B------:R-:W-:-:S02]  /*9810*/  LOP3.LUT P5, RZ, R116, 0x3, RZ, 0xc0, !PT ;  /* 0x0000000374ff7812 */ /* 0x000fc400078ac0ff */
[----:B------:R-:W-:-:S04]  /*9820*/  LOP3.LUT R123, R120, 0x20, R123, 0xf8, !PT ;  /* 0x00000020787b7812 */ /* 0x000fc800078ef87b */
[----:B------:R-:W-:Y:S01]  /*9830*/  LOP3.LUT R123, R123, R130, RZ, 0xfc, !PT ;  /* 0x000000827b7b7212 */ /* 0x000fe200078efcff */
[----:B------:R-:W5:Y:S03]  /*9840*/  LDC.U8 R3, c[0x0][0x548] ;  /* 0x00015200ff037b82 */ /* 0x000f660000000000 */
[----:B------:R-:W-:Y:S01]  /*9850*/  LEA R123, R123, UR5, 0x1 ;  /* 0x000000057b7b7c11 */ /* 0x000fe2000f8e08ff */
[----:B-1----:R-:W-:-:S04]  /*9860*/  FADD.FTZ R9, R9, R140 ;  /* 0x0000008c09097221 */ /* 0x002fc80000010000 */
[----:B------:R-:W1:Y:S01]  /*9870*/  @P1 LDC.64 R10, c[0x0][0x408] ;  /* 0x00010200ff0a1b82 */ /* 0x000e620000000a00 */
[----:B---3--:R-:W-:Y:S01]  /*9880*/  FADD.FTZ R8, R8, R141 ;  /* 0x0000008d08087221 */ /* 0x008fe20000010000 */
[----:B------:R-:W3:Y:S04]  /*9890*/  SHFL.BFLY PT, R4, R9, 0x1, 0x1f ;  /* 0x0c201f0009047f89 */ /* 0x000ee800000e0000 */
[----:B------:R-:W2:Y:S01]  /*98a0*/  SHFL.BFLY PT, R5, R8, 0x1, 0x1f ;  /* 0x0c201f0008057f89 */ /* 0x000ea200000e0000 */
[----:B----4-:R-:W-:Y:S01]  /*98b0*/  USHF.L.U32 UR6, UR6, 0x6, URZ ;  /* 0x0000000606067899 */ /* 0x010fe200080006ff */
[----:B-----5:R-:W-:Y:S02]  /*98c0*/  ISETP.NE.AND P2, PT, R3, RZ, PT ;  /* 0x000000ff0300720c */ /* 0x020fe40003f45270 */
[----:B------:R-:W4:Y:S02]  /*98d0*/  S2R R3, SR_CTAID.Z ;  /* 0x0000000000037919 */ /* 0x000f240000002700 */
[C---:B------:R-:W-:Y:S01]  /*98e0*/  ISETP.NE.OR P0, PT, R128.reuse, -0x1, !P2 ;  /* 0xffffffff8000780c */ /* 0x040fe20005705670 */
[----:B-1----:R-:W-:Y:S01]  /*98f0*/  @P1 IMAD.WIDE.U32 R26, R128, R10, RZ ;  /* 0x0000000a801a1225 */ /* 0x002fe200078e00ff */
[----:B------:R-:W-:-:S03]  /*9900*/  MOV R10, 0x7f800000 ;  /* 0x7f800000000a7802 */ /* 0x000fc60000000f00 */
[----:B---3--:R-:W-:-:S04]  /*9910*/  FADD.FTZ R4, R9, R4 ;  /* 0x0000000409047221 */ /* 0x008fc80000010000 */
[----:B------:R-:W4:Y:S01]  /*9920*/  @!P2 LDC R12, c[0x0][0x3e0] ;  /* 0x0000f800ff0cab82 */ /* 0x000f220000000800 */
[----:B--2---:R-:W-:Y:S01]  /*9930*/  FADD.FTZ R5, R8, R5 ;  /* 0x0000000508057221 */ /* 0x004fe20000010000 */
[----:B------:R-:W1:Y:S01]  /*9940*/  MUFU.RCP R6, R4 ;  /* 0x0000000400067308 */ /* 0x000e620000001000 */
[----:B------:R-:W-:Y:S02]  /*9950*/  FSETP.NE.FTZ.AND P3, PT, R4, RZ, PT ;  /* 0x000000ff0400720b */ /* 0x000fe40003f75000 */
[----:B------:R-:W-:Y:S02]  /*9960*/  LOP3.LUT R8, R119, 0x40, RZ, 0xc0, !PT ;  /* 0x0000004077087812 */ /* 0x000fe400078ec0ff */
[----:B------:R-:W-:Y:S02]  /*9970*/  FSETP.NE.FTZ.AND P4, PT, R5, RZ, PT ;  /* 0x000000ff0500720b */ /* 0x000fe40003f95000 */
[----:B------:R-:W-:Y:S01]  /*9980*/  IADD3 R13, PT, PT, R123, -R8, RZ ;  /* 0x800000087b0d7210 */ /* 0x000fe20007ffe0ff */
[----:B------:R-:W2:Y:S08]  /*9990*/  MUFU.RCP R7, R5 ;  /* 0x0000000500077308 */ /* 0x000eb00000001000 */
[----:B------:R-:W-:Y:S01]  /*99a0*/  @P3 MUFU.LG2 R4, R4 ;  /* 0x0000000400043308 */ /* 0x000fe20000000c00 */
[----:B-1----:R-:W-:Y:S01]  /*99b0*/  FSEL R6, R6, 1, P3 ;  /* 0x3f80000006067808 */ /* 0x002fe20001800000 */
[----:B------:R-:W1:Y:S04]  /*99c0*/  @P4 LDC R23, c[0x0][0x458] ;  /* 0x00011600ff174b82 */ /* 0x000e680000000800 */
        /* <DEDUP_REMOVED lines=83> */
[----:B------:R-:W-:Y:S01]  /*9f00*/  F2FP.BF16.F32.PACK_AB R82, R83, R82 ;  /* 0x000000525352723e */ /* 0x000fe200000010ff */
[----:B------:R-:W3:Y:S01]  /*9f10*/  @!P1 LDC.64 R6, c[0x0][0x400] ;  /* 0x00010000ff069b82 */ /* 0x000ee20000000a00 */
[----:B--2---:R-:W-:Y:S01]  /*9f20*/  @P4 FMUL.FTZ R5, R5, 0.69314718246459960938 ;  /* 0x3f31721805054820 */ /* 0x004fe20000410000 */
[----:B------:R-:W-:Y:S03]  /*9f30*/  STS [R15+0x230], R50 ;  /* 0x000230320f007388 */ /* 0x000fe60000000800 */
[----:B-1----:R-:W-:Y:S01]  /*9f40*/  @P4 FFMA.FTZ R10, R2, R23, R5 ;  /* 0x00000017020a4223 */ /* 0x002fe20000010005 */
[----:B------:R-:W-:Y:S04]  /*9f50*/  STS [R123+0x1000], R52 ;  /* 0x001000347b007388 */ /* 0x000fe80000000800 */
        /* <DEDUP_REMOVED lines=17> */
[----:B------:R-:W3:Y:S07]  /*a070*/  S2R R8, SR_CTAID.Y ;  /* 0x0000000000087919 */ /* 0x000eee0000002600 */
[----:B--2---:R-:W2:Y:S01]  /*a080*/  @P2 LDC R13, c[0x0][0x454] ;  /* 0x00011500ff0d2b82 */ /* 0x004ea20000000800 */
[----:B-----5:R-:W-:Y:S01]  /*a090*/  @P3 FMUL.FTZ R15, R4, 0.69314718246459960938 ;  /* 0x3f317218040f3820 */ /* 0x020fe20000410000 */
[----:B------:R1:W2:Y:S01]  /*a0a0*/  LDS.128 R16, [R139+0x800] ;  /* 0x000800008b107984 */ /* 0x0002a20000000c00 */
[----:B---3--:R-:W-:-:S04]  /*a0b0*/  @!P1 IMAD.WIDE.U32 R24, R8, R6, RZ ;  /* 0x0000000608189225 */ /* 0x008fc800078e00ff */
[----:B------:R-:W-:Y:S02]  /*a0c0*/  @!P1 IMAD R14, R8, R7, R25 ;  /* 0x00000007080e9224 */ /* 0x000fe400078e0219 */
[----:B------:R-:W3:Y:S01]  /*a0d0*/  LDC.64 R6, c[0x0][0x408] ;  /* 0x00010200ff067b82 */ /* 0x000ee20000000a00 */
[----:B------:R-:W-:Y:S01]  /*a0e0*/  @P1 IMAD R14, R128, R11, R27 ;  /* 0x0000000b800e1224 */ /* 0x000fe200078e021b */
[----:B------:R-:W-:Y:S01]  /*a0f0*/  MOV R11, 0x7f800000 ;  /* 0x7f800000000b7802 */ /* 0x000fe20000000f00 */
[----:B----4-:R-:W-:Y:S02]  /*a100*/  @!P2 IMAD R12, R8, R12, R3 ;  /* 0x0000000c080ca224 */ /* 0x010fe400078e0203 */
[----:B-1----:R-:W-:Y:S01]  /*a110*/  @P3 FFMA.FTZ R11, R0, R9, R15 ;  /* 0x00000009000b3223 */ /* 0x002fe2000001000f */
[-C--:B------:R-:W-:Y:S01]  /*a120*/  @!P0 IMAD R128, R8, R21.reuse, RZ ;  /* 0x0000001508808224 */ /* 0x080fe200078e02ff */
[----:B------:R-:W-:Y:S01]  /*a130*/  SHF.R.U32.HI R0, RZ, 0x2, R116 ;  /* 0x00000002ff007819 */ /* 0x000fe20000011674 */
[----:B------:R-:W-:-:S02]  /*a140*/  @!P2 IMAD R12, R12, R21, RZ ;  /* 0x000000150c0ca224 */ /* 0x000fc400078e02ff */
[----:B--2---:R-:W-:Y:S01]  /*a150*/  @P2 IMAD R12, R3, R13, R128 ;  /* 0x0000000d030c2224 */ /* 0x004fe200078e0280 */
[----:B------:R-:W-:Y:S06]  /*a160*/  @P5 BRA `(.L_x_3453) ;  /* 0x0000000000385947 */ /* 0x000fec0003800000 */
[----:B------:R-:W-:Y:S01]  /*a170*/  SHF.R.U32.HI R116, RZ, 0x1, R116 ;  /* 0x00000001ff747819 */ /* 0x000fe20000011674 */
[----:B------:R-:W1:Y:S03]  /*a180*/  LDCU.64 UR4, c[0x0][0x420] ;  /* 0x00008400ff0477ac */ /* 0x000e660008000a00 */
[----:B------:R-:W-:-:S04]  /*a190*/  LOP3.LUT R5, R116, 0x30, RZ, 0xc0, !PT ;  /* 0x0000003074057812 */ /* 0x000fc800078ec0ff */
[----:B------:R-:W-:Y:S01]  /*a1a0*/  LOP3.LUT R2, R5, 0x7, R0, 0xf8, !PT ;  /* 0x0000000705027812 */ /* 0x000fe200078ef800 */
[----:B------:R-:W-:-:S03]  /*a1b0*/  VIADD R5, R12, UR6 ;  /* 0x000000060c057c36 */ /* 0x000fc60008000000 */
        /* <DEDUP_REMOVED lines=9> */
.L_x_3453:
[----:B------:R-:W-:Y:S05]  /*a250*/  BSYNC.RECONVERGENT B0 ;  /* 0x0000000000007941 */ /* 0x000fea0003800200 */
.L_x_3452:
[----:B------:R-:W-:Y:S01]  /*a260*/  MOV R123, RZ ;  /* 0x000000ff007b7202 */ /* 0x000fe20000000f00 */
[----:B------:R2:W4:Y:S01]  /*a270*/  LDS.128 R20, [R139] ;  /* 0x000000008b147984 */ /* 0x0005220000000c00 */
[----:B------:R-:W-:Y:S01]  /*a280*/  @P1 MOV R24, R26 ;  /* 0x0000001a00181202 */ /* 0x000fe20000000f00 */
[----:B------:R-:W5:Y:S01]  /*a290*/  LDCU.64 UR4, c[0x0][0x410] ;  /* 0x00008200ff0477ac */ /* 0x000f620008000a00 */
[----:B------:R-:W-:Y:S01]  /*a2a0*/  ISETP.GE.AND P1, PT, R0, R121, PT ;  /* 0x000000790000720c */ /* 0x000fe20003f26270 */
[----:B---3--:R-:W-:Y:S01]  /*a2b0*/  IMAD.WIDE.U32 R4, R6, UR6, R122 ;  /* 0x0000000606047c25 */ /* 0x008fe2000f8e007a */
[----:B-1----:R2:W1:Y:S01]  /*a2c0*/  LDS.128 R8, [R139+0x2000] ;  /* 0x002000008b087984 */ /* 0x0024620000000c00 */
[----:B------:R-:W-:Y:S01]  /*a2d0*/  IADD3 R2, PT, PT, R0, 0x20, RZ ;  /* 0x0000002000027810 */ /* 0x000fe20007ffe0ff */
[----:B------:R-:W-:Y:S01]  /*a2e0*/  BSSY.RECONVERGENT B0, `(.L_x_3454) ;  /* 0x0000016000007945 */ /* 0x000fe20003800200 */
[----:B------:R-:W-:Y:S01]  /*a2f0*/  IMAD R5, R7, UR6, R5 ;  /* 0x0000000607057c24 */ /* 0x000fe2000f8e0205 */
[----:B------:R-:W-:-:S04]  /*a300*/  IADD3 R4, P0, PT, R24, R4, RZ ;  /* 0x0000000418047210 */ /* 0x000fc80007f1e0ff */
[----:B------:R-:W-:Y:S02]  /*a310*/  IADD3.X R5, PT, PT, R14, R5, RZ, P0, !PT ;  /* 0x000000050e057210 */ /* 0x000fe400007fe4ff */
[----:B------:R2:W3:Y:S01]  /*a320*/  LDS.128 R12, [R139+0x1000] ;  /* 0x001000008b0c7984 */ /* 0x0004e20000000c00 */
[----:B------:R-:W-:Y:S01]  /*a330*/  ISETP.GE.AND P0, PT, R2, R121, PT ;  /* 0x000000790200720c */ /* 0x000fe20003f06270 */
[----:B-----5:R-:W-:-:S04]  /*a340*/  IMAD.WIDE.U32 R4, R3, UR4, R4 ;  /* 0x0000000403047c25 */ /* 0x020fc8000f8e0004 */
[----:B------:R-:W-:Y:S01]  /*a350*/  IMAD R25, R3, UR5, R5 ;  /* 0x0000000503197c24 */ /* 0x000fe2000f8e0205 */
[----:B------:R-:W-:Y:S07]  /*a360*/  @P1 BRA `(.L_x_3455) ;  /* 0x0000000000341947 */ /* 0x000fee0003800000 */
[----:B------:R-:W5:Y:S01]  /*a370*/  LDCU UR6, c[0x0][0x440] ;  /* 0x00008800ff0677ac */ /* 0x000f620008000800 */
[----:B------:R-:W-:Y:S01]  /*a380*/  IMAD.MOV.U32 R24, RZ, RZ, R4 ;  /* 0x000000ffff187224 */ /* 0x000fe200078e0004 */
[----:B------:R-:W2:Y:S03]  /*a390*/  LDCU.64 UR4, c[0x0][0x3f0] ;  /* 0x00007e00ff0477ac */ /* 0x000ea60008000a00 */
[----:B------:R-:W-:-:S04]  /*a3a0*/  IMAD.WIDE.U32 R28, R0, R6, R24 ;  /* 0x00000006001c7225 */ /* 0x000fc800078e0018 */
[----:B------:R-:W-:Y:S01]  /*a3b0*/  IMAD R2, R0, R7, R29 ;  /* 0x0000000700027224 */ /* 0x000fe200078e021d */
[----:B-----5:R-:W-:Y:S02]  /*a3c0*/  ISETP.GE.AND P3, PT, R122, UR6, PT ;  /* 0x000000067a007c0c */ /* 0x020fe4000bf66270 */
[----:B------:R-:W-:Y:S02]  /*a3d0*/  ISETP.GE.AND P2, PT, R138, UR6, PT ;  /* 0x000000068a007c0c */ /* 0x000fe4000bf46270 */
[----:B------:R-:W-:Y:S02]  /*a3e0*/  ISETP.GE.AND P1, PT, R137, UR6, PT ;  /* 0x0000000689007c0c */ /* 0x000fe4000bf26270 */
[----:B--2---:R-:W-:-:S04]  /*a3f0*/  LEA R26, P4, R28, UR4, 0x1 ;  /* 0x000000041c1a7c11 */ /* 0x004fc8000f8808ff */
[----:B------:R-:W-:-:S05]  /*a400*/  LEA.HI.X R27, R28, UR5, R2, 0x1, P4 ;  /* 0x000000051c1b7c11 */ /* 0x000fca000a0f0c02 */
[----:B----4-:R2:W-:Y:S04]  /*a410*/  @!P3 STG.E.128 desc[UR16][R26.64], R20 ;  /* 0x000000141a00b986 */ /* 0x0105e8000c101d10 */
[----:B---3--:R2:W-:Y:S04]  /*a420*/  @!P2 STG.E.128 desc[UR16][R26.64+0x40], R12 ;  /* 0x0000400c1a00a986 */ /* 0x0085e8000c101d10 */
[----:B-1----:R2:W-:Y:S02]  /*a430*/  @!P1 STG.E.128 desc[UR16][R26.64+0x80], R8 ;  /* 0x000080081a009986 */ /* 0x0025e4000c101d10 */
.L_x_3455:
[----:B------:R-:W-:Y:S05]  /*a440*/  BSYNC.RECONVERGENT B0 ;  /* 0x0000000000007941 */ /* 0x000fea0003800200 */
.L_x_3454:
[----:B-12---:R1:W2:Y:S01]  /*a450*/  LDS.128 R8, [R139+0x1800] ;  /* 0x001800008b087984 */ /* 0x0062a20000000c00 */
[----:B------:R-:W-:Y:S05]  /*a460*/  @P0 EXIT ;  /* 0x000000000000094d */ /* 0x000fea0003800000 */
[----:B---3--:R3:W1:Y:S01]  /*a470*/  LDS.128 R12, [R139+0x2800] ;  /* 0x002800008b0c7984 */ /* 0x0086620000000c00 */
[----:B------:R-:W5:Y:S01]  /*a480*/  LDCU UR6, c[0x0][0x440] ;  /* 0x00008800ff0677ac */ /* 0x000f620008000800 */
[----:B------:R-:W-:Y:S01]  /*a490*/  IADD3 R3, P0, PT, R0, 0x20, RZ ;  /* 0x0000002000037810 */ /* 0x000fe20007f1e0ff */
[----:B------:R-:W4:Y:S04]  /*a4a0*/  LDCU.64 UR4, c[0x0][0x3f0] ;  /* 0x00007e00ff0477ac */ /* 0x000f280008000a00 */
[----:B------:R-:W-:-:S04]  /*a4b0*/  IMAD.X R5, RZ, RZ, RZ, P0 ;  /* 0x000000ffff057224 */ /* 0x000fc800000e06ff */
[-C--:B------:R-:W-:Y:S02]  /*a4c0*/  IMAD R0, R5, R6.reuse, RZ ;  /* 0x0000000605007224 */ /* 0x080fe400078e02ff */
[----:B------:R-:W-:Y:S02]  /*a4d0*/  IMAD.MOV.U32 R5, RZ, RZ, R25 ;  /* 0x000000ffff057224 */ /* 0x000fe400078e0019 */
[C---:B------:R-:W-:Y:S02]  /*a4e0*/  IMAD R0, R3.reuse, R7, R0 ;  /* 0x0000000703007224 */ /* 0x040fe400078e0200 */
[----:B------:R-:W-:Y:S01]  /*a4f0*/  IMAD.WIDE.U32 R4, R3, R6, R4 ;  /* 0x0000000603047225 */ /* 0x000fe200078e0004 */
[----:B-----5:R-:W-:Y:S02]  /*a500*/  ISETP.GE.AND P2, PT, R122, UR6, PT ;  /* 0x000000067a007c0c */ /* 0x020fe4000bf46270 */
[----:B------:R-:W-:Y:S01]  /*a510*/  ISETP.GE.AND P1, PT, R138, UR6, PT ;  /* 0x000000068a007c0c */ /* 0x000fe2000bf26270 */
[----:B------:R-:W-:Y:S01]  /*a520*/  IMAD.IADD R0, R0, 0x1, R5 ;  /* 0x0000000100007824 */ /* 0x000fe200078e0205 */
[----:B------:R-:W-:-:S02]  /*a530*/  ISETP.GE.AND P0, PT, R137, UR6, PT ;  /* 0x0000000689007c0c */ /* 0x000fc4000bf06270 */
[----:B----4-:R-:W-:-:S04]  /*a540*/  LEA R2, P3, R4, UR4, 0x1 ;  /* 0x0000000404027c11 */ /* 0x010fc8000f8608ff */
[----:B------:R-:W-:-:S05]  /*a550*/  LEA.HI.X R3, R4, UR5, R0, 0x1, P3 ;  /* 0x0000000504037c11 */ /* 0x000fca00098f0c00 */
[----:B------:R3:W-:Y:S04]  /*a560*/  @!P2 STG.E.128 desc[UR16][R2.64], R16 ;  /* 0x000000100200a986 */ /* 0x0007e8000c101d10 */
[----:B--2---:R3:W-:Y:S01]  /*a570*/  @!P1 STG.E.128 desc[UR16][R2.64+0x40], R8 ;  /* 0x0000400802009986 */ /* 0x0047e2000c101d10 */
[----:B------:R-:W-:Y:S05]  /*a580*/  @P0 EXIT ;  /* 0x000000000000094d */ /* 0x000fea0003800000 */
[----:B-1----:R-:W-:Y:S01]  /*a590*/  STG.E.128 desc[UR16][R2.64+0x80], R12 ;  /* 0x0000800c02007986 */ /* 0x002fe2000c101d10 */
[----:B------:R-:W-:Y:S05]  /*a5a0*/  EXIT ;  /* 0x000000000000794d */ /* 0x000fea0003800000 */
.L_x_3456:
        /* <DEDUP_REMOVED lines=13> */
.L_x_5518:


//--------------------- .text._ZN5flash24flash_fwd_splitkv_kernelI23Flash_fwd_kernel_traitsILi96ELi64ELi64ELi4ELb0ELb0EN7cutlass10bfloat16_tE19Flash_kernel_traitsILi96ELi64ELi64ELi4ES3_EELb1ELb0ELb0ELb0ELb0ELb1ELb0ELb0EEEvNS_16Flash_fwd_paramsE --------------------------
	.section	.text._ZN5flash24flash_fwd_splitkv_kernelI23Flash_fwd_kernel_traitsILi96ELi64ELi64ELi4ELb0ELb0EN7cutlass10bfloat16_tE19Flash_kernel_traitsILi96ELi64ELi64ELi4ES3_EELb1ELb0ELb0ELb0ELb0ELb1ELb0ELb0EEEvNS_16Flash_fwd_paramsE,"ax",@progbits
	.align	128
        .global         _ZN5flash24flash_fwd_splitkv_kernelI23Flash_fwd_kernel_traitsILi96ELi64ELi64ELi4ELb0ELb0EN7cutlass10bfloat16_tE19Flash_kernel_traitsILi96ELi64ELi64ELi4ES3_EELb1ELb0ELb0ELb0ELb0ELb1ELb0ELb0EEEvNS_16Flash_fwd_paramsE
        .type           _ZN5flash24flash_fwd_splitkv_kernelI23Flash_fwd_kernel_traitsILi96ELi64ELi64ELi4ELb0ELb0EN7cutlass10bfloat16_tE19Flash_kernel_traitsILi96ELi64ELi64ELi4ES3_EELb1ELb0ELb0ELb0ELb0ELb1ELb0ELb0EEEvNS_16Flash_fwd_paramsE,@function
        .size           _ZN5flash24flash_fwd_splitkv_kernelI23Flash_fwd_kernel_traitsILi96ELi64ELi64ELi4ELb0ELb0EN7cutlass10bfloat16_tE19Flash_kernel_traitsILi96ELi64ELi64ELi4ES3_EELb1ELb0ELb0ELb0ELb0ELb1ELb0ELb0EEEvNS_16Flash_fwd_paramsE,(.L_x_5519 - _ZN5flash24flash_fwd_splitkv_kernelI23Flash_fwd_kernel_traitsILi96ELi64ELi64ELi4ELb0ELb0EN7cutlass10bfloat16_tE19Flash_kernel_traitsILi96ELi64ELi64ELi4ES3_EELb1ELb0ELb0ELb0ELb0ELb1ELb0ELb0EEEvNS_16Flash_fwd_paramsE)
        .other          _ZN5flash24flash_fwd_splitkv_kernelI23Flash_fwd_kernel_traitsILi96ELi64ELi64ELi4ELb0ELb0EN7cutlass10bfloat16_tE19Flash_kernel_traitsILi96ELi64ELi64ELi4ES3_EELb1ELb0ELb0ELb0ELb0ELb1ELb0ELb0EEEvNS_16Flash_fwd_paramsE,@"STO_CUDA_ENTRY STV_DEFAULT"
_ZN5flash24flash_fwd_splitkv_kernelI23Flash_fwd_kernel_traitsILi96ELi64ELi64ELi4ELb0ELb0EN7cutlass10bfloat16_tE19Flash_kernel_traitsILi96ELi64ELi64ELi4ES3_EELb1ELb0ELb0ELb0ELb0ELb1ELb0ELb0EEEvNS_16Flash_fwd_paramsE:
.text._ZN5flash24flash_fwd_splitkv_kernelI23Flash_fwd_kernel_traitsILi96ELi64ELi64ELi4ELb0ELb0EN7cutlass10bfloat16_tE19Flash_kernel_traitsILi96ELi64ELi64ELi4ES3_EELb1ELb0ELb0ELb0ELb0ELb1ELb0ELb0EEEvNS_16Flash_fwd_paramsE:
        /* <DEDUP_REMOVED lines=51> */
.L_x_3457:
        /* <DEDUP_REMOVED lines=72> */
.L_x_3460:
[----:B------:R-:W-:Y:S05]  /*07b0*/  BSYNC.RECONVERGENT B0 ;  /* 0x0000000000007941 */ /* 0x000fea0003800200 */
.L_x_3459:
        /* <DEDUP_REMOVED lines=19> */
.L_x_3462:
[----:B------:R-:W-:Y:S05]  /*08f0*/  BSYNC.RECONVERGENT B0 ;  /* 0x0000000000007941 */ /* 0x000fea0003800200 */
.L_x_3461:
        /* <DEDUP_REMOVED lines=14> */
.L_x_3458:
        /* <DEDUP_REMOVED lines=10> */
.L_x_3463:
        /* <DEDUP_REMOVED lines=41> */
[----:B----4-:R-:W-:Y:S02]  /*0d10*/  IMAD.U32 R96, RZ, RZ, UR12 ;  /* 0x0000000cff607e24 */ /* 0x010fe4000f8e00ff */
        /* <DEDUP_REMOVED lines=38> */
[----:B------:R-:W-:-:S02]  /*0f80*/  IADD3 R17, PT, PT, R17, R21, RZ ;  /* 0x0000001511117210 */ /* 0x000fc40007ffe0ff */
[----:B------:R-:W-:Y:S02]  /*0f90*/  MOV R21, UR11 ;  /* 0x0000000b00157c02 */ /* 0x000fe40008000f00 */
[----:B------:R-:W-:Y:S01]  /*0fa0*/  IADD3 R11, PT, PT, R11, R19, RZ ;  /* 0x000000130b0b7210 */ /* 0x000fe20007ffe0ff */
        /* <DEDUP_REMOVED lines=8> */
[C---:B------:R-:W-:Y:S02]  /*1030*/  IMAD R6, R7.reuse, UR5, R6 ;  /* 0x0000000507067c24 */ /* 0x040fe4000f8e0206 */
[----:B------:R-:W-:-:S04]  /*1040*/  IMAD.WIDE.U32 R16, R7, UR4, R16 ;  /* 0x0000000407107c25 */ /* 0x000fc8000f8e0010 */
[----:B------:R-:W-:Y:S01]  /*1050*/  IMAD R4, R7, UR7, R4 ;  /* 0x0000000707047c24 */ /* 0x000fe2000f8e0204 */
[----:B------:R-:W-:Y:S01]  /*1060*/  IADD3 R14, PT, PT, R17, R6, RZ ;  /* 0x00000006110e7210 */ /* 0x000fe20007ffe0ff */
[----:B------:R-:W-:-:S05]  /*1070*/  IMAD.WIDE.U32 R18, R7, UR6, R10 ;  /* 0x0000000607127c25 */ /* 0x000fca000f8e000a */
[----:B------:R-:W-:Y:S01]  /*1080*/  IADD3 R8, PT, PT, R19, R4, RZ ;  /* 0x0000000413087210 */ /* 0x000fe20007ffe0ff */
[----:B------:R-:W-:Y:S06]  /*1090*/  BRA `(.L_x_3465) ;  /* 0x0000000400607947 */ /* 0x000fec0003800000 */
.L_x_3464:
        /* <DEDUP_REMOVED lines=16> */
.L_x_3466:
[----:B------:R-:W2:Y:S01]  /*11a0*/  LDC.64 R96, c[0x0][0x3b8] ;  /* 0x0000ee00ff607b82 */ /* 0x000ea20000000a00 */
[----:B-1----:R-:W-:-:S05]  /*11b0*/  IADD3 R6, PT, PT, R4, R5, RZ ;  /* 0x0000000504067210 */ /* 0x002fca0007ffe0ff */
[C---:B--2---:R-:W-:Y:S02]  /*11c0*/  IMAD R11, R6.reuse, R97, RZ ;  /* 0x00000061060b7224 */ /* 0x044fe400078e02ff */
[----:B------:R-:W-:-:S05]  /*11d0*/  IMAD.WIDE.U32 R6, R6, R96, RZ ;  /* 0x0000006006067225 */ /* 0x000fca00078e00ff */
[----:B------:R-:W-:Y:S02]  /*11e0*/  IADD3 R11, PT, PT, R7, R11, RZ ;  /* 0x0000000b070b7210 */ /* 0x000fe40007ffe0ff */
[----:B------:R-:W-:Y:S02]  /*11f0*/  MOV R12, R6 ;  /* 0x00000006000c7202 */ /* 0x000fe40000000f00 */
.L_x_3467:
        /* <DEDUP_REMOVED lines=14> */
.L_x_3468:
[----:B------:R-:W1:Y:S01]  /*12e0*/  LDC.64 R20, c[0x0][0x3c0] ;  /* 0x0000f000ff147b82 */ /* 0x000e620000000a00 */
[----:B------:R-:W-:-:S05]  /*12f0*/  IADD3 R4, PT, PT, R4, R5, RZ ;  /* 0x0000000504047210 */ /* 0x000fca0007ffe0ff */
[C---:B-1----:R-:W-:Y:S02]  /*1300*/  IMAD R17, R4.reuse, R21, RZ ;  /* 0x0000001504117224 */ /* 0x042fe400078e02ff */
[----:B------:R-:W-:-:S05]  /*1310*/  IMAD.WIDE.U32 R4, R4, R20, RZ ;  /* 0x0000001404047225 */ /* 0x000fca00078e00ff */
[----:B------:R-:W-:Y:S02]  /*1320*/  IADD3 R17, PT, PT, R5, R17, RZ ;  /* 0x0000001105117210 */ /* 0x000fe40007ffe0ff */
[----:B------:R-:W-:-:S07]  /*1330*/  MOV R16, R4 ;  /* 0x0000000400107202 */ /* 0x000fce0000000f00 */
.L_x_3469:
        /* <DEDUP_REMOVED lines=46> */
.L_x_3465:
        /* <DEDUP_REMOVED lines=76> */
.L_x_3472:
[----:B------:R2:W-:Y:S02]  /*1ae0*/  STS.128 [R143+0x2000], RZ ;  /* 0x002000ff8f007388 */ /* 0x0005e40000000c00 */
.L_x_3471:
[----:B------:R-:W-:Y:S05]  /*1af0*/  BSYNC.RECONVERGENT B0 ;  /* 0x0000000000007941 */ /* 0x000fea0003800200 */
.L_x_3470:
        /* <DEDUP_REMOVED lines=35> */
.L_x_3475:
[----:B------:R3:W-:Y:S02]  /*1d30*/  STS.128 [R143+0x2800], RZ ;  /* 0x002800ff8f007388 */ /* 0x0007e40000000c00 */
.L_x_3474:
[----:B------:R-:W-:Y:S05]  /*1d40*/  BSYNC.RECONVERGENT B0 ;  /* 0x0000000000007941 */ /* 0x000fea0003800200 */
.L_x_3473:
        /* <DEDUP_REMOVED lines=27> */
.L_x_3478:
[----:B------:R4:W-:Y:S02]  /*1f00*/  STS.128 [R143+0x5000], RZ ;  /* 0x005000ff8f007388 */ /* 0x0009e40000000c00 */
.L_x_3477:
[----:B------:R-:W-:Y:S05]  /*1f10*/  BSYNC.RECONVERGENT B0 ;  /* 0x0000000000007941 */ /* 0x000fea0003800200 */
.L_x_3476:
        /* <DEDUP_REMOVED lines=28> */
.L_x_3481:
[----:B------:R1:W-:Y:S02]  /*20e0*/  STS.128 [R143+0x5800], RZ ;  /* 0x005800ff8f007388 */ /* 0x0003e40000000c00 */
.L_x_3480:
[----:B------:R-:W-:Y:S05]  /*20f0*/  BSYNC.RECONVERGENT B0 ;  /* 0x0000000000007941 */ /* 0x000fea0003800200 */
.L_x_3479:
        /* <DEDUP_REMOVED lines=32> */
.L_x_3484:
[----:B------:R1:W-:Y:S01]  /*2300*/  STS.128 [R143+0x8000], RZ ;  /* 0x008000ff8f007388 */ /* 0x0003e20000000c00 */
[----:B------:R-:W-:Y:S05]  /*2310*/  BRA `(.L_x_3485) ;  /* 0x00000000000c7947 */ /* 0x000fea0003800000 */
.L_x_3483:
[----:B------:R1:W-:Y:S04]  /*2320*/  STS.128 [R143+0x6000], RZ ;  /* 0x006000ff8f007388 */ /* 0x0003e80000000c00 */
[----:B------:R1:W-:Y:S04]  /*2330*/  STS.128 [R143+0x7000], RZ ;  /* 0x007000ff8f007388 */ /* 0x0003e80000000c00 */
[----:B------:R1:W-:Y:S02]  /*2340*/  STS.128 [R143+0x8000], RZ ;  /* 0x008000ff8f007388 */ /* 0x0003e40000000c00 */
.L_x_3485:
[----:B------:R-:W-:Y:S05]  /*2350*/  BSYNC.RECONVERGENT B0 ;  /* 0x0000000000007941 */ /* 0x000fea0003800200 */
.L_x_3482:
        /* <DEDUP_REMOVED lines=30> */
.L_x_3488:
[----:B------:R1:W-:Y:S02]  /*2540*/  STS.128 [R143+0x8800], RZ ;  /* 0x008800ff8f007388 */ /* 0x0003e40000000c00 */
.L_x_3487:
[----:B------:R-:W-:Y:S05]  /*2550*/  BSYNC.RECONVERGENT B0 ;  /* 0x0000000000007941 */ /* 0x000fea0003800200 */
.L_x_3486:
[C---:B------:R-:W-:Y:S01]  /*2560*/  SHF.L.U32 R123, R120.reuse, 0x2, RZ ;  /* 0x00000002787b7819 */ /* 0x040fe200000006ff */
[----:B------:R-:W5:Y:S01]  /*2570*/  LDCU UR4, c[0x0][0x50c] ;  /* 0x0000a180ff0477ac */ /* 0x000f620008000800 */
[C---:B------:R-:W-:Y:S01]  /*2580*/  SHF.L.U32 R83, R120.reuse, 0x5, RZ ;  /* 0x0000000578537819 */ /* 0x040fe200000006ff */
[----:B------:R-:W0:Y:S01]  /*2590*/  LDGDEPBAR ;  /* 0x00000000000079af */ /* 0x000e220000000000 */
[----:B-1----:R-:W-:Y:S02]  /*25a0*/  LOP3.LUT R6, R123, 0x18, RZ, 0xc0, !PT ;  /* 0x000000187b067812 */ /* 0x002fe400078ec0ff */
[----:B------:R-:W-:Y:S02]  /*25b0*/  SHF.L.U32 R124, R120, 0x4, RZ ;  /* 0x00000004787c7819 */ /* 0x000fe400000006ff */
        /* <DEDUP_REMOVED lines=11> */
[----:B------:R-:W-:Y:S01]  /*2670*/  LOP3.LUT P6, RZ, R120, 0x4, RZ, 0xc0, !PT ;  /* 0x0000000478ff7812 */ /* 0x000fe200078cc0ff */
[----:B------:R-:W-:Y:S01]  /*2680*/  LDSM.16.M88.4 R44, [R122] ;  /* 0x000000007a2c783b */ /* 0x000fe20000000200 */
[----:B------:R-:W-:Y:S02]  /*2690*/  MOV R81, 0x20 ;  /* 0x0000002000517802 */ /* 0x000fe40000000f00 */
[----:B------:R-:W-:Y:S01]  /*26a0*/  ISETP.NE.AND P5, PT, R3, 0x1, PT ;  /* 0x000000010300780c */ /* 0x000fe20003fa5270 */
[----:B------:R-:W1:Y:S01]  /*26b0*/  LDSM.16.M88.4 R32, [R102+0x3000] ;  /* 0x003000006620783b */ /* 0x000e620000000200 */
[----:B------:R-:W-:-:S02]  /*26c0*/  SEL R81, R81, 0xffffffe0, !P6 ;  /* 0xffffffe051517807 */ /* 0x000fc40007000000 */
[----:B------:R-:W-:Y:S01]  /*26d0*/  VIMNMX R99, PT, PT, R0, R85, PT ;  /* 0x0000005500637248 */ /* 0x000fe20003fe0100 */
[----:B------:R-:W2:Y:S01]  /*26e0*/  LDSM.16.M88.4 R60, [R102+0x3400] ;  /* 0x00340000663c783b */ /* 0x000ea20000000200 */
[-C--:B------:R-:W-:Y:S02]  /*26f0*/  IADD3 R22, PT, PT, R122, R81.reuse, RZ ;  /* 0x000000517a167210 */ /* 0x080fe40007ffe0ff */
[----:B------:R-:W-:Y:S01]  /*2700*/  IADD3 R2, PT, PT, R102, R81, RZ ;  /* 0x0000005166027210 */ /* 0x000fe20007ffe0ff */
[----:B------:R-:W3:Y:S01]  /*2710*/  LDSM.16.M88.4 R52, [R102+0x3800] ;  /* 0x003800006634783b */ /* 0x000ee20000000200 */
[----:B------:R-:W-:-:S03]  /*2720*/  VIADDMNMX R98, R0, 0x8, R85, PT ;  /* 0x0000000800627846 */ /* 0x000fc60003800155 */
[----:B------:R-:W4:Y:S04]  /*2730*/  LDSM.16.M88.4 R8, [R102+0x3c00] ;  /* 0x003c00006608783b */ /* 0x000f280000000200 */
[----:B------:R-:W-:Y:S04]  /*2740*/  LDSM.16.M88.4 R4, [R22] ;  /* 0x000000001604783b */ /* 0x000fe80000000200 */
[----:B------:R-:W5:Y:S04]  /*2750*/  LDSM.16.M88.4 R24, [R2+0x3000] ;  /* 0x003000000218783b */ /* 0x000f680000000200 */
[----:B------:R-:W5:Y:S04]  /*2760*/  LDSM.16.M88.4 R16, [R2+0x3400] ;  /* 0x003400000210783b */ /* 0x000f680000000200 */
[----:B------:R-:W-:Y:S04]  /*2770*/  LDSM.16.M88.4 R68, [R122+0x1000] ;  /* 0x001000007a44783b */ /* 0x000fe80000000200 */
[----:B------:R-:W5:Y:S04]  /*2780*/  LDSM.16.M88.4 R36, [R102+0x4000] ;  /* 0x004000006624783b */ /* 0x000f680000000200 */
[----:B------:R-:W5:Y:S01]  /*2790*/  LDSM.16.M88.4 R64, [R2+0x3800] ;  /* 0x003800000240783b */ /* 0x000f620000000200 */
[C---:B-1----:R-:W-:Y:S03]  /*27a0*/  HMMA.16816.F32.BF16 R12, R44.reuse, R32, RZ ;  /* 0x000000202c0c723c */ /* 0x042fe600000418ff */
[----:B------:R-:W-:Y:S04]  /*27b0*/  LDSM.16.M88.4 R40, [R22+0x1000] ;  /* 0x001000001628783b */ /* 0x000fe80000000200 */
[----:B------:R-:W-:Y:S01]  /*27c0*/  LDSM.16.M88.4 R76, [R2+0x4000] ;  /* 0x00400000024c783b */ /* 0x000fe20000000200 */
[C---:B------:R-:W-:Y:S03]  /*27d0*/  HMMA.16816.F32.BF16 R32, R44.reuse, R34, RZ ;  /* 0x000000222c20723c */ /* 0x040fe600000418ff */
[----:B------:R-:W-:Y:S05]  /*27e0*/  LDSM.16.M88.4 R72, [R102+0x4400] ;  /* 0x004400006648783b */ /* 0x000fea0000000200 */
[C---:B--2---:R-:W-:Y:S08]  /*27f0*/  HMMA.16816.F32.BF16 R28, R44.reuse, R60, RZ ;  /* 0x0000003c2c1c723c */ /* 0x044ff000000418ff */
[C---:B---3--:R-:W-:Y:S08]  /*2800*/  HMMA.16816.F32.BF16 R56, R44.reuse, R52, RZ ;  /* 0x000000342c38723c */ /* 0x048ff000000418ff */
        /* <DEDUP_REMOVED lines=9> */
[----:B------:R-:W-:Y:S01]  /*28a0*/  HMMA.16816.F32.BF16 R60, R4, R18, R60 ;  /* 0x00000012043c723c */ /* 0x000fe2000004183c */
[----:B------:R-:W2:Y:S07]  /*28b0*/  LDSM.16.M88.4 R16, [R102+0x5000] ;  /* 0x005000006610783b */ /* 0x000eae0000000200 */
[C---:B------:R-:W-:Y:S08]  /*28c0*/  HMMA.16816.F32.BF16 R12, R68.reuse, R36, R12 ;  /* 0x00000024440c723c */ /* 0x040ff0000004180c */
[----:B------:R-:W-:Y:S01]  /*28d0*/  HMMA.16816.F32.BF16 R32, R68, R38, R32 ;  /* 0x000000264420723c */ /* 0x000fe20000041820 */
[----:B------:R-:W-:Y:S07]  /*28e0*/  LDSM.16.M88.4 R36, [R2+0x4400] ;  /* 0x004400000224783b */ /* 0x000fee0000000200 */
[C---:B------:R-:W-:Y:S08]  /*28f0*/  HMMA.16816.F32.BF16 R56, R4.reuse, R64, R56 ;  /* 0x000000400438723c */ /* 0x040ff00000041838 */
[C---:B------:R-:W-:Y:S01]  /*2900*/  HMMA.16816.F32.BF16 R52, R4.reuse, R66, R52 ;  /* 0x000000420434723c */ /* 0x040fe20000041834 */
[----:B------:R-:W-:Y:S07]  /*2910*/  LDSM.16.M88.4 R64, [R102+0x4800] ;  /* 0x004800006640783b */ /* 0x000fee0000000200 */
[C---:B-1----:R-:W-:Y:S08]  /*2920*/  HMMA.16816.F32.BF16 R48, R4.reuse, R8, R48 ;  /* 0x000000080430723c */ /* 0x042ff00000041830 */
[----:B------:R-:W-:Y:S01]  /*2930*/  HMMA.16816.F32.BF16 R44, R4, R10, R44 ;  /* 0x0000000a042c723c */ /* 0x000fe2000004182c */
[----:B------:R-:W-:Y:S04]  /*2940*/  LDSM.16.M88.4 R8, [R22+0x2000] ;  /* 0x002000001608783b */ /* 0x000fe80000000200 */
[----:B------:R-:W1:Y:S03]  /*2950*/  LDSM.16.M88.4 R4, [R2+0x5000] ;  /* 0x005000000204783b */ /* 0x000e660000000200 */
[C---:B------:R-:W-:Y:S08]  /*2960*/  HMMA.16816.F32.BF16 R12, R40.reuse, R76, R12 ;  /* 0x0000004c280c723c */ /* 0x040ff0000004180c */
[----:B------:R-:W-:Y:S08]  /*2970*/  HMMA.16816.F32.BF16 R32, R40, R78, R32 ;  /* 0x0000004e2820723c */ /* 0x000ff00000041820 */
[----:B------:R-:W-:Y:S08]  /*2980*/  HMMA.16816.F32.BF16 R28, R68, R72, R28 ;  /* 0x00000048441c723c */ /* 0x000ff0000004181c */
[C---:B--2---:R-:W-:Y:S08]  /*2990*/  HMMA.16816.F32.BF16 R12, R24.reuse, R16, R12 ;  /* 0x00000010180c723c */ /* 0x044ff0000004180c */
[----:B------:R-:W-:Y:S01]  /*29a0*/  HMMA.16816.F32.BF16 R32, R24, R18, R32 ;  /* 0x000000121820723c */ /* 0x000fe20000041820 */
[----:B------:R-:W2:Y:S07]  /*29b0*/  LDSM.16.M88.4 R16, [R102+0x4c00] ;  /* 0x004c00006610783b */ /* 0x000eae0000000200 */
[----:B------:R-:W-:Y:S08]  /*29c0*/  HMMA.16816.F32.BF16 R60, R68, R74, R60 ;  /* 0x0000004a443c723c */ /* 0x000ff0000004183c */
[C---:B-1----:R-:W-:Y:S08]  /*29d0*/  HMMA.16816.F32.BF16 R12, R8.reuse, R4, R12 ;  /* 0x00000004080c723c */ /* 0x042ff0000004180c */
[----:B------:R-:W-:Y:S01]  /*29e0*/  HMMA.16816.F32.BF16 R32, R8, R6, R32 ;  /* 0x000000060820723c */ /* 0x000fe20000041820 */
[----:B------:R-:W1:Y:S07]  /*29f0*/  LDSM.16.M88.4 R4, [R2+0x4800] ;  /* 0x004800000204783b */ /* 0x000e6e0000000200 */
[----:B------:R-:W-:Y:S01]  /*2a00*/  HMMA.16816.F32.BF16 R72, R68, R64, R56 ;  /* 0x000000404448723c */ /* 0x000fe20000041838 */
[----:B------:R-:W3:Y:S02]  /*2a10*/  LDSM.16.M88.4 R56, [R102+0x5400] ;  /* 0x005400006638783b */ /* 0x000ee40000000200 */
[----:B------:R-:W-:Y:S01]  /*2a20*/  FMUL.FTZ R12, R12, UR4 ;  /* 0x000000040c0c7c20 */ /* 0x000fe20008410000 */
[----:B------:R-:W-:Y:S01]  /*2a30*/  FMUL.FTZ R65, R13, UR4 ;  /* 0x000000040d417c20 */ /* 0x000fe20008410000 */
[----:B------:R-:W-:-:S02]  /*2a40*/  FMUL.FTZ R64, R14, UR4 ;  /* 0x000000040e407c20 */ /* 0x000fc40008410000 */
[----:B------:R4:W1:Y:S01]  /*2a50*/  MUFU.TANH R22, R12 ;  /* 0x0000000c00167308 */ /* 0x0008620000002400 */
[----:B------:R-:W-:Y:S01]  /*2a60*/  HMMA.16816.F32.BF16 R52, R68, R66, R52 ;  /* 0x000000424434723c */ /* 0x000fe20000041834 */
[----:B------:R-:W-:-:S06]  /*2a70*/  FMUL.FTZ R66, R15, UR4 ;  /* 0x000000040f427c20 */ /* 0x000fcc0008410000 */
[----:B------:R-:W1:Y:S01]  /*2a80*/  MUFU.TANH R65, R65 ;  /* 0x0000004100417308 */ /* 0x000e620000002400 */
[C---:B------:R-:W-:Y:S01]  /*2a90*/  HMMA.16816.F32.BF16 R76, R40.reuse, R36, R28 ;  /* 0x00000024284c723c */ /* 0x040fe2000004181c */
[----:B------:R-:W-:Y:S06]  /*2aa0*/  LDSM.16.M88.4 R28, [R2+0x5400] ;  /* 0x00540000021c783b */ /* 0x000fec0000000200 */
[----:B------:R-:W1:Y:S01]  /*2ab0*/  MUFU.TANH R64, R64 ;  /* 0x0000004000407308 */ /* 0x000e620000002400 */
[----:B------:R-:W-:Y:S01]  /*2ac0*/  HMMA.16816.F32.BF16 R60, R40, R38, R60 ;  /* 0x00000026283c723c */ /* 0x000fe2000004183c */
[----:B----4-:R-:W4:Y:S04]  /*2ad0*/  LDSM.16.M88.4 R12, [R102+0x5800] ;  /* 0x00580000660c783b */ /* 0x010f280000000200 */
[----:B------:R-:W5:Y:S02]  /*2ae0*/  LDSM.16.M88.4 R36, [R2+0x4c00] ;  /* 0x004c00000224783b */ /* 0x000f640000000200 */
[----:B------:R-:W3:Y:S01]  /*2af0*/  MUFU.TANH R66, R66 ;  /* 0x0000004200427308 */ /* 0x000ee20000002400 */
[----:B--2---:R-:W-:Y:S01]  /*2b00*/  HMMA.16816.F32.BF16 R48, R68, R16, R48 ;  /* 0x000000104430723c */ /* 0x004fe20000041830 */
[----:B------:R-:W-:Y:S01]  /*2b10*/  FMUL.FTZ R16, R32, UR4 ;  /* 0x0000000420107c20 */ /* 0x000fe20008410000 */
[----:B------:R-:W-:-:S05]  /*2b20*/  FMUL.FTZ R17, R34, UR4 ;  /* 0x0000000422117c20 */ /* 0x000fca0008410000 */
[----:B------:R-:W2:Y:S01]  /*2b30*/  MUFU.TANH R16, R16 ;  /* 0x0000001000107308 */ /* 0x000ea20000002400 */
[C---:B-1----:R-:W-:Y:S07]  /*2b40*/  HMMA.16816.F32.BF16 R72, R40.reuse, R4, R72 ;  /* 0x000000042848723c */ /* 0x042fee0000041848 */
[----:B------:R-:W1:Y:S01]  /*2b50*/  MUFU.TANH R17, R17 ;  /* 0x0000001100117308 */ /* 0x000e620000002400 */
[----:B------:R-:W-:Y:S01]  /*2b60*/  HMMA.16816.F32.BF16 R52, R40, R6, R52 ;  /* 0x000000062834723c */ /* 0x000fe20000041834 */
[----:B------:R-:W2:Y:S07]  /*2b70*/  LDSM.16.M88.4 R4, [R102+0x5c00] ;  /* 0x005c00006604783b */ /* 0x000eae0000000200 */
[----:B------:R-:W-:Y:S08]  /*2b80*/  HMMA.16816.F32.BF16 R44, R68, R18, R44 ;  /* 0x00000012442c723c */ /* 0x000ff0000004182c */
[C---:B---3--:R-:W-:Y:S08]  /*2b90*/  HMMA.16816.F32.BF16 R76, R24.reuse, R56, R76 ;  /* 0x00000038184c723c */ /* 0x048ff0000004184c */
[C---:B------:R-:W-:Y:S01]  /*2ba0*/  HMMA.16816.F32.BF16 R60, R24.reuse, R58, R60 ;  /* 0x0000003a183c723c */ /* 0x040fe2000004183c */
[----:B------:R-:W3:Y:S07]  /*2bb0*/  LDSM.16.M88.4 R56, [R2+0x5800] ;  /* 0x005800000238783b */ /* 0x000eee0000000200 */
[C---:B----4-:R-:W-:Y:S08]  /*2bc0*/  HMMA.16816.F32.BF16 R72, R24.reuse, R12, R72 ;  /* 0x0000000c1848723c */ /* 0x050ff00000041848 */
[----:B------:R-:W-:Y:S01]  /*2bd0*/  HMMA.16816.F32.BF16 R52, R24, R14, R52 ;  /* 0x0000000e1834723c */ /* 0x000fe20000041834 */
[----:B------:R-:W4:Y:S01]  /*2be0*/  LDSM.16.M88.4 R12, [R2+0x5c00] ;  /* 0x005c0000020c783b */ /* 0x000f220000000200 */
[----:B------:R-:W-:-:S06]  /*2bf0*/  DEPBAR.LE SB0, 0x0 ;  /* 0x000080000000791a */ /* 0x000fcc0000000000 */
[C---:B-----5:R-:W-:Y:S08]  /*2c00*/  HMMA.16816.F32.BF16 R48, R40.reuse, R36, R48 ;  /* 0x000000242830723c */ /* 0x060ff00000041830 */
[----:B------:R-:W-:Y:S08]  /*2c10*/  HMMA.16816.F32.BF16 R44, R40, R38, R44 ;  /* 0x00000026282c723c */ /* 0x000ff0000004182c */
[----:B------:R-:W-:Y:S01]  /*2c20*/  HMMA.16816.F32.BF16 R76, R8, R28, R76 ;  /* 0x0000001c084c723c */ /* 0x000fe2000004184c */
[----:B------:R-:W-:Y:S01]  /*2c30*/  FMUL.FTZ R28, R33, UR4 ;  /* 0x00000004211c7c20 */ /* 0x000fe20008410000 */
[----:B------:R-:W-:-:S05]  /*2c40*/  FMUL.FTZ R29, R35, UR4 ;  /* 0x00000004231d7c20 */ /* 0x000fca0008410000 */
[----:B------:R-:W1:Y:S01]  /*2c50*/  MUFU.TANH R28, R28 ;  /* 0x0000001c001c7308 */ /* 0x000e620000002400 */
[C---:B--2---:R-:W-:Y:S07]  /*2c60*/  HMMA.16816.F32.BF16 R48, R24.reuse, R4, R48 ;  /* 0x000000041830723c */ /* 0x044fee0000041830 */
[----:B------:R-:W2:Y:S01]  /*2c70*/  MUFU.TANH R29, R29 ;  /* 0x0000001d001d7308 */ /* 0x000ea20000002400 */
[----:B------:R-:W-:Y:S03]  /*2c80*/  HMMA.16816.F32.BF16 R44, R24, R6, R44 ;  /* 0x00000006182c723c */ /* 0x000fe6000004182c */
[----:B------:R-:W-:Y:S01]  /*2c90*/  FMUL.FTZ R32, R76, UR4 ;  /* 0x000000044c207c20 */ /* 0x000fe20008410000 */
[----:B------:R-:W-:-:S04]  /*2ca0*/  FMUL.FTZ R33, R79, UR4 ;  /* 0x000000044f217c20 */ /* 0x000fc80008410000 */
[C---:B------:R-:W-:Y:S01]  /*2cb0*/  HMMA.16816.F32.BF16 R60, R8.reuse, R30, R60 ;  /* 0x0000001e083c723c */ /* 0x040fe2000004183c */
[----:B------:R-:W-:Y:S01]  /*2cc0*/  FMUL.FTZ R31, R77, UR4 ;  /* 0x000000044d1f7c20 */ /* 0x000fe20008410000 */
[----:B------:R-:W-:Y:S01]  /*2cd0*/  FMUL.FTZ R30, R78, UR4 ;  /* 0x000000044e1e7c20 */ /* 0x000fe20008410000 */
[----:B------:R-:W1:Y:S05]  /*2ce0*/  MUFU.TANH R32, R32 ;  /* 0x0000002000207308 */ /* 0x000e6a0000002400 */
[C---:B---3--:R-:W-:Y:S03]  /*2cf0*/  HMMA.16816.F32.BF16 R72, R8.reuse, R56, R72 ;  /* 0x000000380848723c */ /* 0x048fe60000041848 */
[----:B------:R-:W3:Y:S05]  /*2d00*/  MUFU.TANH R31, R31 ;  /* 0x0000001f001f7308 */ /* 0x000eea0000002400 */
[C---:B------:R-:W-:Y:S03]  /*2d10*/  HMMA.16816.F32.BF16 R52, R8.reuse, R58, R52 ;  /* 0x0000003a0834723c */ /* 0x040fe60000041834 */
[----:B------:R-:W-:Y:S01]  /*2d20*/  FMUL.FTZ R34, R60, UR4 ;  /* 0x000000043c227c20 */ /* 0x000fe20008410000 */
[----:B------:R-:W-:Y:S01]  /*2d30*/  FMUL.FTZ R35, R61, UR4 ;  /* 0x000000043d237c20 */ /* 0x000fe20008410000 */
[----:B------:R-:W-:Y:S01]  /*2d40*/  FMUL.FTZ R18, R62, UR4 ;  /* 0x000000043e127c20 */ /* 0x000fe20008410000 */
[----:B------:R-:W-:Y:S01]  /*2d50*/  FMUL.FTZ R4, R63, UR4 ;  /* 0x000000043f047c20 */ /* 0x000fe20008410000 */
[----:B------:R-:W1:Y:S01]  /*2d60*/  MUFU.TANH R30, R30 ;  /* 0x0000001e001e7308 */ /* 0x000e620000002400 */
[C---:B----4-:R-:W-:Y:S03]  /*2d70*/  HMMA.16816.F32.BF16 R48, R8.reuse, R12, R48 ;  /* 0x0000000c0830723c */ /* 0x050fe60000041830 */
[----:B------:R-:W-:Y:S01]  /*2d80*/  FMUL.FTZ R72, R72, UR4 ;  /* 0x0000000448487c20 */ /* 0x000fe20008410000 */
[----:B------:R-:W-:Y:S01]  /*2d90*/  FMUL.FTZ R73, R73, UR4 ;  /* 0x0000000449497c20 */ /* 0x000fe20008410000 */
[----:B------:R-:W-:Y:S01]  /*2da0*/  FMUL.FTZ R74, R74, UR4 ;  /* 0x000000044a4a7c20 */ /* 0x000fe20008410000 */
[----:B------:R-:W-:Y:S01]  /*2db0*/  FMUL.FTZ R75, R75, UR4 ;  /* 0x000000044b4b7c20 */ /* 0x000fe20008410000 */
[----:B------:R-:W4:Y:S01]  /*2dc0*/  MUFU.TANH R33, R33 ;  /* 0x0000002100217308 */ /* 0x000f220000002400 */
        /* <DEDUP_REMOVED lines=46> */
.L_x_3490:
[----:B------:R-:W2:Y:S01]  /*30b0*/  LDC R2, c[0x0][0x4f0] ;  /* 0x00013c00ff027b82 */ /* 0x000ea20000000800 */
[C---:B------:R-:W-:Y:S01]  /*30c0*/  IADD3 R11, PT, PT, R23.reuse, -0x80, RZ ;  /* 0xffffff80170b7810 */ /* 0x040fe20007ffe0ff */
[----:B------:R-:W-:Y:S01]  /*30d0*/  VIADD R13, R23, 0xffffffc0 ;  /* 0xffffffc0170d7836 */ /* 0x000fe20000000000 */
[----:B------:R-:W3:Y:S02]  /*30e0*/  LDCU.64 UR6, c[0x0][0x3a0] ;  /* 0x00007400ff0677ac */ /* 0x000ee40008000a00 */
[----:B------:R-:W-:Y:S02]  /*30f0*/  IABS R6, R11 ;  /* 0x0000000b00067213 */ /* 0x000fe40000000000 */
[----:B------:R-:W-:Y:S02]  /*3100*/  IABS R8, R13 ;  /* 0x0000000d00087213 */ /* 0x000fe40000000000 */
[-C--:B--2---:R-:W-:Y:S02]  /*3110*/  IABS R0, R2.reuse ;  /* 0x0000000200007213 */ /* 0x084fe40000000000 */
[----:B------:R-:W-:-:S02]  /*3120*/  LOP3.LUT R11, R11, R2, RZ, 0x3c, !PT ;  /* 0x000000020b0b7212 */ /* 0x000fc400078e3cff */
[----:B------:R-:W2:Y:S01]  /*3130*/  I2F.RP R7, R0 ;  /* 0x0000000000077306 */ /* 0x000ea20000209400 */
[----:B------:R-:W-:-:S04]  /*3140*/  LOP3.LUT R13, R13, R2, RZ, 0x3c, !PT ;  /* 0x000000020d0d7212 */ /* 0x000fc800078e3cff */
[----:B------:R-:W-:-:S03]  /*3150*/  ISETP.GE.AND P2, PT, R13, RZ, PT ;  /* 0x000000ff0d00720c */ /* 0x000fc60003f46270 */
[----:B--2---:R-:W2:Y:S02]  /*3160*/  MUFU.RCP R14, R7 ;  /* 0x00000007000e7308 */ /* 0x004ea40000001000 */
[----:B--2---:R-:W-:-:S06]  /*3170*/  VIADD R14, R14, 0xffffffe ;  /* 0x0ffffffe0e0e7836 */ /* 0x004fcc0000000000 */
[----:B------:R-:W2:Y:S02]  /*3180*/  F2I.FTZ.U32.TRUNC.NTZ R15, R14 ;  /* 0x0000000e000f7305 */ /* 0x000ea4000021f000 */
[----:B--2---:R-:W-:Y:S01]  /*3190*/  IMAD.MOV R5, RZ, RZ, -R15 ;  /* 0x000000ffff057224 */ /* 0x004fe200078e0a0f */
        /* <DEDUP_REMOVED lines=45> */
.L_x_3491:
[----:B------:R-:W2:Y:S01]  /*3470*/  LDCU UR6, c[0x0][0x440] ;  /* 0x00008800ff0677ac */ /* 0x000ea20008000800 */
[----:B------:R-:W-:-:S04]  /*3480*/  LEA R8, P3, R96, R128, 0x6 ;  /* 0x0000008060087211 */ /* 0x000fc800078630ff */
[----:B------:R-:W-:Y:S02]  /*3490*/  LEA.HI.X R9, R96, R129, R97, 0x6, P3 ;  /* 0x0000008160097211 */ /* 0x000fe400018f3461 */
[----:B--2---:R-:W-:Y:S02]  /*34a0*/  ISETP.GE.AND P1, PT, R142, UR6, PT ;  /* 0x000000068e007c0c */ /* 0x004fe4000bf26270 */
        /* <DEDUP_REMOVED lines=35> */
.L_x_3489:
[----:B------:R-:W-:Y:S01]  /*36e0*/  IMAD.SHL.U32 R100, R120, 0x2, RZ ;  /* 0x0000000278647824 */ /* 0x000fe200078e00ff */
[----:B------:R-:W3:Y:S01]  /*36f0*/  LDCU UR6, c[0x0][0x45c] ;  /* 0x00008b80ff0677ac */ /* 0x000ee20008000800 */
[----:B------:R-:W-:Y:S01]  /*3700*/  LOP3.LUT R121, R80, 0x120, R83, 0xf8, !PT ;  /* 0x0000012050797812 */ /* 0x000fe200078ef853 */
[----:B------:R-:W-:Y:S02]  /*3710*/  IMAD.MOV.U32 R139, RZ, RZ, -0x1 ;  /* 0xffffffffff8b7424 */ /* 0x000fe400078e00ff */
[----:B------:R-:W-:Y:S02]  /*3720*/  LOP3.LUT R100, R100, 0x6, RZ, 0xc0, !PT ;  /* 0x0000000664647812 */ /* 0x000fe400078ec0ff */
[----:B------:R-:W-:Y:S02]  /*3730*/  LEA R121, R121, UR5, 0x1 ;  /* 0x0000000579797c11 */ /* 0x000fe4000f8e08ff */
[----:B------:R-:W-:-:S03]  /*3740*/  LOP3.LUT R2, R23, R100, RZ, 0xfc, !PT ;  /* 0x0000006417027212 */ /* 0x000fc600078efcff */
[----:B------:R-:W-:Y:S02]  /*3750*/  LDSM.16.MT88.4 R76, [R121+0x6000] ;  /* 0x00600000794c783b */ /* 0x000fe40000004200 */
[C---:B------:R-:W-:Y:S02]  /*3760*/  VIADD R5, R2.reuse, 0xffffffc0 ;  /* 0xffffffc002057836 */ /* 0x040fe40000000000 */
[C---:B------:R-:W-:Y:S01]  /*3770*/  VIADD R0, R2.reuse, 0xffffffc1 ;  /* 0xffffffc102007836 */ /* 0x040fe20000000000 */
[----:B------:R-:W-:Y:S01]  /*3780*/  LDSM.16.MT88.4 R60, [R121+0x7000] ;  /* 0x00700000793c783b */ /* 0x000fe20000004200 */
[C---:B------:R-:W-:Y:S01]  /*3790*/  VIADD R27, R2.reuse, 0xffffffc8 ;  /* 0xffffffc8021b7836 */ /* 0x040fe20000000000 */
        /* <DEDUP_REMOVED lines=11> */
[C---:B--2---:R-:W-:Y:S01]  /*3850*/  VIADD R8, R2.reuse, 0xffffffe0 ;  /* 0xffffffe002087836 */ /* 0x044fe20000000000 */
[-C--:B------:R-:W-:Y:S01]  /*3860*/  ISETP.GE.AND P3, PT, R19, R99.reuse, PT ;  /* 0x000000631300720c */ /* 0x080fe20003f66270 */
[----:B------:R-:W-:Y:S01]  /*3870*/  VIADD R6, R2, 0xffffffe1 ;  /* 0xffffffe102067836 */ /* 0x000fe20000000000 */
[----:B------:R-:W-:Y:S01]  /*3880*/  FSEL R24, R16, -INF , !P2 ;  /* 0xff80000010187808 */ /* 0x000fe20005000000 */
[C---:B------:R-:W-:Y:S01]  /*3890*/  VIADD R13, R2.reuse, 0xffffffe8 ;  /* 0xffffffe8020d7836 */ /* 0x040fe20000000000 */
[-C--:B------:R-:W-:Y:S01]  /*38a0*/  ISETP.GE.AND P2, PT, R15, R99.reuse, PT ;  /* 0x000000630f00720c */ /* 0x080fe20003f46270 */
[----:B------:R-:W-:Y:S01]  /*38b0*/  VIADD R11, R2, 0xffffffe9 ;  /* 0xffffffe9020b7836 */ /* 0x000fe20000000000 */
[----:B------:R-:W-:Y:S01]  /*38c0*/  ISETP.GE.AND P4, PT, R0, R98, PT ;  /* 0x000000620000720c */ /* 0x000fe20003f86270 */
[----:B------:R-:W-:Y:S01]  /*38d0*/  VIADD R9, R2, 0xfffffff0 ;  /* 0xfffffff002097836 */ /* 0x000fe20000000000 */
[----:B-1----:R-:W-:Y:S01]  /*38e0*/  FSEL R28, R28, -INF , !P1 ;  /* 0xff8000001c1c7808 */ /* 0x002fe20004800000 */
[----:B------:R-:W-:Y:S01]  /*38f0*/  VIADD R7, R2, 0xfffffff1 ;  /* 0xfffffff102077836 */ /* 0x000fe20000000000 */
[----:B------:R-:W-:Y:S01]  /*3900*/  ISETP.GE.AND P1, PT, R12, R99, PT ;  /* 0x000000630c00720c */ /* 0x000fe20003f26270 */
[----:B------:R-:W-:Y:S01]  /*3910*/  LDSM.16.MT88.4 R40, [R121+0x8000] ;  /* 0x008000007928783b */ /* 0x000fe20000004200 */
[----:B------:R-:W-:-:S02]  /*3920*/  FSEL R0, R32, -INF , !P3 ;  /* 0xff80000020007808 */ /* 0x000fc40005800000 */
[-C--:B------:R-:W-:Y:S02]  /*3930*/  ISETP.GE.AND P3, PT, R10, R99.reuse, PT ;  /* 0x000000630a00720c */ /* 0x080fe40003f66270 */
[----:B------:R-:W-:Y:S02]  /*3940*/  FSEL R22, R31, -INF , !P2 ;  /* 0xff8000001f167808 */ /* 0x000fe40005000000 */
[-C--:B------:R-:W-:Y:S02]  /*3950*/  ISETP.GE.AND P2, PT, R8, R99.reuse, PT ;  /* 0x000000630800720c */ /* 0x080fe40003f46270 */
[----:B------:R-:W-:Y:S02]  /*3960*/  FSEL R16, R34, -INF , !P1 ;  /* 0xff80000022107808 */ /* 0x000fe40004800000 */
[----:B------:R-:W-:Y:S02]  /*3970*/  ISETP.GE.AND P1, PT, R6, R99, PT ;  /* 0x000000630600720c */ /* 0x000fe40003f26270 */
[----:B------:R-:W-:-:S02]  /*3980*/  FSEL R14, R35, -INF , !P3 ;  /* 0xff800000230e7808 */ /* 0x000fc40005800000 */
[-C--:B------:R-:W-:Y:S02]  /*3990*/  ISETP.GE.AND P3, PT, R13, R99.reuse, PT ;  /* 0x000000630d00720c */ /* 0x080fe40003f66270 */
[----:B------:R-:W-:Y:S01]  /*39a0*/  ISETP.GE.AND P0, PT, R5, R98, PT ;  /* 0x000000620500720c */ /* 0x000fe20003f06270 */
[----:B------:R-:W-:Y:S01]  /*39b0*/  VIADD R5, R2, 0xfffffff8 ;  /* 0xfffffff802057836 */ /* 0x000fe20000000000 */
[----:B------:R-:W-:Y:S01]  /*39c0*/  FSEL R110, R110, -INF , !P2 ;  /* 0xff8000006e6e7808 */ /* 0x000fe20005000000 */
[----:B------:R-:W-:Y:S01]  /*39d0*/  VIADD R2, R2, 0xfffffff9 ;  /* 0xfffffff902027836 */ /* 0x000fe20000000000 */
[-C--:B------:R-:W-:Y:S02]  /*39e0*/  ISETP.GE.AND P2, PT, R11, R99.reuse, PT ;  /* 0x000000630b00720c */ /* 0x080fe40003f46270 */
[----:B------:R-:W-:Y:S02]  /*39f0*/  FSEL R146, R146, -INF , !P1 ;  /* 0xff80000092927808 */ /* 0x000fe40004800000 */
[----:B------:R-:W-:-:S02]  /*3a00*/  ISETP.GE.AND P1, PT, R9, R99, PT ;  /* 0x000000630900720c */ /* 0x000fc40003f26270 */
[----:B------:R-:W-:Y:S02]  /*3a10*/  FSEL R106, R106, -INF , !P3 ;  /* 0xff8000006a6a7808 */ /* 0x000fe40005800000 */
[-C--:B------:R-:W-:Y:S02]  /*3a20*/  ISETP.GE.AND P3, PT, R7, R99.reuse, PT ;  /* 0x000000630700720c */ /* 0x080fe40003f66270 */
[----:B------:R-:W-:Y:S02]  /*3a30*/  FMNMX3.FTZ R31, R36, R26, R24, !PT ;  /* 0x0000001a241f7276 */ /* 0x000fe40007810018 */
[----:B------:R-:W-:Y:S02]  /*3a40*/  FSEL R144, R144, -INF , !P2 ;  /* 0xff80000090907808 */ /* 0x000fe40005000000 */
[----:B------:R-:W-:Y:S02]  /*3a50*/  ISETP.GE.AND P2, PT, R5, R99, PT ;  /* 0x000000630500720c */ /* 0x000fe40003f46270 */
[----:B------:R-:W-:-:S02]  /*3a60*/  FSEL R118, R118, -INF , !P1 ;  /* 0xff80000076767808 */ /* 0x000fc40004800000 */
[----:B------:R-:W-:Y:S02]  /*3a70*/  ISETP.GE.AND P1, PT, R2, R99, PT ;  /* 0x000000630200720c */ /* 0x000fe40003f26270 */
[----:B------:R-:W-:Y:S02]  /*3a80*/  FSEL R116, R116, -INF , !P3 ;  /* 0xff80000074747808 */ /* 0x000fe40005800000 */
[----:B------:R-:W-:Y:S02]  /*3a90*/  FMNMX3.FTZ R31, R31, R28, R0, !PT ;  /* 0x0000001c1f1f7276 */ /* 0x000fe40007810000 */
[-C--:B------:R-:W-:Y:S02]  /*3aa0*/  ISETP.GE.AND P3, PT, R27, R98.reuse, PT ;  /* 0x000000621b00720c */ /* 0x080fe40003f66270 */
[----:B------:R-:W-:Y:S02]  /*3ab0*/  FSEL R114, R114, -INF , !P2 ;  /* 0xff80000072727808 */ /* 0x000fe40005000000 */
[----:B------:R-:W-:-:S02]  /*3ac0*/  ISETP.GE.AND P2, PT, R25, R98, PT ;  /* 0x000000621900720c */ /* 0x000fc40003f46270 */
[----:B------:R-:W-:Y:S02]  /*3ad0*/  FSEL R66, R66, -INF , !P4 ;  /* 0xff80000042427808 */ /* 0x000fe40006000000 */
[----:B------:R-:W-:Y:S02]  /*3ae0*/  FSEL R112, R112, -INF , !P1 ;  /* 0xff80000070707808 */ /* 0x000fe40004800000 */
[----:B------:R-:W-:Y:S02]  /*3af0*/  ISETP.GE.AND P4, PT, R12, R98, PT ;  /* 0x000000620c00720c */ /* 0x000fe40003f86270 */
[----:B------:R-:W-:Y:S02]  /*3b00*/  FMNMX3.FTZ R31, R31, R22, R16, !PT ;  /* 0x000000161f1f7276 */ /* 0x000fe40007810010 */
[----:B------:R-:W-:Y:S02]  /*3b10*/  ISETP.GE.AND P1, PT, R19, R98, PT ;  /* 0x000000621300720c */ /* 0x000fe40003f26270 */
[----:B------:R-:W-:-:S02]  /*3b20*/  FSEL R12, R17, -INF , !P3 ;  /* 0xff800000110c7808 */ /* 0x000fc40005800000 */
[----:B------:R-:W-:Y:S02]  /*3b30*/  FSEL R64, R64, -INF , !P0 ;  /* 0xff80000040407808 */ /* 0x000fe40004000000 */
[-C--:B------:R-:W-:Y:S02]  /*3b40*/  ISETP.GE.AND P3, PT, R10, R98.reuse, PT ;  /* 0x000000620a00720c */ /* 0x080fe40003f66270 */
[-C--:B------:R-:W-:Y:S02]  /*3b50*/  ISETP.GE.AND P0, PT, R15, R98.reuse, PT ;  /* 0x000000620f00720c */ /* 0x080fe40003f06270 */
[----:B------:R-:W-:Y:S02]  /*3b60*/  FSEL R10, R29, -INF , !P2 ;  /* 0xff8000001d0a7808 */ /* 0x000fe40005000000 */
[----:B------:R-:W-:Y:S02]  /*3b70*/  ISETP.GE.AND P2, PT, R8, R98, PT ;  /* 0x000000620800720c */ /* 0x000fe40003f46270 */
[----:B------:R-:W-:-:S02]  /*3b80*/  FMNMX3.FTZ R31, R31, R14, R110, !PT ;  /* 0x0000000e1f1f7276 */ /* 0x000fc4000781006e */
[----:B------:R-:W-:Y:S02]  /*3b90*/  FSEL R8, R30, -INF , !P1 ;  /* 0xff8000001e087808 */ /* 0x000fe40004800000 */
[-C--:B------:R-:W-:Y:S02]  /*3ba0*/  ISETP.GE.AND P1, PT, R6, R98.reuse, PT ;  /* 0x000000620600720c */ /* 0x080fe40003f26270 */
[----:B------:R-:W-:Y:S02]  /*3bb0*/  FSEL R6, R33, -INF , !P0 ;  /* 0xff80000021067808 */ /* 0x000fe40004000000 */
[----:B------:R-:W-:Y:S02]  /*3bc0*/  ISETP.GE.AND P0, PT, R13, R98, PT ;  /* 0x000000620d00720c */ /* 0x000fe40003f06270 */
[----:B------:R-:W-:Y:S02]  /*3bd0*/  FMNMX3.FTZ R31, R31, R146, R106, !PT ;  /* 0x000000921f1f7276 */ /* 0x000fe4000781006a */
[----:B------:R-:W-:-:S02]  /*3be0*/  FMNMX3.FTZ R13, R64, R66, R12, !PT ;  /* 0x00000042400d7276 */ /* 0x000fc4000781000c */
[----:B------:R-:W-:Y:S02]  /*3bf0*/  FMNMX3.FTZ R31, R31, R144, R118, !PT ;  /* 0x000000901f1f7276 */ /* 0x000fe40007810076 */
[----:B------:R-:W-:Y:S02]  /*3c00*/  FSEL R18, R18, -INF , !P4 ;  /* 0xff80000012127808 */ /* 0x000fe40006000000 */
[----:B------:R-:W-:Y:S02]  /*3c10*/  FMNMX3.FTZ R13, R13, R10, R8, !PT ;  /* 0x0000000a0d0d7276 */ /* 0x000fe40007810008 */
[----:B------:R-:W-:Y:S02]  /*3c20*/  FMNMX3.FTZ R31, R31, R116, R114, !PT ;  /* 0x000000741f1f7276 */ /* 0x000fe40007810072 */
[----:B------:R-:W-:Y:S02]  /*3c30*/  FSEL R4, R4, -INF , !P3 ;  /* 0xff80000004047808 */ /* 0x000fe40005800000 */
[----:B------:R-:W-:-:S02]  /*3c40*/  FSEL R108, R108, -INF , !P2 ;  /* 0xff8000006c6c7808 */ /* 0x000fc40005000000 */
[----:B------:R-:W-:Y:S02]  /*3c50*/  FMNMX3.FTZ R13, R13, R6, R18, !PT ;  /* 0x000000060d0d7276 */ /* 0x000fe40007810012 */
[----:B------:R-:W-:Y:S02]  /*3c60*/  FMNMX.FTZ R15, R112, R31, !PT ;  /* 0x0000001f700f7209 */ /* 0x000fe40007810000 */
[-C--:B------:R-:W-:Y:S02]  /*3c70*/  ISETP.GE.AND P4, PT, R11, R98.reuse, PT ;  /* 0x000000620b00720c */ /* 0x080fe40003f86270 */
[----:B------:R-:W-:Y:S01]  /*3c80*/  ISETP.GE.AND P3, PT, R9, R98, PT ;  /* 0x000000620900720c */ /* 0x000fe20003f66270 */
[----:B------:R-:W1:Y:S01]  /*3c90*/  SHFL.BFLY PT, R32, R15, 0x2, 0x1f ;  /* 0x0c401f000f207f89 */ /* 0x000e6200000e0000 */
        /* <DEDUP_REMOVED lines=17> */
[----:B------:R-:W2:Y:S01]  /*3db0*/  SHFL.BFLY PT, R5, R38, 0x2, 0x1f ;  /* 0x0c401f0026057f89 */ /* 0x000ea200000e0000 */
[----:B-1----:R-:W-:Y:S02]  /*3dc0*/  FMNMX.FTZ R2, R32, R7, !PT ;  /* 0x0000000720027209 */ /* 0x002fe40007810000 */
[----:B--2---:R-:W-:-:S03]  /*3dd0*/  FMNMX.FTZ R5, R38, R5, !PT ;  /* 0x0000000526057209 */ /* 0x004fc60007810000 */
[C---:B---3--:R-:W-:Y:S01]  /*3de0*/  FMUL.FTZ R103, R2.reuse, UR6 ;  /* 0x0000000602677c20 */ /* 0x048fe20008410000 */
        /* <DEDUP_REMOVED lines=20> */
[----:B------:R-:W-:Y:S01]  /*3f30*/  FFMA.FTZ R103, R112, UR6, -R103 ;  /* 0x0000000670677c23 */ /* 0x000fe20008010867 */
[----:B-1----:R-:W-:Y:S01]  /*3f40*/  FMNMX.FTZ R0, R5, R30, !PT ;  /* 0x0000001e05007209 */ /* 0x002fe20007810000 */
[----:B------:R-:W-:-:S03]  /*3f50*/  IMAD.IADD R30, R81, 0x1, R121 ;  /* 0x00000001511e7824 */ /* 0x000fc600078e0279 */
[C---:B------:R-:W-:Y:S01]  /*3f60*/  FSETP.NEU.FTZ.AND P0, PT, R0.reuse, -INF , PT ;  /* 0xff8000000000780b */ /* 0x040fe20003f1d000 */
[----:B------:R-:W-:Y:S01]  /*3f70*/  FMUL.FTZ R31, R0, UR6 ;  /* 0x00000006001f7c20 */ /* 0x000fe20008410000 */
[----:B------:R-:W-:Y:S01]  /*3f80*/  MUFU.EX2 R35, R35 ;  /* 0x0000002300237308 */ /* 0x000fe20000000800 */
[----:B------:R-:W1:Y:S03]  /*3f90*/  LDSM.16.MT88.4 R52, [R30+0x7000] ;  /* 0x007000001e34783b */ /* 0x000e660000004200 */
[----:B------:R-:W-:Y:S01]  /*3fa0*/  FSEL R31, R31, RZ, P0 ;  /* 0x000000ff1f1f7208 */ /* 0x000fe20000000000 */
[----:B------:R-:W3:Y:S03]  /*3fb0*/  LDSM.16.MT88.4 R68, [R30+0x6000] ;  /* 0x006000001e44783b */ /* 0x000ee60000004200 */
[----:B------:R-:W4:Y:S01]  /*3fc0*/  MUFU.EX2 R32, R32 ;  /* 0x0000002000207308 */ /* 0x000f220000000800 */
[--C-:B------:R-:W-:Y:S01]  /*3fd0*/  FFMA.FTZ R87, R64, UR6, -R31.reuse ;  /* 0x0000000640577c23 */ /* 0x100fe2000801081f */
[--C-:B------:R-:W-:Y:S01]  /*3fe0*/  FFMA.FTZ R90, R66, UR6, -R31.reuse ;  /* 0x00000006425a7c23 */ /* 0x100fe2000801081f */
[--C-:B------:R-:W-:Y:S01]  /*3ff0*/  FFMA.FTZ R88, R12, UR6, -R31.reuse ;  /* 0x000000060c587c23 */ /* 0x100fe2000801081f */
[--C-:B------:R-:W-:Y:S01]  /*4000*/  FFMA.FTZ R89, R10, UR6, -R31.reuse ;  /* 0x000000060a597c23 */ /* 0x100fe2000801081f */
[--C-:B------:R-:W-:Y:S01]  /*4010*/  FFMA.FTZ R29, R8, UR6, -R31.reuse ;  /* 0x00000006081d7c23 */ /* 0x100fe2000801081f */
[--C-:B------:R-:W-:Y:S01]  /*4020*/  FFMA.FTZ R28, R6, UR6, -R31.reuse ;  /* 0x00000006061c7c23 */ /* 0x100fe2000801081f */
[----:B------:R-:W5:Y:S01]  /*4030*/  LDSM.16.MT88.4 R8, [R121+0x6400] ;  /* 0x006400007908783b */ /* 0x000f620000004200 */
[----:B------:R-:W-:Y:S01]  /*4040*/  MUFU.EX2 R87, R87 ;  /* 0x0000005700577308 */ /* 0x000fe20000000800 */
[--C-:B------:R-:W-:Y:S01]  /*4050*/  FFMA.FTZ R27, R18, UR6, -R31.reuse ;  /* 0x00000006121b7c23 */ /* 0x100fe2000801081f */
[--C-:B------:R-:W-:Y:S01]  /*4060*/  FFMA.FTZ R24, R4, UR6, -R31.reuse ;  /* 0x0000000604187c23 */ /* 0x100fe2000801081f */
[----:B--2---:R-:W-:Y:S01]  /*4070*/  F2FP.BF16.F32.PACK_AB R48, R34, R85 ;  /* 0x000000552230723e */ /* 0x004fe200000010ff */
[----:B------:R-:W2:Y:S01]  /*4080*/  LDSM.16.MT88.4 R12, [R121+0x7400] ;  /* 0x00740000790c783b */ /* 0x000ea20000004200 */
[--C-:B------:R-:W-:Y:S01]  /*4090*/  FFMA.FTZ R108, R108, UR6, -R31.reuse ;  /* 0x000000066c6c7c23 */ /* 0x100fe2000801081f */
[--C-:B------:R-:W-:Y:S01]  /*40a0*/  FFMA.FTZ R95, R140, UR6, -R31.reuse ;  /* 0x000000068c5f7c23 */ /* 0x100fe2000801081f */
[--C-:B------:R-:W-:Y:S01]  /*40b0*/  FFMA.FTZ R104, R104, UR6, -R31.reuse ;  /* 0x0000000668687c23 */ /* 0x100fe2000801081f */
[----:B------:R-:W1:Y:S01]  /*40c0*/  MUFU.EX2 R90, R90 ;  /* 0x0000005a005a7308 */ /* 0x000e620000000800 */
[----:B----4-:R-:W-:Y:S01]  /*40d0*/  F2FP.BF16.F32.PACK_AB R50, R32, R35 ;  /* 0x000000232032723e */ /* 0x010fe200000010ff */
[----:B------:R-:W4:Y:S01]  /*40e0*/  LDSM.16.MT88.4 R16, [R30+0x6400] ;  /* 0x006400001e10783b */ /* 0x000f220000004200 */
[--C-:B------:R-:W-:Y:S01]  /*40f0*/  FFMA.FTZ R91, R138, UR6, -R31.reuse ;  /* 0x000000068a5b7c23 */ /* 0x100fe2000801081f */
[--C-:B------:R-:W-:Y:S01]  /*4100*/  FFMA.FTZ R94, R94, UR6, -R31.reuse ;  /* 0x000000065e5e7c23 */ /* 0x100fe2000801081f */
[--C-:B------:R-:W-:Y:S01]  /*4110*/  FFMA.FTZ R107, R92, UR6, -R31.reuse ;  /* 0x000000065c6b7c23 */ /* 0x100fe2000801081f */
[--C-:B------:R-:W-:Y:S01]  /*4120*/  FFMA.FTZ R86, R86, UR6, -R31.reuse ;  /* 0x0000000656567c23 */ /* 0x100fe2000801081f */
[----:B------:R-:W-:Y:S01]  /*4130*/  FFMA.FTZ R31, R84, UR6, -R31 ;  /* 0x00000006541f7c23 */ /* 0x000fe2000801081f */
[----:B------:R-:W-:Y:S01]  /*4140*/  MUFU.EX2 R88, R88 ;  /* 0x0000005800587308 */ /* 0x000fe20000000800 */
[----:B------:R-:W-:-:S04]  /*4150*/  FADD.FTZ R34, R85, R34 ;  /* 0x0000002255227221 */ /* 0x000fc80000010000 */
[----:B------:R-:W-:-:S03]  /*4160*/  FADD.FTZ R35, R35, R34 ;  /* 0x0000002223237221 */ /* 0x000fc60000010000 */
[----:B------:R-:W3:Y:S01]  /*4170*/  MUFU.EX2 R89, R89 ;  /* 0x0000005900597308 */ /* 0x000ee20000000800 */
[----:B-1----:R-:W-:Y:S01]  /*4180*/  F2FP.BF16.F32.PACK_AB R49, R90, R87 ;  /* 0x000000575a31723e */ /* 0x002fe200000010ff */
[----:B------:R-:W-:-:S06]  /*4190*/  FADD.FTZ R87, R87, R90 ;  /* 0x0000005a57577221 */ /* 0x000fcc0000010000 */
[----:B------:R-:W-:Y:S08]  /*41a0*/  MUFU.EX2 R33, R33 ;  /* 0x0000002100217308 */ /* 0x000ff00000000800 */
[----:B------:R-:W1:Y:S01]  /*41b0*/  MUFU.EX2 R26, R26 ;  /* 0x0000001a001a7308 */ /* 0x000e620000000800 */
[----:B---3--:R-:W-:Y:S01]  /*41c0*/  F2FP.BF16.F32.PACK_AB R51, R89, R88 ;  /* 0x000000585933723e */ /* 0x008fe200000010ff */
[----:B------:R-:W-:-:S06]  /*41d0*/  FADD.FTZ R88, R88, R87 ;  /* 0x0000005758587221 */ /* 0x000fcc0000010000 */
        /* <DEDUP_REMOVED lines=21> */
[C---:B-----5:R-:W-:Y:S06]  /*4330*/  HMMA.16816.F32.BF16 R80, R4.reuse, R8, R80 ;  /* 0x000000080450723c */ /* 0x060fec0000041850 */
[----:B------:R-:W-:Y:S02]  /*4340*/  MUFU.EX2 R93, R93 ;  /* 0x0000005d005d7308 */ /* 0x000fe40000000800 */
[----:B------:R-:W-:Y:S01]  /*4350*/  HMMA.16816.F32.BF16 R76, R4, R10, R76 ;  /* 0x0000000a044c723c */ /* 0x000fe2000004184c */
[----:B------:R-:W3:Y:S05]  /*4360*/  LDSM.16.MT88.4 R8, [R30+0x7400] ;  /* 0x007400001e08783b */ /* 0x000eea0000004200 */
[----:B------:R-:W-:Y:S02]  /*4370*/  MUFU.EX2 R108, R108 ;  /* 0x0000006c006c7308 */ /* 0x000fe40000000800 */
[C---:B------:R-:W-:Y:S06]  /*4380*/  HMMA.16816.F32.BF16 R60, R48.reuse, R62, RZ ;  /* 0x0000003e303c723c */ /* 0x040fec00000418ff */
[----:B------:R-:W5:Y:S02]  /*4390*/  MUFU.EX2 R95, R95 ;  /* 0x0000005f005f7308 */ /* 0x000f640000000800 */
[----:B------:R-:W-:Y:S06]  /*43a0*/  HMMA.16816.F32.BF16 R40, R48, R42, RZ ;  /* 0x0000002a3028723c */ /* 0x000fec00000418ff */
        /* <DEDUP_REMOVED lines=8> */
[C---:B---3--:R-:W-:Y:S06]  /*4430*/  HMMA.16816.F32.BF16 R56, R4.reuse, R8, R56 ;  /* 0x000000080438723c */ /* 0x048fec0000041838 */
[----:B------:R-:W-:Y:S02]  /*4440*/  MUFU.EX2 R114, R114 ;  /* 0x0000007200727308 */ /* 0x000fe40000000800 */
[C---:B------:R-:W-:Y:S01]  /*4450*/  HMMA.16816.F32.BF16 R52, R4.reuse, R10, R52 ;  /* 0x0000000a0434723c */ /* 0x040fe20000041834 */
[----:B------:R-:W3:Y:S05]  /*4460*/  LDSM.16.MT88.4 R8, [R30+0x8000] ;  /* 0x008000001e08783b */ /* 0x000eea0000004200 */
[----:B------:R-:W-:Y:S02]  /*4470*/  MUFU.EX2 R103, R103 ;  /* 0x0000006700677308 */ /* 0x000fe40000000800 */
[C---:B------:R-:W-:Y:S01]  /*4480*/  HMMA.16816.F32.BF16 R68, R4.reuse, R18, R68 ;  /* 0x000000120444723c */ /* 0x040fe20000041844 */
[----:B------:R-:W-:Y:S05]  /*4490*/  LDSM.16.MT88.4 R16, [R121+0x6c00] ;  /* 0x006c00007910783b */ /* 0x000fea0000004200 */
[----:B------:R-:W-:Y:S02]  /*44a0*/  MUFU.EX2 R94, R94 ;  /* 0x0000005e005e7308 */ /* 0x000fe40000000800 */
[C---:B-1----:R-:W-:Y:S06]  /*44b0*/  HMMA.16816.F32.BF16 R36, R4.reuse, R12, R36 ;  /* 0x0000000c0424723c */ /* 0x042fec0000041824 */
[----:B------:R-:W1:Y:S02]  /*44c0*/  MUFU.EX2 R107, R107 ;  /* 0x0000006b006b7308 */ /* 0x000e640000000800 */
[----:B------:R-:W-:Y:S01]  /*44d0*/  HMMA.16816.F32.BF16 R40, R4, R14, R40 ;  /* 0x0000000e0428723c */ /* 0x000fe20000041828 */
[----:B------:R-:W-:Y:S05]  /*44e0*/  LDSM.16.MT88.4 R12, [R30+0x6c00] ;  /* 0x006c00001e0c783b */ /* 0x000fea0000004200 */
[----:B------:R-:W-:Y:S08]  /*44f0*/  MUFU.EX2 R86, R86 ;  /* 0x0000005600567308 */ /* 0x000ff00000000800 */
[----:B------:R-:W4:Y:S01]  /*4500*/  MUFU.EX2 R31, R31 ;  /* 0x0000001f001f7308 */ /* 0x000f220000000800 */
[C---:B---3--:R-:W-:Y:S08]  /*4510*/  HMMA.16816.F32.BF16 R44, R48.reuse, R8, RZ ;  /* 0x00000008302c723c */ /* 0x048ff000000418ff */
[----:B------:R-:W-:Y:S01]  /*4520*/  HMMA.16816.F32.BF16 R48, R48, R10, RZ ;  /* 0x0000000a3030723c */ /* 0x000fe200000418ff */
[----:B------:R-:W3:Y:S11]  /*4530*/  LDSM.16.MT88.4 R8, [R30+0x8400] ;  /* 0x008400001e08783b */ /* 0x000ef60000004200 */
[C---:B---3--:R-:W-:Y:S08]  /*4540*/  HMMA.16816.F32.BF16 R44, R4.reuse, R8, R44 ;  /* 0x00000008042c723c */ /* 0x048ff0000004182c */
[----:B------:R-:W-:Y:S01]  /*4550*/  HMMA.16816.F32.BF16 R48, R4, R10, R48 ;  /* 0x0000000a0430723c */ /* 0x000fe20000041830 */
[----:B------:R-:W3:Y:S01]  /*4560*/  LDSM.16.MT88.4 R8, [R121+0x6800] ;  /* 0x006800007908783b */ /* 0x000ee20000004200 */
[----:B------:R-:W-:-:S02]  /*4570*/  F2FP.BF16.F32.PACK_AB R4, R101, R110 ;  /* 0x0000006e6504723e */ /* 0x000fc400000010ff */
[----:B-----5:R-:W-:Y:S02]  /*4580*/  F2FP.BF16.F32.PACK_AB R5, R95, R108 ;  /* 0x0000006c5f05723e */ /* 0x020fe400000010ff */
[----:B------:R-:W-:Y:S02]  /*4590*/  F2FP.BF16.F32.PACK_AB R6, R93, R106 ;  /* 0x0000006a5d06723e */ /* 0x000fe400000010ff */
[----:B--2---:R-:W-:-:S07]  /*45a0*/  F2FP.BF16.F32.PACK_AB R7, R91, R104 ;  /* 0x000000685b07723e */ /* 0x004fce00000010ff */
[C---:B---3--:R-:W-:Y:S08]  /*45b0*/  HMMA.16816.F32.BF16 R80, R4.reuse, R8, R80 ;  /* 0x000000080450723c */ /* 0x048ff00000041850 */
[C---:B------:R-:W-:Y:S01]  /*45c0*/  HMMA.16816.F32.BF16 R76, R4.reuse, R10, R76 ;  /* 0x0000000a044c723c */ /* 0x040fe2000004184c */
[----:B------:R-:W2:Y:S07]  /*45d0*/  LDSM.16.MT88.4 R8, [R30+0x6800] ;  /* 0x006800001e08783b */ /* 0x000eae0000004200 */
[C---:B--2---:R-:W-:Y:S08]  /*45e0*/  HMMA.16816.F32.BF16 R72, R4.reuse, R8, R72 ;  /* 0x000000080448723c */ /* 0x044ff00000041848 */
        /* <DEDUP_REMOVED lines=12> */
[----:B------:R-:W-:Y:S01]  /*46b0*/  HMMA.16816.F32.BF16 R48, R4, R10, R48 ;  /* 0x0000000a0430723c */ /* 0x000fe20000041830 */
[----:B------:R-:W-:Y:S01]  /*46c0*/  FADD.FTZ R4, R32, R35 ;  /* 0x0000002320047221 */ /* 0x000fe20000010000 */
[----:B-1----:R-:W-:Y:S01]  /*46d0*/  F2FP.BF16.F32.PACK_AB R5, R107, R94 ;  /* 0x0000005e6b05723e */ /* 0x002fe200000010ff */
[----:B------:R-:W1:Y:S01]  /*46e0*/  LDSM.16.MT88.4 R8, [R121+0x7c00] ;  /* 0x007c00007908783b */ /* 0x000e620000004200 */
[----:B------:R-:W-:Y:S01]  /*46f0*/  F2FP.BF16.F32.PACK_AB R6, R103, R114 ;  /* 0x000000726706723e */ /* 0x000fe200000010ff */
[----:B------:R-:W-:Y:S01]  /*4700*/  FADD.FTZ R33, R33, R4 ;  /* 0x0000000421217221 */ /* 0x000fe20000010000 */
[----:B------:R-:W-:Y:S01]  /*4710*/  F2FP.BF16.F32.PACK_AB R4, R105, R118 ;  /* 0x000000766904723e */ /* 0x000fe200000010ff */
[----:B------:R-:W-:Y:S01]  /*4720*/  FADD.FTZ R32, R89, R88 ;  /* 0x0000005859207221 */ /* 0x000fe20000010000 */
[----:B----4-:R-:W-:Y:S01]  /*4730*/  F2FP.BF16.F32.PACK_AB R7, R31, R86 ;  /* 0x000000561f07723e */ /* 0x010fe200000010ff */
[----:B------:R-:W-:-:S02]  /*4740*/  FADD.FTZ R26, R26, R33 ;  /* 0x000000211a1a7221 */ /* 0x000fc40000010000 */
        /* <DEDUP_REMOVED lines=102> */
.L_x_3493:
[----:B------:R-:W-:Y:S01]  /*4db0*/  UMOV UR6, URZ ;  /* 0x000000ff00067c82 */ /* 0x000fe20008000000 */
[----:B------:R-:W-:Y:S01]  /*4dc0*/  IMAD.SHL.U32 R4, R20, 0x40, RZ ;  /* 0x0000004014047824 */ /* 0x000fe200078e00ff */
[----:B------:R-:W-:-:S05]  /*4dd0*/  IADD3 R5, P0, PT, RZ, -UR6, RZ ;  /* 0x80000006ff057c10 */ /* 0x000fca000ff1e0ff */
[----:B------:R-:W-:-:S05]  /*4de0*/  IMAD.X R4, RZ, RZ, ~R4, P0 ;  /* 0x000000ffff047224 */ /* 0x000fca00000e0e04 */
[----:B------:R-:W-:-:S04]  /*4df0*/  SHF.R.S64 R5, R5, 0x1f, R4 ;  /* 0x0000001f05057819 */ /* 0x000fc80000001004 */
[----:B------:R-:W-:-:S04]  /*4e00*/  IADD3 R130, P0, PT, R5, R130, RZ ;  /* 0x0000008205827210 */ /* 0x000fc80007f1e0ff */
[----:B------:R-:W-:-:S09]  /*4e10*/  LEA.HI.X.SX32 R131, R4, R131, 0x1, P0 ;  /* 0x0000008304837211 */ /* 0x000fd200000f0eff */
.L_x_3494:
[----:B------:R-:W1:Y:S01]  /*4e20*/  LDCU UR6, c[0x0][0x440] ;  /* 0x00008800ff0677ac */ /* 0x000e620008000800 */
[----:B------:R-:W-:Y:S01]  /*4e30*/  LEA R8, P0, R20, R130, 0x6 ;  /* 0x0000008214087211 */ /* 0x000fe200078030ff */
[----:B------:R-:W-:-:S03]  /*4e40*/  IMAD.MOV.U32 R101, RZ, RZ, 0x20 ;  /* 0x00000020ff657424 */ /* 0x000fc600078e00ff */
[----:B------:R-:W-:Y:S02]  /*4e50*/  LEA.HI.X R9, R20, R131, R21, 0x6, P0 ;  /* 0x0000008314097211 */ /* 0x000fe400000f3415 */
[----:B------:R-:W-:-:S05]  /*4e60*/  SEL R101, R101, 0xffffffe0, !P6 ;  /* 0xffffffe065657807 */ /* 0x000fca0007000000 */
[--C-:B------:R-:W-:Y:S02]  /*4e70*/  IMAD.IADD R103, R122, 0x1, R101.reuse ;  /* 0x000000017a677824 */ /* 0x100fe400078e0265 */
[----:B------:R-:W-:Y:S01]  /*4e80*/  IMAD.IADD R101, R102, 0x1, R101 ;  /* 0x0000000166657824 */ /* 0x000fe200078e0265 */
        /* <DEDUP_REMOVED lines=40> */
[----:B------:R-:W3:Y:S04]  /*5110*/  LDSM.16.M88.4 R20, [R102+0x3400] ;  /* 0x003400006614783b */ /* 0x000ee80000000200 */
[----:B------:R-:W4:Y:S04]  /*5120*/  LDSM.16.M88.4 R88, [R101+0x3800] ;  /* 0x003800006558783b */ /* 0x000f280000000200 */
[----:B-1----:R-:W1:Y:S04]  /*5130*/  LDSM.16.M88.4 R8, [R101+0x3400] ;  /* 0x003400006508783b */ /* 0x002e680000000200 */
[----:B------:R-:W5:Y:S04]  /*5140*/  LDSM.16.M88.4 R92, [R102+0x3c00] ;  /* 0x003c0000665c783b */ /* 0x000f680000000200 */
[----:B------:R-:W0:Y:S01]  /*5150*/  LDGDEPBAR ;  /* 0x00000000000079af */ /* 0x000e220000000000 */
[C---:B--2---:R-:W-:Y:S08]  /*5160*/  HMMA.16816.F32.BF16 R32, R4.reuse, R28, RZ ;  /* 0x0000001c0420723c */ /* 0x044ff000000418ff */
        /* <DEDUP_REMOVED lines=9> */
[----:B------:R-:W2:Y:S07]  /*5200*/  LDSM.16.M88.4 R88, [R101+0x3c00] ;  /* 0x003c00006558783b */ /* 0x000eae0000000200 */
[C---:B-1----:R-:W-:Y:S08]  /*5210*/  HMMA.16816.F32.BF16 R24, R84.reuse, R8, R24 ;  /* 0x000000085418723c */ /* 0x042ff00000041818 */
[----:B------:R-:W-:Y:S08]  /*5220*/  HMMA.16816.F32.BF16 R20, R84, R10, R20 ;  /* 0x0000000a5414723c */ /* 0x000ff00000041814 */
[C---:B-----5:R-:W-:Y:S08]  /*5230*/  HMMA.16816.F32.BF16 R8, R4.reuse, R92, RZ ;  /* 0x0000005c0408723c */ /* 0x060ff000000418ff */
[----:B------:R-:W-:Y:S01]  /*5240*/  HMMA.16816.F32.BF16 R4, R4, R94, RZ ;  /* 0x0000005e0404723c */ /* 0x000fe200000418ff */
[----:B------:R-:W-:Y:S11]  /*5250*/  LDSM.16.M88.4 R92, [R102+0x5800] ;  /* 0x00580000665c783b */ /* 0x000ff60000000200 */
[C---:B--2---:R-:W-:Y:S08]  /*5260*/  HMMA.16816.F32.BF16 R8, R84.reuse, R88, R8 ;  /* 0x000000585408723c */ /* 0x044ff00000041808 */
        /* <DEDUP_REMOVED lines=48> */
[----:B------:R-:W-:-:S09]  /*5570*/  DEPBAR.LE SB0, 0x0 ;  /* 0x000080000000791a */ /* 0x000fd20000000000 */
        /* <DEDUP_REMOVED lines=10> */
[C---:B-1----:R-:W-:Y:S07]  /*5620*/  HMMA.16816.F32.BF16 R16, R92.reuse, R88, R16 ;  /* 0x000000585c10723c */ /* 0x042fee0000041810 */
[----:B------:R-:W-:Y:S01]  /*5630*/  MUFU.TANH R147, R24 ;  /* 0x0000001800937308 */ /* 0x000fe20000002400 */
[----:B---3--:R-:W-:Y:S01]  /*5640*/  IMAD.SHL.U32 R25, R3, 0x40, RZ ;  /* 0x0000004003197824 */ /* 0x008fe200078e00ff */
[C---:B------:R-:W-:Y:S06]  /*5650*/  HMMA.16816.F32.BF16 R12, R92.reuse, R90, R12 ;  /* 0x0000005a5c0c723c */ /* 0x040fec000004180c */
[----:B------:R-:W-:Y:S02]  /*5660*/  MUFU.TANH R153, R21 ;  /* 0x0000001500997308 */ /* 0x000fe40000002400 */
[----:B--2---:R-:W-:Y:S01]  /*5670*/  HMMA.16816.F32.BF16 R8, R92, R84, R8 ;  /* 0x000000545c08723c */ /* 0x004fe20000041808 */
[----:B------:R-:W-:Y:S01]  /*5680*/  FMUL.FTZ R84, R32, UR4 ;  /* 0x0000000420547c20 */ /* 0x000fe20008410000 */
[----:B------:R-:W-:Y:S01]  /*5690*/  FMUL.FTZ R85, R34, UR4 ;  /* 0x0000000422557c20 */ /* 0x000fe20008410000 */
[----:B------:R-:W-:Y:S01]  /*56a0*/  FMUL.FTZ R32, R33, UR4 ;  /* 0x0000000421207c20 */ /* 0x000fe20008410000 */
[----:B------:R-:W-:Y:S01]  /*56b0*/  FMUL.FTZ R34, R35, UR4 ;  /* 0x0000000423227c20 */ /* 0x000fe20008410000 */
[----:B------:R-:W-:Y:S01]  /*56c0*/  FMUL.FTZ R33, R28, UR4 ;  /* 0x000000041c217c20 */ /* 0x000fe20008410000 */
[----:B------:R-:W-:Y:S01]  /*56d0*/  FMUL.FTZ R117, R16, UR4 ;  /* 0x0000000410757c20 */ /* 0x000fe20008410000 */
[----:B------:R-:W1:Y:S01]  /*56e0*/  MUFU.TANH R84, R84 ;  /* 0x0000005400547308 */ /* 0x000e620000002400 */
[----:B------:R-:W-:Y:S01]  /*56f0*/  LOP3.LUT R16, R25, R100, RZ, 0xfc, !PT ;  /* 0x0000006419107212 */ /* 0x000fe200078efcff */
[----:B------:R-:W-:Y:S01]  /*5700*/  FMUL.FTZ R28, R29, UR4 ;  /* 0x000000041d1c7c20 */ /* 0x000fe20008410000 */
[----:B------:R-:W-:Y:S01]  /*5710*/  FMUL.FTZ R35, R30, UR4 ;  /* 0x000000041e237c20 */ /* 0x000fe20008410000 */
[----:B------:R-:W-:Y:S01]  /*5720*/  FMUL.FTZ R30, R31, UR4 ;  /* 0x000000041f1e7c20 */ /* 0x000fe20008410000 */
[----:B------:R-:W-:Y:S01]  /*5730*/  FMUL.FTZ R115, R17, UR4 ;  /* 0x0000000411737c20 */ /* 0x000fe20008410000 */
[----:B------:R-:W-:-:S02]  /*5740*/  VIADD R17, R16, 0xffffff80 ;  /* 0xffffff8010117836 */ /* 0x000fc40000000000 */
[----:B------:R-:W-:Y:S01]  /*5750*/  FMUL.FTZ R113, R18, UR4 ;  /* 0x0000000412717c20 */ /* 0x000fe20008410000 */
[----:B------:R-:W2:Y:S01]  /*5760*/  MUFU.TANH R85, R85 ;  /* 0x0000005500557308 */ /* 0x000ea20000002400 */
[C---:B------:R-:W-:Y:S02]  /*5770*/  VIADD R18, R16.reuse, 0xffffff81 ;  /* 0xffffff8110127836 */ /* 0x040fe40000000000 */
[----:B------:R-:W-:Y:S01]  /*5780*/  FMUL.FTZ R19, R19, UR4 ;  /* 0x0000000413137c20 */ /* 0x000fe20008410000 */
[-C--:B------:R-:W-:Y:S01]  /*5790*/  ISETP.GE.AND P5, PT, R17, R99.reuse, PT ;  /* 0x000000631100720c */ /* 0x080fe20003fa6270 */
[----:B------:R-:W-:Y:S01]  /*57a0*/  FMUL.FTZ R139, R13, UR4 ;  /* 0x000000040d8b7c20 */ /* 0x000fe20008410000 */
[-C--:B------:R-:W-:Y:S01]  /*57b0*/  ISETP.GE.AND P1, PT, R17, R98.reuse, PT ;  /* 0x000000621100720c */ /* 0x080fe20003f26270 */
[----:B------:R-:W-:Y:S01]  /*57c0*/  VIADD R17, R16, 0xffffff88 ;  /* 0xffffff8810117836 */ /* 0x000fe20000000000 */
[----:B------:R-:W-:Y:S01]  /*57d0*/  ISETP.GE.AND P0, PT, R18, R99, PT ;  /* 0x000000631200720c */ /* 0x000fe20003f06270 */
[----:B------:R-:W3:Y:S01]  /*57e0*/  MUFU.TANH R32, R32 ;  /* 0x0000002000207308 */ /* 0x000ee20000002400 */
[----:B-1----:R-:W-:Y:S01]  /*57f0*/  FSEL R31, R84, -INF , !P5 ;  /* 0xff800000541f7808 */ /* 0x002fe20006800000 */
[----:B------:R-:W-:Y:S01]  /*5800*/  VIADD R13, R16, 0xffffff89 ;  /* 0xffffff89100d7836 */ /* 0x000fe20000000000 */
[----:B------:R-:W-:Y:S01]  /*5810*/  ISETP.GE.AND P5, PT, R18, R98, PT ;  /* 0x000000621200720c */ /* 0x000fe20003fa6270 */
[----:B------:R-:W-:Y:S01]  /*5820*/  FMUL.FTZ R133, R12, UR4 ;  /* 0x000000040c857c20 */ /* 0x000fe20008410000 */
[----:B------:R-:W-:-:S02]  /*5830*/  VIADD R12, R16, 0xffffff90 ;  /* 0xffffff90100c7836 */ /* 0x000fc40000000000 */
[----:B------:R-:W-:Y:S01]  /*5840*/  FMUL.FTZ R135, R14, UR4 ;  /* 0x000000040e877c20 */ /* 0x000fe20008410000 */
[----:B------:R-:W-:Y:S01]  /*5850*/  VIADD R14, R16, 0xffffff91 ;  /* 0xffffff91100e7836 */ /* 0x000fe20000000000 */
[----:B------:R-:W-:Y:S01]  /*5860*/  MUFU.TANH R34, R34 ;  /* 0x0000002200227308 */ /* 0x000fe20000002400 */
[----:B--2---:R-:W-:Y:S01]  /*5870*/  FSEL R21, R85, -INF , !P1 ;  /* 0xff80000055157808 */ /* 0x004fe20004800000 */
[----:B------:R-:W-:Y:S01]  /*5880*/  HMMA.16816.F32.BF16 R4, R92, R86, R4 ;  /* 0x000000565c04723c */ /* 0x000fe20000041804 */
[----:B------:R-:W-:Y:S01]  /*5890*/  ISETP.GE.AND P1, PT, R17, R99, PT ;  /* 0x000000631100720c */ /* 0x000fe20003f26270 */
[----:B------:R-:W-:Y:S01]  /*58a0*/  FMUL.FTZ R100, R8, UR4 ;  /* 0x0000000408647c20 */ /* 0x000fe20008410000 */
[----:B------:R-:W-:Y:S01]  /*58b0*/  FMUL.FTZ R101, R10, UR4 ;  /* 0x000000040a657c20 */ /* 0x000fe20008410000 */
[----:B------:R-:W-:Y:S02]  /*58c0*/  VIADD R8, R16, 0xffffffa0 ;  /* 0xffffffa010087836 */ /* 0x000fe40000000000 */
[----:B------:R-:W-:Y:S01]  /*58d0*/  FMUL.FTZ R103, R9, UR4 ;  /* 0x0000000409677c20 */ /* 0x000fe20008410000 */
[----:B------:R-:W-:Y:S01]  /*58e0*/  MUFU.TANH R33, R33 ;  /* 0x0000002100217308 */ /* 0x000fe20000002400 */
[----:B---3--:R-:W-:Y:S01]  /*58f0*/  FSEL R29, R32, -INF , !P0 ;  /* 0xff800000201d7808 */ /* 0x008fe20004000000 */
[C---:B------:R-:W-:Y:S01]  /*5900*/  VIADD R10, R16.reuse, 0xffffffa1 ;  /* 0xffffffa1100a7836 */ /* 0x040fe20000000000 */
[----:B------:R-:W-:Y:S01]  /*5910*/  ISETP.GE.AND P0, PT, R17, R98, PT ;  /* 0x000000621100720c */ /* 0x000fe20003f06270 */
[----:B------:R-:W-:Y:S01]  /*5920*/  FMUL.FTZ R15, R15, UR4 ;  /* 0x000000040f0f7c20 */ /* 0x000fe20008410000 */
[----:B------:R-:W-:-:S03]  /*5930*/  VIADD R9, R16, 0xffffffa8 ;  /* 0xffffffa810097836 */ /* 0x000fc60000000000 */
[----:B------:R-:W-:Y:S04]  /*5940*/  MUFU.TANH R28, R28 ;  /* 0x0000001c001c7308 */ /* 0x000fe80000002400 */
[----:B------:R-:W-:Y:S01]  /*5950*/  FMUL.FTZ R5, R5, UR4 ;  /* 0x0000000405057c20 */ /* 0x000fe20008410000 */
[----:B------:R-:W-:Y:S01]  /*5960*/  FMUL.FTZ R102, R4, UR4 ;  /* 0x0000000404667c20 */ /* 0x000fe20008410000 */
[----:B------:R-:W-:Y:S02]  /*5970*/  VIADD R4, R16, 0xffffffb1 ;  /* 0xffffffb110047836 */ /* 0x000fe40000000000 */
[----:B------:R-:W1:Y:S01]  /*5980*/  MUFU.TANH R35, R35 ;  /* 0x0000002300237308 */ /* 0x000e620000002400 */
[----:B------:R-:W-:Y:S01]  /*5990*/  FMUL.FTZ R6, R6, UR4 ;  /* 0x0000000406067c20 */ /* 0x000fe20008410000 */
[----:B------:R-:W-:-:S06]  /*59a0*/  FMUL.FTZ R7, R7, UR4 ;  /* 0x0000000407077c20 */ /* 0x000fcc0008410000 */
[----:B------:R-:W-:Y:S08]  /*59b0*/  MUFU.TANH R30, R30 ;  /* 0x0000001e001e7308 */ /* 0x000ff00000002400 */
[----:B------:R2:W-:Y:S01]  /*59c0*/  MUFU.TANH R119, R19 ;  /* 0x0000001300777308 */ /* 0x0005e20000002400 */
[----:B-1----:R-:W-:Y:S02]  /*59d0*/  FSEL R17, R35, -INF , !P0 ;  /* 0xff80000023117808 */ /* 0x002fe40004000000 */
[----:B------:R-:W-:-:S04]  /*59e0*/  ISETP.GE.AND P0, PT, R12, R99, PT ;  /* 0x000000630c00720c */ /* 0x000fc80003f06270 */
[----:B------:R-:W-:Y:S01]  /*59f0*/  FSEL R147, R147, -INF , !P0 ;  /* 0xff80000093937808 */ /* 0x000fe20004000000 */
[----:B------:R1:W3:Y:S01]  /*5a00*/  MUFU.TANH R151, R27 ;  /* 0x0000001b00977308 */ /* 0x0002e20000002400 */
[----:B------:R-:W-:-:S07]  /*5a10*/  ISETP.GE.AND P0, PT, R14, R98, PT ;  /* 0x000000620e00720c */ /* 0x000fce0003f06270 */
[----:B------:R-:W4:Y:S01]  /*5a20*/  MUFU.TANH R111, R20 ;  /* 0x00000014006f7308 */ /* 0x000f220000002400 */
[----:B--2---:R-:W-:Y:S02]  /*5a30*/  FSEL R19, R34, -INF , !P5 ;  /* 0xff80000022137808 */ /* 0x004fe40006800000 */
[----:B------:R-:W-:-:S05]  /*5a40*/  ISETP.GE.AND P5, PT, R13, R99, PT ;  /* 0x000000630d00720c */ /* 0x000fca0003fa6270 */
[----:B------:R2:W-:Y:S01]  /*5a50*/  MUFU.TANH R149, R23 ;  /* 0x0000001700957308 */ /* 0x0005e20000002400 */
[----:B-1----:R-:W-:Y:S02]  /*5a60*/  FSEL R27, R33, -INF , !P1 ;  /* 0xff800000211b7808 */ /* 0x002fe40004800000 */
[----:B------:R-:W-:Y:S02]  /*5a70*/  ISETP.GE.AND P1, PT, R13, R98, PT ;  /* 0x000000620d00720c */ /* 0x000fe40003f26270 */
[----:B---3--:R-:W-:Y:S02]  /*5a80*/  FSEL R151, R151, -INF , !P0 ;  /* 0xff80000097977808 */ /* 0x008fe40004000000 */
[----:B------:R-:W-:Y:S01]  /*5a90*/  FSEL R13, R30, -INF , !P1 ;  /* 0xff8000001e0d7808 */ /* 0x000fe20004800000 */
[----:B------:R-:W1:Y:S01]  /*5aa0*/  MUFU.TANH R109, R22 ;  /* 0x00000016006d7308 */ /* 0x000e620000002400 */
[----:B------:R-:W-:-:S04]  /*5ab0*/  ISETP.GE.AND P1, PT, R14, R99, PT ;  /* 0x000000630e00720c */ /* 0x000fc80003f26270 */
[----:B------:R-:W-:-:S03]  /*5ac0*/  FSEL R155, R155, -INF , !P1 ;  /* 0xff8000009b9b7808 */ /* 0x000fc60004800000 */
[----:B------:R-:W-:Y:S01]  /*5ad0*/  MUFU.TANH R115, R115 ;  /* 0x0000007300737308 */ /* 0x000fe20000002400 */
[----:B--2---:R-:W-:Y:S02]  /*5ae0*/  FSEL R23, R28, -INF , !P5 ;  /* 0xff8000001c177808 */ /* 0x004fe40006800000 */
[----:B------:R-:W-:Y:S01]  /*5af0*/  ISETP.GE.AND P5, PT, R12, R98, PT ;  /* 0x000000620c00720c */ /* 0x000fe20003fa6270 */
[----:B------:R-:W-:-:S03]  /*5b00*/  VIADD R12, R16, 0xffffff98 ;  /* 0xffffff98100c7836 */ /* 0x000fc60000000000 */
[----:B------:R-:W-:Y:S01]  /*5b10*/  FSEL R145, R145, -INF , !P5 ;  /* 0xff80000091917808 */ /* 0x000fe20006800000 */
[----:B------:R-:W2:Y:S01]  /*5b20*/  MUFU.TANH R113, R113 ;  /* 0x0000007100717308 */ /* 0x000ea20000002400 */
[CC--:B------:R-:W-:Y:S02]  /*5b30*/  ISETP.GE.AND P5, PT, R12.reuse, R99.reuse, PT ;  /* 0x000000630c00720c */ /* 0x0c0fe40003fa6270 */
[----:B------:R-:W-:Y:S01]  /*5b40*/  ISETP.GE.AND P1, PT, R12, R98, PT ;  /* 0x000000620c00720c */ /* 0x000fe20003f26270 */
[----:B------:R-:W-:Y:S01]  /*5b50*/  VIADD R12, R16, 0xffffff99 ;  /* 0xffffff99100c7836 */ /* 0x000fe20000000000 */
[----:B----4-:R-:W-:Y:S02]  /*5b60*/  FSEL R111, R111, -INF , !P5 ;  /* 0xff8000006f6f7808 */ /* 0x010fe40006800000 */
[----:B-1----:R-:W-:Y:S01]  /*5b70*/  FSEL R109, R109, -INF , !P1 ;  /* 0xff8000006d6d7808 */ /* 0x002fe20004800000 */
[----:B------:R-:W1:Y:S01]  /*5b80*/  MUFU.TANH R117, R117 ;  /* 0x0000007500757308 */ /* 0x000e620000002400 */
[----:B------:R-:W-:-:S02]  /*5b90*/  ISETP.GE.AND P0, PT, R12, R99, PT ;  /* 0x000000630c00720c */ /* 0x000fc40003f06270 */
[-C--:B------:R-:W-:Y:S02]  /*5ba0*/  ISETP.GE.AND P5, PT, R12, R98.reuse, PT ;  /* 0x000000620c00720c */ /* 0x080fe40003fa6270 */
[----:B------:R-:W-:Y:S02]  /*5bb0*/  FSEL R153, R153, -INF , !P0 ;  /* 0xff80000099997808 */ /* 0x000fe40004000000 */
[----:B------:R-:W-:Y:S01]  /*5bc0*/  FSEL R149, R149, -INF , !P5 ;  /* 0xff80000095957808 */ /* 0x000fe20006800000 */
[----:B------:R-:W3:Y:S01]  /*5bd0*/  MUFU.TANH R133, R133 ;  /* 0x0000008500857308 */ /* 0x000ee20000002400 */
[----:B------:R-:W-:Y:S02]  /*5be0*/  ISETP.GE.AND P0, PT, R8, R98, PT ;  /* 0x000000620800720c */ /* 0x000fe40003f06270 */
[-C--:B------:R-:W-:Y:S02]  /*5bf0*/  ISETP.GE.AND P5, PT, R10, R99.reuse, PT ;  /* 0x000000630a00720c */ /* 0x080fe40003fa6270 */
[----:B------:R-:W-:Y:S01]  /*5c00*/  ISETP.GE.AND P1, PT, R8, R99, PT ;  /* 0x000000630800720c */ /* 0x000fe20003f26270 */
[----:B------:R-:W-:Y:S01]  /*5c10*/  FMUL.FTZ R8, R11, UR4 ;  /* 0x000000040b087c20 */ /* 0x000fe20008410000 */
[----:B--2---:R-:W-:Y:S01]  /*5c20*/  FSEL R113, R113, -INF , !P0 ;  /* 0xff80000071717808 */ /* 0x004fe20004000000 */
[----:B------:R-:W2:Y:S01]  /*5c30*/  MUFU.TANH R135, R135 ;  /* 0x0000008700877308 */ /* 0x000ea20000002400 */
[----:B------:R-:W-:-:S02]  /*5c40*/  FSEL R115, R115, -INF , !P5 ;  /* 0xff80000073737808 */ /* 0x000fc40006800000 */
[----:B-1----:R-:W-:Y:S02]  /*5c50*/  FSEL R117, R117, -INF , !P1 ;  /* 0xff80000075757808 */ /* 0x002fe40004800000 */
[C---:B------:R-:W-:Y:S02]  /*5c60*/  ISETP.GE.AND P0, PT, R9.reuse, R99, PT ;  /* 0x000000630900720c */ /* 0x040fe40003f06270 */
[-C--:B------:R-:W-:Y:S01]  /*5c70*/  ISETP.GE.AND P5, PT, R9, R98.reuse, PT ;  /* 0x000000620900720c */ /* 0x080fe20003fa6270 */
[----:B------:R-:W1:Y:S01]  /*5c80*/  MUFU.TANH R107, R15 ;  /* 0x0000000f006b7308 */ /* 0x000e620000002400 */
[----:B------:R-:W-:Y:S01]  /*5c90*/  ISETP.GE.AND P1, PT, R10, R98, PT ;  /* 0x000000620a00720c */ /* 0x000fe20003f26270 */
[----:B------:R-:W-:Y:S01]  /*5ca0*/  VIADD R9, R16, 0xffffffa9 ;  /* 0xffffffa910097836 */ /* 0x000fe20000000000 */
[----:B---3--:R-:W-:Y:S02]  /*5cb0*/  FSEL R133, R133, -INF , !P0 ;  /* 0xff80000085857808 */ /* 0x008fe40004000000 */
[----:B------:R-:W-:-:S02]  /*5cc0*/  FSEL R119, R119, -INF , !P1 ;  /* 0xff80000077777808 */ /* 0x000fc40004800000 */
[C---:B------:R-:W-:Y:S01]  /*5cd0*/  ISETP.GE.AND P1, PT, R9.reuse, R99, PT ;  /* 0x000000630900720c */ /* 0x040fe20003f26270 */
[----:B------:R-:W3:Y:S01]  /*5ce0*/  MUFU.TANH R100, R100 ;  /* 0x0000006400647308 */ /* 0x000ee20000002400 */
[----:B------:R-:W-:Y:S01]  /*5cf0*/  ISETP.GE.AND P0, PT, R9, R98, PT ;  /* 0x000000620900720c */ /* 0x000fe20003f06270 */
[----:B------:R-:W-:Y:S01]  /*5d00*/  VIADD R9, R16, 0xffffffb0 ;  /* 0xffffffb010097836 */ /* 0x000fe20000000000 */
[----:B--2---:R-:W-:-:S04]  /*5d10*/  FSEL R135, R135, -INF , !P5 ;  /* 0xff80000087877808 */ /* 0x004fc80006800000 */
[-C--:B------:R-:W-:Y:S01]  /*5d20*/  ISETP.GE.AND P5, PT, R9, R99.reuse, PT ;  /* 0x000000630900720c */ /* 0x080fe20003fa6270 */
[----:B------:R-:W2:Y:S01]  /*5d30*/  MUFU.TANH R103, R103 ;  /* 0x0000006700677308 */ /* 0x000ea20000002400 */
[----:B-1----:R-:W-:Y:S02]  /*5d40*/  FSEL R107, R107, -INF , !P0 ;  /* 0xff8000006b6b7808 */ /* 0x002fe40004000000 */
[----:B------:R-:W-:-:S05]  /*5d50*/  ISETP.GE.AND P0, PT, R4, R99, PT ;  /* 0x000000630400720c */ /* 0x000fca0003f06270 */
[----:B------:R-:W1:Y:S01]  /*5d60*/  MUFU.TANH R105, R5 ;  /* 0x0000000500697308 */ /* 0x000e620000002400 */
[----:B---3--:R-:W-:Y:S02]  /*5d70*/  FSEL R100, R100, -INF , !P5 ;  /* 0xff80000064647808 */ /* 0x008fe40006800000 */
[----:B------:R-:W-:Y:S01]  /*5d80*/  ISETP.GE.AND P5, PT, R4, R98, PT ;  /* 0x000000620400720c */ /* 0x000fe20003fa6270 */
[C---:B------:R-:W-:Y:S02]  /*5d90*/  VIADD R4, R16.reuse, 0xffffffb8 ;  /* 0xffffffb810047836 */ /* 0x040fe40000000000 */
[----:B------:R-:W-:Y:S02]  /*5da0*/  VIADD R16, R16, 0xffffffb9 ;  /* 0xffffffb910107836 */ /* 0x000fe40000000000 */
[----:B------:R-:W3:Y:S01]  /*5db0*/  MUFU.TANH R139, R139 ;  /* 0x0000008b008b7308 */ /* 0x000ee20000002400 */
[----:B--2---:R-:W-:Y:S01]  /*5dc0*/  FSEL R103, R103, -INF , !P0 ;  /* 0xff80000067677808 */ /* 0x004fe20004000000 */
[----:B------:R-:W-:Y:S01]  /*5dd0*/  BAR.SYNC.DEFER_BLOCKING 0x0 ;  /* 0x0000000000007b1d */ /* 0x000fe20000010000 */
[----:B------:R-:W-:-:S05]  /*5de0*/  ISETP.GE.AND P0, PT, R16, R99, PT ;  /* 0x000000631000720c */ /* 0x000fca0003f06270 */
[----:B------:R-:W2:Y:S01]  /*5df0*/  MUFU.TANH R101, R101 ;  /* 0x0000006500657308 */ /* 0x000ea20000002400 */
[----:B-1----:R-:W-:Y:S02]  /*5e00*/  FSEL R105, R105, -INF , !P0 ;  /* 0xff80000069697808 */ /* 0x002fe40004000000 */
[----:B------:R-:W-:-:S05]  /*5e10*/  ISETP.GE.U32.AND P0, PT, R3, 0x3, PT ;  /* 0x000000030300780c */ /* 0x000fca0003f06070 */
        /* <DEDUP_REMOVED lines=11> */
[----:B------:R-:W-:Y:S02]  /*5ed0*/  ISETP.GE.AND P1, PT, R16, R98, PT ;  /* 0x000000621000720c */ /* 0x000fe40003f26270 */
[----:B--2---:R-:W-:Y:S02]  /*5ee0*/  FSEL R87, R87, -INF , !P5 ;  /* 0xff80000057577808 */ /* 0x004fe40006800000 */
[----:B-1----:R-:W-:Y:S01]  /*5ef0*/  FSEL R86, R86, -INF , !P1 ;  /* 0xff80000056567808 */ /* 0x002fe20004800000 */
        /* <DEDUP_REMOVED lines=63> */
.L_x_3496:
[----:B------:R-:W-:Y:S01]  /*62f0*/  UMOV UR4, URZ ;  /* 0x000000ff00047c82 */ /* 0x000fe20008000000 */
[----:B------:R-:W-:Y:S01]  /*6300*/  IMAD.SHL.U32 R4, R96, 0x40, RZ ;  /* 0x0000004060047824 */ /* 0x000fe200078e00ff */
[----:B------:R-:W-:-:S05]  /*6310*/  IADD3 R5, P0, PT, RZ, -UR4, RZ ;  /* 0x80000004ff057c10 */ /* 0x000fca000ff1e0ff */
[----:B------:R-:W-:-:S05]  /*6320*/  IMAD.X R4, RZ, RZ, ~R4, P0 ;  /* 0x000000ffff047224 */ /* 0x000fca00000e0e04 */
[----:B------:R-:W-:-:S04]  /*6330*/  SHF.R.S64 R5, R5, 0x1f, R4 ;  /* 0x0000001f05057819 */ /* 0x000fc80000001004 */
[----:B------:R-:W-:-:S04]  /*6340*/  IADD3 R128, P0, PT, R5, R128, RZ ;  /* 0x0000008005807210 */ /* 0x000fc80007f1e0ff */
[----:B------:R-:W-:-:S09]  /*6350*/  LEA.HI.X.SX32 R129, R4, R129, 0x1, P0 ;  /* 0x0000008104817211 */ /* 0x000fd200000f0eff */
.L_x_3497:
        /* <DEDUP_REMOVED lines=39> */
.L_x_3495:
        /* <DEDUP_REMOVED lines=20> */
[----:B--2---:R-:W-:Y:S02]  /*6710*/  FMNMX.FTZ R5, R6, R5, !PT ;  /* 0x0000000506057209 */ /* 0x004fe40007810000 */
[----:B---3--:R-:W-:-:S03]  /*6720*/  FMNMX.FTZ R4, R7, R4, !PT ;  /* 0x0000000407047209 */ /* 0x008fc60007810000 */
[----:B------:R-:W2:Y:S04]  /*6730*/  SHFL.BFLY PT, R90, R5, 0x1, 0x1f ;  /* 0x0c201f00055a7f89 */ /* 0x000ea800000e0000 */
[----:B------:R-:W3:Y:S01]  /*6740*/  SHFL.BFLY PT, R89, R4, 0x1, 0x1f ;  /* 0x0c201f0004597f89 */ /* 0x000ee200000e0000 */
[----:B--2---:R-:W-:-:S04]  /*6750*/  FMNMX.FTZ R90, R5, R90, !PT ;  /* 0x0000005a055a7209 */ /* 0x004fc80007810000 */
[C---:B------:R-:W-:Y:S01]  /*6760*/  FSETP.NEU.FTZ.AND P1, PT, R90.reuse, -INF , PT ;  /* 0xff8000005a00780b */ /* 0x040fe20003f3d000 */
[----:B-1----:R-:W-:Y:S01]  /*6770*/  FMUL.FTZ R98, R90, UR4 ;  /* 0x000000045a627c20 */ /* 0x002fe20008410000 */
[----:B---3--:R-:W-:Y:S02]  /*6780*/  FMNMX.FTZ R89, R4, R89, !PT ;  /* 0x0000005904597209 */ /* 0x008fe40007810000 */
[----:B------:R-:W-:Y:S02]  /*6790*/  FSEL R5, R90, RZ, P1 ;  /* 0x000000ff5a057208 */ /* 0x000fe40000800000 */
[C---:B------:R-:W-:Y:S01]  /*67a0*/  FSETP.NEU.FTZ.AND P0, PT, R89.reuse, -INF , PT ;  /* 0xff8000005900780b */ /* 0x040fe20003f1d000 */
[----:B------:R-:W-:Y:S01]  /*67b0*/  FMUL.FTZ R92, R89, UR4 ;  /* 0x00000004595c7c20 */ /* 0x000fe20008410000 */
[----:B------:R-:W-:Y:S01]  /*67c0*/  IADD3 R4, PT, PT, R121, 0x6000, RZ ;  /* 0x0000600079047810 */ /* 0x000fe20007ffe0ff */
[----:B------:R-:W-:Y:S01]  /*67d0*/  FADD.FTZ R96, R2, -R5 ;  /* 0x8000000502607221 */ /* 0x000fe20000010000 */
[----:B------:R-:W-:-:S02]  /*67e0*/  FSEL R5, R89, RZ, P0 ;  /* 0x000000ff59057208 */ /* 0x000fc40000000000 */
[----:B------:R-:W-:Y:S01]  /*67f0*/  IADD3 R2, PT, PT, R121, 0x6020, RZ ;  /* 0x0000602079027810 */ /* 0x000fe20007ffe0ff */
[----:B------:R-:W-:Y:S01]  /*6800*/  FMUL.FTZ R96, R96, UR4 ;  /* 0x0000000460607c20 */ /* 0x000fe20008410000 */
[----:B------:R-:W-:Y:S01]  /*6810*/  @P6 IADD3 R2, PT, PT, R4, -0x20, RZ ;  /* 0xffffffe004026810 */ /* 0x000fe20007ffe0ff */
[----:B------:R-:W-:Y:S01]  /*6820*/  FADD.FTZ R94, R0, -R5 ;  /* 0x80000005005e7221 */ /* 0x000fe20000010000 */
[----:B------:R-:W-:Y:S02]  /*6830*/  FSEL R98, R98, RZ, P1 ;  /* 0x000000ff62627208 */ /* 0x000fe40000800000 */
[----:B------:R-:W-:Y:S01]  /*6840*/  FSEL R92, R92, RZ, P0 ;  /* 0x000000ff5c5c7208 */ /* 0x000fe20000000000 */
[----:B------:R-:W-:Y:S01]  /*6850*/  FMUL.FTZ R94, R94, UR4 ;  /* 0x000000045e5e7c20 */ /* 0x000fe20008410000 */
[----:B------:R-:W1:Y:S01]  /*6860*/  MUFU.EX2 R96, R96 ;  /* 0x0000006000607308 */ /* 0x000e620000000800 */
[----:B------:R-:W2:Y:S01]  /*6870*/  LDSM.16.MT88.4 R32, [R2+0x1000] ;  /* 0x001000000220783b */ /* 0x000ea20000004200 */
[--C-:B------:R-:W-:Y:S01]  /*6880*/  FFMA.FTZ R97, R31, UR4, -R98.reuse ;  /* 0x000000041f617c23 */ /* 0x100fe20008010862 */
        /* <DEDUP_REMOVED lines=8> */
[----:B------:R-:W-:Y:S01]  /*6910*/  LDSM.16.MT88.4 R24, [R121+0x7000] ;  /* 0x007000007918783b */ /* 0x000fe20000004200 */
[--C-:B------:R-:W-:Y:S01]  /*6920*/  FFMA.FTZ R147, R147, UR4, -R98.reuse ;  /* 0x0000000493937c23 */ /* 0x100fe20008010862 */
[--C-:B------:R-:W-:Y:S01]  /*6930*/  FFMA.FTZ R110, R155, UR4, -R98.reuse ;  /* 0x000000049b6e7c23 */ /* 0x100fe20008010862 */
[--C-:B------:R-:W-:Y:S01]  /*6940*/  FFMA.FTZ R111, R111, UR4, -R98.reuse ;  /* 0x000000046f6f7c23 */ /* 0x100fe20008010862 */
[----:B------:R-:W-:Y:S01]  /*6950*/  LDSM.16.MT88.4 R16, [R2] ;  /* 0x000000000210783b */ /* 0x000fe20000004200 */
        /* <DEDUP_REMOVED lines=35> */
[----:B------:R-:W-:Y:S01]  /*6b90*/  FFMA.FTZ R106, R153, UR4, -R98 ;  /* 0x00000004996a7c23 */ /* 0x000fe20008010862 */
[--C-:B------:R-:W-:Y:S01]  /*6ba0*/  FFMA.FTZ R145, R145, UR4, -R92.reuse ;  /* 0x0000000491917c23 */ /* 0x100fe2000801085c */
[--C-:B------:R-:W-:Y:S01]  /*6bb0*/  FFMA.FTZ R108, R151, UR4, -R92.reuse ;  /* 0x00000004976c7c23 */ /* 0x100fe2000801085c */
[--C-:B------:R-:W-:Y:S01]  /*6bc0*/  FFMA.FTZ R109, R109, UR4, -R92.reuse ;  /* 0x000000046d6d7c23 */ /* 0x100fe2000801085c */
[----:B------:R-:W-:Y:S01]  /*6bd0*/  FFMA.FTZ R104, R149, UR4, -R92 ;  /* 0x0000000495687c23 */ /* 0x000fe2000801085c */
[----:B------:R-:W1:Y:S01]  /*6be0*/  MUFU.EX2 R85, R85 ;  /* 0x0000005500557308 */ /* 0x000e620000000800 */
        /* <DEDUP_REMOVED lines=16> */
[----:B-1----:R-:W-:Y:S01]  /*6cf0*/  F2FP.BF16.F32.PACK_AB R81, R85, R95 ;  /* 0x0000005f5551723e */ /* 0x002fe200000010ff */
        /* <DEDUP_REMOVED lines=8> */
[----:B------:R-:W-:Y:S01]  /*6d80*/  FFMA.FTZ R114, R115, UR4, -R98 ;  /* 0x0000000473727c23 */ /* 0x000fe20008010862 */
[----:B------:R-:W-:Y:S01]  /*6d90*/  FFMA.FTZ R118, R113, UR4, -R92 ;  /* 0x0000000471767c23 */ /* 0x000fe2000801085c */
[--C-:B------:R-:W-:Y:S01]  /*6da0*/  FFMA.FTZ R117, R117, UR4, -R98.reuse ;  /* 0x0000000475757c23 */ /* 0x100fe20008010862 */
[--C-:B------:R-:W-:Y:S01]  /*6db0*/  FFMA.FTZ R115, R133, UR4, -R98.reuse ;  /* 0x0000000485737c23 */ /* 0x100fe20008010862 */
[----:B------:R-:W-:Y:S01]  /*6dc0*/  FFMA.FTZ R112, R139, UR4, -R98 ;  /* 0x000000048b707c23 */ /* 0x000fe20008010862 */
[--C-:B------:R-:W-:Y:S01]  /*6dd0*/  FFMA.FTZ R113, R119, UR4, -R92.reuse ;  /* 0x0000000477717c23 */ /* 0x100fe2000801085c */
[----:B------:R-:W1:Y:S01]  /*6de0*/  MUFU.EX2 R110, R110 ;  /* 0x0000006e006e7308 */ /* 0x000e620000000800 */
[----:B----4-:R-:W-:Y:S01]  /*6df0*/  F2FP.BF16.F32.PACK_AB R83, R0, R91 ;  /* 0x0000005b0053723e */ /* 0x010fe200000010ff */
[--C-:B------:R-:W-:Y:S01]  /*6e00*/  FFMA.FTZ R116, R135, UR4, -R92.reuse ;  /* 0x0000000487747c23 */ /* 0x100fe2000801085c */
[----:B------:R-:W-:Y:S01]  /*6e10*/  FFMA.FTZ R107, R107, UR4, -R92 ;  /* 0x000000046b6b7c23 */ /* 0x000fe2000801085c */
[--C-:B------:R-:W-:Y:S01]  /*6e20*/  FFMA.FTZ R119, R100, UR4, -R98.reuse ;  /* 0x0000000464777c23 */ /* 0x100fe20008010862 */
[--C-:B------:R-:W-:Y:S01]  /*6e30*/  FFMA.FTZ R100, R103, UR4, -R98.reuse ;  /* 0x0000000467647c23 */ /* 0x100fe20008010862 */
[--C-:B------:R-:W-:Y:S01]  /*6e40*/  FFMA.FTZ R102, R102, UR4, -R98.reuse ;  /* 0x0000000466667c23 */ /* 0x100fe20008010862 */
[----:B------:R-:W-:Y:S01]  /*6e50*/  FFMA.FTZ R103, R105, UR4, -R98 ;  /* 0x0000000469677c23 */ /* 0x000fe20008010862 */
[C---:B--2---:R-:W-:Y:S01]  /*6e60*/  HMMA.16816.F32.BF16 R28, R80.reuse, R32, R28 ;  /* 0x00000020501c723c */ /* 0x044fe2000004181c */
[----:B------:R-:W-:Y:S01]  /*6e70*/  MUFU.EX2 R111, R111 ;  /* 0x0000006f006f7308 */ /* 0x000fe20000000800 */
[--C-:B------:R-:W-:Y:S01]  /*6e80*/  FFMA.FTZ R98, R101, UR4, -R92.reuse ;  /* 0x0000000465627c23 */ /* 0x100fe2000801085c */
[--C-:B------:R-:W-:Y:S01]  /*6e90*/  FFMA.FTZ R99, R99, UR4, -R92.reuse ;  /* 0x0000000463637c23 */ /* 0x100fe2000801085c */
[--C-:B------:R-:W-:Y:S01]  /*6ea0*/  FFMA.FTZ R101, R87, UR4, -R92.reuse ;  /* 0x0000000457657c23 */ /* 0x100fe2000801085c */
[----:B------:R-:W-:Y:S01]  /*6eb0*/  FFMA.FTZ R92, R86, UR4, -R92 ;  /* 0x00000004565c7c23 */ /* 0x000fe2000801085c */
[----:B------:R-:W-:Y:S01]  /*6ec0*/  FFMA.FTZ R97, R146, R96, R97 ;  /* 0x0000006092617223 */ /* 0x000fe20000010061 */
[----:B------:R-:W-:Y:S01]  /*6ed0*/  IADD3 R139, PT, PT, R3, -0x3, RZ ;  /* 0xfffffffd038b7810 */ /* 0x000fe20007ffe0ff */
[C---:B------:R-:W-:Y:S01]  /*6ee0*/  HMMA.16816.F32.BF16 R32, R80.reuse, R34, R52 ;  /* 0x000000225020723c */ /* 0x040fe20000041834 */
[----:B------:R-:W2:Y:S01]  /*6ef0*/  LDSM.16.MT88.4 R52, [R2+0x2000] ;  /* 0x002000000234783b */ /* 0x000ea20000004200 */
[----:B------:R-:W-:Y:S06]  /*6f00*/  MUFU.EX2 R106, R106 ;  /* 0x0000006a006a7308 */ /* 0x000fec0000000800 */
[C---:B---3--:R-:W-:Y:S02]  /*6f10*/  HMMA.16816.F32.BF16 R36, R80.reuse, R56, R36 ;  /* 0x000000385024723c */ /* 0x048fe40000041824 */
[----:B------:R-:W-:Y:S06]  /*6f20*/  MUFU.EX2 R145, R145 ;  /* 0x0000009100917308 */ /* 0x000fec0000000800 */
[C---:B------:R-:W-:Y:S01]  /*6f30*/  HMMA.16816.F32.BF16 R40, R80.reuse, R58, R40 ;  /* 0x0000003a5028723c */ /* 0x040fe20000041828 */
[----:B------:R-:W3:Y:S01]  /*6f40*/  LDSM.16.MT88.4 R56, [R2+0x400] ;  /* 0x000400000238783b */ /* 0x000ee20000004200 */
[----:B------:R-:W4:Y:S06]  /*6f50*/  MUFU.EX2 R108, R108 ;  /* 0x0000006c006c7308 */ /* 0x000f2c0000000800 */
[C---:B------:R-:W-:Y:S02]  /*6f60*/  HMMA.16816.F32.BF16 R20, R80.reuse, R24, R20 ;  /* 0x000000185014723c */ /* 0x040fe40000041814 */
[----:B------:R-:W-:Y:S06]  /*6f70*/  MUFU.EX2 R109, R109 ;  /* 0x0000006d006d7308 */ /* 0x000fec0000000800 */
[C---:B------:R-:W-:Y:S01]  /*6f80*/  HMMA.16816.F32.BF16 R24, R80.reuse, R26, R60 ;  /* 0x0000001a5018723c */ /* 0x040fe2000004183c */
[----:B------:R-:W5:Y:S01]  /*6f90*/  LDSM.16.MT88.4 R60, [R121+0x6400] ;  /* 0x00640000793c783b */ /* 0x000f620000004200 */
[----:B------:R-:W3:Y:S06]  /*6fa0*/  MUFU.EX2 R104, R104 ;  /* 0x0000006800687308 */ /* 0x000eec0000000800 */
[C---:B------:R-:W-:Y:S02]  /*6fb0*/  HMMA.16816.F32.BF16 R12, R80.reuse, R16, R12 ;  /* 0x00000010500c723c */ /* 0x040fe4000004180c */
[----:B------:R-:W-:Y:S06]  /*6fc0*/  MUFU.EX2 R117, R117 ;  /* 0x0000007500757308 */ /* 0x000fec0000000800 */
[C---:B------:R-:W-:Y:S01]  /*6fd0*/  HMMA.16816.F32.BF16 R16, R80.reuse, R18, R68 ;  /* 0x000000125010723c */ /* 0x040fe20000041844 */
[----:B------:R-:W-:Y:S01]  /*6fe0*/  LDSM.16.MT88.4 R68, [R2+0xc00] ;  /* 0x000c00000244783b */ /* 0x000fe20000004200 */
[----:B------:R-:W-:Y:S06]  /*6ff0*/  MUFU.EX2 R114, R114 ;  /* 0x0000007200727308 */ /* 0x000fec0000000800 */
[C---:B------:R-:W-:Y:S02]  /*7000*/  HMMA.16816.F32.BF16 R4, R80.reuse, R8, R4 ;  /* 0x000000085004723c */ /* 0x040fe40000041804 */
[----:B------:R-:W-:Y:S06]  /*7010*/  MUFU.EX2 R115, R115 ;  /* 0x0000007300737308 */ /* 0x000fec0000000800 */
[----:B--2---:R-:W-:Y:S01]  /*7020*/  HMMA.16816.F32.BF16 R44, R80, R52, R44 ;  /* 0x00000034502c723c */ /* 0x004fe2000004182c */
[----:B-1----:R-:W-:Y:S01]  /*7030*/  F2FP.BF16.F32.PACK_AB R52, R110, R147 ;  /* 0x000000936e34723e */ /* 0x002fe200000010ff */
[----:B------:R-:W-:Y:S01]  /*7040*/  MUFU.EX2 R112, R112 ;  /* 0x0000007000707308 */ /* 0x000fe20000000800 */
[----:B----4-:R-:W-:-:S05]  /*7050*/  F2FP.BF16.F32.PACK_AB R53, R108, R145 ;  /* 0x000000916c35723e */ /* 0x010fca00000010ff */
[----:B------:R-:W-:Y:S01]  /*7060*/  HMMA.16816.F32.BF16 R48, R80, R54, R48 ;  /* 0x000000365030723c */ /* 0x000fe20000041830 */
[----:B------:R-:W-:Y:S01]  /*7070*/  F2FP.BF16.F32.PACK_AB R54, R106, R111 ;  /* 0x0000006f6a36723e */ /* 0x000fe200000010ff */
[----:B------:R-:W-:Y:S01]  /*7080*/  MUFU.EX2 R118, R118 ;  /* 0x0000007600767308 */ /* 0x000fe20000000800 */
[----:B---3--:R-:W-:-:S05]  /*7090*/  F2FP.BF16.F32.PACK_AB R55, R104, R109 ;  /* 0x0000006d6837723e */ /* 0x008fca00000010ff */
[----:B------:R-:W-:Y:S01]  /*70a0*/  HMMA.16816.F32.BF16 R8, R80, R10, R76 ;  /* 0x0000000a5008723c */ /* 0x000fe2000004184c */
[----:B------:R-:W-:Y:S01]  /*70b0*/  LDSM.16.MT88.4 R76, [R121+0x6c00] ;  /* 0x006c0000794c783b */ /* 0x000fe20000004200 */
[----:B------:R-:W-:Y:S06]  /*70c0*/  MUFU.EX2 R113, R113 ;  /* 0x0000007100717308 */ /* 0x000fec0000000800 */
[C---:B------:R-:W-:Y:S02]  /*70d0*/  HMMA.16816.F32.BF16 R12, R52.reuse, R56, R12 ;  /* 0x00000038340c723c */ /* 0x040fe4000004180c */
[----:B------:R-:W-:Y:S06]  /*70e0*/  MUFU.EX2 R116, R116 ;  /* 0x0000007400747308 */ /* 0x000fec0000000800 */
[C---:B------:R-:W-:Y:S01]  /*70f0*/  HMMA.16816.F32.BF16 R16, R52.reuse, R58, R16 ;  /* 0x0000003a3410723c */ /* 0x040fe20000041810 */
[----:B------:R-:W1:Y:S01]  /*7100*/  LDSM.16.MT88.4 R56, [R2+0x1400] ;  /* 0x001400000238783b */ /* 0x000e620000004200 */
[----:B------:R-:W-:Y:S06]  /*7110*/  MUFU.EX2 R107, R107 ;  /* 0x0000006b006b7308 */ /* 0x000fec0000000800 */
[C---:B-----5:R-:W-:Y:S02]  /*7120*/  HMMA.16816.F32.BF16 R4, R52.reuse, R60, R4 ;  /* 0x0000003c3404723c */ /* 0x060fe40000041804 */
[----:B------:R-:W-:Y:S06]  /*7130*/  MUFU.EX2 R119, R119 ;  /* 0x0000007700777308 */ /* 0x000fec0000000800 */
[C---:B------:R-:W-:Y:S01]  /*7140*/  HMMA.16816.F32.BF16 R8, R52.reuse, R62, R8 ;  /* 0x0000003e3408723c */ /* 0x040fe20000041808 */
[----:B------:R-:W2:Y:S01]  /*7150*/  LDSM.16.MT88.4 R60, [R121+0x7400] ;  /* 0x00740000793c783b */ /* 0x000ea20000004200 */
[----:B------:R-:W-:Y:S08]  /*7160*/  MUFU.EX2 R100, R100 ;  /* 0x0000006400647308 */ /* 0x000ff00000000800 */
[----:B------:R-:W-:Y:S08]  /*7170*/  MUFU.EX2 R102, R102 ;  /* 0x0000006600667308 */ /* 0x000ff00000000800 */
[----:B------:R-:W3:Y:S01]  /*7180*/  MUFU.EX2 R103, R103 ;  /* 0x0000006700677308 */ /* 0x000ee20000000800 */
[C---:B-1----:R-:W-:Y:S07]  /*7190*/  HMMA.16816.F32.BF16 R28, R52.reuse, R56, R28 ;  /* 0x00000038341c723c */ /* 0x042fee000004181c */
[----:B------:R-:W-:Y:S01]  /*71a0*/  MUFU.EX2 R98, R98 ;  /* 0x0000006200627308 */ /* 0x000fe20000000800 */
[C---:B------:R-:W-:Y:S01]  /*71b0*/  HMMA.16816.F32.BF16 R32, R52.reuse, R58, R32 ;  /* 0x0000003a3420723c */ /* 0x040fe20000041820 */
[----:B------:R-:W1:Y:S06]  /*71c0*/  LDSM.16.MT88.4 R56, [R2+0x2400] ;  /* 0x002400000238783b */ /* 0x000e6c0000004200 */
[----:B------:R-:W-:Y:S01]  /*71d0*/  MUFU.EX2 R99, R99 ;  /* 0x0000006300637308 */ /* 0x000fe20000000800 */
[----:B---3--:R-:W-:Y:S01]  /*71e0*/  F2FP.BF16.F32.PACK_AB R86, R103, R102 ;  /* 0x000000666756723e */ /* 0x008fe200000010ff */
[C---:B--2---:R-:W-:Y:S06]  /*71f0*/  HMMA.16816.F32.BF16 R20, R52.reuse, R60, R20 ;  /* 0x0000003c3414723c */ /* 0x044fec0000041814 */
[----:B------:R-:W-:Y:S02]  /*7200*/  MUFU.EX2 R101, R101 ;  /* 0x0000006500657308 */ /* 0x000fe40000000800 */
[C---:B------:R-:W-:Y:S01]  /*7210*/  HMMA.16816.F32.BF16 R24, R52.reuse, R62, R24 ;  /* 0x0000003e3418723c */ /* 0x040fe20000041818 */
[----:B------:R-:W2:Y:S05]  /*7220*/  LDSM.16.MT88.4 R60, [R121+0x8400] ;  /* 0x00840000793c783b */ /* 0x000eaa0000004200 */
[----:B------:R-:W3:Y:S02]  /*7230*/  MUFU.EX2 R92, R92 ;  /* 0x0000005c005c7308 */ /* 0x000ee40000000800 */
[----:B---3--:R-:W-:Y:S01]  /*7240*/  F2FP.BF16.F32.PACK_AB R87, R92, R101 ;  /* 0x000000655c57723e */ /* 0x008fe200000010ff */
        /* <DEDUP_REMOVED lines=22> */
[----:B-1----:R-:W-:Y:S01]  /*73b0*/  HMMA.16816.F32.BF16 R44, R52, R56, R44 ;  /* 0x00000038342c723c */ /* 0x002fe2000004182c */
[----:B------:R-:W-:-:S04]  /*73c0*/  FFMA.FTZ R56, R144, R94, R95 ;  /* 0x0000005e90387223 */ /* 0x000fc8000001005f */
[----:B------:R-:W-:Y:S01]  /*73d0*/  FADD.FTZ R56, R85, R56 ;  /* 0x0000003855387221 */ /* 0x000fe20000010000 */
[----:B------:R-:W-:Y:S02]  /*73e0*/  F2FP.BF16.F32.PACK_AB R85, R99, R98 ;  /* 0x000000626355723e */ /* 0x000fe400000010ff */
[C---:B------:R-:W-:Y:S01]  /*73f0*/  HMMA.16816.F32.BF16 R48, R52.reuse, R58, R48 ;  /* 0x0000003a3430723c */ /* 0x040fe20000041830 */
[----:B------:R-:W-:Y:S01]  /*7400*/  FADD.FTZ R58, R84, R97 ;  /* 0x00000061543a7221 */ /* 0x000fe20000010000 */
[----:B------:R-:W-:Y:S01]  /*7410*/  F2FP.BF16.F32.PACK_AB R84, R100, R119 ;  /* 0x000000776454723e */ /* 0x000fe200000010ff */
[----:B------:R-:W-:Y:S02]  /*7420*/  FADD.FTZ R91, R91, R56 ;  /* 0x000000385b5b7221 */ /* 0x000fe40000010000 */
[----:B------:R-:W-:Y:S02]  /*7430*/  FADD.FTZ R93, R93, R58 ;  /* 0x0000003a5d5d7221 */ /* 0x000fe40000010000 */
[----:B------:R-:W-:Y:S01]  /*7440*/  FADD.FTZ R0, R0, R91 ;  /* 0x0000005b00007221 */ /* 0x000fe20000010000 */
[----:B--2---:R-:W-:Y:S01]  /*7450*/  HMMA.16816.F32.BF16 R36, R52, R60, R36 ;  /* 0x0000003c3424723c */ /* 0x004fe20000041824 */
[----:B------:R-:W-:-:S02]  /*7460*/  FADD.FTZ R88, R88, R93 ;  /* 0x0000005d58587221 */ /* 0x000fc40000010000 */
[----:B------:R-:W-:Y:S01]  /*7470*/  FADD.FTZ R145, R145, R0 ;  /* 0x0000000091917221 */ /* 0x000fe20000010000 */
[----:B------:R-:W-:Y:S01]  /*7480*/  MOV R0, R89 ;  /* 0x0000005900007202 */ /* 0x000fe20000000f00 */
[----:B------:R-:W-:Y:S02]  /*7490*/  FADD.FTZ R147, R147, R88 ;  /* 0x0000005893937221 */ /* 0x000fe40000010000 */
[----:B------:R-:W-:Y:S01]  /*74a0*/  FADD.FTZ R108, R108, R145 ;  /* 0x000000916c6c7221 */ /* 0x000fe20000010000 */
[----:B------:R-:W-:Y:S01]  /*74b0*/  HMMA.16816.F32.BF16 R40, R52, R62, R40 ;  /* 0x0000003e3428723c */ /* 0x000fe20000041828 */
[----:B------:R-:W1:Y:S01]  /*74c0*/  LDSM.16.MT88.4 R60, [R121+0x7c00] ;  /* 0x007c0000793c783b */ /* 0x000e620000004200 */
[----:B------:R-:W-:Y:S01]  /*74d0*/  FADD.FTZ R110, R110, R147 ;  /* 0x000000936e6e7221 */ /* 0x000fe20000010000 */
[----:B------:R-:W-:Y:S02]  /*74e0*/  FADD.FTZ R109, R109, R108 ;  /* 0x0000006c6d6d7221 */ /* 0x000fe40000010000 */
[----:B------:R-:W2:Y:S01]  /*74f0*/  LDSM.16.MT88.4 R52, [R2+0x1c00] ;  /* 0x001c00000234783b */ /* 0x000ea20000004200 */
[----:B------:R-:W-:Y:S01]  /*7500*/  FADD.FTZ R111, R111, R110 ;  /* 0x0000006e6f6f7221 */ /* 0x000fe20000010000 */
[----:B------:R-:W-:Y:S01]  /*7510*/  FADD.FTZ R109, R104, R109 ;  /* 0x0000006d686d7221 */ /* 0x000fe20000010000 */
[----:B------:R-:W-:Y:S01]  /*7520*/  HMMA.16816.F32.BF16 R80, R84, R76, R4 ;  /* 0x0000004c5450723c */ /* 0x000fe20000041804 */
[----:B------:R3:W-:Y:S01]  /*7530*/  LDSM.16.MT88.4 R4, [R2+0x2c00] ;  /* 0x002c00000204783b */ /* 0x0007e20000004200 */
        /* <DEDUP_REMOVED lines=16> */
[----:B---3--:R-:W-:Y:S01]  /*7640*/  MOV R2, R90 ;  /* 0x0000005a00027202 */ /* 0x008fe20000000f00 */
[----:B------:R-:W-:Y:S01]  /*7650*/  FADD.FTZ R119, R100, R119 ;  /* 0x0000007764777221 */ /* 0x000fe20000010000 */
[----:B------:R-:W-:-:S03]  /*7660*/  FADD.FTZ R101, R101, R98 ;  /* 0x0000006265657221 */ /* 0x000fc60000010000 */
[----:B------:R-:W-:Y:S01]  /*7670*/  FADD.FTZ R102, R102, R119 ;  /* 0x0000007766667221 */ /* 0x000fe20000010000 */
[----:B------:R-:W-:Y:S01]  /*7680*/  FADD.FTZ R144, R92, R101 ;  /* 0x000000655c907221 */ /* 0x000fe20000010000 */
[----:B-1----:R-:W-:Y:S02]  /*7690*/  HMMA.16816.F32.BF16 R64, R84, R60, R20 ;  /* 0x0000003c5440723c */ /* 0x002fe40000041814 */
[----:B------:R-:W-:-:S06]  /*76a0*/  FADD.FTZ R146, R103, R102 ;  /* 0x0000006667927221 */ /* 0x000fcc0000010000 */
[C---:B--2---:R-:W-:Y:S08]  /*76b0*/  HMMA.16816.F32.BF16 R56, R84.reuse, R52, R28 ;  /* 0x000000345438723c */ /* 0x044ff0000004181c */
[C---:B------:R-:W-:Y:S08]  /*76c0*/  HMMA.16816.F32.BF16 R60, R84.reuse, R62, R24 ;  /* 0x0000003e543c723c */ /* 0x040ff00000041818 */
[C---:B------:R-:W-:Y:S08]  /*76d0*/  HMMA.16816.F32.BF16 R52, R84.reuse, R54, R32 ;  /* 0x000000365434723c */ /* 0x040ff00000041820 */
[C---:B----4-:R-:W-:Y:S08]  /*76e0*/  HMMA.16816.F32.BF16 R36, R84.reuse, R8, R36 ;  /* 0x000000085424723c */ /* 0x050ff00000041824 */
[C---:B------:R-:W-:Y:S08]  /*76f0*/  HMMA.16816.F32.BF16 R40, R84.reuse, R10, R40 ;  /* 0x0000000a5428723c */ /* 0x040ff00000041828 */
[C---:B------:R-:W-:Y:S08]  /*7700*/  HMMA.16816.F32.BF16 R44, R84.reuse, R4, R44 ;  /* 0x00000004542c723c */ /* 0x040ff0000004182c */
[----:B------:R-:W-:-:S15]  /*7710*/  HMMA.16816.F32.BF16 R48, R84, R6, R48 ;  /* 0x000000065430723c */ /* 0x000fde0000041830 */
[----:B------:R-:W-:-:S05]  /*7720*/  NOP ;  /* 0x0000000000007918 */ /* 0x000fca0000000000 */
.L_x_3492:
        /* <DEDUP_REMOVED lines=16> */
[----:B------:R-:W4:Y:S01]  /*7830*/  LDCU UR11, c[0x0][0x50c] ;  /* 0x0000a180ff0b77ac */ /* 0x000f220008000800 */
[----:B------:R-:W2:Y:S01]  /*7840*/  LDCU.64 UR6, c[0x0][0x3a0] ;  /* 0x00007400ff0677ac */ /* 0x000ea20008000a00 */
[----:B------:R-:W2:Y:S01]  /*7850*/  LDCU.64 UR8, c[0x0][0x3a8] ;  /* 0x00007500ff0877ac */ /* 0x000ea20008000a00 */
[----:B-1----:R-:W-:-:S12]  /*7860*/  ULEA UR5, UR5, UR12, 0x18 ;  /* 0x0000000c05057291 */ /* 0x002fd8000f8ec0ff */
.L_x_3502:
        /* <DEDUP_REMOVED lines=10> */
[----:B------:R-:W-:Y:S01]  /*7910*/  LOP3.LUT R143, R143, R134, RZ, 0x3c, !PT ;  /* 0x000000868f8f7212 */ /* 0x000fe200078e3cff */
[----:B------:R-:W-:Y:S01]  /*7920*/  IMAD.MOV.U32 R4, RZ, RZ, R131 ;  /* 0x000000ffff047224 */ /* 0x000fe200078e0083 */
        /* <DEDUP_REMOVED lines=17> */
[--C-:B------:R-:W-:Y:S02]  /*7a40*/  LOP3.LUT R5, R5, 0xc0, R0.reuse, 0xf8, !PT ;  /* 0x000000c005057812 */ /* 0x100fe400078ef800 */
[----:B------:R-:W-:Y:S02]  /*7a50*/  @!P6 IADD3 R130, P0, PT, R130, R9, RZ ;  /* 0x000000098282e210 */ /* 0x000fe40007f1e0ff */
        /* <DEDUP_REMOVED lines=65> */
.L_x_3499:
[----:B------:R-:W-:Y:S01]  /*7e70*/  @!PT LDS RZ, [RZ] ;  /* 0x00000000fffff984 */ /* 0x000fe20000000800 */
[----:B------:R-:W-:Y:S01]  /*7e80*/  @!PT LDS RZ, [RZ] ;  /* 0x00000000fffff984 */ /* 0x000fe20000000800 */
[----:B------:R-:W-:Y:S01]  /*7e90*/  @!PT LDS RZ, [RZ] ;  /* 0x00000000fffff984 */ /* 0x000fe20000000800 */
[----:B------:R-:W-:Y:S01]  /*7ea0*/  @!P5 LDGSTS.E.BYPASS.LTC128B.128 [R143+0x6000], desc[UR16][R130.64] ;  /* 0x06000000828fdfae */ /* 0x000fe2000b981a10 */
[----:B------:R-:W-:Y:S02]  /*7eb0*/  LEA R148, P0, R86, R130, 0x6 ;  /* 0x0000008256947211 */ /* 0x000fe400078030ff */
[----:B------:R-:W-:Y:S03]  /*7ec0*/  LOP3.LUT R0, R0, R91, RZ, 0xfc, !PT ;  /* 0x0000005b00007212 */ /* 0x000fe600078efcff */
[----:B------:R-:W-:Y:S01]  /*7ed0*/  @P5 STS.128 [R143+0x6000], RZ ;  /* 0x006000ff8f005388 */ /* 0x000fe20000000c00 */
[----:B------:R-:W-:Y:S02]  /*7ee0*/  LEA.HI.X R149, R86, R131, R84, 0x6, P0 ;  /* 0x0000008356957211 */ /* 0x000fe400000f3454 */
[----:B------:R-:W-:Y:S03]  /*7ef0*/  LEA R88, R0, UR5, 0x1 ;  /* 0x0000000500587c11 */ /* 0x000fe6000f8e08ff */
[----:B------:R-:W-:Y:S01]  /*7f00*/  @!PT LDS RZ, [RZ] ;  /* 0x00000000fffff984 */ /* 0x000fe20000000800 */
[----:B------:R-:W-:Y:S01]  /*7f10*/  @!PT LDS RZ, [RZ] ;  /* 0x00000000fffff984 */ /* 0x000fe20000000800 */
[----:B------:R-:W-:Y:S01]  /*7f20*/  @!PT LDS RZ, [RZ] ;  /* 0x00000000fffff984 */ /* 0x000fe20000000800 */
[----:B------:R-:W-:Y:S01]  /*7f30*/  @!P4 LDGSTS.E.BYPASS.LTC128B.128 [R143+0x7000], desc[UR16][R130.64+0x40] ;  /* 0x07000040828fcfae */ /* 0x000fe2000b981a10 */
[----:B------:R-:W-:Y:S02]  /*7f40*/  MOV R91, 0x20 ;  /* 0x00000020005b7802 */ /* 0x000fe40000000f00 */
[----:B------:R-:W-:Y:S03]  /*7f50*/  LOP3.LUT P0, RZ, R120, 0x4, RZ, 0xc0, !PT ;  /* 0x0000000478ff7812 */ /* 0x000fe6000780c0ff */
[----:B------:R-:W-:Y:S01]  /*7f60*/  @P4 STS.128 [R143+0x7000], RZ ;  /* 0x007000ff8f004388 */ /* 0x000fe20000000c00 */
[----:B------:R-:W-:Y:S02]  /*7f70*/  ISETP.NE.AND P1, PT, R139, 0x1, PT ;  /* 0x000000018b00780c */ /* 0x000fe40003f25270 */
[----:B------:R-:W-:Y:S03]  /*7f80*/  SEL R91, R91, 0xffffffe0, !P0 ;  /* 0xffffffe05b5b7807 */ /* 0x000fe60004000000 */
        /* <DEDUP_REMOVED lines=24> */
[----:B------:R-:W3:Y:S06]  /*8110*/  LDSM.16.M88.4 R100, [R88+0x3400] ;  /* 0x003400005864783b */ /* 0x000eec0000000200 */
[----:B------:R-:W5:Y:S06]  /*8120*/  LDSM.16.M88.4 R104, [R88+0x3800] ;  /* 0x003800005868783b */ /* 0x000f6c0000000200 */
[----:B------:R-:W0:Y:S06]  /*8130*/  LDGDEPBAR ;  /* 0x00000000000079af */ /* 0x000e2c0000000000 */
[----:B------:R-:W4:Y:S06]  /*8140*/  LDSM.16.M88.4 R108, [R88+0x3c00] ;  /* 0x003c0000586c783b */ /* 0x000f2c0000000200 */
[----:B------:R-:W-:Y:S06]  /*8150*/  LDSM.16.M88.4 R112, [R2] ;  /* 0x000000000270783b */ /* 0x000fec0000000200 */
        /* <DEDUP_REMOVED lines=34> */
[----:B------:R-:W1:Y:S06]  /*8380*/  LDSM.16.M88.4 R96, [R0+0x4000] ;  /* 0x004000000060783b */ /* 0x000e6c0000000200 */
[----:B------:R-:W2:Y:S01]  /*8390*/  LDSM.16.M88.4 R100, [R0+0x4400] ;  /* 0x004400000064783b */ /* 0x000ea20000000200 */
        /* <DEDUP_REMOVED lines=18> */
[----:B------:R-:W2:Y:S06]  /*84c0*/  LDSM.16.M88.4 R100, [R88+0x5c00] ;  /* 0x005c00005864783b */ /* 0x000eac0000000200 */
[----:B------:R-:W-:Y:S01]  /*84d0*/  LDSM.16.M88.4 R88, [R0+0x5800] ;  /* 0x005800000058783b */ /* 0x000fe20000000200 */
        /* <DEDUP_REMOVED lines=9> */
[----:B------:R-:W1:Y:S01]  /*8570*/  LDSM.16.M88.4 R96, [R0+0x5c00] ;  /* 0x005c00000060783b */ /* 0x000e620000000200 */
[----:B------:R-:W-:Y:S04]  /*8580*/  DEPBAR.LE SB0, 0x0 ;  /* 0x000080000000791a */ /* 0x000fe80000000000 */
[----:B------:R-:W-:Y:S02]  /*8590*/  BAR.SYNC.DEFER_BLOCKING 0x0 ;  /* 0x0000000000007b1d */ /* 0x000fe40000010000 */
[C---:B--2---:R-:W-:Y:S05]  /*85a0*/  HMMA.16816.F32.BF16 R12, R92.reuse, R100, R12 ;  /* 0x000000645c0c723c */ /* 0x044fea000004180c */
[----:B------:R-:W-:Y:S01]  /*85b0*/  FMUL.FTZ R84, R4, UR11 ;  /* 0x0000000b04547c20 */ /* 0x000fe20008410000 */
[----:B------:R-:W-:Y:S01]  /*85c0*/  FMUL.FTZ R87, R5, UR11 ;  /* 0x0000000b05577c20 */ /* 0x000fe20008410000 */
[----:B------:R-:W-:Y:S01]  /*85d0*/  FMUL.FTZ R148, R6, UR11 ;  /* 0x0000000b06947c20 */ /* 0x000fe20008410000 */
[C---:B------:R-:W-:Y:S01]  /*85e0*/  HMMA.16816.F32.BF16 R16, R92.reuse, R102, R16 ;  /* 0x000000665c10723c */ /* 0x040fe20000041810 */
[----:B------:R2:W3:Y:S02]  /*85f0*/  MUFU.TANH R106, R84 ;  /* 0x00000054006a7308 */ /* 0x0004e40000002400 */
[----:B------:R-:W-:Y:S01]  /*8600*/  FMUL.FTZ R147, R7, UR11 ;  /* 0x0000000b07937c20 */ /* 0x000fe20008410000 */
[----:B------:R-:W-:Y:S01]  /*8610*/  FMUL.FTZ R86, R8, UR11 ;  /* 0x0000000b08567c20 */ /* 0x000fe20008410000 */
[----:B------:R-:W-:Y:S03]  /*8620*/  FMUL.FTZ R145, R9, UR11 ;  /* 0x0000000b09917c20 */ /* 0x000fe60008410000 */
[C---:B------:R-:W-:Y:S03]  /*8630*/  HMMA.16816.F32.BF16 R20, R92.reuse, R88, R20 ;  /* 0x000000585c14723c */ /* 0x040fe60000041814 */
[----:B------:R4:W1:Y:S01]  /*8640*/  MUFU.TANH R110, R87 ;  /* 0x00000057006e7308 */ /* 0x0008620000002400 */
[----:B------:R-:W-:Y:S01]  /*8650*/  FMUL.FTZ R162, R12, UR11 ;  /* 0x0000000b0ca27c20 */ /* 0x000fe20008410000 */
[----:B------:R-:W-:Y:S01]  /*8660*/  FMUL.FTZ R165, R13, UR11 ;  /* 0x0000000b0da57c20 */ /* 0x000fe20008410000 */
[----:B------:R-:W-:Y:S01]  /*8670*/  FMUL.FTZ R163, R14, UR11 ;  /* 0x0000000b0ea37c20 */ /* 0x000fe20008410000 */
[----:B------:R-:W-:Y:S01]  /*8680*/  FMUL.FTZ R161, R15, UR11 ;  /* 0x0000000b0fa17c20 */ /* 0x000fe20008410000 */
[C---:B------:R-:W-:Y:S05]  /*8690*/  HMMA.16816.F32.BF16 R24, R92.reuse, R90, R24 ;  /* 0x0000005a5c18723c */ /* 0x040fea0000041818 */
[----:B------:R5:W3:Y:S01]  /*86a0*/  MUFU.TANH R109, R148 ;  /* 0x00000094006d7308 */ /* 0x000ae20000002400 */
[----:B--2---:R-:W-:Y:S01]  /*86b0*/  FMUL.FTZ R84, R11, UR11 ;  /* 0x0000000b0b547c20 */ /* 0x004fe20008410000 */
[----:B------:R-:W-:Y:S01]  /*86c0*/  FMUL.FTZ R164, R16, UR11 ;  /* 0x0000000b10a47c20 */ /* 0x000fe20008410000 */
[----:B------:R-:W-:Y:S01]  /*86d0*/  FMUL.FTZ R160, R17, UR11 ;  /* 0x0000000b11a07c20 */ /* 0x000fe20008410000 */
[----:B------:R-:W-:Y:S01]  /*86e0*/  FMUL.FTZ R159, R18, UR11 ;  /* 0x0000000b129f7c20 */ /* 0x000fe20008410000 */
[----:B------:R-:W-:Y:S05]  /*86f0*/  FMUL.FTZ R157, R19, UR11 ;  /* 0x0000000b139d7c20 */ /* 0x000fea0008410000 */
[----:B------:R2:W2:Y:S01]  /*8700*/  MUFU.TANH R107, R147 ;  /* 0x00000093006b7308 */ /* 0x0004a20000002400 */
[C---:B-1----:R-:W-:Y:S03]  /*8710*/  HMMA.16816.F32.BF16 R28, R92.reuse, R96, R28 ;  /* 0x000000605c1c723c */ /* 0x042fe6000004181c */
[----:B----4-:R-:W-:Y:S01]  /*8720*/  FMUL.FTZ R87, R10, UR11 ;  /* 0x0000000b0a577c20 */ /* 0x010fe20008410000 */
[----:B------:R-:W-:Y:S01]  /*8730*/  FMUL.FTZ R149, R20, UR11 ;  /* 0x0000000b14957c20 */ /* 0x000fe20008410000 */
[----:B------:R-:W-:Y:S01]  /*8740*/  FMUL.FTZ R150, R21, UR11 ;  /* 0x0000000b15967c20 */ /* 0x000fe20008410000 */
[----:B------:R-:W-:Y:S03]  /*8750*/  FMUL.FTZ R152, R22, UR11 ;  /* 0x0000000b16987c20 */ /* 0x000fe60008410000 */
[----:B------:R1:W4:Y:S01]  /*8760*/  MUFU.TANH R119, R86 ;  /* 0x0000005600777308 */ /* 0x0003220000002400 */
[----:B------:R-:W-:Y:S03]  /*8770*/  HMMA.16816.F32.BF16 R32, R92, R98, R32 ;  /* 0x000000625c20723c */ /* 0x000fe60000041820 */
[----:B------:R-:W-:Y:S01]  /*8780*/  FMUL.FTZ R153, R23, UR11 ;  /* 0x0000000b17997c20 */ /* 0x000fe20008410000 */
[----:B------:R-:W-:Y:S01]  /*8790*/  FMUL.FTZ R154, R24, UR11 ;  /* 0x0000000b189a7c20 */ /* 0x000fe20008410000 */
[----:B-----5:R-:W-:Y:S01]  /*87a0*/  FMUL.FTZ R148, R26, UR11 ;  /* 0x0000000b1a947c20 */ /* 0x020fe20008410000 */
[----:B------:R-:W-:Y:S03]  /*87b0*/  FMUL.FTZ R151, R27, UR11 ;  /* 0x0000000b1b977c20 */ /* 0x000fe60008410000 */
[----:B------:R5:W3:Y:S01]  /*87c0*/  MUFU.TANH R118, R145 ;  /* 0x0000009100767308 */ /* 0x000ae20000002400 */
[----:B--2---:R-:W-:Y:S01]  /*87d0*/  FMUL.FTZ R147, R25, UR11 ;  /* 0x0000000b19937c20 */ /* 0x004fe20008410000 */
[----:B------:R-:W-:Y:S01]  /*87e0*/  FMUL.FTZ R156, R29, UR11 ;  /* 0x0000000b1d9c7c20 */ /* 0x000fe20008410000 */
[----:B------:R-:W-:Y:S07]  /*87f0*/  FMUL.FTZ R89, R30, UR11 ;  /* 0x0000000b1e597c20 */ /* 0x000fee0008410000 */
[----:B------:R2:W2:Y:S01]  /*8800*/  MUFU.TANH R117, R87 ;  /* 0x0000005700757308 */ /* 0x0004a20000002400 */
[----:B-1----:R-:W-:Y:S01]  /*8810*/  FMUL.FTZ R86, R31, UR11 ;  /* 0x0000000b1f567c20 */ /* 0x002fe20008410000 */
[----:B------:R-:W-:Y:S01]  /*8820*/  FMUL.FTZ R155, R32, UR11 ;  /* 0x0000000b209b7c20 */ /* 0x000fe20008410000 */
[----:B------:R-:W-:Y:S01]  /*8830*/  FMUL.FTZ R158, R33, UR11 ;  /* 0x0000000b219e7c20 */ /* 0x000fe20008410000 */
[----:B------:R-:W-:Y:S01]  /*8840*/  FMUL.FTZ R34, R34, UR11 ;  /* 0x0000000b22227c20 */ /* 0x000fe20008410000 */
[----:B------:R-:W-:Y:S05]  /*8850*/  FMUL.FTZ R35, R35, UR11 ;  /* 0x0000000b23237c20 */ /* 0x000fea0008410000 */
[----:B------:R1:W1:Y:S01]  /*8860*/  MUFU.TANH R111, R84 ;  /* 0x00000054006f7308 */ /* 0x0002620000002400 */
        /* <DEDUP_REMOVED lines=102> */
.L_x_3501:
        /* <DEDUP_REMOVED lines=40> */
.L_x_3500:
        /* <DEDUP_REMOVED lines=25> */
[----:B------:R-:W-:Y:S01]  /*92e0*/  LDSM.16.MT88.4 R20, [R92] ;  /* 0x000000005c14783b */ /* 0x000fe20000004200 */
[----:B-1----:R-:W-:Y:S02]  /*92f0*/  FMNMX.FTZ R9, R6, R11, !PT ;  /* 0x0000000b06097209 */ /* 0x002fe40007810000 */
[----:B--2---:R-:W-:Y:S05]  /*9300*/  FMNMX.FTZ R5, R7, R0, !PT ;  /* 0x0000000007057209 */ /* 0x004fea0007810000 */
[----:B------:R-:W1:Y:S08]  /*9310*/  SHFL.BFLY PT, R2, R9, 0x1, 0x1f ;  /* 0x0c201f0009027f89 */ /* 0x000e7000000e0000 */
[----:B------:R-:W2:Y:S01]  /*9320*/  SHFL.BFLY PT, R0, R5, 0x1, 0x1f ;  /* 0x0c201f0005007f89 */ /* 0x000ea200000e0000 */
[----:B-1----:R-:W-:Y:S02]  /*9330*/  FMNMX.FTZ R2, R9, R2, !PT ;  /* 0x0000000209027209 */ /* 0x002fe40007810000 */
[----:B--2---:R-:W-:Y:S03]  /*9340*/  FMNMX.FTZ R0, R5, R0, !PT ;  /* 0x0000000005007209 */ /* 0x004fe60007810000 */
[C---:B------:R-:W-:Y:S01]  /*9350*/  FMUL.FTZ R105, R2.reuse, UR4 ;  /* 0x0000000402697c20 */ /* 0x040fe20008410000 */
[C---:B------:R-:W-:Y:S01]  /*9360*/  FADD.FTZ R4, -R2.reuse, R85 ;  /* 0x0000005502047221 */ /* 0x040fe20000010100 */
[----:B------:R-:W-:Y:S01]  /*9370*/  FSETP.NEU.FTZ.AND P1, PT, R2, -INF , PT ;  /* 0xff8000000200780b */ /* 0x000fe20003f3d000 */
[----:B------:R-:W-:Y:S02]  /*9380*/  FADD.FTZ R3, -R0, R3 ;  /* 0x0000000300037221 */ /* 0x000fe40000010100 */
[----:B------:R-:W-:Y:S01]  /*9390*/  FMUL.FTZ R85, R4, UR4 ;  /* 0x0000000404557c20 */ /* 0x000fe20008410000 */
[----:B------:R-:W-:Y:S01]  /*93a0*/  FSEL R105, R105, RZ, P1 ;  /* 0x000000ff69697208 */ /* 0x000fe20000800000 */
[C---:B------:R-:W-:Y:S01]  /*93b0*/  FMUL.FTZ R4, R0.reuse, UR4 ;  /* 0x0000000400047c20 */ /* 0x040fe20008410000 */
[----:B------:R-:W-:Y:S01]  /*93c0*/  FSETP.NEU.FTZ.AND P1, PT, R0, -INF , PT ;  /* 0xff8000000000780b */ /* 0x000fe20003f3d000 */
[----:B------:R-:W-:Y:S02]  /*93d0*/  FMUL.FTZ R6, R3, UR4 ;  /* 0x0000000403067c20 */ /* 0x000fe40008410000 */
[--C-:B------:R-:W-:Y:S01]  /*93e0*/  FFMA.FTZ R108, R106, UR4, -R105.reuse ;  /* 0x000000046a6c7c23 */ /* 0x100fe20008010869 */
[----:B------:R-:W-:Y:S01]  /*93f0*/  FSEL R106, R4, RZ, P1 ;  /* 0x000000ff046a7208 */ /* 0x000fe20000800000 */
        /* <DEDUP_REMOVED lines=33> */
[----:B------:R-:W-:Y:S01]  /*9610*/  FMUL.FTZ R27, R3, R63 ;  /* 0x0000003f031b7220 */ /* 0x000fe20000410000 */
[----:B------:R-:W-:Y:S03]  /*9620*/  FMUL.FTZ R17, R85, R69 ;  /* 0x0000004555117220 */ /* 0x000fe60000410000 */
[----:B------:R-:W-:Y:S01]  /*9630*/  MUFU.EX2 R96, R96 ;  /* 0x0000006000607308 */ /* 0x000fe20000000800 */
[----:B------:R-:W2:Y:S01]  /*9640*/  LDSM.16.MT88.4 R60, [R92+0x1000] ;  /* 0x001000005c3c783b */ /* 0x000ea20000004200 */
[C---:B------:R-:W-:Y:S01]  /*9650*/  FMUL.FTZ R18, R3.reuse, R70 ;  /* 0x0000004603127220 */ /* 0x040fe20000410000 */
[----:B------:R-:W-:Y:S01]  /*9660*/  FMUL.FTZ R19, R3, R71 ;  /* 0x0000004703137220 */ /* 0x000fe20000410000 */
[C---:B------:R-:W-:Y:S01]  /*9670*/  FMUL.FTZ R32, R85.reuse, R52 ;  /* 0x0000003455207220 */ /* 0x040fe20000410000 */
[----:B------:R-:W-:Y:S01]  /*9680*/  FMUL.FTZ R33, R85, R53 ;  /* 0x0000003555217220 */ /* 0x000fe20000410000 */
[C---:B------:R-:W-:Y:S01]  /*9690*/  FMUL.FTZ R34, R3.reuse, R54 ;  /* 0x0000003603227220 */ /* 0x040fe20000410000 */
[----:B------:R-:W-:Y:S03]  /*96a0*/  FMUL.FTZ R35, R3, R55 ;  /* 0x0000003703237220 */ /* 0x000fe60000410000 */
[----:B------:R-:W3:Y:S01]  /*96b0*/  MUFU.EX2 R90, R90 ;  /* 0x0000005a005a7308 */ /* 0x000ee20000000800 */
[----:B-1----:R-:W-:Y:S01]  /*96c0*/  F2FP.BF16.F32.PACK_AB R80, R95, R108 ;  /* 0x0000006c5f50723e */ /* 0x002fe200000010ff */
[----:B------:R-:W1:Y:S01]  /*96d0*/  LDSM.16.MT88.4 R52, [R121+0x8000] ;  /* 0x008000007934783b */ /* 0x000e620000004200 */
[C---:B------:R-:W-:Y:S01]  /*96e0*/  FMUL.FTZ R36, R85.reuse, R36 ;  /* 0x0000002455247220 */ /* 0x040fe20000410000 */
[----:B------:R-:W-:Y:S01]  /*96f0*/  FMUL.FTZ R37, R85, R37 ;  /* 0x0000002555257220 */ /* 0x000fe20000410000 */
[C---:B------:R-:W-:Y:S01]  /*9700*/  FMUL.FTZ R38, R3.reuse, R38 ;  /* 0x0000002603267220 */ /* 0x040fe20000410000 */
[----:B------:R-:W-:Y:S01]  /*9710*/  FMUL.FTZ R39, R3, R39 ;  /* 0x0000002703277220 */ /* 0x000fe20000410000 */
[C---:B------:R-:W-:Y:S03]  /*9720*/  FMUL.FTZ R40, R85.reuse, R40 ;  /* 0x0000002855287220 */ /* 0x040fe60000410000 */
[----:B------:R-:W-:Y:S01]  /*9730*/  MUFU.EX2 R94, R94 ;  /* 0x0000005e005e7308 */ /* 0x000fe20000000800 */
[----:B------:R-:W-:Y:S01]  /*9740*/  FMUL.FTZ R41, R85, R41 ;  /* 0x0000002955297220 */ /* 0x000fe20000410000 */
[C---:B------:R-:W-:Y:S01]  /*9750*/  FMUL.FTZ R42, R3.reuse, R42 ;  /* 0x0000002a032a7220 */ /* 0x040fe20000410000 */
[----:B------:R-:W-:Y:S01]  /*9760*/  FMUL.FTZ R43, R3, R43 ;  /* 0x0000002b032b7220 */ /* 0x000fe20000410000 */
[C---:B------:R-:W-:Y:S01]  /*9770*/  FMUL.FTZ R44, R85.reuse, R44 ;  /* 0x0000002c552c7220 */ /* 0x040fe20000410000 */
[----:B------:R-:W-:Y:S01]  /*9780*/  FMUL.FTZ R45, R85, R45 ;  /* 0x0000002d552d7220 */ /* 0x000fe20000410000 */
[C---:B------:R-:W-:Y:S01]  /*9790*/  FMUL.FTZ R46, R3.reuse, R46 ;  /* 0x0000002e032e7220 */ /* 0x040fe20000410000 */
[----:B------:R-:W-:Y:S03]  /*97a0*/  FMUL.FTZ R47, R3, R47 ;  /* 0x0000002f032f7220 */ /* 0x000fe60000410000 */
[----:B------:R-:W4:Y:S01]  /*97b0*/  MUFU.EX2 R93, R93 ;  /* 0x0000005d005d7308 */ /* 0x000f220000000800 */
[----:B---3--:R-:W-:Y:S01]  /*97c0*/  F2FP.BF16.F32.PACK_AB R81, R90, R96 ;  /* 0x000000605a51723e */ /* 0x008fe200000010ff */
[C---:B------:R-:W-:Y:S01]  /*97d0*/  FMUL.FTZ R48, R85.reuse, R48 ;  /* 0x0000003055307220 */ /* 0x040fe20000410000 */
[----:B------:R-:W-:Y:S01]  /*97e0*/  FMUL.FTZ R49, R85, R49 ;  /* 0x0000003155317220 */ /* 0x000fe20000410000 */
[C---:B------:R-:W-:Y:S01]  /*97f0*/  FMUL.FTZ R50, R3.reuse, R50 ;  /* 0x0000003203327220 */ /* 0x040fe20000410000 */
[----:B------:R-:W-:Y:S01]  /*9800*/  FMUL.FTZ R51, R3, R51 ;  /* 0x0000003303337220 */ /* 0x000fe20000410000 */
[----:B------:R-:W-:Y:S01]  /*9810*/  LDSM.16.MT88.4 R76, [R121+0x6c00] ;  /* 0x006c0000794c783b */ /* 0x000fe20000004200 */
[--C-:B------:R-:W-:Y:S03]  /*9820*/  FFMA.FTZ R112, R152, UR4, -R106.reuse ;  /* 0x0000000498707c23 */ /* 0x100fe6000801086a */
[----:B------:R-:W-:Y:S01]  /*9830*/  MUFU.EX2 R91, R91 ;  /* 0x0000005b005b7308 */ /* 0x000fe20000000800 */
[--C-:B------:R-:W-:Y:S01]  /*9840*/  FFMA.FTZ R107, R153, UR4, -R106.reuse ;  /* 0x00000004996b7c23 */ /* 0x100fe2000801086a */
[--C-:B------:R-:W-:Y:S01]  /*9850*/  FFMA.FTZ R111, R154, UR4, -R105.reuse ;  /* 0x000000049a6f7c23 */ /* 0x100fe20008010869 */
[--C-:B------:R-:W-:Y:S01]  /*9860*/  FFMA.FTZ R114, R147, UR4, -R105.reuse ;  /* 0x0000000493727c23 */ /* 0x100fe20008010869 */
[--C-:B------:R-:W-:Y:S01]  /*9870*/  FFMA.FTZ R116, R148, UR4, -R106.reuse ;  /* 0x0000000494747c23 */ /* 0x100fe2000801086a */
[--C-:B------:R-:W-:Y:S01]  /*9880*/  FFMA.FTZ R113, R151, UR4, -R106.reuse ;  /* 0x0000000497717c23 */ /* 0x100fe2000801086a */
[----:B------:R-:W-:Y:S01]  /*9890*/  LDSM.16.MT88.4 R68, [R92+0xc00] ;  /* 0x000c00005c44783b */ /* 0x000fe20000004200 */
[--C-:B------:R-:W-:Y:S03]  /*98a0*/  FFMA.FTZ R89, R89, UR4, -R106.reuse ;  /* 0x0000000459597c23 */ /* 0x100fe6000801086a */
[----:B------:R-:W3:Y:S01]  /*98b0*/  MUFU.EX2 R88, R88 ;  /* 0x0000005800587308 */ /* 0x000ee20000000800 */
[----:B----4-:R-:W-:Y:S01]  /*98c0*/  F2FP.BF16.F32.PACK_AB R82, R93, R94 ;  /* 0x0000005e5d52723e */ /* 0x010fe200000010ff */
[--C-:B------:R-:W-:Y:S01]  /*98d0*/  FFMA.FTZ R145, R145, UR4, -R105.reuse ;  /* 0x0000000491917c23 */ /* 0x100fe20008010869 */
[--C-:B------:R-:W-:Y:S01]  /*98e0*/  FFMA.FTZ R115, R156, UR4, -R105.reuse ;  /* 0x000000049c737c23 */ /* 0x100fe20008010869 */
[--C-:B------:R-:W-:Y:S01]  /*98f0*/  FFMA.FTZ R118, R155, UR4, -R105.reuse ;  /* 0x000000049b767c23 */ /* 0x100fe20008010869 */
[----:B------:R-:W-:Y:S01]  /*9900*/  FFMA.FTZ R105, R158, UR4, -R105 ;  /* 0x000000049e697c23 */ /* 0x000fe20008010869 */
[----:B------:R-:W-:Y:S01]  /*9910*/  FFMA.FTZ R86, R86, UR4, -R106 ;  /* 0x0000000456567c23 */ /* 0x000fe2000801086a */
[----:B------:R-:W-:Y:S03]  /*9920*/  FFMA.FTZ R108, R85, R146, R108 ;  /* 0x00000092556c7223 */ /* 0x000fe6000001006c */
[----:B------:R-:W-:Y:S01]  /*9930*/  MUFU.EX2 R97, R97 ;  /* 0x0000006100617308 */ /* 0x000fe20000000800 */
[----:B------:R-:W-:Y:S01]  /*9940*/  FFMA.FTZ R96, R3, R144, R96 ;  /* 0x0000009003607223 */ /* 0x000fe20000010060 */
[----:B------:R-:W-:Y:S03]  /*9950*/  FADD.FTZ R95, R95, R108 ;  /* 0x0000006c5f5f7221 */ /* 0x000fe60000010000 */
[----:B------:R-:W-:Y:S01]  /*9960*/  FADD.FTZ R96, R90, R96 ;  /* 0x000000605a607221 */ /* 0x000fe20000010000 */
[----:B------:R-:W-:Y:S04]  /*9970*/  FADD.FTZ R94, R94, R95 ;  /* 0x0000005f5e5e7221 */ /* 0x000fe80000010000 */
[----:B------:R-:W4:Y:S01]  /*9980*/  MUFU.EX2 R98, R98 ;  /* 0x0000006200627308 */ /* 0x000f220000000800 */
[C---:B---3--:R-:W-:Y:S01]  /*9990*/  F2FP.BF16.F32.PACK_AB R83, R88.reuse, R91 ;  /* 0x0000005b5853723e */ /* 0x048fe200000010ff */
[----:B------:R-:W-:Y:S01]  /*99a0*/  FADD.FTZ R91, R91, R96 ;  /* 0x000000605b5b7221 */ /* 0x000fe20000010000 */
[----:B------:R-:W-:Y:S03]  /*99b0*/  FADD.FTZ R94, R93, R94 ;  /* 0x0000005e5d5e7221 */ /* 0x000fe60000010000 */
[----:B------:R-:W-:Y:S02]  /*99c0*/  FADD.FTZ R96, R88, R91 ;  /* 0x0000005b58607221 */ /* 0x000fe40000010000 */
[C---:B------:R-:W-:Y:S02]  /*99d0*/  HMMA.16816.F32.BF16 R4, R80.reuse, R12, R4 ;  /* 0x0000000c5004723c */ /* 0x040fe40000041804 */
[----:B------:R-:W-:Y:S03]  /*99e0*/  MUFU.EX2 R109, R109 ;  /* 0x0000006d006d7308 */ /* 0x000fe60000000800 */
[C---:B------:R-:W-:Y:S01]  /*99f0*/  FMUL.FTZ R12, R85.reuse, R72 ;  /* 0x00000048550c7220 */ /* 0x040fe20000410000 */
[----:B------:R-:W-:Y:S02]  /*9a00*/  FMUL.FTZ R13, R85, R73 ;  /* 0x00000049550d7220 */ /* 0x000fe40000410000 */
[C---:B------:R-:W-:Y:S04]  /*9a10*/  HMMA.16816.F32.BF16 R8, R80.reuse, R14, R8 ;  /* 0x0000000e5008723c */ /* 0x040fe80000041808 */
[----:B------:R-:W-:Y:S01]  /*9a20*/  MUFU.EX2 R99, R99 ;  /* 0x0000006300637308 */ /* 0x000fe20000000800 */
[C---:B------:R-:W-:Y:S01]  /*9a30*/  FMUL.FTZ R14, R3.reuse, R74 ;  /* 0x0000004a030e7220 */ /* 0x040fe20000410000 */
[----:B------:R-:W-:Y:S08]  /*9a40*/  FMUL.FTZ R15, R3, R75 ;  /* 0x0000004b030f7220 */ /* 0x000ff00000410000 */
        /* <DEDUP_REMOVED lines=9> */
[----:B------:R-:W-:Y:S04]  /*9ae0*/  FMUL.FTZ R23, R3, R67 ;  /* 0x0000004303177220 */ /* 0x000fe80000410000 */
[----:B------:R-:W-:Y:S03]  /*9af0*/  MUFU.EX2 R107, R107 ;  /* 0x0000006b006b7308 */ /* 0x000fe60000000800 */
[C---:B------:R-:W-:Y:S03]  /*9b00*/  HMMA.16816.F32.BF16 R20, R80.reuse, R28, R20 ;  /* 0x0000001c5014723c */ /* 0x040fe60000041814 */
[C---:B------:R-:W-:Y:S01]  /*9b10*/  FMUL.FTZ R28, R85.reuse, R56 ;  /* 0x00000038551c7220 */ /* 0x040fe20000410000 */
[----:B------:R-:W-:Y:S03]  /*9b20*/  FMUL.FTZ R29, R85, R57 ;  /* 0x00000039551d7220 */ /* 0x000fe60000410000 */
[----:B------:R-:W-:Y:S01]  /*9b30*/  MUFU.EX2 R111, R111 ;  /* 0x0000006f006f7308 */ /* 0x000fe20000000800 */
[----:B------:R-:W-:Y:S01]  /*9b40*/  MOV R85, R2 ;  /* 0x0000000200557202 */ /* 0x000fe20000000f00 */
[C---:B------:R-:W-:Y:S03]  /*9b50*/  HMMA.16816.F32.BF16 R24, R80.reuse, R30, R24 ;  /* 0x0000001e5018723c */ /* 0x040fe60000041818 */
[C---:B------:R-:W-:Y:S01]  /*9b60*/  FMUL.FTZ R30, R3.reuse, R58 ;  /* 0x0000003a031e7220 */ /* 0x040fe20000410000 */
[----:B------:R-:W-:Y:S04]  /*9b70*/  FMUL.FTZ R31, R3, R59 ;  /* 0x0000003b031f7220 */ /* 0x000fe80000410000 */
[----:B------:R-:W-:Y:S01]  /*9b80*/  MUFU.EX2 R114, R114 ;  /* 0x0000007200727308 */ /* 0x000fe20000000800 */
[----:B------:R-:W-:Y:S02]  /*9b90*/  LDSM.16.MT88.4 R56, [R121+0x6400] ;  /* 0x006400007938783b */ /* 0x000fe40000004200 */
[C---:B--2---:R-:W-:Y:S07]  /*9ba0*/  HMMA.16816.F32.BF16 R28, R80.reuse, R60, R28 ;  /* 0x0000003c501c723c */ /* 0x044fee000004181c */
[----:B------:R-:W-:Y:S01]  /*9bb0*/  MUFU.EX2 R116, R116 ;  /* 0x0000007400747308 */ /* 0x000fe20000000800 */
[C---:B------:R-:W-:Y:S01]  /*9bc0*/  HMMA.16816.F32.BF16 R32, R80.reuse, R62, R32 ;  /* 0x0000003e5020723c */ /* 0x040fe20000041820 */
[----:B------:R-:W-:Y:S08]  /*9bd0*/  LDSM.16.MT88.4 R60, [R92+0x800] ;  /* 0x000800005c3c783b */ /* 0x000ff00000004200 */
[----:B------:R-:W-:Y:S01]  /*9be0*/  MUFU.EX2 R113, R113 ;  /* 0x0000007100717308 */ /* 0x000fe20000000800 */
[C---:B-1----:R-:W-:Y:S09]  /*9bf0*/  HMMA.16816.F32.BF16 R36, R80.reuse, R52, R36 ;  /* 0x000000345024723c */ /* 0x042ff20000041824 */
[----:B------:R-:W1:Y:S01]  /*9c00*/  MUFU.EX2 R100, R100 ;  /* 0x0000006400647308 */ /* 0x000e620000000800 */
[C---:B------:R-:W-:Y:S01]  /*9c10*/  HMMA.16816.F32.BF16 R40, R80.reuse, R54, R40 ;  /* 0x000000365028723c */ /* 0x040fe20000041828 */
[----:B------:R-:W2:Y:S08]  /*9c20*/  LDSM.16.MT88.4 R52, [R92+0x2000] ;  /* 0x002000005c34783b */ /* 0x000eb00000004200 */
[----:B------:R-:W-:Y:S10]  /*9c30*/  MUFU.EX2 R101, R101 ;  /* 0x0000006500657308 */ /* 0x000ff40000000800 */
[----:B------:R-:W3:Y:S10]  /*9c40*/  MUFU.EX2 R104, R104 ;  /* 0x0000006800687308 */ /* 0x000ef40000000800 */
[----:B------:R-:W-:Y:S10]  /*9c50*/  MUFU.EX2 R103, R103 ;  /* 0x0000006700677308 */ /* 0x000ff40000000800 */
[----:B------:R-:W5:Y:S10]  /*9c60*/  MUFU.EX2 R102, R102 ;  /* 0x0000006600667308 */ /* 0x000f740000000800 */
[----:B------:R-:W-:Y:S01]  /*9c70*/  MUFU.EX2 R146, R145 ;  /* 0x0000009100927308 */ /* 0x000fe20000000800 */
[C---:B--2---:R-:W-:Y:S09]  /*9c80*/  HMMA.16816.F32.BF16 R44, R80.reuse, R52, R44 ;  /* 0x00000034502c723c */ /* 0x044ff2000004182c */
[----:B------:R-:W2:Y:S01]  /*9c90*/  MUFU.EX2 R115, R115 ;  /* 0x0000007300737308 */ /* 0x000ea20000000800 */
[----:B----4-:R-:W-:Y:S01]  /*9ca0*/  F2FP.BF16.F32.PACK_AB R52, R98, R97 ;  /* 0x000000616234723e */ /* 0x010fe200000010ff */
[----:B------:R-:W-:Y:S01]  /*9cb0*/  FADD.FTZ R97, R97, R94 ;  /* 0x0000005e61617221 */ /* 0x000fe20000010000 */
[----:B-1----:R-:W-:Y:S01]  /*9cc0*/  F2FP.BF16.F32.PACK_AB R53, R100, R99 ;  /* 0x000000636435723e */ /* 0x002fe200000010ff */
[----:B------:R-:W-:Y:S01]  /*9cd0*/  FADD.FTZ R99, R99, R96 ;  /* 0x0000006063637221 */ /* 0x000fe20000010000 */
[----:B------:R-:W-:Y:S05]  /*9ce0*/  HMMA.16816.F32.BF16 R48, R80, R54, R48 ;  /* 0x000000365030723c */ /* 0x000fea0000041830 */
[----:B------:R-:W-:Y:S01]  /*9cf0*/  MUFU.EX2 R87, R89 ;  /* 0x0000005900577308 */ /* 0x000fe20000000800 */
[----:B---3--:R-:W-:Y:S01]  /*9d00*/  F2FP.BF16.F32.PACK_AB R54, R104, R101 ;  /* 0x000000656836723e */ /* 0x008fe200000010ff */
[----:B------:R-:W-:Y:S01]  /*9d10*/  FADD.FTZ R100, R100, R99 ;  /* 0x0000006364647221 */ /* 0x000fe20000010000 */
[----:B-----5:R-:W-:Y:S01]  /*9d20*/  F2FP.BF16.F32.PACK_AB R55, R102, R103 ;  /* 0x000000676637723e */ /* 0x020fe200000010ff */
[----:B------:R-:W-:Y:S02]  /*9d30*/  FADD.FTZ R98, R98, R97 ;  /* 0x0000006162627221 */ /* 0x000fe40000010000 */
[----:B------:R-:W-:Y:S04]  /*9d40*/  FADD.FTZ R103, R103, R100 ;  /* 0x0000006467677221 */ /* 0x000fe80000010000 */
[----:B------:R-:W1:Y:S01]  /*9d50*/  MUFU.EX2 R86, R86 ;  /* 0x0000005600567308 */ /* 0x000e620000000800 */
[----:B--2---:R-:W-:Y:S01]  /*9d60*/  F2FP.BF16.F32.PACK_AB R88, R115, R146 ;  /* 0x000000927358723e */ /* 0x004fe200000010ff */
[----:B------:R-:W-:Y:S01]  /*9d70*/  FADD.FTZ R101, R101, R98 ;  /* 0x0000006265657221 */ /* 0x000fe20000010000 */
[C---:B------:R-:W-:Y:S07]  /*9d80*/  HMMA.16816.F32.BF16 R4, R52.reuse, R56, R4 ;  /* 0x000000383404723c */ /* 0x040fee0000041804 */
[----:B------:R-:W-:Y:S01]  /*9d90*/  MUFU.EX2 R118, R118 ;  /* 0x0000007600767308 */ /* 0x000fe20000000800 */
[----:B------:R-:W-:Y:S01]  /*9da0*/  FADD.FTZ R103, R102, R103 ;  /* 0x0000006766677221 */ /* 0x000fe20000010000 */
[----:B------:R-:W-:Y:S01]  /*9db0*/  FADD.FTZ R104, R104, R101 ;  /* 0x0000006568687221 */ /* 0x000fe20000010000 */
[C---:B------:R-:W-:Y:S01]  /*9dc0*/  HMMA.16816.F32.BF16 R8, R52.reuse, R58, R8 ;  /* 0x0000003a3408723c */ /* 0x040fe20000041808 */
[----:B------:R-:W2:Y:S06]  /*9dd0*/  LDSM.16.MT88.4 R56, [R92+0x400] ;  /* 0x000400005c38783b */ /* 0x000eac0000004200 */
[----:B------:R-:W3:Y:S01]  /*9de0*/  MUFU.EX2 R105, R105 ;  /* 0x0000006900697308 */ /* 0x000ee20000000800 */
[----:B-1----:R-:W-:Y:S09]  /*9df0*/  F2FP.BF16.F32.PACK_AB R89, R86, R87 ;  /* 0x000000575659723e */ /* 0x002ff200000010ff */
[----:B------:R-:W-:Y:S10]  /*9e00*/  MUFU.EX2 R84, R64 ;  /* 0x0000004000547308 */ /* 0x000ff40000000800 */
[----:B------:R-:W1:Y:S01]  /*9e10*/  MUFU.EX2 R3, R106 ;  /* 0x0000006a00037308 */ /* 0x000e620000000800 */
[----:B---3--:R-:W-:Y:S02]  /*9e20*/  F2FP.BF16.F32.PACK_AB R90, R105, R118 ;  /* 0x00000076695a723e */ /* 0x008fe400000010ff */
[----:B-1----:R-:W-:Y:S01]  /*9e30*/  F2FP.BF16.F32.PACK_AB R91, R3, R84 ;  /* 0x00000054035b723e */ /* 0x002fe200000010ff */
        /* <DEDUP_REMOVED lines=15> */
[----:B------:R-:W-:Y:S01]  /*9f30*/  F2FP.BF16.F32.PACK_AB R52, R110, R109 ;  /* 0x0000006d6e34723e */ /* 0x000fe200000010ff */
[----:B------:R-:W-:Y:S01]  /*9f40*/  FADD.FTZ R109, R109, R104 ;  /* 0x000000686d6d7221 */ /* 0x000fe20000010000 */
[----:B------:R-:W-:Y:S01]  /*9f50*/  F2FP.BF16.F32.PACK_AB R53, R107, R112 ;  /* 0x000000706b35723e */ /* 0x000fe200000010ff */
[----:B------:R-:W-:Y:S01]  /*9f60*/  FADD.FTZ R112, R112, R103 ;  /* 0x0000006770707221 */ /* 0x000fe20000010000 */
[----:B------:R-:W-:Y:S01]  /*9f70*/  F2FP.BF16.F32.PACK_AB R54, R114, R111 ;  /* 0x0000006f7236723e */ /* 0x000fe200000010ff */
[----:B------:R-:W-:Y:S01]  /*9f80*/  FADD.FTZ R110, R110, R109 ;  /* 0x0000006d6e6e7221 */ /* 0x000fe20000010000 */
[----:B------:R-:W-:Y:S01]  /*9f90*/  F2FP.BF16.F32.PACK_AB R55, R113, R116 ;  /* 0x000000747137723e */ /* 0x000fe200000010ff */
[----:B------:R-:W-:Y:S04]  /*9fa0*/  FADD.FTZ R107, R107, R112 ;  /* 0x000000706b6b7221 */ /* 0x000fe80000010000 */
[----:B------:R-:W-:Y:S04]  /*9fb0*/  FADD.FTZ R116, R116, R107 ;  /* 0x0000006b74747221 */ /* 0x000fe80000010000 */
[----:B------:R-:W-:Y:S04]  /*9fc0*/  FADD.FTZ R116, R113, R116 ;  /* 0x0000007471747221 */ /* 0x000fe80000010000 */
[----:B------:R-:W-:Y:S04]  /*9fd0*/  FADD.FTZ R87, R87, R116 ;  /* 0x0000007457577221 */ /* 0x000fe80000010000 */
[----:B------:R-:W-:Y:S04]  /*9fe0*/  FADD.FTZ R87, R86, R87 ;  /* 0x0000005756577221 */ /* 0x000fe80000010000 */
[----:B------:R-:W-:Y:S04]  /*9ff0*/  FADD.FTZ R84, R84, R87 ;  /* 0x0000005754547221 */ /* 0x000fe80000010000 */
[----:B------:R-:W-:Y:S01]  /*a000*/  FADD.FTZ R144, R3, R84 ;  /* 0x0000005403907221 */ /* 0x000fe20000010000 */
[----:B------:R-:W-:Y:S01]  /*a010*/  MOV R3, R0 ;  /* 0x0000000000037202 */ /* 0x000fe20000000f00 */
        /* <DEDUP_REMOVED lines=17> */
[----:B------:R-:W2:Y:S07]  /*a130*/  LDSM.16.MT88.4 R52, [R92+0x1c00] ;  /* 0x001c00005c34783b */ /* 0x000eae0000004200 */
[C---:B------:R-:W-:Y:S01]  /*a140*/  HMMA.16816.F32.BF16 R80, R88.reuse, R76, R4 ;  /* 0x0000004c5850723c */ /* 0x040fe20000041804 */
[----:B------:R-:W3:Y:S07]  /*a150*/  LDSM.16.MT88.4 R4, [R121+0x8c00] ;  /* 0x008c00007904783b */ /* 0x000eee0000004200 */
[C---:B------:R-:W-:Y:S01]  /*a160*/  HMMA.16816.F32.BF16 R76, R88.reuse, R78, R8 ;  /* 0x0000004e584c723c */ /* 0x040fe20000041808 */
[----:B------:R-:W4:Y:S07]  /*a170*/  LDSM.16.MT88.4 R8, [R92+0x2c00] ;  /* 0x002c00005c08783b */ /* 0x000f2e0000004200 */
[C---:B------:R-:W-:Y:S08]  /*a180*/  HMMA.16816.F32.BF16 R72, R88.reuse, R68, R12 ;  /* 0x000000445848723c */ /* 0x040ff0000004180c */
[C---:B------:R-:W-:Y:S08]  /*a190*/  HMMA.16816.F32.BF16 R68, R88.reuse, R70, R16 ;  /* 0x000000465844723c */ /* 0x040ff00000041810 */
[C---:B-1----:R-:W-:Y:S08]  /*a1a0*/  HMMA.16816.F32.BF16 R64, R88.reuse, R56, R20 ;  /* 0x000000385840723c */ /* 0x042ff00000041814 */
[C---:B------:R-:W-:Y:S08]  /*a1b0*/  HMMA.16816.F32.BF16 R60, R88.reuse, R58, R24 ;  /* 0x0000003a583c723c */ /* 0x040ff00000041818 */
[C---:B--2---:R-:W-:Y:S08]  /*a1c0*/  HMMA.16816.F32.BF16 R56, R88.reuse, R52, R28 ;  /* 0x000000345838723c */ /* 0x044ff0000004181c */
[C---:B------:R-:W-:Y:S08]  /*a1d0*/  HMMA.16816.F32.BF16 R52, R88.reuse, R54, R32 ;  /* 0x000000365834723c */ /* 0x040ff00000041820 */
[C---:B---3--:R-:W-:Y:S03]  /*a1e0*/  HMMA.16816.F32.BF16 R36, R88.reuse, R4, R36 ;  /* 0x000000045824723c */ /* 0x048fe60000041824 */
        /* <DEDUP_REMOVED lines=8> */
[----:B------:R-:W-:Y:S01]  /*a270*/  HMMA.16816.F32.BF16 R48, R88, R10, R48 ;  /* 0x0000000a5830723c */ /* 0x000fe20000041830 */
[----:B------:R-:W-:Y:S08]  /*a280*/  @!UPT UIADD3 URZ, UPT, UPT, URZ, URZ, URZ ;  /* 0x000000fffffff290 */ /* 0x000ff0000fffe0ff */
[----:B------:R-:W-:Y:S11]  /*a290*/  @P0 BRA `(.L_x_3502) ;  /* 0xffffffd400740947 */ /* 0x000ff6000383ffff */
.L_x_3498:
[----:B------:R-:W1:Y:S01]  /*a2a0*/  SHFL.BFLY PT, R9, R144, 0x2, 0x1f ;  /* 0x0c401f0090097f89 */ /* 0x000e6200000e0000 */
[----:B------:R-:W-:Y:S01]  /*a2b0*/  LOP3.LUT R134, R134, 0xc0, R127, 0xf8, !PT ;  /* 0x000000c086867812 */ /* 0x000fe200078ef87f */
[----:B------:R-:W2:Y:S01]  /*a2c0*/  LDC R21, c[0x0][0x434] ;  /* 0x00010d00ff157b82 */ /* 0x000ea20000000800 */
[----:B------:R-:W-:Y:S01]  /*a2d0*/  ISETP.NE.AND P1, PT, R132, -0x1, PT ;  /* 0xffffffff8400780c */ /* 0x000fe20003f25270 */
[----:B------:R-:W3:Y:S01]  /*a2e0*/  SHFL.BFLY PT, R3, R146, 0x2, 0x1f ;  /* 0x0c401f0092037f89 */ /* 0x000ee200000e0000 */
[----:B------:R-:W-:Y:S01]  /*a2f0*/  LOP3.LUT P5, RZ, R120, 0x3, RZ, 0xc0, !PT ;  /* 0x0000000378ff7812 */ /* 0x000fe200078ac0ff */
[----:B------:R-:W-:Y:S04]  /*a300*/  BSSY.RECONVERGENT B0, `(.L_x_3503) ;  /* 0x00000a8000007945 */ /* 0x000fe80003800200 */
[----:B------:R-:W4:Y:S08]  /*a310*/  S2UR UR6, SR_CTAID.X ;  /* 0x00000000000679c3 */ /* 0x000f300000002500 */
[----:B------:R-:W5:Y:S01]  /*a320*/  @P1 LDC.64 R10, c[0x0][0x408] ;  /* 0x00010200ff0a1b82 */ /* 0x000f620000000a00 */
[----:B-1----:R-:W-:Y:S01]  /*a330*/  FADD.FTZ R9, R9, R144 ;  /* 0x0000009009097221 */ /* 0x002fe20000010000 */
[----:B---3--:R-:W-:-:S04]  /*a340*/  FADD.FTZ R8, R3, R146 ;  /* 0x0000009203087221 */ /* 0x008fc80000010000 */
[----:B------:R-:W1:Y:S01]  /*a350*/  SHFL.BFLY PT, R4, R9, 0x1, 0x1f ;  /* 0x0c201f0009047f89 */ /* 0x000e6200000e0000 */
[----:B------:R-:W-:-:S03]  /*a360*/  SHF.L.U32 R3, R120, 0x1, RZ ;  /* 0x0000000178037819 */ /* 0x000fc600000006ff */
[----:B------:R-:W3:Y:S01]  /*a370*/  SHFL.BFLY PT, R5, R8, 0x1, 0x1f ;  /* 0x0c201f0008057f89 */ /* 0x000ee200000e0000 */
[----:B------:R-:W-:Y:S01]  /*a380*/  LOP3.LUT R3, R3, 0x6, RZ, 0xc0, !PT ;  /* 0x0000000603037812 */ /* 0x000fe200078ec0ff */
[----:B----4-:R-:W-:-:S03]  /*a390*/  USHF.L.U32 UR6, UR6, 0x6, URZ ;  /* 0x0000000606067899 */ /* 0x010fc600080006ff */
[----:B------:R-:W-:Y:S02]  /*a3a0*/  LOP3.LUT R124, R3, 0x3e00, R124, 0xf8, !PT ;  /* 0x00003e00037c7812 */ /* 0x000fe400078ef87c */
[----:B------:R-:W4:Y:S02]  /*a3b0*/  LDC.U8 R3, c[0x0][0x548] ;  /* 0x00015200ff037b82 */ /* 0x000f240000000000 */
[----:B------:R-:W-:Y:S01]  /*a3c0*/  LOP3.LUT R127, R124, 0x20, R127, 0xf8, !PT ;  /* 0x000000207c7f7812 */ /* 0x000fe200078ef87f */
[----:B-----5:R-:W-:Y:S01]  /*a3d0*/  @P1 IMAD.WIDE.U32 R26, R132, R10, RZ ;  /* 0x0000000a841a1225 */ /* 0x020fe200078e00ff */
[----:B------:R-:W-:Y:S02]  /*a3e0*/  MOV R10, 0x7f800000 ;  /* 0x7f800000000a7802 */ /* 0x000fe40000000f00 */
[----:B------:R-:W-:-:S04]  /*a3f0*/  LOP3.LUT R127, R127, R134, RZ, 0xfc, !PT ;  /* 0x000000867f7f7212 */ /* 0x000fc800078efcff */
[----:B------:R-:W-:Y:S01]  /*a400*/  LEA R127, R127, UR5, 0x1 ;  /* 0x000000057f7f7c11 */ /* 0x000fe2000f8e08ff */
[----:B-1----:R-:W-:Y:S01]  /*a410*/  FADD.FTZ R4, R9, R4 ;  /* 0x0000000409047221 */ /* 0x002fe20000010000 */
[----:B---3--:R-:W-:-:S03]  /*a420*/  FADD.FTZ R5, R8, R5 ;  /* 0x0000000508057221 */ /* 0x008fc60000010000 */
[----:B------:R-:W1:Y:S01]  /*a430*/  MUFU.RCP R6, R4 ;  /* 0x0000000400067308 */ /* 0x000e620000001000 */
[----:B------:R-:W-:Y:S02]  /*a440*/  FSETP.NE.FTZ.AND P3, PT, R4, RZ, PT ;  /* 0x000000ff0400720b */ /* 0x000fe40003f75000 */
[----:B------:R-:W-:Y:S02]  /*a450*/  LOP3.LUT R8, R123, 0x40, RZ, 0xc0, !PT ;  /* 0x000000407b087812 */ /* 0x000fe400078ec0ff */
[----:B------:R-:W-:Y:S02]  /*a460*/  FSETP.NE.FTZ.AND P4, PT, R5, RZ, PT ;  /* 0x000000ff0500720b */ /* 0x000fe40003f95000 */
[----:B------:R-:W-:Y:S01]  /*a470*/  IADD3 R13, PT, PT, R127, -R8, RZ ;  /* 0x800000087f0d7210 */ /* 0x000fe20007ffe0ff */
[----:B------:R-:W3:Y:S01]  /*a480*/  MUFU.RCP R7, R5 ;  /* 0x0000000500077308 */ /* 0x000ee20000001000 */
[----:B----4-:R-:W-:Y:S02]  /*a490*/  ISETP.NE.AND P2, PT, R3, RZ, PT ;  /* 0x000000ff0300720c */ /* 0x010fe40003f45270 */
[----:B------:R-:W4:Y:S02]  /*a4a0*/  S2R R3, SR_CTAID.Z ;  /* 0x0000000000037919 */ /* 0x000f240000002700 */
[----:B------:R-:W-:-:S03]  /*a4b0*/  ISETP.NE.OR P0, PT, R132, -0x1, !P2 ;  /* 0xffffffff8400780c */ /* 0x000fc60005705670 */
[----:B------:R-:W-:Y:S01]  /*a4c0*/  @P3 MUFU.LG2 R4, R4 ;  /* 0x0000000400043308 */ /* 0x000fe20000000c00 */
        /* <DEDUP_REMOVED lines=70> */
[----:B------:R-:W4:Y:S01]  /*a930*/  @!P2 LDC R12, c[0x0][0x3e0] ;  /* 0x0000f800ff0cab82 */ /* 0x000f220000000800 */
[----:B------:R-:W-:Y:S01]  /*a940*/  F2FP.BF16.F32.PACK_AB R52, R53, R52 ;  /* 0x000000343534723e */ /* 0x000fe200000010ff */
[----:B------:R-:W-:Y:S01]  /*a950*/  STS [R9+0x10], R76 ;  /* 0x0000104c09007388 */ /* 0x000fe20000000800 */
[----:B------:R-:W-:Y:S01]  /*a960*/  F2FP.BF16.F32.PACK_AB R54, R55, R54 ;  /* 0x000000363736723e */ /* 0x000fe200000010ff */
[----:B------:R-:W3:Y:S01]  /*a970*/  @P4 MUFU.LG2 R5, R5 ;  /* 0x0000000500054308 */ /* 0x000ee20000000c00 */
        /* <DEDUP_REMOVED lines=12> */
[----:B------:R-:W5:Y:S01]  /*aa40*/  @!P1 LDC.64 R6, c[0x0][0x400] ;  /* 0x00010000ff069b82 */ /* 0x000f620000000a00 */
[----:B---3--:R-:W-:Y:S01]  /*aa50*/  @P4 FMUL.FTZ R5, R5, 0.69314718246459960938 ;  /* 0x3f31721805054820 */ /* 0x008fe20000410000 */
        /* <DEDUP_REMOVED lines=20> */
[----:B------:R-:W5:Y:S07]  /*aba0*/  S2R R8, SR_CTAID.Y ;  /* 0x0000000000087919 */ /* 0x000f6e0000002600 */
[----:B---3--:R-:W3:Y:S01]  /*abb0*/  @P2 LDC R13, c[0x0][0x454] ;  /* 0x00011500ff0d2b82 */ /* 0x008ee20000000800 */
[----:B--2---:R-:W-:Y:S01]  /*abc0*/  @P3 FMUL.FTZ R15, R4, 0.69314718246459960938 ;  /* 0x3f317218040f3820 */ /* 0x004fe20000410000 */
[----:B------:R2:W2:Y:S01]  /*abd0*/  LDS.128 R16, [R143+0x800] ;  /* 0x000800008f107984 */ /* 0x0004a20000000c00 */
[----:B-----5:R-:W-:-:S04]  /*abe0*/  @!P1 IMAD.WIDE.U32 R24, R8, R6, RZ ;  /* 0x0000000608189225 */ /* 0x020fc800078e00ff */
[----:B------:R-:W-:Y:S02]  /*abf0*/  @!P1 IMAD R14, R8, R7, R25 ;  /* 0x00000007080e9224 */ /* 0x000fe400078e0219 */
[----:B------:R-:W2:Y:S01]  /*ac00*/  LDC.64 R6, c[0x0][0x408] ;  /* 0x00010200ff067b82 */ /* 0x000ea20000000a00 */
[----:B------:R-:W-:Y:S01]  /*ac10*/  @P1 IMAD R14, R132, R11, R27 ;  /* 0x0000000b840e1224 */ /* 0x000fe200078e021b */
[----:B------:R-:W-:Y:S01]  /*ac20*/  MOV R11, 0x7f800000 ;  /* 0x7f800000000b7802 */ /* 0x000fe20000000f00 */
[----:B----4-:R-:W-:Y:S02]  /*ac30*/  @!P2 IMAD R12, R8, R12, R3 ;  /* 0x0000000c080ca224 */ /* 0x010fe400078e0203 */
[----:B-1----:R-:W-:Y:S01]  /*ac40*/  @P3 FFMA.FTZ R11, R0, R9, R15 ;  /* 0x00000009000b3223 */ /* 0x002fe2000001000f */
[-C--:B------:R-:W-:Y:S01]  /*ac50*/  @!P0 IMAD R132, R8, R21.reuse, RZ ;  /* 0x0000001508848224 */ /* 0x080fe200078e02ff */
[----:B------:R-:W-:Y:S01]  /*ac60*/  SHF.R.U32.HI R0, RZ, 0x2, R120 ;  /* 0x00000002ff007819 */ /* 0x000fe20000011678 */
[----:B------:R-:W-:-:S02]  /*ac70*/  @!P2 IMAD R12, R12, R21, RZ ;  /* 0x000000150c0ca224 */ /* 0x000fc400078e02ff */
[----:B---3--:R-:W-:Y:S01]  /*ac80*/  @P2 IMAD R12, R3, R13, R132 ;  /* 0x0000000d030c2224 */ /* 0x008fe200078e0284 */
        /* <DEDUP_REMOVED lines=15> */
.L_x_3504:
[----:B------:R-:W-:Y:S05]  /*ad80*/  BSYNC.RECONVERGENT B0 ;  /* 0x0000000000007941 */ /* 0x000fea0003800200 */
.L_x_3503:
[----:B------:R-:W-:Y:S01]  /*ad90*/  MOV R127, RZ ;  /* 0x000000ff007f7202 */ /* 0x000fe20000000f00 */
[----:B------:R3:W4:Y:S01]  /*ada0*/  LDS.128 R20, [R143] ;  /* 0x000000008f147984 */ /* 0x0007220000000c00 */
[----:B------:R-:W-:Y:S01]  /*adb0*/  @P1 MOV R24, R26 ;  /* 0x0000001a00181202 */ /* 0x000fe20000000f00 */
[----:B------:R-:W5:Y:S01]  /*adc0*/  LDCU.64 UR4, c[0x0][0x410] ;  /* 0x00008200ff0477ac */ /* 0x000f620008000a00 */
[----:B------:R-:W-:Y:S01]  /*add0*/  ISETP.GE.AND P1, PT, R0, R125, PT ;  /* 0x0000007d0000720c */ /* 0x000fe20003f26270 */
[----:B--2---:R-:W-:Y:S01]  /*ade0*/  IMAD.WIDE.U32 R4, R6, UR6, R126 ;  /* 0x0000000606047c25 */ /* 0x004fe2000f8e007e */
[----:B-1----:R3:W1:Y:S01]  /*adf0*/  LDS.128 R8, [R143+0x2000] ;  /* 0x002000008f087984 */ /* 0x0026620000000c00 */
[----:B------:R-:W-:Y:S01]  /*ae00*/  IADD3 R2, PT, PT, R0, 0x20, RZ ;  /* 0x0000002000027810 */ /* 0x000fe20007ffe0ff */
[----:B------:R-:W-:Y:S01]  /*ae10*/  BSSY.RECONVERGENT B0, `(.L_x_3505) ;  /* 0x0000016000007945 */ /* 0x000fe20003800200 */
[----:B------:R-:W-:Y:S01]  /*ae20*/  IMAD R5, R7, UR6, R5 ;  /* 0x0000000607057c24 */ /* 0x000fe2000f8e0205 */
[----:B------:R-:W-:-:S04]  /*ae30*/  IADD3 R4, P0, PT, R24, R4, RZ ;  /* 0x0000000418047210 */ /* 0x000fc80007f1e0ff */
[----:B------:R-:W-:Y:S02]  /*ae40*/  IADD3.X R5, PT, PT, R14, R5, RZ, P0, !PT ;  /* 0x000000050e057210 */ /* 0x000fe400007fe4ff */
[----:B------:R3:W2:Y:S01]  /*ae50*/  LDS.128 R12, [R143+0x1000] ;  /* 0x001000008f0c7984 */ /* 0x0006a20000000c00 */
[----:B------:R-:W-:Y:S01]  /*ae60*/  ISETP.GE.AND P0, PT, R2, R125, PT ;  /* 0x0000007d0200720c */ /* 0x000fe20003f06270 */
[----:B-----5:R-:W-:-:S04]  /*ae70*/  IMAD.WIDE.U32 R4, R3, UR4, R4 ;  /* 0x0000000403047c25 */ /* 0x020fc8000f8e0004 */
[----:B------:R-:W-:Y:S01]  /*ae80*/  IMAD R25, R3, UR5, R5 ;  /* 0x0000000503197c24 */ /* 0x000fe2000f8e0205 */
[----:B------:R-:W-:Y:S07]  /*ae90*/  @P1 BRA `(.L_x_3506) ;  /* 0x0000000000341947 */ /* 0x000fee0003800000 */
[----:B------:R-:W5:Y:S01]  /*aea0*/  LDCU UR6, c[0x0][0x440] ;  /* 0x00008800ff0677ac */ /* 0x000f620008000800 */
[----:B------:R-:W-:Y:S01]  /*aeb0*/  IMAD.MOV.U32 R24, RZ, RZ, R4 ;  /* 0x000000ffff187224 */ /* 0x000fe200078e0004 */
[----:B------:R-:W3:Y:S03]  /*aec0*/  LDCU.64 UR4, c[0x0][0x3f0] ;  /* 0x00007e00ff0477ac */ /* 0x000ee60008000a00 */
[----:B------:R-:W-:-:S04]  /*aed0*/  IMAD.WIDE.U32 R28, R0, R6, R24 ;  /* 0x00000006001c7225 */ /* 0x000fc800078e0018 */
[----:B------:R-:W-:Y:S01]  /*aee0*/  IMAD R2, R0, R7, R29 ;  /* 0x0000000700027224 */ /* 0x000fe200078e021d */
[----:B-----5:R-:W-:Y:S02]  /*aef0*/  ISETP.GE.AND P3, PT, R126, UR6, PT ;  /* 0x000000067e007c0c */ /* 0x020fe4000bf66270 */
[----:B------:R-:W-:Y:S02]  /*af00*/  ISETP.GE.AND P2, PT, R142, UR6, PT ;  /* 0x000000068e007c0c */ /* 0x000fe4000bf46270 */
[----:B------:R-:W-:Y:S02]  /*af10*/  ISETP.GE.AND P1, PT, R141, UR6, PT ;  /* 0x000000068d007c0c */ /* 0x000fe4000bf26270 */
[----:B---3--:R-:W-:-:S04]  /*af20*/  LEA R26, P4, R28, UR4, 0x1 ;  /* 0x000000041c1a7c11 */ /* 0x008fc8000f8808ff */
[----:B------:R-:W-:-:S05]  /*af30*/  LEA.HI.X R27, R28, UR5, R2, 0x1, P4 ;  /* 0x000000051c1b7c11 */ /* 0x000fca000a0f0c02 */
[----:B----4-:R3:W-:Y:S04]  /*af40*/  @!P3 STG.E.128 desc[UR16][R26.64], R20 ;  /* 0x000000141a00b986 */ /* 0x0107e8000c101d10 */
[----:B--2---:R3:W-:Y:S04]  /*af50*/  @!P2 STG.E.128 desc[UR16][R26.64+0x40], R12 ;  /* 0x0000400c1a00a986 */ /* 0x0047e8000c101d10 */
[----:B-1----:R3:W-:Y:S02]  /*af60*/  @!P1 STG.E.128 desc[UR16][R26.64+0x80], R8 ;  /* 0x000080081a009986 */ /* 0x0027e4000c101d10 */
.L_x_3506:
[----:B------:R-:W-:Y:S05]  /*af70*/  BSYNC.RECONVERGENT B0 ;  /* 0x0000000000007941 */ /* 0x000fea0003800200 */
.L_x_3505:
[----:B-1-3--:R1:W3:Y:S01]  /*af80*/  LDS.128 R8, [R143+0x1800] ;  /* 0x001800008f087984 */ /* 0x00a2e20000000c00 */
[----:B------:R-:W-:Y:S05]  /*af90*/  @P0 EXIT ;  /* 0x000000000000094d */ /* 0x000fea0003800000 */
[----:B--2---:R2:W1:Y:S01]  /*afa0*/  LDS.128 R12, [R143+0x2800] ;  /* 0x002800008f0c7984 */ /* 0x0044620000000c00 */
        /* <DEDUP_REMOVED lines=15> */
[----:B---3--:R2:W-:Y:S01]  /*b0a0*/  @!P1 STG.E.128 desc[UR16][R2.64+0x40], R8 ;  /* 0x0000400802009986 */ /* 0x0085e2000c101d10 */
[----:B------:R-:W-:Y:S05]  /*b0b0*/  @P0 EXIT ;  /* 0x000000000000094d */ /* 0x000fea0003800000 */
[----:B-1----:R-:W-:Y:S01]  /*b0c0*/  STG.E.128 desc[UR16][R2.64+0x80], R12 ;  /* 0x0000800c02007986 */ /* 0x002fe2000c101d10 */
[----:B------:R-:W-:Y:S05]  /*b0d0*/  EXIT ;  /* 0x000000000000794d */ /* 0x000fea0003800000 */
.L_x_3507:
        /* <DEDUP_REMOVED lines=10> */
.L_x_5519:


//--------------------- .text._ZN5flash24flash_fwd_splitkv_kernelI23Flash_fwd_kernel_traitsILi96ELi64ELi64ELi4ELb0ELb0EN7cutlass10bfloat16_tE19Flash_kernel_traitsILi96ELi64ELi64ELi4ES3_EELb1ELb0ELb0ELb0ELb0ELb0ELb0ELb1EEEvNS_16Flash_fwd_paramsE --------------------------
	.section	.text._ZN5flash24flash_fwd_splitkv_kernelI23Flash_fwd_kernel_traitsILi96ELi64ELi64ELi4ELb0ELb0EN7cutlass10bfloat16_tE19Flash_kernel_traitsILi96ELi64ELi64ELi4ES3_EELb1ELb0ELb0ELb0ELb0ELb0ELb0ELb1EEEvNS_16Flash_fwd_paramsE,"ax",@progbits
	.align	128
        .global         _ZN5flash24flash_fwd_splitkv_kernelI23Flash_fwd_kernel_traitsILi96ELi64ELi64ELi4ELb0ELb0EN7cutlass10bfloat16_tE19Flash_kernel_traitsILi96ELi64ELi64ELi4ES3_EELb1ELb0ELb0ELb0ELb0ELb0ELb0ELb1EEEvNS_16Flash_fwd_paramsE
        .type           _ZN5flash24flash_fwd_splitkv_kernelI23Flash_fwd_kernel_traitsILi96ELi64ELi64ELi4ELb0ELb0EN7cutlass10bfloat16_tE19Flash_kernel_traitsILi96ELi64ELi64ELi4ES3_EELb1ELb0ELb0ELb0ELb0ELb0ELb0ELb1EEEvNS_16Flash_fwd_paramsE,@function
        .size           _ZN5flash24flash_fwd_splitkv_kernelI23Flash_fwd_kernel_traitsILi96ELi64ELi64ELi4ELb0ELb0EN7cutlass10bfloat16_tE19Flash_kernel_traitsILi96ELi64ELi64ELi4ES3_EELb1ELb0ELb0ELb0ELb0ELb0ELb0ELb1EEEvNS_16Flash_fwd_paramsE,(.L_x_5520 - _ZN5flash24flash_fwd_splitkv_kernelI23Flash_fwd_kernel_traitsILi96ELi64ELi64ELi4ELb0ELb0EN7cutlass10bfloat16_tE19Flash_kernel_traitsILi96ELi64ELi64ELi4ES3_EELb1ELb0ELb0ELb0ELb0ELb0ELb0ELb1EEEvNS_16Flash_fwd_paramsE)
        .other          _ZN5flash24flash_fwd_splitkv_kernelI23Flash_fwd_kernel_traitsILi96ELi64ELi64ELi4ELb0ELb0EN7cutlass10bfloat16_tE19Flash_kernel_traitsILi96ELi64ELi64ELi4ES3_EELb1ELb0ELb0ELb0ELb0ELb0ELb0ELb1EEEvNS_16Flash_fwd_paramsE,@"STO_CUDA_ENTRY STV_DEFAULT"
_ZN5flash24flash_fwd_splitkv_kernelI23Flash_fwd_kernel_traitsILi96ELi64ELi64ELi4ELb0ELb0EN7cutlass10bfloat16_tE19Flash_kernel_traitsILi96ELi64ELi64ELi4ES3_EELb1ELb0ELb0ELb0ELb0ELb0ELb0ELb1EEEvNS_16Flash_fwd_paramsE:
.text._ZN5flash24flash_fwd_splitkv_kernelI23Flash_fwd_kernel_traitsILi96ELi64ELi64ELi4ELb0ELb0EN7cutlass10bfloat16_tE19Flash_kernel_traitsILi96ELi64ELi64ELi4ES3_EELb1ELb0ELb0ELb0ELb0ELb0ELb0ELb1EEEvNS_16Flash_fwd_paramsE:
[----:B------:R-:W-:Y:S01]  /*0000*/  LDC R1, c[0x0][0x37c] ;  /* 0x0000df00ff017b82 */ /* 0x000fe20000000800 */
[----:B------:R-:W1:Y:S01]  /*0010*/  S2R R65, SR_CTAID.Y ;  /* 0x0000000000417919 */ /* 0x000e620000002600 */
[----:B------:R-:W2:Y:S06]  /*0020*/  LDCU.64 UR10, c[0x0][0x460] ;  /* 0x00008c00ff0a77ac */ /* 0x000eac0008000a00 */
[----:B------:R-:W1:Y:S01]  /*0030*/  LDC.64 R2, c[0x0][0x460] ;  /* 0x00011800ff027b82 */ /* 0x000e620000000a00 */
[----:B------:R-:W-:Y:S01]  /*0040*/  IMAD.MOV.U32 R124, RZ, RZ, -0x1 ;  /* 0xffffffffff7c7424 */ /* 0x000fe200078e00ff */
[----:B------:R-:W3:Y:S01]  /*0050*/  LDCU.64 UR4, c[0x0][0x478] ;  /* 0x00008f00ff0477ac */ /* 0x000ee20008000a00 */
[----:B------:R-:W4:Y:S01]  /*0060*/  LDCU.64 UR6, c[0x0][0x358] ;  /* 0x00006b00ff0677ac */ /* 0x000f220008000a00 */
[----:B------:R-:W4:Y:S01]  /*0070*/  LDCU.64 UR8, c[0x0][0x470] ;  /* 0x00008e00ff0877ac */ /* 0x000f220008000a00 */
[----:B--2---:R-:W-:-:S02]  /*0080*/  ISETP.NE.U32.AND P0, PT, RZ, UR10, PT ;  /* 0x0000000aff007c0c */ /* 0x004fc4000bf05070 */
[----:B------:R-:W-:Y:S02]  /*0090*/  ISETP.NE.U32.AND P3, PT, RZ, UR10, PT ;  /* 0x0000000aff007c0c */ /* 0x000fe4000bf65070 */
[----:B------:R-:W-:Y:S02]  /*00a0*/  ISETP.NE.AND.EX P0, PT, RZ, UR11, PT, P0 ;  /* 0x0000000bff007c0c */ /* 0x000fe4000bf05300 */
[----:B------:R-:W-:Y:S02]  /*00b0*/  ISETP.NE.AND.EX P3, PT, RZ, UR11, PT, P3 ;  /* 0x0000000bff007c0c */ /* 0x000fe4000bf65330 */
[----:B---3--:R-:W-:-:S04]  /*00c0*/  ISETP.NE.U32.AND P1, PT, RZ, UR4, PT ;  /* 0x00000004ff007c0c */ /* 0x008fc8000bf25070 */
[----:B------:R-:W-:Y:S01]  /*00d0*/  ISETP.NE.AND.EX P1, PT, RZ, UR5, PT, P1 ;  /* 0x00000005ff007c0c */ /* 0x000fe2000bf25310 */
[----:B-1----:R-:W-:-:S04]  /*00e0*/  IMAD.WIDE.U32 R4, R65, 0x4, R2 ;  /* 0x0000000441047825 */ /* 0x002fc800078e0002 */
[----:B------:R-:W-:Y:S01]  /*00f0*/  IMAD.SHL.U32 R9, R65, 0x4, RZ ;  /* 0x0000000441097824 */ /* 0x000fe200078e00ff */
[----:B----4-:R-:W2:Y:S04]  /*0100*/  @P0 LDG.E R124, desc[UR6][R4.64] ;  /* 0x00000006047c0981 */ /* 0x010ea8000c1e1900 */
[----:B------:R1:W2:Y:S01]  /*0110*/  @P3 LDG.E R15, desc[UR6][R4.64+0x4] ;  /* 0x00000406040f3981 */ /* 0x0002a2000c1e1900 */
[----:B------:R-:W-:Y:S01]  /*0120*/  SHF.R.U32.HI R8, RZ, 0x1e, R65 ;  /* 0x0000001eff087819 */ /* 0x000fe20000011641 */
[----:B------:R-:W-:Y:S01]  /*0130*/  IMAD.MOV.U32 R0, RZ, RZ, RZ ;  /* 0x000000ffff007224 */ /* 0x000fe200078e00ff */
[C---:B------:R-:W-:Y:S01]  /*0140*/  @P1 IADD3 R2, P0, PT, R9.reuse, UR4, RZ ;  /* 0x0000000409021c10 */ /* 0x040fe2000ff1e0ff */
[----:B------:R-:W3:Y:S01]  /*0150*/  LDCU.U8 UR4, c[0x0][0x532] ;  /* 0x0000a640ff0477ac */ /* 0x000ee20008000000 */
[----:B------:R-:W-:-:S02]  /*0160*/  IADD3 R16, P4, PT, R9, UR8, RZ ;  /* 0x0000000809107c10 */ /* 0x000fc4000ff9e0ff */
[----:B------:R-:W-:Y:S01]  /*0170*/  ISETP.NE.U32.AND P2, PT, RZ, UR8, PT ;  /* 0x00000008ff007c0c */ /* 0x000fe2000bf45070 */
[----:B------:R-:W-:Y:S01]  /*0180*/  IMAD.MOV.U32 R11, RZ, RZ, -0x1 ;  /* 0xffffffffff0b7424 */ /* 0x000fe200078e00ff */
[C---:B------:R-:W-:Y:S01]  /*0190*/  IADD3.X R17, PT, PT, R8.reuse, UR9, RZ, P4, !PT ;  /* 0x0000000908117c10 */ /* 0x040fe2000a7fe4ff */
[----:B------:R-:W4:Y:S01]  /*01a0*/  S2R R7, SR_CTAID.X ;  /* 0x0000000000077919 */ /* 0x000f220000002500 */
[----:B------:R-:W-:Y:S01]  /*01b0*/  ISETP.NE.AND.EX P2, PT, RZ, UR9, PT, P2 ;  /* 0x00000009ff007c0c */ /* 0x000fe2000bf45320 */
[----:B------:R-:W2:Y:S01]  /*01c0*/  @!P3 LDC R125, c[0x0][0x434] ;  /* 0x00010d00ff7dbb82 */ /* 0x000ea20000000800 */
[----:B------:R-:W-:-:S05]  /*01d0*/  @P1 IADD3.X R3, PT, PT, R8, UR5, RZ, P0, !PT ;  /* 0x0000000508031c10 */ /* 0x000fca00087fe4ff */
[----:B------:R2:W5:Y:S02]  /*01e0*/  @P1 LDG.E R13, desc[UR6][R2.64] ;  /* 0x00000006020d1981 */ /* 0x000564000c1e1900 */
[----:B------:R-:W2:Y:S08]  /*01f0*/  @!P1 LDC R6, c[0x0][0x43c] ;  /* 0x00010f00ff069b82 */ /* 0x000eb00000000800 */
[----:B-1----:R-:W1:Y:S01]  /*0200*/  LDC.64 R4, c[0x0][0x468] ;  /* 0x00011a00ff047b82 */ /* 0x002e620000000a00 */
[----:B---3--:R-:W-:Y:S01]  /*0210*/  ISETP.NE.AND P4, PT, RZ, UR4, PT ;  /* 0x00000004ff007c0c */ /* 0x008fe2000bf85270 */
[----:B------:R3:W5:Y:S06]  /*0220*/  @P2 LDG.E R0, desc[UR6][R16.64] ;  /* 0x0000000610002981 */ /* 0x00076c000c1e1900 */
[----:B------:R-:W2:Y:S01]  /*0230*/  @!P1 LDC.64 R2, c[0x0][0x488] ;  /* 0x00012200ff029b82 */ /* 0x000ea20000000a00 */
[----:B-1----:R-:W-:-:S02]  /*0240*/  ISETP.EQ.U32.AND P5, PT, R4, RZ, PT ;  /* 0x000000ff0400720c */ /* 0x002fc40003fa2070 */
[----:B------:R-:W-:Y:S02]  /*0250*/  IADD3 R18, P0, PT, R9, R4, RZ ;  /* 0x0000000409127210 */ /* 0x000fe40007f1e0ff */
[----:B------:R-:W-:-:S03]  /*0260*/  ISETP.EQ.OR.EX P5, PT, R5, RZ, !P4, P5 ;  /* 0x000000ff0500720c */ /* 0x000fc600067a2750 */
[----:B------:R-:W-:-:S10]  /*0270*/  IMAD.X R19, R8, 0x1, R5, P0 ;  /* 0x0000000108137824 */ /* 0x000fd400000e0605 */
[----:B------:R3:W5:Y:S01]  /*0280*/  @!P5 LDG.E R11, desc[UR6][R18.64] ;  /* 0x00000006120bd981 */ /* 0x000762000c1e1900 */
[----:B------:R-:W-:Y:S01]  /*0290*/  ISETP.NE.U32.AND P0, PT, R4, RZ, PT ;  /* 0x000000ff0400720c */ /* 0x000fe20003f05070 */
[----:B----4-:R-:W-:-:S03]  /*02a0*/  IMAD.SHL.U32 R70, R7, 0x40, RZ ;  /* 0x0000004007467824 */ /* 0x010fc600078e00ff */
[----:B------:R-:W-:-:S13]  /*02b0*/  ISETP.NE.AND.EX P0, PT, R5, RZ, PT, P0 ;  /* 0x000000ff0500720c */ /* 0x000fda0003f05300 */
[----:B------:R-:W1:Y:S01]  /*02c0*/  @!P0 LDC R5, c[0x0][0x438] ;  /* 0x00010e00ff058b82 */ /* 0x000e620000000800 */
[----:B--2---:R-:W-:-:S05]  /*02d0*/  @P3 IMAD.IADD R125, R15, 0x1, -R124 ;  /* 0x000000010f7d3824 */ /* 0x004fca00078e0a7c */
[----:B------:R-:W-:Y:S01]  /*02e0*/  ISETP.GT.AND P3, PT, R125, R70, PT ;  /* 0x000000467d00720c */ /* 0x000fe20003f64270 */
[----:B-1-3--:R-:W-:-:S12]  /*02f0*/  @!P0 BRA `(.L_x_3508) ;  /* 0x00000000000c8947 */ /* 0x00afd80003800000 */
[----:B------:R-:W2:Y:S02]  /*0300*/  @P4 LDG.E R4, desc[UR6][R18.64+0x4] ;  /* 0x0000040612044981 */ /* 0x000ea4000c1e1900 */
[----:B--2--5:R-:W-:-:S06]  /*0310*/  @P4 IADD3 R5, PT, PT, R4, -R11, RZ ;  /* 0x8000000b04054210 */ /* 0x024fcc0007ffe0ff */
[----:B------:R1:W5:Y:S02]  /*0320*/  @!P4 LDG.E R5, desc[UR6][R18.64] ;  /* 0x000000061205c981 */ /* 0x000364000c1e1900 */
.L_x_3508:
[----:B------:R-:W-:Y:S01]  /*0330*/  @!P1 ISETP.NE.U32.AND P0, PT, R2, RZ, PT ;  /* 0x000000ff0200920c */ /* 0x000fe20003f05070 */
[----:B------:R-:W-:-:S12]  /*0340*/  @!P3 EXIT ;  /* 0x000000000000b94d */ /* 0x000fd80003800000 */
[----:B------:R-:W2:Y:S01]  /*0350*/  LDC R2, c[0x0][0x508] ;  /* 0x00014200ff027b82 */ /* 0x000ea20000000800 */
[----:B------:R-:W-:Y:S01]  /*0360*/  @!P1 ISETP.NE.AND.EX P0, PT, R3, RZ, PT, P0 ;  /* 0x000000ff0300920c */ /* 0x000fe20003f05300 */
[----:B------:R-:W3:Y:S01]  /*0370*/  LDCU UR5, c[0x0][0x438] ;  /* 0x00008700ff0577ac */ /* 0x000ee20008000800 */
[--C-:B-----5:R-:W-:Y:S01]  /*0380*/  IMAD.IADD R62, R5, 0x1, -R0.reuse ;  /* 0x00000001053e7824 */ /* 0x120fe200078e0a00 */
[----:B------:R-:W4:Y:S01]  /*0390*/  S2R R49, SR_TID.X ;  /* 0x0000000000317919 */ /* 0x000f220000002100 */
[----:B------:R-:W-:Y:S01]  /*03a0*/  @!P1 SEL R3, R6, RZ, P0 ;  /* 0x000000ff06039207 */ /* 0x000fe20000000000 */
[----:B------:R-:W-:Y:S01]  /*03b0*/  @P1 IMAD.IADD R60, R13, 0x1, -R0 ;  /* 0x000000010d3c1824 */ /* 0x000fe200078e0a00 */
[----:B------:R-:W1:Y:S03]  /*03c0*/  S2R R6, SR_CTAID.Z ;  /* 0x0000000000067919 */ /* 0x000e660000002700 */
[----:B------:R-:W-:-:S04]  /*03d0*/  @!P1 IMAD.IADD R60, R62, 0x1, R3 ;  /* 0x000000013e3c9824 */ /* 0x000fc800078e0203 */
[----:B------:R-:W-:-:S05]  /*03e0*/  VIADD R5, R60, 0x3f ;  /* 0x0000003f3c057836 */ /* 0x000fca0000000000 */
[----:B------:R-:W-:Y:S01]  /*03f0*/  IADD3 R3, PT, PT, R5, R70, -R125 ;  /* 0x0000004605037210 */ /* 0x000fe20007ffe87d */
[----:B---3--:R-:W-:Y:S01]  /*0400*/  UIADD3 UR5, UPT, UPT, UR5, 0x3f, URZ ;  /* 0x0000003f05057890 */ /* 0x008fe2000fffe0ff */
[----:B------:R-:W-:Y:S02]  /*0410*/  SHF.R.S32.HI R4, RZ, 0x1f, R5 ;  /* 0x0000001fff047819 */ /* 0x000fe40000011405 */
[----:B--2---:R-:W-:Y:S01]  /*0420*/  IADD3 R3, PT, PT, R3, 0x40, R2 ;  /* 0x0000004003037810 */ /* 0x004fe20007ffe002 */
[----:B------:R-:W-:Y:S01]  /*0430*/  USHF.R.S32.HI UR4, URZ, 0x1f, UR5 ;  /* 0x0000001fff047899 */ /* 0x000fe20008011405 */
[----:B------:R-:W-:Y:S01]  /*0440*/  LEA.HI R4, R4, R5, RZ, 0x6 ;  /* 0x0000000504047211 */ /* 0x000fe200078f30ff */
[----:B------:R-:W-:Y:S01]  /*0450*/  IMAD.MOV.U32 R5, RZ, RZ, R65 ;  /* 0x000000ffff057224 */ /* 0x000fe200078e0041 */
        /* <DEDUP_REMOVED lines=8> */
[----:B-1--4-:R-:W-:Y:S05]  /*04e0*/  @P0 BRA `(.L_x_3509) ;  /* 0x00000004003c0947 */ /* 0x012fea0003800000 */
[C---:B------:R-:W-:Y:S01]  /*04f0*/  ISETP.NE.AND P0, PT, R124.reuse, -0x1, PT ;  /* 0xffffffff7c00780c */ /* 0x040fe20003f05270 */
[----:B------:R-:W1:Y:S01]  /*0500*/  LDC.64 R2, c[0x0][0x408] ;  /* 0x00010200ff027b82 */ /* 0x000e620000000a00 */
[----:B------:R-:W-:Y:S01]  /*0510*/  SHF.L.U32 R0, R49, 0x3, RZ ;  /* 0x0000000331007819 */ /* 0x000fe200000006ff */
[----:B------:R-:W2:Y:S01]  /*0520*/  LDCU UR9, c[0x0][0x3e0] ;  /* 0x00007c00ff0977ac */ /* 0x000ea20008000800 */
[----:B------:R-:W-:Y:S01]  /*0530*/  SHF.R.U32.HI R49, RZ, 0x2, R49 ;  /* 0x00000002ff317819 */ /* 0x000fe20000011631 */
[----:B------:R-:W-:Y:S01]  /*0540*/  BSSY.RECONVERGENT B0, `(.L_x_3510) ;  /* 0x0000027000007945 */ /* 0x000fe20003800200 */
[----:B------:R-:W3:Y:S01]  /*0550*/  LDCU.64 UR4, c[0x0][0x410] ;  /* 0x00008200ff0477ac */ /* 0x000ee20008000a00 */
[----:B------:R-:W4:Y:S06]  /*0560*/  LDCU UR8, c[0x0][0x434] ;  /* 0x00008680ff0877ac */ /* 0x000f2c0008000800 */
        /* <DEDUP_REMOVED lines=10> */
[----:B------:R-:W-:Y:S01]  /*0610*/  IADD3 R10, P0, PT, R10, R12, RZ ;  /* 0x0000000c0a0a7210 */ /* 0x000fe20007f1e0ff */
[----:B--2---:R-:W-:-:S04]  /*0620*/  IMAD R13, R5, UR9, R6 ;  /* 0x00000009050d7c24 */ /* 0x004fc8000f8e0206 */
[----:B------:R-:W-:Y:S01]  /*0630*/  IMAD.X R11, R0, 0x1, R7, P0 ;  /* 0x00000001000b7824 */ /* 0x000fe200000e0607 */
[----:B------:R-:W-:Y:S01]  /*0640*/  IADD3 R0, PT, PT, -R70, R125, RZ ;  /* 0x0000007d46007210 */ /* 0x000fe20007ffe1ff */
[C---:B------:R-:W-:Y:S02]  /*0650*/  VIADD R7, R49.reuse, 0x20 ;  /* 0x0000002031077836 */ /* 0x040fe40000000000 */
[----:B---3--:R-:W-:Y:S01]  /*0660*/  IMAD.WIDE.U32 R4, R6, UR4, R10 ;  /* 0x0000000406047c25 */ /* 0x008fe2000f8e000a */
[-C--:B------:R-:W-:Y:S02]  /*0670*/  ISETP.GE.AND P0, PT, R49, R0.reuse, PT ;  /* 0x000000003100720c */ /* 0x080fe40003f06270 */
[----:B------:R-:W-:Y:S01]  /*0680*/  ISETP.GE.AND P1, PT, R7, R0, PT ;  /* 0x000000000700720c */ /* 0x000fe20003f26270 */
[----:B----4-:R-:W-:Y:S01]  /*0690*/  IMAD R70, R13, UR8, R70 ;  /* 0x000000080d467c24 */ /* 0x010fe2000f8e0246 */
[----:B------:R-:W-:Y:S01]  /*06a0*/  LOP3.LUT R11, R8, 0x20, RZ, 0xfc, !PT ;  /* 0x00000020080b7812 */ /* 0x000fe200078efcff */
[----:B------:R-:W-:Y:S01]  /*06b0*/  IMAD R15, R6, UR5, R5 ;  /* 0x00000005060f7c24 */ /* 0x000fe2000f8e0205 */
[----:B------:R-:W-:-:S07]  /*06c0*/  LOP3.LUT R10, R8, 0x40, RZ, 0xfc, !PT ;  /* 0x00000040080a7812 */ /* 0x000fce00078efcff */
[----:B------:R-:W-:Y:S05]  /*06d0*/  @P0 BRA `(.L_x_3511) ;  /* 0x0000000000340947 */ /* 0x000fea0003800000 */
        /* <DEDUP_REMOVED lines=13> */
.L_x_3511:
[----:B------:R-:W-:Y:S05]  /*07b0*/  BSYNC.RECONVERGENT B0 ;  /* 0x0000000000007941 */ /* 0x000fea0003800200 */
.L_x_3510:
[----:B------:R-:W-:Y:S04]  /*07c0*/  BSSY.RECONVERGENT B0, `(.L_x_3512) ;  /* 0x0000013000007945 */ /* 0x000fe80003800200 */
[----:B------:R-:W-:Y:S05]  /*07d0*/  @P1 BRA `(.L_x_3513) ;  /* 0x0000000000441947 */ /* 0x000fea0003800000 */
[----:B------:R-:W2:Y:S01]  /*07e0*/  LDCU UR8, c[0x0][0x440] ;  /* 0x00008800ff0877ac */ /* 0x000ea20008000800 */
[----:B------:R-:W-:Y:S01]  /*07f0*/  IADD3 R5, P0, PT, R49, 0x20, RZ ;  /* 0x0000002031057810 */ /* 0x000fe20007f1e0ff */
[----:B------:R-:W-:Y:S01]  /*0800*/  IMAD.MOV.U32 R14, RZ, RZ, R4 ;  /* 0x000000ffff0e7224 */ /* 0x000fe200078e0004 */
[----:B------:R-:W3:Y:S03]  /*0810*/  LDCU.64 UR4, c[0x0][0x3f0] ;  /* 0x00007e00ff0477ac */ /* 0x000ee60008000a00 */
[----:B-1----:R-:W-:Y:S02]  /*0820*/  IMAD.X R13, RZ, RZ, RZ, P0 ;  /* 0x000000ffff0d7224 */ /* 0x002fe400000e06ff */
        /* <DEDUP_REMOVED lines=12> */
.L_x_3513:
[----:B------:R-:W-:Y:S05]  /*08f0*/  BSYNC.RECONVERGENT B0 ;  /* 0x0000000000007941 */ /* 0x000fea0003800200 */
.L_x_3512:
[----:B------:R-:W2:Y:S01]  /*0900*/  LDCU.64 UR4, c[0x0][0x420] ;  /* 0x00008400ff0477ac */ /* 0x000ea20008000a00 */
[----:B------:R-:W-:-:S04]  /*0910*/  ISETP.NE.AND P2, PT, R8, RZ, PT ;  /* 0x000000ff0800720c */ /* 0x000fc80003f45270 */
[-C--:B------:R-:W-:Y:S02]  /*0920*/  ISETP.GE.OR P1, PT, R49, R0.reuse, P2 ;  /* 0x000000003100720c */ /* 0x080fe40001726670 */
[C---:B------:R-:W-:Y:S02]  /*0930*/  IADD3 R49, P0, PT, R70.reuse, R49, RZ ;  /* 0x0000003146317210 */ /* 0x040fe40007f1e0ff */
[----:B------:R-:W-:Y:S02]  /*0940*/  ISETP.GE.OR P2, PT, R7, R0, P2 ;  /* 0x000000000700720c */ /* 0x000fe40001746670 */
        /* <DEDUP_REMOVED lines=9> */
.L_x_3509:
        /* <DEDUP_REMOVED lines=10> */
.L_x_3514:
[----:B------:R-:W-:Y:S05]  /*0a80*/  BRA.U !UP0, `(.L_x_3515) ;  /* 0x0000000508807547 */ /* 0x000fea000b800000 */
[----:B------:R-:W2:Y:S01]  /*0a90*/  LDC R11, c[0x0][0x4f0] ;  /* 0x00013c00ff0b7b82 */ /* 0x000ea20000000800 */
[----:B------:R-:W-:Y:S01]  /*0aa0*/  LEA R0, R86, 0xffffffc0, 0x6 ;  /* 0xffffffc056007811 */ /* 0x000fe200078e30ff */
[----:B------:R-:W3:Y:S03]  /*0ab0*/  LDCU.64 UR4, c[0x0][0x4e8] ;  /* 0x00009d00ff0477ac */ /* 0x000ee60008000a00 */
[----:B-1----:R-:W-:Y:S01]  /*0ac0*/  IABS R2, R0 ;  /* 0x0000000000027213 */ /* 0x002fe20000000000 */
[----:B------:R-:W1:Y:S01]  /*0ad0*/  LDCU.64 UR8, c[0x0][0x3a8] ;  /* 0x00007500ff0877ac */ /* 0x000e620008000a00 */
[----:B------:R-:W4:Y:S01]  /*0ae0*/  LDCU.64 UR12, c[0x0][0x3b8] ;  /* 0x00007700ff0c77ac */ /* 0x000f220008000a00 */
[----:B--2---:R-:W-:-:S04]  /*0af0*/  IABS R4, R11 ;  /* 0x0000000b00047213 */ /* 0x004fc80000000000 */
[----:B-----5:R-:W2:Y:S08]  /*0b00*/  I2F.RP R5, R4 ;  /* 0x0000000400057306 */ /* 0x020eb00000209400 */
        /* <DEDUP_REMOVED lines=27> */
[----:B------:R1:W4:Y:S01]  /*0cc0*/  LDG.E R2, desc[UR6][R18.64] ;  /* 0x0000000612027981 */ /* 0x000322000c1e1900 */
[----:B---3--:R-:W-:Y:S01]  /*0cd0*/  IABS R4, R3 ;  /* 0x0000000300047213 */ /* 0x008fe20000000000 */
[----:B------:R-:W-:-:S03]  /*0ce0*/  IMAD.MOV R9, RZ, RZ, -R9 ;  /* 0x000000ffff097224 */ /* 0x000fc600078e0a09 */
[----:B------:R-:W3:Y:S01]  /*0cf0*/  I2F.RP R14, R4 ;  /* 0x00000004000e7306 */ /* 0x000ee20000209400 */
[----:B------:R-:W-:-:S07]  /*0d00*/  IMAD R9, R11, R9, R0 ;  /* 0x000000090b097224 */ /* 0x000fce00078e0200 */
[----:B---3--:R-:W3:Y:S01]  /*0d10*/  MUFU.RCP R12, R14 ;  /* 0x0000000e000c7308 */ /* 0x008ee20000001000 */
[----:B-1----:R-:W-:Y:S02]  /*0d20*/  LOP3.LUT R18, RZ, R3, RZ, 0x33, !PT ;  /* 0x00000003ff127212 */ /* 0x002fe400078e33ff */
[----:B---3--:R-:W-:-:S05]  /*0d30*/  IADD3 R12, PT, PT, R12, 0xffffffe, RZ ;  /* 0x0ffffffe0c0c7810 */ /* 0x008fca0007ffe0ff */
        /* <DEDUP_REMOVED lines=17> */
[----:B------:R-:W-:-:S05]  /*0e50*/  @P3 IADD3 R8, PT, PT, R8, 0x1, RZ ;  /* 0x0000000108083810 */ /* 0x000fca0007ffe0ff */
[----:B------:R-:W-:-:S05]  /*0e60*/  IMAD.MOV.U32 R0, RZ, RZ, R8 ;  /* 0x000000ffff007224 */ /* 0x000fca00078e0008 */
[----:B------:R-:W-:-:S05]  /*0e70*/  MOV R11, R0 ;  /* 0x00000000000b7202 */ /* 0x000fca0000000f00 */
[----:B------:R-:W-:-:S05]  /*0e80*/  @!P0 IMAD.MOV R11, RZ, RZ, -R11 ;  /* 0x000000ffff0b8224 */ /* 0x000fca00078e0a0b */
[----:B------:R-:W-:Y:S02]  /*0e90*/  SEL R3, R18, R11, !P1 ;  /* 0x0000000b12037207 */ /* 0x000fe40004800000 */
[----:B----4-:R-:W-:Y:S01]  /*0ea0*/  SHF.R.S32.HI R5, RZ, 0x1f, R2 ;  /* 0x0000001fff057819 */ /* 0x010fe20000011402 */
[----:B--2---:R-:W-:-:S04]  /*0eb0*/  IMAD.WIDE.U32 R12, R2, UR4, RZ ;  /* 0x00000004020c7c25 */ /* 0x004fc8000f8e00ff */
[C---:B------:R-:W-:Y:S02]  /*0ec0*/  IMAD R15, R5.reuse, UR4, RZ ;  /* 0x00000004050f7c24 */ /* 0x040fe4000f8e02ff */
[----:B------:R-:W-:Y:S02]  /*0ed0*/  IMAD R5, R5, UR8, RZ ;  /* 0x0000000805057c24 */ /* 0x000fe4000f8e02ff */
[C---:B------:R-:W-:Y:S01]  /*0ee0*/  IMAD R4, R2.reuse, UR5, R15 ;  /* 0x0000000502047c24 */ /* 0x040fe2000f8e020f */
[----:B------:R-:W1:Y:S01]  /*0ef0*/  LDCU.64 UR4, c[0x0][0x3c0] ;  /* 0x00007800ff0477ac */ /* 0x000e620008000a00 */
[C---:B------:R-:W-:Y:S02]  /*0f00*/  IMAD R5, R2.reuse, UR9, R5 ;  /* 0x0000000902057c24 */ /* 0x040fe4000f8e0205 */
[----:B------:R-:W-:Y:S01]  /*0f10*/  IMAD.WIDE.U32 R14, R2, UR8, RZ ;  /* 0x00000008020e7c25 */ /* 0x000fe2000f8e00ff */
[----:B------:R-:W2:Y:S01]  /*0f20*/  LDCU.128 UR8, c[0x0][0x3d0] ;  /* 0x00007a00ff0877ac */ /* 0x000ea20008000c00 */
[----:B------:R-:W-:-:S02]  /*0f30*/  SHF.R.S32.HI R2, RZ, 0x1f, R9 ;  /* 0x0000001fff027819 */ /* 0x000fc40000011409 */
[----:B------:R-:W-:Y:S02]  /*0f40*/  IADD3 R13, PT, PT, R13, R4, RZ ;  /* 0x000000040d0d7210 */ /* 0x000fe40007ffe0ff */
[----:B------:R-:W-:Y:S01]  /*0f50*/  IADD3 R15, PT, PT, R15, R5, RZ ;  /* 0x000000050f0f7210 */ /* 0x000fe20007ffe0ff */
[----:B------:R-:W-:Y:S01]  /*0f60*/  IMAD R4, R2, UR12, RZ ;  /* 0x0000000c02047c24 */ /* 0x000fe2000f8e02ff */
[----:B------:R-:W-:Y:S01]  /*0f70*/  SHF.R.S32.HI R5, RZ, 0x1f, R3 ;  /* 0x0000001fff057819 */ /* 0x000fe20000011403 */
[----:B------:R-:W-:-:S04]  /*0f80*/  IMAD.WIDE.U32 R12, R9, UR12, R12 ;  /* 0x0000000c090c7c25 */ /* 0x000fc8000f8e000c */
[C---:B------:R-:W-:Y:S02]  /*0f90*/  IMAD R4, R9.reuse, UR13, R4 ;  /* 0x0000000d09047c24 */ /* 0x040fe4000f8e0204 */
[----:B-1----:R-:W-:Y:S02]  /*0fa0*/  IMAD R2, R2, UR4, RZ ;  /* 0x0000000402027c24 */ /* 0x002fe4000f8e02ff */
[----:B------:R-:W-:Y:S01]  /*0fb0*/  IMAD.WIDE.U32 R14, R9, UR4, R14 ;  /* 0x00000004090e7c25 */ /* 0x000fe2000f8e000e */
[----:B------:R-:W-:-:S03]  /*0fc0*/  IADD3 R13, PT, PT, R13, R4, RZ ;  /* 0x000000040d0d7210 */ /* 0x000fc60007ffe0ff */
[----:B------:R-:W-:Y:S02]  /*0fd0*/  IMAD R2, R9, UR5, R2 ;  /* 0x0000000509027c24 */ /* 0x000fe4000f8e0202 */
[----:B--2---:R-:W-:Y:S02]  /*0fe0*/  IMAD R4, R5, UR10, RZ ;  /* 0x0000000a05047c24 */ /* 0x004fe4000f8e02ff */
[----:B------:R-:W-:Y:S01]  /*0ff0*/  IMAD.WIDE.U32 R12, R3, UR8, R12 ;  /* 0x00000008030c7c25 */ /* 0x000fe2000f8e000c */
[----:B------:R-:W-:-:S03]  /*1000*/  IADD3 R15, PT, PT, R15, R2, RZ ;  /* 0x000000020f0f7210 */ /* 0x000fc60007ffe0ff */
[----:B------:R-:W-:Y:S02]  /*1010*/  IMAD R2, R5, UR8, RZ ;  /* 0x0000000805027c24 */ /* 0x000fe4000f8e02ff */
[C---:B------:R-:W-:Y:S02]  /*1020*/  IMAD R4, R3.reuse, UR11, R4 ;  /* 0x0000000b03047c24 */ /* 0x040fe4000f8e0204 */
[----:B------:R-:W-:Y:S01]  /*1030*/  IMAD.WIDE.U32 R10, R3, UR10, R14 ;  /* 0x0000000a030a7c25 */ /* 0x000fe2000f8e000e */
[----:B------:R-:W-:-:S03]  /*1040*/  MOV R14, R12 ;  /* 0x0000000c000e7202 */ /* 0x000fc60000000f00 */
[----:B------:R-:W-:Y:S01]  /*1050*/  IMAD R2, R3, UR9, R2 ;  /* 0x0000000903027c24 */ /* 0x000fe2000f8e0202 */
[----:B------:R-:W-:-:S03]  /*1060*/  IADD3 R4, PT, PT, R11, R4, RZ ;  /* 0x000000040b047210 */ /* 0x000fc60007ffe0ff */
[----:B------:R-:W-:Y:S01]  /*1070*/  IMAD.IADD R8, R13, 0x1, R2 ;  /* 0x000000010d087824 */ /* 0x000fe200078e0202 */
[----:B------:R-:W-:Y:S06]  /*1080*/  BRA `(.L_x_3516) ;  /* 0x0000000400687947 */ /* 0x000fec0003800000 */
.L_x_3515:
[----:B------:R-:W-:-:S13]  /*1090*/  ISETP.NE.AND P0, PT, R11, -0x1, PT ;  /* 0xffffffff0b00780c */ /* 0x000fda0003f05270 */
[----:B------:R-:W-:Y:S05]  /*10a0*/  @P0 BRA `(.L_x_3517) ;  /* 0x0000000000340947 */ /* 0x000fea0003800000 */
[----:B------:R-:W2:Y:S01]  /*10b0*/  LDCU.64 UR12, c[0x0][0x3b8] ;  /* 0x00007700ff0c77ac */ /* 0x000ea20008000a00 */
[----:B-1----:R-:W1:Y:S01]  /*10c0*/  LDC.64 R2, c[0x0][0x3a0] ;  /* 0x0000e800ff027b82 */ /* 0x002e620000000a00 */
[----:B------:R-:W-:Y:S02]  /*10d0*/  SHF.R.S32.HI R13, RZ, 0x1f, R0 ;  /* 0x0000001fff0d7819 */ /* 0x000fe40000011400 */
[----:B-----5:R-:W-:-:S03]  /*10e0*/  SHF.R.S32.HI R9, RZ, 0x1f, R5 ;  /* 0x0000001fff097819 */ /* 0x020fc60000011405 */
[----:B--2---:R-:W-:Y:S02]  /*10f0*/  IMAD R13, R13, UR12, RZ ;  /* 0x0000000c0d0d7c24 */ /* 0x004fe4000f8e02ff */
[----:B------:R-:W-:-:S04]  /*1100*/  IMAD.WIDE.U32 R14, R0, UR12, RZ ;  /* 0x0000000c000e7c25 */ /* 0x000fc8000f8e00ff */
[----:B------:R-:W-:Y:S02]  /*1110*/  IMAD R8, R0, UR13, R13 ;  /* 0x0000000d00087c24 */ /* 0x000fe4000f8e020d */
[----:B-1----:R-:W-:-:S03]  /*1120*/  IMAD R4, R9, R2, RZ ;  /* 0x0000000209047224 */ /* 0x002fc600078e02ff */
[----:B------:R-:W-:Y:S01]  /*1130*/  IADD3 R15, PT, PT, R15, R8, RZ ;  /* 0x000000080f0f7210 */ /* 0x000fe20007ffe0ff */
[C---:B------:R-:W-:Y:S02]  /*1140*/  IMAD R3, R5.reuse, R3, R4 ;  /* 0x0000000305037224 */ /* 0x040fe400078e0204 */
[----:B------:R-:W-:-:S05]  /*1150*/  IMAD.WIDE.U32 R8, R5, R2, R14 ;  /* 0x0000000205087225 */ /* 0x000fca00078e000e */
[----:B------:R-:W-:Y:S01]  /*1160*/  IADD3 R9, PT, PT, R9, R3, RZ ;  /* 0x0000000309097210 */ /* 0x000fe20007ffe0ff */
[----:B------:R-:W-:Y:S05]  /*1170*/  BRA `(.L_x_3518) ;  /* 0x0000000000187947 */ /* 0x000fea0003800000 */
.L_x_3517:
[----:B------:R-:W2:Y:S01]  /*1180*/  LDCU.64 UR12, c[0x0][0x3b8] ;  /* 0x00007700ff0c77ac */ /* 0x000ea20008000a00 */
[----:B-1----:R-:W-:-:S05]  /*1190*/  IADD3 R2, PT, PT, R0, R11, RZ ;  /* 0x0000000b00027210 */ /* 0x002fca0007ffe0ff */
[C---:B--2---:R-:W-:Y:S02]  /*11a0*/  IMAD R9, R2.reuse, UR13, RZ ;  /* 0x0000000d02097c24 */ /* 0x044fe4000f8e02ff */
[----:B------:R-:W-:-:S05]  /*11b0*/  IMAD.WIDE.U32 R2, R2, UR12, RZ ;  /* 0x0000000c02027c25 */ /* 0x000fca000f8e00ff */
[----:B------:R-:W-:Y:S02]  /*11c0*/  IADD3 R9, PT, PT, R3, R9, RZ ;  /* 0x0000000903097210 */ /* 0x000fe40007ffe0ff */
[----:B------:R-:W-:Y:S02]  /*11d0*/  MOV R8, R2 ;  /* 0x0000000200087202 */ /* 0x000fe40000000f00 */
.L_x_3518:
[----:B------:R-:W-:Y:S05]  /*11e0*/  @P0 BRA `(.L_x_3519) ;  /* 0x0000000000340947 */ /* 0x000fea0003800000 */
[----:B------:R-:W1:Y:S01]  /*11f0*/  LDCU.64 UR4, c[0x0][0x3c0] ;  /* 0x00007800ff0477ac */ /* 0x000e620008000a00 */
[----:B------:R-:W2:Y:S01]  /*1200*/  LDC.64 R2, c[0x0][0x3a8] ;  /* 0x0000ea00ff027b82 */ /* 0x000ea20000000a00 */
[----:B------:R-:W-:Y:S02]  /*1210*/  SHF.R.S32.HI R13, RZ, 0x1f, R0 ;  /* 0x0000001fff0d7819 */ /* 0x000fe40000011400 */
[----:B-----5:R-:W-:-:S03]  /*1220*/  SHF.R.S32.HI R11, RZ, 0x1f, R5 ;  /* 0x0000001fff0b7819 */ /* 0x020fc60000011405 */
[----:B-1----:R-:W-:-:S04]  /*1230*/  IMAD R13, R13, UR4, RZ ;  /* 0x000000040d0d7c24 */ /* 0x002fc8000f8e02ff */
[C---:B------:R-:W-:Y:S02]  /*1240*/  IMAD R4, R0.reuse, UR5, R13 ;  /* 0x0000000500047c24 */ /* 0x040fe4000f8e020d */
[----:B------:R-:W-:-:S04]  /*1250*/  IMAD.WIDE.U32 R12, R0, UR4, RZ ;  /* 0x00000004000c7c25 */ /* 0x000fc8000f8e00ff */
[----:B--2---:R-:W-:Y:S01]  /*1260*/  IMAD R0, R11, R2, RZ ;  /* 0x000000020b007224 */ /* 0x004fe200078e02ff */
[----:B------:R-:W-:-:S03]  /*1270*/  IADD3 R13, PT, PT, R13, R4, RZ ;  /* 0x000000040d0d7210 */ /* 0x000fc60007ffe0ff */
[C---:B------:R-:W-:Y:S02]  /*1280*/  IMAD R0, R5.reuse, R3, R0 ;  /* 0x0000000305007224 */ /* 0x040fe400078e0200 */
[----:B------:R-:W-:-:S05]  /*1290*/  IMAD.WIDE.U32 R12, R5, R2, R12 ;  /* 0x00000002050c7225 */ /* 0x000fca00078e000c */
[----:B------:R-:W-:Y:S01]  /*12a0*/  IADD3 R11, PT, PT, R13, R0, RZ ;  /* 0x000000000d0b7210 */ /* 0x000fe20007ffe0ff */
[----:B------:R-:W-:Y:S06]  /*12b0*/  BRA `(.L_x_3520) ;  /* 0x0000000000147947 */ /* 0x000fec0003800000 */
.L_x_3519:
[----:B------:R-:W1:Y:S01]  /*12c0*/  LDCU.64 UR4, c[0x0][0x3c0] ;  /* 0x00007800ff0477ac */ /* 0x000e620008000a00 */
[----:B------:R-:W-:-:S05]  /*12d0*/  IADD3 R0, PT, PT, R0, R11, RZ ;  /* 0x0000000b00007210 */ /* 0x000fca0007ffe0ff */
[C---:B-1----:R-:W-:Y:S02]  /*12e0*/  IMAD R11, R0.reuse, UR5, RZ ;  /* 0x00000005000b7c24 */ /* 0x042fe4000f8e02ff */
[----:B------:R-:W-:-:S05]  /*12f0*/  IMAD.WIDE.U32 R12, R0, UR4, RZ ;  /* 0x00000004000c7c25 */ /* 0x000fca000f8e00ff */
[----:B------:R-:W-:-:S07]  /*1300*/  IADD3 R11, PT, PT, R13, R11, RZ ;  /* 0x0000000b0d0b7210 */ /* 0x000fce0007ffe0ff */
.L_x_3520:
[----:B------:R-:W1:Y:S01]  /*1310*/  LDC R15, c[0x0][0x3e8] ;  /* 0x0000fa00ff0f7b82 */ /* 0x000e620000000800 */
[----:B------:R-:W-:Y:S01]  /*1320*/  MOV R4, RZ ;  /* 0x000000ff00047202 */ /* 0x000fe20000000f00 */
[----:B------:R-:W-:Y:S01]  /*1330*/  IMAD.MOV.U32 R21, RZ, RZ, R11 ;  /* 0x000000ffff157224 */ /* 0x000fe200078e000b */
[----:B------:R-:W-:Y:S02]  /*1340*/  MOV R20, R12 ;  /* 0x0000000c00147202 */ /* 0x000fe40000000f00 */
[----:B------:R-:W-:Y:S02]  /*1350*/  CS2R R126, SRZ ;  /* 0x00000000007e7805 */ /* 0x000fe4000001ff00 */
[----:B------:R-:W-:Y:S02]  /*1360*/  MOV R14, R8 ;  /* 0x00000008000e7202 */ /* 0x000fe40000000f00 */
[-C--:B-1----:R-:W-:Y:S02]  /*1370*/  IABS R2, R15.reuse ;  /* 0x0000000f00027213 */ /* 0x082fe40000000000 */
[----:B------:R-:W-:-:S02]  /*1380*/  LOP3.LUT R18, RZ, R15, RZ, 0x33, !PT ;  /* 0x0000000fff127212 */ /* 0x000fc400078e33ff */
[----:B------:R-:W1:Y:S08]  /*1390*/  I2F.RP R10, R2 ;  /* 0x00000002000a7306 */ /* 0x000e700000209400 */
[----:B-1---5:R-:W1:Y:S02]  /*13a0*/  MUFU.RCP R5, R10 ;  /* 0x0000000a00057308 */ /* 0x022e640000001000 */
[----:B-1----:R-:W-:-:S02]  /*13b0*/  IADD3 R5, PT, PT, R5, 0xffffffe, RZ ;  /* 0x0ffffffe05057810 */ /* 0x002fc40007ffe0ff */
[----:B------:R-:W-:-:S04]  /*13c0*/  LEA R10, R86, 0xffffffc0, 0x6 ;  /* 0xffffffc0560a7811 */ /* 0x000fc800078e30ff */
[----:B------:R-:W1:Y:S01]  /*13d0*/  F2I.FTZ.U32.TRUNC.NTZ R5, R5 ;  /* 0x0000000500057305 */ /* 0x000e62000021f000 */
[----:B------:R-:W-:-:S03]  /*13e0*/  IMAD.WIDE.U32 R20, R10, UR4, R20 ;  /* 0x000000040a147c25 */ /* 0x000fc6000f8e0014 */
[----:B------:R-:W-:Y:S01]  /*13f0*/  MOV R12, R20 ;  /* 0x00000014000c7202 */ /* 0x000fe20000000f00 */
        /* <DEDUP_REMOVED lines=18> */
[----:B------:R-:W-:-:S03]  /*1520*/  IMAD.MOV.U32 R15, RZ, RZ, R9 ;  /* 0x000000ffff0f7224 */ /* 0x000fc600078e0009 */
[----:B------:R-:W-:Y:S01]  /*1530*/  MOV R13, R0 ;  /* 0x00000000000d7202 */ /* 0x000fe20000000f00 */
[----:B------:R-:W-:-:S04]  /*1540*/  IMAD.WIDE.U32 R14, R10, UR12, R14 ;  /* 0x0000000c0a0e7c25 */ /* 0x000fc8000f8e000e */
[----:B------:R-:W-:Y:S02]  /*1550*/  @!P0 IMAD.MOV R13, RZ, RZ, -R13 ;  /* 0x000000ffff0d8224 */ /* 0x000fe400078e0a0d */
[----:B------:R-:W-:-:S03]  /*1560*/  IMAD R15, R10, UR13, R15 ;  /* 0x0000000d0a0f7c24 */ /* 0x000fc6000f8e020f */
[----:B------:R-:W-:Y:S01]  /*1570*/  SEL R8, R18, R13, !P1 ;  /* 0x0000000d12087207 */ /* 0x000fe20004800000 */
[----:B------:R-:W-:-:S03]  /*1580*/  IMAD R13, R10, UR5, R21 ;  /* 0x000000050a0d7c24 */ /* 0x000fc6000f8e0215 */
        /* <DEDUP_REMOVED lines=10> */
.L_x_3516:
[----:B------:R-:W-:Y:S01]  /*1630*/  IMAD.MOV.U32 R5, RZ, RZ, RZ ;  /* 0x000000ffff057224 */ /* 0x000fe200078e00ff */
[----:B------:R-:W1:Y:S01]  /*1640*/  LDC.64 R92, c[0x0][0x3b0] ;  /* 0x0000ec00ff5c7b82 */ /* 0x000e620000000a00 */
[C---:B------:R-:W-:Y:S01]  /*1650*/  IMAD.SHL.U32 R71, R49.reuse, 0x8, RZ ;  /* 0x0000000831477824 */ /* 0x040fe200078e00ff */
[----:B------:R-:W-:Y:S01]  /*1660*/  SHF.R.U32.HI R94, RZ, 0x2, R49 ;  /* 0x00000002ff5e7819 */ /* 0x000fe20000011631 */
[----:B------:R-:W2:Y:S02]  /*1670*/  LDCU.64 UR10, c[0x0][0x3c8] ;  /* 0x00007900ff0a77ac */ /* 0x000ea40008000a00 */
[----:B------:R3:W5:Y:S01]  /*1680*/  @P2 LDG.E R5, desc[UR6][R16.64] ;  /* 0x0000000610052981 */ /* 0x000762000c1e1900 */
[----:B------:R-:W-:Y:S01]  /*1690*/  ISETP.NE.AND P2, PT, R124, -0x1, PT ;  /* 0xffffffff7c00780c */ /* 0x000fe20003f45270 */
[----:B------:R-:W-:Y:S01]  /*16a0*/  IMAD.MOV.U32 R95, RZ, RZ, RZ ;  /* 0x000000ffff5f7224 */ /* 0x000fe200078e00ff */
[----:B------:R-:W4:Y:S01]  /*16b0*/  LDC R69, c[0x0][0x450] ;  /* 0x00011400ff457b82 */ /* 0x000f220000000800 */
[----:B------:R-:W3:Y:S01]  /*16c0*/  LDCU.64 UR8, c[0x0][0x388] ;  /* 0x00007100ff0877ac */ /* 0x000ee20008000a00 */
[----:B------:R-:W-:-:S02]  /*16d0*/  IMAD.SHL.U32 R68, R49, 0x4, RZ ;  /* 0x0000000431447824 */ /* 0x000fc400078e00ff */
[----:B------:R-:W-:-:S03]  /*16e0*/  IMAD.SHL.U32 R85, R86, 0x40, RZ ;  /* 0x0000004056557824 */ /* 0x000fc600078e00ff */
[----:B------:R-:W-:-:S04]  /*16f0*/  LOP3.LUT R66, R68, 0xc, RZ, 0xc0, !PT ;  /* 0x0000000c44427812 */ /* 0x000fc800078ec0ff */
[----:B------:R-:W2:Y:S01]  /*1700*/  @!P2 LDC.64 R2, c[0x0][0x398] ;  /* 0x0000e600ff02ab82 */ /* 0x000ea20000000a00 */
[----:B-1----:R-:W-:Y:S01]  /*1710*/  @P2 IMAD.WIDE.U32 R20, R124, R92, RZ ;  /* 0x0000005c7c142225 */ /* 0x002fe200078e00ff */
[----:B----4-:R-:W-:-:S04]  /*1720*/  LEA.HI R69, R69, R69, RZ, 0x1 ;  /* 0x0000004545457211 */ /* 0x010fc800078f08ff */
[----:B------:R-:W-:-:S05]  /*1730*/  SHF.R.S32.HI R69, RZ, 0x1, R69 ;  /* 0x00000001ff457819 */ /* 0x000fca0000011445 */
[----:B------:R-:W-:Y:S02]  /*1740*/  IMAD R67, R94, R69, R66 ;  /* 0x000000455e437224 */ /* 0x000fe400078e0242 */
[----:B--2---:R-:W-:-:S03]  /*1750*/  @!P2 IMAD.WIDE.U32 R12, R65, R2, RZ ;  /* 0x00000002410ca225 */ /* 0x004fc600078e00ff */
[----:B------:R-:W-:Y:S01]  /*1760*/  SHF.R.S32.HI R64, RZ, 0x1f, R67 ;  /* 0x0000001fff407819 */ /* 0x000fe20000011443 */
[----:B------:R-:W-:Y:S01]  /*1770*/  @!P2 IMAD R3, R65, R3, R13 ;  /* 0x000000034103a224 */ /* 0x000fe200078e020d */
[----:B------:R-:W-:Y:S01]  /*1780*/  @!P2 MOV R9, R12 ;  /* 0x0000000c0009a202 */ /* 0x000fe20000000f00 */
[----:B------:R-:W-:Y:S01]  /*1790*/  @P2 IMAD R3, R124, R93, R21 ;  /* 0x0000005d7c032224 */ /* 0x000fe200078e0215 */
[----:B------:R-:W-:Y:S01]  /*17a0*/  LOP3.LUT R12, R71, 0x18, RZ, 0xc0, !PT ;  /* 0x00000018470c7812 */ /* 0x000fe200078ec0ff */
[----:B------:R-:W-:Y:S02]  /*17b0*/  @P2 IMAD.MOV.U32 R9, RZ, RZ, R20 ;  /* 0x000000ffff092224 */ /* 0x000fe400078e0014 */
[----:B------:R-:W-:Y:S01]  /*17c0*/  IMAD.IADD R66, R66, 0x1, R67 ;  /* 0x0000000142427824 */ /* 0x000fe200078e0243 */
[C---:B------:R-:W-:Y:S02]  /*17d0*/  IADD3 R10, P2, PT, R12.reuse, R10, RZ ;  /* 0x0000000a0c0a7210 */ /* 0x040fe40007f5e0ff */
[----:B------:R-:W-:-:S02]  /*17e0*/  IADD3 R14, P3, PT, R12, R14, RZ ;  /* 0x0000000e0c0e7210 */ /* 0x000fc40007f7e0ff */
[----:B------:R-:W-:Y:S02]  /*17f0*/  IADD3.X R11, PT, PT, RZ, R4, RZ, P2, !PT ;  /* 0x00000004ff0b7210 */ /* 0x000fe400017fe4ff */
[----:B------:R-:W-:Y:S01]  /*1800*/  SHF.R.S32.HI R63, RZ, 0x1f, R66 ;  /* 0x0000001fff3f7819 */ /* 0x000fe20000011442 */
[----:B------:R-:W-:Y:S01]  /*1810*/  IMAD.X R15, RZ, RZ, R8, P3 ;  /* 0x000000ffff0f7224 */ /* 0x000fe200018e0608 */
[----:B------:R-:W-:Y:S01]  /*1820*/  IADD3 R8, P2, PT, R12, R9, RZ ;  /* 0x000000090c087210 */ /* 0x000fe20007f5e0ff */
[----:B------:R-:W-:-:S04]  /*1830*/  IMAD.WIDE.U32 R10, R94, UR4, R10 ;  /* 0x000000045e0a7c25 */ /* 0x000fc8000f8e000a */
[----:B------:R-:W-:Y:S01]  /*1840*/  IMAD R73, R94, UR5, R11 ;  /* 0x000000055e497c24 */ /* 0x000fe2000f8e020b */
[----:B------:R-:W1:Y:S01]  /*1850*/  LDCU.64 UR4, c[0x0][0x390] ;  /* 0x00007200ff0477ac */ /* 0x000e620008000a00 */
[----:B------:R-:W-:Y:S02]  /*1860*/  IMAD.X R9, RZ, RZ, R3, P2 ;  /* 0x000000ffff097224 */ /* 0x000fe400010e0603 */
[----:B------:R-:W-:Y:S01]  /*1870*/  IMAD.WIDE.U32 R2, R7, 0x40, R94 ;  /* 0x0000004007027825 */ /* 0x000fe200078e005e */
[----:B------:R-:W-:-:S03]  /*1880*/  SHF.L.U64.HI R73, R10, 0x1, R73 ;  /* 0x000000010a497819 */ /* 0x000fc60000010249 */
[----:B------:R-:W-:Y:S01]  /*1890*/  IMAD R61, R3, R92, RZ ;  /* 0x0000005c033d7224 */ /* 0x000fe200078e02ff */
[----:B------:R-:W-:Y:S01]  /*18a0*/  SHF.R.S32.HI R3, RZ, 0x1f, R62 ;  /* 0x0000001fff037819 */ /* 0x000fe2000001143e */
[----:B------:R-:W-:Y:S01]  /*18b0*/  IMAD.SHL.U32 R74, R10, 0x2, RZ ;  /* 0x000000020a4a7824 */ /* 0x000fe200078e00ff */
[----:B------:R-:W-:Y:S01]  /*18c0*/  LOP3.LUT R10, R12, 0x20, RZ, 0xfc, !PT ;  /* 0x000000200c0a7812 */ /* 0x000fe200078efcff */
[----:B------:R-:W-:Y:S01]  /*18d0*/  IMAD.WIDE.U32 R14, R94, UR12, R14 ;  /* 0x0000000c5e0e7c25 */ /* 0x000fe2000f8e000e */
[----:B------:R-:W-:-:S03]  /*18e0*/  LEA.HI R3, R3, R62, RZ, 0x6 ;  /* 0x0000003e03037211 */ /* 0x000fc600078f30ff */
[----:B------:R-:W-:Y:S01]  /*18f0*/  IMAD.WIDE.U32 R8, R6, UR10, R8 ;  /* 0x0000000a06087c25 */ /* 0x000fe2000f8e0008 */
[----:B------:R-:W-:Y:S02]  /*1900*/  SHF.R.S32.HI R3, RZ, 0x6, R3 ;  /* 0x00000006ff037819 */ /* 0x000fe40000011403 */
[----:B-1----:R-:W-:Y:S01]  /*1910*/  IADD3 R74, P2, PT, R74, UR4, RZ ;  /* 0x000000044a4a7c10 */ /* 0x002fe2000ff5e0ff */
[----:B------:R-:W-:Y:S01]  /*1920*/  IMAD R77, R94, UR13, R15 ;  /* 0x0000000d5e4d7c24 */ /* 0x000fe2000f8e020f */
[----:B------:R-:W-:Y:S01]  /*1930*/  SHF.L.U32 R76, R14, 0x1, RZ ;  /* 0x000000010e4c7819 */ /* 0x000fe200000006ff */
[----:B------:R-:W-:Y:S01]  /*1940*/  IMAD R7, R6, UR11, R9 ;  /* 0x0000000b06077c24 */ /* 0x000fe2000f8e0209 */
[----:B------:R-:W-:Y:S01]  /*1950*/  IADD3.X R73, PT, PT, R73, UR5, RZ, P2, !PT ;  /* 0x0000000549497c10 */ /* 0x000fe200097fe4ff */
[----:B------:R-:W-:Y:S01]  /*1960*/  IMAD R61, R2, R93, R61 ;  /* 0x0000005d023d7224 */ /* 0x000fe200078e023d */
[----:B------:R-:W-:Y:S01]  /*1970*/  ISETP.GE.AND P2, PT, R3, R86, PT ;  /* 0x000000560300720c */ /* 0x000fe20003f46270 */
[----:B------:R-:W-:Y:S01]  /*1980*/  IMAD.MOV.U32 R122, RZ, RZ, R74 ;  /* 0x000000ffff7a7224 */ /* 0x000fe200078e004a */
[----:B------:R-:W-:Y:S01]  /*1990*/  MOV R6, R8 ;  /* 0x0000000800067202 */ /* 0x000fe20000000f00 */
[----:B------:R-:W-:Y:S01]  /*19a0*/  IMAD.MOV.U32 R123, RZ, RZ, R73 ;  /* 0x000000ffff7b7224 */ /* 0x000fe200078e0049 */
[----:B------:R-:W-:-:S02]  /*19b0*/  SHF.L.U64.HI R77, R14, 0x1, R77 ;  /* 0x000000010e4d7819 */ /* 0x000fc4000001024d */
[----:B---3--:R-:W-:Y:S01]  /*19c0*/  IADD3 R76, P3, PT, R76, UR8, RZ ;  /* 0x000000084c4c7c10 */ /* 0x008fe2000ff7e0ff */
[----:B------:R-:W-:Y:S01]  /*19d0*/  IMAD.WIDE.U32 R92, R2, R92, R6 ;  /* 0x0000005c025c7225 */ /* 0x000fe200078e0006 */
[----:B------:R-:W-:Y:S02]  /*19e0*/  LOP3.LUT R9, R12, 0x40, RZ, 0xfc, !PT ;  /* 0x000000400c097812 */ /* 0x000fe400078efcff */
[----:B------:R-:W-:Y:S02]  /*19f0*/  IADD3.X R77, PT, PT, R77, UR9, RZ, P3, !PT ;  /* 0x000000094d4d7c10 */ /* 0x000fe40009ffe4ff */
[----:B------:R-:W-:Y:S02]  /*1a00*/  MOV R120, R76 ;  /* 0x0000004c00787202 */ /* 0x000fe40000000f00 */
[----:B------:R-:W-:Y:S02]  /*1a10*/  MOV R121, R77 ;  /* 0x0000004d00797202 */ /* 0x000fe40000000f00 */
[----:B------:R-:W-:Y:S01]  /*1a20*/  IADD3 R61, PT, PT, R93, R61, RZ ;  /* 0x0000003d5d3d7210 */ /* 0x000fe20007ffe0ff */
[----:B------:R-:W-:Y:S06]  /*1a30*/  @P2 BRA `(.L_x_3521) ;  /* 0x0000004800542947 */ /* 0x000fec0003800000 */
[----:B------:R-:W1:Y:S01]  /*1a40*/  LDCU.128 UR16, c[0x0][0x4a0] ;  /* 0x00009400ff1077ac */ /* 0x000e620008000c00 */
[----:B------:R-:W-:Y:S01]  /*1a50*/  IMAD.MOV.U32 R13, RZ, RZ, RZ ;  /* 0x000000ffff0d7224 */ /* 0x000fe200078e00ff */
[----:B------:R-:W-:Y:S01]  /*1a60*/  @!P0 IADD3 R0, PT, PT, -R0, RZ, RZ ;  /* 0x000000ff00008210 */ /* 0x000fe20007ffe1ff */
[----:B------:R-:W-:Y:S01]  /*1a70*/  VIADD R88, R85, 0xffffffc0 ;  /* 0xffffffc055587836 */ /* 0x000fe20000000000 */
[----:B------:R-:W2:Y:S01]  /*1a80*/  LDCU.128 UR8, c[0x0][0x490] ;  /* 0x00009200ff0877ac */ /* 0x000ea20008000c00 */
[----:B------:R-:W-:Y:S01]  /*1a90*/  SHF.R.S32.HI R15, RZ, 0x1f, R62 ;  /* 0x0000001fff0f7819 */ /* 0x000fe2000001143e */
[----:B------:R-:W-:Y:S01]  /*1aa0*/  IMAD.IADD R82, R60, 0x1, -R85 ;  /* 0x000000013c527824 */ /* 0x000fe200078e0a55 */
[----:B------:R-:W-:Y:S01]  /*1ab0*/  SEL R18, R18, R0, !P1 ;  /* 0x0000000012127207 */ /* 0x000fe20004800000 */
[----:B------:R-:W3:Y:S01]  /*1ac0*/  LDCU.128 UR12, c[0x0][0x4b0] ;  /* 0x00009600ff0c77ac */ /* 0x000ee20008000c00 */
[----:B-----5:R-:W-:Y:S02]  /*1ad0*/  IADD3 R50, PT, PT, R88, R5, RZ ;  /* 0x0000000558327210 */ /* 0x020fe40007ffe0ff */
[----:B------:R-:W-:Y:S01]  /*1ae0*/  IADD3 R4, P0, PT, -R62, R94, RZ ;  /* 0x0000005e3e047210 */ /* 0x000fe20007f1e1ff */
[----:B------:R-:W4:Y:S01]  /*1af0*/  LDCU.128 UR20, c[0x0][0x4c0] ;  /* 0x00009800ff1477ac */ /* 0x000f220008000c00 */
[----:B------:R-:W-:Y:S01]  /*1b00*/  VIMNMX R72, PT, PT, RZ, R3, !PT ;  /* 0x00000003ff487248 */ /* 0x000fe20007fe0100 */
[----:B------:R-:W-:Y:S01]  /*1b10*/  IMAD R50, R50, R69, RZ ;  /* 0x0000004532327224 */ /* 0x000fe200078e02ff */
[----:B------:R-:W-:Y:S01]  /*1b20*/  IADD3 R84, PT, PT, R62, -R85, RZ ;  /* 0x800000553e547210 */ /* 0x000fe20007ffe0ff */
[----:B------:R-:W-:Y:S01]  /*1b30*/  IMAD.X R15, RZ, RZ, ~R15, P0 ;  /* 0x000000ffff0f7224 */ /* 0x000fe200000e0e0f */
[----:B------:R-:W4:Y:S01]  /*1b40*/  LDCU.64 UR4, c[0x0][0x488] ;  /* 0x00009100ff0477ac */ /* 0x000f220008000a00 */
[----:B-1----:R-:W-:Y:S01]  /*1b50*/  IMAD.WIDE.U32 R6, R65, UR16, R12 ;  /* 0x0000001041067c25 */ /* 0x002fe2000f8e000c */
[----:B------:R-:W-:-:S02]  /*1b60*/  SHF.R.S32.HI R5, RZ, 0x1f, R50 ;  /* 0x0000001fff057819 */ /* 0x000fc40000011432 */
[C---:B------:R-:W-:Y:S01]  /*1b70*/  IADD3 R78, P0, PT, R50.reuse, R66, RZ ;  /* 0x00000042324e7210 */ /* 0x040fe20007f1e0ff */
[----:B--2---:R-:W-:Y:S01]  /*1b80*/  IMAD.WIDE.U32 R22, R65, UR10, R12 ;  /* 0x0000000a41167c25 */ /* 0x004fe2000f8e000c */
[----:B------:R-:W-:Y:S01]  /*1b90*/  IADD3 R50, P1, PT, R50, R67, RZ ;  /* 0x0000004332327210 */ /* 0x000fe20007f3e0ff */
[----:B------:R-:W1:Y:S01]  /*1ba0*/  LDCU UR25, c[0x0][0x450] ;  /* 0x00008a00ff1977ac */ /* 0x000e620008000800 */
[----:B------:R-:W-:Y:S01]  /*1bb0*/  IADD3.X R79, PT, PT, R5, R63, RZ, P0, !PT ;  /* 0x0000003f054f7210 */ /* 0x000fe200007fe4ff */
[C---:B------:R-:W-:Y:S01]  /*1bc0*/  IMAD R7, R65.reuse, UR17, R7 ;  /* 0x0000001141077c24 */ /* 0x040fe2000f8e0207 */
[----:B------:R-:W-:Y:S01]  /*1bd0*/  MOV R83, R86 ;  /* 0x0000005600537202 */ /* 0x000fe20000000f00 */
[----:B------:R-:W-:Y:S01]  /*1be0*/  IMAD R23, R65, UR11, R23 ;  /* 0x0000000b41177c24 */ /* 0x000fe2000f8e0217 */
[----:B------:R-:W2:Y:S01]  /*1bf0*/  LDCU.U8 UR26, c[0x0][0x533] ;  /* 0x0000a660ff1a77ac */ /* 0x000ea20008000000 */
[----:B---3--:R-:W-:Y:S01]  /*1c00*/  IMAD.WIDE.U32 R20, R88, UR12, R6 ;  /* 0x0000000c58147c25 */ /* 0x008fe2000f8e0006 */
[----:B------:R-:W-:-:S02]  /*1c10*/  SHF.R.S32.HI R7, RZ, 0x1f, R18 ;  /* 0x0000001fff077819 */ /* 0x000fc40000011412 */
[----:B------:R-:W-:Y:S01]  /*1c20*/  SHF.L.U64.HI R79, R78, 0x1, R79 ;  /* 0x000000014e4f7819 */ /* 0x000fe2000001024f */
[----:B------:R-:W-:Y:S01]  /*1c30*/  IMAD.WIDE.U32 R22, R88, UR18, R22 ;  /* 0x0000001258167c25 */ /* 0x000fe2000f8e0016 */
[----:B------:R-:W-:Y:S01]  /*1c40*/  SHF.L.U32 R78, R78, 0x1, RZ ;  /* 0x000000014e4e7819 */ /* 0x000fe200000006ff */
[----:B------:R-:W-:Y:S01]  /*1c50*/  UMOV UR27, URZ ;  /* 0x000000ff001b7c82 */ /* 0x000fe20008000000 */
[----:B------:R-:W3:Y:S01]  /*1c60*/  LDCU UR24, c[0x0][0x440] ;  /* 0x00008800ff1877ac */ /* 0x000ee20008000800 */
[C---:B------:R-:W-:Y:S02]  /*1c70*/  IMAD R21, R88.reuse, UR13, R21 ;  /* 0x0000000d58157c24 */ /* 0x040fe4000f8e0215 */
[C---:B----4-:R-:W-:Y:S01]  /*1c80*/  IMAD R11, R7.reuse, UR20, RZ ;  /* 0x00000014070b7c24 */ /* 0x050fe2000f8e02ff */
[----:B------:R-:W-:Y:S01]  /*1c90*/  UIADD3 UR27, UP0, UPT, URZ, -UR27, URZ ;  /* 0x8000001bff1b7290 */ /* 0x000fe2000ff1e0ff */
[----:B------:R-:W-:Y:S01]  /*1ca0*/  IMAD R7, R7, UR14, RZ ;  /* 0x0000000e07077c24 */ /* 0x000fe2000f8e02ff */
[----:B------:R-:W4:Y:S01]  /*1cb0*/  LDCU.64 UR16, c[0x0][0x3c0] ;  /* 0x00007800ff1077ac */ /* 0x000f220008000a00 */
[----:B------:R-:W-:-:S02]  /*1cc0*/  IMAD R23, R88, UR19, R23 ;  /* 0x0000001358177c24 */ /* 0x000fc4000f8e0217 */
[C---:B------:R-:W-:Y:S01]  /*1cd0*/  IMAD R6, R18.reuse, UR21, R11 ;  /* 0x0000001512067c24 */ /* 0x040fe2000f8e020b */
[----:B------:R-:W-:Y:S01]  /*1ce0*/  USHF.L.U32 UR21, UR18, 0x6, URZ ;  /* 0x0000000612157899 */ /* 0x000fe200080006ff */
[C---:B------:R-:W-:Y:S01]  /*1cf0*/  IMAD.WIDE.U32 R20, R18.reuse, UR20, R20 ;  /* 0x0000001412147c25 */ /* 0x040fe2000f8e0014 */
[----:B------:R-:W-:Y:S02]  /*1d00*/  USHF.L.U32 UR20, UR12, 0x6, URZ ;  /* 0x000000060c147899 */ /* 0x000fe400080006ff */
[----:B------:R-:W-:Y:S01]  /*1d10*/  UIADD3.X UR21, UPT, UPT, URZ, ~UR21, URZ, UP0, !UPT ;  /* 0x80000015ff157290 */ /* 0x000fe200087fe4ff */
[C---:B------:R-:W-:Y:S01]  /*1d20*/  IMAD R16, R18.reuse, UR15, R7 ;  /* 0x0000000f12107c24 */ /* 0x040fe2000f8e0207 */
[----:B------:R-:W-:Y:S01]  /*1d30*/  IADD3 R7, PT, PT, R21, R6, RZ ;  /* 0x0000000615077210 */ /* 0x000fe20007ffe0ff */
[----:B------:R-:W-:Y:S01]  /*1d40*/  IMAD.WIDE.U32 R18, R18, UR14, R22 ;  /* 0x0000000e12127c25 */ /* 0x000fe2000f8e0016 */
[----:B------:R-:W1:Y:S01]  /*1d50*/  LDCU.64 UR14, c[0x0][0x4d0] ;  /* 0x00009a00ff0e77ac */ /* 0x000e620008000a00 */
[----:B------:R-:W-:-:S02]  /*1d60*/  MOV R6, R20 ;  /* 0x0000001400067202 */ /* 0x000fc40000000f00 */
[----:B------:R-:W-:Y:S01]  /*1d70*/  IMAD.X R5, R5, 0x1, R64, P1 ;  /* 0x0000000105057824 */ /* 0x000fe200008e0640 */
[----:B------:R-:W-:Y:S01]  /*1d80*/  IADD3 R80, P1, PT, R78, UR22, RZ ;  /* 0x000000164e507c10 */ /* 0x000fe2000ff3e0ff */
[----:B------:R-:W-:Y:S01]  /*1d90*/  IMAD R97, R15, UR12, RZ ;  /* 0x0000000c0f617c24 */ /* 0x000fe2000f8e02ff */
[----:B------:R-:W-:Y:S01]  /*1da0*/  UIADD3.X UR20, UPT, UPT, URZ, ~UR20, URZ, UP0, !UPT ;  /* 0x80000014ff147290 */ /* 0x000fe200087fe4ff */
[----:B------:R-:W-:Y:S01]  /*1db0*/  IMAD.IADD R17, R19, 0x1, R16 ;  /* 0x0000000113117824 */ /* 0x000fe200078e0210 */
[----:B------:R-:W-:Y:S01]  /*1dc0*/  SHF.L.U64.HI R0, R50, 0x1, R5 ;  /* 0x0000000132007819 */ /* 0x000fe20000010205 */
[----:B------:R-:W-:Y:S01]  /*1dd0*/  IMAD R15, R15, UR18, RZ ;  /* 0x000000120f0f7c24 */ /* 0x000fe2000f8e02ff */
[----:B------:R-:W-:Y:S01]  /*1de0*/  IADD3.X R81, PT, PT, R79, UR23, RZ, P1, !PT ;  /* 0x000000174f517c10 */ /* 0x000fe20008ffe4ff */
[----:B------:R-:W-:Y:S01]  /*1df0*/  IMAD.MOV.U32 R16, RZ, RZ, R18 ;  /* 0x000000ffff107224 */ /* 0x000fe200078e0012 */
[----:B--2---:R-:W-:Y:S01]  /*1e00*/  UISETP.NE.AND UP0, UPT, UR26, URZ, UPT ;  /* 0x000000ff1a00728c */ /* 0x004fe2000bf05270 */
[----:B------:R-:W-:-:S02]  /*1e10*/  IMAD R97, R4, UR13, R97 ;  /* 0x0000000d04617c24 */ /* 0x000fc4000f8e0261 */
[----:B------:R-:W-:Y:S01]  /*1e20*/  IMAD.WIDE.U32 R6, R4, UR12, R6 ;  /* 0x0000000c04067c25 */ /* 0x000fe2000f8e0006 */
[----:B------:R-:W2:Y:S01]  /*1e30*/  LDCU.64 UR12, c[0x0][0x3b8] ;  /* 0x00007700ff0c77ac */ /* 0x000ea20008000a00 */
[----:B-1----:R-:W-:Y:S02]  /*1e40*/  IADD3 R78, P1, PT, R78, UR14, RZ ;  /* 0x0000000e4e4e7c10 */ /* 0x002fe4000ff3e0ff */
[----:B------:R-:W-:Y:S01]  /*1e50*/  IMAD.SHL.U32 R50, R50, 0x2, RZ ;  /* 0x0000000232327824 */ /* 0x000fe200078e00ff */
[----:B------:R-:W-:Y:S01]  /*1e60*/  LEA R96, P2, R6, UR8, 0x1 ;  /* 0x0000000806607c11 */ /* 0x000fe2000f8408ff */
[C---:B------:R-:W-:Y:S01]  /*1e70*/  IMAD R15, R4.reuse, UR19, R15 ;  /* 0x00000013040f7c24 */ /* 0x040fe2000f8e020f */
[----:B------:R-:W-:Y:S01]  /*1e80*/  IADD3 R97, PT, PT, R7, R97, RZ ;  /* 0x0000006107617210 */ /* 0x000fe20007ffe0ff */
[----:B------:R-:W-:Y:S01]  /*1e90*/  IMAD.WIDE.U32 R4, R4, UR18, R16 ;  /* 0x0000001204047c25 */ /* 0x000fe2000f8e0010 */
[----:B------:R-:W-:Y:S01]  /*1ea0*/  IADD3 R16, P0, PT, R50, UR22, RZ ;  /* 0x0000001632107c10 */ /* 0x000fe2000ff1e0ff */
[----:B------:R-:W1:Y:S01]  /*1eb0*/  LDCU.64 UR18, c[0x0][0x4e0] ;  /* 0x00009c00ff1277ac */ /* 0x000e620008000a00 */
[----:B------:R-:W-:Y:S01]  /*1ec0*/  LEA.HI.X R97, R6, UR9, R97, 0x1, P2 ;  /* 0x0000000906617c11 */ /* 0x000fe200090f0c61 */
[----:B------:R-:W-:Y:S01]  /*1ed0*/  IMAD.IADD R15, R5, 0x1, R15 ;  /* 0x00000001050f7824 */ /* 0x000fe200078e020f */
[----:B------:R-:W-:Y:S01]  /*1ee0*/  IADD3.X R17, PT, PT, R0, UR23, RZ, P0, !PT ;  /* 0x0000001700117c10 */ /* 0x000fe200087fe4ff */
[----:B------:R-:W-:Y:S01]  /*1ef0*/  IMAD.U32 R11, RZ, RZ, UR25 ;  /* 0x00000019ff0b7e24 */ /* 0x000fe2000f8e00ff */
[----:B------:R-:W-:Y:S01]  /*1f00*/  LEA R14, P2, R4, UR4, 0x1 ;  /* 0x00000004040e7c11 */ /* 0x000fe2000f8408ff */
[----:B------:R-:W-:Y:S01]  /*1f10*/  USHF.R.S64 UR4, UR27, 0x1f, UR20 ;  /* 0x0000001f1b047899 */ /* 0x000fe20008001014 */
[----:B------:R-:W-:Y:S01]  /*1f20*/  IADD3 R50, P0, PT, R50, UR14, RZ ;  /* 0x0000000e32327c10 */ /* 0x000fe2000ff1e0ff */
[----:B------:R-:W-:Y:S01]  /*1f30*/  USHF.R.S64 UR27, UR27, 0x1f, UR21 ;  /* 0x0000001f1b1b7899 */ /* 0x000fe20008001015 */
[----:B------:R-:W-:Y:S01]  /*1f40*/  LEA.HI.X R15, R4, UR5, R15, 0x1, P2 ;  /* 0x00000005040f7c11 */ /* 0x000fe200090f0c0f */
[----:B------:R-:W1:Y:S01]  /*1f50*/  LDCU.128 UR8, c[0x0][0x3a0] ;  /* 0x00007400ff0877ac */ /* 0x000e620008000c00 */
[----:B------:R-:W-:-:S02]  /*1f60*/  IADD3.X R79, PT, PT, R79, UR15, RZ, P1, !PT ;  /* 0x0000000f4f4f7c10 */ /* 0x000fc40008ffe4ff */
[----:B------:R-:W-:Y:S01]  /*1f70*/  IADD3.X R51, PT, PT, R0, UR15, RZ, P0, !PT ;  /* 0x0000000f00337c10 */ /* 0x000fe200087fe4ff */
[----:B------:R-:W-:Y:S02]  /*1f80*/  USHF.R.S32.HI UR20, URZ, 0x1f, UR20 ;  /* 0x0000001fff147899 */ /* 0x000fe40008011414 */
[----:B--234-:R-:W-:-:S12]  /*1f90*/  USHF.R.S32.HI UR21, URZ, 0x1f, UR21 ;  /* 0x0000001fff157899 */ /* 0x01cfd80008011415 */
.L_x_3557:
[----:B------:R-:W-:Y:S01]  /*1fa0*/  ISETP.NE.AND P1, PT, R11, RZ, PT ;  /* 0x000000ff0b00720c */ /* 0x000fe20003f25270 */
[----:B------:R-:W-:Y:S01]  /*1fb0*/  VIADD R82, R82, 0x40 ;  /* 0x0000004052527836 */ /* 0x000fe20000000000 */
[----:B------:R-:W-:Y:S01]  /*1fc0*/  BSSY.RECONVERGENT B0, `(.L_x_3522) ;  /* 0x0000015000007945 */ /* 0x000fe20003800200 */
[----:B------:R-:W-:Y:S02]  /*1fd0*/  VIADD R84, R84, 0x40 ;  /* 0x0000004054547836 */ /* 0x000fe40000000000 */
[C---:B------:R-:W-:Y:S01]  /*1fe0*/  VIADD R3, R94.reuse, 0x20 ;  /* 0x000000205e037836 */ /* 0x040fe20000000000 */
[C---:B------:R-:W-:Y:S01]  /*1ff0*/  ISETP.GE.AND P0, PT, R94.reuse, R82, PT ;  /* 0x000000525e00720c */ /* 0x040fe20003f06270 */
[----:B------:R-:W-:Y:S03]  /*2000*/  VIADD R83, R83, 0xffffffff ;  /* 0xffffffff53537836 */ /* 0x000fe60000000000 */
[----:B------:R-:W-:Y:S02]  /*2010*/  ISETP.GE.AND P0, PT, R94, R84, !P0 ;  /* 0x000000545e00720c */ /* 0x000fe40004706270 */
[C---:B------:R-:W-:Y:S04]  /*2020*/  ISETP.GE.AND P3, PT, R3.reuse, R82, PT ;  /* 0x000000520300720c */ /* 0x040fe80003f66270 */
[----:B------:R-:W-:Y:S07]  /*2030*/  ISETP.GE.AND P3, PT, R3, R84, !P3 ;  /* 0x000000540300720c */ /* 0x000fee0005f66270 */
[----:B------:R-:W-:Y:S05]  /*2040*/  @!P0 BRA `(.L_x_3523) ;  /* 0x0000000000308947 */ /* 0x000fea0003800000 */
[----:B------:R-:W-:Y:S02]  /*2050*/  ISETP.GE.AND P2, PT, R12, UR24, PT ;  /* 0x000000180c007c0c */ /* 0x000fe4000bf46270 */
[----:B------:R-:W-:Y:S11]  /*2060*/  ISETP.GE.AND P4, PT, R10, UR24, PT ;  /* 0x000000180a007c0c */ /* 0x000ff6000bf86270 */
[----:B------:R-:W2:Y:S01]  /*2070*/  @!P2 LDG.E.128 R24, desc[UR6][R96.64] ;  /* 0x000000066018a981 */ /* 0x000ea2000c1e1d00 */
[--C-:B------:R-:W-:Y:S05]  /*2080*/  @!P2 IMAD.MOV.U32 R75, RZ, RZ, R73.reuse ;  /* 0x000000ffff4ba224 */ /* 0x100fea00078e0049 */
[----:B--2---:R2:W-:Y:S01]  /*2090*/  @!P2 STG.E.128 desc[UR6][R74.64], R24 ;  /* 0x000000184a00a986 */ /* 0x0045e2000c101d06 */
[----:B------:R-:W-:Y:S03]  /*20a0*/  ISETP.GE.AND P2, PT, R9, UR24, PT ;  /* 0x0000001809007c0c */ /* 0x000fe6000bf46270 */
[----:B------:R-:W3:Y:S01]  /*20b0*/  @!P4 LDG.E.128 R20, desc[UR6][R96.64+0x40] ;  /* 0x000040066014c981 */ /* 0x000ee2000c1e1d00 */
[--C-:B--2---:R-:W-:Y:S05]  /*20c0*/  @!P4 IMAD.MOV.U32 R75, RZ, RZ, R73.reuse ;  /* 0x000000ffff4bc224 */ /* 0x104fea00078e0049 */
[----:B---3--:R2:W-:Y:S04]  /*20d0*/  @!P4 STG.E.128 desc[UR6][R74.64+0x40], R20 ;  /* 0x000040144a00c986 */ /* 0x0085e8000c101d06 */
[----:B------:R-:W3:Y:S01]  /*20e0*/  @!P2 LDG.E.128 R4, desc[UR6][R96.64+0x80] ;  /* 0x000080066004a981 */ /* 0x000ee2000c1e1d00 */
[----:B--2---:R-:W-:Y:S05]  /*20f0*/  @!P2 IMAD.MOV.U32 R75, RZ, RZ, R73 ;  /* 0x000000ffff4ba224 */ /* 0x004fea00078e0049 */
[----:B---3--:R2:W-:Y:S02]  /*2100*/  @!P2 STG.E.128 desc[UR6][R74.64+0x80], R4 ;  /* 0x000080044a00a986 */ /* 0x0085e4000c101d06 */
.L_x_3523:
[----:B-1----:R-:W-:Y:S05]  /*2110*/  BSYNC.RECONVERGENT B0 ;  /* 0x0000000000007941 */ /* 0x002fea0003800200 */
.L_x_3522:
[----:B------:R-:W-:Y:S04]  /*2120*/  BSSY.RECONVERGENT B0, `(.L_x_3524) ;  /* 0x0000011000007945 */ /* 0x000fe80003800200 */
[----:B------:R-:W-:Y:S05]  /*2130*/  @!P3 BRA `(.L_x_3525) ;  /* 0x00000000003cb947 */ /* 0x000fea0003800000 */
[----:B------:R-:W1:Y:S01]  /*2140*/  LDC.64 R2, c[0x0][0x4b0] ;  /* 0x00012c00ff027b82 */ /* 0x000e620000000a00 */
[----:B------:R-:W-:Y:S02]  /*2150*/  ISETP.GE.AND P4, PT, R12, UR24, PT ;  /* 0x000000180c007c0c */ /* 0x000fe4000bf86270 */
[C---:B-1----:R-:W-:Y:S04]  /*2160*/  LEA R28, P2, R2.reuse, R96, 0x6 ;  /* 0x00000060021c7211 */ /* 0x042fe800078430ff */
[----:B------:R-:W-:Y:S02]  /*2170*/  LEA.HI.X R29, R2, R97, R3, 0x6, P2 ;  /* 0x00000061021d7211 */ /* 0x000fe400010f3403 */
[----:B------:R-:W1:Y:S01]  /*2180*/  LDC.64 R2, c[0x0][0x3c0] ;  /* 0x0000f000ff027b82 */ /* 0x000e620000000a00 */
[----:B------:R-:W-:Y:S04]  /*2190*/  ISETP.GE.AND P2, PT, R10, UR24, PT ;  /* 0x000000180a007c0c */ /* 0x000fe8000bf46270 */
[----:B--2---:R-:W2:Y:S01]  /*21a0*/  @!P4 LDG.E.128 R4, desc[UR6][R28.64] ;  /* 0x000000061c04c981 */ /* 0x004ea2000c1e1d00 */
        /* <DEDUP_REMOVED lines=8> */
.L_x_3525:
[----:B------:R-:W-:Y:S05]  /*2230*/  BSYNC.RECONVERGENT B0 ;  /* 0x0000000000007941 */ /* 0x000fea0003800200 */
.L_x_3524:
[----:B------:R-:W-:Y:S01]  /*2240*/  ISETP.GT.AND P2, PT, R83, R72, PT ;  /* 0x000000485300720c */ /* 0x000fe20003f44270 */
[----:B------:R-:W-:Y:S01]  /*2250*/  BSSY.RECONVERGENT B2, `(.L_x_3526) ;  /* 0x00003b2000027945 */ /* 0x000fe20003800200 */
[----:B------:R-:W-:Y:S03]  /*2260*/  MOV R90, R88 ;  /* 0x00000058005a7202 */ /* 0x000fe60000000f00 */
[----:B------:R-:W-:Y:S05]  /*2270*/  @P1 BRA `(.L_x_3527) ;  /* 0x0000000000801947 */ /* 0x000fea0003800000 */
[----:B------:R-:W-:Y:S04]  /*2280*/  BSSY.RECONVERGENT B0, `(.L_x_3528) ;  /* 0x000000b000007945 */ /* 0x000fe80003800200 */
[----:B------:R-:W-:Y:S05]  /*2290*/  @!P0 BRA `(.L_x_3529) ;  /* 0x0000000000248947 */ /* 0x000fea0003800000 */
[----:B------:R-:W-:Y:S02]  /*22a0*/  ISETP.GE.AND P0, PT, R12, UR24, PT ;  /* 0x000000180c007c0c */ /* 0x000fe4000bf06270 */
[----:B------:R-:W-:Y:S11]  /*22b0*/  ISETP.GE.AND P1, PT, R10, UR24, PT ;  /* 0x000000180a007c0c */ /* 0x000ff6000bf26270 */
[----:B-1----:R-:W3:Y:S04]  /*22c0*/  @!P0 LDG.E.128 R24, desc[UR6][R14.64] ;  /* 0x000000060e188981 */ /* 0x002ee8000c1e1d00 */
[----:B---3--:R3:W-:Y:S01]  /*22d0*/  @!P0 STG.E.128 desc[UR6][R76.64], R24 ;  /* 0x000000184c008986 */ /* 0x0087e2000c101d06 */
[----:B------:R-:W-:Y:S03]  /*22e0*/  ISETP.GE.AND P0, PT, R9, UR24, PT ;  /* 0x0000001809007c0c */ /* 0x000fe6000bf06270 */
[----:B------:R-:W4:Y:S04]  /*22f0*/  @!P1 LDG.E.128 R20, desc[UR6][R14.64+0x40] ;  /* 0x000040060e149981 */ /* 0x000f28000c1e1d00 */
[----:B----4-:R3:W-:Y:S06]  /*2300*/  @!P1 STG.E.128 desc[UR6][R76.64+0x40], R20 ;  /* 0x000040144c009986 */ /* 0x0107ec000c101d06 */
[----:B--2---:R-:W2:Y:S04]  /*2310*/  @!P0 LDG.E.128 R4, desc[UR6][R14.64+0x80] ;  /* 0x000080060e048981 */ /* 0x004ea8000c1e1d00 */
[----:B--2---:R3:W-:Y:S02]  /*2320*/  @!P0 STG.E.128 desc[UR6][R76.64+0x80], R4 ;  /* 0x000080044c008986 */ /* 0x0047e4000c101d06 */
.L_x_3529:
[----:B------:R-:W-:Y:S05]  /*2330*/  BSYNC.RECONVERGENT B0 ;  /* 0x0000000000007941 */ /* 0x000fea0003800200 */
.L_x_3528:
[----:B------:R-:W-:Y:S01]  /*2340*/  MOV R11, RZ ;  /* 0x000000ff000b7202 */ /* 0x000fe20000000f00 */
[----:B------:R-:W-:Y:S05]  /*2350*/  @!P3 BRA `(.L_x_3530) ;  /* 0x000000380084b947 */ /* 0x000fea0003800000 */
[----:B------:R-:W1:Y:S01]  /*2360*/  LDC.64 R2, c[0x0][0x4a8] ;  /* 0x00012a00ff027b82 */ /* 0x000e620000000a00 */
[----:B------:R-:W-:Y:S02]  /*2370*/  ISETP.GE.AND P1, PT, R12, UR24, PT ;  /* 0x000000180c007c0c */ /* 0x000fe4000bf26270 */
[C---:B-1-3--:R-:W-:Y:S04]  /*2380*/  LEA R24, P0, R2.reuse, R14, 0x6 ;  /* 0x0000000e02187211 */ /* 0x04afe800078030ff */
[----:B------:R-:W-:Y:S02]  /*2390*/  LEA.HI.X R25, R2, R15, R3, 0x6, P0 ;  /* 0x0000000f02197211 */ /* 0x000fe400000f3403 */
[----:B------:R-:W1:Y:S01]  /*23a0*/  LDC.64 R2, c[0x0][0x3b8] ;  /* 0x0000ee00ff027b82 */ /* 0x000e620000000a00 */
[----:B------:R-:W-:Y:S04]  /*23b0*/  ISETP.GE.AND P0, PT, R10, UR24, PT ;  /* 0x000000180a007c0c */ /* 0x000fe8000bf06270 */
[----:B--2---:R-:W2:Y:S01]  /*23c0*/  @!P1 LDG.E.128 R4, desc[UR6][R24.64] ;  /* 0x0000000618049981 */ /* 0x004ea2000c1e1d00 */
[C---:B-1----:R-:W-:Y:S04]  /*23d0*/  LEA R18, P3, R2.reuse, R76, 0x6 ;  /* 0x0000004c02127211 */ /* 0x042fe800078630ff */
[----:B------:R-:W-:Y:S05]  /*23e0*/  LEA.HI.X R19, R2, R77, R3, 0x6, P3 ;  /* 0x0000004d02137211 */ /* 0x000fea00018f3403 */
[----:B--2---:R4:W-:Y:S04]  /*23f0*/  @!P1 STG.E.128 desc[UR6][R18.64], R4 ;  /* 0x0000000412009986 */ /* 0x0049e8000c101d06 */
[----:B------:R-:W2:Y:S04]  /*2400*/  @!P0 LDG.E.128 R20, desc[UR6][R24.64+0x40] ;  /* 0x0000400618148981 */ /* 0x000ea8000c1e1d00 */
[----:B--2---:R4:W-:Y:S01]  /*2410*/  @!P0 STG.E.128 desc[UR6][R18.64+0x40], R20 ;  /* 0x0000401412008986 */ /* 0x0049e2000c101d06 */
[----:B------:R-:W-:Y:S11]  /*2420*/  ISETP.GE.AND P0, PT, R9, UR24, PT ;  /* 0x0000001809007c0c */ /* 0x000ff6000bf06270 */
[----:B------:R-:W-:Y:S02]  /*2430*/  @!UPT UIADD3 URZ, UPT, UPT, URZ, URZ, URZ ;  /* 0x000000fffffff290 */ /* 0x000fe4000fffe0ff */
[----:B------:R-:W-:Y:S05]  /*2440*/  @P0 BRA `(.L_x_3530) ;  /* 0x0000003800480947 */ /* 0x000fea0003800000 */
[----:B----4-:R-:W2:Y:S04]  /*2450*/  LDG.E.128 R4, desc[UR6][R24.64+0x80] ;  /* 0x0000800618047981 */ /* 0x010ea8000c1e1d00 */
[----:B--2---:R1:W-:Y:S01]  /*2460*/  STG.E.128 desc[UR6][R18.64+0x80], R4 ;  /* 0x0000800412007986 */ /* 0x0043e2000c101d06 */
[----:B------:R-:W-:Y:S05]  /*2470*/  BRA `(.L_x_3530) ;  /* 0x00000038003c7947 */ /* 0x000fea0003800000 */
.L_x_3527:
[----:B------:R-:W-:Y:S05]  /*2480*/  BRA.U !UP0, `(.L_x_3531) ;  /* 0x0000001508607547 */ /* 0x000fea000b800000 */
[----:B------:R-:W-:Y:S04]  /*2490*/  BSSY.RECONVERGENT B1, `(.L_x_3532) ;  /* 0x0000097000017945 */ /* 0x000fe80003800200 */
[----:B------:R-:W-:Y:S05]  /*24a0*/  @!P0 BRA `(.L_x_3533) ;  /* 0x0000000800548947 */ /* 0x000fea0003800000 */
[----:B------:R-:W3:Y:S01]  /*24b0*/  LDC R3, c[0x0][0x440] ;  /* 0x00011000ff037b82 */ /* 0x000ee20000000800 */
[----:B------:R-:W-:Y:S01]  /*24c0*/  BSSY.RECONVERGENT B0, `(.L_x_3534) ;  /* 0x0000033000007945 */ /* 0x000fe20003800200 */
[-C--:B---3--:R-:W-:Y:S02]  /*24d0*/  ISETP.GE.AND P0, PT, R12, R3.reuse, PT ;  /* 0x000000030c00720c */ /* 0x088fe40003f06270 */
[-C--:B------:R-:W-:Y:S02]  /*24e0*/  ISETP.GE.AND P4, PT, R10, R3.reuse, PT ;  /* 0x000000030a00720c */ /* 0x080fe40003f86270 */
[----:B------:R-:W-:Y:S09]  /*24f0*/  ISETP.GE.AND P1, PT, R9, R3, PT ;  /* 0x000000030900720c */ /* 0x000ff20003f26270 */
[----:B------:R-:W-:Y:S05]  /*2500*/  @P0 BRA `(.L_x_3535) ;  /* 0x0000000000b80947 */ /* 0x000fea0003800000 */
[----:B------:R-:W-:Y:S01]  /*2510*/  ISETP.GE.AND P0, PT, R12, R11, PT ;  /* 0x0000000b0c00720c */ /* 0x000fe20003f06270 */
[----:B-1----:R-:W3:Y:S11]  /*2520*/  LDG.E.128 R20, desc[UR6][R14.64] ;  /* 0x000000060e147981 */ /* 0x002ef6000c1e1d00 */
        /* <DEDUP_REMOVED lines=44> */
.L_x_3535:
[----:B------:R-:W-:Y:S05]  /*27f0*/  BSYNC.RECONVERGENT B0 ;  /* 0x0000000000007941 */ /* 0x000fea0003800200 */
.L_x_3534:
[----:B------:R-:W-:Y:S04]  /*2800*/  BSSY.RECONVERGENT B0, `(.L_x_3536) ;  /* 0x0000030000007945 */ /* 0x000fe80003800200 */
[----:B------:R-:W-:Y:S05]  /*2810*/  @P4 BRA `(.L_x_3537) ;  /* 0x0000000000b84947 */ /* 0x000fea0003800000 */
[----:B------:R-:W-:Y:S01]  /*2820*/  ISETP.GE.AND P0, PT, R10, R11, PT ;  /* 0x0000000b0a00720c */ /* 0x000fe20003f06270 */
[----:B-1-3--:R-:W3:Y:S11]  /*2830*/  LDG.E.128 R20, desc[UR6][R14.64+0x40] ;  /* 0x000040060e147981 */ /* 0x00aef6000c1e1d00 */
        /* <DEDUP_REMOVED lines=44> */
.L_x_3537:
[----:B------:R-:W-:Y:S05]  /*2b00*/  BSYNC.RECONVERGENT B0 ;  /* 0x0000000000007941 */ /* 0x000fea0003800200 */
.L_x_3536:
        /* <DEDUP_REMOVED lines=47> */
.L_x_3533:
[----:B------:R-:W-:Y:S05]  /*2e00*/  BSYNC.RECONVERGENT B1 ;  /* 0x0000000000017941 */ /* 0x000fea0003800200 */
.L_x_3532:
[----:B------:R-:W-:Y:S04]  /*2e10*/  BSSY.RECONVERGENT B1, `(.L_x_3538) ;  /* 0x00000b7000017945 */ /* 0x000fe80003800200 */
[----:B------:R-:W-:Y:S05]  /*2e20*/  @!P3 BRA `(.L_x_3539) ;  /* 0x0000000800d4b947 */ /* 0x000fea0003800000 */
[----:B-12---:R-:W1:Y:S01]  /*2e30*/  LDC R5, c[0x0][0x440] ;  /* 0x00011000ff057b82 */ /* 0x006e620000000800 */
[----:B------:R-:W-:Y:S01]  /*2e40*/  IMAD.SHL.U32 R37, R69, 0x20, RZ ;  /* 0x0000002045257824 */ /* 0x000fe200078e00ff */
[----:B------:R-:W-:Y:S06]  /*2e50*/  BSSY.RECONVERGENT B0, `(.L_x_3540) ;  /* 0x0000040000007945 */ /* 0x000fec0003800200 */
[----:B------:R-:W2:Y:S01]  /*2e60*/  LDC.64 R2, c[0x0][0x4a8] ;  /* 0x00012a00ff027b82 */ /* 0x000ea20000000a00 */
[----:B------:R-:W-:Y:S02]  /*2e70*/  SHF.R.S32.HI R36, RZ, 0x1f, R37 ;  /* 0x0000001fff247819 */ /* 0x000fe40000011425 */
[-C--:B-1----:R-:W-:Y:S02]  /*2e80*/  ISETP.GE.AND P4, PT, R12, R5.reuse, PT ;  /* 0x000000050c00720c */ /* 0x082fe40003f86270 */
[-C--:B------:R-:W-:Y:S02]  /*2e90*/  ISETP.GE.AND P3, PT, R10, R5.reuse, PT ;  /* 0x000000050a00720c */ /* 0x080fe40003f66270 */
[C---:B--2---:R-:W-:Y:S02]  /*2ea0*/  LEA R38, P0, R2.reuse, R14, 0x6 ;  /* 0x0000000e02267211 */ /* 0x044fe400078030ff */
[----:B------:R-:W-:Y:S02]  /*2eb0*/  ISETP.GE.AND P1, PT, R9, R5, PT ;  /* 0x000000050900720c */ /* 0x000fe40003f26270 */
[----:B------:R-:W-:Y:S05]  /*2ec0*/  LEA.HI.X R39, R2, R15, R3, 0x6, P0 ;  /* 0x0000000f02277211 */ /* 0x000fea00000f3403 */
[----:B------:R-:W-:Y:S06]  /*2ed0*/  @P4 BRA `(.L_x_3541) ;  /* 0x0000000000dc4947 */ /* 0x000fec0003800000 */
[----:B------:R-:W-:Y:S01]  /*2ee0*/  ISETP.GE.AND P0, PT, R12, R11, PT ;  /* 0x0000000b0c00720c */ /* 0x000fe20003f06270 */
[----:B---34-:R-:W2:Y:S11]  /*2ef0*/  LDG.E.128 R20, desc[UR6][R38.64] ;  /* 0x0000000626147981 */ /* 0x018eb6000c1e1d00 */
[----:B------:R-:W-:Y:S01]  /*2f00*/  @!UPT UIADD3 URZ, UPT, UPT, URZ, URZ, URZ ;  /* 0x000000fffffff290 */ /* 0x000fe2000fffe0ff */
[C---:B------:R-:W-:Y:S01]  /*2f10*/  @!P0 SHF.L.U64.HI R35, R37.reuse, 0x1, R36 ;  /* 0x0000000125238819 */ /* 0x040fe20000010224 */
[----:B------:R-:W-:Y:S05]  /*2f20*/  @!P0 IMAD.SHL.U32 R41, R37, 0x2, RZ ;  /* 0x0000000225298824 */ /* 0x000fea00078e00ff */
[-C--:B------:R-:W-:Y:S02]  /*2f30*/  @!P0 IADD3 R32, P4, PT, R50, R41.reuse, RZ ;  /* 0x0000002932208210 */ /* 0x080fe40007f9e0ff */
[----:B------:R-:W-:Y:S03]  /*2f40*/  @!P0 IADD3 R18, P5, PT, R16, R41, RZ ;  /* 0x0000002910128210 */ /* 0x000fe60007fbe0ff */
[----:B------:R-:W-:Y:S01]  /*2f50*/  @!P0 IMAD.X R33, R51, 0x1, R35, P4 ;  /* 0x0000000133218824 */ /* 0x000fe200020e0623 */
[----:B------:R-:W-:Y:S02]  /*2f60*/  @!P0 IADD3.X R19, PT, PT, R17, R35, RZ, P5, !PT ;  /* 0x0000002311138210 */ /* 0x000fe40002ffe4ff */
[----:B------:R-:W1:Y:S03]  /*2f70*/  LDC.64 R34, c[0x0][0x3b8] ;  /* 0x0000ee00ff227b82 */ /* 0x000e660000000a00 */
[----:B------:R-:W3:Y:S06]  /*2f80*/  @!P0 LDG.E.64 R32, desc[UR6][R32.64] ;  /* 0x0000000620208981 */ /* 0x000eec000c1e1b00 */
[----:B------:R4:W5:Y:S01]  /*2f90*/  @!P0 LDG.E.64 R6, desc[UR6][R18.64] ;  /* 0x0000000612068981 */ /* 0x000962000c1e1b00 */
[----:B-1----:R-:W-:Y:S02]  /*2fa0*/  LEA R42, P4, R34, R76, 0x6 ;  /* 0x0000004c222a7211 */ /* 0x002fe400078830ff */
[C---:B--2---:R-:W-:Y:S01]  /*2fb0*/  @!P0 LOP3.LUT R25, R20.reuse, 0xffff0000, RZ, 0xc0, !PT ;  /* 0xffff000014198812 */ /* 0x044fe200078ec0ff */
[----:B------:R-:W-:Y:S01]  /*2fc0*/  @!P0 IMAD.U32 R29, R20, 0x10000, RZ ;  /* 0x00010000141d8824 */ /* 0x000fe200078e00ff */
[----:B----4-:R-:W-:Y:S01]  /*2fd0*/  @!P0 LOP3.LUT R19, R21, 0xffff0000, RZ, 0xc0, !PT ;  /* 0xffff000015138812 */ /* 0x010fe200078ec0ff */
[----:B------:R-:W-:Y:S01]  /*2fe0*/  @!P0 IMAD.U32 R28, R23, 0x10000, RZ ;  /* 0x00010000171c8824 */ /* 0x000fe200078e00ff */
[C---:B------:R-:W-:Y:S02]  /*2ff0*/  @!P0 LOP3.LUT R18, R22.reuse, 0xffff0000, RZ, 0xc0, !PT ;  /* 0xffff000016128812 */ /* 0x040fe400078ec0ff */
[----:B------:R-:W-:Y:S02]  /*3000*/  @!P0 SHF.L.U32 R26, R22, 0x10, RZ ;  /* 0x00000010161a8819 */ /* 0x000fe400000006ff */
[C---:B---3--:R-:W-:Y:S02]  /*3010*/  @!P0 SHF.L.U32 R27, R32.reuse, 0x10, RZ ;  /* 0x00000010201b8819 */ /* 0x048fe400000006ff */
[----:B------:R-:W-:Y:S02]  /*3020*/  @!P0 SHF.L.U32 R24, R33, 0x10, RZ ;  /* 0x0000001021188819 */ /* 0x000fe400000006ff */
[----:B------:R-:W-:Y:S01]  /*3030*/  @!P0 LOP3.LUT R31, R32, 0xffff0000, RZ, 0xc0, !PT ;  /* 0xffff0000201f8812 */ /* 0x000fe200078ec0ff */
[----:B------:R-:W-:Y:S01]  /*3040*/  @!P0 FMUL.FTZ R41, R25, R27 ;  /* 0x0000001b19298220 */ /* 0x000fe20000410000 */
[C---:B-----5:R-:W-:Y:S01]  /*3050*/  @!P0 SHF.L.U32 R8, R6.reuse, 0x10, RZ ;  /* 0x0000001006088819 */ /* 0x060fe200000006ff */
[----:B------:R-:W-:Y:S01]  /*3060*/  @!P0 IMAD.U32 R5, R7, 0x10000, RZ ;  /* 0x0001000007058824 */ /* 0x000fe200078e00ff */
        /* <DEDUP_REMOVED lines=8> */
[----:B------:R-:W-:Y:S02]  /*30f0*/  @!P0 IMAD.U32 R27, R21, 0x10000, RZ ;  /* 0x00010000151b8824 */ /* 0x000fe400078e00ff */
[----:B------:R-:W-:Y:S01]  /*3100*/  @!P0 FMUL.FTZ R2, R19, R6 ;  /* 0x0000000613028220 */ /* 0x000fe20000410000 */
        /* <DEDUP_REMOVED lines=18> */
[----:B------:R-:W-:Y:S05]  /*3230*/  @!P0 MOV R22, R30 ;  /* 0x0000001e00168202 */ /* 0x000fea0000000f00 */
[----:B------:R1:W-:Y:S02]  /*3240*/  STG.E.128 desc[UR6][R42.64], R20 ;  /* 0x000000142a007986 */ /* 0x0003e4000c101d06 */
.L_x_3541:
[----:B------:R-:W-:Y:S05]  /*3250*/  BSYNC.RECONVERGENT B0 ;  /* 0x0000000000007941 */ /* 0x000fea0003800200 */
.L_x_3540:
[----:B------:R-:W-:Y:S04]  /*3260*/  BSSY.RECONVERGENT B0, `(.L_x_3542) ;  /* 0x0000039000007945 */ /* 0x000fe80003800200 */
[----:B------:R-:W-:Y:S05]  /*3270*/  @P3 BRA `(.L_x_3543) ;  /* 0x0000000000dc3947 */ /* 0x000fea0003800000 */
[----:B------:R-:W-:Y:S01]  /*3280*/  ISETP.GE.AND P0, PT, R10, R11, PT ;  /* 0x0000000b0a00720c */ /* 0x000fe20003f06270 */
[----:B-1-34-:R-:W2:Y:S11]  /*3290*/  LDG.E.128 R20, desc[UR6][R38.64+0x40] ;  /* 0x0000400626147981 */ /* 0x01aeb6000c1e1d00 */
        /* <DEDUP_REMOVED lines=53> */
.L_x_3543:
[----:B------:R-:W-:Y:S05]  /*35f0*/  BSYNC.RECONVERGENT B0 ;  /* 0x0000000000007941 */ /* 0x000fea0003800200 */
.L_x_3542:
[----:B------:R-:W-:Y:S05]  /*3600*/  @P1 BRA `(.L_x_3539) ;  /* 0x0000000000dc1947 */ /* 0x000fea0003800000 */
[----:B------:R-:W-:Y:S01]  /*3610*/  ISETP.GE.AND P0, PT, R9, R11, PT ;  /* 0x0000000b0900720c */ /* 0x000fe20003f06270 */
[----:B-1234-:R-:W2:Y:S11]  /*3620*/  LDG.E.128 R20, desc[UR6][R38.64+0x80] ;  /* 0x0000800626147981 */ /* 0x01eeb6000c1e1d00 */
[----:B------:R-:W-:Y:S01]  /*3630*/  @!UPT UIADD3 URZ, UPT, UPT, URZ, URZ, URZ ;  /* 0x000000fffffff290 */ /* 0x000fe2000fffe0ff */
[C---:B------:R-:W-:Y:S01]  /*3640*/  @!P0 IMAD.SHL.U32 R35, R37.reuse, 0x2, RZ ;  /* 0x0000000225238824 */ /* 0x040fe200078e00ff */
[----:B------:R-:W-:Y:S04]  /*3650*/  @!P0 SHF.L.U64.HI R37, R37, 0x1, R36 ;  /* 0x0000000125258819 */ /* 0x000fe80000010224 */
[-C--:B------:R-:W-:Y:S02]  /*3660*/  @!P0 IADD3 R32, P1, PT, R50, R35.reuse, RZ ;  /* 0x0000002332208210 */ /* 0x080fe40007f3e0ff */
[----:B------:R-:W-:Y:S02]  /*3670*/  @!P0 IADD3 R24, P3, PT, R16, R35, RZ ;  /* 0x0000002310188210 */ /* 0x000fe40007f7e0ff */
[----:B------:R-:W1:Y:S01]  /*3680*/  LDC.64 R34, c[0x0][0x3b8] ;  /* 0x0000ee00ff227b82 */ /* 0x000e620000000a00 */
[----:B------:R-:W-:Y:S01]  /*3690*/  @!P0 IMAD.X R33, R51, 0x1, R37, P1 ;  /* 0x0000000133218824 */ /* 0x000fe200008e0625 */
[----:B------:R-:W-:Y:S05]  /*36a0*/  @!P0 IADD3.X R25, PT, PT, R17, R37, RZ, P3, !PT ;  /* 0x0000002511198210 */ /* 0x000fea0001ffe4ff */
[----:B------:R-:W3:Y:S06]  /*36b0*/  @!P0 LDG.E.64 R32, desc[UR6][R32.64+0x40] ;  /* 0x0000400620208981 */ /* 0x000eec000c1e1b00 */
[----:B------:R-:W4:Y:S01]  /*36c0*/  @!P0 LDG.E.64 R6, desc[UR6][R24.64+0x40] ;  /* 0x0000400618068981 */ /* 0x000f22000c1e1b00 */
[C---:B-1----:R-:W-:Y:S04]  /*36d0*/  LEA R42, P1, R34.reuse, R76, 0x6 ;  /* 0x0000004c222a7211 */ /* 0x042fe800078230ff */
[----:B------:R-:W-:Y:S02]  /*36e0*/  LEA.HI.X R43, R34, R77, R35, 0x6, P1 ;  /* 0x0000004d222b7211 */ /* 0x000fe400008f3423 */
[C---:B--2---:R-:W-:Y:S01]  /*36f0*/  @!P0 LOP3.LUT R19, R20.reuse, 0xffff0000, RZ, 0xc0, !PT ;  /* 0xffff000014138812 */ /* 0x044fe200078ec0ff */
[----:B------:R-:W-:Y:S01]  /*3700*/  @!P0 IMAD.U32 R29, R20, 0x10000, RZ ;  /* 0x00010000141d8824 */ /* 0x000fe200078e00ff */
[----:B------:R-:W-:Y:S01]  /*3710*/  @!P0 LOP3.LUT R11, R21, 0xffff0000, RZ, 0xc0, !PT ;  /* 0xffff0000150b8812 */ /* 0x000fe200078ec0ff */
[----:B------:R-:W-:Y:S01]  /*3720*/  @!P0 IMAD.U32 R30, R23, 0x10000, RZ ;  /* 0x00010000171e8824 */ /* 0x000fe200078e00ff */
[C---:B------:R-:W-:Y:S02]  /*3730*/  @!P0 LOP3.LUT R18, R22.reuse, 0xffff0000, RZ, 0xc0, !PT ;  /* 0xffff000016128812 */ /* 0x040fe400078ec0ff */
[----:B------:R-:W-:Y:S02]  /*3740*/  @!P0 SHF.L.U32 R28, R22, 0x10, RZ ;  /* 0x00000010161c8819 */ /* 0x000fe400000006ff */
[C---:B---3--:R-:W-:Y:S02]  /*3750*/  @!P0 SHF.L.U32 R27, R32.reuse, 0x10, RZ ;  /* 0x00000010201b8819 */ /* 0x048fe400000006ff */
[----:B------:R-:W-:Y:S02]  /*3760*/  @!P0 SHF.L.U32 R26, R33, 0x10, RZ ;  /* 0x00000010211a8819 */ /* 0x000fe400000006ff */
[----:B------:R-:W-:Y:S01]  /*3770*/  @!P0 LOP3.LUT R31, R32, 0xffff0000, RZ, 0xc0, !PT ;  /* 0xffff0000201f8812 */ /* 0x000fe200078ec0ff */
[----:B------:R-:W-:Y:S01]  /*3780*/  @!P0 FMUL.FTZ R37, R19, R27 ;  /* 0x0000001b13258220 */ /* 0x000fe20000410000 */
[C---:B----4-:R-:W-:Y:S01]  /*3790*/  @!P0 SHF.L.U32 R8, R6.reuse, 0x10, RZ ;  /* 0x0000001006088819 */ /* 0x050fe200000006ff */
        /* <DEDUP_REMOVED lines=29> */
[----:B------:R1:W-:Y:S02]  /*3970*/  STG.E.128 desc[UR6][R42.64+0x80], R20 ;  /* 0x000080142a007986 */ /* 0x0003e4000c101d06 */
.L_x_3539:
[----:B------:R-:W-:Y:S05]  /*3980*/  BSYNC.RECONVERGENT B1 ;  /* 0x0000000000017941 */ /* 0x000fea0003800200 */
.L_x_3538:
        /* <DEDUP_REMOVED lines=8> */
.L_x_3531:
[----:B-1----:R-:W-:Y:S01]  /*3a10*/  LEA.HI R18, R11, R11, RZ, 0x1 ;  /* 0x0000000b0b127211 */ /* 0x002fe200078f08ff */
[----:B------:R-:W-:Y:S01]  /*3a20*/  BSSY.RECONVERGENT B1, `(.L_x_3544) ;  /* 0x000010e000017945 */ /* 0x000fe20003800200 */
[----:B------:R-:W-:Y:S02]  /*3a30*/  SHF.R.U32.HI R19, RZ, 0x1, R11 ;  /* 0x00000001ff137819 */ /* 0x000fe4000001160b */
[----:B------:R-:W-:Y:S05]  /*3a40*/  SHF.R.S32.HI R18, RZ, 0x1, R18 ;  /* 0x00000001ff127819 */ /* 0x000fea0000011412 */
[----:B------:R-:W-:Y:S01]  /*3a50*/  IMAD.MOV R18, RZ, RZ, -R18 ;  /* 0x000000ffff127224 */ /* 0x000fe200078e0a12 */
[----:B------:R-:W-:Y:S05]  /*3a60*/  @!P0 BRA `(.L_x_3545) ;  /* 0x0000001000248947 */ /* 0x000fea0003800000 */
[----:B--2---:R-:W1:Y:S01]  /*3a70*/  LDC R75, c[0x0][0x440] ;  /* 0x00011000ff4b7b82 */ /* 0x004e620000000800 */
[----:B------:R-:W-:Y:S01]  /*3a80*/  BSSY.RECONVERGENT B0, `(.L_x_3546) ;  /* 0x0000058000007945 */ /* 0x000fe20003800200 */
[-C--:B-1----:R-:W-:Y:S02]  /*3a90*/  ISETP.GE.AND P0, PT, R12, R75.reuse, PT ;  /* 0x0000004b0c00720c */ /* 0x082fe40003f06270 */
[----:B------:R-:W-:Y:S11]  /*3aa0*/  ISETP.GE.AND P5, PT, R10, R75, PT ;  /* 0x0000004b0a00720c */ /* 0x000ff60003fa6270 */
[----:B------:R-:W-:Y:S05]  /*3ab0*/  @P0 BRA `(.L_x_3547) ;  /* 0x0000000400500947 */ /* 0x000fea0003800000 */
[C---:B------:R-:W-:Y:S01]  /*3ac0*/  ISETP.GE.AND P0, PT, R12.reuse, R11, PT ;  /* 0x0000000b0c00720c */ /* 0x040fe20003f06270 */
[----:B------:R-:W2:Y:S11]  /*3ad0*/  LDG.E.128 R52, desc[UR6][R14.64] ;  /* 0x000000060e347981 */ /* 0x000eb6000c1e1d00 */
[----:B------:R-:W-:Y:S01]  /*3ae0*/  @!UPT UIADD3 URZ, UPT, UPT, URZ, URZ, URZ ;  /* 0x000000fffffff290 */ /* 0x000fe2000fffe0ff */
[----:B------:R-:W-:Y:S02]  /*3af0*/  @!P0 ISETP.GE.U32.AND P1, PT, R12, R19, PT ;  /* 0x000000130c00820c */ /* 0x000fe40003f26070 */
[----:B------:R-:W-:Y:S02]  /*3b00*/  @!P0 SHF.R.S32.HI R48, RZ, 0x1f, R18 ;  /* 0x0000001fff308819 */ /* 0x000fe40000011412 */
        /* <DEDUP_REMOVED lines=19> */
[C---:B------:R-:W-:Y:S01]  /*3c40*/  @!P0 LOP3.LUT R29, R25.reuse, 0xffff0000, RZ, 0xc0, !PT ;  /* 0xffff0000191d8812 */ /* 0x040fe200078ec0ff */
[----:B------:R-:W-:Y:S01]  /*3c50*/  @!P0 IMAD.U32 R28, R25, 0x10000, RZ ;  /* 0x00010000191c8824 */ /* 0x000fe200078e00ff */
[C---:B------:R-:W-:Y:S01]  /*3c60*/  @!P0 SHF.L.U32 R25, R26.reuse, 0x10, RZ ;  /* 0x000000101a198819 */ /* 0x040fe200000006ff */
[----:B------:R-:W-:Y:S01]  /*3c70*/  @!P0 IMAD.U32 R23, R27, 0x10000, RZ ;  /* 0x000100001b178824 */ /* 0x000fe200078e00ff */
        /* <DEDUP_REMOVED lines=56> */
.L_x_3547:
[----:B------:R-:W-:Y:S05]  /*4000*/  BSYNC.RECONVERGENT B0 ;  /* 0x0000000000007941 */ /* 0x000fea0003800200 */
.L_x_3546:
[----:B------:R-:W-:Y:S01]  /*4010*/  ISETP.GE.AND P4, PT, R9, R75, PT ;  /* 0x0000004b0900720c */ /* 0x000fe20003f86270 */
[----:B------:R-:W-:Y:S04]  /*4020*/  BSSY.RECONVERGENT B0, `(.L_x_3548) ;  /* 0x0000057000007945 */ /* 0x000fe80003800200 */
[----:B------:R-:W-:Y:S08]  /*4030*/  @P5 BRA `(.L_x_3549) ;  /* 0x0000000400545947 */ /* 0x000ff00003800000 */
[C---:B------:R-:W-:Y:S01]  /*4040*/  ISETP.GE.AND P0, PT, R10.reuse, R11, PT ;  /* 0x0000000b0a00720c */ /* 0x040fe20003f06270 */
[----:B-1----:R-:W2:Y:S11]  /*4050*/  LDG.E.128 R52, desc[UR6][R14.64+0x40] ;  /* 0x000040060e347981 */ /* 0x002eb6000c1e1d00 */
[----:B------:R-:W-:Y:S01]  /*4060*/  @!UPT UIADD3 URZ, UPT, UPT, URZ, URZ, URZ ;  /* 0x000000fffffff290 */ /* 0x000fe2000fffe0ff */
[----:B------:R-:W-:Y:S02]  /*4070*/  @!P0 ISETP.GE.U32.AND P1, PT, R10, R19, PT ;  /* 0x000000130a00820c */ /* 0x000fe40003f26070 */
[C---:B------:R-:W-:Y:S02]  /*4080*/  @!P0 IADD3 R57, P5, PT, R18.reuse, 0x20, RZ ;  /* 0x0000002012398810 */ /* 0x040fe40007fbe0ff */
[----:B------:R-:W-:Y:S02]  /*4090*/  @!P0 SEL R21, R19, R18, !P1 ;  /* 0x0000001213158207 */ /* 0x000fe40004800000 */
[----:B------:R-:W-:Y:S02]  /*40a0*/  @!P0 SEL R57, R57, 0x20, P1 ;  /* 0x0000002039398807 */ /* 0x000fe40000800000 */
[----:B------:R-:W-:Y:S01]  /*40b0*/  @!P0 LEA.HI.X.SX32 R48, R18, RZ, 0x1, P5 ;  /* 0x000000ff12308211 */ /* 0x000fe200028f0eff */
[----:B------:R-:W-:Y:S03]  /*40c0*/  @!P0 IMAD.WIDE R24, R21, 0x2, R14 ;  /* 0x0000000215188825 */ /* 0x000fe600078e020e */
[----:B------:R-:W-:Y:S01]  /*40d0*/  @!P0 SEL R48, R48, RZ, P1 ;  /* 0x000000ff30308207 */ /* 0x000fe20000800000 */
[C---:B------:R-:W-:Y:S02]  /*40e0*/  @!P0 IMAD.SHL.U32 R75, R57.reuse, 0x2, RZ ;  /* 0x00000002394b8824 */ /* 0x040fe400078e00ff */
[----:B------:R-:W3:Y:S01]  /*40f0*/  @!P0 LDG.E.128 R24, desc[UR6][R24.64+0x40] ;  /* 0x0000400618188981 */ /* 0x000ee2000c1e1d00 */
[----:B------:R-:W-:Y:S02]  /*4100*/  @!P0 SHF.L.U64.HI R48, R57, 0x1, R48 ;  /* 0x0000000139308819 */ /* 0x000fe40000010230 */
[C---:B------:R-:W-:Y:S05]  /*4110*/  @!P0 IADD3 R58, P1, PT, R75.reuse, R78, RZ ;  /* 0x0000004e4b3a8210 */ /* 0x040fea0007f3e0ff */
[C---:B------:R-:W-:Y:S01]  /*4120*/  @!P0 IMAD.X R59, R48.reuse, 0x1, R79, P1 ;  /* 0x00000001303b8824 */ /* 0x040fe200008e064f */
[----:B------:R-:W-:Y:S04]  /*4130*/  @!P0 IADD3 R36, P1, PT, R75, R80, RZ ;  /* 0x000000504b248210 */ /* 0x000fe80007f3e0ff */
[----:B------:R-:W-:Y:S01]  /*4140*/  @!P0 IADD3.X R37, PT, PT, R48, R81, RZ, P1, !PT ;  /* 0x0000005130258210 */ /* 0x000fe20000ffe4ff */
[----:B------:R-:W4:Y:S01]  /*4150*/  @!P0 LDG.E.128 R56, desc[UR6][R58.64] ;  /* 0x000000063a388981 */ /* 0x000f22000c1e1d00 */
[----:B------:R-:W-:Y:S07]  /*4160*/  ISETP.GE.U32.OR P1, PT, R10, R19, P0 ;  /* 0x000000130a00720c */ /* 0x000fee0000726470 */
        /* <DEDUP_REMOVED lines=66> */
.L_x_3549:
[----:B------:R-:W-:Y:S05]  /*4590*/  BSYNC.RECONVERGENT B0 ;  /* 0x0000000000007941 */ /* 0x000fea0003800200 */
.L_x_3548:
[----:B------:R-:W-:Y:S05]  /*45a0*/  @P4 BRA `(.L_x_3545) ;  /* 0x0000000400544947 */ /* 0x000fea0003800000 */
[C---:B------:R-:W-:Y:S01]  /*45b0*/  ISETP.GE.AND P0, PT, R9.reuse, R11, PT ;  /* 0x0000000b0900720c */ /* 0x040fe20003f06270 */
[----:B-12---:R-:W2:Y:S11]  /*45c0*/  LDG.E.128 R52, desc[UR6][R14.64+0x80] ;  /* 0x000080060e347981 */ /* 0x006eb6000c1e1d00 */
        /* <DEDUP_REMOVED lines=83> */
.L_x_3545:
[----:B------:R-:W-:Y:S05]  /*4b00*/  BSYNC.RECONVERGENT B1 ;  /* 0x0000000000017941 */ /* 0x000fea0003800200 */
.L_x_3544:
[----:B------:R-:W-:Y:S04]  /*4b10*/  BSSY.RECONVERGENT B1, `(.L_x_3550) ;  /* 0x000011e000017945 */ /* 0x000fe80003800200 */
[----:B------:R-:W-:Y:S05]  /*4b20*/  @!P3 BRA `(.L_x_3551) ;  /* 0x000000100070b947 */ /* 0x000fea0003800000 */
[----:B--2---:R-:W2:Y:S01]  /*4b30*/  LDC R5, c[0x0][0x440] ;  /* 0x00011000ff057b82 */ /* 0x004ea20000000800 */
[----:B------:R-:W-:Y:S07]  /*4b40*/  BSSY.RECONVERGENT B0, `(.L_x_3552) ;  /* 0x0000062000007945 */ /* 0x000fee0003800200 */
[----:B------:R-:W4:Y:S01]  /*4b50*/  LDC.64 R2, c[0x0][0x4a8] ;  /* 0x00012a00ff027b82 */ /* 0x000f220000000a00 */
[-C--:B--2---:R-:W-:Y:S02]  /*4b60*/  ISETP.GE.AND P1, PT, R12, R5.reuse, PT ;  /* 0x000000050c00720c */ /* 0x084fe40003f26270 */
[-C--:B------:R-:W-:Y:S02]  /*4b70*/  ISETP.GE.AND P4, PT, R10, R5.reuse, PT ;  /* 0x000000050a00720c */ /* 0x080fe40003f86270 */
[C---:B----4-:R-:W-:Y:S02]  /*4b80*/  LEA R20, P0, R2.reuse, R14, 0x6 ;  /* 0x0000000e02147211 */ /* 0x050fe400078030ff */
[----:B------:R-:W-:Y:S02]  /*4b90*/  ISETP.GE.AND P3, PT, R9, R5, PT ;  /* 0x000000050900720c */ /* 0x000fe40003f66270 */
[----:B------:R-:W-:Y:S05]  /*4ba0*/  LEA.HI.X R21, R2, R15, R3, 0x6, P0 ;  /* 0x0000000f02157211 */ /* 0x000fea00000f3403 */
[----:B------:R-:W-:Y:S06]  /*4bb0*/  @P1 BRA `(.L_x_3553) ;  /* 0x0000000400681947 */ /* 0x000fec0003800000 */
[C---:B------:R-:W-:Y:S01]  /*4bc0*/  ISETP.GE.AND P0, PT, R12.reuse, R11, PT ;  /* 0x0000000b0c00720c */ /* 0x040fe20003f06270 */
[----:B-1-3--:R-:W2:Y:S11]  /*4bd0*/  LDG.E.128 R52, desc[UR6][R20.64] ;  /* 0x0000000614347981 */ /* 0x00aeb6000c1e1d00 */
[----:B------:R-:W-:Y:S01]  /*4be0*/  @!UPT UIADD3 URZ, UPT, UPT, URZ, URZ, URZ ;  /* 0x000000fffffff290 */ /* 0x000fe2000fffe0ff */
[----:B------:R-:W-:Y:S01]  /*4bf0*/  @!P0 ISETP.GE.U32.AND P1, PT, R12, R19, PT ;  /* 0x000000130c00820c */ /* 0x000fe20003f26070 */
[----:B------:R-:W-:Y:S01]  /*4c00*/  @!P0 IMAD.SHL.U32 R75, R69, 0x20, RZ ;  /* 0x00000020454b8824 */ /* 0x000fe200078e00ff */
[----:B------:R-:W-:Y:S02]  /*4c10*/  @!P0 SHF.R.S32.HI R100, RZ, 0x1f, R18 ;  /* 0x0000001fff648819 */ /* 0x000fe40000011412 */
[----:B------:R-:W-:Y:S02]  /*4c20*/  @!P0 SEL R98, R18, RZ, P1 ;  /* 0x000000ff12628207 */ /* 0x000fe40000800000 */
[----:B------:R-:W-:Y:S02]  /*4c30*/  @!P0 SEL R23, R19, R18, !P1 ;  /* 0x0000001213178207 */ /* 0x000fe40004800000 */
[----:B------:R-:W-:Y:S02]  /*4c40*/  @!P0 SEL R100, R100, RZ, P1 ;  /* 0x000000ff64648207 */ /* 0x000fe40000800000 */
[----:B------:R-:W-:Y:S01]  /*4c50*/  @!P0 IADD3 R98, P1, PT, R75, R98, RZ ;  /* 0x000000624b628210 */ /* 0x000fe20007f3e0ff */
[----:B------:R-:W-:Y:S03]  /*4c60*/  @!P0 IMAD.WIDE R30, R23, 0x2, R20 ;  /* 0x00000002171e8825 */ /* 0x000fe600078e0214 */
[----:B------:R-:W-:Y:S01]  /*4c70*/  @!P0 LEA.HI.X.SX32 R87, R75, R100, 0x1, P1 ;  /* 0x000000644b578211 */ /* 0x000fe200008f0eff */
        /* <DEDUP_REMOVED lines=8> */
[----:B------:R-:W-:Y:S01]  /*4d00*/  ISETP.GE.U32.OR P1, PT, R12, R19, P0 ;  /* 0x000000130c00720c */ /* 0x000fe20000726470 */
[----:B------:R-:W1:Y:S05]  /*4d10*/  LDC.64 R98, c[0x0][0x3b8] ;  /* 0x0000ee00ff627b82 */ /* 0x000e6a0000000a00 */
[----:B------:R2:W5:Y:S02]  /*4d20*/  @!P0 LDG.E.128 R56, desc[UR6][R38.64] ;  /* 0x0000000626388981 */ /* 0x000564000c1e1d00 */
[C---:B--2---:R-:W-:Y:S01]  /*4d30*/  @!P0 SHF.L.U32 R39, R52.reuse, 0x10, RZ ;  /* 0x0000001034278819 */ /* 0x044fe200000006ff */
[----:B------:R-:W-:Y:S01]  /*4d40*/  @!P0 IMAD.U32 R42, R53, 0x10000, RZ ;  /* 0x00010000352a8824 */ /* 0x000fe200078e00ff */
[----:B------:R-:W-:Y:S02]  /*4d50*/  @!P0 LOP3.LUT R41, R52, 0xffff0000, RZ, 0xc0, !PT ;  /* 0xffff000034298812 */ /* 0x000fe400078ec0ff */
[----:B---3--:R-:W-:Y:S01]  /*4d60*/  @!P0 LOP3.LUT R23, R31, 0xffff0000, RZ, 0xc0, !PT ;  /* 0xffff00001f178812 */ /* 0x008fe200078ec0ff */
[----:B------:R-:W-:Y:S01]  /*4d70*/  @!P0 IMAD.U32 R27, R30, 0x10000, RZ ;  /* 0x000100001e1b8824 */ /* 0x000fe200078e00ff */
[C---:B------:R-:W-:Y:S01]  /*4d80*/  @!P0 LOP3.LUT R33, R28.reuse, 0xffff0000, RZ, 0xc0, !PT ;  /* 0xffff00001c218812 */ /* 0x040fe200078ec0ff */
[----:B------:R-:W-:Y:S01]  /*4d90*/  @!P0 IMAD.U32 R34, R28, 0x10000, RZ ;  /* 0x000100001c228824 */ /* 0x000fe200078e00ff */
[----:B------:R-:W-:Y:S01]  /*4da0*/  @!P0 SHF.L.U32 R28, R29, 0x10, RZ ;  /* 0x000000101d1c8819 */ /* 0x000fe200000006ff */
[----:B------:R-:W-:Y:S01]  /*4db0*/  @!P0 IMAD.U32 R25, R31, 0x10000, RZ ;  /* 0x000100001f198824 */ /* 0x000fe200078e00ff */
[----:B------:R-:W-:Y:S02]  /*4dc0*/  @!P0 LOP3.LUT R32, R29, 0xffff0000, RZ, 0xc0, !PT ;  /* 0xffff00001d208812 */ /* 0x000fe400078ec0ff */
[----:B------:R-:W-:Y:S02]  /*4dd0*/  @!P0 LOP3.LUT R26, R30, 0xffff0000, RZ, 0xc0, !PT ;  /* 0xffff00001e1a8812 */ /* 0x000fe400078ec0ff */
[----:B----4-:R-:W-:Y:S01]  /*4de0*/  @!P0 SHF.L.U32 R37, R100, 0x10, RZ ;  /* 0x0000001064258819 */ /* 0x010fe200000006ff */
[----:B------:R-:W-:Y:S01]  /*4df0*/  @!P0 IMAD.U32 R30, R102, 0x10000, RZ ;  /* 0x00010000661e8824 */ /* 0x000fe200078e00ff */
        /* <DEDUP_REMOVED lines=21> */
[----:B------:R-:W-:Y:S01]  /*4f50*/  @!P0 FMUL.FTZ R3, R28, R35 ;  /* 0x000000231c038220 */ /* 0x000fe20000410000 */
[----:B------:R-:W-:Y:S02]  /*4f60*/  @!P0 IMAD.U32 R43, R57, 0x10000, RZ ;  /* 0x00010000392b8824 */ /* 0x000fe400078e00ff */
[----:B------:R-:W-:Y:S01]  /*4f70*/  @!P1 FADD.FTZ R29, -R29, -RZ ;  /* 0x800000ff1d1d9221 */ /* 0x000fe20000010100 */
[----:B------:R-:W-:Y:S01]  /*4f80*/  @!P0 FMUL.FTZ R4, R32, R31 ;  /* 0x0000001f20048220 */ /* 0x000fe20000410000 */
[----:B------:R-:W-:Y:S01]  /*4f90*/  @!P1 FADD.FTZ R24, -R24, -RZ ;  /* 0x800000ff18189221 */ /* 0x000fe20000010100 */
[----:B------:R-:W-:Y:S01]  /*4fa0*/  @!P1 FADD.FTZ R22, -R22, -RZ ;  /* 0x800000ff16169221 */ /* 0x000fe20000010100 */
[----:B-1----:R-:W-:Y:S01]  /*4fb0*/  LEA R102, P1, R98, R76, 0x6 ;  /* 0x0000004c62667211 */ /* 0x002fe200078230ff */
[----:B------:R-:W-:Y:S01]  /*4fc0*/  @!P0 FFMA.FTZ R2, R41, R40, R2 ;  /* 0x0000002829028223 */ /* 0x000fe20000010002 */
[C---:B------:R-:W-:Y:S01]  /*4fd0*/  @!P0 LOP3.LUT R41, R54.reuse, 0xffff0000, RZ, 0xc0, !PT ;  /* 0xffff000036298812 */ /* 0x040fe200078ec0ff */
[----:B------:R-:W-:Y:S01]  /*4fe0*/  @!P0 IMAD.U32 R38, R54, 0x10000, RZ ;  /* 0x0001000036268824 */ /* 0x000fe200078e00ff */
[----:B------:R-:W-:Y:S01]  /*4ff0*/  @!P0 SHF.L.U32 R40, R55, 0x10, RZ ;  /* 0x0000001037288819 */ /* 0x000fe200000006ff */
[----:B------:R-:W-:Y:S01]  /*5000*/  @!P0 FFMA.FTZ R3, R42, R43, R3 ;  /* 0x0000002b2a038223 */ /* 0x000fe20000010003 */
[----:B------:R-:W-:Y:S01]  /*5010*/  @!P0 F2FP.BF16.F32.PACK_AB R75, R2, R0 ;  /* 0x00000000024b823e */ /* 0x000fe200000010ff */
[----:B------:R-:W-:Y:S01]  /*5020*/  @!P0 FMUL.FTZ R5, R27, R30 ;  /* 0x0000001e1b058220 */ /* 0x000fe20000410000 */
[----:B------:R-:W-:Y:S01]  /*5030*/  LEA.HI.X R103, R98, R77, R99, 0x6, P1 ;  /* 0x0000004d62677211 */ /* 0x000fe200008f3463 */
[----:B------:R-:W-:Y:S02]  /*5040*/  @!P0 IMAD.U32 R45, R58, 0x10000, RZ ;  /* 0x000100003a2d8824 */ /* 0x000fe400078e00ff */
[----:B------:R-:W-:Y:S01]  /*5050*/  @!P0 FFMA.FTZ R4, R39, R44, R4 ;  /* 0x0000002c27048223 */ /* 0x000fe20000010004 */
[----:B------:R-:W-:Y:S01]  /*5060*/  @!P0 LOP3.LUT R39, R55, 0xffff0000, RZ, 0xc0, !PT ;  /* 0xffff000037278812 */ /* 0x000fe200078ec0ff */
[----:B------:R-:W-:Y:S01]  /*5070*/  @!P0 FMUL.FTZ R6, R26, R29 ;  /* 0x0000001d1a068220 */ /* 0x000fe20000410000 */
[----:B------:R-:W-:Y:S01]  /*5080*/  @!P0 FMUL.FTZ R7, R25, R24 ;  /* 0x0000001819078220 */ /* 0x000fe20000410000 */
[----:B------:R-:W-:Y:S01]  /*5090*/  @!P0 FMUL.FTZ R8, R23, R22 ;  /* 0x0000001617088220 */ /* 0x000fe20000410000 */
[----:B------:R-:W-:Y:S01]  /*50a0*/  @!P0 F2FP.BF16.F32.PACK_AB R100, R4, R3 ;  /* 0x000000030464823e */ /* 0x000fe200000010ff */
[----:B------:R-:W-:Y:S01]  /*50b0*/  @!P0 FFMA.FTZ R5, R38, R45, R5 ;  /* 0x0000002d26058223 */ /* 0x000fe20000010005 */
[----:B------:R-:W-:Y:S01]  /*50c0*/  @!P0 FFMA.FTZ R6, R41, R46, R6 ;  /* 0x0000002e29068223 */ /* 0x000fe20000010006 */
[----:B------:R-:W-:Y:S01]  /*50d0*/  @!P0 FFMA.FTZ R7, R40, R47, R7 ;  /* 0x0000002f28078223 */ /* 0x000fe20000010007 */
[----:B------:R-:W-:Y:S01]  /*50e0*/  @!P0 FFMA.FTZ R8, R39, R48, R8 ;  /* 0x0000003027088223 */ /* 0x000fe20000010008 */
[----:B------:R-:W-:Y:S01]  /*50f0*/  @!P0 IMAD.MOV.U32 R52, RZ, RZ, R75 ;  /* 0x000000ffff348224 */ /* 0x000fe200078e004b */
[----:B------:R-:W-:Y:S02]  /*5100*/  @!P0 MOV R53, R100 ;  /* 0x0000006400358202 */ /* 0x000fe40000000f00 */
[----:B------:R-:W-:Y:S02]  /*5110*/  @!P0 F2FP.BF16.F32.PACK_AB R87, R6, R5 ;  /* 0x000000050657823e */ /* 0x000fe400000010ff */
[----:B------:R-:W-:Y:S03]  /*5120*/  @!P0 F2FP.BF16.F32.PACK_AB R98, R8, R7 ;  /* 0x000000070862823e */ /* 0x000fe600000010ff */
[----:B------:R-:W-:Y:S01]  /*5130*/  @!P0 IMAD.MOV.U32 R54, RZ, RZ, R87 ;  /* 0x000000ffff368224 */ /* 0x000fe200078e0057 */
[----:B------:R-:W-:Y:S05]  /*5140*/  @!P0 MOV R55, R98 ;  /* 0x0000006200378202 */ /* 0x000fea0000000f00 */
[----:B------:R2:W-:Y:S02]  /*5150*/  STG.E.128 desc[UR6][R102.64], R52 ;  /* 0x0000003466007986 */ /* 0x0005e4000c101d06 */
.L_x_3553:
[----:B------:R-:W-:Y:S05]  /*5160*/  BSYNC.RECONVERGENT B0 ;  /* 0x0000000000007941 */ /* 0x000fea0003800200 */
.L_x_3552:
[----:B------:R-:W-:Y:S04]  /*5170*/  BSSY.RECONVERGENT B0, `(.L_x_3554) ;  /* 0x000005c000007945 */ /* 0x000fe80003800200 */
[----:B------:R-:W-:Y:S05]  /*5180*/  @P4 BRA `(.L_x_3555) ;  /* 0x0000000400684947 */ /* 0x000fea0003800000 */
[C---:B------:R-:W-:Y:S01]  /*5190*/  ISETP.GE.AND P0, PT, R10.reuse, R11, PT ;  /* 0x0000000b0a00720c */ /* 0x040fe20003f06270 */
[----:B-123--:R-:W2:Y:S11]  /*51a0*/  LDG.E.128 R52, desc[UR6][R20.64+0x40] ;  /* 0x0000400614347981 */ /* 0x00eeb6000c1e1d00 */
        /* <DEDUP_REMOVED lines=88> */
.L_x_3555:
[----:B------:R-:W-:Y:S05]  /*5730*/  BSYNC.RECONVERGENT B0 ;  /* 0x0000000000007941 */ /* 0x000fea0003800200 */
.L_x_3554:
[----:B------:R-:W-:Y:S05]  /*5740*/  @P3 BRA `(.L_x_3551) ;  /* 0x0000000400683947 */ /* 0x000fea0003800000 */
[C---:B------:R-:W-:Y:S01]  /*5750*/  ISETP.GE.AND P0, PT, R9.reuse, R11, PT ;  /* 0x0000000b0900720c */ /* 0x040fe20003f06270 */
[----:B-1234-:R-:W2:Y:S11]  /*5760*/  LDG.E.128 R52, desc[UR6][R20.64+0x80] ;  /* 0x0000800614347981 */ /* 0x01eeb6000c1e1d00 */
[----:B------:R-:W-:Y:S01]  /*5770*/  @!UPT UIADD3 URZ, UPT, UPT, URZ, URZ, URZ ;  /* 0x000000fffffff290 */ /* 0x000fe2000fffe0ff */
[----:B------:R-:W-:Y:S01]  /*5780*/  @!P0 ISETP.GE.U32.AND P1, PT, R9, R19, PT ;  /* 0x000000130900820c */ /* 0x000fe20003f26070 */
[----:B------:R-:W-:Y:S01]  /*5790*/  @!P0 IMAD.SHL.U32 R56, R69, 0x20, RZ ;  /* 0x0000002045388824 */ /* 0x000fe200078e00ff */
[----:B------:R-:W-:Y:S02]  /*57a0*/  @!P0 SHF.R.S32.HI R57, RZ, 0x1f, R18 ;  /* 0x0000001fff398819 */ /* 0x000fe40000011412 */
[----:B------:R-:W-:Y:S02]  /*57b0*/  @!P0 SEL R59, R18, RZ, P1 ;  /* 0x000000ff123b8207 */ /* 0x000fe40000800000 */
[----:B------:R-:W-:Y:S02]  /*57c0*/  @!P0 SEL R57, R57, RZ, P1 ;  /* 0x000000ff39398207 */ /* 0x000fe40000800000 */
[C---:B------:R-:W-:Y:S02]  /*57d0*/  @!P0 IADD3 R48, P3, PT, R56.reuse, R59, RZ ;  /* 0x0000003b38308210 */ /* 0x040fe40007f7e0ff */
[----:B------:R-:W-:Y:S02]  /*57e0*/  @!P0 SEL R11, R19, R18, !P1 ;  /* 0x00000012130b8207 */ /* 0x000fe40004800000 */
[----:B------:R-:W-:Y:S01]  /*57f0*/  @!P0 LEA.HI.X.SX32 R57, R56, R57, 0x1, P3 ;  /* 0x0000003938398211 */ /* 0x000fe200018f0eff */
[C---:B------:R-:W-:Y:S02]  /*5800*/  @!P0 IMAD.SHL.U32 R75, R48.reuse, 0x2, RZ ;  /* 0x00000002304b8824 */ /* 0x040fe400078e00ff */
        /* <DEDUP_REMOVED lines=9> */
[----:B------:R1:W5:Y:S01]  /*58a0*/  @!P0 LDG.E.128 R44, desc[UR6][R36.64+0x80] ;  /* 0x00008006242c8981 */ /* 0x000362000c1e1d00 */
[C---:B--2---:R-:W-:Y:S01]  /*58b0*/  @!P0 SHF.L.U32 R35, R52.reuse, 0x10, RZ ;  /* 0x0000001034238819 */ /* 0x044fe200000006ff */
[----:B------:R-:W-:Y:S01]  /*58c0*/  @!P0 IMAD.U32 R40, R53, 0x10000, RZ ;  /* 0x0001000035288824 */ /* 0x000fe200078e00ff */
[----:B-1----:R-:W-:Y:S02]  /*58d0*/  @!P0 LOP3.LUT R37, R52, 0xffff0000, RZ, 0xc0, !PT ;  /* 0xffff000034258812 */ /* 0x002fe400078ec0ff */
[C---:B---3--:R-:W-:Y:S01]  /*58e0*/  @!P0 SHF.L.U32 R34, R24.reuse, 0x10, RZ ;  /* 0x0000001018228819 */ /* 0x048fe200000006ff */
[C---:B------:R-:W-:Y:S01]  /*58f0*/  @!P0 IMAD.U32 R29, R25.reuse, 0x10000, RZ ;  /* 0x00010000191d8824 */ /* 0x040fe200078e00ff */
[----:B------:R-:W-:Y:S02]  /*5900*/  @!P0 LOP3.LUT R31, R24, 0xffff0000, RZ, 0xc0, !PT ;  /* 0xffff0000181f8812 */ /* 0x000fe400078ec0ff */
[----:B------:R-:W-:Y:S01]  /*5910*/  @!P0 LOP3.LUT R32, R25, 0xffff0000, RZ, 0xc0, !PT ;  /* 0xffff000019208812 */ /* 0x000fe200078ec0ff */
[C---:B------:R-:W-:Y:S01]  /*5920*/  @!P0 IMAD.U32 R25, R26.reuse, 0x10000, RZ ;  /* 0x000100001a198824 */ /* 0x040fe200078e00ff */
        /* <DEDUP_REMOVED lines=8> */
[----:B------:R-:W1:Y:S01]  /*59b0*/  LDC.64 R56, c[0x0][0x3b8] ;  /* 0x0000ee00ff387b82 */ /* 0x000e620000000a00 */
[----:B------:R-:W-:Y:S01]  /*59c0*/  @!P0 LOP3.LUT R11, R59, 0xffff0000, RZ, 0xc0, !PT ;  /* 0xffff00003b0b8812 */ /* 0x000fe200078ec0ff */
[----:B------:R-:W-:Y:S01]  /*59d0*/  @!P1 FADD.FTZ R30, -R30, -RZ ;  /* 0x800000ff1e1e9221 */ /* 0x000fe20000010100 */
[C---:B-----5:R-:W-:Y:S01]  /*59e0*/  @!P0 LOP3.LUT R38, R44.reuse, 0xffff0000, RZ, 0xc0, !PT ;  /* 0xffff00002c268812 */ /* 0x060fe200078ec0ff */
[----:B------:R-:W-:Y:S01]  /*59f0*/  @!P0 IMAD.U32 R36, R44, 0x10000, RZ ;  /* 0x000100002c248824 */ /* 0x000fe200078e00ff */
[----:B------:R-:W-:Y:S01]  /*5a00*/  @!P0 LOP3.LUT R41, R45, 0xffff0000, RZ, 0xc0, !PT ;  /* 0xffff00002d298812 */ /* 0x000fe200078ec0ff */
[----:B------:R-:W-:Y:S01]  /*5a10*/  @!P0 FMUL.FTZ R0, R34, R33 ;  /* 0x0000002122008220 */ /* 0x000fe20000410000 */
[C---:B------:R-:W-:Y:S01]  /*5a20*/  @!P0 SHF.L.U32 R21, R27.reuse, 0x10, RZ ;  /* 0x000000101b158819 */ /* 0x040fe200000006ff */
[----:B------:R-:W-:Y:S01]  /*5a30*/  @!P1 FADD.FTZ R28, -R28, -RZ ;  /* 0x800000ff1c1c9221 */ /* 0x000fe20000010100 */
[----:B------:R-:W-:Y:S01]  /*5a40*/  @!P0 LOP3.LUT R20, R27, 0xffff0000, RZ, 0xc0, !PT ;  /* 0xffff00001b148812 */ /* 0x000fe200078ec0ff */
[----:B------:R-:W-:Y:S01]  /*5a50*/  @!P1 FADD.FTZ R23, -R23, -RZ ;  /* 0x800000ff17179221 */ /* 0x000fe20000010100 */
[----:B------:R-:W-:Y:S01]  /*5a60*/  @!P0 LOP3.LUT R43, R46, 0xffff0000, RZ, 0xc0, !PT ;  /* 0xffff00002e2b8812 */ /* 0x000fe200078ec0ff */
[----:B------:R-:W-:Y:S01]  /*5a70*/  @!P0 IMAD.U32 R18, R59, 0x10000, RZ ;  /* 0x000100003b128824 */ /* 0x000fe200078e00ff */
[----:B------:R-:W-:Y:S01]  /*5a80*/  @!P0 SHF.L.U32 R44, R47, 0x10, RZ ;  /* 0x000000102f2c8819 */ /* 0x000fe200000006ff */
[----:B------:R-:W-:Y:S01]  /*5a90*/  @!P0 FFMA.FTZ R0, R35, R36, R0 ;  /* 0x0000002423008223 */ /* 0x000fe20000010000 */
[----:B------:R-:W-:Y:S01]  /*5aa0*/  @!P0 LOP3.LUT R35, R53, 0xffff0000, RZ, 0xc0, !PT ;  /* 0xffff000035238812 */ /* 0x000fe200078ec0ff */
[----:B------:R-:W-:Y:S01]  /*5ab0*/  @!P0 FMUL.FTZ R2, R31, R30 ;  /* 0x0000001e1f028220 */ /* 0x000fe20000410000 */
[----:B------:R-:W-:Y:S01]  /*5ac0*/  @!P1 FADD.FTZ R22, -R22, -RZ ;  /* 0x800000ff16169221 */ /* 0x000fe20000010100 */
[----:B------:R-:W-:Y:S01]  /*5ad0*/  @!P0 FMUL.FTZ R3, R29, R28 ;  /* 0x0000001c1d038220 */ /* 0x000fe20000410000 */
[----:B------:R-:W-:Y:S01]  /*5ae0*/  @!P0 IMAD.U32 R39, R45, 0x10000, RZ ;  /* 0x000100002d278824 */ /* 0x000fe200078e00ff */
[----:B------:R-:W-:Y:S01]  /*5af0*/  @!P0 LOP3.LUT R45, R47, 0xffff0000, RZ, 0xc0, !PT ;  /* 0xffff00002f2d8812 */ /* 0x000fe200078ec0ff */
        /* <DEDUP_REMOVED lines=31> */
.L_x_3551:
[----:B------:R-:W-:Y:S05]  /*5cf0*/  BSYNC.RECONVERGENT B1 ;  /* 0x0000000000017941 */ /* 0x000fea0003800200 */
.L_x_3550:
[----:B------:R-:W5:Y:S08]  /*5d00*/  LDC R3, c[0x0][0x450] ;  /* 0x00011400ff037b82 */ /* 0x000f700000000800 */
[----:B------:R-:W1:Y:S01]  /*5d10*/  LDC R11, c[0x0][0x450] ;  /* 0x00011400ff0b7b82 */ /* 0x000e620000000800 */
[----:B-----5:R-:W-:Y:S05]  /*5d20*/  IMAD.U32 R3, R3, -0x20, RZ ;  /* 0xffffffe003037824 */ /* 0x020fea00078e00ff */
[C---:B------:R-:W-:Y:S02]  /*5d30*/  LEA R80, P1, R3.reuse, R80, 0x1 ;  /* 0x0000005003507211 */ /* 0x040fe400078208ff */
[C---:B------:R-:W-:Y:S02]  /*5d40*/  LEA R78, P0, R3.reuse, R78, 0x1 ;  /* 0x0000004e034e7211 */ /* 0x040fe400078008ff */
[C---:B------:R-:W-:Y:S02]  /*5d50*/  LEA.HI.X.SX32 R81, R3.reuse, R81, 0x1, P1 ;  /* 0x0000005103517211 */ /* 0x040fe400008f0eff */
[----:B-1----:R-:W-:Y:S09]  /*5d60*/  LEA.HI.X.SX32 R79, R3, R79, 0x1, P0 ;  /* 0x0000004f034f7211 */ /* 0x002ff200000f0eff */
.L_x_3530:
[----:B------:R-:W-:Y:S05]  /*5d70*/  BSYNC.RECONVERGENT B2 ;  /* 0x0000000000027941 */ /* 0x000fea0003800200 */
.L_x_3526:
[----:B------:R-:W-:Y:S01]  /*5d80*/  ISETP.NE.U32.AND P3, PT, RZ, UR18, PT ;  /* 0x00000012ff007c0c */ /* 0x000fe2000bf65070 */
[----:B------:R-:W-:Y:S03]  /*5d90*/  VIADD R88, R88, 0xffffffc0 ;  /* 0xffffffc058587836 */ /* 0x000fe60000000000 */
        /* <DEDUP_REMOVED lines=90> */
.L_x_3556:
[----:B------:R-:W-:Y:S02]  /*6340*/  IADD3 R96, P1, PT, R96, UR4, RZ ;  /* 0x0000000460607c10 */ /* 0x000fe4000ff3e0ff */
[----:B------:R-:W-:Y:S02]  /*6350*/  IADD3 R14, P0, PT, R14, UR27, RZ ;  /* 0x0000001b0e0e7c10 */ /* 0x000fe4000ff1e0ff */
[----:B------:R-:W-:Y:S02]  /*6360*/  IADD3.X R97, PT, PT, R97, UR20, RZ, P1, !PT ;  /* 0x0000001461617c10 */ /* 0x000fe40008ffe4ff */
[----:B------:R-:W-:Y:S01]  /*6370*/  IADD3.X R15, PT, PT, R15, UR21, RZ, P0, !PT ;  /* 0x000000150f0f7c10 */ /* 0x000fe200087fe4ff */
[----:B------:R-:W-:Y:S08]  /*6380*/  @P2 BRA `(.L_x_3557) ;  /* 0xffffffbc00042947 */ /* 0x000ff0000383ffff */
.L_x_3521:
[----:B------:R-:W1:Y:S01]  /*6390*/  LDC R11, c[0x0][0x450] ;  /* 0x00011400ff0b7b82 */ /* 0x000e620000000800 */
[----:B------:R-:W-:Y:S01]  /*63a0*/  LOP3.LUT R128, R49, 0x18, RZ, 0xc0, !PT ;  /* 0x0000001831807812 */ /* 0x000fe200078ec0ff */
[----:B------:R-:W-:Y:S01]  /*63b0*/  UMOV UR4, 0x400 ;  /* 0x0000040000047882 */ /* 0x000fe20000000000 */
[----:B------:R-:W-:Y:S02]  /*63c0*/  BSSY.RECONVERGENT B3, `(.L_x_3558) ;  /* 0x00003e0000037945 */ /* 0x000fe40003800200 */
[----:B------:R-:W-:-:S03]  /*63d0*/  LOP3.LUT R0, R128, 0xd8, R71, 0x78, !PT ;  /* 0x000000d880007812 */ /* 0x000fc600078e7847 */
[----:B------:R-:W2:Y:S01]  /*63e0*/  S2UR UR5, SR_CgaCtaId ;  /* 0x00000000000579c3 */ /* 0x000ea20000008800 */
[----:B------:R-:W-:-:S07]  /*63f0*/  LOP3.LUT R71, R0, 0x1f20, R71, 0xf8, !PT ;  /* 0x00001f2000477812 */ /* 0x000fce00078ef847 */
        /* <DEDUP_REMOVED lines=35> */
.L_x_3562:
[----:B------:R2:W-:Y:S02]  /*6630*/  STS.128 [R129+0x2000], RZ ;  /* 0x002000ff81007388 */ /* 0x0005e40000000c00 */
.L_x_3561:
[----:B------:R-:W-:Y:S05]  /*6640*/  BSYNC.RECONVERGENT B0 ;  /* 0x0000000000007941 */ /* 0x000fea0003800200 */
.L_x_3560:
        /* <DEDUP_REMOVED lines=25> */
.L_x_3564:
[----:B------:R1:W-:Y:S01]  /*67e0*/  STS.128 [R129+0x2800], RZ ;  /* 0x002800ff81007388 */ /* 0x0003e20000000c00 */
[----:B------:R-:W-:Y:S05]  /*67f0*/  BRA `(.L_x_3563) ;  /* 0x0000003800707947 */ /* 0x000fea0003800000 */
.L_x_3559:
[----:B------:R-:W1:Y:S01]  /*6800*/  LDC.64 R2, c[0x0][0x470] ;  /* 0x00011c00ff027b82 */ /* 0x000e620000000a00 */
[----:B------:R-:W2:Y:S01]  /*6810*/  LDCU.64 UR8, c[0x0][0x380] ;  /* 0x00007000ff0877ac */ /* 0x000ea20008000a00 */
[----:B-1----:R-:W-:-:S04]  /*6820*/  ISETP.NE.U32.AND P0, PT, R2, RZ, PT ;  /* 0x000000ff0200720c */ /* 0x002fc80003f05070 */
[----:B------:R-:W-:Y:S01]  /*6830*/  ISETP.NE.AND.EX P0, PT, R3, RZ, PT, P0 ;  /* 0x000000ff0300720c */ /* 0x000fe20003f05300 */
[----:B------:R-:W-:-:S12]  /*6840*/  IMAD.MOV.U32 R3, RZ, RZ, RZ ;  /* 0x000000ffff037224 */ /* 0x000fd800078e00ff */
[----:B-----5:R-:W1:Y:S02]  /*6850*/  @P0 LDC.64 R4, c[0x0][0x470] ;  /* 0x00011c00ff040b82 */ /* 0x020e640000000a00 */
[----:B-1----:R-:W-:-:S05]  /*6860*/  @P0 IMAD.WIDE.U32 R4, R65, 0x4, R4 ;  /* 0x0000000441040825 */ /* 0x002fca00078e0004 */
[----:B------:R-:W3:Y:S01]  /*6870*/  @P0 LDG.E R3, desc[UR6][R4.64] ;  /* 0x0000000604030981 */ /* 0x000ee2000c1e1900 */
[----:B------:R-:W1:Y:S01]  /*6880*/  LDCU.U8 UR4, c[0x0][0x533] ;  /* 0x0000a660ff0477ac */ /* 0x000e620008000000 */
[----:B--2---:R-:W-:-:S04]  /*6890*/  LEA R34, P0, R92, UR8, 0x1 ;  /* 0x000000085c227c11 */ /* 0x004fc8000f8008ff */
[----:B------:R-:W-:Y:S01]  /*68a0*/  LEA.HI.X R35, R92, UR9, R61, 0x1, P0 ;  /* 0x000000095c237c11 */ /* 0x000fe200080f0c3d */
[----:B-1----:R-:W-:Y:S01]  /*68b0*/  UISETP.NE.AND UP0, UPT, UR4, URZ, UPT ;  /* 0x000000ff0400728c */ /* 0x002fe2000bf05270 */
        /* <DEDUP_REMOVED lines=69> */
.L_x_3571:
[----:B------:R-:W-:Y:S05]  /*6d10*/  BSYNC.RECONVERGENT B0 ;  /* 0x0000000000007941 */ /* 0x000fea0003800200 */
.L_x_3570:
[----:B-----5:R-:W-:Y:S01]  /*6d20*/  IMAD.MOV.U32 R6, RZ, RZ, R18 ;  /* 0x000000ffff067224 */ /* 0x020fe200078e0012 */
[----:B------:R-:W-:Y:S01]  /*6d30*/  MOV R4, R16 ;  /* 0x0000001000047202 */ /* 0x000fe20000000f00 */
[----:B------:R-:W-:Y:S01]  /*6d40*/  IMAD.MOV.U32 R7, RZ, RZ, R19 ;  /* 0x000000ffff077224 */ /* 0x000fe200078e0013 */
[----:B------:R-:W-:Y:S02]  /*6d50*/  MOV R5, R17 ;  /* 0x0000001100057202 */ /* 0x000fe40000000f00 */
.L_x_3569:
[----:B------:R-:W-:Y:S05]  /*6d60*/  BSYNC.RECONVERGENT B1 ;  /* 0x0000000000017941 */ /* 0x000fea0003800200 */
.L_x_3568:
        /* <DEDUP_REMOVED lines=47> */
.L_x_3575:
[----:B------:R-:W-:Y:S05]  /*7060*/  BSYNC.RECONVERGENT B0 ;  /* 0x0000000000007941 */ /* 0x000fea0003800200 */
.L_x_3574:
[----:B-----5:R4:W-:Y:S02]  /*7070*/  STS.128 [R129+0x1000], R16 ;  /* 0x0010001081007388 */ /* 0x0209e40000000c00 */
.L_x_3573:
[----:B------:R-:W-:Y:S05]  /*7080*/  BSYNC.RECONVERGENT B1 ;  /* 0x0000000000017941 */ /* 0x000fea0003800200 */
.L_x_3572:
        /* <DEDUP_REMOVED lines=45> */
.L_x_3577:
[----:B------:R-:W-:Y:S05]  /*7360*/  BSYNC.RECONVERGENT B0 ;  /* 0x0000000000007941 */ /* 0x000fea0003800200 */
.L_x_3576:
[----:B-----5:R1:W-:Y:S02]  /*7370*/  STS.128 [R129+0x2000], R16 ;  /* 0x0020001081007388 */ /* 0x0203e40000000c00 */
.L_x_3567:
[----:B------:R-:W-:Y:S05]  /*7380*/  BSYNC.RECONVERGENT B2 ;  /* 0x0000000000027941 */ /* 0x000fea0003800200 */
.L_x_3566:
        /* <DEDUP_REMOVED lines=15> */
[C---:B--2---:R-:W-:Y:S01]  /*7480*/  IADD3 R5, P0, PT, R3.reuse, R14, RZ ;  /* 0x0000000e03057210 */ /* 0x044fe20007f1e0ff */
        /* <DEDUP_REMOVED lines=12> */
[----:B------:R-:W-:Y:S01]  /*7550*/  IMAD.U32 R26, R19, 0x10000, RZ ;  /* 0x00010000131a7824 */ /* 0x000fe200078e00ff */
[C---:B------:R-:W-:Y:S02]  /*7560*/  SHF.L.U32 R8, R16.reuse, 0x10, RZ ;  /* 0x0000001010087819 */ /* 0x040fe400000006ff */
[----:B------:R-:W-:-:S02]  /*7570*/  LOP3.LUT R28, R16, 0xffff0000, RZ, 0xc0, !PT ;  /* 0xffff0000101c7812 */ /* 0x000fc400078ec0ff */
[----:B------:R-:W-:Y:S02]  /*7580*/  LOP3.LUT R24, R19, 0xffff0000, RZ, 0xc0, !PT ;  /* 0xffff000013187812 */ /* 0x000fe400078ec0ff */
[C---:B------:R-:W-:Y:S02]  /*7590*/  SHF.L.U32 R27, R18.reuse, 0x10, RZ ;  /* 0x00000010121b7819 */ /* 0x040fe400000006ff */
[----:B------:R-:W-:Y:S02]  /*75a0*/  LOP3.LUT R18, R18, 0xffff0000, RZ, 0xc0, !PT ;  /* 0xffff000012127812 */ /* 0x000fe400078ec0ff */
[----:B--2---:R-:W-:Y:S02]  /*75b0*/  LOP3.LUT R17, R4, 0xffff0000, RZ, 0xc0, !PT ;  /* 0xffff000004117812 */ /* 0x004fe400078ec0ff */
        /* <DEDUP_REMOVED lines=8> */
[----:B------:R-:W-:Y:S01]  /*7640*/  FFMA.FTZ R15, R2, R25, -R15 ;  /* 0x00000019020f7223 */ /* 0x000fe2000001080f */
[----:B------:R-:W-:Y:S01]  /*7650*/  FFMA.FTZ R29, R26, R19, -R29 ;  /* 0x000000131a1d7223 */ /* 0x000fe2000001081d */
[----:B------:R-:W-:Y:S01]  /*7660*/  SHF.L.U32 R25, R6, 0x10, RZ ;  /* 0x0000001006197819 */ /* 0x000fe200000006ff */
[----:B------:R-:W-:Y:S01]  /*7670*/  FFMA.FTZ R0, R2, R17, R0 ;  /* 0x0000001102007223 */ /* 0x000fe20000010000 */
[----:B------:R-:W-:Y:S01]  /*7680*/  FMUL.FTZ R17, R24, R19 ;  /* 0x0000001318117220 */ /* 0x000fe20000410000 */
[----:B------:R-:W-:-:S02]  /*7690*/  IMAD.U32 R19, R4, 0x10000, RZ ;  /* 0x0001000004137824 */ /* 0x000fc400078e00ff */
[C---:B------:R-:W-:Y:S01]  /*76a0*/  FMUL.FTZ R2, R18.reuse, R5 ;  /* 0x0000000512027220 */ /* 0x040fe20000410000 */
[----:B------:R-:W-:Y:S01]  /*76b0*/  FMUL.FTZ R18, R18, R7 ;  /* 0x0000000712127220 */ /* 0x000fe20000410000 */
[----:B------:R-:W-:Y:S01]  /*76c0*/  FFMA.FTZ R16, R26, R16, R17 ;  /* 0x000000101a107223 */ /* 0x000fe20000010011 */
[C---:B------:R-:W-:Y:S01]  /*76d0*/  FMUL.FTZ R17, R28.reuse, R19 ;  /* 0x000000131c117220 */ /* 0x040fe20000410000 */
[----:B------:R-:W-:Y:S01]  /*76e0*/  FMUL.FTZ R28, R28, R25 ;  /* 0x000000191c1c7220 */ /* 0x000fe20000410000 */
[C---:B------:R-:W-:Y:S01]  /*76f0*/  FFMA.FTZ R2, R27.reuse, R7, -R2 ;  /* 0x000000071b027223 */ /* 0x040fe20000010802 */
[----:B------:R-:W-:Y:S01]  /*7700*/  FFMA.FTZ R5, R27, R5, R18 ;  /* 0x000000051b057223 */ /* 0x000fe20000010012 */
[C---:B------:R-:W-:Y:S01]  /*7710*/  FFMA.FTZ R17, R8.reuse, R25, -R17 ;  /* 0x0000001908117223 */ /* 0x040fe20000010811 */
[----:B------:R-:W-:Y:S01]  /*7720*/  FFMA.FTZ R28, R8, R19, R28 ;  /* 0x00000013081c7223 */ /* 0x000fe2000001001c */
[----:B------:R-:W-:Y:S02]  /*7730*/  F2FP.BF16.F32.PACK_AB R0, R0, R15 ;  /* 0x0000000f0000723e */ /* 0x000fe400000010ff */
[----:B------:R-:W-:-:S02]  /*7740*/  F2FP.BF16.F32.PACK_AB R19, R16, R29 ;  /* 0x0000001d1013723e */ /* 0x000fc400000010ff */
[----:B------:R-:W-:Y:S01]  /*7750*/  F2FP.BF16.F32.PACK_AB R16, R28, R17 ;  /* 0x000000111c10723e */ /* 0x000fe200000010ff */
[----:B------:R-:W-:Y:S01]  /*7760*/  IMAD.MOV.U32 R17, RZ, RZ, R0 ;  /* 0x000000ffff117224 */ /* 0x000fe200078e0000 */
[----:B------:R-:W-:Y:S02]  /*7770*/  F2FP.BF16.F32.PACK_AB R18, R5, R2 ;  /* 0x000000020512723e */ /* 0x000fe400000010ff */
.L_x_3581:
[----:B------:R-:W-:Y:S05]  /*7780*/  BSYNC.RECONVERGENT B0 ;  /* 0x0000000000007941 */ /* 0x000fea0003800200 */
.L_x_3580:
[----:B-----5:R4:W-:Y:S02]  /*7790*/  STS.128 [R129+0x800], R16 ;  /* 0x0008001081007388 */ /* 0x0209e40000000c00 */
.L_x_3579:
[----:B------:R-:W-:Y:S05]  /*77a0*/  BSYNC.RECONVERGENT B1 ;  /* 0x0000000000017941 */ /* 0x000fea0003800200 */
.L_x_3578:
        /* <DEDUP_REMOVED lines=57> */
.L_x_3585:
[----:B------:R-:W-:Y:S05]  /*7b40*/  BSYNC.RECONVERGENT B0 ;  /* 0x0000000000007941 */ /* 0x000fea0003800200 */
.L_x_3584:
[----:B-----5:R4:W-:Y:S02]  /*7b50*/  STS.128 [R129+0x1800], R16 ;  /* 0x0018001081007388 */ /* 0x0209e40000000c00 */
.L_x_3583:
[----:B------:R-:W-:Y:S05]  /*7b60*/  BSYNC.RECONVERGENT B1 ;  /* 0x0000000000017941 */ /* 0x000fea0003800200 */
.L_x_3582:
[----:B------:R-:W-:-:S13]  /*7b70*/  ISETP.GE.AND P0, PT, R9, R21, PT ;  /* 0x000000150900720c */ /* 0x000fda0003f06270 */
[----:B------:R1:W-:Y:S01]  /*7b80*/  @P0 STS.128 [R129+0x2800], RZ ;  /* 0x002800ff81000388 */ /* 0x0003e20000000c00 */
[----:B------:R-:W-:Y:S05]  /*7b90*/  @P0 BRA `(.L_x_3563) ;  /* 0x0000002400880947 */ /* 0x000fea0003800000 */
[----:B-1--4-:R1:W5:Y:S01]  /*7ba0*/  LDG.E.128 R16, desc[UR6][R22.64+0x80] ;  /* 0x0000800616107981 */ /* 0x012362000c1e1d00 */
[----:B------:R-:W-:Y:S01]  /*7bb0*/  ISETP.GE.AND P0, PT, R9, R11, PT ;  /* 0x0000000b0900720c */ /* 0x000fe20003f06270 */
[----:B------:R-:W-:-:S12]  /*7bc0*/  BSSY.RECONVERGENT B0, `(.L_x_3586) ;  /* 0x0000033000007945 */ /* 0x000fd80003800200 */
[----:B------:R-:W-:Y:S05]  /*7bd0*/  @P0 BRA `(.L_x_3587) ;  /* 0x0000000000c40947 */ /* 0x000fea0003800000 */
[----:B------:R-:W2:Y:S01]  /*7be0*/  LDCU.64 UR10, c[0x0][0x4c8] ;  /* 0x00009900ff0a77ac */ /* 0x000ea20008000a00 */
[C---:B------:R-:W-:Y:S01]  /*7bf0*/  IADD3 R14, P0, PT, R3.reuse, R14, RZ ;  /* 0x0000000e030e7210 */ /* 0x040fe20007f1e0ff */
[----:B------:R-:W4:Y:S03]  /*7c00*/  LDCU.64 UR8, c[0x0][0x4d0] ;  /* 0x00009a00ff0877ac */ /* 0x000f260008000a00 */
[----:B------:R-:W-:Y:S01]  /*7c10*/  LEA.HI.X.SX32 R3, R3, R20, 0x1, P0 ;  /* 0x0000001403037211 */ /* 0x000fe200000f0eff */
[----:B------:R-:W-:-:S03]  /*7c20*/  IMAD.SHL.U32 R0, R14, 0x2, RZ ;  /* 0x000000020e007824 */ /* 0x000fc600078e00ff */
[----:B------:R-:W-:Y:S02]  /*7c30*/  SHF.L.U64.HI R3, R14, 0x1, R3 ;  /* 0x000000010e037819 */ /* 0x000fe40000010203 */
[C---:B--2---:R-:W-:Y:S02]  /*7c40*/  IADD3 R4, P1, PT, R0.reuse, UR10, RZ ;  /* 0x0000000a00047c10 */ /* 0x044fe4000ff3e0ff */
[----:B----4-:R-:W-:Y:S02]  /*7c50*/  IADD3 R2, P0, PT, R0, UR8, RZ ;  /* 0x0000000800027c10 */ /* 0x010fe4000ff1e0ff */
        /* <DEDUP_REMOVED lines=12> */
[----:B--2---:R-:W-:Y:S02]  /*7d20*/  LOP3.LUT R17, R4, 0xffff0000, RZ, 0xc0, !PT ;  /* 0xffff000004117812 */ /* 0x004fe400078ec0ff */
[----:B----4-:R-:W-:Y:S02]  /*7d30*/  LOP3.LUT R15, R2, 0xffff0000, RZ, 0xc0, !PT ;  /* 0xffff0000020f7812 */ /* 0x010fe400078ec0ff */
[----:B------:R-:W-:-:S02]  /*7d40*/  LOP3.LUT R8, R3, 0xffff0000, RZ, 0xc0, !PT ;  /* 0xffff000003087812 */ /* 0x000fc400078ec0ff */
[----:B------:R-:W-:Y:S01]  /*7d50*/  LOP3.LUT R14, R5, 0xffff0000, RZ, 0xc0, !PT ;  /* 0xffff0000050e7812 */ /* 0x000fe200078ec0ff */
[C---:B------:R-:W-:Y:S01]  /*7d60*/  FMUL.FTZ R11, R0.reuse, R15 ;  /* 0x0000000f000b7220 */ /* 0x040fe20000410000 */
[-C--:B------:R-:W-:Y:S01]  /*7d70*/  FMUL.FTZ R0, R0, R17.reuse ;  /* 0x0000001100007220 */ /* 0x080fe20000410000 */
[C---:B------:R-:W-:Y:S01]  /*7d80*/  FMUL.FTZ R18, R19.reuse, R8 ;  /* 0x0000000813127220 */ /* 0x040fe20000410000 */
[----:B------:R-:W-:Y:S01]  /*7d90*/  SHF.L.U32 R4, R4, 0x10, RZ ;  /* 0x0000001004047819 */ /* 0x000fe200000006ff */
[C---:B------:R-:W-:Y:S01]  /*7da0*/  FFMA.FTZ R11, R6.reuse, R17, -R11 ;  /* 0x00000011060b7223 */ /* 0x040fe2000001080b */
[----:B------:R-:W-:Y:S01]  /*7db0*/  FFMA.FTZ R0, R6, R15, R0 ;  /* 0x0000000f06007223 */ /* 0x000fe20000010000 */
[----:B------:R-:W-:Y:S01]  /*7dc0*/  FMUL.FTZ R6, R19, R14 ;  /* 0x0000000e13067220 */ /* 0x000fe20000410000 */
[----:B------:R-:W-:Y:S01]  /*7dd0*/  IMAD.U32 R2, R2, 0x10000, RZ ;  /* 0x0001000002027824 */ /* 0x000fe200078e00ff */
[----:B------:R-:W-:Y:S01]  /*7de0*/  SHF.L.U32 R5, R5, 0x10, RZ ;  /* 0x0000001005057819 */ /* 0x000fe200000006ff */
[----:B------:R-:W-:-:S02]  /*7df0*/  IMAD.U32 R3, R3, 0x10000, RZ ;  /* 0x0001000003037824 */ /* 0x000fc400078e00ff */
[C---:B------:R-:W-:Y:S01]  /*7e00*/  FFMA.FTZ R18, R21.reuse, R14, -R18 ;  /* 0x0000000e15127223 */ /* 0x040fe20000010812 */
[----:B------:R-:W-:Y:S01]  /*7e10*/  FFMA.FTZ R21, R21, R8, R6 ;  /* 0x0000000815157223 */ /* 0x000fe20000010006 */
[C---:B------:R-:W-:Y:S01]  /*7e20*/  FMUL.FTZ R6, R20.reuse, R2 ;  /* 0x0000000214067220 */ /* 0x040fe20000410000 */
        /* <DEDUP_REMOVED lines=12> */
.L_x_3587:
[----:B------:R-:W-:Y:S05]  /*7ef0*/  BSYNC.RECONVERGENT B0 ;  /* 0x0000000000007941 */ /* 0x000fea0003800200 */
.L_x_3586:
[----:B-----5:R4:W-:Y:S01]  /*7f00*/  STS.128 [R129+0x2800], R16 ;  /* 0x0028001081007388 */ /* 0x0209e20000000c00 */
[----:B------:R-:W-:Y:S05]  /*7f10*/  BRA `(.L_x_3563) ;  /* 0x0000002000a87947 */ /* 0x000fea0003800000 */
.L_x_3565:
[----:B------:R-:W-:Y:S01]  /*7f20*/  IMAD.IADD R29, R125, 0x1, -R70 ;  /* 0x000000017d1d7824 */ /* 0x000fe200078e0a46 */
[----:B------:R-:W-:Y:S01]  /*7f30*/  BSSY.RECONVERGENT B2, `(.L_x_3588) ;  /* 0x0000114000027945 */ /* 0x000fe20003800200 */
[----:B------:R-:W-:Y:S01]  /*7f40*/  IMAD.MOV R14, RZ, RZ, -R69 ;  /* 0x000000ffff0e7224 */ /* 0x000fe200078e0a45 */
[----:B------:R-:W-:Y:S02]  /*7f50*/  SHF.R.U32.HI R31, RZ, 0x1, R11 ;  /* 0x00000001ff1f7819 */ /* 0x000fe4000001160b */
[----:B------:R-:W-:Y:S02]  /*7f60*/  ISETP.GE.AND P0, PT, R94, R29, PT ;  /* 0x0000001d5e00720c */ /* 0x000fe40003f06270 */
[----:B------:R-:W-:-:S11]  /*7f70*/  SHF.R.S32.HI R28, RZ, 0x1f, R14 ;  /* 0x0000001fff1c7819 */ /* 0x000fd6000001140e */
[----:B------:R-:W-:Y:S05]  /*7f80*/  @P0 BRA `(.L_x_3589) ;  /* 0x0000001000380947 */ /* 0x000fea0003800000 */
        /* <DEDUP_REMOVED lines=90> */
.L_x_3592:
[----:B------:R-:W-:Y:S05]  /*8530*/  BSYNC.RECONVERGENT B0 ;  /* 0x0000000000007941 */ /* 0x000fea0003800200 */
.L_x_3591:
[----:B------:R-:W-:Y:S05]  /*8540*/  BSYNC.RECONVERGENT B1 ;  /* 0x0000000000017941 */ /* 0x000fea0003800200 */
.L_x_3590:
        /* <DEDUP_REMOVED lines=88> */
.L_x_3596:
[----:B------:R-:W-:Y:S05]  /*8ad0*/  BSYNC.RECONVERGENT B0 ;  /* 0x0000000000007941 */ /* 0x000fea0003800200 */
.L_x_3595:
[----:B-----5:R4:W-:Y:S02]  /*8ae0*/  STS.128 [R129+0x1000], R24 ;  /* 0x0010001881007388 */ /* 0x0209e40000000c00 */
.L_x_3594:
[----:B------:R-:W-:Y:S05]  /*8af0*/  BSYNC.RECONVERGENT B1 ;  /* 0x0000000000017941 */ /* 0x000fea0003800200 */
.L_x_3593:
        /* <DEDUP_REMOVED lines=85> */
.L_x_3598:
[----:B------:R-:W-:Y:S05]  /*9050*/  BSYNC.RECONVERGENT B0 ;  /* 0x0000000000007941 */ /* 0x000fea0003800200 */
.L_x_3597:
[----:B-----5:R1:W-:Y:S02]  /*9060*/  STS.128 [R129+0x2000], R24 ;  /* 0x0020001881007388 */ /* 0x0203e40000000c00 */
.L_x_3589:
[----:B------:R-:W-:Y:S05]  /*9070*/  BSYNC.RECONVERGENT B2 ;  /* 0x0000000000027941 */ /* 0x000fea0003800200 */
.L_x_3588:
[----:B------:R-:W-:-:S04]  /*9080*/  IADD3 R30, PT, PT, R94, 0x20, RZ ;  /* 0x000000205e1e7810 */ /* 0x000fc80007ffe0ff */
[----:B------:R-:W-:-:S13]  /*9090*/  ISETP.GE.AND P0, PT, R30, R29, PT ;  /* 0x0000001d1e00720c */ /* 0x000fda0003f06270 */
[----:B------:R-:W-:Y:S05]  /*90a0*/  @P0 BRA `(.L_x_3563) ;  /* 0x0000001000440947 */ /* 0x000fea0003800000 */
[----:B------:R-:W5:Y:S01]  /*90b0*/  LDC R29, c[0x0][0x440] ;  /* 0x00011000ff1d7b82 */ /* 0x000f620000000800 */
[C---:B-1-34-:R-:W-:Y:S01]  /*90c0*/  LEA R34, P0, R15.reuse, R34, 0x1 ;  /* 0x000000220f227211 */ /* 0x05afe200078008ff */
[----:B------:R-:W-:Y:S03]  /*90d0*/  BSSY.RECONVERGENT B1, `(.L_x_3599) ;  /* 0x000005a000017945 */ /* 0x000fe60003800200 */
[----:B------:R-:W-:Y:S02]  /*90e0*/  LEA.HI.X R35, R15, R35, R0, 0x1, P0 ;  /* 0x000000230f237211 */ /* 0x000fe400000f0c00 */
[----:B-----5:R-:W-:-:S13]  /*90f0*/  ISETP.GE.AND P1, PT, R12, R29, PT ;  /* 0x0000001d0c00720c */ /* 0x020fda0003f26270 */
[----:B------:R1:W-:Y:S01]  /*9100*/  @P1 STS.128 [R129+0x800], RZ ;  /* 0x000800ff81001388 */ /* 0x0003e20000000c00 */
[----:B------:R-:W-:Y:S05]  /*9110*/  @P1 BRA `(.L_x_3600) ;  /* 0x0000000400541947 */ /* 0x000fea0003800000 */
[----:B------:R3:W5:Y:S01]  /*9120*/  LDG.E.128 R24, desc[UR6][R34.64] ;  /* 0x0000000622187981 */ /* 0x000762000c1e1d00 */
        /* <DEDUP_REMOVED lines=82> */
.L_x_3602:
[----:B------:R-:W-:Y:S05]  /*9650*/  BSYNC.RECONVERGENT B0 ;  /* 0x0000000000007941 */ /* 0x000fea0003800200 */
.L_x_3601:
[----:B-----5:R4:W-:Y:S02]  /*9660*/  STS.128 [R129+0x800], R24 ;  /* 0x0008001881007388 */ /* 0x0209e40000000c00 */
.L_x_3600:
[----:B------:R-:W-:Y:S05]  /*9670*/  BSYNC.RECONVERGENT B1 ;  /* 0x0000000000017941 */ /* 0x000fea0003800200 */
.L_x_3599:
[----:B------:R-:W-:Y:S01]  /*9680*/  ISETP.GE.AND P0, PT, R10, R29, PT ;  /* 0x0000001d0a00720c */ /* 0x000fe20003f06270 */
[----:B------:R-:W-:-:S12]  /*9690*/  BSSY.RECONVERGENT B1, `(.L_x_3603) ;  /* 0x0000058000017945 */ /* 0x000fd80003800200 */
[----:B------:R1:W-:Y:S01]  /*96a0*/  @P0 STS.128 [R129+0x1800], RZ ;  /* 0x001800ff81000388 */ /* 0x0003e20000000c00 */
[----:B------:R-:W-:Y:S05]  /*96b0*/  @P0 BRA `(.L_x_3604) ;  /* 0x0000000400540947 */ /* 0x000fea0003800000 */
[----:B----4-:R4:W5:Y:S01]  /*96c0*/  LDG.E.128 R24, desc[UR6][R34.64+0x40] ;  /* 0x0000400622187981 */ /* 0x010962000c1e1d00 */
[----:B------:R-:W-:Y:S01]  /*96d0*/  ISETP.GE.AND P0, PT, R10, R11, PT ;  /* 0x0000000b0a00720c */ /* 0x000fe20003f06270 */
[----:B------:R-:W-:-:S12]  /*96e0*/  BSSY.RECONVERGENT B0, `(.L_x_3605) ;  /* 0x0000051000007945 */ /* 0x000fd80003800200 */
[----:B------:R-:W-:Y:S05]  /*96f0*/  @P0 BRA `(.L_x_3606) ;  /* 0x00000004003c0947 */ /* 0x000fea0003800000 */
[----:B------:R-:W1:Y:S01]  /*9700*/  LDCU.64 UR8, c[0x0][0x4d0] ;  /* 0x00009a00ff0877ac */ /* 0x000e620008000a00 */
        /* <DEDUP_REMOVED lines=78> */
.L_x_3606:
[----:B------:R-:W-:Y:S05]  /*9bf0*/  BSYNC.RECONVERGENT B0 ;  /* 0x0000000000007941 */ /* 0x000fea0003800200 */
.L_x_3605:
[----:B-----5:R1:W-:Y:S02]  /*9c00*/  STS.128 [R129+0x1800], R24 ;  /* 0x0018001881007388 */ /* 0x0203e40000000c00 */
.L_x_3604:
[----:B------:R-:W-:Y:S05]  /*9c10*/  BSYNC.RECONVERGENT B1 ;  /* 0x0000000000017941 */ /* 0x000fea0003800200 */
.L_x_3603:
        /* <DEDUP_REMOVED lines=40> */
[----:B----4-:R-:W-:Y:S01]  /*9ea0*/  IMAD.U32 R31, R16, 0x10000, RZ ;  /* 0x00010000101f7824 */ /* 0x010fe200078e00ff */
[C---:B------:R-:W-:Y:S02]  /*9eb0*/  SHF.L.U32 R24, R27.reuse, 0x10, RZ ;  /* 0x000000101b187819 */ /* 0x040fe400000006ff */
[----:B------:R-:W-:Y:S01]  /*9ec0*/  LOP3.LUT R26, R27, 0xffff0000, RZ, 0xc0, !PT ;  /* 0xffff00001b1a7812 */ /* 0x000fe200078ec0ff */
[C---:B------:R-:W-:Y:S01]  /*9ed0*/  IMAD.U32 R27, R17.reuse, 0x10000, RZ ;  /* 0x00010000111b7824 */ /* 0x040fe200078e00ff */
        /* <DEDUP_REMOVED lines=8> */
[----:B------:R-:W-:Y:S01]  /*9f60*/  LOP3.LUT R19, R19, 0xffff0000, RZ, 0xc0, !PT ;  /* 0xffff000013137812 */ /* 0x000fe200078ec0ff */
[----:B------:R-:W-:Y:S01]  /*9f70*/  @!P0 FADD.FTZ R16, -R16, -RZ ;  /* 0x800000ff10108221 */ /* 0x000fe20000010100 */
        /* <DEDUP_REMOVED lines=8> */
[C---:B--2---:R-:W-:Y:S01]  /*a000*/  LOP3.LUT R17, R20.reuse, 0xffff0000, RZ, 0xc0, !PT ;  /* 0xffff000014117812 */ /* 0x044fe200078ec0ff */
[----:B------:R-:W-:Y:S01]  /*a010*/  @!P0 FADD.FTZ R33, -R33, -RZ ;  /* 0x800000ff21218221 */ /* 0x000fe20000010100 */
[----:B------:R-:W-:Y:S01]  /*a020*/  IMAD.U32 R25, R20, 0x10000, RZ ;  /* 0x0001000014197824 */ /* 0x000fe200078e00ff */
[----:B------:R-:W-:Y:S01]  /*a030*/  SHF.L.U32 R16, R21, 0x10, RZ ;  /* 0x0000001015107819 */ /* 0x000fe200000006ff */
[----:B------:R-:W-:Y:S01]  /*a040*/  FMUL.FTZ R29, R29, R32 ;  /* 0x000000201d1d7220 */ /* 0x000fe20000410000 */
[----:B------:R-:W-:Y:S01]  /*a050*/  LOP3.LUT R27, R21, 0xffff0000, RZ, 0xc0, !PT ;  /* 0xffff0000151b7812 */ /* 0x000fe200078ec0ff */
[----:B------:R-:W-:Y:S01]  /*a060*/  FMUL.FTZ R19, R26, R19 ;  /* 0x000000131a137220 */ /* 0x000fe20000410000 */
[C---:B------:R-:W-:Y:S01]  /*a070*/  IMAD.U32 R26, R22.reuse, 0x10000, RZ ;  /* 0x00010000161a7824 */ /* 0x040fe200078e00ff */
[----:B------:R-:W-:Y:S01]  /*a080*/  LOP3.LUT R21, R22, 0xffff0000, RZ, 0xc0, !PT ;  /* 0xffff000016157812 */ /* 0x000fe200078ec0ff */
[----:B------:R-:W-:Y:S01]  /*a090*/  FMUL.FTZ R33, R28, R33 ;  /* 0x000000211c217220 */ /* 0x000fe20000410000 */
[----:B------:R-:W-:Y:S01]  /*a0a0*/  SHF.L.U32 R20, R23, 0x10, RZ ;  /* 0x0000001017147819 */ /* 0x000fe200000006ff */
[----:B------:R-:W-:Y:S01]  /*a0b0*/  FFMA.FTZ R3, R3, R25, R14 ;  /* 0x0000001903037223 */ /* 0x000fe2000001000e */
        /* <DEDUP_REMOVED lines=11> */
[----:B------:R-:W-:Y:S01]  /*a170*/  F2FP.BF16.F32.PACK_AB R7, R4, R15 ;  /* 0x0000000f0407723e */ /* 0x000fe200000010ff */
[----:B------:R-:W-:Y:S01]  /*a180*/  IMAD.MOV.U32 R4, RZ, RZ, R2 ;  /* 0x000000ffff047224 */ /* 0x000fe200078e0002 */
[----:B------:R-:W-:Y:S02]  /*a190*/  MOV R5, R3 ;  /* 0x0000000300057202 */ /* 0x000fe40000000f00 */
.L_x_3608:
[----:B------:R-:W-:Y:S05]  /*a1a0*/  BSYNC.RECONVERGENT B0 ;  /* 0x0000000000007941 */ /* 0x000fea0003800200 */
.L_x_3607:
[----:B-----5:R1:W-:Y:S02]  /*a1b0*/  STS.128 [R129+0x2800], R4 ;  /* 0x0028000481007388 */ /* 0x0203e40000000c00 */
.L_x_3563:
[----:B------:R-:W-:Y:S05]  /*a1c0*/  BSYNC.RECONVERGENT B3 ;  /* 0x0000000000037941 */ /* 0x000fea0003800200 */
.L_x_3558:
[----:B-123--:R-:W-:Y:S01]  /*a1d0*/  IADD3 R5, PT, PT, R60, 0x40, -R85 ;  /* 0x000000403c057810 */ /* 0x00efe20007ffe855 */
        /* <DEDUP_REMOVED lines=25> */
.L_x_3611:
[----:B------:R2:W-:Y:S02]  /*a370*/  STS.128 [R129+0x5000], RZ ;  /* 0x005000ff81007388 */ /* 0x0005e40000000c00 */
.L_x_3610:
[----:B------:R-:W-:Y:S05]  /*a380*/  BSYNC.RECONVERGENT B0 ;  /* 0x0000000000007941 */ /* 0x000fea0003800200 */
.L_x_3609:
[----:B------:R-:W1:Y:S01]  /*a390*/  LDC.64 R104, c[0x0][0x3b8] ;  /* 0x0000ee00ff687b82 */ /* 0x000e620000000a00 */
[----:B------:R-:W-:Y:S01]  /*a3a0*/  ISETP.GE.AND P0, PT, R30, R5, PT ;  /* 0x000000051e00720c */ /* 0x000fe20003f06270 */
[----:B------:R-:W-:-:S12]  /*a3b0*/  BSSY.RECONVERGENT B0, `(.L_x_3612) ;  /* 0x000001b000007945 */ /* 0x000fd80003800200 */
[----:B------:R-:W-:Y:S05]  /*a3c0*/  @P0 BRA `(.L_x_3613) ;  /* 0x0000000000640947 */ /* 0x000fea0003800000 */
[----:B------:R-:W5:Y:S01]  /*a3d0*/  LDCU UR4, c[0x0][0x440] ;  /* 0x00008800ff0477ac */ /* 0x000f620008000800 */
[----:B-1--4-:R-:W-:-:S04]  /*a3e0*/  IMAD.WIDE.U32 R2, R104, 0x40, RZ ;  /* 0x0000004068027825 */ /* 0x012fc800078e00ff */
[----:B------:R-:W-:Y:S01]  /*a3f0*/  IMAD.SHL.U32 R0, R105, 0x40, RZ ;  /* 0x0000004069007824 */ /* 0x000fe200078e00ff */
[----:B------:R-:W-:-:S04]  /*a400*/  IADD3 R2, P2, PT, R120, R2, RZ ;  /* 0x0000000278027210 */ /* 0x000fc80007f5e0ff */
[----:B------:R-:W-:Y:S02]  /*a410*/  IADD3.X R3, PT, PT, R121, R3, R0, P2, !PT ;  /* 0x0000000379037210 */ /* 0x000fe400017fe400 */
        /* <DEDUP_REMOVED lines=19> */
.L_x_3614:
[----:B------:R4:W-:Y:S02]  /*a550*/  STS.128 [R129+0x5800], RZ ;  /* 0x005800ff81007388 */ /* 0x0009e40000000c00 */
.L_x_3613:
[----:B------:R-:W-:Y:S05]  /*a560*/  BSYNC.RECONVERGENT B0 ;  /* 0x0000000000007941 */ /* 0x000fea0003800200 */
.L_x_3612:
[----:B------:R-:W0:Y:S01]  /*a570*/  LDGDEPBAR ;  /* 0x00000000000079af */ /* 0x000e220000000000 */
[----:B------:R-:W5:Y:S01]  /*a580*/  LDCU UR4, c[0x0][0x508] ;  /* 0x0000a100ff0477ac */ /* 0x000f620008000800 */
[----:B------:R-:W-:Y:S01]  /*a590*/  SHF.R.U32.HI R51, RZ, 0x1, R49 ;  /* 0x00000001ff337819 */ /* 0x000fe20000011631 */
[----:B------:R-:W-:Y:S01]  /*a5a0*/  BSSY.RECONVERGENT B0, `(.L_x_3615) ;  /* 0x0000025000007945 */ /* 0x000fe20003800200 */
[----:B------:R-:W-:Y:S02]  /*a5b0*/  LOP3.LUT R95, R94, 0x7, RZ, 0xc0, !PT ;  /* 0x000000075e5f7812 */ /* 0x000fe400078ec0ff */
[----:B------:R-:W-:-:S04]  /*a5c0*/  LOP3.LUT R0, R51, 0x1f0, RZ, 0xc0, !PT ;  /* 0x000001f033007812 */ /* 0x000fc800078ec0ff */
[----:B------:R-:W-:-:S04]  /*a5d0*/  IADD3 R0, PT, PT, R95, R0, R70 ;  /* 0x000000005f007210 */ /* 0x000fc80007ffe046 */
[----:B-1--4-:R-:W-:-:S05]  /*a5e0*/  IADD3 R3, PT, PT, R60, R0, -R125 ;  /* 0x000000003c037210 */ /* 0x012fca0007ffe87d */
[----:B-----5:R-:W-:-:S04]  /*a5f0*/  VIADD R3, R3, UR4 ;  /* 0x0000000403037c36 */ /* 0x020fc80008000000 */
[----:B------:R-:W-:Y:S01]  /*a600*/  VIADD R61, R3, 0x1 ;  /* 0x00000001033d7836 */ /* 0x000fe20000000000 */
        /* <DEDUP_REMOVED lines=25> */
.L_x_3617:
[----:B------:R4:W-:Y:S01]  /*a7a0*/  STS.128 [R129+0x8000], RZ ;  /* 0x008000ff81007388 */ /* 0x0009e20000000c00 */
[----:B------:R-:W-:Y:S05]  /*a7b0*/  BRA `(.L_x_3618) ;  /* 0x00000000000c7947 */ /* 0x000fea0003800000 */
.L_x_3616:
[----:B------:R1:W-:Y:S04]  /*a7c0*/  STS.128 [R129+0x6000], RZ ;  /* 0x006000ff81007388 */ /* 0x0003e80000000c00 */
[----:B------:R1:W-:Y:S04]  /*a7d0*/  STS.128 [R129+0x7000], RZ ;  /* 0x007000ff81007388 */ /* 0x0003e80000000c00 */
[----:B------:R1:W-:Y:S02]  /*a7e0*/  STS.128 [R129+0x8000], RZ ;  /* 0x008000ff81007388 */ /* 0x0003e40000000c00 */
.L_x_3618:
[----:B------:R-:W-:Y:S05]  /*a7f0*/  BSYNC.RECONVERGENT B0 ;  /* 0x0000000000007941 */ /* 0x000fea0003800200 */
.L_x_3615:
[----:B------:R-:W-:Y:S01]  /*a800*/  ISETP.GE.AND P0, PT, R30, R5, PT ;  /* 0x000000051e00720c */ /* 0x000fe20003f06270 */
[----:B------:R-:W1:Y:S01]  /*a810*/  LDC.64 R14, c[0x0][0x3c0] ;  /* 0x0000f000ff0e7b82 */ /* 0x000e620000000a00 */
[----:B------:R-:W-:Y:S11]  /*a820*/  BSSY.RECONVERGENT B0, `(.L_x_3619) ;  /* 0x000001e000007945 */ /* 0x000ff60003800200 */
[----:B------:R1:W-:Y:S04]  /*a830*/  @P0 STS.128 [R129+0x6800], RZ ;  /* 0x006800ff81000388 */ /* 0x0003e80000000c00 */
[----:B------:R1:W-:Y:S04]  /*a840*/  @P0 STS.128 [R129+0x7800], RZ ;  /* 0x007800ff81000388 */ /* 0x0003e80000000c00 */
[----:B------:R1:W-:Y:S01]  /*a850*/  @P0 STS.128 [R129+0x8800], RZ ;  /* 0x008800ff81000388 */ /* 0x0003e20000000c00 */
[----:B------:R-:W-:Y:S05]  /*a860*/  @P0 BRA `(.L_x_3620) ;  /* 0x0000000000640947 */ /* 0x000fea0003800000 */
[----:B------:R-:W5:Y:S01]  /*a870*/  LDCU UR4, c[0x0][0x440] ;  /* 0x00008800ff0477ac */ /* 0x000f620008000800 */
[----:B-1----:R-:W-:-:S04]  /*a880*/  IMAD.WIDE.U32 R4, R14, 0x40, RZ ;  /* 0x000000400e047825 */ /* 0x002fc800078e00ff */
        /* <DEDUP_REMOVED lines=22> */
.L_x_3621:
[----:B------:R1:W-:Y:S02]  /*a9f0*/  STS.128 [R129+0x8800], RZ ;  /* 0x008800ff81007388 */ /* 0x0003e40000000c00 */
.L_x_3620:
[----:B------:R-:W-:Y:S05]  /*aa00*/  BSYNC.RECONVERGENT B0 ;  /* 0x0000000000007941 */ /* 0x000fea0003800200 */
.L_x_3619:
[C---:B------:R-:W-:Y:S01]  /*aa10*/  IMAD.SHL.U32 R8, R49.reuse, 0x20, RZ ;  /* 0x0000002031087824 */ /* 0x040fe200078e00ff */
[C---:B------:R-:W-:Y:S01]  /*aa20*/  LOP3.LUT P6, RZ, R49.reuse, 0x4, RZ, 0xc0, !PT ;  /* 0x0000000431ff7812 */ /* 0x040fe200078cc0ff */
[----:B-1----:R-:W-:Y:S01]  /*aa30*/  IMAD.SHL.U32 R7, R49, 0x10, RZ ;  /* 0x0000001031077824 */ /* 0x002fe200078e00ff */
[----:B------:R-:W0:Y:S01]  /*aa40*/  LDGDEPBAR ;  /* 0x00000000000079af */ /* 0x000e220000000000 */
[----:B------:R-:W-:Y:S02]  /*aa50*/  ISETP.NE.AND P5, PT, R86, 0x1, PT ;  /* 0x000000015600780c */ /* 0x000fe40003fa5270 */
[C---:B------:R-:W-:Y:S02]  /*aa60*/  LOP3.LUT R11, R8.reuse, 0xc0, RZ, 0xc0, !PT ;  /* 0x000000c0080b7812 */ /* 0x040fe400078ec0ff */
[----:B------:R-:W-:Y:S02]  /*aa70*/  LOP3.LUT R0, R8, 0x120, RZ, 0xc0, !PT ;  /* 0x0000012008007812 */ /* 0x000fe400078ec0ff */
[----:B------:R-:W-:Y:S01]  /*aa80*/  LOP3.LUT R68, R11, 0x18, R68, 0xf8, !PT ;  /* 0x000000180b447812 */ /* 0x000fe200078ef844 */
[----:B------:R-:W-:Y:S01]  /*aa90*/  IMAD.MOV.U32 R11, RZ, RZ, 0x20 ;  /* 0x00000020ff0b7424 */ /* 0x000fe200078e00ff */
[----:B------:R-:W-:-:S02]  /*aaa0*/  LOP3.LUT R5, R7, 0x100, RZ, 0xc0, !PT ;  /* 0x0000010007057812 */ /* 0x000fc400078ec0ff */
[----:B------:R-:W-:Y:S02]  /*aab0*/  LOP3.LUT R51, R68, 0x8, R51, 0x78, !PT ;  /* 0x0000000844337812 */ /* 0x000fe400078e7833 */
[----:B------:R-:W-:Y:S02]  /*aac0*/  LOP3.LUT R0, R0, 0x3e00, R7, 0xf8, !PT ;  /* 0x00003e0000007812 */ /* 0x000fe400078ef807 */
[----:B------:R-:W-:Y:S02]  /*aad0*/  LOP3.LUT R5, R5, 0x20, R8, 0xf8, !PT ;  /* 0x0000002005057812 */ /* 0x000fe400078ef808 */
[----:B------:R-:W-:Y:S02]  /*aae0*/  LOP3.LUT R68, R68, 0x8, R49, 0x78, !PT ;  /* 0x0000000844447812 */ /* 0x000fe400078e7831 */
[----:B------:R-:W-:Y:S02]  /*aaf0*/  LOP3.LUT R118, R0, R51, RZ, 0xfc, !PT ;  /* 0x0000003300767212 */ /* 0x000fe400078efcff */
[----:B------:R-:W-:-:S02]  /*ab00*/  LOP3.LUT R117, R5, R68, RZ, 0xfc, !PT ;  /* 0x0000004405757212 */ /* 0x000fc400078efcff */
[----:B------:R-:W-:Y:S02]  /*ab10*/  LEA R118, R118, UR5, 0x1 ;  /* 0x0000000576767c11 */ /* 0x000fe4000f8e08ff */
[----:B------:R-:W-:Y:S02]  /*ab20*/  LEA R117, R117, UR5, 0x1 ;  /* 0x0000000575757c11 */ /* 0x000fe4000f8e08ff */
[----:B------:R-:W-:Y:S01]  /*ab30*/  SEL R11, R11, 0xffffffe0, !P6 ;  /* 0xffffffe00b0b7807 */ /* 0x000fe20007000000 */
[----:B------:R-:W-:Y:S04]  /*ab40*/  LDSM.16.M88.4 R92, [R118] ;  /* 0x00000000765c783b */ /* 0x000fe80000000200 */
        /* <DEDUP_REMOVED lines=50> */
[----:B------:R2:W-:Y:S04]  /*ae70*/  LDSM.16.M88.4 R28, [R2+0x2000] ;  /* 0x00200000021c783b */ /* 0x0005e80000000200 */
[----:B------:R-:W5:Y:S03]  /*ae80*/  LDSM.16.M88.4 R24, [R0+0x5000] ;  /* 0x005000000018783b */ /* 0x000f660000000200 */
[C---:B---3--:R-:W-:Y:S08]  /*ae90*/  HMMA.16816.F32.BF16 R64, R96.reuse, R20, R64 ;  /* 0x000000146040723c */ /* 0x048ff00000041840 */
[C---:B------:R-:W-:Y:S01]  /*aea0*/  HMMA.16816.F32.BF16 R56, R96.reuse, R22, R56 ;  /* 0x000000166038723c */ /* 0x040fe20000041838 */
[----:B------:R-:W3:Y:S07]  /*aeb0*/  LDSM.16.M88.4 R20, [R0+0x5400] ;  /* 0x005400000014783b */ /* 0x000eee0000000200 */
[----:B----4-:R-:W-:Y:S01]  /*aec0*/  HMMA.16816.F32.BF16 R52, R96, R16, R52 ;  /* 0x000000106034723c */ /* 0x010fe20000041834 */
[----:B--2---:R-:W-:-:S07]  /*aed0*/  VIADDMNMX R2, R3, 0x9, R60, PT ;  /* 0x0000000903027846 */ /* 0x004fce000380013c */
[C---:B------:R-:W-:Y:S01]  /*aee0*/  HMMA.16816.F32.BF16 R44, R96.reuse, R18, R44 ;  /* 0x00000012602c723c */ /* 0x040fe2000004182c */
[----:B------:R-:W2:Y:S07]  /*aef0*/  LDSM.16.M88.4 R16, [R0+0x5800] ;  /* 0x005800000010783b */ /* 0x000eae0000000200 */
[C---:B------:R-:W-:Y:S08]  /*af00*/  HMMA.16816.F32.BF16 R40, R96.reuse, R4, R40 ;  /* 0x000000046028723c */ /* 0x040ff00000041828 */
[----:B------:R-:W-:Y:S01]  /*af10*/  HMMA.16816.F32.BF16 R36, R96, R6, R36 ;  /* 0x000000066024723c */ /* 0x000fe20000041824 */
[----:B------:R4:W2:Y:S01]  /*af20*/  LDSM.16.M88.4 R4, [R0+0x5c00] ;  /* 0x005c00000004783b */ /* 0x0008a20000000200 */
[----:B------:R-:W-:-:S06]  /*af30*/  DEPBAR.LE SB0, 0x0 ;  /* 0x000080000000791a */ /* 0x000fcc0000000000 */
[C---:B------:R-:W-:Y:S08]  /*af40*/  HMMA.16816.F32.BF16 R32, R96.reuse, R100, R32 ;  /* 0x000000646020723c */ /* 0x040ff00000041820 */
[----:B------:R-:W-:Y:S08]  /*af50*/  HMMA.16816.F32.BF16 R92, R96, R102, R92 ;  /* 0x00000066605c723c */ /* 0x000ff0000004185c */
[----:B------:R-:W-:Y:S01]  /*af60*/  HMMA.16816.F32.BF16 R64, R88, R80, R64 ;  /* 0x000000505840723c */ /* 0x000fe20000041840 */
[----:B----4-:R-:W-:-:S07]  /*af70*/  VIMNMX R0, PT, PT, R61, R60, PT ;  /* 0x0000003c3d007248 */ /* 0x010fce0003fe0100 */
[C---:B------:R-:W-:Y:S08]  /*af80*/  HMMA.16816.F32.BF16 R56, R88.reuse, R82, R56 ;  /* 0x000000525838723c */ /* 0x040ff00000041838 */
[C---:B-1----:R-:W-:Y:S08]  /*af90*/  HMMA.16816.F32.BF16 R52, R88.reuse, R76, R52 ;  /* 0x0000004c5834723c */ /* 0x042ff00000041834 */
[C---:B------:R-:W-:Y:S08]  /*afa0*/  HMMA.16816.F32.BF16 R44, R88.reuse, R78, R44 ;  /* 0x0000004e582c723c */ /* 0x040ff0000004182c */
[C---:B------:R-:W-:Y:S08]  /*afb0*/  HMMA.16816.F32.BF16 R40, R88.reuse, R72, R40 ;  /* 0x000000485828723c */ /* 0x040ff00000041828 */
[C---:B------:R-:W-:Y:S08]  /*afc0*/  HMMA.16816.F32.BF16 R36, R88.reuse, R74, R36 ;  /* 0x0000004a5824723c */ /* 0x040ff00000041824 */
[C---:B-----5:R-:W-:Y:S08]  /*afd0*/  HMMA.16816.F32.BF16 R32, R88.reuse, R68, R32 ;  /* 0x000000445820723c */ /* 0x060ff00000041820 */
[----:B------:R-:W-:Y:S08]  /*afe0*/  HMMA.16816.F32.BF16 R92, R88, R70, R92 ;  /* 0x00000046585c723c */ /* 0x000ff0000004185c */
[C---:B------:R-:W-:Y:S08]  /*aff0*/  HMMA.16816.F32.BF16 R64, R28.reuse, R24, R64 ;  /* 0x000000181c40723c */ /* 0x040ff00000041840 */
[C---:B------:R-:W-:Y:S08]  /*b000*/  HMMA.16816.F32.BF16 R56, R28.reuse, R26, R56 ;  /* 0x0000001a1c38723c */ /* 0x040ff00000041838 */
[C---:B---3--:R-:W-:Y:S08]  /*b010*/  HMMA.16816.F32.BF16 R52, R28.reuse, R20, R52 ;  /* 0x000000141c34723c */ /* 0x048ff00000041834 */
[C---:B------:R-:W-:Y:S08]  /*b020*/  HMMA.16816.F32.BF16 R44, R28.reuse, R22, R44 ;  /* 0x000000161c2c723c */ /* 0x040ff0000004182c */
[C---:B--2---:R-:W-:Y:S08]  /*b030*/  HMMA.16816.F32.BF16 R40, R28.reuse, R16, R40 ;  /* 0x000000101c28723c */ /* 0x044ff00000041828 */
        /* <DEDUP_REMOVED lines=16> */
.L_x_3623:
        /* <DEDUP_REMOVED lines=49> */
[C---:B------:R-:W-:Y:S01]  /*b450*/  IMAD R4, R3.reuse, R105, R4 ;  /* 0x0000006903047224 */ /* 0x040fe200078e0204 */
        /* <DEDUP_REMOVED lines=10> */
.L_x_3624:
        /* <DEDUP_REMOVED lines=39> */
.L_x_3622:
[----:B-1----:R-:W-:Y:S01]  /*b770*/  IMAD.SHL.U32 R4, R49, 0x2, RZ ;  /* 0x0000000231047824 */ /* 0x002fe200078e00ff */
[----:B------:R-:W1:Y:S01]  /*b780*/  LDCU UR4, c[0x0][0x45c] ;  /* 0x00008b80ff0477ac */ /* 0x000e620008000800 */
[----:B------:R-:W-:Y:S01]  /*b790*/  LOP3.LUT R116, R51, 0x120, R8, 0xf8, !PT ;  /* 0x0000012033747812 */ /* 0x000fe200078ef808 */
[----:B------:R-:W-:Y:S02]  /*b7a0*/  IMAD.MOV.U32 R133, RZ, RZ, -0x1 ;  /* 0xffffffffff857424 */ /* 0x000fe400078e00ff */
[----:B------:R-:W-:Y:S02]  /*b7b0*/  LOP3.LUT R4, R4, 0x6, RZ, 0xc0, !PT ;  /* 0x0000000604047812 */ /* 0x000fe400078ec0ff */
[----:B------:R-:W-:Y:S02]  /*b7c0*/  LEA R116, R116, UR5, 0x1 ;  /* 0x0000000574747c11 */ /* 0x000fe4000f8e08ff */
[----:B------:R-:W-:-:S03]  /*b7d0*/  LOP3.LUT R3, R85, R4, RZ, 0xfc, !PT ;  /* 0x0000000455037212 */ /* 0x000fc600078efcff */
[----:B------:R-:W-:Y:S02]  /*b7e0*/  LDSM.16.MT88.4 R68, [R116+0x8000] ;  /* 0x008000007444783b */ /* 0x000fe40000004200 */
[C---:B------:R-:W-:Y:S02]  /*b7f0*/  VIADD R7, R3.reuse, 0xffffffc0 ;  /* 0xffffffc003077836 */ /* 0x040fe40000000000 */
[C---:B------:R-:W-:Y:S02]  /*b800*/  VIADD R5, R3.reuse, 0xffffffc1 ;  /* 0xffffffc103057836 */ /* 0x040fe40000000000 */
[----:B------:R-:W-:Y:S01]  /*b810*/  VIADD R63, R3, 0xffffffc8 ;  /* 0xffffffc8033f7836 */ /* 0x000fe20000000000 */
[-C--:B------:R-:W-:Y:S01]  /*b820*/  ISETP.GE.AND P1, PT, R7, R0.reuse, PT ;  /* 0x000000000700720c */ /* 0x080fe20003f26270 */
[----:B------:R-:W-:Y:S01]  /*b830*/  VIADD R61, R3, 0xffffffc9 ;  /* 0xffffffc9033d7836 */ /* 0x000fe20000000000 */
[-C--:B------:R-:W-:Y:S01]  /*b840*/  ISETP.GE.AND P3, PT, R5, R0.reuse, PT ;  /* 0x000000000500720c */ /* 0x080fe20003f66270 */
        /* <DEDUP_REMOVED lines=10> */
[C---:B------:R-:W-:Y:S01]  /*b8f0*/  VIADD R23, R3.reuse, 0xffffffe1 ;  /* 0xffffffe103177836 */ /* 0x040fe20000000000 */
[----:B------:R-:W-:Y:S01]  /*b900*/  FSEL R56, R56, -INF , !P2 ;  /* 0xff80000038387808 */ /* 0x000fe20005000000 */
[----:B------:R-:W-:Y:S01]  /*b910*/  VIADD R21, R3, 0xffffffe8 ;  /* 0xffffffe803157836 */ /* 0x000fe20000000000 */
[----:B------:R-:W-:Y:S01]  /*b920*/  FSEL R24, R57, -INF , !P1 ;  /* 0xff80000039187808 */ /* 0x000fe20004800000 */
[----:B------:R-:W-:Y:S01]  /*b930*/  VIADD R19, R3, 0xffffffe9 ;  /* 0xffffffe903137836 */ /* 0x000fe20000000000 */
[-C--:B------:R-:W-:Y:S01]  /*b940*/  ISETP.GE.AND P2, PT, R31, R0.reuse, PT ;  /* 0x000000001f00720c */ /* 0x080fe20003f46270 */
[----:B------:R-:W-:Y:S01]  /*b950*/  VIADD R17, R3, 0xfffffff0 ;  /* 0xfffffff003117836 */ /* 0x000fe20000000000 */
[----:B------:R-:W-:-:S02]  /*b960*/  ISETP.GE.AND P1, PT, R29, R0, PT ;  /* 0x000000001d00720c */ /* 0x000fc40003f26270 */
[----:B------:R-:W-:Y:S02]  /*b970*/  FSEL R52, R52, -INF , !P3 ;  /* 0xff80000034347808 */ /* 0x000fe40005800000 */
[----:B------:R-:W-:Y:S02]  /*b980*/  ISETP.GE.AND P3, PT, R27, R0, PT ;  /* 0x000000001b00720c */ /* 0x000fe40003f66270 */
[----:B------:R-:W-:Y:S02]  /*b990*/  FSEL R20, R53, -INF , !P2 ;  /* 0xff80000035147808 */ /* 0x000fe40005000000 */
[----:B------:R-:W-:Y:S02]  /*b9a0*/  FSEL R44, R44, -INF , !P1 ;  /* 0xff8000002c2c7808 */ /* 0x000fe40004800000 */
[----:B------:R-:W-:Y:S01]  /*b9b0*/  ISETP.GE.AND P0, PT, R7, R2, PT ;  /* 0x000000020700720c */ /* 0x000fe20003f06270 */
[----:B------:R-:W-:Y:S01]  /*b9c0*/  VIADD R7, R3, 0xfffffff1 ;  /* 0xfffffff103077836 */ /* 0x000fe20000000000 */
[----:B------:R-:W-:-:S02]  /*b9d0*/  ISETP.GE.AND P2, PT, R25, R0, PT ;  /* 0x000000001900720c */ /* 0x000fc40003f46270 */
[-C--:B------:R-:W-:Y:S02]  /*b9e0*/  ISETP.GE.AND P1, PT, R23, R0.reuse, PT ;  /* 0x000000001700720c */ /* 0x080fe40003f26270 */
[----:B------:R-:W-:Y:S02]  /*b9f0*/  FSEL R16, R45, -INF , !P3 ;  /* 0xff8000002d107808 */ /* 0x000fe40005800000 */
[----:B------:R-:W-:Y:S02]  /*ba00*/  ISETP.GE.AND P3, PT, R21, R0, PT ;  /* 0x000000001500720c */ /* 0x000fe40003f66270 */
[----:B------:R-:W-:Y:S01]  /*ba10*/  ISETP.GE.AND P4, PT, R5, R2, PT ;  /* 0x000000020500720c */ /* 0x000fe20003f86270 */
[C---:B------:R-:W-:Y:S01]  /*ba20*/  VIADD R5, R3.reuse, 0xfffffff8 ;  /* 0xfffffff803057836 */ /* 0x040fe20000000000 */
[----:B------:R-:W-:Y:S01]  /*ba30*/  FSEL R114, R40, -INF , !P2 ;  /* 0xff80000028727808 */ /* 0x000fe20005000000 */
[----:B------:R-:W-:Y:S01]  /*ba40*/  VIADD R3, R3, 0xfffffff9 ;  /* 0xfffffff903037836 */ /* 0x000fe20000000000 */
[----:B------:R-:W-:-:S02]  /*ba50*/  FSEL R132, R41, -INF , !P1 ;  /* 0xff80000029847808 */ /* 0x000fc40004800000 */
[-C--:B------:R-:W-:Y:S02]  /*ba60*/  ISETP.GE.AND P2, PT, R19, R0.reuse, PT ;  /* 0x000000001300720c */ /* 0x080fe40003f46270 */
[-C--:B------:R-:W-:Y:S02]  /*ba70*/  ISETP.GE.AND P1, PT, R17, R0.reuse, PT ;  /* 0x000000001100720c */ /* 0x080fe40003f26270 */
[----:B------:R-:W-:Y:S02]  /*ba80*/  FSEL R130, R36, -INF , !P3 ;  /* 0xff80000024827808 */ /* 0x000fe40005800000 */
[----:B------:R-:W-:Y:S02]  /*ba90*/  ISETP.GE.AND P3, PT, R7, R0, PT ;  /* 0x000000000700720c */ /* 0x000fe40003f66270 */
[----:B------:R-:W-:Y:S02]  /*baa0*/  FSEL R112, R37, -INF , !P2 ;  /* 0xff80000025707808 */ /* 0x000fe40005000000 */
[----:B------:R-:W-:-:S02]  /*bab0*/  FSEL R98, R32, -INF , !P1 ;  /* 0xff80000020627808 */ /* 0x000fc40004800000 */
[-C--:B------:R-:W-:Y:S02]  /*bac0*/  ISETP.GE.AND P2, PT, R5, R0.reuse, PT ;  /* 0x000000000500720c */ /* 0x080fe40003f46270 */
[----:B------:R-:W-:Y:S02]  /*bad0*/  ISETP.GE.AND P1, PT, R3, R0, PT ;  /* 0x000000000300720c */ /* 0x000fe40003f26270 */
[----:B------:R-:W-:Y:S02]  /*bae0*/  FSEL R101, R33, -INF , !P3 ;  /* 0xff80000021657808 */ /* 0x000fe40005800000 */
[-C--:B------:R-:W-:Y:S02]  /*baf0*/  ISETP.GE.AND P3, PT, R63, R2.reuse, PT ;  /* 0x000000023f00720c */ /* 0x080fe40003f66270 */
[----:B------:R-:W-:Y:S02]  /*bb00*/  FSEL R66, R66, -INF , !P0 ;  /* 0xff80000042427808 */ /* 0x000fe40004000000 */
[----:B------:R-:W-:-:S02]  /*bb10*/  ISETP.GE.AND P0, PT, R31, R2, PT ;  /* 0x000000021f00720c */ /* 0x000fc40003f06270 */
[----:B------:R-:W-:Y:S02]  /*bb20*/  FMNMX3.FTZ R53, R64, R26, R56, !PT ;  /* 0x0000001a40357276 */ /* 0x000fe40007810038 */
[----:B------:R-:W-:Y:S02]  /*bb30*/  FSEL R100, R92, -INF , !P2 ;  /* 0xff8000005c647808 */ /* 0x000fe40005000000 */
[----:B------:R-:W-:Y:S01]  /*bb40*/  FSEL R99, R93, -INF , !P1 ;  /* 0xff8000005d637808 */ /* 0x000fe20004800000 */
[----:B------:R-:W-:Y:S01]  /*bb50*/  IMAD.IADD R93, R11, 0x1, R116 ;  /* 0x000000010b5d7824 */ /* 0x000fe200078e0274 */
[-C--:B------:R-:W-:Y:S02]  /*bb60*/  ISETP.GE.AND P2, PT, R61, R2.reuse, PT ;  /* 0x000000023d00720c */ /* 0x080fe40003f46270 */
[----:B------:R-:W-:Y:S02]  /*bb70*/  ISETP.GE.AND P1, PT, R49, R2, PT ;  /* 0x000000023100720c */ /* 0x000fe40003f26270 */
[----:B------:R-:W-:Y:S01]  /*bb80*/  FSEL R28, R67, -INF , !P4 ;  /* 0xff800000431c7808 */ /* 0x000fe20006000000 */
[----:B------:R-:W-:Y:S01]  /*bb90*/  LDSM.16.MT88.4 R60, [R93+0x7000] ;  /* 0x007000005d3c783b */ /* 0x000fe20000004200 */
        /* <DEDUP_REMOVED lines=8> */
[----:B------:R-:W-:Y:S02]  /*bc20*/  FMNMX3.FTZ R41, R45, R20, R44, !PT ;  /* 0x000000142d297276 */ /* 0x000fe4000781002c */
        /* <DEDUP_REMOVED lines=9> */
[----:B------:R-:W-:-:S02]  /*bcc0*/  FMNMX3.FTZ R37, R41, R132, R130, !PT ;  /* 0x0000008429257276 */ /* 0x000fc40007810082 */
[-C--:B------:R-:W-:Y:S02]  /*bcd0*/  ISETP.GE.AND P4, PT, R19, R2.reuse, PT ;  /* 0x000000021300720c */ /* 0x080fe40003f86270 */
        /* <DEDUP_REMOVED lines=11> */
[----:B------:R-:W-:Y:S01]  /*bd90*/  ISETP.GE.AND P0, PT, R3, R2, PT ;  /* 0x000000020300720c */ /* 0x000fe20003f06270 */
[----:B------:R-:W-:Y:S01]  /*bda0*/  LDSM.16.MT88.4 R36, [R116+0x6000] ;  /* 0x006000007424783b */ /* 0x000fe20000004200 */
[----:B------:R-:W-:Y:S02]  /*bdb0*/  FSEL R110, R35, -INF , !P2 ;  /* 0xff800000236e7808 */ /* 0x000fe40005000000 */
[----:B------:R-:W-:Y:S02]  /*bdc0*/  FSEL R108, R94, -INF , !P1 ;  /* 0xff8000005e6c7808 */ /* 0x000fe40004800000 */
[----:B------:R-:W-:Y:S02]  /*bdd0*/  FMNMX3.FTZ R21, R21, R134, R106, !PT ;  /* 0x0000008615157276 */ /* 0x000fe4000781006a */
[----:B------:R-:W-:Y:S02]  /*bde0*/  FMNMX.FTZ R30, R99, R30, !PT ;  /* 0x0000001e631e7209 */ /* 0x000fe40007810000 */
[----:B------:R-:W-:-:S02]  /*bdf0*/  FSEL R102, R95, -INF , !P0 ;  /* 0xff8000005f667808 */ /* 0x000fc40004000000 */
[----:B------:R-:W-:Y:S01]  /*be00*/  FMNMX3.FTZ R21, R21, R110, R108, !PT ;  /* 0x0000006e15157276 */ /* 0x000fe2000781006c */
[----:B------:R-:W2:Y:S03]  /*be10*/  SHFL.BFLY PT, R27, R30, 0x2, 0x1f ;  /* 0x0c401f001e1b7f89 */ /* 0x000ea600000e0000 */
[----:B------:R-:W-:-:S05]  /*be20*/  FMNMX.FTZ R32, R102, R21, !PT ;  /* 0x0000001566207209 */ /* 0x000fca0007810000 */
[----:B------:R-:W3:Y:S01]  /*be30*/  SHFL.BFLY PT, R5, R32, 0x2, 0x1f ;  /* 0x0c401f0020057f89 */ /* 0x000ee200000e0000 */
        /* <DEDUP_REMOVED lines=10> */
[----:B------:R-:W-:Y:S02]  /*bee0*/  FMUL.FTZ R103, R3, UR4 ;  /* 0x0000000403677c20 */ /* 0x000fe40008410000 */
[--C-:B------:R-:W-:Y:S01]  /*bef0*/  FFMA.FTZ R8, R44, UR4, -R107.reuse ;  /* 0x000000042c087c23 */ /* 0x100fe2000801086b */
[--C-:B------:R-:W-:Y:S01]  /*bf00*/  FFMA.FTZ R95, R64, UR4, -R107.reuse ;  /* 0x00000004405f7c23 */ /* 0x100fe2000801086b */
[----:B------:R-:W1:Y:S01]  /*bf10*/  LDSM.16.MT88.4 R44, [R93+0x6000] ;  /* 0x006000005d2c783b */ /* 0x000e620000004200 */
[----:B------:R-:W-:Y:S01]  /*bf20*/  FSEL R103, R103, RZ, P0 ;  /* 0x000000ff67677208 */ /* 0x000fe20000000000 */
        /* <DEDUP_REMOVED lines=9> */
[----:B------:R-:W-:Y:S01]  /*bfc0*/  FFMA.FTZ R33, R16, UR4, -R107 ;  /* 0x0000000410217c23 */ /* 0x000fe2000801086b */
[----:B------:R-:W2:Y:S01]  /*bfd0*/  LDSM.16.MT88.4 R20, [R116+0x6400] ;  /* 0x006400007414783b */ /* 0x000ea20000004200 */
[----:B------:R-:W3:Y:S01]  /*bfe0*/  MUFU.EX2 R94, R94 ;  /* 0x0000005e005e7308 */ /* 0x000ee20000000800 */
[----:B------:R-:W-:Y:S01]  /*bff0*/  FFMA.FTZ R87, R18, UR4, -R103 ;  /* 0x0000000412577c23 */ /* 0x000fe20008010867 */
[----:B------:R-:W-:Y:S01]  /*c000*/  FFMA.FTZ R35, R52, UR4, -R107 ;  /* 0x0000000434237c23 */ /* 0x000fe2000801086b */
[----:B------:R-:W4:Y:S01]  /*c010*/  LDSM.16.MT88.4 R16, [R93+0x6400] ;  /* 0x006400005d10783b */ /* 0x000f220000004200 */
[--C-:B------:R-:W-:Y:S01]  /*c020*/  FFMA.FTZ R88, R54, UR4, -R103.reuse ;  /* 0x0000000436587c23 */ /* 0x100fe20008010867 */
[--C-:B------:R-:W-:Y:S01]  /*c030*/  FFMA.FTZ R32, R6, UR4, -R103.reuse ;  /* 0x0000000406207c23 */ /* 0x100fe20008010867 */
[----:B------:R-:W-:Y:S01]  /*c040*/  FFMA.FTZ R11, R4, UR4, -R103 ;  /* 0x00000004040b7c23 */ /* 0x000fe20008010867 */
[----:B------:R-:W5:Y:S01]  /*c050*/  LDSM.16.MT88.4 R52, [R116+0x7000] ;  /* 0x007000007434783b */ /* 0x000f620000004200 */
[----:B------:R-:W-:Y:S01]  /*c060*/  MUFU.EX2 R90, R90 ;  /* 0x0000005a005a7308 */ /* 0x000fe20000000800 */
[--C-:B------:R-:W-:Y:S01]  /*c070*/  FFMA.FTZ R114, R114, UR4, -R107.reuse ;  /* 0x0000000472727c23 */ /* 0x100fe2000801086b */
[----:B------:R-:W-:Y:S01]  /*c080*/  FFMA.FTZ R111, R132, UR4, -R107 ;  /* 0x00000004846f7c23 */ /* 0x000fe2000801086b */
[----:B------:R-:W-:Y:S01]  /*c090*/  LDSM.16.MT88.4 R28, [R116+0x7400] ;  /* 0x00740000741c783b */ /* 0x000fe20000004200 */
[----:B------:R-:W-:Y:S01]  /*c0a0*/  FFMA.FTZ R109, R136, UR4, -R103 ;  /* 0x00000004886d7c23 */ /* 0x000fe20008010867 */
[--C-:B------:R-:W-:Y:S01]  /*c0b0*/  FFMA.FTZ R98, R98, UR4, -R107.reuse ;  /* 0x0000000462627c23 */ /* 0x100fe2000801086b */
[----:B------:R-:W-:Y:S01]  /*c0c0*/  FFMA.FTZ R101, R101, UR4, -R107 ;  /* 0x0000000465657c23 */ /* 0x000fe2000801086b */
[----:B------:R-:W5:Y:S01]  /*c0d0*/  LDSM.16.MT88.4 R24, [R93+0x8000] ;  /* 0x008000005d18783b */ /* 0x000f620000004200 */
[----:B------:R-:W1:Y:S01]  /*c0e0*/  MUFU.EX2 R89, R89 ;  /* 0x0000005900597308 */ /* 0x000e620000000800 */
[----:B---3--:R-:W-:Y:S01]  /*c0f0*/  F2FP.BF16.F32.PACK_AB R72, R94, R95 ;  /* 0x0000005f5e48723e */ /* 0x008fe200000010ff */
[--C-:B------:R-:W-:Y:S01]  /*c100*/  FFMA.FTZ R106, R106, UR4, -R103.reuse ;  /* 0x000000046a6a7c23 */ /* 0x100fe20008010867 */
[--C-:B------:R-:W-:Y:S01]  /*c110*/  FFMA.FTZ R113, R110, UR4, -R103.reuse ;  /* 0x000000046e717c23 */ /* 0x100fe20008010867 */
[----:B------:R-:W-:Y:S01]  /*c120*/  FFMA.FTZ R102, R102, UR4, -R103 ;  /* 0x0000000466667c23 */ /* 0x000fe20008010867 */
[----:B------:R-:W-:-:S03]  /*c130*/  FADD.FTZ R95, R95, R94 ;  /* 0x0000005e5f5f7221 */ /* 0x000fc60000010000 */
[----:B------:R-:W-:Y:S08]  /*c140*/  MUFU.EX2 R97, R97 ;  /* 0x0000006100617308 */ /* 0x000ff00000000800 */
[----:B------:R-:W3:Y:S01]  /*c150*/  MUFU.EX2 R96, R96 ;  /* 0x0000006000607308 */ /* 0x000ee20000000800 */
[----:B-1----:R-:W-:-:S07]  /*c160*/  F2FP.BF16.F32.PACK_AB R74, R89, R90 ;  /* 0x0000005a594a723e */ /* 0x002fce00000010ff */
[----:B------:R-:W-:Y:S08]  /*c170*/  MUFU.EX2 R92, R92 ;  /* 0x0000005c005c7308 */ /* 0x000ff00000000800 */
[----:B------:R-:W1:Y:S01]  /*c180*/  MUFU.EX2 R91, R91 ;  /* 0x0000005b005b7308 */ /* 0x000e620000000800 */
[----:B---3--:R-:W-:Y:S01]  /*c190*/  F2FP.BF16.F32.PACK_AB R73, R96, R97 ;  /* 0x000000616049723e */ /* 0x008fe200000010ff */
[----:B------:R-:W-:-:S06]  /*c1a0*/  FADD.FTZ R97, R97, R96 ;  /* 0x0000006061617221 */ /* 0x000fcc0000010000 */
[----:B------:R-:W-:Y:S08]  /*c1b0*/  MUFU.EX2 R35, R35 ;  /* 0x0000002300237308 */ /* 0x000ff00000000800 */
[----:B------:R-:W3:Y:S01]  /*c1c0*/  MUFU.EX2 R34, R34 ;  /* 0x0000002200227308 */ /* 0x000ee20000000800 */
[----:B-1----:R-:W-:Y:S01]  /*c1d0*/  F2FP.BF16.F32.PACK_AB R75, R91, R92 ;  /* 0x0000005c5b4b723e */ /* 0x002fe200000010ff */
[----:B------:R-:W-:-:S04]  /*c1e0*/  FADD.FTZ R92, R92, R97 ;  /* 0x000000615c5c7221 */ /* 0x000fc80000010000 */
[----:B------:R-:W-:Y:S02]  /*c1f0*/  FADD.FTZ R91, R91, R92 ;  /* 0x0000005c5b5b7221 */ /* 0x000fe40000010000 */
        /* <DEDUP_REMOVED lines=14> */
[----:B------:R-:W-:Y:S01]  /*c2e0*/  HMMA.16816.F32.BF16 R60, R72, R62, RZ ;  /* 0x0000003e483c723c */ /* 0x000fe200000418ff */
[----:B------:R-:W-:-:S04]  /*c2f0*/  FADD.FTZ R88, R88, R91 ;  /* 0x0000005b58587221 */ /* 0x000fc80000010000 */
[----:B------:R-:W-:Y:S01]  /*c300*/  FADD.FTZ R87, R87, R88 ;  /* 0x0000005857577221 */ /* 0x000fe20000010000 */
[----:B------:R-:W-:Y:S02]  /*c310*/  MUFU.EX2 R114, R114 ;  /* 0x0000007200727308 */ /* 0x000fe40000000800 */
[C---:B------:R-:W-:Y:S06]  /*c320*/  HMMA.16816.F32.BF16 R64, R72.reuse, R68, RZ ;  /* 0x000000444840723c */ /* 0x040fec00000418ff */
[----:B------:R-:W3:Y:S01]  /*c330*/  MUFU.EX2 R111, R111 ;  /* 0x0000006f006f7308 */ /* 0x000ee20000000800 */
[----:B-1----:R-:W-:Y:S01]  /*c340*/  F2FP.BF16.F32.PACK_AB R7, R11, R32 ;  /* 0x000000200b07723e */ /* 0x002fe200000010ff */
[----:B------:R-:W-:Y:S01]  /*c350*/  HMMA.16816.F32.BF16 R68, R72, R70, RZ ;  /* 0x000000464844723c */ /* 0x000fe200000418ff */
[----:B------:R-:W-:-:S04]  /*c360*/  FADD.FTZ R32, R32, R87 ;  /* 0x0000005720207221 */ /* 0x000fc80000010000 */
[----:B------:R-:W-:Y:S01]  /*c370*/  FADD.FTZ R11, R11, R32 ;  /* 0x000000200b0b7221 */ /* 0x000fe20000010000 */
[----:B------:R-:W-:Y:S02]  /*c380*/  MUFU.EX2 R109, R109 ;  /* 0x0000006d006d7308 */ /* 0x000fe40000000800 */
[C---:B--2---:R-:W-:Y:S06]  /*c390*/  HMMA.16816.F32.BF16 R80, R4.reuse, R20, R80 ;  /* 0x000000140450723c */ /* 0x044fec0000041850 */
[----:B------:R-:W-:Y:S02]  /*c3a0*/  MUFU.EX2 R98, R98 ;  /* 0x0000006200627308 */ /* 0x000fe40000000800 */
[C---:B------:R-:W-:Y:S01]  /*c3b0*/  HMMA.16816.F32.BF16 R36, R4.reuse, R22, R36 ;  /* 0x000000160424723c */ /* 0x040fe20000041824 */
[----:B------:R-:W1:Y:S05]  /*c3c0*/  LDSM.16.MT88.4 R20, [R93+0x7400] ;  /* 0x007400005d14783b */ /* 0x000e6a0000004200 */
[----:B------:R-:W-:Y:S02]  /*c3d0*/  MUFU.EX2 R101, R101 ;  /* 0x0000006500657308 */ /* 0x000fe40000000800 */
[C---:B----4-:R-:W-:Y:S06]  /*c3e0*/  HMMA.16816.F32.BF16 R40, R4.reuse, R16, R40 ;  /* 0x000000100428723c */ /* 0x050fec0000041828 */
[----:B------:R-:W-:Y:S02]  /*c3f0*/  MUFU.EX2 R106, R106 ;  /* 0x0000006a006a7308 */ /* 0x000fe40000000800 */
[----:B------:R-:W-:Y:S01]  /*c400*/  HMMA.16816.F32.BF16 R44, R4, R18, R44 ;  /* 0x00000012042c723c */ /* 0x000fe2000004182c */
[----:B------:R-:W2:Y:S05]  /*c410*/  LDSM.16.MT88.4 R16, [R116+0x8400] ;  /* 0x008400007410783b */ /* 0x000eaa0000004200 */
[----:B------:R-:W-:Y:S02]  /*c420*/  MUFU.EX2 R113, R113 ;  /* 0x0000007100717308 */ /* 0x000fe40000000800 */
[C---:B-----5:R-:W-:Y:S06]  /*c430*/  HMMA.16816.F32.BF16 R48, R72.reuse, R52, RZ ;  /* 0x000000344830723c */ /* 0x060fec00000418ff */
[----:B------:R-:W-:Y:S02]  /*c440*/  MUFU.EX2 R102, R102 ;  /* 0x0000006600667308 */ /* 0x000fe40000000800 */
[C---:B------:R-:W-:Y:S08]  /*c450*/  HMMA.16816.F32.BF16 R52, R72.reuse, R54, RZ ;  /* 0x000000364834723c */ /* 0x040ff000000418ff */
[----:B------:R-:W-:Y:S08]  /*c460*/  HMMA.16816.F32.BF16 R76, R72, R24, RZ ;  /* 0x00000018484c723c */ /* 0x000ff000000418ff */
        /* <DEDUP_REMOVED lines=8> */
[----:B------:R-:W-:Y:S01]  /*c4f0*/  FFMA.FTZ R31, R130, UR4, -R107 ;  /* 0x00000004821f7c23 */ /* 0x000fe2000801086b */
[----:B------:R-:W-:-:S04]  /*c500*/  FFMA.FTZ R112, R140, UR4, -R103 ;  /* 0x000000048c707c23 */ /* 0x000fc80008010867 */
[----:B------:R-:W-:Y:S01]  /*c510*/  MUFU.EX2 R30, R30 ;  /* 0x0000001e001e7308 */ /* 0x000fe20000000800 */
[----:B------:R-:W-:Y:S01]  /*c520*/  HMMA.16816.F32.BF16 R48, R4, R28, R48 ;  /* 0x0000001c0430723c */ /* 0x000fe20000041830 */
[--C-:B------:R-:W-:Y:S01]  /*c530*/  FFMA.FTZ R29, R138, UR4, -R103.reuse ;  /* 0x000000048a1d7c23 */ /* 0x100fe20008010867 */
[----:B------:R-:W-:-:S05]  /*c540*/  FFMA.FTZ R28, R134, UR4, -R103 ;  /* 0x00000004861c7c23 */ /* 0x000fca0008010867 */
[----:B------:R-:W-:Y:S01]  /*c550*/  MUFU.EX2 R31, R31 ;  /* 0x0000001f001f7308 */ /* 0x000fe20000000800 */
[----:B------:R-:W-:Y:S01]  /*c560*/  HMMA.16816.F32.BF16 R72, R72, R26, RZ ;  /* 0x0000001a4848723c */ /* 0x000fe200000418ff */
[----:B------:R-:W-:Y:S06]  /*c570*/  LDSM.16.MT88.4 R24, [R116+0x6c00] ;  /* 0x006c00007418783b */ /* 0x000fec0000004200 */
[----:B------:R-:W4:Y:S01]  /*c580*/  MUFU.EX2 R112, R112 ;  /* 0x0000007000707308 */ /* 0x000f220000000800 */
[C---:B-1----:R-:W-:Y:S07]  /*c590*/  HMMA.16816.F32.BF16 R76, R4.reuse, R20, R76 ;  /* 0x00000014044c723c */ /* 0x042fee000004184c */
[----:B------:R-:W-:Y:S05]  /*c5a0*/  MUFU.EX2 R29, R29 ;  /* 0x0000001d001d7308 */ /* 0x000fea0000000800 */
[----:B------:R-:W-:Y:S01]  /*c5b0*/  HMMA.16816.F32.BF16 R72, R4, R22, R72 ;  /* 0x000000160448723c */ /* 0x000fe20000041848 */
[----:B---3--:R-:W-:Y:S01]  /*c5c0*/  F2FP.BF16.F32.PACK_AB R4, R111, R114 ;  /* 0x000000726f04723e */ /* 0x008fe200000010ff */
[----:B------:R-:W1:Y:S01]  /*c5d0*/  LDSM.16.MT88.4 R20, [R93+0x6800] ;  /* 0x006800005d14783b */ /* 0x000e620000004200 */
[----:B------:R-:W3:Y:S01]  /*c5e0*/  MUFU.EX2 R28, R28 ;  /* 0x0000001c001c7308 */ /* 0x000ee20000000800 */
[----:B----4-:R-:W-:-:S02]  /*c5f0*/  F2FP.BF16.F32.PACK_AB R5, R109, R112 ;  /* 0x000000706d05723e */ /* 0x010fc400000010ff */
[----:B------:R-:W-:Y:S02]  /*c600*/  F2FP.BF16.F32.PACK_AB R6, R30, R31 ;  /* 0x0000001f1e06723e */ /* 0x000fe400000010ff */
[----:B---3--:R-:W-:-:S07]  /*c610*/  F2FP.BF16.F32.PACK_AB R7, R28, R29 ;  /* 0x0000001d1c07723e */ /* 0x008fce00000010ff */
        /* <DEDUP_REMOVED lines=10> */
[--C-:B------:R-:W-:Y:S01]  /*c6c0*/  FFMA.FTZ R20, R100, UR4, -R107.reuse ;  /* 0x0000000464147c23 */ /* 0x100fe2000801086b */
[----:B------:R-:W-:Y:S01]  /*c6d0*/  FFMA.FTZ R100, R99, UR4, -R107 ;  /* 0x0000000463647c23 */ /* 0x000fe2000801086b */
[----:B------:R-:W-:-:S02]  /*c6e0*/  FFMA.FTZ R107, R108, UR4, -R103 ;  /* 0x000000046c6b7c23 */ /* 0x000fc40008010867 */
[----:B------:R1:W-:Y:S03]  /*c6f0*/  MUFU.EX2 R99, R20 ;  /* 0x0000001400637308 */ /* 0x0003e60000000800 */
[C---:B------:R-:W-:Y:S05]  /*c700*/  HMMA.16816.F32.BF16 R68, R4.reuse, R22, R68 ;  /* 0x000000160444723c */ /* 0x040fea0000041844 */
[----:B------:R-:W3:Y:S08]  /*c710*/  MUFU.EX2 R100, R100 ;  /* 0x0000006400647308 */ /* 0x000ef00000000800 */
[----:B------:R-:W4:Y:S01]  /*c720*/  MUFU.EX2 R107, R107 ;  /* 0x0000006b006b7308 */ /* 0x000f220000000800 */
[----:B-1----:R-:W-:Y:S01]  /*c730*/  LDSM.16.MT88.4 R20, [R93+0x6c00] ;  /* 0x006c00005d14783b */ /* 0x002fe20000004200 */
[C---:B--2---:R-:W-:Y:S08]  /*c740*/  HMMA.16816.F32.BF16 R56, R4.reuse, R16, R56 ;  /* 0x000000100438723c */ /* 0x044ff00000041838 */
[C---:B------:R-:W-:Y:S01]  /*c750*/  HMMA.16816.F32.BF16 R60, R4.reuse, R18, R60 ;  /* 0x00000012043c723c */ /* 0x040fe2000004183c */
[----:B------:R-:W1:Y:S07]  /*c760*/  LDSM.16.MT88.4 R16, [R93+0x8800] ;  /* 0x008800005d10783b */ /* 0x000e6e0000004200 */
[C---:B-1----:R-:W-:Y:S08]  /*c770*/  HMMA.16816.F32.BF16 R76, R4.reuse, R16, R76 ;  /* 0x00000010044c723c */ /* 0x042ff0000004184c */
[----:B------:R-:W-:Y:S01]  /*c780*/  HMMA.16816.F32.BF16 R72, R4, R18, R72 ;  /* 0x000000120448723c */ /* 0x000fe20000041848 */
[----:B------:R-:W1:Y:S01]  /*c790*/  LDSM.16.MT88.4 R16, [R116+0x7c00] ;  /* 0x007c00007410783b */ /* 0x000e620000004200 */
[----:B------:R-:W-:-:S02]  /*c7a0*/  F2FP.BF16.F32.PACK_AB R4, R101, R98 ;  /* 0x000000626504723e */ /* 0x000fc400000010ff */
[----:B------:R-:W-:Y:S02]  /*c7b0*/  F2FP.BF16.F32.PACK_AB R5, R113, R106 ;  /* 0x0000006a7105723e */ /* 0x000fe400000010ff */
[----:B---3--:R-:W-:Y:S02]  /*c7c0*/  F2FP.BF16.F32.PACK_AB R6, R100, R99 ;  /* 0x000000636406723e */ /* 0x008fe400000010ff */
[----:B----4-:R-:W-:-:S07]  /*c7d0*/  F2FP.BF16.F32.PACK_AB R7, R102, R107 ;  /* 0x0000006b6607723e */ /* 0x010fce00000010ff */
        /* <DEDUP_REMOVED lines=104> */
.L_x_3626:
[----:B------:R-:W-:Y:S01]  /*ce60*/  UMOV UR8, URZ ;  /* 0x000000ff00087c82 */ /* 0x000fe20008000000 */
[----:B------:R-:W-:Y:S01]  /*ce70*/  IMAD.SHL.U32 R4, R14, 0x40, RZ ;  /* 0x000000400e047824 */ /* 0x000fe200078e00ff */
[----:B------:R-:W-:-:S05]  /*ce80*/  IADD3 R5, P0, PT, RZ, -UR8, RZ ;  /* 0x80000008ff057c10 */ /* 0x000fca000ff1e0ff */
[----:B------:R-:W-:-:S05]  /*ce90*/  IMAD.X R4, RZ, RZ, ~R4, P0 ;  /* 0x000000ffff047224 */ /* 0x000fca00000e0e04 */
[----:B------:R-:W-:-:S04]  /*cea0*/  SHF.R.S64 R5, R5, 0x1f, R4 ;  /* 0x0000001f05057819 */ /* 0x000fc80000001004 */
[----:B------:R-:W-:-:S04]  /*ceb0*/  IADD3 R122, P0, PT, R5, R122, RZ ;  /* 0x0000007a057a7210 */ /* 0x000fc80007f1e0ff */
[----:B------:R-:W-:-:S09]  /*cec0*/  LEA.HI.X.SX32 R123, R4, R123, 0x1, P0 ;  /* 0x0000007b047b7211 */ /* 0x000fd200000f0eff */
.L_x_3627:
[----:B------:R-:W1:Y:S01]  /*ced0*/  LDCU UR8, c[0x0][0x440] ;  /* 0x00008800ff0877ac */ /* 0x000e620008000800 */
[----:B------:R-:W-:Y:S01]  /*cee0*/  LEA R8, P0, R14, R122, 0x6 ;  /* 0x0000007a0e087211 */ /* 0x000fe200078030ff */
[----:B------:R-:W-:Y:S01]  /*cef0*/  IMAD.MOV.U32 R85, RZ, RZ, 0x20 ;  /* 0x00000020ff557424 */ /* 0x000fe200078e00ff */
[----:B------:R-:W2:Y:S04]  /*cf00*/  S2R R106, SR_TID.X ;  /* 0x00000000006a7919 */ /* 0x000ea80000002100 */
[----:B------:R-:W-:-:S05]  /*cf10*/  SEL R85, R85, 0xffffffe0, !P6 ;  /* 0xffffffe055557807 */ /* 0x000fca0007000000 */
[--C-:B------:R-:W-:Y:S02]  /*cf20*/  IMAD.IADD R87, R118, 0x1, R85.reuse ;  /* 0x0000000176577824 */ /* 0x100fe400078e0255 */
[----:B------:R-:W-:Y:S01]  /*cf30*/  IMAD.IADD R85, R117, 0x1, R85 ;  /* 0x0000000175557824 */ /* 0x000fe200078e0255 */
[----:B-1----:R-:W-:Y:S02]  /*cf40*/  ISETP.GE.AND P4, PT, R10, UR8, PT ;  /* 0x000000080a007c0c */ /* 0x002fe4000bf86270 */
[----:B------:R-:W-:Y:S02]  /*cf50*/  ISETP.GE.AND P5, PT, R12, UR8, PT ;  /* 0x000000080c007c0c */ /* 0x000fe4000bfa6270 */
[----:B------:R-:W-:Y:S02]  /*cf60*/  ISETP.GE.AND P3, PT, R9, UR8, PT ;  /* 0x0000000809007c0c */ /* 0x000fe4000bf66270 */
[----:B------:R-:W-:-:S07]  /*cf70*/  LEA.HI.X R9, R14, R123, R15, 0x6, P0 ;  /* 0x0000007b0e097211 */ /* 0x000fce00000f340f */
[----:B------:R-:W-:Y:S02]  /*cf80*/  @!P4 IMAD.MOV.U32 R10, RZ, RZ, R122 ;  /* 0x000000ffff0ac224 */ /* 0x000fe400078e007a */
[----:B------:R-:W-:Y:S01]  /*cf90*/  @!P4 IMAD.MOV.U32 R11, RZ, RZ, R123 ;  /* 0x000000ffff0bc224 */ /* 0x000fe200078e007b */
[----:B------:R-:W-:Y:S01]  /*cfa0*/  @!PT LDS RZ, [RZ] ;  /* 0x00000000fffff984 */ /* 0x000fe20000000800 */
[----:B------:R-:W-:Y:S01]  /*cfb0*/  @!PT LDS RZ, [RZ] ;  /* 0x00000000fffff984 */ /* 0x000fe20000000800 */
[----:B------:R-:W-:Y:S01]  /*cfc0*/  @!PT LDS RZ, [RZ] ;  /* 0x00000000fffff984 */ /* 0x000fe20000000800 */
[----:B------:R-:W-:Y:S01]  /*cfd0*/  @!P5 LDGSTS.E.BYPASS.LTC128B.128 [R129+0x6000], desc[UR6][R122.64] ;  /* 0x060000007a81dfae */ /* 0x000fe2000b981a06 */
[----:B--2---:R-:W-:-:S03]  /*cfe0*/  IMAD.SHL.U32 R106, R106, 0x2, RZ ;  /* 0x000000026a6a7824 */ /* 0x004fc600078e00ff */
        /* <DEDUP_REMOVED lines=29> */
[----:B------:R-:W4:Y:S04]  /*d1c0*/  LDSM.16.M88.4 R28, [R117+0x3000] ;  /* 0x00300000751c783b */ /* 0x000f280000000200 */
[----:B------:R-:W1:Y:S04]  /*d1d0*/  LDSM.16.M88.4 R100, [R117+0x3c00] ;  /* 0x003c00007564783b */ /* 0x000e680000000200 */
[----:B------:R-:W-:Y:S04]  /*d1e0*/  LDSM.16.M88.4 R96, [R87] ;  /* 0x000000005760783b */ /* 0x000fe80000000200 */
[----:B------:R-:W5:Y:S04]  /*d1f0*/  LDSM.16.M88.4 R92, [R85+0x3400] ;  /* 0x00340000555c783b */ /* 0x000f680000000200 */
[----:B------:R-:W5:Y:S04]  /*d200*/  LDSM.16.M88.4 R88, [R85+0x3800] ;  /* 0x003800005558783b */ /* 0x000f680000000200 */
[----:B------:R-:W5:Y:S04]  /*d210*/  LDSM.16.M88.4 R108, [R85+0x3000] ;  /* 0x00300000556c783b */ /* 0x000f680000000200 */
[----:B------:R-:W0:Y:S01]  /*d220*/  LDGDEPBAR ;  /* 0x00000000000079af */ /* 0x000e220000000000 */
[C---:B--2---:R-:W-:Y:S08]  /*d230*/  HMMA.16816.F32.BF16 R24, R4.reuse, R20, RZ ;  /* 0x000000140418723c */ /* 0x044ff000000418ff */
[C---:B---3--:R-:W-:Y:S08]  /*d240*/  HMMA.16816.F32.BF16 R16, R4.reuse, R12, RZ ;  /* 0x0000000c0410723c */ /* 0x048ff000000418ff */
[C---:B------:R-:W-:Y:S08]  /*d250*/  HMMA.16816.F32.BF16 R20, R4.reuse, R22, RZ ;  /* 0x000000160414723c */ /* 0x040ff000000418ff */
[C---:B------:R-:W-:Y:S08]  /*d260*/  HMMA.16816.F32.BF16 R12, R4.reuse, R14, RZ ;  /* 0x0000000e040c723c */ /* 0x040ff000000418ff */
[C---:B----4-:R-:W-:Y:S08]  /*d270*/  HMMA.16816.F32.BF16 R32, R4.reuse, R28, RZ ;  /* 0x0000001c0420723c */ /* 0x050ff000000418ff */
[C---:B------:R-:W-:Y:S08]  /*d280*/  HMMA.16816.F32.BF16 R28, R4.reuse, R30, RZ ;  /* 0x0000001e041c723c */ /* 0x040ff000000418ff */
[C---:B-1----:R-:W-:Y:S08]  /*d290*/  HMMA.16816.F32.BF16 R8, R4.reuse, R100, RZ ;  /* 0x000000640408723c */ /* 0x042ff000000418ff */
        /* <DEDUP_REMOVED lines=45> */
[----:B------:R1:W-:Y:S07]  /*d570*/  LDSM.16.M88.4 R100, [R87+0x2000] ;  /* 0x002000005764783b */ /* 0x0003ee0000000200 */
[C---:B---3--:R-:W-:Y:S08]  /*d580*/  HMMA.16816.F32.BF16 R16, R88.reuse, R96, R16 ;  /* 0x000000605810723c */ /* 0x048ff00000041810 */
[C---:B------:R-:W-:Y:S01]  /*d590*/  HMMA.16816.F32.BF16 R12, R88.reuse, R98, R12 ;  /* 0x00000062580c723c */ /* 0x040fe2000004180c */
[----:B------:R-:W3:Y:S07]  /*d5a0*/  LDSM.16.M88.4 R96, [R85+0x5000] ;  /* 0x005000005560783b */ /* 0x000eee0000000200 */
[----:B--2---:R-:W-:Y:S01]  /*d5b0*/  HMMA.16816.F32.BF16 R8, R88, R92, R8 ;  /* 0x0000005c5808723c */ /* 0x004fe20000041808 */
[----:B-1----:R-:W-:-:S07]  /*d5c0*/  LOP3.LUT R87, R106, 0x6, RZ, 0xc0, !PT ;  /* 0x000000066a577812 */ /* 0x002fce00078ec0ff */
[----:B------:R-:W-:Y:S01]  /*d5d0*/  HMMA.16816.F32.BF16 R4, R88, R94, R4 ;  /* 0x0000005e5804723c */ /* 0x000fe20000041804 */
[----:B------:R-:W1:Y:S04]  /*d5e0*/  LDSM.16.M88.4 R92, [R85+0x5400] ;  /* 0x00540000555c783b */ /* 0x000e680000000200 */
[----:B------:R-:W2:Y:S03]  /*d5f0*/  LDSM.16.M88.4 R88, [R85+0x5800] ;  /* 0x005800005558783b */ /* 0x000ea60000000200 */
[C---:B---3--:R-:W-:Y:S08]  /*d600*/  HMMA.16816.F32.BF16 R32, R100.reuse, R96, R32 ;  /* 0x000000606420723c */ /* 0x048ff00000041820 */
[C---:B------:R-:W-:Y:S08]  /*d610*/  HMMA.16816.F32.BF16 R28, R100.reuse, R98, R28 ;  /* 0x00000062641c723c */ /* 0x040ff0000004181c */
[----:B-1----:R-:W-:Y:S01]  /*d620*/  HMMA.16816.F32.BF16 R24, R100, R92, R24 ;  /* 0x0000005c6418723c */ /* 0x002fe20000041818 */
[----:B------:R-:W-:-:S05]  /*d630*/  IMAD.SHL.U32 R92, R86, 0x40, RZ ;  /* 0x00000040565c7824 */ /* 0x000fca00078e00ff */
[----:B------:R-:W-:Y:S02]  /*d640*/  LOP3.LUT R87, R92, R87, RZ, 0xfc, !PT ;  /* 0x000000575c577212 */ /* 0x000fe400078efcff */
[----:B--2---:R-:W-:Y:S03]  /*d650*/  HMMA.16816.F32.BF16 R16, R100, R88, R16 ;  /* 0x000000586410723c */ /* 0x004fe60000041810 */
[C---:B------:R-:W-:Y:S02]  /*d660*/  VIADD R93, R87.reuse, 0xffffff80 ;  /* 0xffffff80575d7836 */ /* 0x040fe40000000000 */
[----:B------:R-:W-:-:S03]  /*d670*/  VIADD R89, R87, 0xffffff81 ;  /* 0xffffff8157597836 */ /* 0x000fc60000000000 */
[-C--:B------:R-:W-:Y:S01]  /*d680*/  ISETP.GE.AND P2, PT, R93, R0.reuse, PT ;  /* 0x000000005d00720c */ /* 0x080fe20003f46270 */
[C---:B------:R-:W-:Y:S01]  /*d690*/  HMMA.16816.F32.BF16 R12, R100.reuse, R90, R12 ;  /* 0x0000005a640c723c */ /* 0x040fe2000004180c */
[C---:B------:R-:W-:Y:S02]  /*d6a0*/  ISETP.GE.AND P0, PT, R89.reuse, R0, PT ;  /* 0x000000005900720c */ /* 0x040fe40003f06270 */
[----:B------:R-:W-:Y:S02]  /*d6b0*/  FSEL R32, R32, -INF , !P2 ;  /* 0xff80000020207808 */ /* 0x000fe40005000000 */
[-C--:B------:R-:W-:Y:S02]  /*d6c0*/  ISETP.GE.AND P2, PT, R89, R2.reuse, PT ;  /* 0x000000025900720c */ /* 0x080fe40003f46270 */
[----:B------:R-:W1:Y:S01]  /*d6d0*/  LDSM.16.M88.4 R88, [R85+0x5c00] ;  /* 0x005c00005558783b */ /* 0x000e620000000200 */
[----:B------:R-:W-:Y:S01]  /*d6e0*/  HMMA.16816.F32.BF16 R20, R100, R94, R20 ;  /* 0x0000005e6414723c */ /* 0x000fe20000041814 */
[----:B------:R-:W-:Y:S01]  /*d6f0*/  ISETP.GE.AND P1, PT, R93, R2, PT ;  /* 0x000000025d00720c */ /* 0x000fe20003f26270 */
[----:B------:R-:W-:Y:S01]  /*d700*/  VIADD R95, R87, 0xffffff88 ;  /* 0xffffff88575f7836 */ /* 0x000fe20000000000 */
[----:B------:R-:W-:Y:S01]  /*d710*/  FSEL R148, R33, -INF , !P0 ;  /* 0xff80000021947808 */ /* 0x000fe20004000000 */
[C---:B------:R-:W-:Y:S01]  /*d720*/  VIADD R93, R87.reuse, 0xffffff89 ;  /* 0xffffff89575d7836 */ /* 0x040fe20000000000 */
[----:B------:R-:W-:Y:S01]  /*d730*/  FSEL R144, R34, -INF , !P1 ;  /* 0xff80000022907808 */ /* 0x000fe20004800000 */
[----:B------:R-:W-:Y:S01]  /*d740*/  VIADD R33, R87, 0xffffff91 ;  /* 0xffffff9157217836 */ /* 0x000fe20000000000 */
[----:B------:R-:W-:Y:S01]  /*d750*/  ISETP.GE.AND P1, PT, R95, R0, PT ;  /* 0x000000005f00720c */ /* 0x000fe20003f26270 */
[----:B------:R-:W-:-:S04]  /*d760*/  DEPBAR.LE SB0, 0x0 ;  /* 0x000080000000791a */ /* 0x000fc80000000000 */
[----:B------:R-:W-:Y:S01]  /*d770*/  FSEL R146, R35, -INF , !P2 ;  /* 0xff80000023927808 */ /* 0x000fe20005000000 */
[----:B------:R-:W-:Y:S01]  /*d780*/  VIADD R35, R87, 0xffffff90 ;  /* 0xffffff9057237836 */ /* 0x000fe20000000000 */
[----:B------:R-:W-:Y:S01]  /*d790*/  BAR.SYNC.DEFER_BLOCKING 0x0 ;  /* 0x0000000000007b1d */ /* 0x000fe20000010000 */
[----:B------:R-:W-:Y:S02]  /*d7a0*/  ISETP.GE.AND P0, PT, R95, R2, PT ;  /* 0x000000025f00720c */ /* 0x000fe40003f06270 */
[----:B------:R-:W-:Y:S02]  /*d7b0*/  FSEL R150, R28, -INF , !P1 ;  /* 0xff8000001c967808 */ /* 0x000fe40004800000 */
[C---:B------:R-:W-:Y:S02]  /*d7c0*/  ISETP.GE.AND P2, PT, R93.reuse, R0, PT ;  /* 0x000000005d00720c */ /* 0x040fe40003f46270 */
[----:B------:R-:W-:Y:S02]  /*d7d0*/  ISETP.GE.AND P1, PT, R93, R2, PT ;  /* 0x000000025d00720c */ /* 0x000fe40003f26270 */
[----:B------:R-:W-:-:S02]  /*d7e0*/  FSEL R28, R30, -INF , !P0 ;  /* 0xff8000001e1c7808 */ /* 0x000fc40004000000 */
[----:B------:R-:W-:Y:S02]  /*d7f0*/  ISETP.GE.AND P0, PT, R35, R0, PT ;  /* 0x000000002300720c */ /* 0x000fe40003f06270 */
[----:B------:R-:W-:Y:S01]  /*d800*/  FSEL R30, R29, -INF , !P2 ;  /* 0xff8000001d1e7808 */ /* 0x000fe20005000000 */
[----:B------:R-:W-:Y:S01]  /*d810*/  VIADD R29, R87, 0xffffff99 ;  /* 0xffffff99571d7836 */ /* 0x000fe20000000000 */
[----:B------:R-:W-:Y:S01]  /*d820*/  FSEL R142, R31, -INF , !P1 ;  /* 0xff8000001f8e7808 */ /* 0x000fe20004800000 */
[----:B------:R-:W-:Y:S01]  /*d830*/  VIADD R31, R87, 0xffffff98 ;  /* 0xffffff98571f7836 */ /* 0x000fe20000000000 */
[----:B------:R-:W-:Y:S02]  /*d840*/  ISETP.GE.AND P2, PT, R35, R2, PT ;  /* 0x000000022300720c */ /* 0x000fe40003f46270 */
[----:B------:R-:W-:Y:S02]  /*d850*/  FSEL R34, R24, -INF , !P0 ;  /* 0xff80000018227808 */ /* 0x000fe40004000000 */
[----:B------:R-:W-:-:S02]  /*d860*/  ISETP.GE.AND P1, PT, R33, R0, PT ;  /* 0x000000002100720c */ /* 0x000fc40003f26270 */
[----:B------:R-:W-:Y:S02]  /*d870*/  ISETP.GE.AND P0, PT, R33, R2, PT ;  /* 0x000000022100720c */ /* 0x000fe40003f06270 */
[----:B------:R-:W-:Y:S01]  /*d880*/  FSEL R98, R26, -INF , !P2 ;  /* 0xff8000001a627808 */ /* 0x000fe20005000000 */
[C---:B-1----:R-:W-:Y:S01]  /*d890*/  HMMA.16816.F32.BF16 R8, R100.reuse, R88, R8 ;  /* 0x000000586408723c */ /* 0x042fe20000041808 */
[----:B------:R-:W-:Y:S02]  /*d8a0*/  ISETP.GE.AND P2, PT, R31, R0, PT ;  /* 0x000000001f00720c */ /* 0x000fe40003f46270 */
[----:B------:R-:W-:Y:S01]  /*d8b0*/  FSEL R140, R25, -INF , !P1 ;  /* 0xff800000198c7808 */ /* 0x000fe20004800000 */
[----:B------:R-:W-:Y:S01]  /*d8c0*/  VIADD R25, R87, 0xffffffa1 ;  /* 0xffffffa157197836 */ /* 0x000fe20000000000 */
[----:B------:R-:W-:Y:S01]  /*d8d0*/  FSEL R134, R27, -INF , !P0 ;  /* 0xff8000001b867808 */ /* 0x000fe20004000000 */
[----:B------:R-:W-:Y:S01]  /*d8e0*/  VIADD R27, R87, 0xffffffa0 ;  /* 0xffffffa0571b7836 */ /* 0x000fe20000000000 */
[----:B------:R-:W-:Y:S01]  /*d8f0*/  ISETP.GE.AND P1, PT, R31, R2, PT ;  /* 0x000000021f00720c */ /* 0x000fe20003f26270 */
[----:B------:R-:W-:Y:S01]  /*d900*/  HMMA.16816.F32.BF16 R4, R100, R90, R4 ;  /* 0x0000005a6404723c */ /* 0x000fe20000041804 */
[----:B------:R-:W-:-:S02]  /*d910*/  FSEL R138, R20, -INF , !P2 ;  /* 0xff800000148a7808 */ /* 0x000fc40005000000 */
[C---:B------:R-:W-:Y:S02]  /*d920*/  ISETP.GE.AND P0, PT, R29.reuse, R0, PT ;  /* 0x000000001d00720c */ /* 0x040fe40003f06270 */
[----:B------:R-:W-:Y:S02]  /*d930*/  ISETP.GE.AND P2, PT, R29, R2, PT ;  /* 0x000000021d00720c */ /* 0x000fe40003f46270 */
[----:B------:R-:W-:Y:S02]  /*d940*/  FSEL R22, R22, -INF , !P1 ;  /* 0xff80000016167808 */ /* 0x000fe40004800000 */
[----:B------:R-:W-:Y:S02]  /*d950*/  ISETP.GE.AND P1, PT, R27, R0, PT ;  /* 0x000000001b00720c */ /* 0x000fe40003f26270 */
[----:B------:R-:W-:Y:S01]  /*d960*/  FSEL R136, R21, -INF , !P0 ;  /* 0xff80000015887808 */ /* 0x000fe20004000000 */
[----:B------:R-:W-:Y:S01]  /*d970*/  VIADD R21, R87, 0xffffffa9 ;  /* 0xffffffa957157836 */ /* 0x000fe20000000000 */
[----:B------:R-:W-:Y:S01]  /*d980*/  FSEL R20, R23, -INF , !P2 ;  /* 0xff80000017147808 */ /* 0x000fe20005000000 */
[----:B------:R-:W-:Y:S01]  /*d990*/  VIADD R23, R87, 0xffffffa8 ;  /* 0xffffffa857177836 */ /* 0x000fe20000000000 */
[----:B------:R-:W-:-:S02]  /*d9a0*/  ISETP.GE.AND P0, PT, R27, R2, PT ;  /* 0x000000021b00720c */ /* 0x000fc40003f06270 */
[----:B------:R-:W-:Y:S02]  /*d9b0*/  FSEL R110, R16, -INF , !P1 ;  /* 0xff800000106e7808 */ /* 0x000fe40004800000 */
[----:B------:R-:W-:Y:S02]  /*d9c0*/  ISETP.GE.AND P1, PT, R25, R2, PT ;  /* 0x000000021900720c */ /* 0x000fe40003f26270 */
[----:B------:R-:W-:Y:S02]  /*d9d0*/  FSEL R108, R18, -INF , !P0 ;  /* 0xff800000126c7808 */ /* 0x000fe40004000000 */
[-C--:B------:R-:W-:Y:S02]  /*d9e0*/  ISETP.GE.AND P0, PT, R23, R0.reuse, PT ;  /* 0x000000001700720c */ /* 0x080fe40003f06270 */
[----:B------:R-:W-:Y:S01]  /*d9f0*/  FSEL R106, R19, -INF , !P1 ;  /* 0xff800000136a7808 */ /* 0x000fe20004800000 */
[----:B------:R-:W-:Y:S01]  /*da00*/  VIADD R19, R87, 0xffffffb1 ;  /* 0xffffffb157137836 */ /* 0x000fe20000000000 */
[----:B------:R-:W-:-:S02]  /*da10*/  ISETP.GE.AND P2, PT, R25, R0, PT ;  /* 0x000000001900720c */ /* 0x000fc40003f46270 */
[C---:B------:R-:W-:Y:S02]  /*da20*/  ISETP.GE.AND P1, PT, R21.reuse, R0, PT ;  /* 0x000000001500720c */ /* 0x040fe40003f26270 */
[----:B------:R-:W-:Y:S02]  /*da30*/  FSEL R114, R12, -INF , !P0 ;  /* 0xff8000000c727808 */ /* 0x000fe40004000000 */
[----:B------:R-:W-:Y:S02]  /*da40*/  ISETP.GE.AND P0, PT, R21, R2, PT ;  /* 0x000000021500720c */ /* 0x000fe40003f06270 */
[----:B------:R-:W-:Y:S01]  /*da50*/  FSEL R130, R17, -INF , !P2 ;  /* 0xff80000011827808 */ /* 0x000fe20005000000 */
[----:B------:R-:W-:Y:S01]  /*da60*/  VIADD R17, R87, 0xffffffb0 ;  /* 0xffffffb057117836 */ /* 0x000fe20000000000 */
[----:B------:R-:W-:Y:S01]  /*da70*/  FSEL R132, R13, -INF , !P1 ;  /* 0xff8000000d847808 */ /* 0x000fe20004800000 */
[----:B------:R-:W-:Y:S01]  /*da80*/  VIADD R13, R87, 0xffffffb8 ;  /* 0xffffffb8570d7836 */ /* 0x000fe20000000000 */
[----:B------:R-:W-:Y:S01]  /*da90*/  FSEL R112, R15, -INF , !P0 ;  /* 0xff8000000f707808 */ /* 0x000fe20004000000 */
[----:B------:R-:W-:Y:S01]  /*daa0*/  VIADD R87, R87, 0xffffffb9 ;  /* 0xffffffb957577836 */ /* 0x000fe20000000000 */
[----:B------:R-:W-:-:S02]  /*dab0*/  ISETP.GE.AND P0, PT, R19, R0, PT ;  /* 0x000000001300720c */ /* 0x000fc40003f06270 */
[----:B------:R-:W-:Y:S02]  /*dac0*/  ISETP.GE.AND P2, PT, R23, R2, PT ;  /* 0x000000021700720c */ /* 0x000fe40003f46270 */
[----:B------:R-:W-:Y:S02]  /*dad0*/  FSEL R96, R9, -INF , !P0 ;  /* 0xff80000009607808 */ /* 0x000fe40004000000 */
[----:B------:R-:W-:Y:S02]  /*dae0*/  ISETP.GE.AND P0, PT, R87, R0, PT ;  /* 0x000000005700720c */ /* 0x000fe40003f06270 */
[----:B------:R-:W-:Y:S02]  /*daf0*/  FSEL R102, R14, -INF , !P2 ;  /* 0xff8000000e667808 */ /* 0x000fe40005000000 */
[----:B------:R-:W-:Y:S02]  /*db00*/  FSEL R94, R5, -INF , !P0 ;  /* 0xff800000055e7808 */ /* 0x000fe40004000000 */
[----:B------:R-:W-:-:S02]  /*db10*/  ISETP.GE.AND P0, PT, R86, 0x3, PT ;  /* 0x000000035600780c */ /* 0x000fc40003f06270 */
[C---:B------:R-:W-:Y:S02]  /*db20*/  ISETP.GE.AND P2, PT, R17.reuse, R0, PT ;  /* 0x000000001100720c */ /* 0x040fe40003f46270 */
[-C--:B------:R-:W-:Y:S02]  /*db30*/  ISETP.GE.AND P1, PT, R17, R2.reuse, PT ;  /* 0x000000021100720c */ /* 0x080fe40003f26270 */
[----:B------:R-:W-:Y:S02]  /*db40*/  FSEL R91, R8, -INF , !P2 ;  /* 0xff800000085b7808 */ /* 0x000fe40005000000 */
[----:B------:R-:W-:Y:S02]  /*db50*/  FSEL R90, R10, -INF , !P1 ;  /* 0xff8000000a5a7808 */ /* 0x000fe40004800000 */
[----:B------:R-:W-:Y:S02]  /*db60*/  ISETP.GE.AND P2, PT, R19, R2, PT ;  /* 0x000000021300720c */ /* 0x000fe40003f46270 */
[----:B------:R-:W-:-:S02]  /*db70*/  ISETP.GE.AND P1, PT, R13, R0, PT ;  /* 0x000000000d00720c */ /* 0x000fc40003f26270 */
[----:B------:R-:W-:Y:S02]  /*db80*/  FSEL R92, R11, -INF , !P2 ;  /* 0xff8000000b5c7808 */ /* 0x000fe40005000000 */
[----:B------:R-:W-:Y:S02]  /*db90*/  FSEL R89, R4, -INF , !P1 ;  /* 0xff80000004597808 */ /* 0x000fe40004800000 */
[-C--:B------:R-:W-:Y:S02]  /*dba0*/  ISETP.GE.AND P2, PT, R13, R2.reuse, PT ;  /* 0x000000020d00720c */ /* 0x080fe40003f46270 */
        /* <DEDUP_REMOVED lines=9> */
[----:B------:R-:W-:-:S04]  /*dc40*/  IADD3 R10, PT, PT, R10, -0xc0, RZ ;  /* 0xffffff400a0a7810 */ /* 0x000fc80007ffe0ff */
[----:B------:R-:W-:Y:S02]  /*dc50*/  IABS R9, R10 ;  /* 0x0000000a00097213 */ /* 0x000fe40000000000 */
[-C--:B-1----:R-:W-:Y:S02]  /*dc60*/  IABS R6, R7.reuse ;  /* 0x0000000700067213 */ /* 0x082fe40000000000 */
[----:B------:R-:W-:Y:S02]  /*dc70*/  LOP3.LUT R10, R10, R7, RZ, 0x3c, !PT ;  /* 0x000000070a0a7212 */ /* 0x000fe400078e3cff */
        /* <DEDUP_REMOVED lines=42> */
[----:B------:R-:W-:-:S04]  /*df20*/  IMAD R2, R5, R104, RZ ;  /* 0x0000006805027224 */ /* 0x000fc800078e02ff */
[C---:B------:R-:W-:Y:S02]  /*df30*/  IMAD R2, R7.reuse, R105, R2 ;  /* 0x0000006907027224 */ /* 0x040fe400078e0202 */
[----:B------:R-:W-:-:S04]  /*df40*/  IMAD.WIDE.U32 R6, R7, R104, RZ ;  /* 0x0000006807067225 */ /* 0x000fc800078e00ff */
        /* <DEDUP_REMOVED lines=10> */
.L_x_3629:
[----:B------:R-:W-:Y:S01]  /*dff0*/  UMOV UR8, URZ ;  /* 0x000000ff00087c82 */ /* 0x000fe20008000000 */
[----:B------:R-:W-:Y:S01]  /*e000*/  IMAD.SHL.U32 R0, R104, 0x40, RZ ;  /* 0x0000004068007824 */ /* 0x000fe200078e00ff */
[----:B------:R-:W-:-:S05]  /*e010*/  IADD3 R2, P0, PT, RZ, -UR8, RZ ;  /* 0x80000008ff027c10 */ /* 0x000fca000ff1e0ff */
[----:B------:R-:W-:-:S05]  /*e020*/  IMAD.X R0, RZ, RZ, ~R0, P0 ;  /* 0x000000ffff007224 */ /* 0x000fca00000e0e00 */
[----:B------:R-:W-:-:S04]  /*e030*/  SHF.R.S64 R5, R2, 0x1f, R0 ;  /* 0x0000001f02057819 */ /* 0x000fc80000001000 */
[----:B------:R-:W-:-:S04]  /*e040*/  IADD3 R120, P0, PT, R5, R120, RZ ;  /* 0x0000007805787210 */ /* 0x000fc80007f1e0ff */
[----:B------:R-:W-:-:S09]  /*e050*/  LEA.HI.X.SX32 R121, R0, R121, 0x1, P0 ;  /* 0x0000007900797211 */ /* 0x000fd200000f0eff */
.L_x_3630:
[CC--:B------:R-:W-:Y:S01]  /*e060*/  @!P5 LEA R8, P2, R104.reuse, R120.reuse, 0x6 ;  /* 0x000000786808d211 */ /* 0x0c0fe200078430ff */
[----:B------:R-:W-:Y:S01]  /*e070*/  @!PT LDS RZ, [RZ] ;  /* 0x00000000fffff984 */ /* 0x000fe20000000800 */
[----:B------:R-:W-:Y:S01]  /*e080*/  @!PT LDS RZ, [RZ] ;  /* 0x00000000fffff984 */ /* 0x000fe20000000800 */
[----:B------:R-:W-:Y:S01]  /*e090*/  @!PT LDS RZ, [RZ] ;  /* 0x00000000fffff984 */ /* 0x000fe20000000800 */
[----:B------:R1:W-:Y:S01]  /*e0a0*/  @!P5 LDGSTS.E.BYPASS.LTC128B.128 [R129+0x3000], desc[UR6][R120.64] ;  /* 0x030000007881dfae */ /* 0x0003e2000b981a06 */
[CC--:B------:R-:W-:Y:S02]  /*e0b0*/  @!P4 LEA R6, P1, R104.reuse, R120.reuse, 0x6 ;  /* 0x000000786806c211 */ /* 0x0c0fe400078230ff */
[C---:B------:R-:W-:Y:S01]  /*e0c0*/  @!P3 LEA R4, P0, R104.reuse, R120, 0x6 ;  /* 0x000000786804b211 */ /* 0x040fe200078030ff */
[----:B------:R1:W-:Y:S01]  /*e0d0*/  @P5 STS.128 [R129+0x3000], RZ ;  /* 0x003000ff81005388 */ /* 0x0003e20000000c00 */
[CCC-:B------:R-:W-:Y:S02]  /*e0e0*/  @!P5 LEA.HI.X R9, R104.reuse, R121.reuse, R105.reuse, 0x6, P2 ;  /* 0x000000796809d211 */ /* 0x1c0fe400010f3469 */
[CCC-:B------:R-:W-:Y:S01]  /*e0f0*/  @!P4 LEA.HI.X R7, R104.reuse, R121.reuse, R105.reuse, 0x6, P1 ;  /* 0x000000796807c211 */ /* 0x1c0fe200008f3469 */
        /* <DEDUP_REMOVED lines=27> */
.L_x_3628:
[----:B-1----:R-:W-:Y:S01]  /*e2b0*/  FMNMX3.FTZ R5, R3, R144, R146, !PT ;  /* 0x0000009003057276 */ /* 0x002fe20007810092 */
        /* <DEDUP_REMOVED lines=16> */
[----:B------:R-:W-:Y:S01]  /*e3c0*/  IADD3 R33, PT, PT, R116, 0x6020, RZ ;  /* 0x0000602074217810 */ /* 0x000fe20007ffe0ff */
[----:B------:R-:W1:Y:S01]  /*e3d0*/  SHFL.BFLY PT, R5, R2, 0x2, 0x1f ;  /* 0x0c401f0002057f89 */ /* 0x000e6200000e0000 */
[----:B------:R-:W-:-:S03]  /*e3e0*/  VIMNMX R86, PT, PT, R86, 0x2, !PT ;  /* 0x0000000256567848 */ /* 0x000fc60007fe0100 */
[----:B------:R-:W2:Y:S01]  /*e3f0*/  SHFL.BFLY PT, R0, R7, 0x2, 0x1f ;  /* 0x0c401f0007007f89 */ /* 0x000ea200000e0000 */
[----:B------:R-:W-:Y:S02]  /*e400*/  IADD3 R133, PT, PT, R86, -0x3, RZ ;  /* 0xfffffffd56857810 */ /* 0x000fe40007ffe0ff */
[----:B-1----:R-:W-:Y:S02]  /*e410*/  FMNMX.FTZ R5, R2, R5, !PT ;  /* 0x0000000502057209 */ /* 0x002fe40007810000 */
[----:B--2---:R-:W-:-:S03]  /*e420*/  FMNMX.FTZ R0, R7, R0, !PT ;  /* 0x0000000007007209 */ /* 0x004fc60007810000 */
[----:B------:R-:W1:Y:S04]  /*e430*/  SHFL.BFLY PT, R26, R5, 0x1, 0x1f ;  /* 0x0c201f00051a7f89 */ /* 0x000e6800000e0000 */
[----:B------:R-:W2:Y:S01]  /*e440*/  SHFL.BFLY PT, R27, R0, 0x1, 0x1f ;  /* 0x0c201f00001b7f89 */ /* 0x000ea200000e0000 */
[----:B-1----:R-:W-:Y:S02]  /*e450*/  FMNMX.FTZ R26, R5, R26, !PT ;  /* 0x0000001a051a7209 */ /* 0x002fe40007810000 */
[----:B--2---:R-:W-:-:S03]  /*e460*/  FMNMX.FTZ R27, R0, R27, !PT ;  /* 0x0000001b001b7209 */ /* 0x004fc60007810000 */
[C---:B------:R-:W-:Y:S01]  /*e470*/  FMUL.FTZ R85, R26.reuse, UR4 ;  /* 0x000000041a557c20 */ /* 0x040fe20008410000 */
[C---:B------:R-:W-:Y:S02]  /*e480*/  FSETP.NEU.FTZ.AND P0, PT, R26.reuse, -INF , PT ;  /* 0xff8000001a00780b */ /* 0x040fe40003f1d000 */
[C---:B------:R-:W-:Y:S01]  /*e490*/  FSETP.NEU.FTZ.AND P1, PT, R27.reuse, -INF , PT ;  /* 0xff8000001b00780b */ /* 0x040fe20003f3d000 */
[C---:B------:R-:W-:Y:S01]  /*e4a0*/  FMUL.FTZ R95, R27.reuse, UR4 ;  /* 0x000000041b5f7c20 */ /* 0x040fe20008410000 */
[----:B------:R-:W-:Y:S02]  /*e4b0*/  FSEL R4, R26, RZ, P0 ;  /* 0x000000ff1a047208 */ /* 0x000fe40000000000 */
[----:B------:R-:W-:Y:S02]  /*e4c0*/  FSEL R31, R27, RZ, P1 ;  /* 0x000000ff1b1f7208 */ /* 0x000fe40000800000 */
[----:B------:R-:W-:Y:S01]  /*e4d0*/  FSEL R95, R95, RZ, P1 ;  /* 0x000000ff5f5f7208 */ /* 0x000fe20000800000 */
[----:B------:R-:W-:Y:S01]  /*e4e0*/  FADD.FTZ R3, R3, -R4 ;  /* 0x8000000403037221 */ /* 0x000fe20000010000 */
[----:B------:R-:W-:Y:S01]  /*e4f0*/  FSEL R85, R85, RZ, P0 ;  /* 0x000000ff55557208 */ /* 0x000fe20000000000 */
[----:B------:R-:W-:Y:S01]  /*e500*/  FADD.FTZ R31, R84, -R31 ;  /* 0x8000001f541f7221 */ /* 0x000fe20000010000 */
[----:B------:R-:W-:Y:S01]  /*e510*/  IADD3 R4, PT, PT, R116, 0x6000, RZ ;  /* 0x0000600074047810 */ /* 0x000fe20007ffe0ff */
[--C-:B------:R-:W-:Y:S01]  /*e520*/  FFMA.FTZ R2, R30, UR4, -R95.reuse ;  /* 0x000000041e027c23 */ /* 0x100fe2000801085f */
[----:B------:R-:W-:Y:S01]  /*e530*/  FMUL.FTZ R29, R3, UR4 ;  /* 0x00000004031d7c20 */ /* 0x000fe20008410000 */
[--C-:B------:R-:W-:Y:S01]  /*e540*/  FFMA.FTZ R32, R32, UR4, -R95.reuse ;  /* 0x0000000420207c23 */ /* 0x100fe2000801085f */
[--C-:B------:R-:W-:Y:S01]  /*e550*/  FFMA.FTZ R24, R148, UR4, -R95.reuse ;  /* 0x0000000494187c23 */ /* 0x100fe2000801085f */
[----:B------:R-:W-:Y:S01]  /*e560*/  FFMA.FTZ R25, R150, UR4, -R95 ;  /* 0x0000000496197c23 */ /* 0x000fe2000801085f */
[--C-:B------:R-:W-:Y:S01]  /*e570*/  FFMA.FTZ R30, R144, UR4, -R85.reuse ;  /* 0x00000004901e7c23 */ /* 0x100fe20008010855 */
[--C-:B------:R-:W-:Y:S01]  /*e580*/  FFMA.FTZ R0, R146, UR4, -R85.reuse ;  /* 0x0000000492007c23 */ /* 0x100fe20008010855 */
[--C-:B------:R-:W-:Y:S01]  /*e590*/  FFMA.FTZ R28, R28, UR4, -R85.reuse ;  /* 0x000000041c1c7c23 */ /* 0x100fe20008010855 */
[----:B------:R-:W-:Y:S01]  /*e5a0*/  FMUL.FTZ R31, R31, UR4 ;  /* 0x000000041f1f7c20 */ /* 0x000fe20008410000 */
[----:B------:R-:W-:Y:S01]  /*e5b0*/  FFMA.FTZ R3, R142, UR4, -R85 ;  /* 0x000000048e037c23 */ /* 0x000fe20008010855 */
[----:B------:R-:W-:Y:S01]  /*e5c0*/  MUFU.EX2 R32, R32 ;  /* 0x0000002000207308 */ /* 0x000fe20000000800 */
[----:B------:R-:W-:Y:S01]  /*e5d0*/  @P6 IADD3 R33, PT, PT, R4, -0x20, RZ ;  /* 0xffffffe004216810 */ /* 0x000fe20007ffe0ff */
[--C-:B------:R-:W-:Y:S01]  /*e5e0*/  FFMA.FTZ R34, R34, UR4, -R95.reuse ;  /* 0x0000000422227c23 */ /* 0x100fe2000801085f */
[--C-:B------:R-:W-:Y:S01]  /*e5f0*/  FFMA.FTZ R87, R140, UR4, -R95.reuse ;  /* 0x000000048c577c23 */ /* 0x100fe2000801085f */
[--C-:B------:R-:W-:Y:S01]  /*e600*/  FFMA.FTZ R84, R138, UR4, -R95.reuse ;  /* 0x000000048a547c23 */ /* 0x100fe2000801085f */
[----:B------:R-:W-:Y:S01]  /*e610*/  FFMA.FTZ R93, R136, UR4, -R95 ;  /* 0x00000004885d7c23 */ /* 0x000fe2000801085f */
[----:B------:R-:W1:Y:S01]  /*e620*/  LDSM.16.MT88.4 R12, [R33] ;  /* 0x00000000210c783b */ /* 0x000e620000004200 */
[--C-:B------:R-:W-:Y:S01]  /*e630*/  FFMA.FTZ R98, R98, UR4, -R85.reuse ;  /* 0x0000000462627c23 */ /* 0x100fe20008010855 */
[----:B------:R-:W2:Y:S01]  /*e640*/  MUFU.EX2 R24, R24 ;  /* 0x0000001800187308 */ /* 0x000ea20000000800 */
[--C-:B------:R-:W-:Y:S01]  /*e650*/  FFMA.FTZ R97, R134, UR4, -R85.reuse ;  /* 0x0000000486617c23 */ /* 0x100fe20008010855 */
[--C-:B------:R-:W-:Y:S01]  /*e660*/  FFMA.FTZ R99, R22, UR4, -R85.reuse ;  /* 0x0000000416637c23 */ /* 0x100fe20008010855 */
[----:B------:R-:W-:Y:S01]  /*e670*/  FFMA.FTZ R100, R20, UR4, -R85 ;  /* 0x0000000414647c23 */ /* 0x000fe20008010855 */
[----:B------:R-:W-:Y:S01]  /*e680*/  LDSM.16.MT88.4 R16, [R33+0x400] ;  /* 0x000400002110783b */ /* 0x000fe20000004200 */
[----:B------:R-:W-:Y:S01]  /*e690*/  FFMA.FTZ R104, R110, UR4, -R95 ;  /* 0x000000046e687c23 */ /* 0x000fe2000801085f */
[----:B------:R-:W-:Y:S01]  /*e6a0*/  FFMA.FTZ R107, R102, UR4, -R85 ;  /* 0x00000004666b7c23 */ /* 0x000fe20008010855 */
[--C-:B------:R-:W-:Y:S01]  /*e6b0*/  FFMA.FTZ R101, R130, UR4, -R95.reuse ;  /* 0x0000000482657c23 */ /* 0x100fe2000801085f */
[----:B------:R-:W-:Y:S01]  /*e6c0*/  MUFU.EX2 R25, R25 ;  /* 0x0000001900197308 */ /* 0x000fe20000000800 */
[----:B------:R-:W-:Y:S01]  /*e6d0*/  LDSM.16.MT88.4 R20, [R116+0x7400] ;  /* 0x007400007414783b */ /* 0x000fe20000004200 */
[--C-:B------:R-:W-:Y:S01]  /*e6e0*/  FFMA.FTZ R103, R114, UR4, -R95.reuse ;  /* 0x0000000472677c23 */ /* 0x100fe2000801085f */
[----:B------:R-:W-:Y:S01]  /*e6f0*/  FFMA.FTZ R110, R132, UR4, -R95 ;  /* 0x00000004846e7c23 */ /* 0x000fe2000801085f */
        /* <DEDUP_REMOVED lines=13> */
[----:B------:R-:W-:-:S07]  /*e7d0*/  FFMA.FTZ R35, R35, UR4, -R85 ;  /* 0x0000000423237c23 */ /* 0x000fce0008010855 */
        /* <DEDUP_REMOVED lines=35> */
[-C--:B------:R-:W-:Y:S01]  /*ea10*/  FMUL.FTZ R58, R58, R29.reuse ;  /* 0x0000001d3a3a7220 */ /* 0x080fe20000410000 */
[----:B------:R-:W-:Y:S01]  /*ea20*/  FMUL.FTZ R59, R59, R29 ;  /* 0x0000001d3b3b7220 */ /* 0x000fe20000410000 */
[-C--:B------:R-:W-:Y:S01]  /*ea30*/  FMUL.FTZ R60, R60, R31.reuse ;  /* 0x0000001f3c3c7220 */ /* 0x080fe20000410000 */
[C---:B------:R-:W-:Y:S01]  /*ea40*/  HMMA.16816.F32.BF16 R36, R4.reuse, R10, R36 ;  /* 0x0000000a0424723c */ /* 0x040fe20000041824 */
[----:B------:R-:W2:Y:S01]  /*ea50*/  LDSM.16.MT88.4 R8, [R116+0x7000] ;  /* 0x007000007408783b */ /* 0x000ea20000004200 */
[----:B------:R-:W-:Y:S01]  /*ea60*/  FMUL.FTZ R61, R61, R31 ;  /* 0x0000001f3d3d7220 */ /* 0x000fe20000410000 */
[-C--:B------:R-:W-:Y:S01]  /*ea70*/  FMUL.FTZ R62, R62, R29.reuse ;  /* 0x0000001d3e3e7220 */ /* 0x080fe20000410000 */
[----:B------:R-:W-:Y:S01]  /*ea80*/  FMUL.FTZ R63, R63, R29 ;  /* 0x0000001d3f3f7220 */ /* 0x000fe20000410000 */
[-C--:B------:R-:W-:Y:S01]  /*ea90*/  FMUL.FTZ R64, R64, R31.reuse ;  /* 0x0000001f40407220 */ /* 0x080fe20000410000 */
[----:B------:R-:W-:Y:S01]  /*eaa0*/  FMUL.FTZ R65, R65, R31 ;  /* 0x0000001f41417220 */ /* 0x000fe20000410000 */
[-C--:B------:R-:W-:Y:S01]  /*eab0*/  FMUL.FTZ R66, R66, R29.reuse ;  /* 0x0000001d42427220 */ /* 0x080fe20000410000 */
[C---:B-1----:R-:W-:Y:S01]  /*eac0*/  HMMA.16816.F32.BF16 R40, R4.reuse, R12, R40 ;  /* 0x0000000c0428723c */ /* 0x042fe20000041828 */
[----:B------:R-:W-:Y:S01]  /*ead0*/  FMUL.FTZ R67, R67, R29 ;  /* 0x0000001d43437220 */ /* 0x000fe20000410000 */
[-C--:B------:R-:W-:Y:S01]  /*eae0*/  FMUL.FTZ R68, R68, R31.reuse ;  /* 0x0000001f44447220 */ /* 0x080fe20000410000 */
[----:B------:R-:W-:Y:S01]  /*eaf0*/  FMUL.FTZ R69, R69, R31 ;  /* 0x0000001f45457220 */ /* 0x000fe20000410000 */
[-C--:B------:R-:W-:Y:S01]  /*eb00*/  FMUL.FTZ R70, R70, R29.reuse ;  /* 0x0000001d46467220 */ /* 0x080fe20000410000 */
[----:B------:R-:W-:Y:S01]  /*eb10*/  FMUL.FTZ R71, R71, R29 ;  /* 0x0000001d47477220 */ /* 0x000fe20000410000 */
[----:B------:R-:W-:Y:S01]  /*eb20*/  MUFU.EX2 R34, R34 ;  /* 0x0000002200227308 */ /* 0x000fe20000000800 */
[-C--:B------:R-:W-:Y:S01]  /*eb30*/  FMUL.FTZ R76, R76, R31.reuse ;  /* 0x0000001f4c4c7220 */ /* 0x080fe20000410000 */
[----:B------:R-:W-:Y:S01]  /*eb40*/  HMMA.16816.F32.BF16 R44, R4, R14, R44 ;  /* 0x0000000e042c723c */ /* 0x000fe2000004182c */
[----:B------:R-:W1:Y:S01]  /*eb50*/  LDSM.16.MT88.4 R12, [R33+0x1000] ;  /* 0x00100000210c783b */ /* 0x000e620000004200 */
        /* <DEDUP_REMOVED lines=8> */
[----:B------:R-:W-:Y:S01]  /*ebe0*/  FFMA.FTZ R31, R137, R31, R32 ;  /* 0x0000001f891f7223 */ /* 0x000fe20000010020 */
[----:B------:R-:W-:-:S03]  /*ebf0*/  FFMA.FTZ R29, R135, R29, R30 ;  /* 0x0000001d871d7223 */ /* 0x000fc6000001001e */
[----:B------:R-:W-:Y:S01]  /*ec00*/  MUFU.EX2 R84, R84 ;  /* 0x0000005400547308 */ /* 0x000fe20000000800 */
[----:B------:R-:W-:Y:S01]  /*ec10*/  FADD.FTZ R24, R24, R31 ;  /* 0x0000001f18187221 */ /* 0x000fe20000010000 */
[----:B------:R-:W-:-:S03]  /*ec20*/  FADD.FTZ R29, R0, R29 ;  /* 0x0000001d001d7221 */ /* 0x000fc60000010000 */
[----:B------:R-:W-:Y:S01]  /*ec30*/  FADD.FTZ R25, R25, R24 ;  /* 0x0000001819197221 */ /* 0x000fe20000010000 */
[----:B------:R-:W-:Y:S02]  /*ec40*/  FADD.FTZ R28, R28, R29 ;  /* 0x0000001d1c1c7221 */ /* 0x000fe40000010000 */
[----:B------:R-:W-:Y:S01]  /*ec50*/  MUFU.EX2 R93, R93 ;  /* 0x0000005d005d7308 */ /* 0x000fe20000000800 */
[----:B------:R-:W-:Y:S01]  /*ec60*/  FADD.FTZ R25, R2, R25 ;  /* 0x0000001902197221 */ /* 0x000fe20000010000 */
[----:B------:R-:W-:Y:S01]  /*ec70*/  FADD.FTZ R3, R3, R28 ;  /* 0x0000001c03037221 */ /* 0x000fe20000010000 */
[C---:B--2---:R-:W-:Y:S05]  /*ec80*/  HMMA.16816.F32.BF16 R48, R4.reuse, R8, R48 ;  /* 0x000000080430723c */ /* 0x044fea0000041830 */
[----:B------:R-:W-:Y:S03]  /*ec90*/  MUFU.EX2 R98, R98 ;  /* 0x0000006200627308 */ /* 0x000fe60000000800 */
[C---:B------:R-:W-:Y:S01]  /*eca0*/  HMMA.16816.F32.BF16 R52, R4.reuse, R10, R52 ;  /* 0x0000000a0434723c */ /* 0x040fe20000041834 */
[----:B------:R-:W2:Y:S04]  /*ecb0*/  LDSM.16.MT88.4 R8, [R116+0x8000] ;  /* 0x008000007408783b */ /* 0x000ea80000004200 */
[----:B------:R-:W4:Y:S03]  /*ecc0*/  MUFU.EX2 R97, R97 ;  /* 0x0000006100617308 */ /* 0x000f260000000800 */
[C---:B-1----:R-:W-:Y:S05]  /*ecd0*/  HMMA.16816.F32.BF16 R56, R4.reuse, R12, R56 ;  /* 0x0000000c0438723c */ /* 0x042fea0000041838 */
[----:B------:R-:W-:Y:S03]  /*ece0*/  MUFU.EX2 R99, R99 ;  /* 0x0000006300637308 */ /* 0x000fe60000000800 */
[C---:B------:R-:W-:Y:S01]  /*ecf0*/  HMMA.16816.F32.BF16 R60, R4.reuse, R14, R60 ;  /* 0x0000000e043c723c */ /* 0x040fe2000004183c */
[----:B------:R-:W1:Y:S04]  /*ed00*/  LDSM.16.MT88.4 R12, [R33+0x2000] ;  /* 0x00200000210c783b */ /* 0x000e680000004200 */
[----:B------:R-:W5:Y:S08]  /*ed10*/  MUFU.EX2 R100, R100 ;  /* 0x0000006400647308 */ /* 0x000f700000000800 */
[----:B------:R-:W-:Y:S08]  /*ed20*/  MUFU.EX2 R104, R104 ;  /* 0x0000006800687308 */ /* 0x000ff00000000800 */
[----:B------:R-:W5:Y:S01]  /*ed30*/  MUFU.EX2 R101, R101 ;  /* 0x0000006500657308 */ /* 0x000f620000000800 */
        /* <DEDUP_REMOVED lines=8> */
[----:B---3--:R-:W-:Y:S01]  /*edc0*/  F2FP.BF16.F32.PACK_AB R4, R87, R34 ;  /* 0x000000225704723e */ /* 0x008fe200000010ff */
[----:B------:R-:W1:Y:S01]  /*edd0*/  LDSM.16.MT88.4 R12, [R33+0x1400] ;  /* 0x00140000210c783b */ /* 0x000e620000004200 */
[----:B----4-:R-:W-:-:S04]  /*ede0*/  F2FP.BF16.F32.PACK_AB R5, R97, R98 ;  /* 0x000000626105723e */ /* 0x010fc800000010ff */
[----:B------:R-:W3:Y:S01]  /*edf0*/  MUFU.EX2 R105, R105 ;  /* 0x0000006900697308 */ /* 0x000ee20000000800 */
[----:B------:R-:W-:Y:S01]  /*ee00*/  F2FP.BF16.F32.PACK_AB R6, R93, R84 ;  /* 0x000000545d06723e */ /* 0x000fe200000010ff */
[----:B------:R-:W-:Y:S01]  /*ee10*/  FADD.FTZ R34, R34, R25 ;  /* 0x0000001922227221 */ /* 0x000fe20000010000 */
[----:B-----5:R-:W-:Y:S01]  /*ee20*/  F2FP.BF16.F32.PACK_AB R7, R100, R99 ;  /* 0x000000636407723e */ /* 0x020fe200000010ff */
[----:B------:R-:W-:Y:S01]  /*ee30*/  FADD.FTZ R98, R98, R3 ;  /* 0x0000000362627221 */ /* 0x000fe20000010000 */
[----:B------:R-:W-:Y:S01]  /*ee40*/  MOV R3, R26 ;  /* 0x0000001a00037202 */ /* 0x000fe20000000f00 */
        /* <DEDUP_REMOVED lines=8> */
[----:B------:R-:W-:Y:S01]  /*eed0*/  FADD.FTZ R99, R100, R99 ;  /* 0x0000006364637221 */ /* 0x000fe20000010000 */
[----:B------:R-:W-:Y:S01]  /*eee0*/  HMMA.16816.F32.BF16 R44, R4, R18, R44 ;  /* 0x00000012042c723c */ /* 0x000fe2000004182c */
[----:B------:R-:W-:Y:S01]  /*eef0*/  LDSM.16.MT88.4 R16, [R116+0x7800] ;  /* 0x007800007410783b */ /* 0x000fe20000004200 */
[----:B------:R-:W-:-:S04]  /*ef00*/  MOV R84, R27 ;  /* 0x0000001b00547202 */ /* 0x000fc80000000f00 */
[----:B------:R-:W-:Y:S02]  /*ef10*/  MUFU.EX2 R91, R91 ;  /* 0x0000005b005b7308 */ /* 0x000fe40000000800 */
[C---:B--2---:R-:W-:Y:S06]  /*ef20*/  HMMA.16816.F32.BF16 R80, R4.reuse, R8, R80 ;  /* 0x000000080450723c */ /* 0x044fec0000041850 */
[----:B------:R-:W2:Y:S02]  /*ef30*/  MUFU.EX2 R96, R96 ;  /* 0x0000006000607308 */ /* 0x000ea40000000800 */
        /* <DEDUP_REMOVED lines=8> */
[C---:B------:R-:W-:Y:S06]  /*efc0*/  HMMA.16816.F32.BF16 R48, R4.reuse, R20, R48 ;  /* 0x000000140430723c */ /* 0x040fec0000041830 */
[----:B------:R-:W2:Y:S02]  /*efd0*/  MUFU.EX2 R95, R95 ;  /* 0x0000005f005f7308 */ /* 0x000ea40000000800 */
[C---:B------:R-:W-:Y:S01]  /*efe0*/  HMMA.16816.F32.BF16 R52, R4.reuse, R22, R52 ;  /* 0x000000160434723c */ /* 0x040fe20000041834 */
[----:B------:R-:W-:Y:S05]  /*eff0*/  LDSM.16.MT88.4 R20, [R33+0xc00] ;  /* 0x000c00002114783b */ /* 0x000fea0000004200 */
[----:B------:R-:W-:Y:S02]  /*f000*/  MUFU.EX2 R88, R88 ;  /* 0x0000005800587308 */ /* 0x000fe40000000800 */
[C---:B-----5:R-:W-:Y:S06]  /*f010*/  HMMA.16816.F32.BF16 R64, R4.reuse, R8, R64 ;  /* 0x000000080440723c */ /* 0x060fec0000041840 */
[----:B------:R-:W5:Y:S02]  /*f020*/  MUFU.EX2 R35, R35 ;  /* 0x0000002300237308 */ /* 0x000f640000000800 */
[C---:B------:R-:W-:Y:S01]  /*f030*/  HMMA.16816.F32.BF16 R68, R4.reuse, R10, R68 ;  /* 0x0000000a0444723c */ /* 0x040fe20000041844 */
[----:B------:R-:W2:Y:S07]  /*f040*/  LDSM.16.MT88.4 R8, [R116+0x6800] ;  /* 0x006800007408783b */ /* 0x000eae0000004200 */
[C---:B-1----:R-:W-:Y:S08]  /*f050*/  HMMA.16816.F32.BF16 R76, R4.reuse, R12, R76 ;  /* 0x0000000c044c723c */ /* 0x042ff0000004184c */
[----:B------:R-:W-:Y:S01]  /*f060*/  HMMA.16816.F32.BF16 R72, R4, R14, R72 ;  /* 0x0000000e0448723c */ /* 0x000fe20000041848 */
[----:B------:R-:W-:Y:S01]  /*f070*/  F2FP.BF16.F32.PACK_AB R4, R101, R104 ;  /* 0x000000686504723e */ /* 0x000fe200000010ff */
[----:B------:R-:W1:Y:S01]  /*f080*/  LDSM.16.MT88.4 R12, [R33+0x800] ;  /* 0x00080000210c783b */ /* 0x000e620000004200 */
        /* <DEDUP_REMOVED lines=47> */
[C---:B------:R-:W-:Y:S08]  /*f380*/  HMMA.16816.F32.BF16 R40, R4.reuse, R20, R40 ;  /* 0x000000140428723c */ /* 0x040ff00000041828 */
[C---:B------:R-:W-:Y:S08]  /*f390*/  HMMA.16816.F32.BF16 R44, R4.reuse, R22, R44 ;  /* 0x00000016042c723c */ /* 0x040ff0000004182c */
[C---:B-1----:R-:W-:Y:S08]  /*f3a0*/  HMMA.16816.F32.BF16 R56, R4.reuse, R12, R56 ;  /* 0x0000000c0438723c */ /* 0x042ff00000041838 */
[C---:B------:R-:W-:Y:S08]  /*f3b0*/  HMMA.16816.F32.BF16 R60, R4.reuse, R14, R60 ;  /* 0x0000000e043c723c */ /* 0x040ff0000004183c */
[C---:B---3--:R-:W-:Y:S08]  /*f3c0*/  HMMA.16816.F32.BF16 R76, R4.reuse, R16, R76 ;  /* 0x00000010044c723c */ /* 0x048ff0000004184c */
[C---:B--2---:R-:W-:Y:S08]  /*f3d0*/  HMMA.16816.F32.BF16 R64, R4.reuse, R8, R64 ;  /* 0x000000080440723c */ /* 0x044ff00000041840 */
[C---:B------:R-:W-:Y:S08]  /*f3e0*/  HMMA.16816.F32.BF16 R68, R4.reuse, R10, R68 ;  /* 0x0000000a0444723c */ /* 0x040ff00000041844 */
[----:B------:R-:W-:-:S15]  /*f3f0*/  HMMA.16816.F32.BF16 R72, R4, R18, R72 ;  /* 0x000000120448723c */ /* 0x000fde0000041848 */
[----:B------:R-:W-:-:S05]  /*f400*/  NOP ;  /* 0x0000000000007918 */ /* 0x000fca0000000000 */
.L_x_3625:
[----:B------:R-:W-:-:S13]  /*f410*/  ISETP.GE.AND P0, PT, R133, RZ, PT ;  /* 0x000000ff8500720c */ /* 0x000fda0003f06270 */
[----:B------:R-:W-:Y:S05]  /*f420*/  @!P0 BRA `(.L_x_3631) ;  /* 0x0000002400a48947 */ /* 0x000fea0003800000 */
[----:B------:R-:W1:Y:S01]  /*f430*/  S2UR UR5, SR_CgaCtaId ;  /* 0x00000000000579c3 */ /* 0x000e620000008800 */
[----:B------:R-:W2:Y:S01]  /*f440*/  S2R R119, SR_TID.X ;  /* 0x0000000000777919 */ /* 0x000ea20000002100 */
        /* <DEDUP_REMOVED lines=11> */
[----:B------:R-:W3:Y:S01]  /*f500*/  LDCU UR12, c[0x0][0x440] ;  /* 0x00008800ff0c77ac */ /* 0x000ee20008000800 */
[----:B------:R-:W4:Y:S01]  /*f510*/  LDCU UR4, c[0x0][0x45c] ;  /* 0x00008b80ff0477ac */ /* 0x000f220008000800 */
[----:B------:R-:W2:Y:S01]  /*f520*/  LDCU.64 UR8, c[0x0][0x3a0] ;  /* 0x00007400ff0877ac */ /* 0x000ea20008000a00 */
[----:B------:R-:W2:Y:S01]  /*f530*/  LDCU.64 UR10, c[0x0][0x3a8] ;  /* 0x00007500ff0a77ac */ /* 0x000ea20008000a00 */
[----:B-1----:R-:W-:-:S12]  /*f540*/  ULEA UR5, UR5, UR13, 0x18 ;  /* 0x0000000d05057291 */ /* 0x002fd8000f8ec0ff */
.L_x_3635:
[C---:B--2---:R-:W-:Y:S01]  /*f550*/  LOP3.LUT R128, R119.reuse, 0x18, RZ, 0xc0, !PT ;  /* 0x0000001877807812 */ /* 0x044fe200078ec0ff */
[----:B------:R-:W1:Y:S01]  /*f560*/  @!P6 LDC R86, c[0x0][0x3c0] ;  /* 0x0000f000ff56eb82 */ /* 0x000e620000000800 */
[----:B------:R-:W-:Y:S01]  /*f570*/  @!P6 IADD3 R7, P0, PT, RZ, -R132, RZ ;  /* 0x80000084ff07e210 */ /* 0x000fe20007f1e0ff */
[----:B------:R-:W-:Y:S01]  /*f580*/  IMAD.SHL.U32 R3, R119, 0x8, RZ ;  /* 0x0000000877037824 */ /* 0x000fe200078e00ff */
[----:B------:R-:W-:Y:S04]  /*f590*/  DEPBAR.LE SB0, 0x0 ;  /* 0x000080000000791a */ /* 0x000fe80000000000 */
[----:B------:R-:W-:Y:S01]  /*f5a0*/  LOP3.LUT R2, R3, 0x18, RZ, 0xc0, !PT ;  /* 0x0000001803027812 */ /* 0x000fe200078ec0ff */
[----:B------:R-:W2:Y:S01]  /*f5b0*/  LDC R136, c[0x0][0x3c4] ;  /* 0x0000f100ff887b82 */ /* 0x000ea20000000800 */
[--C-:B------:R-:W-:Y:S07]  /*f5c0*/  LOP3.LUT R129, R128, 0xd8, R3.reuse, 0x78, !PT ;  /* 0x000000d880817812 */ /* 0x100fee00078e7803 */
[----:B------:R-:W-:Y:S01]  /*f5d0*/  BAR.SYNC.DEFER_BLOCKING 0x0 ;  /* 0x0000000000007b1d */ /* 0x000fe20000010000 */
[C---:B---3--:R-:W-:Y:S02]  /*f5e0*/  ISETP.GE.AND P5, PT, R2.reuse, UR12, PT ;  /* 0x0000000c02007c0c */ /* 0x048fe4000bfa6270 */
[C---:B------:R-:W-:Y:S02]  /*f5f0*/  LOP3.LUT R5, R2.reuse, 0x20, RZ, 0xfc, !PT ;  /* 0x0000002002057812 */ /* 0x040fe400078efcff */
[----:B------:R-:W-:Y:S01]  /*f600*/  LOP3.LUT R129, R129, 0x1f20, R3, 0xf8, !PT ;  /* 0x00001f2081817812 */ /* 0x000fe200078ef803 */
[----:B------:R-:W-:Y:S01]  /*f610*/  IMAD.MOV.U32 R3, RZ, RZ, R122 ;  /* 0x000000ffff037224 */ /* 0x000fe200078e007a */
[----:B------:R-:W-:Y:S02]  /*f620*/  LOP3.LUT R2, R2, 0x40, RZ, 0xfc, !PT ;  /* 0x0000004002027812 */ /* 0x000fe400078efcff */
[----:B------:R-:W-:Y:S02]  /*f630*/  ISETP.GE.AND P4, PT, R5, UR12, PT ;  /* 0x0000000c05007c0c */ /* 0x000fe4000bf86270 */
[----:B------:R-:W-:Y:S01]  /*f640*/  ISETP.GE.AND P3, PT, R2, UR12, PT ;  /* 0x0000000c02007c0c */ /* 0x000fe2000bf66270 */
[----:B------:R-:W-:Y:S01]  /*f650*/  IMAD.MOV.U32 R2, RZ, RZ, R123 ;  /* 0x000000ffff027224 */ /* 0x000fe200078e007b */
[----:B------:R-:W-:Y:S01]  /*f660*/  LEA R129, R129, UR5, 0x1 ;  /* 0x0000000581817c11 */ /* 0x000fe2000f8e08ff */
[----:B-1----:R-:W-:Y:S04]  /*f670*/  @!P6 IMAD.SHL.U32 R4, R86, 0x40, RZ ;  /* 0x000000405604e824 */ /* 0x002fe800078e00ff */
[----:B------:R-:W-:Y:S05]  /*f680*/  @!P6 IMAD.X R4, RZ, RZ, ~R4, P0 ;  /* 0x000000ffff04e224 */ /* 0x000fea00000e0e04 */
[----:B------:R-:W-:Y:S01]  /*f690*/  @!P6 SHF.R.S64 R7, R7, 0x1f, R4 ;  /* 0x0000001f0707e819 */ /* 0x000fe20000001004 */
[----:B------:R-:W1:Y:S03]  /*f6a0*/  S2R R119, SR_TID.X ;  /* 0x0000000000777919 */ /* 0x000e660000002100 */
[----:B------:R-:W-:Y:S04]  /*f6b0*/  @!P6 IADD3 R122, P0, PT, R122, R7, RZ ;  /* 0x000000077a7ae210 */ /* 0x000fe80007f1e0ff */
[----:B------:R-:W-:Y:S01]  /*f6c0*/  @!P6 LEA.HI.X.SX32 R123, R4, R123, 0x1, P0 ;  /* 0x0000007b047be211 */ /* 0x000fe200000f0eff */
[----:B--2---:R-:W-:Y:S08]  /*f6d0*/  @!P6 BRA `(.L_x_3632) ;  /* 0x0000000000f4e947 */ /* 0x004ff00003800000 */
[----:B------:R-:W-:Y:S01]  /*f6e0*/  VIADD R8, R134, 0xffffffc0 ;  /* 0xffffffc086087836 */ /* 0x000fe20000000000 */
[----:B------:R-:W2:Y:S01]  /*f6f0*/  LDC R5, c[0x0][0x4f0] ;  /* 0x00013c00ff057b82 */ /* 0x000ea20000000800 */
[----:B------:R-:W-:Y:S03]  /*f700*/  MOV R10, RZ ;  /* 0x000000ff000a7202 */ /* 0x000fe60000000f00 */
[----:B------:R-:W-:Y:S04]  /*f710*/  IABS R9, R8 ;  /* 0x0000000800097213 */ /* 0x000fe80000000000 */
[----:B------:R-:W3:Y:S01]  /*f720*/  LDC.64 R86, c[0x0][0x3c0] ;  /* 0x0000f000ff567b82 */ /* 0x000ee20000000a00 */
[-C--:B--2---:R-:W-:Y:S02]  /*f730*/  IABS R6, R5.reuse ;  /* 0x0000000500067213 */ /* 0x084fe40000000000 */
[----:B------:R-:W-:Y:S02]  /*f740*/  LOP3.LUT R8, R8, R5, RZ, 0x3c, !PT ;  /* 0x0000000508087212 */ /* 0x000fe400078e3cff */
[----:B------:R-:W2:Y:S10]  /*f750*/  I2F.RP R13, R6 ;  /* 0x00000006000d7306 */ /* 0x000eb40000209400 */
[----:B--2---:R-:W2:Y:S02]  /*f760*/  MUFU.RCP R4, R13 ;  /* 0x0000000d00047308 */ /* 0x004ea40000001000 */
[----:B--2---:R-:W-:Y:S08]  /*f770*/  VIADD R12, R4, 0xffffffe ;  /* 0x0ffffffe040c7836 */ /* 0x004ff00000000000 */
[----:B------:R-:W2:Y:S02]  /*f780*/  F2I.FTZ.U32.TRUNC.NTZ R11, R12 ;  /* 0x0000000c000b7305 */ /* 0x000ea4000021f000 */
[--C-:B--2---:R-:W-:Y:S04]  /*f790*/  IMAD.MOV R7, RZ, RZ, -R11.reuse ;  /* 0x000000ffff077224 */ /* 0x104fe800078e0a0b */
        /* <DEDUP_REMOVED lines=32> */
[----:B------:R-:W2:Y:S01]  /*f9a0*/  LDG.E R7, desc[UR6][R14.64] ;  /* 0x000000060e077981 */ /* 0x000ea2000c1e1900 */
[----:B------:R-:W-:Y:S01]  /*f9b0*/  LEA.HI.X.SX32 R13, R9, R127, 0x2, P0 ;  /* 0x0000007f090d7211 */ /* 0x000fe200000f16ff */
[----:B------:R-:W-:Y:S04]  /*f9c0*/  IMAD R5, R6, R5, -0x40 ;  /* 0xffffffc006057424 */ /* 0x000fe800078e0205 */
[----:B------:R-:W2:Y:S01]  /*f9d0*/  LDG.E R4, desc[UR6][R12.64] ;  /* 0x000000060c047981 */ /* 0x000ea2000c1e1900 */
[----:B------:R-:W-:Y:S05]  /*f9e0*/  SHF.R.S32.HI R9, RZ, 0x1f, R5 ;  /* 0x0000001fff097819 */ /* 0x000fea0000011405 */
[-C--:B---3--:R-:W-:Y:S02]  /*f9f0*/  IMAD R6, R9, R86.reuse, RZ ;  /* 0x0000005609067224 */ /* 0x088fe400078e02ff */
[C---:B------:R-:W-:Y:S04]  /*fa00*/  IMAD.WIDE.U32 R8, R5.reuse, R86, RZ ;  /* 0x0000005605087225 */ /* 0x040fe800078e00ff */
[----:B------:R-:W-:Y:S05]  /*fa10*/  IMAD R6, R5, R87, R6 ;  /* 0x0000005705067224 */ /* 0x000fea00078e0206 */
[----:B------:R-:W-:Y:S01]  /*fa20*/  IADD3 R9, PT, PT, R9, R6, RZ ;  /* 0x0000000609097210 */ /* 0x000fe20007ffe0ff */
[----:B--2---:R-:W-:Y:S04]  /*fa30*/  IMAD.IADD R7, R7, 0x1, -R4 ;  /* 0x0000000107077824 */ /* 0x004fe800078e0a04 */
[C---:B------:R-:W-:Y:S01]  /*fa40*/  IMAD.WIDE.U32 R8, R7.reuse, UR10, R8 ;  /* 0x0000000a07087c25 */ /* 0x040fe2000f8e0008 */
[----:B------:R-:W-:Y:S02]  /*fa50*/  SHF.R.S32.HI R4, RZ, 0x1f, R7 ;  /* 0x0000001fff047819 */ /* 0x000fe40000011407 */
[----:B------:R-:W-:Y:S03]  /*fa60*/  LEA R122, P0, R8, R3, 0x1 ;  /* 0x00000003087a7211 */ /* 0x000fe600078008ff */
[----:B------:R-:W-:Y:S04]  /*fa70*/  IMAD R4, R4, UR10, RZ ;  /* 0x0000000a04047c24 */ /* 0x000fe8000f8e02ff */
[----:B------:R-:W-:Y:S04]  /*fa80*/  IMAD R4, R7, UR11, R4 ;  /* 0x0000000b07047c24 */ /* 0x000fe8000f8e0204 */
[----:B------:R-:W-:Y:S05]  /*fa90*/  IMAD.IADD R123, R9, 0x1, R4 ;  /* 0x00000001097b7824 */ /* 0x000fea00078e0204 */
[----:B------:R-:W-:Y:S07]  /*faa0*/  LEA.HI.X R123, R8, R2, R123, 0x1, P0 ;  /* 0x00000002087b7211 */ /* 0x000fee00000f0c7b */
.L_x_3632:
[----:B------:R-:W-:Y:S01]  /*fab0*/  @!PT LDS RZ, [RZ] ;  /* 0x00000000fffff984 */ /* 0x000fe20000000800 */
[----:B------:R-:W-:Y:S01]  /*fac0*/  @!PT LDS RZ, [RZ] ;  /* 0x00000000fffff984 */ /* 0x000fe20000000800 */
[----:B------:R-:W-:Y:S01]  /*fad0*/  @!PT LDS RZ, [RZ] ;  /* 0x00000000fffff984 */ /* 0x000fe20000000800 */
[----:B------:R2:W-:Y:S01]  /*fae0*/  @!P5 LDGSTS.E.BYPASS.LTC128B.128 [R129+0x6000], desc[UR6][R122.64] ;  /* 0x060000007a81dfae */ /* 0x0005e2000b981a06 */
[C---:B------:R-:W-:Y:S01]  /*faf0*/  LEA R138, P0, R86.reuse, R122, 0x6 ;  /* 0x0000007a568a7211 */ /* 0x040fe200078030ff */
[----:B------:R-:W-:Y:S01]  /*fb00*/  IMAD.MOV.U32 R84, RZ, RZ, 0x20 ;  /* 0x00000020ff547424 */ /* 0x000fe200078e00ff */
[----:B------:R-:W-:Y:S01]  /*fb10*/  ISETP.NE.AND P1, PT, R133, 0x1, PT ;  /* 0x000000018500780c */ /* 0x000fe20003f25270 */
[----:B------:R-:W-:Y:S01]  /*fb20*/  @P5 STS.128 [R129+0x6000], RZ ;  /* 0x006000ff81005388 */ /* 0x000fe20000000c00 */
[----:B------:R-:W-:Y:S02]  /*fb30*/  LEA.HI.X R139, R86, R123, R136, 0x6, P0 ;  /* 0x0000007b568b7211 */ /* 0x000fe400000f3488 */
[----:B-1----:R-:W-:Y:S01]  /*fb40*/  LOP3.LUT P0, RZ, R119, 0x4, RZ, 0xc0, !PT ;  /* 0x0000000477ff7812 */ /* 0x002fe2000780c0ff */
[----:B------:R-:W-:Y:S01]  /*fb50*/  @!PT LDS RZ, [RZ] ;  /* 0x00000000fffff984 */ /* 0x000fe20000000800 */
[----:B------:R-:W-:Y:S01]  /*fb60*/  @!PT LDS RZ, [RZ] ;  /* 0x00000000fffff984 */ /* 0x000fe20000000800 */
[----:B------:R-:W-:Y:S01]  /*fb70*/  @!PT LDS RZ, [RZ] ;  /* 0x00000000fffff984 */ /* 0x000fe20000000800 */
[----:B------:R2:W-:Y:S03]  /*fb80*/  @!P4 LDGSTS.E.BYPASS.LTC128B.128 [R129+0x7000], desc[UR6][R122.64+0x40] ;  /* 0x070000407a81cfae */ /* 0x0005e6000b981a06 */
[----:B------:R-:W-:Y:S01]  /*fb90*/  SEL R84, R84, 0xffffffe0, !P0 ;  /* 0xffffffe054547807 */ /* 0x000fe20004000000 */
[----:B------:R-:W-:Y:S04]  /*fba0*/  @P4 STS.128 [R129+0x7000], RZ ;  /* 0x007000ff81004388 */ /* 0x000fe80000000c00 */
[----:B------:R-:W-:Y:S01]  /*fbb0*/  @!PT LDS RZ, [RZ] ;  /* 0x00000000fffff984 */ /* 0x000fe20000000800 */
[----:B------:R-:W-:Y:S01]  /*fbc0*/  @!PT LDS RZ, [RZ] ;  /* 0x00000000fffff984 */ /* 0x000fe20000000800 */
[----:B------:R-:W-:Y:S01]  /*fbd0*/  @!PT LDS RZ, [RZ] ;  /* 0x00000000fffff984 */ /* 0x000fe20000000800 */
[----:B------:R2:W-:Y:S01]  /*fbe0*/  @!P3 LDGSTS.E.BYPASS.LTC128B.128 [R129+0x8000], desc[UR6][R122.64+0x80] ;  /* 0x080000807a81bfae */ /* 0x0005e2000b981a06 */
[--C-:B------:R-:W-:Y:S02]  /*fbf0*/  IMAD.IADD R3, R118, 0x1, R84.reuse ;  /* 0x0000000176037824 */ /* 0x100fe400078e0254 */
[----:B------:R-:W-:Y:S01]  /*fc00*/  IMAD.IADD R2, R117, 0x1, R84 ;  /* 0x0000000175027824 */ /* 0x000fe200078e0254 */
        /* <DEDUP_REMOVED lines=18> */
[----:B------:R-:W3:Y:S04]  /*fd30*/  LDSM.16.M88.4 R96, [R117+0x3400] ;  /* 0x003400007560783b */ /* 0x000ee80000000200 */
[----:B------:R-:W5:Y:S04]  /*fd40*/  LDSM.16.M88.4 R100, [R117+0x3800] ;  /* 0x003800007564783b */ /* 0x000f680000000200 */
[----:B------:R-:W0:Y:S04]  /*fd50*/  LDGDEPBAR ;  /* 0x00000000000079af */ /* 0x000e280000000000 */
[----:B------:R-:W4:Y:S04]  /*fd60*/  LDSM.16.M88.4 R104, [R117+0x3c00] ;  /* 0x003c00007568783b */ /* 0x000f280000000200 */
[----:B------:R-:W-:Y:S04]  /*fd70*/  LDSM.16.M88.4 R108, [R3] ;  /* 0x00000000036c783b */ /* 0x000fe80000000200 */
[----:B------:R-:W2:Y:S01]  /*fd80*/  LDSM.16.M88.4 R112, [R2+0x3000] ;  /* 0x003000000270783b */ /* 0x000ea20000000200 */
[C---:B-1----:R-:W-:Y:S08]  /*fd90*/  HMMA.16816.F32.BF16 R4, R88.reuse, R92, RZ ;  /* 0x0000005c5804723c */ /* 0x042ff000000418ff */
[C---:B------:R-:W-:Y:S01]  /*fda0*/  HMMA.16816.F32.BF16 R8, R88.reuse, R94, RZ ;  /* 0x0000005e5808723c */ /* 0x040fe200000418ff */
[----:B------:R-:W-:Y:S07]  /*fdb0*/  LDSM.16.M88.4 R92, [R2+0x3800] ;  /* 0x00380000025c783b */ /* 0x000fee0000000200 */
[C---:B---3--:R-:W-:Y:S08]  /*fdc0*/  HMMA.16816.F32.BF16 R12, R88.reuse, R96, RZ ;  /* 0x00000060580c723c */ /* 0x048ff000000418ff */
[C---:B------:R-:W-:Y:S01]  /*fdd0*/  HMMA.16816.F32.BF16 R16, R88.reuse, R98, RZ ;  /* 0x000000625810723c */ /* 0x040fe200000418ff */
[----:B------:R-:W-:Y:S07]  /*fde0*/  LDSM.16.M88.4 R96, [R2+0x3c00] ;  /* 0x003c00000260783b */ /* 0x000fee0000000200 */
[C---:B-----5:R-:W-:Y:S08]  /*fdf0*/  HMMA.16816.F32.BF16 R20, R88.reuse, R100, RZ ;  /* 0x000000645814723c */ /* 0x060ff000000418ff */
[C---:B------:R-:W-:Y:S01]  /*fe00*/  HMMA.16816.F32.BF16 R24, R88.reuse, R102, RZ ;  /* 0x000000665818723c */ /* 0x040fe200000418ff */
[----:B------:R-:W-:Y:S07]  /*fe10*/  LDSM.16.M88.4 R100, [R117+0x4800] ;  /* 0x004800007564783b */ /* 0x000fee0000000200 */
[C---:B----4-:R-:W-:Y:S08]  /*fe20*/  HMMA.16816.F32.BF16 R28, R88.reuse, R104, RZ ;  /* 0x00000068581c723c */ /* 0x050ff000000418ff */
[----:B------:R-:W-:Y:S01]  /*fe30*/  HMMA.16816.F32.BF16 R32, R88, R106, RZ ;  /* 0x0000006a5820723c */ /* 0x000fe200000418ff */
[----:B------:R-:W1:Y:S04]  /*fe40*/  LDSM.16.M88.4 R88, [R2+0x3400] ;  /* 0x003400000258783b */ /* 0x000e680000000200 */
[----:B------:R-:W-:Y:S03]  /*fe50*/  LDSM.16.M88.4 R104, [R2+0x5c00] ;  /* 0x005c00000268783b */ /* 0x000fe60000000200 */
[C---:B--2---:R-:W-:Y:S08]  /*fe60*/  HMMA.16816.F32.BF16 R4, R108.reuse, R112, R4 ;  /* 0x000000706c04723c */ /* 0x044ff00000041804 */
        /* <DEDUP_REMOVED lines=49> */
[----:B------:R-:W-:Y:S04]  /*10180*/  DEPBAR.LE SB0, 0x0 ;  /* 0x000080000000791a */ /* 0x000fe80000000000 */
[----:B------:R-:W-:Y:S01]  /*10190*/  BAR.SYNC.DEFER_BLOCKING 0x0 ;  /* 0x0000000000007b1d */ /* 0x000fe20000010000 */
        /* <DEDUP_REMOVED lines=11> */
[----:B------:R-:W2:Y:S08]  /*10250*/  @!P5 LDC R87, c[0x0][0x3bc] ;  /* 0x0000ef00ff57db82 */ /* 0x000eb00000000800 */
[----:B------:R-:W3:Y:S08]  /*10260*/  @!P4 LDC R86, c[0x0][0x3bc] ;  /* 0x0000ef00ff56cb82 */ /* 0x000ef00000000800 */
[----:B------:R-:W4:Y:S01]  /*10270*/  @!P3 LDC R84, c[0x0][0x3bc] ;  /* 0x0000ef00ff54bb82 */ /* 0x000f220000000800 */
        /* <DEDUP_REMOVED lines=11> */
[----:B--234-:R-:W-:Y:S08]  /*10330*/  @!P6 BRA `(.L_x_3634) ;  /* 0x0000000000f8e947 */ /* 0x01cff00003800000 */
        /* <DEDUP_REMOVED lines=57> */
[C---:B------:R-:W-:Y:S03]  /*106d0*/  LEA R120, P1, R92.reuse, R120, 0x1 ;  /* 0x000000785c787211 */ /* 0x040fe600078208ff */
[----:B------:R-:W-:Y:S04]  /*106e0*/  IMAD R88, R3, UR8, RZ ;  /* 0x0000000803587c24 */ /* 0x000fe8000f8e02ff */
[----:B------:R-:W-:Y:S05]  /*106f0*/  IMAD R88, R89, UR9, R88 ;  /* 0x0000000959587c24 */ /* 0x000fea000f8e0258 */
[----:B------:R-:W-:Y:S04]  /*10700*/  IADD3 R88, PT, PT, R93, R88, RZ ;  /* 0x000000585d587210 */ /* 0x000fe80007ffe0ff */
[----:B------:R-:W-:Y:S07]  /*10710*/  LEA.HI.X R121, R92, R121, R88, 0x1, P1 ;  /* 0x000000795c797211 */ /* 0x000fee00008f0c58 */
.L_x_3634:
[----:B------:R-:W-:Y:S01]  /*10720*/  @!PT LDS RZ, [RZ] ;  /* 0x00000000fffff984 */ /* 0x000fe20000000800 */
[----:B------:R-:W-:Y:S01]  /*10730*/  @!PT LDS RZ, [RZ] ;  /* 0x00000000fffff984 */ /* 0x000fe20000000800 */
[----:B------:R-:W-:Y:S01]  /*10740*/  @!PT LDS RZ, [RZ] ;  /* 0x00000000fffff984 */ /* 0x000fe20000000800 */
[----:B------:R1:W-:Y:S01]  /*10750*/  @!P5 LDGSTS.E.BYPASS.LTC128B.128 [R129+0x3000], desc[UR6][R120.64] ;  /* 0x030000007881dfae */ /* 0x0003e2000b981a06 */
[CC--:B------:R-:W-:Y:S02]  /*10760*/  @!P5 LEA R90, P1, R2.reuse, R120.reuse, 0x6 ;  /* 0x00000078025ad211 */ /* 0x0c0fe400078230ff */
[CC--:B------:R-:W-:Y:S01]  /*10770*/  @!P4 LEA R88, P2, R2.reuse, R120.reuse, 0x6 ;  /* 0x000000780258c211 */ /* 0x0c0fe200078430ff */
[----:B------:R1:W-:Y:S01]  /*10780*/  @P5 STS.128 [R129+0x3000], RZ ;  /* 0x003000ff81005388 */ /* 0x0003e20000000c00 */
[CC--:B------:R-:W-:Y:S02]  /*10790*/  @!P5 LEA.HI.X R91, R2.reuse, R121.reuse, R87, 0x6, P1 ;  /* 0x00000079025bd211 */ /* 0x0c0fe400008f3457 */
[CC--:B------:R-:W-:Y:S01]  /*107a0*/  @!P4 LEA.HI.X R89, R2.reuse, R121.reuse, R86, 0x6, P2 ;  /* 0x000000790259c211 */ /* 0x0c0fe200010f3456 */
[----:B------:R-:W-:Y:S01]  /*107b0*/  @!PT LDS RZ, [RZ] ;  /* 0x00000000fffff984 */ /* 0x000fe20000000800 */
[----:B------:R-:W-:Y:S01]  /*107c0*/  @!PT LDS RZ, [RZ] ;  /* 0x00000000fffff984 */ /* 0x000fe20000000800 */
[----:B------:R-:W-:Y:S01]  /*107d0*/  @!PT LDS RZ, [RZ] ;  /* 0x00000000fffff984 */ /* 0x000fe20000000800 */
[----:B------:R1:W-:Y:S01]  /*107e0*/  @!P4 LDGSTS.E.BYPASS.LTC128B.128 [R129+0x4000], desc[UR6][R120.64+0x40] ;  /* 0x040000407881cfae */ /* 0x0003e2000b981a06 */
[C---:B------:R-:W-:Y:S03]  /*107f0*/  @!P3 LEA R92, P1, R2.reuse, R120, 0x6 ;  /* 0x00000078025cb211 */ /* 0x040fe600078230ff */
[----:B------:R1:W-:Y:S01]  /*10800*/  @P4 STS.128 [R129+0x4000], RZ ;  /* 0x004000ff81004388 */ /* 0x0003e20000000c00 */
[----:B------:R-:W-:Y:S03]  /*10810*/  @!P3 LEA.HI.X R93, R2, R121, R84, 0x6, P1 ;  /* 0x00000079025db211 */ /* 0x000fe600008f3454 */
        /* <DEDUP_REMOVED lines=21> */
.L_x_3633:
        /* <DEDUP_REMOVED lines=30> */
[C---:B------:R-:W-:Y:S01]  /*10b50*/  FADD.FTZ R0, -R3.reuse, R0 ;  /* 0x0000000003007221 */ /* 0x040fe20000010100 */
        /* <DEDUP_REMOVED lines=14> */
[----:B------:R-:W-:Y:S01]  /*10c40*/  FFMA.FTZ R97, R11, UR4, -R100 ;  /* 0x000000040b617c23 */ /* 0x000fe20008010864 */
[----:B------:R-:W-:Y:S02]  /*10c50*/  MOV R6, R130 ;  /* 0x0000008200067202 */ /* 0x000fe40000000f00 */
[----:B------:R-:W4:Y:S01]  /*10c60*/  MUFU.EX2 R2, R85 ;  /* 0x0000005500027308 */ /* 0x000f220000000800 */
[----:B------:R-:W-:Y:S01]  /*10c70*/  @P0 IADD3 R6, PT, PT, R131, -0x20, RZ ;  /* 0xffffffe083060810 */ /* 0x000fe20007ffe0ff */
[----:B------:R-:W-:Y:S01]  /*10c80*/  FFMA.FTZ R103, R12, UR4, -R102 ;  /* 0x000000040c677c23 */ /* 0x000fe20008010866 */
[----:B------:R-:W-:Y:S01]  /*10c90*/  FFMA.FTZ R105, R15, UR4, -R100 ;  /* 0x000000040f697c23 */ /* 0x000fe20008010864 */
[----:B------:R-:W-:Y:S01]  /*10ca0*/  FFMA.FTZ R17, R17, UR4, -R102 ;  /* 0x0000000411117c23 */ /* 0x000fe20008010866 */
[--C-:B------:R-:W-:Y:S01]  /*10cb0*/  FFMA.FTZ R106, R22, UR4, -R100.reuse ;  /* 0x00000004166a7c23 */ /* 0x100fe20008010864 */
[----:B------:R-:W5:Y:S01]  /*10cc0*/  LDSM.16.MT88.4 R92, [R6] ;  /* 0x00000000065c783b */ /* 0x000f620000004200 */
[----:B------:R-:W-:Y:S01]  /*10cd0*/  FFMA.FTZ R107, R27, UR4, -R100 ;  /* 0x000000041b6b7c23 */ /* 0x000fe20008010864 */
        /* <DEDUP_REMOVED lines=8> */
[----:B------:R-:W-:Y:S03]  /*10d60*/  FMUL.FTZ R46, R0, R46 ;  /* 0x0000002e002e7220 */ /* 0x000fe60000410000 */
        /* <DEDUP_REMOVED lines=11> */
[C---:B------:R-:W-:Y:S01]  /*10e20*/  FMUL.FTZ R48, R2.reuse, R48 ;  /* 0x0000003002307220 */ /* 0x040fe20000410000 */
[----:B------:R-:W-:Y:S01]  /*10e30*/  FMUL.FTZ R49, R2, R49 ;  /* 0x0000003102317220 */ /* 0x000fe20000410000 */
[C---:B------:R-:W-:Y:S01]  /*10e40*/  FMUL.FTZ R50, R0.reuse, R50 ;  /* 0x0000003200327220 */ /* 0x040fe20000410000 */
[----:B------:R-:W-:Y:S01]  /*10e50*/  FMUL.FTZ R51, R0, R51 ;  /* 0x0000003300337220 */ /* 0x000fe20000410000 */
[----:B------:R-:W-:Y:S03]  /*10e60*/  FMUL.FTZ R52, R2, R52 ;  /* 0x0000003402347220 */ /* 0x000fe60000410000 */
[----:B------:R-:W3:Y:S01]  /*10e70*/  MUFU.EX2 R7, R7 ;  /* 0x0000000700077308 */ /* 0x000ee20000000800 */
[----:B--2---:R-:W-:Y:S01]  /*10e80*/  F2FP.BF16.F32.PACK_AB R80, R98, R101 ;  /* 0x000000656250723e */ /* 0x004fe200000010ff */
[----:B------:R-:W-:Y:S01]  /*10e90*/  FMUL.FTZ R53, R2, R53 ;  /* 0x0000003502357220 */ /* 0x000fe20000410000 */
        /* <DEDUP_REMOVED lines=13> */
[----:B------:R-:W2:Y:S01]  /*10f70*/  MUFU.EX2 R87, R87 ;  /* 0x0000005700577308 */ /* 0x000ea20000000800 */
[----:B---3--:R-:W-:Y:S01]  /*10f80*/  F2FP.BF16.F32.PACK_AB R81, R7, R99 ;  /* 0x000000630751723e */ /* 0x008fe200000010ff */
[C---:B------:R-:W-:Y:S01]  /*10f90*/  FMUL.FTZ R66, R0.reuse, R66 ;  /* 0x0000004200427220 */ /* 0x040fe20000410000 */
[----:B------:R-:W-:Y:S01]  /*10fa0*/  FMUL.FTZ R67, R0, R67 ;  /* 0x0000004300437220 */ /* 0x000fe20000410000 */
[C---:B------:R-:W-:Y:S01]  /*10fb0*/  FMUL.FTZ R68, R2.reuse, R68 ;  /* 0x0000004402447220 */ /* 0x040fe20000410000 */
[----:B------:R-:W-:Y:S01]  /*10fc0*/  FMUL.FTZ R69, R2, R69 ;  /* 0x0000004502457220 */ /* 0x000fe20000410000 */
[C---:B------:R-:W-:Y:S01]  /*10fd0*/  FMUL.FTZ R70, R0.reuse, R70 ;  /* 0x0000004600467220 */ /* 0x040fe20000410000 */
[----:B------:R-:W-:Y:S03]  /*10fe0*/  FMUL.FTZ R71, R0, R71 ;  /* 0x0000004700477220 */ /* 0x000fe60000410000 */
[----:B------:R-:W-:Y:S01]  /*10ff0*/  MUFU.EX2 R96, R96 ;  /* 0x0000006000607308 */ /* 0x000fe20000000800 */
[C---:B------:R-:W-:Y:S01]  /*11000*/  FMUL.FTZ R12, R2.reuse, R76 ;  /* 0x0000004c020c7220 */ /* 0x040fe20000410000 */
[----:B------:R-:W-:Y:S01]  /*11010*/  FMUL.FTZ R13, R2, R77 ;  /* 0x0000004d020d7220 */ /* 0x000fe20000410000 */
[----:B------:R-:W-:Y:S01]  /*11020*/  FMUL.FTZ R15, R0, R79 ;  /* 0x0000004f000f7220 */ /* 0x000fe20000410000 */
[C---:B------:R-:W-:Y:S01]  /*11030*/  FMUL.FTZ R72, R2.reuse, R72 ;  /* 0x0000004802487220 */ /* 0x040fe20000410000 */
[----:B------:R-:W-:Y:S01]  /*11040*/  FMUL.FTZ R73, R2, R73 ;  /* 0x0000004902497220 */ /* 0x000fe20000410000 */
[C---:B------:R-:W-:Y:S01]  /*11050*/  FMUL.FTZ R74, R0.reuse, R74 ;  /* 0x0000004a004a7220 */ /* 0x040fe20000410000 */
[----:B------:R-:W-:Y:S03]  /*11060*/  FMUL.FTZ R75, R0, R75 ;  /* 0x0000004b004b7220 */ /* 0x000fe60000410000 */
[----:B------:R-:W3:Y:S01]  /*11070*/  MUFU.EX2 R97, R97 ;  /* 0x0000006100617308 */ /* 0x000ee20000000800 */
[----:B--2---:R-:W-:Y:S01]  /*11080*/  F2FP.BF16.F32.PACK_AB R82, R87, R86 ;  /* 0x000000565752723e */ /* 0x004fe200000010ff */
[--C-:B------:R-:W-:Y:S01]  /*11090*/  FFMA.FTZ R109, R28, UR4, -R102.reuse ;  /* 0x000000041c6d7c23 */ /* 0x100fe20008010866 */
[----:B------:R-:W-:Y:S01]  /*110a0*/  FFMA.FTZ R110, R29, UR4, -R102 ;  /* 0x000000041d6e7c23 */ /* 0x000fe20008010866 */
[--C-:B------:R-:W-:Y:S01]  /*110b0*/  FFMA.FTZ R111, R30, UR4, -R100.reuse ;  /* 0x000000041e6f7c23 */ /* 0x100fe20008010864 */
[----:B------:R-:W-:Y:S01]  /*110c0*/  FFMA.FTZ R108, R31, UR4, -R100 ;  /* 0x000000041f6c7c23 */ /* 0x000fe20008010864 */
[----:B------:R-:W-:Y:S01]  /*110d0*/  FFMA.FTZ R112, R32, UR4, -R102 ;  /* 0x0000000420707c23 */ /* 0x000fe20008010866 */
[----:B------:R-:W-:Y:S03]  /*110e0*/  LDSM.16.MT88.4 R28, [R116+0x7c00] ;  /* 0x007c0000741c783b */ /* 0x000fe60000004200 */
[----:B------:R-:W-:Y:S01]  /*110f0*/  MUFU.EX2 R103, R103 ;  /* 0x0000006700677308 */ /* 0x000fe20000000800 */
[----:B------:R-:W-:Y:S01]  /*11100*/  FFMA.FTZ R114, R34, UR4, -R100 ;  /* 0x0000000422727c23 */ /* 0x000fe20008010864 */
[----:B------:R-:W-:Y:S01]  /*11110*/  FFMA.FTZ R101, R2, R137, R101 ;  /* 0x0000008902657223 */ /* 0x000fe20000010065 */
[----:B------:R-:W-:Y:S01]  /*11120*/  ISETP.NE.AND P0, PT, R133, RZ, PT ;  /* 0x000000ff8500720c */ /* 0x000fe20003f05270 */
[----:B------:R-:W-:Y:S01]  /*11130*/  FFMA.FTZ R99, R0, R135, R99 ;  /* 0x0000008700637223 */ /* 0x000fe20000010063 */
[----:B------:R-:W-:Y:S01]  /*11140*/  MOV R85, R84 ;  /* 0x0000005400557202 */ /* 0x000fe20000000f00 */
[----:B------:R-:W-:Y:S04]  /*11150*/  FADD.FTZ R101, R98, R101 ;  /* 0x0000006562657221 */ /* 0x000fe80000010000 */
[----:B------:R-:W-:Y:S01]  /*11160*/  MUFU.EX2 R106, R106 ;  /* 0x0000006a006a7308 */ /* 0x000fe20000000800 */
[----:B---3--:R-:W-:Y:S01]  /*11170*/  F2FP.BF16.F32.PACK_AB R83, R97, R96 ;  /* 0x000000606153723e */ /* 0x008fe200000010ff */
[----:B------:R-:W-:Y:S04]  /*11180*/  FADD.FTZ R99, R7, R99 ;  /* 0x0000006307637221 */ /* 0x000fe80000010000 */
[----:B------:R-:W-:Y:S02]  /*11190*/  FADD.FTZ R96, R96, R99 ;  /* 0x0000006360607221 */ /* 0x000fe40000010000 */
[C---:B-1----:R-:W-:Y:S02]  /*111a0*/  HMMA.16816.F32.BF16 R8, R80.reuse, R88, R8 ;  /* 0x000000585008723c */ /* 0x042fe40000041808 */
[----:B------:R-:W-:Y:S03]  /*111b0*/  MUFU.EX2 R107, R107 ;  /* 0x0000006b006b7308 */ /* 0x000fe60000000800 */
[----:B------:R-:W-:Y:S03]  /*111c0*/  FADD.FTZ R96, R97, R96 ;  /* 0x0000006061607221 */ /* 0x000fe60000010000 */
[C---:B------:R-:W-:Y:S01]  /*111d0*/  HMMA.16816.F32.BF16 R36, R80.reuse, R90, R36 ;  /* 0x0000005a5024723c */ /* 0x040fe20000041824 */
[----:B------:R-:W1:Y:S03]  /*111e0*/  LDSM.16.MT88.4 R88, [R116+0x7000] ;  /* 0x007000007458783b */ /* 0x000e660000004200 */
[----:B------:R-:W-:Y:S04]  /*111f0*/  MUFU.EX2 R109, R109 ;  /* 0x0000006d006d7308 */ /* 0x000fe80000000800 */
[C---:B-----5:R-:W-:Y:S06]  /*11200*/  HMMA.16816.F32.BF16 R40, R80.reuse, R92, R40 ;  /* 0x0000005c5028723c */ /* 0x060fec0000041828 */
[----:B------:R-:W-:Y:S02]  /*11210*/  MUFU.EX2 R110, R110 ;  /* 0x0000006e006e7308 */ /* 0x000fe40000000800 */
[C---:B------:R-:W-:Y:S01]  /*11220*/  HMMA.16816.F32.BF16 R44, R80.reuse, R94, R44 ;  /* 0x0000005e502c723c */ /* 0x040fe2000004182c */
[----:B------:R-:W2:Y:S07]  /*11230*/  LDSM.16.MT88.4 R92, [R6+0x1000] ;  /* 0x00100000065c783b */ /* 0x000eae0000004200 */
[----:B------:R-:W-:Y:S10]  /*11240*/  MUFU.EX2 R111, R111 ;  /* 0x0000006f006f7308 */ /* 0x000ff40000000800 */
[----:B------:R-:W-:Y:S10]  /*11250*/  MUFU.EX2 R108, R108 ;  /* 0x0000006c006c7308 */ /* 0x000ff40000000800 */
[----:B------:R-:W-:Y:S01]  /*11260*/  MUFU.EX2 R112, R112 ;  /* 0x0000007000707308 */ /* 0x000fe20000000800 */
[C---:B-1----:R-:W-:Y:S09]  /*11270*/  HMMA.16816.F32.BF16 R48, R80.reuse, R88, R48 ;  /* 0x000000585030723c */ /* 0x042ff20000041830 */
[----:B------:R-:W-:Y:S01]  /*11280*/  MUFU.EX2 R114, R114 ;  /* 0x0000007200727308 */ /* 0x000fe20000000800 */
[C---:B------:R-:W-:Y:S01]  /*11290*/  HMMA.16816.F32.BF16 R52, R80.reuse, R90, R52 ;  /* 0x0000005a5034723c */ /* 0x040fe20000041834 */
[----:B------:R-:W1:Y:S07]  /*112a0*/  LDSM.16.MT88.4 R88, [R116+0x8000] ;  /* 0x008000007458783b */ /* 0x000e6e0000004200 */
[C---:B--2---:R-:W-:Y:S08]  /*112b0*/  HMMA.16816.F32.BF16 R56, R80.reuse, R92, R56 ;  /* 0x0000005c5038723c */ /* 0x044ff00000041838 */
[C---:B------:R-:W-:Y:S01]  /*112c0*/  HMMA.16816.F32.BF16 R60, R80.reuse, R94, R60 ;  /* 0x0000005e503c723c */ /* 0x040fe2000004183c */
[----:B------:R-:W2:Y:S07]  /*112d0*/  LDSM.16.MT88.4 R92, [R6+0x2000] ;  /* 0x00200000065c783b */ /* 0x000eae0000004200 */
[C---:B-1----:R-:W-:Y:S01]  /*112e0*/  HMMA.16816.F32.BF16 R64, R80.reuse, R88, R64 ;  /* 0x000000585040723c */ /* 0x042fe20000041840 */
[----:B------:R1:W3:Y:S02]  /*112f0*/  MUFU.EX2 R88, R104 ;  /* 0x0000006800587308 */ /* 0x0002e40000000800 */
[----:B------:R-:W-:Y:S01]  /*11300*/  FFMA.FTZ R89, R14, UR4, -R100 ;  /* 0x000000040e597c23 */ /* 0x000fe20008010864 */
[----:B------:R-:W-:Y:S01]  /*11310*/  FMUL.FTZ R14, R0, R78 ;  /* 0x0000004e000e7220 */ /* 0x000fe20000410000 */
[----:B------:R-:W-:Y:S01]  /*11320*/  FADD.FTZ R0, R86, R101 ;  /* 0x0000006556007221 */ /* 0x000fe20000010000 */
[----:B------:R-:W4:Y:S02]  /*11330*/  LDSM.16.MT88.4 R76, [R116+0x6400] ;  /* 0x00640000744c783b */ /* 0x000f240000004200 */
[C---:B------:R-:W-:Y:S03]  /*11340*/  HMMA.16816.F32.BF16 R68, R80.reuse, R90, R68 ;  /* 0x0000005a5044723c */ /* 0x040fe60000041844 */
[----:B------:R5:W-:Y:S01]  /*11350*/  MUFU.EX2 R90, R105 ;  /* 0x00000069005a7308 */ /* 0x000be20000000800 */
[----:B------:R-:W-:Y:S01]  /*11360*/  FFMA.FTZ R91, R16, UR4, -R102 ;  /* 0x00000004105b7c23 */ /* 0x000fe20008010866 */
[----:B------:R-:W-:Y:S03]  /*11370*/  FADD.FTZ R0, R87, R0 ;  /* 0x0000000057007221 */ /* 0x000fe60000010000 */
[C---:B--2---:R-:W-:Y:S05]  /*11380*/  HMMA.16816.F32.BF16 R12, R80.reuse, R92, R12 ;  /* 0x0000005c500c723c */ /* 0x044fea000004180c */
[----:B------:R-:W-:Y:S01]  /*11390*/  MUFU.EX2 R89, R89 ;  /* 0x0000005900597308 */ /* 0x000fe20000000800 */
[--C-:B------:R-:W-:Y:S01]  /*113a0*/  FFMA.FTZ R93, R18, UR4, -R100.reuse ;  /* 0x00000004125d7c23 */ /* 0x100fe20008010864 */
[----:B-1----:R-:W-:Y:S01]  /*113b0*/  FFMA.FTZ R104, R19, UR4, -R100 ;  /* 0x0000000413687c23 */ /* 0x002fe20008010864 */
[C---:B---3--:R-:W-:Y:S01]  /*113c0*/  F2FP.BF16.F32.PACK_AB R16, R88.reuse, R103 ;  /* 0x000000675810723e */ /* 0x048fe200000010ff */
[----:B------:R-:W-:Y:S01]  /*113d0*/  FADD.FTZ R103, R103, R0 ;  /* 0x0000000067677221 */ /* 0x000fe20000010000 */
[----:B------:R-:W-:Y:S05]  /*113e0*/  HMMA.16816.F32.BF16 R72, R80, R94, R72 ;  /* 0x0000005e5048723c */ /* 0x000fea0000041848 */
[----:B------:R1:W-:Y:S01]  /*113f0*/  MUFU.EX2 R94, R104 ;  /* 0x00000068005e7308 */ /* 0x0003e20000000800 */
[----:B------:R-:W2:Y:S01]  /*11400*/  LDSM.16.MT88.4 R80, [R6+0x400] ;  /* 0x000400000650783b */ /* 0x000ea20000004200 */
[----:B-----5:R-:W-:Y:S01]  /*11410*/  FFMA.FTZ R105, R21, UR4, -R102 ;  /* 0x0000000415697c23 */ /* 0x020fe20008010866 */
[----:B------:R-:W-:Y:S01]  /*11420*/  FFMA.FTZ R95, R23, UR4, -R100 ;  /* 0x00000004175f7c23 */ /* 0x000fe20008010864 */
[----:B------:R-:W-:Y:S06]  /*11430*/  FADD.FTZ R88, R88, R103 ;  /* 0x0000006758587221 */ /* 0x000fec0000010000 */
[----:B------:R-:W3:Y:S10]  /*11440*/  MUFU.EX2 R91, R91 ;  /* 0x0000005b005b7308 */ /* 0x000ef40000000800 */
[----:B------:R5:W4:Y:S01]  /*11450*/  MUFU.EX2 R92, R17 ;  /* 0x00000011005c7308 */ /* 0x000b220000000800 */
[----:B-1----:R-:W-:Y:S02]  /*11460*/  FFMA.FTZ R104, R20, UR4, -R102 ;  /* 0x0000000414687c23 */ /* 0x002fe40008010866 */
[----:B------:R-:W-:Y:S07]  /*11470*/  LDSM.16.MT88.4 R20, [R116+0x6800] ;  /* 0x006800007414783b */ /* 0x000fee0000004200 */
[----:B------:R-:W1:Y:S01]  /*11480*/  MUFU.EX2 R93, R93 ;  /* 0x0000005d005d7308 */ /* 0x000e620000000800 */
[----:B---3--:R-:W-:Y:S09]  /*11490*/  FADD.FTZ R7, R91, R88 ;  /* 0x000000585b077221 */ /* 0x008ff20000010000 */
[----:B------:R-:W-:Y:S01]  /*114a0*/  MUFU.EX2 R104, R104 ;  /* 0x0000006800687308 */ /* 0x000fe20000000800 */
[----:B-----5:R-:W-:Y:S01]  /*114b0*/  F2FP.BF16.F32.PACK_AB R17, R90, R89 ;  /* 0x000000595a11723e */ /* 0x020fe200000010ff */
[----:B------:R-:W-:Y:S01]  /*114c0*/  FADD.FTZ R89, R89, R96 ;  /* 0x0000006059597221 */ /* 0x000fe20000010000 */
[C---:B----4-:R-:W-:Y:S01]  /*114d0*/  F2FP.BF16.F32.PACK_AB R18, R92.reuse, R91 ;  /* 0x0000005b5c12723e */ /* 0x050fe200000010ff */
[----:B------:R-:W-:Y:S02]  /*114e0*/  FADD.FTZ R7, R92, R7 ;  /* 0x000000075c077221 */ /* 0x000fe40000010000 */
[----:B------:R-:W-:Y:S04]  /*114f0*/  FADD.FTZ R90, R90, R89 ;  /* 0x000000595a5a7221 */ /* 0x000fe80000010000 */
[----:B------:R-:W3:Y:S01]  /*11500*/  MUFU.EX2 R105, R105 ;  /* 0x0000006900697308 */ /* 0x000ee20000000800 */
[C---:B-1----:R-:W-:Y:S01]  /*11510*/  F2FP.BF16.F32.PACK_AB R19, R94.reuse, R93 ;  /* 0x0000005d5e13723e */ /* 0x042fe200000010ff */
[----:B------:R-:W-:Y:S04]  /*11520*/  FADD.FTZ R93, R93, R90 ;  /* 0x0000005a5d5d7221 */ /* 0x000fe80000010000 */
[----:B------:R-:W-:Y:S02]  /*11530*/  FADD.FTZ R93, R94, R93 ;  /* 0x0000005d5e5d7221 */ /* 0x000fe40000010000 */
[C---:B------:R-:W-:Y:S02]  /*11540*/  HMMA.16816.F32.BF16 R8, R16.reuse, R76, R8 ;  /* 0x0000004c1008723c */ /* 0x040fe40000041808 */
[----:B------:R-:W1:Y:S06]  /*11550*/  MUFU.EX2 R95, R95 ;  /* 0x0000005f005f7308 */ /* 0x000e6c0000000800 */
        /* <DEDUP_REMOVED lines=11> */
[C---:B----4-:R-:W-:Y:S03]  /*11610*/  HMMA.16816.F32.BF16 R64, R16.reuse, R76, R64 ;  /* 0x0000004c1040723c */ /* 0x050fe60000041840 */
[--C-:B------:R-:W-:Y:S01]  /*11620*/  FFMA.FTZ R76, R24, UR4, -R102.reuse ;  /* 0x00000004184c7c23 */ /* 0x100fe20008010866 */
[--C-:B------:R-:W-:Y:S01]  /*11630*/  FFMA.FTZ R77, R25, UR4, -R102.reuse ;  /* 0x00000004194d7c23 */ /* 0x100fe20008010866 */
[----:B------:R-:W-:Y:S03]  /*11640*/  FFMA.FTZ R102, R33, UR4, -R102 ;  /* 0x0000000421667c23 */ /* 0x000fe60008010866 */
[C---:B------:R-:W-:Y:S01]  /*11650*/  HMMA.16816.F32.BF16 R68, R16.reuse, R78, R68 ;  /* 0x0000004e1044723c */ /* 0x040fe20000041844 */
[----:B------:R-:W-:Y:S02]  /*11660*/  MUFU.EX2 R76, R76 ;  /* 0x0000004c004c7308 */ /* 0x000fe40000000800 */
[--C-:B------:R-:W-:Y:S01]  /*11670*/  FFMA.FTZ R78, R26, UR4, -R100.reuse ;  /* 0x000000041a4e7c23 */ /* 0x100fe20008010864 */
[----:B------:R-:W-:Y:S01]  /*11680*/  FFMA.FTZ R100, R35, UR4, -R100 ;  /* 0x0000000423647c23 */ /* 0x000fe20008010864 */
[----:B------:R-:W4:Y:S03]  /*11690*/  LDSM.16.MT88.4 R24, [R6+0x800] ;  /* 0x000800000618783b */ /* 0x000f260000004200 */
[C---:B--2---:R-:W-:Y:S03]  /*116a0*/  HMMA.16816.F32.BF16 R12, R16.reuse, R80, R12 ;  /* 0x00000050100c723c */ /* 0x044fe6000004180c */
[----:B------:R-:W2:Y:S02]  /*116b0*/  MUFU.EX2 R77, R77 ;  /* 0x0000004d004d7308 */ /* 0x000ea40000000800 */
[----:B------:R-:W-:Y:S03]  /*116c0*/  LDSM.16.MT88.4 R32, [R6+0x1c00] ;  /* 0x001c00000620783b */ /* 0x000fe60000004200 */
[----:B------:R-:W-:Y:S05]  /*116d0*/  HMMA.16816.F32.BF16 R72, R16, R82, R72 ;  /* 0x000000521048723c */ /* 0x000fea0000041848 */
[----:B------:R-:W5:Y:S01]  /*116e0*/  MUFU.EX2 R78, R78 ;  /* 0x0000004e004e7308 */ /* 0x000f620000000800 */
[----:B---3--:R-:W-:Y:S01]  /*116f0*/  F2FP.BF16.F32.PACK_AB R16, R105, R104 ;  /* 0x000000686910723e */ /* 0x008fe200000010ff */
[----:B------:R-:W-:Y:S01]  /*11700*/  FADD.FTZ R104, R104, R7 ;  /* 0x0000000768687221 */ /* 0x000fe20000010000 */
[----:B-1----:R-:W-:Y:S01]  /*11710*/  F2FP.BF16.F32.PACK_AB R17, R95, R106 ;  /* 0x0000006a5f11723e */ /* 0x002fe200000010ff */
[----:B------:R-:W-:Y:S02]  /*11720*/  FADD.FTZ R106, R106, R93 ;  /* 0x0000005d6a6a7221 */ /* 0x000fe40000010000 */
[----:B------:R-:W-:Y:S04]  /*11730*/  FADD.FTZ R105, R105, R104 ;  /* 0x0000006869697221 */ /* 0x000fe80000010000 */
[----:B------:R-:W1:Y:S01]  /*11740*/  MUFU.EX2 R113, R102 ;  /* 0x0000006600717308 */ /* 0x000e620000000800 */
[----:B--2---:R-:W-:Y:S01]  /*11750*/  F2FP.BF16.F32.PACK_AB R18, R77, R76 ;  /* 0x0000004c4d12723e */ /* 0x004fe200000010ff */
[----:B------:R-:W-:Y:S01]  /*11760*/  FADD.FTZ R95, R95, R106 ;  /* 0x0000006a5f5f7221 */ /* 0x000fe20000010000 */
[----:B------:R-:W-:Y:S04]  /*11770*/  FADD.FTZ R2, R76, R105 ;  /* 0x000000694c027221 */ /* 0x000fe80000010000 */
[----:B------:R-:W-:Y:S03]  /*11780*/  FADD.FTZ R2, R77, R2 ;  /* 0x000000024d027221 */ /* 0x000fe60000010000 */
[----:B------:R-:W2:Y:S01]  /*11790*/  MUFU.EX2 R115, R100 ;  /* 0x0000006400737308 */ /* 0x000ea20000000800 */
[----:B-----5:R-:W-:Y:S01]  /*117a0*/  F2FP.BF16.F32.PACK_AB R19, R107, R78 ;  /* 0x0000004e6b13723e */ /* 0x020fe200000010ff */
[----:B------:R-:W-:Y:S01]  /*117b0*/  FADD.FTZ R0, R78, R95 ;  /* 0x0000005f4e007221 */ /* 0x000fe20000010000 */
[----:B------:R-:W-:Y:S03]  /*117c0*/  FADD.FTZ R7, R109, R2 ;  /* 0x000000026d077221 */ /* 0x000fe60000010000 */
[----:B------:R-:W-:Y:S01]  /*117d0*/  FADD.FTZ R0, R107, R0 ;  /* 0x000000006b007221 */ /* 0x000fe20000010000 */
[C---:B------:R-:W-:Y:S01]  /*117e0*/  FADD.FTZ R7, R110.reuse, R7 ;  /* 0x000000076e077221 */ /* 0x040fe20000010000 */
[C---:B------:R-:W-:Y:S08]  /*117f0*/  HMMA.16816.F32.BF16 R8, R16.reuse, R20, R8 ;  /* 0x000000141008723c */ /* 0x040ff00000041808 */
        /* <DEDUP_REMOVED lines=15> */
[----:B------:R-:W-:Y:S01]  /*118f0*/  HMMA.16816.F32.BF16 R72, R16, R26, R72 ;  /* 0x0000001a1048723c */ /* 0x000fe20000041848 */
[----:B------:R-:W4:Y:S02]  /*11900*/  LDSM.16.MT88.4 R24, [R6+0xc00] ;  /* 0x000c00000618783b */ /* 0x000f240000004200 */
[----:B------:R-:W-:Y:S02]  /*11910*/  F2FP.BF16.F32.PACK_AB R16, R110, R109 ;  /* 0x0000006d6e10723e */ /* 0x000fe400000010ff */
[----:B------:R-:W-:Y:S01]  /*11920*/  F2FP.BF16.F32.PACK_AB R17, R108, R111 ;  /* 0x0000006f6c11723e */ /* 0x000fe200000010ff */
[----:B------:R-:W-:Y:S01]  /*11930*/  FADD.FTZ R111, R111, R0 ;  /* 0x000000006f6f7221 */ /* 0x000fe20000010000 */
[----:B-1----:R-:W-:Y:S01]  /*11940*/  F2FP.BF16.F32.PACK_AB R18, R113, R112 ;  /* 0x000000707112723e */ /* 0x002fe200000010ff */
[----:B------:R-:W-:Y:S01]  /*11950*/  FADD.FTZ R112, R112, R7 ;  /* 0x0000000770707221 */ /* 0x000fe20000010000 */
[----:B--2---:R-:W-:Y:S01]  /*11960*/  F2FP.BF16.F32.PACK_AB R19, R115, R114 ;  /* 0x000000727313723e */ /* 0x004fe200000010ff */
[----:B------:R-:W-:Y:S01]  /*11970*/  FADD.FTZ R111, R108, R111 ;  /* 0x0000006f6c6f7221 */ /* 0x000fe20000010000 */
[----:B------:R-:W-:Y:S01]  /*11980*/  MOV R0, R3 ;  /* 0x0000000300007202 */ /* 0x000fe20000000f00 */
[----:B------:R-:W-:Y:S02]  /*11990*/  FADD.FTZ R137, R113, R112 ;  /* 0x0000007071897221 */ /* 0x000fe40000010000 */
[----:B------:R-:W-:Y:S04]  /*119a0*/  FADD.FTZ R114, R114, R111 ;  /* 0x0000006f72727221 */ /* 0x000fe80000010000 */
[----:B------:R-:W-:Y:S01]  /*119b0*/  FADD.FTZ R135, R115, R114 ;  /* 0x0000007273877221 */ /* 0x000fe20000010000 */
[C---:B---3--:R-:W-:Y:S01]  /*119c0*/  HMMA.16816.F32.BF16 R80, R16.reuse, R20, R8 ;  /* 0x000000141050723c */ /* 0x048fe20000041808 */
[----:B------:R-:W1:Y:S07]  /*119d0*/  LDSM.16.MT88.4 R8, [R116+0x8c00] ;  /* 0x008c00007408783b */ /* 0x000e6e0000004200 */
[C---:B------:R-:W-:Y:S01]  /*119e0*/  HMMA.16816.F32.BF16 R36, R16.reuse, R22, R36 ;  /* 0x000000161024723c */ /* 0x040fe20000041824 */
[----:B------:R-:W2:Y:S07]  /*119f0*/  LDSM.16.MT88.4 R20, [R6+0x2c00] ;  /* 0x002c00000614783b */ /* 0x000eae0000004200 */
[C---:B----4-:R-:W-:Y:S08]  /*11a00*/  HMMA.16816.F32.BF16 R40, R16.reuse, R24, R40 ;  /* 0x000000181028723c */ /* 0x050ff00000041828 */
[C---:B------:R-:W-:Y:S08]  /*11a10*/  HMMA.16816.F32.BF16 R44, R16.reuse, R26, R44 ;  /* 0x0000001a102c723c */ /* 0x040ff0000004182c */
[C---:B------:R-:W-:Y:S08]  /*11a20*/  HMMA.16816.F32.BF16 R48, R16.reuse, R28, R48 ;  /* 0x0000001c1030723c */ /* 0x040ff00000041830 */
[C---:B------:R-:W-:Y:S08]  /*11a30*/  HMMA.16816.F32.BF16 R52, R16.reuse, R30, R52 ;  /* 0x0000001e1034723c */ /* 0x040ff00000041834 */
        /* <DEDUP_REMOVED lines=8> */
.L_x_3631:
[----:B------:R-:W1:Y:S01]  /*11ac0*/  SHFL.BFLY PT, R2, R135, 0x2, 0x1f ;  /* 0x0c401f0087027f89 */ /* 0x000e6200000e0000 */
[----:B------:R-:W-:Y:S01]  /*11ad0*/  ISETP.NE.AND P1, PT, R124, -0x1, PT ;  /* 0xffffffff7c00780c */ /* 0x000fe20003f25270 */
[----:B------:R-:W2:Y:S01]  /*11ae0*/  S2UR UR8, SR_CTAID.X ;  /* 0x00000000000879c3 */ /* 0x000ea20000002500 */
[----:B------:R-:W-:Y:S01]  /*11af0*/  BSSY.RECONVERGENT B0, `(.L_x_3636) ;  /* 0x00000b1000007945 */ /* 0x000fe20003800200 */
[----:B------:R-:W3:Y:S01]  /*11b00*/  SHFL.BFLY PT, R10, R137, 0x2, 0x1f ;  /* 0x0c401f00890a7f89 */ /* 0x000ee200000e0000 */
[----:B------:R-:W4:Y:S09]  /*11b10*/  S2R R0, SR_TID.X ;  /* 0x0000000000007919 */ /* 0x000f320000002100 */
[----:B------:R-:W5:Y:S01]  /*11b20*/  @P1 LDC.64 R16, c[0x0][0x408] ;  /* 0x00010200ff101b82 */ /* 0x000f620000000a00 */
[----:B-1----:R-:W-:Y:S01]  /*11b30*/  FADD.FTZ R11, R2, R135 ;  /* 0x00000087020b7221 */ /* 0x002fe20000010000 */
[----:B--2---:R-:W-:Y:S01]  /*11b40*/  USHF.L.U32 UR8, UR8, 0x6, URZ ;  /* 0x0000000608087899 */ /* 0x004fe200080006ff */
[----:B---3--:R-:W-:-:S03]  /*11b50*/  FADD.FTZ R10, R10, R137 ;  /* 0x000000890a0a7221 */ /* 0x008fc60000010000 */
[----:B------:R-:W1:Y:S04]  /*11b60*/  SHFL.BFLY PT, R4, R11, 0x1, 0x1f ;  /* 0x0c201f000b047f89 */ /* 0x000e6800000e0000 */
[----:B------:R-:W2:Y:S01]  /*11b70*/  SHFL.BFLY PT, R5, R10, 0x1, 0x1f ;  /* 0x0c201f000a057f89 */ /* 0x000ea200000e0000 */
[----:B-----5:R-:W-:Y:S01]  /*11b80*/  @P1 IMAD.WIDE.U32 R26, R124, R16, RZ ;  /* 0x000000107c1a1225 */ /* 0x020fe200078e00ff */
[----:B------:R-:W-:Y:S02]  /*11b90*/  MOV R16, 0x7f800000 ;  /* 0x7f80000000107802 */ /* 0x000fe40000000f00 */
[C---:B----4-:R-:W-:Y:S02]  /*11ba0*/  SHF.L.U32 R2, R0.reuse, 0x4, RZ ;  /* 0x0000000400027819 */ /* 0x050fe400000006ff */
[----:B------:R-:W-:-:S02]  /*11bb0*/  SHF.L.U32 R7, R0, 0x3, RZ ;  /* 0x0000000300077819 */ /* 0x000fc400000006ff */
[----:B------:R-:W-:Y:S02]  /*11bc0*/  LOP3.LUT P5, RZ, R0, 0x3, RZ, 0xc0, !PT ;  /* 0x0000000300ff7812 */ /* 0x000fe400078ac0ff */
[----:B------:R-:W-:Y:S02]  /*11bd0*/  LOP3.LUT R128, R128, 0xc0, R7, 0xf8, !PT ;  /* 0x000000c080807812 */ /* 0x000fe400078ef807 */
[----:B------:R-:W-:Y:S01]  /*11be0*/  LOP3.LUT R24, R7, 0x18, RZ, 0xc0, !PT ;  /* 0x0000001807187812 */ /* 0x000fe200078ec0ff */
[----:B-1----:R-:W-:Y:S01]  /*11bf0*/  FADD.FTZ R4, R11, R4 ;  /* 0x000000040b047221 */ /* 0x002fe20000010000 */
[----:B--2---:R-:W-:-:S03]  /*11c00*/  FADD.FTZ R6, R10, R5 ;  /* 0x000000050a067221 */ /* 0x004fc60000010000 */
[----:B------:R-:W1:Y:S01]  /*11c10*/  MUFU.RCP R8, R4 ;  /* 0x0000000400087308 */ /* 0x000e620000001000 */
[----:B------:R-:W-:Y:S02]  /*11c20*/  SHF.L.U32 R5, R0, 0x1, RZ ;  /* 0x0000000100057819 */ /* 0x000fe400000006ff */
[----:B------:R-:W-:Y:S02]  /*11c30*/  FSETP.NE.FTZ.AND P3, PT, R4, RZ, PT ;  /* 0x000000ff0400720b */ /* 0x000fe40003f75000 */
[----:B------:R-:W-:Y:S02]  /*11c40*/  LOP3.LUT R5, R5, 0x6, RZ, 0xc0, !PT ;  /* 0x0000000605057812 */ /* 0x000fe400078ec0ff */
[----:B------:R-:W-:Y:S01]  /*11c50*/  FSETP.NE.FTZ.AND P4, PT, R6, RZ, PT ;  /* 0x000000ff0600720b */ /* 0x000fe20003f95000 */
[----:B------:R-:W2:Y:S01]  /*11c60*/  MUFU.RCP R9, R6 ;  /* 0x0000000600097308 */ /* 0x000ea20000001000 */
[----:B------:R-:W-:-:S04]  /*11c70*/  LOP3.LUT R2, R5, 0x3e00, R2, 0xf8, !PT ;  /* 0x00003e0005027812 */ /* 0x000fc800078ef802 */
[----:B------:R-:W-:Y:S02]  /*11c80*/  LOP3.LUT R5, R2, 0x20, R7, 0xf8, !PT ;  /* 0x0000002002057812 */ /* 0x000fe400078ef807 */
[----:B------:R-:W-:Y:S01]  /*11c90*/  SHF.L.U32 R2, R0, 0x2, RZ ;  /* 0x0000000200027819 */ /* 0x000fe200000006ff */
[----:B------:R-:W3:Y:S01]  /*11ca0*/  @P3 LDC R12, c[0x0][0x458] ;  /* 0x00011600ff0c3b82 */ /* 0x000ee20000000800 */
[----:B-1----:R-:W-:Y:S01]  /*11cb0*/  FSEL R8, R8, 1, P3 ;  /* 0x3f80000008087808 */ /* 0x002fe20001800000 */
[----:B------:R-:W1:Y:S01]  /*11cc0*/  @P3 MUFU.LG2 R4, R4 ;  /* 0x0000000400043308 */ /* 0x000e620000000c00 */
[----:B------:R-:W-:-:S03]  /*11cd0*/  LOP3.LUT R5, R5, R128, RZ, 0xfc, !PT ;  /* 0x0000008005057212 */ /* 0x000fc600078efcff */
        /* <DEDUP_REMOVED lines=28> */
[----:B------:R-:W-:Y:S01]  /*11ea0*/  FMUL.FTZ R36, R9, R36 ;  /* 0x0000002409247220 */ /* 0x000fe20000410000 */
[----:B------:R-:W-:Y:S01]  /*11eb0*/  LEA R11, R5, UR5, 0x1 ;  /* 0x00000005050b7c11 */ /* 0x000fe2000f8e08ff */
        /* <DEDUP_REMOVED lines=48> */
[----:B------:R-:W5:Y:S01]  /*121c0*/  @P4 LDC R25, c[0x0][0x458] ;  /* 0x00011600ff194b82 */ /* 0x000f620000000800 */
        /* <DEDUP_REMOVED lines=12> */
[----:B------:R-:W1:Y:S01]  /*12290*/  @!P1 LDC.64 R8, c[0x0][0x400] ;  /* 0x00010000ff089b82 */ /* 0x000e620000000a00 */
[----:B--2---:R-:W-:Y:S02]  /*122a0*/  ISETP.NE.AND P2, PT, R5, RZ, PT ;  /* 0x000000ff0500720c */ /* 0x004fe40003f45270 */
[----:B------:R-:W-:Y:S02]  /*122b0*/  STS [R11+0x1000], R48 ;  /* 0x001000300b007388 */ /* 0x000fe40000000800 */
[----:B------:R-:W-:-:S02]  /*122c0*/  ISETP.NE.OR P0, PT, R124, -0x1, !P2 ;  /* 0xffffffff7c00780c */ /* 0x000fc40005705670 */
[----:B------:R-:W-:Y:S04]  /*122d0*/  STS [R11+0x1200], R50 ;  /* 0x001200320b007388 */ /* 0x000fe80000000800 */
[----:B------:R-:W-:Y:S03]  /*122e0*/  STS [R13+0x1010], R52 ;  /* 0x001010340d007388 */ /* 0x000fe60000000800 */
[----:B------:R-:W2:Y:S01]  /*122f0*/  @!P2 LDC R10, c[0x0][0x3e0] ;  /* 0x0000f800ff0aab82 */ /* 0x000ea20000000800 */
        /* <DEDUP_REMOVED lines=13> */
[----:B---3--:R-:W3:Y:S08]  /*123d0*/  LDC R11, c[0x0][0x434] ;  /* 0x00010d00ff0b7b82 */ /* 0x008ef00000000800 */
[----:B------:R-:W-:Y:S08]  /*123e0*/  BAR.SYNC.DEFER_BLOCKING 0x0 ;  /* 0x0000000000007b1d */ /* 0x000ff00000010000 */
[----:B----4-:R-:W4:Y:S01]  /*123f0*/  @P2 LDC R13, c[0x0][0x454] ;  /* 0x00011500ff0d2b82 */ /* 0x010f220000000800 */
[----:B------:R-:W1:Y:S01]  /*12400*/  S2R R2, SR_CTAID.Y ;  /* 0x0000000000027919 */ /* 0x000e620000002600 */
[----:B------:R-:W2:Y:S01]  /*12410*/  S2R R5, SR_CTAID.Z ;  /* 0x0000000000057919 */ /* 0x000ea20000002700 */
[----:B-----5:R-:W-:Y:S01]  /*12420*/  MOV R15, 0x7f800000 ;  /* 0x7f800000000f7802 */ /* 0x020fe20000000f00 */
[----:B------:R-:W-:Y:S01]  /*12430*/  @P3 FFMA.FTZ R15, R3, R12, R4 ;  /* 0x0000000c030f3223 */ /* 0x000fe20000010004 */
[----:B------:R1:W3:Y:S02]  /*12440*/  LDS.128 R20, [R129+0x800] ;  /* 0x0008000081147984 */ /* 0x0002e40000000c00 */
[----:B-1----:R-:W-:-:S04]  /*12450*/  @!P1 IMAD.WIDE.U32 R18, R2, R8, RZ ;  /* 0x0000000802129225 */ /* 0x002fc800078e00ff */
[----:B------:R-:W-:Y:S02]  /*12460*/  @!P1 IMAD R14, R2, R9, R19 ;  /* 0x00000009020e9224 */ /* 0x000fe400078e0213 */
[----:B------:R-:W1:Y:S01]  /*12470*/  LDC.64 R8, c[0x0][0x408] ;  /* 0x00010200ff087b82 */ /* 0x000e620000000a00 */
[----:B------:R-:W-:Y:S02]  /*12480*/  @P1 IMAD R14, R124, R17, R27 ;  /* 0x000000117c0e1224 */ /* 0x000fe400078e021b */
[----:B------:R-:W-:Y:S01]  /*12490*/  @P4 FMUL.FTZ R17, R6, 0.69314718246459960938 ;  /* 0x3f31721806114820 */ /* 0x000fe20000410000 */
[C---:B--2---:R-:W-:Y:S02]  /*124a0*/  @!P2 IMAD R10, R2.reuse, R10, R5 ;  /* 0x0000000a020aa224 */ /* 0x044fe400078e0205 */
[----:B---3--:R-:W-:Y:S02]  /*124b0*/  @!P0 IMAD R124, R2, R11, RZ ;  /* 0x0000000b027c8224 */ /* 0x008fe400078e02ff */
[----:B------:R-:W-:Y:S01]  /*124c0*/  @P4 FFMA.FTZ R16, R84, R25, R17 ;  /* 0x0000001954104223 */ /* 0x000fe20000010011 */
[----:B------:R-:W-:Y:S01]  /*124d0*/  @!P2 IMAD R10, R10, R11, RZ ;  /* 0x0000000b0a0aa224 */ /* 0x000fe200078e02ff */
[----:B------:R-:W-:Y:S01]  /*124e0*/  SHF.R.U32.HI R2, RZ, 0x2, R0 ;  /* 0x00000002ff027819 */ /* 0x000fe20000011600 */
[----:B----4-:R-:W-:Y:S01]  /*124f0*/  @P2 IMAD R10, R5, R13, R124 ;  /* 0x0000000d050a2224 */ /* 0x010fe200078e027c */
[----:B------:R-:W-:Y:S06]  /*12500*/  @P5 BRA `(.L_x_3637) ;  /* 0x00000000003c5947 */ /* 0x000fec0003800000 */
[----:B------:R-:W-:Y:S01]  /*12510*/  SHF.R.U32.HI R0, RZ, 0x1, R0 ;  /* 0x00000001ff007819 */ /* 0x000fe20000011600 */
[----:B------:R-:W2:Y:S01]  /*12520*/  LDCU.64 UR4, c[0x0][0x420] ;  /* 0x00008400ff0477ac */ /* 0x000ea20008000a00 */
[----:B------:R-:W-:Y:S02]  /*12530*/  VIADD R7, R10, UR8 ;  /* 0x000000080a077c36 */ /* 0x000fe40008000000 */
[----:B------:R-:W-:-:S04]  /*12540*/  LOP3.LUT R3, R0, 0x30, RZ, 0xc0, !PT ;  /* 0x0000003000037812 */ /* 0x000fc800078ec0ff */
[----:B------:R-:W-:Y:S01]  /*12550*/  LOP3.LUT R0, R3, 0x7, R2, 0xf8, !PT ;  /* 0x0000000703007812 */ /* 0x000fe200078ef802 */
[----:B------:R-:W-:-:S03]  /*12560*/  VIADD R3, R125, -UR8 ;  /* 0x800000087d037c36 */ /* 0x000fc60008000000 */
[C---:B------:R-:W-:Y:S01]  /*12570*/  IADD3 R4, P0, PT, R0.reuse, R7, RZ ;  /* 0x0000000700047210 */ /* 0x040fe20007f1e0ff */
[C---:B------:R-:W-:Y:S01]  /*12580*/  VIADD R6, R0.reuse, 0x8 ;  /* 0x0000000800067836 */ /* 0x040fe20000000000 */
[-C--:B------:R-:W-:Y:S02]  /*12590*/  ISETP.GE.AND P3, PT, R0, R3.reuse, PT ;  /* 0x000000030000720c */ /* 0x080fe40003f66270 */
[----:B------:R-:W-:Y:S02]  /*125a0*/  LEA.HI.X.SX32 R7, R7, RZ, 0x1, P0 ;  /* 0x000000ff07077211 */ /* 0x000fe400000f0eff */
[----:B------:R-:W-:Y:S02]  /*125b0*/  ISETP.GE.AND P2, PT, R6, R3, PT ;  /* 0x000000030600720c */ /* 0x000fe40003f46270 */
[----:B--2---:R-:W-:-:S04]  /*125c0*/  LEA R6, P0, R4, UR4, 0x2 ;  /* 0x0000000404067c11 */ /* 0x004fc8000f8010ff */
[----:B------:R-:W-:-:S05]  /*125d0*/  LEA.HI.X R7, R4, UR5, R7, 0x2, P0 ;  /* 0x0000000504077c11 */ /* 0x000fca00080f1407 */
[----:B------:R2:W-:Y:S04]  /*125e0*/  @!P3 STG.E desc[UR6][R6.64], R16 ;  /* 0x000000100600b986 */ /* 0x0005e8000c101906 */
[----:B------:R2:W-:Y:S02]  /*125f0*/  @!P2 STG.E desc[UR6][R6.64+0x20], R15 ;  /* 0x0000200f0600a986 */ /* 0x0005e4000c101906 */
.L_x_3637:
[----:B------:R-:W-:Y:S05]  /*12600*/  BSYNC.RECONVERGENT B0 ;  /* 0x0000000000007941 */ /* 0x000fea0003800200 */
.L_x_3636:
[----:B------:R-:W3:Y:S01]  /*12610*/  LDCU.64 UR4, c[0x0][0x410] ;  /* 0x00008200ff0477ac */ /* 0x000ee20008000a00 */
[----:B------:R-:W-:Y:S01]  /*12620*/  IMAD.MOV.U32 R25, RZ, RZ, RZ ;  /* 0x000000ffff197224 */ /* 0x000fe200078e00ff */
[----:B------:R-:W-:Y:S01]  /*12630*/  @P1 MOV R18, R26 ;  /* 0x0000001a00121202 */ /* 0x000fe20000000f00 */
[----:B------:R-:W-:Y:S01]  /*12640*/  VIADD R0, R2, 0x20 ;  /* 0x0000002002007836 */ /* 0x000fe20000000000 */
[----:B------:R-:W-:Y:S01]  /*12650*/  IADD3 R125, PT, PT, R125, -UR8, RZ ;  /* 0x800000087d7d7c10 */ /* 0x000fe2000fffe0ff */
[----:B-12---:R-:W-:Y:S01]  /*12660*/  IMAD.WIDE.U32 R6, R8, UR8, R24 ;  /* 0x0000000808067c25 */ /* 0x006fe2000f8e0018 */
[----:B------:R-:W-:Y:S02]  /*12670*/  BSSY.RECONVERGENT B0, `(.L_x_3638) ;  /* 0x000001b000007945 */ /* 0x000fe40003800200 */
[----:B------:R-:W-:Y:S01]  /*12680*/  ISETP.GE.AND P4, PT, R0, R125, PT ;  /* 0x0000007d0000720c */ /* 0x000fe20003f86270 */
[----:B------:R-:W-:Y:S01]  /*12690*/  IMAD R3, R9, UR8, R7 ;  /* 0x0000000809037c24 */ /* 0x000fe2000f8e0207 */
[----:B------:R-:W-:-:S02]  /*126a0*/  IADD3 R26, P0, PT, R18, R6, RZ ;  /* 0x00000006121a7210 */ /* 0x000fc40007f1e0ff */
[----:B------:R1:W2:Y:S01]  /*126b0*/  LDS.128 R16, [R129] ;  /* 0x0000000081107984 */ /* 0x0002a20000000c00 */
[----:B------:R-:W-:Y:S02]  /*126c0*/  LOP3.LUT R0, R24, 0x20, RZ, 0xfc, !PT ;  /* 0x0000002018007812 */ /* 0x000fe400078efcff */
[----:B------:R-:W-:Y:S01]  /*126d0*/  IMAD.X R27, R14, 0x1, R3, P0 ;  /* 0x000000010e1b7824 */ /* 0x000fe200000e0603 */
[----:B------:R-:W-:Y:S01]  /*126e0*/  ISETP.GE.AND P0, PT, R2, R125, PT ;  /* 0x0000007d0200720c */ /* 0x000fe20003f06270 */
[----:B------:R1:W4:Y:S01]  /*126f0*/  LDS.128 R12, [R129+0x1000] ;  /* 0x00100000810c7984 */ /* 0x0003220000000c00 */
[----:B------:R-:W-:Y:S01]  /*12700*/  LOP3.LUT R3, R24, 0x40, RZ, 0xfc, !PT ;  /* 0x0000004018037812 */ /* 0x000fe200078efcff */
[----:B---3--:R-:W-:-:S04]  /*12710*/  IMAD.WIDE.U32 R26, R5, UR4, R26 ;  /* 0x00000004051a7c25 */ /* 0x008fc8000f8e001a */
[----:B------:R-:W-:Y:S02]  /*12720*/  IMAD R29, R5, UR5, R27 ;  /* 0x00000005051d7c24 */ /* 0x000fe4000f8e021b */
[----:B------:R1:W3:Y:S04]  /*12730*/  LDS.128 R4, [R129+0x2000] ;  /* 0x0020000081047984 */ /* 0x0002e80000000c00 */
[----:B------:R-:W-:Y:S05]  /*12740*/  @P0 BRA `(.L_x_3639) ;  /* 0x0000000000340947 */ /* 0x000fea0003800000 */
[----:B------:R-:W5:Y:S01]  /*12750*/  LDCU UR8, c[0x0][0x440] ;  /* 0x00008800ff0877ac */ /* 0x000f620008000800 */
[----:B------:R-:W-:Y:S01]  /*12760*/  IMAD.MOV.U32 R28, RZ, RZ, R26 ;  /* 0x000000ffff1c7224 */ /* 0x000fe200078e001a */
[----:B------:R-:W1:Y:S03]  /*12770*/  LDCU.64 UR4, c[0x0][0x3f0] ;  /* 0x00007e00ff0477ac */ /* 0x000e660008000a00 */
[----:B------:R-:W-:-:S04]  /*12780*/  IMAD.WIDE.U32 R32, R2, R8, R28 ;  /* 0x0000000802207225 */ /* 0x000fc800078e001c */
[----:B------:R-:W-:Y:S01]  /*12790*/  IMAD R10, R2, R9, R33 ;  /* 0x00000009020a7224 */ /* 0x000fe200078e0221 */
[----:B-----5:R-:W-:Y:S02]  /*127a0*/  ISETP.GE.AND P2, PT, R24, UR8, PT ;  /* 0x0000000818007c0c */ /* 0x020fe4000bf46270 */
[----:B------:R-:W-:Y:S02]  /*127b0*/  ISETP.GE.AND P1, PT, R0, UR8, PT ;  /* 0x0000000800007c0c */ /* 0x000fe4000bf26270 */
[----:B------:R-:W-:Y:S02]  /*127c0*/  ISETP.GE.AND P0, PT, R3, UR8, PT ;  /* 0x0000000803007c0c */ /* 0x000fe4000bf06270 */
[----:B-1----:R-:W-:-:S04]  /*127d0*/  LEA R30, P3, R32, UR4, 0x1 ;  /* 0x00000004201e7c11 */ /* 0x002fc8000f8608ff */
[----:B------:R-:W-:-:S05]  /*127e0*/  LEA.HI.X R31, R32, UR5, R10, 0x1, P3 ;  /* 0x00000005201f7c11 */ /* 0x000fca00098f0c0a */
[----:B--2---:R1:W-:Y:S04]  /*127f0*/  @!P2 STG.E.128 desc[UR6][R30.64], R16 ;  /* 0x000000101e00a986 */ /* 0x0043e8000c101d06 */
[----:B----4-:R1:W-:Y:S04]  /*12800*/  @!P1 STG.E.128 desc[UR6][R30.64+0x40], R12 ;  /* 0x0000400c1e009986 */ /* 0x0103e8000c101d06 */
[----:B---3--:R1:W-:Y:S02]  /*12810*/  @!P0 STG.E.128 desc[UR6][R30.64+0x80], R4 ;  /* 0x000080041e008986 */ /* 0x0083e4000c101d06 */
.L_x_3639:
[----:B------:R-:W-:Y:S05]  /*12820*/  BSYNC.RECONVERGENT B0 ;  /* 0x0000000000007941 */ /* 0x000fea0003800200 */
.L_x_3638:
[----:B-1-3--:R1:W3:Y:S01]  /*12830*/  LDS.128 R4, [R129+0x1800] ;  /* 0x0018000081047984 */ /* 0x00a2e20000000c00 */
[----:B------:R-:W-:Y:S05]  /*12840*/  @P4 EXIT ;  /* 0x000000000000494d */ /* 0x000fea0003800000 */
[----:B----4-:R4:W1:Y:S01]  /*12850*/  LDS.128 R12, [R129+0x2800] ;  /* 0x00280000810c7984 */ /* 0x0108620000000c00 */
[----:B------:R-:W5:Y:S01]  /*12860*/  LDCU UR8, c[0x0][0x440] ;  /* 0x00008800ff0877ac */ /* 0x000f620008000800 */
[----:B------:R-:W-:Y:S01]  /*12870*/  IADD3 R11, P0, PT, R2, 0x20, RZ ;  /* 0x00000020020b7810 */ /* 0x000fe20007f1e0ff */
[----:B--2---:R-:W-:Y:S01]  /*12880*/  IMAD.MOV.U32 R16, RZ, RZ, R26 ;  /* 0x000000ffff107224 */ /* 0x004fe200078e001a */
[----:B------:R-:W2:Y:S03]  /*12890*/  LDCU.64 UR4, c[0x0][0x3f0] ;  /* 0x00007e00ff0477ac */ /* 0x000ea60008000a00 */
[----:B------:R-:W-:-:S04]  /*128a0*/  IMAD.X R17, RZ, RZ, RZ, P0 ;  /* 0x000000ffff117224 */ /* 0x000fc800000e06ff */
[----:B------:R-:W-:Y:S01]  /*128b0*/  IMAD R2, R17, R8, RZ ;  /* 0x0000000811027224 */ /* 0x000fe200078e02ff */
[----:B------:R-:W-:-:S03]  /*128c0*/  MOV R17, R29 ;  /* 0x0000001d00117202 */ /* 0x000fc60000000f00 */
[C---:B------:R-:W-:Y:S02]  /*128d0*/  IMAD R2, R11.reuse, R9, R2 ;  /* 0x000000090b027224 */ /* 0x040fe400078e0202 */
[----:B------:R-:W-:Y:S01]  /*128e0*/  IMAD.WIDE.U32 R16, R11, R8, R16 ;  /* 0x000000080b107225 */ /* 0x000fe200078e0010 */
[----:B-----5:R-:W-:Y:S02]  /*128f0*/  ISETP.GE.AND P2, PT, R24, UR8, PT ;  /* 0x0000000818007c0c */ /* 0x020fe4000bf46270 */
[----:B------:R-:W-:Y:S01]  /*12900*/  ISETP.GE.AND P1, PT, R0, UR8, PT ;  /* 0x0000000800007c0c */ /* 0x000fe2000bf26270 */
[----:B------:R-:W-:Y:S01]  /*12910*/  IMAD.IADD R2, R2, 0x1, R17 ;  /* 0x0000000102027824 */ /* 0x000fe200078e0211 */
[----:B------:R-:W-:Y:S02]  /*12920*/  ISETP.GE.AND P0, PT, R3, UR8, PT ;  /* 0x0000000803007c0c */ /* 0x000fe4000bf06270 */
[----:B--2---:R-:W-:-:S04]  /*12930*/  LEA R8, P3, R16, UR4, 0x1 ;  /* 0x0000000410087c11 */ /* 0x004fc8000f8608ff */
[----:B------:R-:W-:-:S05]  /*12940*/  LEA.HI.X R9, R16, UR5, R2, 0x1, P3 ;  /* 0x0000000510097c11 */ /* 0x000fca00098f0c02 */
[----:B------:R4:W-:Y:S04]  /*12950*/  @!P2 STG.E.128 desc[UR6][R8.64], R20 ;  /* 0x000000140800a986 */ /* 0x0009e8000c101d06 */
[----:B---3--:R4:W-:Y:S01]  /*12960*/  @!P1 STG.E.128 desc[UR6][R8.64+0x40], R4 ;  /* 0x0000400408009986 */ /* 0x0089e2000c101d06 */
[----:B------:R-:W-:Y:S05]  /*12970*/  @P0 EXIT ;  /* 0x000000000000094d */ /* 0x000fea0003800000 */
[----:B-1----:R-:W-:Y:S01]  /*12980*/  STG.E.128 desc[UR6][R8.64+0x80], R12 ;  /* 0x0000800c08007986 */ /* 0x002fe2000c101d06 */
[----:B------:R-:W-:Y:S05]  /*12990*/  EXIT ;  /* 0x000000000000794d */ /* 0x000fea0003800000 */
.L_x_3640:
        /* <DEDUP_REMOVED lines=14> */
.L_x_5520:


//--------------------- .text._ZN5flash24flash_fwd_splitkv_kernelI23Flash_fwd_kernel_traitsILi96ELi64ELi64ELi4ELb0ELb0EN7cutlass10bfloat16_tE19Flash_kernel_traitsILi96ELi64ELi64ELi4ES3_EELb1ELb0ELb0ELb0ELb0ELb1ELb0ELb1EEEvNS_16Flash_fwd_paramsE --------------------------
	.section	.text._ZN5flash24flash_fwd_splitkv_kernelI23Flash_fwd_kernel_traitsILi96ELi64ELi64ELi4ELb0ELb0EN7cutlass10bfloat16_tE19Flash_kernel_traitsILi96ELi64ELi64ELi4ES3_EELb1ELb0ELb0ELb0ELb0ELb1ELb0ELb1EEEvNS_16Flash_fwd_paramsE,"ax",@progbits
	.align	128
        .global         _ZN5flash24flash_fwd_splitkv_kernelI23Flash_fwd_kernel_traitsILi96ELi64ELi64ELi4ELb0ELb0EN7cutlass10bfloat16_tE19Flash_kernel_traitsILi96ELi64ELi64ELi4ES3_EELb1ELb0ELb0ELb0ELb0ELb1ELb0ELb1EEEvNS_16Flash_fwd_paramsE
        .type           _ZN5flash24flash_fwd_splitkv_kernelI23Flash_fwd_kernel_traitsILi96ELi64ELi64ELi4ELb0ELb0EN7cutlass10bfloat16_tE19Flash_kernel_traitsILi96ELi64ELi64ELi4ES3_EELb1ELb0ELb0ELb0ELb0ELb1ELb0ELb1EEEvNS_16Flash_fwd_paramsE,@function
        .size           _ZN5flash24flash_fwd_splitkv_kernelI23Flash_fwd_kernel_traitsILi96ELi64ELi64ELi4ELb0ELb0EN7cutlass10bfloat16_tE19Flash_kernel_traitsILi96ELi64ELi64ELi4ES3_EELb1ELb0ELb0ELb0ELb0ELb1ELb0ELb1EEEvNS_16Flash_fwd_paramsE,(.L_x_5521 - _ZN5flash24flash_fwd_splitkv_kernelI23Flash_fwd_kernel_traitsILi96ELi64ELi64ELi4ELb0ELb0EN7cutlass10bfloat16_tE19Flash_kernel_traitsILi96ELi64ELi64ELi4ES3_EELb1ELb0ELb0ELb0ELb0ELb1ELb0ELb1EEEvNS_16Flash_fwd_paramsE)
        .other          _ZN5flash24flash_fwd_splitkv_kernelI23Flash_fwd_kernel_traitsILi96ELi64ELi64ELi4ELb0ELb0EN7cutlass10bfloat16_tE19Flash_kernel_traitsILi96ELi64ELi64ELi4ES3_EELb1ELb0ELb0ELb0ELb0ELb1ELb0ELb1EEEvNS_16Flash_fwd_paramsE,@"STO_CUDA_ENTRY STV_DEFAULT"
_ZN5flash24flash_fwd_splitkv_kernelI23Flash_fwd_kernel_traitsILi96ELi64ELi64ELi4ELb0ELb0EN7cutlass10bfloat16_tE19Flash_kernel_traitsILi96ELi64ELi64ELi4ES3_EELb1ELb0ELb0ELb0ELb0ELb1ELb0ELb1EEEvNS_16Flash_fwd_paramsE:
.text._ZN5flash24flash_fwd_splitkv_kernelI23Flash_fwd_kernel_traitsILi96ELi64ELi64ELi4ELb0ELb0EN7cutlass10bfloat16_tE19Flash_kernel_traitsILi96ELi64ELi64ELi4ES3_EELb1ELb0ELb0ELb0ELb0ELb1ELb0ELb1EEEvNS_16Flash_fwd_paramsE:
        /* <DEDUP_REMOVED lines=27> */
[----:B------:R-:W-:Y:S01]  /*01b0*/  IMAD.MOV.U32 R0, RZ, RZ, RZ ;  /* 0x000000ffff007224 */ /* 0x000fe200078e00ff */
[----:B------:R-:W3:Y:S01]  /*01c0*/  S2R R15, SR_CTAID.X ;  /* 0x00000000000f7919 */ /* 0x000ee20000002500 */
[----:B------:R-:W-:Y:S01]  /*01d0*/  @P1 IMAD.X R3, R6, 0x1, R3, P0 ;  /* 0x0000000106031824 */ /* 0x000fe200000e0603 */
[----:B------:R-:W4:Y:S01]  /*01e0*/  @!P3 LDC R132, c[0x0][0x434] ;  /* 0x00010d00ff84bb82 */ /* 0x000f220000000800 */
[----:B------:R-:W-:Y:S01]  /*01f0*/  IMAD.MOV.U32 R7, RZ, RZ, -0x1 ;  /* 0xffffffffff077424 */ /* 0x000fe200078e00ff */
[----:B------:R-:W1:Y:S02]  /*0200*/  S2R R129, SR_CTAID.Z ;  /* 0x0000000000817919 */ /* 0x000e640000002700 */
        /* <DEDUP_REMOVED lines=19> */
.L_x_3641:
        /* <DEDUP_REMOVED lines=42> */
[----:B-1----:R-:W-:Y:S01]  /*05e0*/  LOP3.LUT R12, R4, 0x20, RZ, 0xfc, !PT ;  /* 0x00000020040c7812 */ /* 0x002fe200078efcff */
[----:B------:R-:W-:Y:S02]  /*05f0*/  @P0 IMAD R7, R128, R3, R9 ;  /* 0x0000000380070224 */ /* 0x000fe400078e0209 */
[----:B------:R-:W-:-:S04]  /*0600*/  IMAD.WIDE.U32 R10, R131, R2, R4 ;  /* 0x00000002830a7225 */ /* 0x000fc800078e0004 */
        /* <DEDUP_REMOVED lines=24> */
.L_x_3644:
[----:B------:R-:W-:Y:S05]  /*0790*/  BSYNC.RECONVERGENT B0 ;  /* 0x0000000000007941 */ /* 0x000fea0003800200 */
.L_x_3643:
        /* <DEDUP_REMOVED lines=19> */
.L_x_3646:
[----:B------:R-:W-:Y:S05]  /*08d0*/  BSYNC.RECONVERGENT B0 ;  /* 0x0000000000007941 */ /* 0x000fea0003800200 */
.L_x_3645:
        /* <DEDUP_REMOVED lines=16> */
.L_x_3642:
        /* <DEDUP_REMOVED lines=11> */
.L_x_3647:
[----:B------:R-:W-:Y:S05]  /*0a90*/  BRA.U !UP0, `(.L_x_3648) ;  /* 0x00000005089c7547 */ /* 0x000fea000b800000 */
[----:B--2---:R-:W2:Y:S01]  /*0aa0*/  LDC R5, c[0x0][0x4f0] ;  /* 0x00013c00ff057b82 */ /* 0x004ea20000000800 */
[----:B------:R-:W-:Y:S01]  /*0ab0*/  MOV R6, RZ ;  /* 0x000000ff00067202 */ /* 0x000fe20000000f00 */
[----:B------:R-:W3:Y:S01]  /*0ac0*/  LDCU.64 UR4, c[0x0][0x4e8] ;  /* 0x00009d00ff0477ac */ /* 0x000ee20008000a00 */
[----:B------:R-:W-:Y:S01]  /*0ad0*/  LEA R0, R89, 0xffffffc0, 0x6 ;  /* 0xffffffc059007811 */ /* 0x000fe200078e30ff */
[----:B------:R-:W4:Y:S03]  /*0ae0*/  LDCU.64 UR8, c[0x0][0x3a0] ;  /* 0x00007400ff0877ac */ /* 0x000f260008000a00 */
[----:B------:R-:W-:Y:S01]  /*0af0*/  IABS R2, R0 ;  /* 0x0000000000027213 */ /* 0x000fe20000000000 */
[----:B-1----:R-:W1:Y:S01]  /*0b00*/  LDC R12, c[0x0][0x3e8] ;  /* 0x0000fa00ff0c7b82 */ /* 0x002e620000000800 */
        /* <DEDUP_REMOVED lines=29> */
[----:B------:R-:W2:Y:S01]  /*0ce0*/  LDG.E R6, desc[UR6][R16.64] ;  /* 0x0000000610067981 */ /* 0x000ea2000c1e1900 */
[----:B-1----:R-:W-:Y:S01]  /*0cf0*/  IABS R2, R12 ;  /* 0x0000000c00027213 */ /* 0x002fe20000000000 */
        /* <DEDUP_REMOVED lines=26> */
[----:B----4-:R-:W-:-:S04]  /*0ea0*/  IMAD.WIDE.U32 R8, R6, UR8, RZ ;  /* 0x0000000806087c25 */ /* 0x010fc8000f8e00ff */
        /* <DEDUP_REMOVED lines=8> */
[----:B------:R-:W-:Y:S01]  /*0f30*/  MOV R16, R8 ;  /* 0x0000000800107202 */ /* 0x000fe20000000f00 */
[----:B------:R-:W-:Y:S01]  /*0f40*/  IMAD.U32 R8, RZ, RZ, UR14 ;  /* 0x0000000eff087e24 */ /* 0x000fe2000f8e00ff */
[----:B------:R-:W-:Y:S02]  /*0f50*/  IADD3 R11, PT, PT, R7, R10, RZ ;  /* 0x0000000a070b7210 */ /* 0x000fe40007ffe0ff */
[----:B------:R-:W-:Y:S01]  /*0f60*/  MOV R7, R4 ;  /* 0x0000000400077202 */ /* 0x000fe20000000f00 */
[----:B------:R-:W-:Y:S01]  /*0f70*/  IMAD.WIDE.U32 R16, R0, R8, R16 ;  /* 0x0000000800107225 */ /* 0x000fe200078e0010 */
[----:B------:R-:W-:Y:S02]  /*0f80*/  MOV R10, R6 ;  /* 0x00000006000a7202 */ /* 0x000fe40000000f00 */
[----:B------:R-:W-:Y:S01]  /*0f90*/  @!P0 IADD3 R7, PT, PT, -R7, RZ, RZ ;  /* 0x000000ff07078210 */ /* 0x000fe20007ffe1ff */
[----:B------:R-:W-:Y:S01]  /*0fa0*/  IMAD R6, R5, R8, RZ ;  /* 0x0000000805067224 */ /* 0x000fe200078e02ff */
[----:B------:R-:W-:-:S02]  /*0fb0*/  MOV R9, UR15 ;  /* 0x0000000f00097c02 */ /* 0x000fc40008000f00 */
[----:B------:R-:W-:Y:S01]  /*0fc0*/  SEL R7, R12, R7, !P1 ;  /* 0x000000070c077207 */ /* 0x000fe20004800000 */
[----:B--2---:R-:W-:Y:S01]  /*0fd0*/  IMAD.U32 R2, RZ, RZ, UR4 ;  /* 0x00000004ff027e24 */ /* 0x004fe2000f8e00ff */
[----:B------:R-:W-:Y:S01]  /*0fe0*/  MOV R3, UR5 ;  /* 0x0000000500037c02 */ /* 0x000fe20008000f00 */
        /* <DEDUP_REMOVED lines=18> */
.L_x_3648:
        /* <DEDUP_REMOVED lines=13> */
[----:B--2---:R-:W-:Y:S02]  /*11e0*/  IADD3 R5, PT, PT, R11, R3, RZ ;  /* 0x000000030b057210 */ /* 0x004fe40007ffe0ff */
[----:B------:R-:W-:Y:S01]  /*11f0*/  MOV R14, R10 ;  /* 0x0000000a000e7202 */ /* 0x000fe20000000f00 */
[----:B------:R-:W-:Y:S05]  /*1200*/  BRA `(.L_x_3651) ;  /* 0x0000000000187947 */ /* 0x000fea0003800000 */
.L_x_3650:
[----:B------:R-:W2:Y:S01]  /*1210*/  LDC.64 R8, c[0x0][0x3b8] ;  /* 0x0000ee00ff087b82 */ /* 0x000ea20000000a00 */
[----:B------:R-:W-:-:S05]  /*1220*/  IADD3 R2, PT, PT, R0, R7, RZ ;  /* 0x0000000700027210 */ /* 0x000fca0007ffe0ff */
[C---:B--2---:R-:W-:Y:S02]  /*1230*/  IMAD R5, R2.reuse, R9, RZ ;  /* 0x0000000902057224 */ /* 0x044fe400078e02ff */
[----:B------:R-:W-:-:S05]  /*1240*/  IMAD.WIDE.U32 R2, R2, R8, RZ ;  /* 0x0000000802027225 */ /* 0x000fca00078e00ff */
[----:B------:R-:W-:Y:S02]  /*1250*/  IADD3 R5, PT, PT, R3, R5, RZ ;  /* 0x0000000503057210 */ /* 0x000fe40007ffe0ff */
[----:B------:R-:W-:Y:S02]  /*1260*/  MOV R14, R2 ;  /* 0x00000002000e7202 */ /* 0x000fe40000000f00 */
.L_x_3651:
        /* <DEDUP_REMOVED lines=8> */
[----:B-1----:R-:W-:-:S04]  /*12f0*/  IMAD.WIDE.U32 R12, R0, R2, RZ ;  /* 0x00000002000c7225 */ /* 0x002fc800078e00ff */
[----:B------:R-:W-:-:S05]  /*1300*/  IMAD R7, R0, R3, R7 ;  /* 0x0000000300077224 */ /* 0x000fca00078e0207 */
[----:B------:R-:W-:-:S03]  /*1310*/  IADD3 R13, PT, PT, R13, R7, RZ ;  /* 0x000000070d0d7210 */ /* 0x000fc60007ffe0ff */
[----:B------:R-:W-:-:S05]  /*1320*/  IMAD.WIDE.U32 R16, R4, UR4, R12 ;  /* 0x0000000404107c25 */ /* 0x000fca000f8e000c */
[----:B------:R-:W-:Y:S01]  /*1330*/  IADD3 R13, PT, PT, R17, R11, RZ ;  /* 0x0000000b110d7210 */ /* 0x000fe20007ffe0ff */
[----:B------:R-:W-:Y:S06]  /*1340*/  BRA `(.L_x_3653) ;  /* 0x0000000000147947 */ /* 0x000fec0003800000 */
.L_x_3652:
[----:B------:R-:W1:Y:S01]  /*1350*/  LDC.64 R2, c[0x0][0x3c0] ;  /* 0x0000f000ff027b82 */ /* 0x000e620000000a00 */
[----:B------:R-:W-:-:S05]  /*1360*/  IADD3 R0, PT, PT, R0, R7, RZ ;  /* 0x0000000700007210 */ /* 0x000fca0007ffe0ff */
[C---:B-1----:R-:W-:Y:S02]  /*1370*/  IMAD R13, R0.reuse, R3, RZ ;  /* 0x00000003000d7224 */ /* 0x042fe400078e02ff */
[----:B------:R-:W-:-:S05]  /*1380*/  IMAD.WIDE.U32 R16, R0, R2, RZ ;  /* 0x0000000200107225 */ /* 0x000fca00078e00ff */
[----:B------:R-:W-:-:S07]  /*1390*/  IADD3 R13, PT, PT, R17, R13, RZ ;  /* 0x0000000d110d7210 */ /* 0x000fce0007ffe0ff */
.L_x_3653:
        /* <DEDUP_REMOVED lines=50> */
.L_x_3649:
        /* <DEDUP_REMOVED lines=8> */
[----:B------:R-:W-:Y:S01]  /*1740*/  IMAD.MOV.U32 R97, RZ, RZ, RZ ;  /* 0x000000ffff617224 */ /* 0x000fe200078e00ff */
[----:B------:R-:W-:Y:S01]  /*1750*/  SHF.R.U32.HI R96, RZ, 0x2, R90 ;  /* 0x00000002ff607819 */ /* 0x000fe2000001165a */
[----:B------:R-:W-:Y:S01]  /*1760*/  IMAD.SHL.U32 R125, R2, 0x20, RZ ;  /* 0x00000020027d7824 */ /* 0x000fe200078e00ff */
[----:B------:R-:W-:-:S02]  /*1770*/  IADD3 R20, P3, PT, R86, R14, RZ ;  /* 0x0000000e56147210 */ /* 0x000fc40007f7e0ff */
[----:B------:R-:W-:Y:S01]  /*1780*/  SHF.L.U64.HI R124, R2, 0x5, R3 ;  /* 0x00000005027c7819 */ /* 0x000fe20000010203 */
[----:B------:R-:W-:Y:S01]  /*1790*/  IMAD.WIDE.U32 R14, R15, 0x40, R96 ;  /* 0x000000400f0e7825 */ /* 0x000fe200078e0060 */
[----:B------:R-:W-:Y:S02]  /*17a0*/  SHF.L.U32 R88, R89, 0x6, RZ ;  /* 0x0000000659587819 */ /* 0x000fe400000006ff */
[C---:B------:R-:W-:Y:S01]  /*17b0*/  SHF.L.U64.HI R126, R8.reuse, 0x5, R9 ;  /* 0x00000005087e7819 */ /* 0x040fe20000010209 */
[----:B------:R-:W2:Y:S01]  /*17c0*/  @!P2 LDC.64 R10, c[0x0][0x398] ;  /* 0x0000e600ff0aab82 */ /* 0x000ea20000000a00 */
[----:B------:R-:W-:Y:S01]  /*17d0*/  IMAD.X R21, RZ, RZ, R0, P3 ;  /* 0x000000ffff157224 */ /* 0x000fe200018e0600 */
[----:B------:R-:W-:Y:S01]  /*17e0*/  SHF.L.U32 R127, R8, 0x5, RZ ;  /* 0x00000005087f7819 */ /* 0x000fe200000006ff */
[----:B------:R-:W-:Y:S01]  /*17f0*/  VIADD R45, R88, 0xffffffc0 ;  /* 0xffffffc0582d7836 */ /* 0x000fe20000000000 */
[----:B------:R-:W-:Y:S01]  /*1800*/  SHF.R.U32.HI R57, RZ, 0x1, R90 ;  /* 0x00000001ff397819 */ /* 0x000fe2000001165a */
[----:B------:R-:W-:Y:S01]  /*1810*/  IMAD.WIDE.U32 R20, R96, R8, R20 ;  /* 0x0000000860147225 */ /* 0x000fe200078e0014 */
[----:B------:R-:W-:-:S02]  /*1820*/  LOP3.LUT R91, R66, 0x20, RZ, 0xc0, !PT ;  /* 0x00000020425b7812 */ /* 0x000fc400078ec0ff */
[----:B------:R-:W4:Y:S01]  /*1830*/  LDC R0, c[0x0][0x450] ;  /* 0x00011400ff007b82 */ /* 0x000f220000000800 */
[----:B------:R-:W-:Y:S01]  /*1840*/  IMAD R105, R96, R9, R21 ;  /* 0x0000000960697224 */ /* 0x000fe200078e0215 */
[----:B------:R-:W-:Y:S01]  /*1850*/  LOP3.LUT R85, R86, 0x20, RZ, 0xfc, !PT ;  /* 0x0000002056557812 */ /* 0x000fe200078efcff */
[----:B------:R-:W-:Y:S01]  /*1860*/  IMAD.SHL.U32 R104, R20, 0x2, RZ ;  /* 0x0000000214687824 */ /* 0x000fe200078e00ff */
[----:B------:R-:W-:Y:S02]  /*1870*/  LOP3.LUT R84, R86, 0x40, RZ, 0xfc, !PT ;  /* 0x0000004056547812 */ /* 0x000fe400078efcff */
[----:B------:R-:W-:Y:S01]  /*1880*/  SHF.L.U64.HI R105, R20, 0x1, R105 ;  /* 0x0000000114697819 */ /* 0x000fe20000010269 */
[----:B--2---:R-:W-:-:S04]  /*1890*/  @!P2 IMAD.WIDE.U32 R18, R130, R10, RZ ;  /* 0x0000000a8212a225 */ /* 0x004fc800078e00ff */
[----:B------:R-:W-:Y:S02]  /*18a0*/  @!P2 IMAD R11, R130, R11, R19 ;  /* 0x0000000b820ba224 */ /* 0x000fe400078e0213 */
[----:B------:R-:W-:Y:S02]  /*18b0*/  @!P2 IMAD.MOV.U32 R7, RZ, RZ, R18 ;  /* 0x000000ffff07a224 */ /* 0x000fe400078e0012 */
[----:B-1----:R-:W-:Y:S01]  /*18c0*/  @P2 IMAD.WIDE.U32 R18, R128, R98, RZ ;  /* 0x0000006280122225 */ /* 0x002fe200078e00ff */
[----:B----4-:R-:W-:-:S03]  /*18d0*/  LEA.HI R64, R0, R0, RZ, 0x1 ;  /* 0x0000000000407211 */ /* 0x010fc600078f08ff */
[----:B------:R-:W-:Y:S01]  /*18e0*/  @P2 IMAD R11, R128, R99, R19 ;  /* 0x00000063800b2224 */ /* 0x000fe200078e0213 */
[----:B------:R-:W-:Y:S02]  /*18f0*/  @P2 MOV R7, R18 ;  /* 0x0000001200072202 */ /* 0x000fe40000000f00 */
[C---:B------:R-:W-:Y:S02]  /*1900*/  IADD3 R18, P2, PT, R86.reuse, R16, RZ ;  /* 0x0000001056127210 */ /* 0x040fe40007f5e0ff */
[----:B------:R-:W-:Y:S02]  /*1910*/  IADD3 R10, P4, PT, R86, R7, RZ ;  /* 0x00000007560a7210 */ /* 0x000fe40007f9e0ff */
[----:B------:R-:W-:Y:S02]  /*1920*/  IADD3.X R19, PT, PT, RZ, R5, RZ, P2, !PT ;  /* 0x00000005ff137210 */ /* 0x000fe400017fe4ff */
[----:B------:R-:W-:Y:S01]  /*1930*/  SHF.R.S32.HI R7, RZ, 0x1f, R60 ;  /* 0x0000001fff077819 */ /* 0x000fe2000001143c */
[----:B------:R-:W-:Y:S01]  /*1940*/  IMAD.X R11, RZ, RZ, R11, P4 ;  /* 0x000000ffff0b7224 */ /* 0x000fe200020e060b */
[----:B------:R-:W-:Y:S01]  /*1950*/  IADD3 R104, P2, PT, R104, UR8, RZ ;  /* 0x0000000868687c10 */ /* 0x000fe2000ff5e0ff */
[----:B------:R-:W-:Y:S01]  /*1960*/  IMAD.WIDE.U32 R18, R96, R2, R18 ;  /* 0x0000000260127225 */ /* 0x000fe200078e0012 */
[----:B------:R-:W-:-:S02]  /*1970*/  LEA.HI R0, R7, R60, RZ, 0x6 ;  /* 0x0000003c07007211 */ /* 0x000fc400078f30ff */
[----:B------:R-:W-:Y:S01]  /*1980*/  IADD3.X R105, PT, PT, R105, UR9, RZ, P2, !PT ;  /* 0x0000000969697c10 */ /* 0x000fe200097fe4ff */
[C---:B------:R-:W-:Y:S01]  /*1990*/  IMAD.WIDE.U32 R16, R129.reuse, UR4, R10 ;  /* 0x0000000481107c25 */ /* 0x040fe2000f8e000a */
[----:B------:R-:W-:Y:S02]  /*19a0*/  SHF.R.S32.HI R0, RZ, 0x6, R0 ;  /* 0x00000006ff007819 */ /* 0x000fe40000011400 */
[----:B------:R-:W-:Y:S01]  /*19b0*/  SHF.R.S32.HI R64, RZ, 0x1, R64 ;  /* 0x00000001ff407819 */ /* 0x000fe20000011440 */
[----:B------:R-:W-:Y:S01]  /*19c0*/  IMAD R11, R129, UR5, R17 ;  /* 0x00000005810b7c24 */ /* 0x000fe2000f8e0211 */
[----:B------:R-:W1:Y:S01]  /*19d0*/  LDCU.64 UR4, c[0x0][0x390] ;  /* 0x00007200ff0477ac */ /* 0x000e620008000a00 */
[----:B------:R-:W-:Y:S01]  /*19e0*/  IMAD R69, R96, R3, R19 ;  /* 0x0000000360457224 */ /* 0x000fe200078e0213 */
[----:B------:R-:W-:Y:S01]  /*19f0*/  MOV R120, R104 ;  /* 0x0000006800787202 */ /* 0x000fe20000000f00 */
[----:B------:R-:W-:Y:S02]  /*1a00*/  IMAD.SHL.U32 R68, R18, 0x2, RZ ;  /* 0x0000000212447824 */ /* 0x000fe400078e00ff */
[----:B------:R-:W-:Y:S01]  /*1a10*/  IMAD.SHL.U32 R3, R90, 0x4, RZ ;  /* 0x000000045a037824 */ /* 0x000fe200078e00ff */
[----:B------:R-:W-:Y:S01]  /*1a20*/  SHF.L.U64.HI R69, R18, 0x1, R69 ;  /* 0x0000000112457819 */ /* 0x000fe20000010245 */
[----:B------:R-:W-:-:S02]  /*1a30*/  IMAD R10, R15, R98, RZ ;  /* 0x000000620f0a7224 */ /* 0x000fc400078e02ff */
[----:B------:R-:W-:Y:S01]  /*1a40*/  IMAD.MOV.U32 R119, RZ, RZ, R105 ;  /* 0x000000ffff777224 */ /* 0x000fe200078e0069 */
[----:B------:R-:W-:Y:S01]  /*1a50*/  LOP3.LUT R3, R3, 0xc, RZ, 0xc0, !PT ;  /* 0x0000000c03037812 */ /* 0x000fe200078ec0ff */
[----:B------:R-:W-:Y:S02]  /*1a60*/  IMAD R5, R14, R99, R10 ;  /* 0x000000630e057224 */ /* 0x000fe400078e020a */
[----:B------:R-:W-:Y:S02]  /*1a70*/  IMAD.MOV.U32 R10, RZ, RZ, R16 ;  /* 0x000000ffff0a7224 */ /* 0x000fe400078e0010 */
[----:B------:R-:W-:Y:S02]  /*1a80*/  IMAD R63, R96, R64, R3 ;  /* 0x00000040603f7224 */ /* 0x000fe400078e0203 */
[----:B------:R-:W-:Y:S01]  /*1a90*/  IMAD.WIDE.U32 R98, R14, R98, R10 ;  /* 0x000000620e627225 */ /* 0x000fe200078e000a */
[----:B-1----:R-:W-:Y:S02]  /*1aa0*/  IADD3 R68, P2, PT, R68, UR4, RZ ;  /* 0x0000000444447c10 */ /* 0x002fe4000ff5e0ff */
[--C-:B------:R-:W-:Y:S01]  /*1ab0*/  SHF.R.S32.HI R61, RZ, 0x1f, R63.reuse ;  /* 0x0000001fff3d7819 */ /* 0x100fe2000001143f */
[----:B------:R-:W-:Y:S01]  /*1ac0*/  IMAD.IADD R62, R3, 0x1, R63 ;  /* 0x00000001033e7824 */ /* 0x000fe200078e023f */
[----:B------:R-:W-:Y:S01]  /*1ad0*/  IADD3.X R69, PT, PT, R69, UR5, RZ, P2, !PT ;  /* 0x0000000545457c10 */ /* 0x000fe200097fe4ff */
[----:B------:R-:W-:Y:S01]  /*1ae0*/  IMAD.MOV.U32 R122, RZ, RZ, R68 ;  /* 0x000000ffff7a7224 */ /* 0x000fe200078e0044 */
[----:B------:R-:W-:Y:S01]  /*1af0*/  ISETP.GE.AND P2, PT, R0, R89, PT ;  /* 0x000000590000720c */ /* 0x000fe20003f46270 */
[----:B------:R-:W-:Y:S01]  /*1b00*/  IMAD.IADD R58, R99, 0x1, R5 ;  /* 0x00000001633a7824 */ /* 0x000fe200078e0205 */
[----:B------:R-:W-:-:S02]  /*1b10*/  SHF.R.S32.HI R59, RZ, 0x1f, R62 ;  /* 0x0000001fff3b7819 */ /* 0x000fc4000001143e */
[----:B------:R-:W-:-:S09]  /*1b20*/  MOV R123, R69 ;  /* 0x00000045007b7202 */ /* 0x000fd20000000f00 */
[----:B---3--:R-:W-:Y:S05]  /*1b30*/  @P2 BRA `(.L_x_3654) ;  /* 0x0000004400c82947 */ /* 0x008fea0003800000 */
[----:B------:R-:W1:Y:S01]  /*1b40*/  LDC.64 R2, c[0x0][0x4a0] ;  /* 0x00012800ff027b82 */ /* 0x000e620000000a00 */
[----:B------:R-:W2:Y:S01]  /*1b50*/  LDCU.128 UR8, c[0x0][0x490] ;  /* 0x00009200ff0877ac */ /* 0x000ea20008000c00 */
[----:B------:R-:W-:Y:S01]  /*1b60*/  @!P0 IMAD.MOV R4, RZ, RZ, -R4 ;  /* 0x000000ffff048224 */ /* 0x000fe200078e0a04 */
[--C-:B------:R-:W-:Y:S01]  /*1b70*/  SHF.R.S32.HI R11, RZ, 0x1f, R60.reuse ;  /* 0x0000001fff0b7819 */ /* 0x100fe2000001143c */
[----:B------:R-:W-:Y:S01]  /*1b80*/  IMAD.MOV.U32 R87, RZ, RZ, RZ ;  /* 0x000000ffff577224 */ /* 0x000fe200078e00ff */
[----:B------:R-:W3:Y:S01]  /*1b90*/  LDCU.128 UR12, c[0x0][0x4c0] ;  /* 0x00009800ff0c77ac */ /* 0x000ee20008000c00 */
[----:B------:R-:W-:Y:S01]  /*1ba0*/  VIMNMX R67, PT, PT, RZ, R0, !PT ;  /* 0x00000000ff437248 */ /* 0x000fe20007fe0100 */
[----:B------:R-:W-:Y:S01]  /*1bb0*/  VIADD R65, R96, 0x20 ;  /* 0x0000002060417836 */ /* 0x000fe20000000000 */
[----:B------:R-:W4:Y:S01]  /*1bc0*/  LDC.64 R80, c[0x0][0x4a8] ;  /* 0x00012a00ff507b82 */ /* 0x000f220000000a00 */
[----:B------:R-:W-:Y:S01]  /*1bd0*/  SEL R12, R12, R4, !P1 ;  /* 0x000000040c0c7207 */ /* 0x000fe20004800000 */
[----:B------:R-:W4:Y:S01]  /*1be0*/  LDCU.128 UR16, c[0x0][0x4b0] ;  /* 0x00009600ff1077ac */ /* 0x000f220008000c00 */
[----:B------:R-:W-:Y:S01]  /*1bf0*/  IADD3 R4, P0, PT, -R60, R96, RZ ;  /* 0x000000603c047210 */ /* 0x000fe20007f1e1ff */
[----:B------:R-:W-:Y:S01]  /*1c00*/  IMAD R92, R89, -0x40, R60 ;  /* 0xffffffc0595c7824 */ /* 0x000fe200078e023c */
[----:B------:R-:W-:Y:S01]  /*1c10*/  SHF.R.S32.HI R5, RZ, 0x1f, R12 ;  /* 0x0000001fff057819 */ /* 0x000fe2000001140c */
[----:B------:R-:W4:Y:S01]  /*1c20*/  LDCU.64 UR4, c[0x0][0x488] ;  /* 0x00009100ff0477ac */ /* 0x000f220008000a00 */
[----:B------:R-:W-:Y:S01]  /*1c30*/  SHF.L.U32 R93, R64, 0x5, RZ ;  /* 0x00000005405d7819 */ /* 0x000fe200000006ff */
[----:B------:R-:W-:Y:S01]  /*1c40*/  IMAD.X R11, RZ, RZ, ~R11, P0 ;  /* 0x000000ffff0b7224 */ /* 0x000fe200000e0e0b */
[----:B------:R-:W4:Y:S01]  /*1c50*/  LDCU.U8 UR20, c[0x0][0x533] ;  /* 0x0000a660ff1477ac */ /* 0x000f220008000000 */
[----:B--2---:R-:W-:Y:S01]  /*1c60*/  IMAD.WIDE.U32 R16, R130, UR10, R86 ;  /* 0x0000000a82107c25 */ /* 0x004fe2000f8e0056 */
[----:B------:R-:W-:-:S03]  /*1c70*/  SHF.R.S32.HI R76, RZ, 0x1f, R93 ;  /* 0x0000001fff4c7819 */ /* 0x000fc6000001145d */
[C---:B------:R-:W-:Y:S01]  /*1c80*/  IMAD R17, R130.reuse, UR11, R17 ;  /* 0x0000000b82117c24 */ /* 0x040fe2000f8e0211 */
[----:B------:R-:W2:Y:S01]  /*1c90*/  LDCU.64 UR10, c[0x0][0x4d0] ;  /* 0x00009a00ff0a77ac */ /* 0x000ea20008000a00 */
[----:B-1----:R-:W-:-:S04]  /*1ca0*/  IMAD.WIDE.U32 R8, R130, R2, R86 ;  /* 0x0000000282087225 */ /* 0x002fc800078e0056 */
[----:B------:R-:W-:Y:S02]  /*1cb0*/  IMAD R9, R130, R3, R9 ;  /* 0x0000000382097224 */ /* 0x000fe400078e0209 */
[----:B---3--:R-:W-:Y:S01]  /*1cc0*/  IMAD R3, R5, UR12, RZ ;  /* 0x0000000c05037c24 */ /* 0x008fe2000f8e02ff */
[----:B----4-:R-:W-:Y:S01]  /*1cd0*/  SHF.L.U32 R83, R80, 0x5, RZ ;  /* 0x0000000550537819 */ /* 0x010fe200000006ff */
[----:B------:R-:W-:Y:S01]  /*1ce0*/  IMAD.WIDE.U32 R8, R45, UR16, R8 ;  /* 0x000000102d087c25 */ /* 0x000fe2000f8e0008 */
[----:B------:R-:W-:-:S03]  /*1cf0*/  UISETP.NE.AND UP0, UPT, UR20, URZ, UPT ;  /* 0x000000ff1400728c */ /* 0x000fc6000bf05270 */
[----:B------:R-:W-:Y:S02]  /*1d00*/  IMAD R14, R12, UR13, R3 ;  /* 0x0000000d0c0e7c24 */ /* 0x000fe4000f8e0203 */
[----:B------:R-:W-:-:S04]  /*1d10*/  IMAD.WIDE.U32 R2, R45, R80, R16 ;  /* 0x000000502d027225 */ /* 0x000fc800078e0010 */
[C---:B------:R-:W-:Y:S01]  /*1d20*/  IMAD R7, R45.reuse, R81, R3 ;  /* 0x000000512d077224 */ /* 0x040fe200078e0203 */
[C---:B-----5:R-:W-:Y:S01]  /*1d30*/  IADD3 R3, PT, PT, R45.reuse, R6, RZ ;  /* 0x000000062d037210 */ /* 0x060fe20007ffe0ff */
[----:B------:R-:W-:Y:S02]  /*1d40*/  IMAD R9, R45, UR17, R9 ;  /* 0x000000112d097c24 */ /* 0x000fe4000f8e0209 */
[----:B------:R-:W-:Y:S02]  /*1d50*/  IMAD.MOV.U32 R6, RZ, RZ, R2 ;  /* 0x000000ffff067224 */ /* 0x000fe400078e0002 */
[----:B------:R-:W-:Y:S02]  /*1d60*/  IMAD R70, R3, R64, RZ ;  /* 0x0000004003467224 */ /* 0x000fe400078e02ff */
[----:B------:R-:W-:Y:S01]  /*1d70*/  IMAD.WIDE.U32 R8, R12, UR12, R8 ;  /* 0x0000000c0c087c25 */ /* 0x000fe2000f8e0008 */
[----:B------:R-:W1:Y:S02]  /*1d80*/  LDCU.64 UR12, c[0x0][0x4e0] ;  /* 0x00009c00ff0c77ac */ /* 0x000e640008000a00 */
[----:B------:R-:W-:Y:S01]  /*1d90*/  SHF.R.S32.HI R2, RZ, 0x1f, R70 ;  /* 0x0000001fff027819 */ /* 0x000fe20000011446 */
[----:B------:R-:W-:Y:S01]  /*1da0*/  IMAD R5, R5, UR18, RZ ;  /* 0x0000001205057c24 */ /* 0x000fe2000f8e02ff */
[C---:B------:R-:W-:Y:S01]  /*1db0*/  IADD3 R46, P1, PT, R70.reuse, R63, RZ ;  /* 0x0000003f462e7210 */ /* 0x040fe20007f3e0ff */
[C---:B------:R-:W-:Y:S01]  /*1dc0*/  IMAD R103, R11.reuse, UR16, RZ ;  /* 0x000000100b677c24 */ /* 0x040fe2000f8e02ff */
[----:B------:R-:W-:Y:S01]  /*1dd0*/  IADD3 R70, P0, PT, R70, R62, RZ ;  /* 0x0000003e46467210 */ /* 0x000fe20007f1e0ff */
[----:B------:R-:W-:Y:S01]  /*1de0*/  IMAD R11, R11, R80, RZ ;  /* 0x000000500b0b7224 */ /* 0x000fe200078e02ff */
[----:B------:R-:W-:Y:S01]  /*1df0*/  IADD3 R15, PT, PT, R9, R14, RZ ;  /* 0x0000000e090f7210 */ /* 0x000fe20007ffe0ff */
[----:B------:R-:W-:-:S02]  /*1e00*/  IMAD.X R3, R2, 0x1, R61, P1 ;  /* 0x0000000102037824 */ /* 0x000fc400008e063d */
[----:B------:R-:W-:Y:S02]  /*1e10*/  IMAD.MOV.U32 R14, RZ, RZ, R8 ;  /* 0x000000ffff0e7224 */ /* 0x000fe400078e0008 */
[C---:B------:R-:W-:Y:S01]  /*1e20*/  IMAD R8, R12.reuse, UR19, R5 ;  /* 0x000000130c087c24 */ /* 0x040fe2000f8e0205 */
[----:B------:R-:W-:Y:S01]  /*1e30*/  UMOV UR19, URZ ;  /* 0x000000ff00137c82 */ /* 0x000fe20008000000 */
[----:B------:R-:W-:Y:S01]  /*1e40*/  IMAD.WIDE.U32 R12, R12, UR18, R6 ;  /* 0x000000120c0c7c25 */ /* 0x000fe2000f8e0006 */
[----:B------:R-:W-:-:S03]  /*1e50*/  USHF.L.U32 UR18, UR16, 0x6, URZ ;  /* 0x0000000610127899 */ /* 0x000fc600080006ff */
[----:B------:R-:W-:Y:S01]  /*1e60*/  IMAD.X R71, R2, 0x1, R59, P0 ;  /* 0x0000000102477824 */ /* 0x000fe200000e063b */
[C---:B------:R-:W-:Y:S01]  /*1e70*/  SHF.L.U64.HI R2, R46.reuse, 0x1, R3 ;  /* 0x000000012e027819 */ /* 0x040fe20000010203 */
[----:B------:R-:W-:Y:S01]  /*1e80*/  IMAD.IADD R9, R13, 0x1, R8 ;  /* 0x000000010d097824 */ /* 0x000fe200078e0208 */
[----:B------:R-:W-:Y:S01]  /*1e90*/  SHF.L.U32 R46, R46, 0x1, RZ ;  /* 0x000000012e2e7819 */ /* 0x000fe200000006ff */
[----:B------:R-:W-:Y:S01]  /*1ea0*/  IMAD.WIDE.U32 R6, R4, UR16, R14 ;  /* 0x0000001004067c25 */ /* 0x000fe2000f8e000e */
[----:B------:R-:W-:Y:S01]  /*1eb0*/  MOV R8, R12 ;  /* 0x0000000c00087202 */ /* 0x000fe20000000f00 */
[----:B------:R-:W3:Y:S01]  /*1ec0*/  LDCU UR16, c[0x0][0x450] ;  /* 0x00008a00ff1077ac */ /* 0x000ee20008000800 */
[----:B------:R-:W-:Y:S01]  /*1ed0*/  IADD3 R12, P0, PT, R46, UR14, RZ ;  /* 0x0000000e2e0c7c10 */ /* 0x000fe2000ff1e0ff */
[----:B------:R-:W-:Y:S01]  /*1ee0*/  IMAD R103, R4, UR17, R103 ;  /* 0x0000001104677c24 */ /* 0x000fe2000f8e0267 */
[C---:B------:R-:W-:Y:S01]  /*1ef0*/  SHF.L.U64.HI R71, R70.reuse, 0x1, R71 ;  /* 0x0000000146477819 */ /* 0x040fe20000010247 */
[----:B------:R-:W-:Y:S01]  /*1f00*/  IMAD.SHL.U32 R70, R70, 0x2, RZ ;  /* 0x0000000246467824 */ /* 0x000fe200078e00ff */
[----:B------:R-:W-:Y:S01]  /*1f10*/  IADD3.X R13, PT, PT, R2, UR15, RZ, P0, !PT ;  /* 0x0000000f020d7c10 */ /* 0x000fe200087fe4ff */
[----:B------:R-:W-:Y:S01]  /*1f20*/  IMAD.SHL.U32 R77, R80, 0x40, RZ ;  /* 0x00000040504d7824 */ /* 0x000fe200078e00ff */
[----:B--2---:R-:W-:Y:S01]  /*1f30*/  IADD3 R46, P0, PT, R46, UR10, RZ ;  /* 0x0000000a2e2e7c10 */ /* 0x004fe2000ff1e0ff */
[----:B------:R-:W-:Y:S01]  /*1f40*/  IMAD R11, R4, R81, R11 ;  /* 0x00000051040b7224 */ /* 0x000fe200078e020b */
[----:B------:R-:W-:Y:S01]  /*1f50*/  IADD3 R72, P1, PT, R70, UR14, RZ ;  /* 0x0000000e46487c10 */ /* 0x000fe2000ff3e0ff */
[----:B------:R-:W-:Y:S01]  /*1f60*/  IMAD.WIDE.U32 R4, R4, R80, R8 ;  /* 0x0000005004047225 */ /* 0x000fe200078e0008 */
[----:B------:R-:W-:Y:S01]  /*1f70*/  IADD3.X R47, PT, PT, R2, UR11, RZ, P0, !PT ;  /* 0x0000000b022f7c10 */ /* 0x000fe200087fe4ff */
[----:B------:R-:W2:Y:S01]  /*1f80*/  LDCU UR17, c[0x0][0x440] ;  /* 0x00008800ff1177ac */ /* 0x000ea20008000800 */
[----:B------:R-:W-:Y:S01]  /*1f90*/  IADD3 R0, P0, PT, RZ, -UR19, RZ ;  /* 0x80000013ff007c10 */ /* 0x000fe2000ff1e0ff */
[----:B------:R-:W-:Y:S01]  /*1fa0*/  IMAD.IADD R11, R5, 0x1, R11 ;  /* 0x00000001050b7824 */ /* 0x000fe200078e020b */
[C---:B------:R-:W-:Y:S01]  /*1fb0*/  LEA R102, P2, R6.reuse, UR8, 0x1 ;  /* 0x0000000806667c11 */ /* 0x040fe2000f8408ff */
[----:B------:R-:W-:Y:S01]  /*1fc0*/  IMAD R82, R89, -0x40, R56 ;  /* 0xffffffc059527824 */ /* 0x000fe200078e0238 */
[----:B------:R-:W-:Y:S01]  /*1fd0*/  IADD3 R103, PT, PT, R7, R103, RZ ;  /* 0x0000006707677210 */ /* 0x000fe20007ffe0ff */
[----:B------:R-:W-:Y:S01]  /*1fe0*/  IMAD.X R77, RZ, RZ, ~R77, P0 ;  /* 0x000000ffff4d7224 */ /* 0x000fe200000e0e4d */
[----:B------:R-:W-:Y:S01]  /*1ff0*/  IADD3.X R3, PT, PT, RZ, ~UR18, RZ, P0, !PT ;  /* 0x80000012ff037c10 */ /* 0x000fe200087fe4ff */
[----:B------:R-:W-:Y:S01]  /*2000*/  IMAD.MOV.U32 R78, RZ, RZ, R89 ;  /* 0x000000ffff4e7224 */ /* 0x000fe200078e0059 */
[----:B------:R-:W-:Y:S01]  /*2010*/  IADD3.X R73, PT, PT, R71, UR15, RZ, P1, !PT ;  /* 0x0000000f47497c10 */ /* 0x000fe20008ffe4ff */
[----:B------:R-:W4:Y:S01]  /*2020*/  LDCU.64 UR14, c[0x0][0x3c0] ;  /* 0x00007800ff0e77ac */ /* 0x000f220008000a00 */
[----:B------:R-:W-:-:S02]  /*2030*/  LEA.HI.X R103, R6, UR9, R103, 0x1, P2 ;  /* 0x0000000906677c11 */ /* 0x000fc400090f0c67 */
[----:B------:R-:W-:Y:S02]  /*2040*/  LEA R10, P2, R4, UR4, 0x1 ;  /* 0x00000004040a7c11 */ /* 0x000fe4000f8408ff */
[----:B------:R-:W-:Y:S02]  /*2050*/  IADD3 R70, P1, PT, R70, UR10, RZ ;  /* 0x0000000a46467c10 */ /* 0x000fe4000ff3e0ff */
[----:B------:R-:W-:Y:S02]  /*2060*/  SHF.L.U64.HI R81, R80, 0x5, R81 ;  /* 0x0000000550517819 */ /* 0x000fe40000010251 */
[----:B------:R-:W-:Y:S02]  /*2070*/  SHF.R.S64 R79, R0, 0x1f, R77 ;  /* 0x0000001f004f7819 */ /* 0x000fe4000000104d */
[----:B------:R-:W-:Y:S02]  /*2080*/  MOV R80, R45 ;  /* 0x0000002d00507202 */ /* 0x000fe40000000f00 */
[----:B---3--:R-:W-:-:S02]  /*2090*/  MOV R9, UR16 ;  /* 0x0000001000097c02 */ /* 0x008fc40008000f00 */
[--C-:B------:R-:W-:Y:S02]  /*20a0*/  SHF.R.S64 R75, R0, 0x1f, R3.reuse ;  /* 0x0000001f004b7819 */ /* 0x100fe40000001003 */
[----:B------:R-:W-:Y:S02]  /*20b0*/  SHF.R.S32.HI R74, RZ, 0x1f, R3 ;  /* 0x0000001fff4a7819 */ /* 0x000fe40000011403 */
[----:B------:R-:W-:Y:S02]  /*20c0*/  SHF.R.S32.HI R77, RZ, 0x1f, R77 ;  /* 0x0000001fff4d7819 */ /* 0x000fe4000001144d */
[----:B------:R-:W-:Y:S01]  /*20d0*/  LEA.HI.X R11, R4, UR5, R11, 0x1, P2 ;  /* 0x00000005040b7c11 */ /* 0x000fe200090f0c0b */
[----:B------:R-:W3:Y:S01]  /*20e0*/  LDCU.64 UR4, c[0x0][0x3b8] ;  /* 0x00007700ff0477ac */ /* 0x000ee20008000a00 */
[----:B------:R-:W-:Y:S01]  /*20f0*/  IADD3.X R71, PT, PT, R71, UR11, RZ, P1, !PT ;  /* 0x0000000b47477c10 */ /* 0x000fe20008ffe4ff */
[----:B--2-4-:R-:W1:Y:S06]  /*2100*/  LDCU.128 UR8, c[0x0][0x3a0] ;  /* 0x00007400ff0877ac */ /* 0x014e6c0008000c00 */
.L_x_3690:
[----:B------:R-:W-:Y:S01]  /*2110*/  ISETP.NE.AND P5, PT, R9, RZ, PT ;  /* 0x000000ff0900720c */ /* 0x000fe20003fa5270 */
[----:B------:R-:W-:Y:S01]  /*2120*/  VIADD R82, R82, 0x40 ;  /* 0x0000004052527836 */ /* 0x000fe20000000000 */
[----:B------:R-:W-:Y:S01]  /*2130*/  BSSY.RECONVERGENT B0, `(.L_x_3655) ;  /* 0x0000012000007945 */ /* 0x000fe20003800200 */
[----:B------:R-:W-:Y:S02]  /*2140*/  VIADD R92, R92, 0x40 ;  /* 0x000000405c5c7836 */ /* 0x000fe40000000000 */
[----:B------:R-:W-:Y:S01]  /*2150*/  VIADD R78, R78, 0xffffffff ;  /* 0xffffffff4e4e7836 */ /* 0x000fe20000000000 */
[CC--:B------:R-:W-:Y:S01]  /*2160*/  ISETP.GE.AND P3, PT, R96.reuse, R82.reuse, PT ;  /* 0x000000526000720c */ /* 0x0c0fe20003f66270 */
[----:B------:R-:W-:Y:S01]  /*2170*/  IMAD.MOV.U32 R94, RZ, RZ, R80 ;  /* 0x000000ffff5e7224 */ /* 0x000fe200078e0050 */
[C---:B------:R-:W-:Y:S02]  /*2180*/  ISETP.GE.AND P2, PT, R65.reuse, R82, PT ;  /* 0x000000524100720c */ /* 0x040fe40003f46270 */
[-C--:B------:R-:W-:Y:S02]  /*2190*/  ISETP.GE.AND P3, PT, R96, R92.reuse, !P3 ;  /* 0x0000005c6000720c */ /* 0x080fe40005f66270 */
[----:B------:R-:W-:Y:S11]  /*21a0*/  ISETP.GE.AND P2, PT, R65, R92, !P2 ;  /* 0x0000005c4100720c */ /* 0x000ff60005746270 */
        /* <DEDUP_REMOVED lines=10> */
.L_x_3656:
[----:B-1-3--:R-:W-:Y:S05]  /*2250*/  BSYNC.RECONVERGENT B0 ;  /* 0x0000000000007941 */ /* 0x00afea0003800200 */
.L_x_3655:
        /* <DEDUP_REMOVED lines=16> */
.L_x_3658:
[----:B------:R-:W-:Y:S05]  /*2360*/  BSYNC.RECONVERGENT B0 ;  /* 0x0000000000007941 */ /* 0x000fea0003800200 */
.L_x_3657:
[----:B------:R-:W-:Y:S01]  /*2370*/  IADD3 R80, PT, PT, R80, -0x40, RZ ;  /* 0xffffffc050507810 */ /* 0x000fe20007ffe0ff */
[----:B------:R-:W-:Y:S04]  /*2380*/  BSSY.RECONVERGENT B2, `(.L_x_3659) ;  /* 0x000038b000027945 */ /* 0x000fe80003800200 */
[----:B------:R-:W-:Y:S05]  /*2390*/  @P5 BRA `(.L_x_3660) ;  /* 0x0000000000785947 */ /* 0x000fea0003800000 */
[----:B------:R-:W-:Y:S04]  /*23a0*/  BSSY.RECONVERGENT B0, `(.L_x_3661) ;  /* 0x000000b000007945 */ /* 0x000fe80003800200 */
[----:B------:R-:W-:Y:S05]  /*23b0*/  @!P3 BRA `(.L_x_3662) ;  /* 0x000000000024b947 */ /* 0x000fea0003800000 */
[----:B------:R-:W-:Y:S02]  /*23c0*/  ISETP.GE.AND P0, PT, R86, UR17, PT ;  /* 0x0000001156007c0c */ /* 0x000fe4000bf06270 */
[----:B------:R-:W-:Y:S11]  /*23d0*/  ISETP.GE.AND P1, PT, R85, UR17, PT ;  /* 0x0000001155007c0c */ /* 0x000ff6000bf26270 */
[----:B-12---:R-:W2:Y:S04]  /*23e0*/  @!P0 LDG.E.128 R20, desc[UR6][R10.64] ;  /* 0x000000060a148981 */ /* 0x006ea8000c1e1d00 */
[----:B--2---:R3:W-:Y:S01]  /*23f0*/  @!P0 STG.E.128 desc[UR6][R104.64], R20 ;  /* 0x0000001468008986 */ /* 0x0047e2000c101d06 */
[----:B------:R-:W-:Y:S03]  /*2400*/  ISETP.GE.AND P0, PT, R84, UR17, PT ;  /* 0x0000001154007c0c */ /* 0x000fe6000bf06270 */
[----:B------:R-:W2:Y:S04]  /*2410*/  @!P1 LDG.E.128 R16, desc[UR6][R10.64+0x40] ;  /* 0x000040060a109981 */ /* 0x000ea8000c1e1d00 */
[----:B--2---:R3:W-:Y:S06]  /*2420*/  @!P1 STG.E.128 desc[UR6][R104.64+0x40], R16 ;  /* 0x0000401068009986 */ /* 0x0047ec000c101d06 */
[----:B------:R-:W2:Y:S04]  /*2430*/  @!P0 LDG.E.128 R4, desc[UR6][R10.64+0x80] ;  /* 0x000080060a048981 */ /* 0x000ea8000c1e1d00 */
[----:B--2---:R3:W-:Y:S02]  /*2440*/  @!P0 STG.E.128 desc[UR6][R104.64+0x80], R4 ;  /* 0x0000800468008986 */ /* 0x0047e4000c101d06 */
.L_x_3662:
[----:B------:R-:W-:Y:S05]  /*2450*/  BSYNC.RECONVERGENT B0 ;  /* 0x0000000000007941 */ /* 0x000fea0003800200 */
.L_x_3661:
[----:B------:R-:W-:Y:S01]  /*2460*/  MOV R9, RZ ;  /* 0x000000ff00097202 */ /* 0x000fe20000000f00 */
[----:B------:R-:W-:Y:S05]  /*2470*/  @!P2 BRA `(.L_x_3663) ;  /* 0x0000003400eca947 */ /* 0x000fea0003800000 */
[----:B------:R-:W-:Y:S02]  /*2480*/  ISETP.GE.AND P1, PT, R86, UR17, PT ;  /* 0x0000001156007c0c */ /* 0x000fe4000bf26270 */
[----:B-1----:R-:W-:Y:S02]  /*2490*/  LEA R14, P0, R83, R10, 0x1 ;  /* 0x0000000a530e7211 */ /* 0x002fe400078008ff */
[----:B------:R-:W-:Y:S02]  /*24a0*/  LEA R2, P2, R127, R104, 0x1 ;  /* 0x000000687f027211 */ /* 0x000fe400078408ff */
[----:B------:R-:W-:Y:S02]  /*24b0*/  LEA.HI.X R15, R83, R11, R81, 0x1, P0 ;  /* 0x0000000b530f7211 */ /* 0x000fe400000f0c51 */
[----:B------:R-:W-:Y:S02]  /*24c0*/  ISETP.GE.AND P0, PT, R85, UR17, PT ;  /* 0x0000001155007c0c */ /* 0x000fe4000bf06270 */
[----:B------:R-:W-:Y:S03]  /*24d0*/  LEA.HI.X R3, R127, R105, R126, 0x1, P2 ;  /* 0x000000697f037211 */ /* 0x000fe600010f0c7e */
[----:B--23--:R-:W2:Y:S04]  /*24e0*/  @!P1 LDG.E.128 R16, desc[UR6][R14.64] ;  /* 0x000000060e109981 */ /* 0x00cea8000c1e1d00 */
        /* <DEDUP_REMOVED lines=9> */
.L_x_3660:
        /* <DEDUP_REMOVED lines=55> */
.L_x_3668:
[----:B------:R-:W-:Y:S05]  /*28f0*/  BSYNC.RECONVERGENT B0 ;  /* 0x0000000000007941 */ /* 0x000fea0003800200 */
.L_x_3667:
        /* <DEDUP_REMOVED lines=48> */
.L_x_3670:
[----:B------:R-:W-:Y:S05]  /*2c00*/  BSYNC.RECONVERGENT B0 ;  /* 0x0000000000007941 */ /* 0x000fea0003800200 */
.L_x_3669:
        /* <DEDUP_REMOVED lines=47> */
.L_x_3666:
[----:B------:R-:W-:Y:S05]  /*2f00*/  BSYNC.RECONVERGENT B1 ;  /* 0x0000000000017941 */ /* 0x000fea0003800200 */
.L_x_3665:
[----:B------:R-:W-:Y:S04]  /*2f10*/  BSSY.RECONVERGENT B1, `(.L_x_3671) ;  /* 0x00000a1000017945 */ /* 0x000fe80003800200 */
[----:B------:R-:W-:Y:S05]  /*2f20*/  @!P2 BRA `(.L_x_3672) ;  /* 0x00000008007ca947 */ /* 0x000fea0003800000 */
[----:B------:R-:W-:Y:S01]  /*2f30*/  LEA R36, P3, R83, R10, 0x1 ;  /* 0x0000000a53247211 */ /* 0x000fe200078608ff */
[----:B------:R-:W5:Y:S01]  /*2f40*/  LDC R3, c[0x0][0x440] ;  /* 0x00011000ff037b82 */ /* 0x000f620000000800 */
[----:B------:R-:W-:Y:S01]  /*2f50*/  LEA R34, P0, R127, R104, 0x1 ;  /* 0x000000687f227211 */ /* 0x000fe200078008ff */
[----:B-12---:R-:W-:Y:S01]  /*2f60*/  IMAD.SHL.U32 R5, R93, 0x2, RZ ;  /* 0x000000025d057824 */ /* 0x006fe200078e00ff */
[----:B------:R-:W-:Y:S01]  /*2f70*/  LEA.HI.X R37, R83, R11, R81, 0x1, P3 ;  /* 0x0000000b53257211 */ /* 0x000fe200018f0c51 */
[----:B------:R-:W-:Y:S01]  /*2f80*/  BSSY.RECONVERGENT B0, `(.L_x_3673) ;  /* 0x0000039000007945 */ /* 0x000fe20003800200 */
[----:B------:R-:W-:Y:S02]  /*2f90*/  LEA.HI.X R35, R127, R105, R126, 0x1, P0 ;  /* 0x000000697f237211 */ /* 0x000fe400000f0c7e */
[-C--:B------:R-:W-:Y:S02]  /*2fa0*/  IADD3 R14, P6, PT, R12, R5.reuse, RZ ;  /* 0x000000050c0e7210 */ /* 0x080fe40007fde0ff */
[----:B------:R-:W-:Y:S02]  /*2fb0*/  IADD3 R32, P5, PT, R46, R5, RZ ;  /* 0x000000052e207210 */ /* 0x000fe40007fbe0ff */
[-C--:B-----5:R-:W-:Y:S02]  /*2fc0*/  ISETP.GE.AND P4, PT, R86, R3.reuse, PT ;  /* 0x000000035600720c */ /* 0x0a0fe40003f86270 */
[-C--:B------:R-:W-:Y:S02]  /*2fd0*/  ISETP.GE.AND P2, PT, R85, R3.reuse, PT ;  /* 0x000000035500720c */ /* 0x080fe40003f46270 */
[----:B------:R-:W-:Y:S02]  /*2fe0*/  ISETP.GE.AND P1, PT, R84, R3, PT ;  /* 0x000000035400720c */ /* 0x000fe40003f26270 */
[----:B------:R-:W-:Y:S05]  /*2ff0*/  SHF.L.U64.HI R3, R93, 0x1, R76 ;  /* 0x000000015d037819 */ /* 0x000fea000001024c */
[--C-:B------:R-:W-:Y:S02]  /*3000*/  IMAD.X R15, R13, 0x1, R3.reuse, P6 ;  /* 0x000000010d0f7824 */ /* 0x100fe400030e0603 */
[----:B------:R-:W-:Y:S01]  /*3010*/  IMAD.X R33, R47, 0x1, R3, P5 ;  /* 0x000000012f217824 */ /* 0x000fe200028e0603 */
[----:B------:R-:W-:Y:S06]  /*3020*/  @P4 BRA `(.L_x_3674) ;  /* 0x0000000000b84947 */ /* 0x000fec0003800000 */
[----:B------:R-:W-:Y:S01]  /*3030*/  ISETP.GE.AND P0, PT, R86, R9, PT ;  /* 0x000000095600720c */ /* 0x000fe20003f06270 */
[----:B---34-:R-:W2:Y:S11]  /*3040*/  LDG.E.128 R16, desc[UR6][R36.64] ;  /* 0x0000000624107981 */ /* 0x018eb6000c1e1d00 */
        /* <DEDUP_REMOVED lines=44> */
.L_x_3674:
[----:B------:R-:W-:Y:S05]  /*3310*/  BSYNC.RECONVERGENT B0 ;  /* 0x0000000000007941 */ /* 0x000fea0003800200 */
.L_x_3673:
[----:B------:R-:W-:Y:S04]  /*3320*/  BSSY.RECONVERGENT B0, `(.L_x_3675) ;  /* 0x0000030000007945 */ /* 0x000fe80003800200 */
[----:B------:R-:W-:Y:S05]  /*3330*/  @P2 BRA `(.L_x_3676) ;  /* 0x0000000000b82947 */ /* 0x000fea0003800000 */
[----:B------:R-:W-:Y:S01]  /*3340*/  ISETP.GE.AND P0, PT, R85, R9, PT ;  /* 0x000000095500720c */ /* 0x000fe20003f06270 */
[----:B-1-34-:R-:W2:Y:S11]  /*3350*/  LDG.E.128 R16, desc[UR6][R36.64+0x40] ;  /* 0x0000400624107981 */ /* 0x01aeb6000c1e1d00 */
        /* <DEDUP_REMOVED lines=44> */
.L_x_3676:
[----:B------:R-:W-:Y:S05]  /*3620*/  BSYNC.RECONVERGENT B0 ;  /* 0x0000000000007941 */ /* 0x000fea0003800200 */
.L_x_3675:
        /* <DEDUP_REMOVED lines=47> */
.L_x_3672:
[----:B------:R-:W-:Y:S05]  /*3920*/  BSYNC.RECONVERGENT B1 ;  /* 0x0000000000017941 */ /* 0x000fea0003800200 */
.L_x_3671:
        /* <DEDUP_REMOVED lines=8> */
.L_x_3664:
[----:B-1----:R-:W-:Y:S01]  /*39b0*/  LEA.HI R14, R9, R9, RZ, 0x1 ;  /* 0x00000009090e7211 */ /* 0x002fe200078f08ff */
        /* <DEDUP_REMOVED lines=8> */
[-C--:B-1----:R-:W-:Y:S02]  /*3a40*/  ISETP.GE.AND P0, PT, R86, R3.reuse, PT ;  /* 0x000000035600720c */ /* 0x082fe40003f06270 */
[-C--:B------:R-:W-:Y:S02]  /*3a50*/  ISETP.GE.AND P4, PT, R85, R3.reuse, PT ;  /* 0x000000035500720c */ /* 0x080fe40003f86270 */
[----:B------:R-:W-:Y:S09]  /*3a60*/  ISETP.GE.AND P3, PT, R84, R3, PT ;  /* 0x000000035400720c */ /* 0x000ff20003f66270 */
[----:B------:R-:W-:Y:S05]  /*3a70*/  @P0 BRA `(.L_x_3680) ;  /* 0x00000004004c0947 */ /* 0x000fea0003800000 */
[C---:B------:R-:W-:Y:S01]  /*3a80*/  ISETP.GE.AND P0, PT, R86.reuse, R9, PT ;  /* 0x000000095600720c */ /* 0x040fe20003f06270 */
[----:B------:R-:W3:Y:S11]  /*3a90*/  LDG.E.128 R48, desc[UR6][R10.64] ;  /* 0x000000060a307981 */ /* 0x000ef6000c1e1d00 */
[----:B------:R-:W-:Y:S01]  /*3aa0*/  @!UPT UIADD3 URZ, UPT, UPT, URZ, URZ, URZ ;  /* 0x000000fffffff290 */ /* 0x000fe2000fffe0ff */
[----:B------:R-:W-:Y:S04]  /*3ab0*/  @!P0 ISETP.GE.U32.AND P1, PT, R86, R15, PT ;  /* 0x0000000f5600820c */ /* 0x000fe80003f26070 */
[----:B------:R-:W-:Y:S02]  /*3ac0*/  @!P0 SEL R53, R14, RZ, P1 ;  /* 0x000000ff0e358207 */ /* 0x000fe40000800000 */
[----:B------:R-:W-:Y:S02]  /*3ad0*/  @!P0 SEL R44, R95, RZ, P1 ;  /* 0x000000ff5f2c8207 */ /* 0x000fe40000800000 */
[----:B--2---:R-:W-:Y:S01]  /*3ae0*/  @!P0 SEL R17, R15, R14, !P1 ;  /* 0x0000000e0f118207 */ /* 0x004fe20004800000 */
        /* <DEDUP_REMOVED lines=76> */
.L_x_3680:
[----:B------:R-:W-:Y:S05]  /*3fb0*/  BSYNC.RECONVERGENT B0 ;  /* 0x0000000000007941 */ /* 0x000fea0003800200 */
.L_x_3679:
[----:B------:R-:W-:Y:S04]  /*3fc0*/  BSSY.RECONVERGENT B0, `(.L_x_3681) ;  /* 0x0000057000007945 */ /* 0x000fe80003800200 */
[----:B------:R-:W-:Y:S05]  /*3fd0*/  @P4 BRA `(.L_x_3682) ;  /* 0x0000000400544947 */ /* 0x000fea0003800000 */
[C---:B------:R-:W-:Y:S01]  /*3fe0*/  ISETP.GE.AND P0, PT, R85.reuse, R9, PT ;  /* 0x000000095500720c */ /* 0x040fe20003f06270 */
[----:B-1----:R-:W3:Y:S11]  /*3ff0*/  LDG.E.128 R48, desc[UR6][R10.64+0x40] ;  /* 0x000040060a307981 */ /* 0x002ef6000c1e1d00 */
[----:B------:R-:W-:Y:S01]  /*4000*/  @!UPT UIADD3 URZ, UPT, UPT, URZ, URZ, URZ ;  /* 0x000000fffffff290 */ /* 0x000fe2000fffe0ff */
[----:B------:R-:W-:Y:S02]  /*4010*/  @!P0 ISETP.GE.U32.AND P1, PT, R85, R15, PT ;  /* 0x0000000f5500820c */ /* 0x000fe40003f26070 */
[----:B------:R-:W-:Y:S02]  /*4020*/  @!P0 IADD3 R53, P4, PT, R14, 0x20, RZ ;  /* 0x000000200e358810 */ /* 0x000fe40007f9e0ff */
[----:B--2---:R-:W-:Y:S02]  /*4030*/  @!P0 SEL R17, R15, R14, !P1 ;  /* 0x0000000e0f118207 */ /* 0x004fe40004800000 */
        /* <DEDUP_REMOVED lines=79> */
.L_x_3682:
[----:B------:R-:W-:Y:S05]  /*4530*/  BSYNC.RECONVERGENT B0 ;  /* 0x0000000000007941 */ /* 0x000fea0003800200 */
.L_x_3681:
[----:B------:R-:W-:Y:S05]  /*4540*/  @P3 BRA `(.L_x_3678) ;  /* 0x0000000400543947 */ /* 0x000fea0003800000 */
[C---:B------:R-:W-:Y:S01]  /*4550*/  ISETP.GE.AND P0, PT, R84.reuse, R9, PT ;  /* 0x000000095400720c */ /* 0x040fe20003f06270 */
[----:B-1-3--:R-:W3:Y:S11]  /*4560*/  LDG.E.128 R48, desc[UR6][R10.64+0x80] ;  /* 0x000080060a307981 */ /* 0x00aef6000c1e1d00 */
        /* <DEDUP_REMOVED lines=83> */
.L_x_3678:
[----:B------:R-:W-:Y:S05]  /*4aa0*/  BSYNC.RECONVERGENT B1 ;  /* 0x0000000000017941 */ /* 0x000fea0003800200 */
.L_x_3677:
[----:B------:R-:W-:Y:S04]  /*4ab0*/  BSSY.RECONVERGENT B1, `(.L_x_3683) ;  /* 0x0000110000017945 */ /* 0x000fe80003800200 */
[----:B------:R-:W-:Y:S05]  /*4ac0*/  @!P2 BRA `(.L_x_3684) ;  /* 0x000000100038a947 */ /* 0x000fea0003800000 */
[----:B--2---:R-:W-:Y:S01]  /*4ad0*/  LEA R16, P1, R83, R10, 0x1 ;  /* 0x0000000a53107211 */ /* 0x004fe200078208ff */
[----:B------:R-:W2:Y:S01]  /*4ae0*/  LDC R3, c[0x0][0x440] ;  /* 0x00011000ff037b82 */ /* 0x000ea20000000800 */
[----:B------:R-:W-:Y:S01]  /*4af0*/  LEA R106, P0, R127, R104, 0x1 ;  /* 0x000000687f6a7211 */ /* 0x000fe200078008ff */
[----:B------:R-:W-:Y:S01]  /*4b00*/  BSSY.RECONVERGENT B0, `(.L_x_3685) ;  /* 0x000005c000007945 */ /* 0x000fe20003800200 */
[----:B------:R-:W-:Y:S02]  /*4b10*/  LEA.HI.X R17, R83, R11, R81, 0x1, P1 ;  /* 0x0000000b53117211 */ /* 0x000fe400008f0c51 */
[----:B------:R-:W-:Y:S02]  /*4b20*/  LEA.HI.X R107, R127, R105, R126, 0x1, P0 ;  /* 0x000000697f6b7211 */ /* 0x000fe400000f0c7e */
[-C--:B--2---:R-:W-:Y:S02]  /*4b30*/  ISETP.GE.AND P4, PT, R86, R3.reuse, PT ;  /* 0x000000035600720c */ /* 0x084fe40003f86270 */
[-C--:B------:R-:W-:Y:S02]  /*4b40*/  ISETP.GE.AND P3, PT, R85, R3.reuse, PT ;  /* 0x000000035500720c */ /* 0x080fe40003f66270 */
[----:B------:R-:W-:Y:S09]  /*4b50*/  ISETP.GE.AND P2, PT, R84, R3, PT ;  /* 0x000000035400720c */ /* 0x000ff20003f46270 */
[----:B------:R-:W-:Y:S05]  /*4b60*/  @P4 BRA `(.L_x_3686) ;  /* 0x0000000400544947 */ /* 0x000fea0003800000 */
[C---:B------:R-:W-:Y:S01]  /*4b70*/  ISETP.GE.AND P0, PT, R86.reuse, R9, PT ;  /* 0x000000095600720c */ /* 0x040fe20003f06270 */
[----:B-1-34-:R-:W2:Y:S11]  /*4b80*/  LDG.E.128 R48, desc[UR6][R16.64] ;  /* 0x0000000610307981 */ /* 0x01aeb6000c1e1d00 */
        /* <DEDUP_REMOVED lines=24> */
[C---:B------:R-:W-:Y:S01]  /*4d10*/  @!P0 IMAD.U32 R30, R24.reuse, 0x10000, RZ ;  /* 0x00010000181e8824 */ /* 0x040fe200078e00ff */
        /* <DEDUP_REMOVED lines=58> */
.L_x_3686:
[----:B------:R-:W-:Y:S05]  /*50c0*/  BSYNC.RECONVERGENT B0 ;  /* 0x0000000000007941 */ /* 0x000fea0003800200 */
.L_x_3685:
[----:B------:R-:W-:Y:S04]  /*50d0*/  BSSY.RECONVERGENT B0, `(.L_x_3687) ;  /* 0x0000057000007945 */ /* 0x000fe80003800200 */
[----:B------:R-:W-:Y:S05]  /*50e0*/  @P3 BRA `(.L_x_3688) ;  /* 0x0000000400543947 */ /* 0x000fea0003800000 */
[C---:B------:R-:W-:Y:S01]  /*50f0*/  ISETP.GE.AND P0, PT, R85.reuse, R9, PT ;  /* 0x000000095500720c */ /* 0x040fe20003f06270 */
[----:B-1234-:R-:W2:Y:S11]  /*5100*/  LDG.E.128 R48, desc[UR6][R16.64+0x40] ;  /* 0x0000400610307981 */ /* 0x01eeb6000c1e1d00 */
        /* <DEDUP_REMOVED lines=83> */
.L_x_3688:
[----:B------:R-:W-:Y:S05]  /*5640*/  BSYNC.RECONVERGENT B0 ;  /* 0x0000000000007941 */ /* 0x000fea0003800200 */
.L_x_3687:
        /* <DEDUP_REMOVED lines=86> */
.L_x_3684:
[----:B------:R-:W-:Y:S05]  /*5bb0*/  BSYNC.RECONVERGENT B1 ;  /* 0x0000000000017941 */ /* 0x000fea0003800200 */
.L_x_3683:
[----:B------:R-:W5:Y:S08]  /*5bc0*/  LDC R3, c[0x0][0x450] ;  /* 0x00011400ff037b82 */ /* 0x000f700000000800 */
[----:B------:R-:W1:Y:S01]  /*5bd0*/  LDC R9, c[0x0][0x450] ;  /* 0x00011400ff097b82 */ /* 0x000e620000000800 */
[----:B-----5:R-:W-:Y:S05]  /*5be0*/  IMAD.U32 R3, R3, -0x20, RZ ;  /* 0xffffffe003037824 */ /* 0x020fea00078e00ff */
[C---:B------:R-:W-:Y:S02]  /*5bf0*/  LEA R72, P1, R3.reuse, R72, 0x1 ;  /* 0x0000004803487211 */ /* 0x040fe400078208ff */
[C---:B------:R-:W-:Y:S02]  /*5c00*/  LEA R70, P0, R3.reuse, R70, 0x1 ;  /* 0x0000004603467211 */ /* 0x040fe400078008ff */
[C---:B------:R-:W-:Y:S02]  /*5c10*/  LEA.HI.X.SX32 R73, R3.reuse, R73, 0x1, P1 ;  /* 0x0000004903497211 */ /* 0x040fe400008f0eff */
[----:B-1----:R-:W-:Y:S09]  /*5c20*/  LEA.HI.X.SX32 R71, R3, R71, 0x1, P0 ;  /* 0x0000004703477211 */ /* 0x002ff200000f0eff */
.L_x_3663:
[----:B------:R-:W-:Y:S05]  /*5c30*/  BSYNC.RECONVERGENT B2 ;  /* 0x0000000000027941 */ /* 0x000fea0003800200 */
.L_x_3659:
[----:B------:R-:W-:Y:S04]  /*5c40*/  ISETP.NE.U32.AND P2, PT, RZ, UR12, PT ;  /* 0x0000000cff007c0c */ /* 0x000fe8000bf45070 */
[----:B------:R-:W-:Y:S11]  /*5c50*/  ISETP.NE.AND.EX P2, PT, RZ, UR13, PT, P2 ;  /* 0x0000000dff007c0c */ /* 0x000ff6000bf45320 */
[----:B------:R-:W-:Y:S02]  /*5c60*/  @!UPT UIADD3 URZ, UPT, UPT, URZ, URZ, URZ ;  /* 0x000000fffffff290 */ /* 0x000fe4000fffe0ff */
[----:B-1--4-:R-:W1:Y:S01]  /*5c70*/  @!P2 LDC R3, c[0x0][0x3b8] ;  /* 0x0000ee00ff03ab82 */ /* 0x012e620000000800 */
[----:B------:R-:W-:Y:S07]  /*5c80*/  @!P2 IMAD.MOV.U32 R2, RZ, RZ, RZ ;  /* 0x000000ffff02a224 */ /* 0x000fee00078e00ff */
[----:B------:R-:W4:Y:S01]  /*5c90*/  @!P2 LDC R0, c[0x0][0x3c0] ;  /* 0x0000f000ff00ab82 */ /* 0x000f220000000800 */
[----:B------:R-:W-:Y:S01]  /*5ca0*/  @!P2 IADD3 R2, P0, PT, RZ, -R2, RZ ;  /* 0x80000002ff02a210 */ /* 0x000fe20007f1e0ff */
[----:B----4-:R-:W-:Y:S02]  /*5cb0*/  @!P2 IMAD.SHL.U32 R0, R0, 0x40, RZ ;  /* 0x000000400000a824 */ /* 0x010fe400078e00ff */
[----:B-1----:R-:W-:Y:S02]  /*5cc0*/  @!P2 IMAD.SHL.U32 R3, R3, 0x40, RZ ;  /* 0x000000400303a824 */ /* 0x002fe400078e00ff */
[----:B------:R-:W-:Y:S02]  /*5cd0*/  @!P2 IMAD.X R0, RZ, RZ, ~R0, P0 ;  /* 0x000000ffff00a224 */ /* 0x000fe400000e0e00 */
[----:B------:R-:W-:Y:S03]  /*5ce0*/  @!P2 IMAD.X R3, RZ, RZ, ~R3, P0 ;  /* 0x000000ffff03a224 */ /* 0x000fe600000e0e03 */
[C---:B--23--:R-:W-:Y:S02]  /*5cf0*/  @!P2 SHF.R.S64 R7, R2.reuse, 0x1f, R0 ;  /* 0x0000001f0207a819 */ /* 0x04cfe40000001000 */
[----:B------:R-:W-:Y:S02]  /*5d00*/  @!P2 SHF.R.S64 R5, R2, 0x1f, R3 ;  /* 0x0000001f0205a819 */ /* 0x000fe40000001003 */
[----:B------:R-:W-:Y:S02]  /*5d10*/  @!P2 IADD3 R68, P1, PT, R7, R68, RZ ;  /* 0x000000440744a210 */ /* 0x000fe40007f3e0ff */
[----:B------:R-:W-:Y:S02]  /*5d20*/  @!P2 IADD3 R5, P0, PT, R104, R5, RZ ;  /* 0x000000056805a210 */ /* 0x000fe40007f1e0ff */
[----:B------:R-:W-:Y:S02]  /*5d30*/  @!P2 LEA.HI.X.SX32 R69, R0, R69, 0x1, P1 ;  /* 0x000000450045a211 */ /* 0x000fe400008f0eff */
[----:B------:R-:W-:Y:S01]  /*5d40*/  @!P2 LEA.HI.X.SX32 R2, R3, R105, 0x1, P0 ;  /* 0x000000690302a211 */ /* 0x000fe200000f0eff */
[----:B------:R-:W-:Y:S04]  /*5d50*/  @!P2 IMAD.MOV.U32 R104, RZ, RZ, R5 ;  /* 0x000000ffff68a224 */ /* 0x000fe800078e0005 */
[----:B------:R-:W-:Y:S01]  /*5d60*/  @!P2 IMAD.MOV.U32 R105, RZ, RZ, R2 ;  /* 0x000000ffff69a224 */ /* 0x000fe200078e0002 */
[----:B------:R-:W-:Y:S06]  /*5d70*/  @!P2 BRA `(.L_x_3689) ;  /* 0x000000040020a947 */ /* 0x000fec0003800000 */
        /* <DEDUP_REMOVED lines=32> */
[----:B------:R-:W-:Y:S02]  /*5f80*/  LOP3.LUT R8, R94, R3, RZ, 0x3c, !PT ;  /* 0x000000035e087212 */ /* 0x000fe400078e3cff */
[----:B------:R-:W-:Y:S02]  /*5f90*/  ISETP.GE.AND P1, PT, R6, RZ, PT ;  /* 0x000000ff0600720c */ /* 0x000fe40003f26270 */
[----:B------:R-:W-:Y:S03]  /*5fa0*/  ISETP.GE.AND P2, PT, R8, RZ, PT ;  /* 0x000000ff0800720c */ /* 0x000fe60003f46270 */
        /* <DEDUP_REMOVED lines=15> */
[----:B------:R1:W2:Y:S04]  /*60a0*/  LDG.E R6, desc[UR6][R18.64] ;  /* 0x0000000612067981 */ /* 0x0002a8000c1e1900 */
[----:B------:R-:W-:Y:S04]  /*60b0*/  IMAD R8, R14, UR14, RZ ;  /* 0x0000000e0e087c24 */ /* 0x000fe8000f8e02ff */
[----:B------:R-:W-:Y:S04]  /*60c0*/  IMAD R8, R0, UR15, R8 ;  /* 0x0000000f00087c24 */ /* 0x000fe8000f8e0208 */
[----:B------:R-:W-:Y:S02]  /*60d0*/  IMAD.IADD R23, R23, 0x1, R8 ;  /* 0x0000000117177824 */ /* 0x000fe400078e0208 */
[----:B-1----:R-:W-:Y:S04]  /*60e0*/  IMAD R19, R14, UR4, RZ ;  /* 0x000000040e137c24 */ /* 0x002fe8000f8e02ff */
[----:B------:R-:W-:Y:S01]  /*60f0*/  IMAD R19, R0, UR5, R19 ;  /* 0x0000000500137c24 */ /* 0x000fe2000f8e0213 */
[----:B--2---:R-:W-:Y:S04]  /*6100*/  IADD3 R17, PT, PT, R17, -R6, RZ ;  /* 0x8000000611117210 */ /* 0x004fe80007ffe0ff */
[----:B------:R-:W-:Y:S01]  /*6110*/  SHF.R.S32.HI R16, RZ, 0x1f, R17 ;  /* 0x0000001fff107819 */ /* 0x000fe20000011411 */
[C---:B------:R-:W-:Y:S04]  /*6120*/  IMAD.WIDE.U32 R20, R17.reuse, UR8, RZ ;  /* 0x0000000811147c25 */ /* 0x040fe8000f8e00ff */
[C---:B------:R-:W-:Y:S02]  /*6130*/  IMAD R6, R16.reuse, UR8, RZ ;  /* 0x0000000810067c24 */ /* 0x040fe4000f8e02ff */
[----:B------:R-:W-:Y:S02]  /*6140*/  IMAD R16, R16, UR10, RZ ;  /* 0x0000000a10107c24 */ /* 0x000fe4000f8e02ff */
[C---:B------:R-:W-:Y:S02]  /*6150*/  IMAD R6, R17.reuse, UR9, R6 ;  /* 0x0000000911067c24 */ /* 0x040fe4000f8e0206 */
[----:B------:R-:W-:Y:S03]  /*6160*/  IMAD.WIDE.U32 R22, R17, UR10, R22 ;  /* 0x0000000a11167c25 */ /* 0x000fe6000f8e0016 */
[----:B------:R-:W-:Y:S01]  /*6170*/  IADD3 R21, PT, PT, R21, R6, RZ ;  /* 0x0000000615157210 */ /* 0x000fe20007ffe0ff */
[----:B------:R-:W-:Y:S01]  /*6180*/  IMAD R16, R17, UR11, R16 ;  /* 0x0000000b11107c24 */ /* 0x000fe2000f8e0210 */
[----:B------:R-:W-:Y:S01]  /*6190*/  LEA R68, P1, R22, R68, 0x1 ;  /* 0x0000004416447211 */ /* 0x000fe200078208ff */
[----:B------:R-:W-:Y:S04]  /*61a0*/  IMAD.WIDE.U32 R20, R0, UR4, R20 ;  /* 0x0000000400147c25 */ /* 0x000fe8000f8e0014 */
[----:B------:R-:W-:Y:S01]  /*61b0*/  IMAD.IADD R16, R23, 0x1, R16 ;  /* 0x0000000117107824 */ /* 0x000fe200078e0210 */
[----:B------:R-:W-:Y:S02]  /*61c0*/  LEA R104, P0, R20, R104, 0x1 ;  /* 0x0000006814687211 */ /* 0x000fe400078008ff */
[----:B------:R-:W-:Y:S02]  /*61d0*/  IADD3 R19, PT, PT, R21, R19, RZ ;  /* 0x0000001315137210 */ /* 0x000fe40007ffe0ff */
[----:B------:R-:W-:Y:S02]  /*61e0*/  LEA.HI.X R69, R22, R69, R16, 0x1, P1 ;  /* 0x0000004516457211 */ /* 0x000fe400008f0c10 */
[----:B------:R-:W-:Y:S07]  /*61f0*/  LEA.HI.X R105, R20, R105, R19, 0x1, P0 ;  /* 0x0000006914697211 */ /* 0x000fee00000f0c13 */
.L_x_3689:
[----:B------:R-:W-:Y:S02]  /*6200*/  ISETP.GT.AND P0, PT, R78, R67, PT ;  /* 0x000000434e00720c */ /* 0x000fe40003f04270 */
[----:B------:R-:W-:Y:S02]  /*6210*/  IADD3 R102, P2, PT, R102, R75, RZ ;  /* 0x0000004b66667210 */ /* 0x000fe40007f5e0ff */
[----:B------:R-:W-:Y:S03]  /*6220*/  IADD3 R10, P1, PT, R10, R79, RZ ;  /* 0x0000004f0a0a7210 */ /* 0x000fe60007f3e0ff */
[----:B------:R-:W-:Y:S02]  /*6230*/  IMAD.X R103, R103, 0x1, R74, P2 ;  /* 0x0000000167677824 */ /* 0x000fe400010e064a */
[----:B------:R-:W-:Y:S04]  /*6240*/  IMAD.X R11, R11, 0x1, R77, P1 ;  /* 0x000000010b0b7824 */ /* 0x000fe800008e064d */
[----:B------:R-:W-:Y:S05]  /*6250*/  @P0 BRA `(.L_x_3690) ;  /* 0xffffffbc00ac0947 */ /* 0x000fea000383ffff */
.L_x_3654:
        /* <DEDUP_REMOVED lines=43> */
.L_x_3695:
[----:B------:R2:W-:Y:S02]  /*6510*/  STS.128 [R137+0x2000], RZ ;  /* 0x002000ff89007388 */ /* 0x0005e40000000c00 */
.L_x_3694:
[----:B------:R-:W-:Y:S05]  /*6520*/  BSYNC.RECONVERGENT B0 ;  /* 0x0000000000007941 */ /* 0x000fea0003800200 */
.L_x_3693:
[----:B------:R-:W-:-:S04]  /*6530*/  IADD3 R133, PT, PT, R96, 0x20, RZ ;  /* 0x0000002060857810 */ /* 0x000fc80007ffe0ff */
[----:B------:R-:W-:-:S13]  /*6540*/  ISETP.GE.AND P0, PT, R133, R0, PT ;  /* 0x000000008500720c */ /* 0x000fda0003f06270 */
[----:B------:R-:W-:Y:S05]  /*6550*/  @P0 BRA `(.L_x_3696) ;  /* 0x0000003800d40947 */ /* 0x000fea0003800000 */
[----:B------:R-:W4:Y:S01]  /*6560*/  LDCU UR5, c[0x0][0x440] ;  /* 0x00008800ff0577ac */ /* 0x000f220008000800 */
[----:B-1-3--:R-:W-:-:S04]  /*6570*/  LEA R4, P2, R2, R4, 0x1 ;  /* 0x0000000402047211 */ /* 0x00afc800078408ff */
        /* <DEDUP_REMOVED lines=20> */
.L_x_3697:
[----:B------:R3:W-:Y:S01]  /*66c0*/  STS.128 [R137+0x2800], RZ ;  /* 0x002800ff89007388 */ /* 0x0007e20000000c00 */
[----:B------:R-:W-:Y:S05]  /*66d0*/  BRA `(.L_x_3696) ;  /* 0x0000003800747947 */ /* 0x000fea0003800000 */
.L_x_3692:
        /* <DEDUP_REMOVED lines=29> */
[----:B-----5:R-:W-:Y:S02]  /*68b0*/  CS2R R6, SRZ ;  /* 0x0000000000067805 */ /* 0x020fe4000001ff00 */
[C---:B--2---:R-:W-:Y:S02]  /*68c0*/  IADD3 R18, P2, PT, R20.reuse, UR10, RZ ;  /* 0x0000000a14127c10 */ /* 0x044fe4000ff5e0ff */
[----:B---3--:R-:W-:-:S02]  /*68d0*/  IADD3 R20, P1, PT, R20, UR8, RZ ;  /* 0x0000000814147c10 */ /* 0x008fc4000ff3e0ff */
[----:B-1----:R-:W-:Y:S02]  /*68e0*/  ISETP.GE.AND P0, PT, R86, R17, PT ;  /* 0x000000115600720c */ /* 0x002fe40003f06270 */
[C---:B------:R-:W-:Y:S02]  /*68f0*/  IADD3.X R19, PT, PT, R4.reuse, UR11, RZ, P2, !PT ;  /* 0x0000000b04137c10 */ /* 0x040fe400097fe4ff */
[----:B------:R-:W-:Y:S02]  /*6900*/  IADD3.X R21, PT, PT, R4, UR9, RZ, P1, !PT ;  /* 0x0000000904157c10 */ /* 0x000fe40008ffe4ff */
[----:B------:R-:W-:-:S07]  /*6910*/  CS2R R4, SRZ ;  /* 0x0000000000047805 */ /* 0x000fce000001ff00 */
        /* <DEDUP_REMOVED lines=43> */
.L_x_3704:
[----:B------:R-:W-:Y:S05]  /*6bd0*/  BSYNC.RECONVERGENT B0 ;  /* 0x0000000000007941 */ /* 0x000fea0003800200 */
.L_x_3703:
[----:B-----5:R-:W-:Y:S01]  /*6be0*/  IMAD.MOV.U32 R6, RZ, RZ, R14 ;  /* 0x000000ffff067224 */ /* 0x020fe200078e000e */
[----:B------:R-:W-:Y:S01]  /*6bf0*/  MOV R4, R12 ;  /* 0x0000000c00047202 */ /* 0x000fe20000000f00 */
[----:B------:R-:W-:Y:S01]  /*6c00*/  IMAD.MOV.U32 R7, RZ, RZ, R15 ;  /* 0x000000ffff077224 */ /* 0x000fe200078e000f */
[----:B------:R-:W-:Y:S02]  /*6c10*/  MOV R5, R13 ;  /* 0x0000000d00057202 */ /* 0x000fe40000000f00 */
.L_x_3702:
[----:B------:R-:W-:Y:S05]  /*6c20*/  BSYNC.RECONVERGENT B1 ;  /* 0x0000000000017941 */ /* 0x000fea0003800200 */
.L_x_3701:
        /* <DEDUP_REMOVED lines=47> */
.L_x_3708:
[----:B------:R-:W-:Y:S05]  /*6f20*/  BSYNC.RECONVERGENT B0 ;  /* 0x0000000000007941 */ /* 0x000fea0003800200 */
.L_x_3707:
[----:B-----5:R4:W-:Y:S02]  /*6f30*/  STS.128 [R137+0x1000], R12 ;  /* 0x0010000c89007388 */ /* 0x0209e40000000c00 */
.L_x_3706:
[----:B------:R-:W-:Y:S05]  /*6f40*/  BSYNC.RECONVERGENT B1 ;  /* 0x0000000000017941 */ /* 0x000fea0003800200 */
.L_x_3705:
        /* <DEDUP_REMOVED lines=9> */
[----:B-----5:R-:W-:Y:S01]  /*6fe0*/  LOP3.LUT R8, R13, 0xffff0000, RZ, 0xc0, !PT ;  /* 0xffff00000d087812 */ /* 0x020fe200078ec0ff */
[----:B------:R-:W-:Y:S01]  /*6ff0*/  IMAD.U32 R26, R14, 0x10000, RZ ;  /* 0x000100000e1a7824 */ /* 0x000fe200078e00ff */
[C---:B------:R-:W-:Y:S02]  /*7000*/  SHF.L.U32 R25, R15.reuse, 0x10, RZ ;  /* 0x000000100f197819 */ /* 0x040fe400000006ff */
[----:B------:R-:W-:Y:S02]  /*7010*/  LOP3.LUT R24, R15, 0xffff0000, RZ, 0xc0, !PT ;  /* 0xffff00000f187812 */ /* 0x000fe400078ec0ff */
[----:B------:R-:W-:-:S02]  /*7020*/  SHF.L.U32 R17, R13, 0x10, RZ ;  /* 0x000000100d117819 */ /* 0x000fc400000006ff */
[C---:B------:R-:W-:Y:S02]  /*7030*/  SHF.L.U32 R13, R12.reuse, 0x10, RZ ;  /* 0x000000100c0d7819 */ /* 0x040fe400000006ff */
[----:B------:R-:W-:Y:S02]  /*7040*/  LOP3.LUT R27, R12, 0xffff0000, RZ, 0xc0, !PT ;  /* 0xffff00000c1b7812 */ /* 0x000fe400078ec0ff */
[----:B------:R-:W-:Y:S02]  /*7050*/  LOP3.LUT R14, R14, 0xffff0000, RZ, 0xc0, !PT ;  /* 0xffff00000e0e7812 */ /* 0x000fe400078ec0ff */
[----:B--2---:R-:W-:Y:S02]  /*7060*/  LOP3.LUT R22, R4, 0xffff0000, RZ, 0xc0, !PT ;  /* 0xffff000004167812 */ /* 0x004fe400078ec0ff */
[----:B------:R-:W-:Y:S02]  /*7070*/  LOP3.LUT R15, R5, 0xffff0000, RZ, 0xc0, !PT ;  /* 0xffff0000050f7812 */ /* 0x000fe400078ec0ff */
[----:B---3--:R-:W-:Y:S01]  /*7080*/  LOP3.LUT R23, R6, 0xffff0000, RZ, 0xc0, !PT ;  /* 0xffff000006177812 */ /* 0x008fe200078ec0ff */
[-C--:B------:R-:W-:Y:S01]  /*7090*/  FMUL.FTZ R12, R8, R22.reuse ;  /* 0x00000016080c7220 */ /* 0x080fe20000410000 */
[----:B------:R-:W-:Y:S01]  /*70a0*/  LOP3.LUT R18, R7, 0xffff0000, RZ, 0xc0, !PT ;  /* 0xffff000007127812 */ /* 0x000fe200078ec0ff */
[----:B------:R-:W-:Y:S01]  /*70b0*/  IMAD.U32 R6, R6, 0x10000, RZ ;  /* 0x0001000006067824 */ /* 0x000fe200078e00ff */
[----:B------:R-:W-:Y:S01]  /*70c0*/  SHF.L.U32 R4, R4, 0x10, RZ ;  /* 0x0000001004047819 */ /* 0x000fe200000006ff */
[----:B------:R-:W-:Y:S01]  /*70d0*/  FMUL.FTZ R19, R8, R23 ;  /* 0x0000001708137220 */ /* 0x000fe20000410000 */
[C---:B------:R-:W-:Y:S01]  /*70e0*/  FMUL.FTZ R8, R24.reuse, R15 ;  /* 0x0000000f18087220 */ /* 0x040fe20000410000 */
[----:B------:R-:W-:Y:S01]  /*70f0*/  SHF.L.U32 R5, R5, 0x10, RZ ;  /* 0x0000001005057819 */ /* 0x000fe200000006ff */
[----:B------:R-:W-:Y:S01]  /*7100*/  FFMA.FTZ R12, R17, R23, -R12 ;  /* 0x00000017110c7223 */ /* 0x000fe2000001080c */
[----:B------:R-:W-:Y:S01]  /*7110*/  SHF.L.U32 R7, R7, 0x10, RZ ;  /* 0x0000001007077819 */ /* 0x000fe200000006ff */
[----:B------:R-:W-:Y:S01]  /*7120*/  FFMA.FTZ R19, R17, R22, R19 ;  /* 0x0000001611137223 */ /* 0x000fe20000010013 */
[-C--:B------:R-:W-:Y:S01]  /*7130*/  FMUL.FTZ R24, R24, R18.reuse ;  /* 0x0000001218187220 */ /* 0x080fe20000410000 */
[----:B------:R-:W-:Y:S01]  /*7140*/  FFMA.FTZ R8, R25, R18, -R8 ;  /* 0x0000001219087223 */ /* 0x000fe20000010808 */
[C---:B------:R-:W-:Y:S01]  /*7150*/  FMUL.FTZ R18, R27.reuse, R4 ;  /* 0x000000041b127220 */ /* 0x040fe20000410000 */
[C---:B------:R-:W-:Y:S01]  /*7160*/  FMUL.FTZ R17, R14.reuse, R5 ;  /* 0x000000050e117220 */ /* 0x040fe20000410000 */
[-C--:B------:R-:W-:Y:S01]  /*7170*/  FMUL.FTZ R27, R27, R6.reuse ;  /* 0x000000061b1b7220 */ /* 0x080fe20000410000 */
[----:B------:R-:W-:Y:S01]  /*7180*/  FMUL.FTZ R14, R14, R7 ;  /* 0x000000070e0e7220 */ /* 0x000fe20000410000 */
[----:B------:R-:W-:Y:S01]  /*7190*/  FFMA.FTZ R15, R25, R15, R24 ;  /* 0x0000000f190f7223 */ /* 0x000fe20000010018 */
        /* <DEDUP_REMOVED lines=8> */
.L_x_3710:
[----:B------:R-:W-:Y:S05]  /*7220*/  BSYNC.RECONVERGENT B0 ;  /* 0x0000000000007941 */ /* 0x000fea0003800200 */
.L_x_3709:
[----:B-----5:R1:W-:Y:S02]  /*7230*/  STS.128 [R137+0x2000], R12 ;  /* 0x0020000c89007388 */ /* 0x0203e40000000c00 */
.L_x_3700:
[----:B------:R-:W-:Y:S05]  /*7240*/  BSYNC.RECONVERGENT B2 ;  /* 0x0000000000027941 */ /* 0x000fea0003800200 */
.L_x_3699:
        /* <DEDUP_REMOVED lines=63> */
.L_x_3714:
[----:B------:R-:W-:Y:S05]  /*7640*/  BSYNC.RECONVERGENT B0 ;  /* 0x0000000000007941 */ /* 0x000fea0003800200 */
.L_x_3713:
[----:B-----5:R4:W-:Y:S02]  /*7650*/  STS.128 [R137+0x800], R12 ;  /* 0x0008000c89007388 */ /* 0x0209e40000000c00 */
.L_x_3712:
[----:B------:R-:W-:Y:S05]  /*7660*/  BSYNC.RECONVERGENT B1 ;  /* 0x0000000000017941 */ /* 0x000fea0003800200 */
.L_x_3711:
        /* <DEDUP_REMOVED lines=57> */
.L_x_3718:
[----:B------:R-:W-:Y:S05]  /*7a00*/  BSYNC.RECONVERGENT B0 ;  /* 0x0000000000007941 */ /* 0x000fea0003800200 */
.L_x_3717:
[----:B-----5:R4:W-:Y:S02]  /*7a10*/  STS.128 [R137+0x1800], R12 ;  /* 0x0018000c89007388 */ /* 0x0209e40000000c00 */
.L_x_3716:
[----:B------:R-:W-:Y:S05]  /*7a20*/  BSYNC.RECONVERGENT B1 ;  /* 0x0000000000017941 */ /* 0x000fea0003800200 */
.L_x_3715:
        /* <DEDUP_REMOVED lines=56> */
.L_x_3720:
[----:B------:R-:W-:Y:S05]  /*7db0*/  BSYNC.RECONVERGENT B0 ;  /* 0x0000000000007941 */ /* 0x000fea0003800200 */
.L_x_3719:
[----:B-----5:R4:W-:Y:S01]  /*7dc0*/  STS.128 [R137+0x2800], R12 ;  /* 0x0028000c89007388 */ /* 0x0209e20000000c00 */
[----:B------:R-:W-:Y:S05]  /*7dd0*/  BRA `(.L_x_3696) ;  /* 0x0000002000b47947 */ /* 0x000fea0003800000 */
.L_x_3698:
        /* <DEDUP_REMOVED lines=99> */
.L_x_3725:
[----:B------:R-:W-:Y:S05]  /*8410*/  BSYNC.RECONVERGENT B0 ;  /* 0x0000000000007941 */ /* 0x000fea0003800200 */
.L_x_3724:
[----:B------:R-:W-:Y:S05]  /*8420*/  BSYNC.RECONVERGENT B1 ;  /* 0x0000000000017941 */ /* 0x000fea0003800200 */
.L_x_3723:
        /* <DEDUP_REMOVED lines=88> */
.L_x_3729:
[----:B------:R-:W-:Y:S05]  /*89b0*/  BSYNC.RECONVERGENT B0 ;  /* 0x0000000000007941 */ /* 0x000fea0003800200 */
.L_x_3728:
[----:B-----5:R4:W-:Y:S02]  /*89c0*/  STS.128 [R137+0x1000], R20 ;  /* 0x0010001489007388 */ /* 0x0209e40000000c00 */
.L_x_3727:
[----:B------:R-:W-:Y:S05]  /*89d0*/  BSYNC.RECONVERGENT B1 ;  /* 0x0000000000017941 */ /* 0x000fea0003800200 */
.L_x_3726:
        /* <DEDUP_REMOVED lines=85> */
.L_x_3731:
[----:B------:R-:W-:Y:S05]  /*8f30*/  BSYNC.RECONVERGENT B0 ;  /* 0x0000000000007941 */ /* 0x000fea0003800200 */
.L_x_3730:
[----:B-----5:R1:W-:Y:S02]  /*8f40*/  STS.128 [R137+0x2000], R20 ;  /* 0x0020001489007388 */ /* 0x0203e40000000c00 */
.L_x_3722:
[----:B------:R-:W-:Y:S05]  /*8f50*/  BSYNC.RECONVERGENT B2 ;  /* 0x0000000000027941 */ /* 0x000fea0003800200 */
.L_x_3721:
        /* <DEDUP_REMOVED lines=63> */
[----:B------:R-:W-:Y:S01]  /*9350*/  FMUL.FTZ R5, R16, R5 ;  /* 0x0000000510057220 */ /* 0x000fe20000410000 */
[----:B---3--:R-:W-:Y:S01]  /*9360*/  SHF.L.U32 R16, R12, 0x10, RZ ;  /* 0x000000100c107819 */ /* 0x008fe200000006ff */
[----:B------:R-:W-:Y:S01]  /*9370*/  FMUL.FTZ R35, R35, R4 ;  /* 0x0000000423237220 */ /* 0x000fe20000410000 */
[----:B------:R-:W-:Y:S01]  /*9380*/  FMUL.FTZ R7, R18, R7 ;  /* 0x0000000712077220 */ /* 0x000fe20000410000 */
[----:B------:R-:W-:Y:S01]  /*9390*/  LOP3.LUT R12, R12, 0xffff0000, RZ, 0xc0, !PT ;  /* 0xffff00000c0c7812 */ /* 0x000fe200078ec0ff */
[----:B------:R-:W-:Y:S01]  /*93a0*/  @!P0 FADD.FTZ R34, -R34, -RZ ;  /* 0x800000ff22228221 */ /* 0x000fe20000010100 */
[----:B------:R-:W-:Y:S01]  /*93b0*/  FMUL.FTZ R23, R36, R23 ;  /* 0x0000001724177220 */ /* 0x000fe20000410000 */
[----:B------:R-:W-:Y:S01]  /*93c0*/  FMUL.FTZ R22, R37, R22 ;  /* 0x0000001625167220 */ /* 0x000fe20000410000 */
[----:B------:R-:W-:Y:S01]  /*93d0*/  @!P0 FADD.FTZ R33, -R33, -RZ ;  /* 0x800000ff21218221 */ /* 0x000fe20000010100 */
[C---:B------:R-:W-:Y:S01]  /*93e0*/  IMAD.U32 R4, R13.reuse, 0x10000, RZ ;  /* 0x000100000d047824 */ /* 0x040fe200078e00ff */
[----:B------:R-:W-:Y:S01]  /*93f0*/  LOP3.LUT R18, R13, 0xffff0000, RZ, 0xc0, !PT ;  /* 0xffff00000d127812 */ /* 0x000fe200078ec0ff */
[----:B------:R-:W-:Y:S01]  /*9400*/  FMUL.FTZ R6, R17, R6 ;  /* 0x0000000611067220 */ /* 0x000fe20000410000 */
[----:B------:R-:W-:Y:S01]  /*9410*/  IMAD.U32 R13, R15, 0x10000, RZ ;  /* 0x000100000f0d7824 */ /* 0x000fe200078e00ff */
[----:B------:R-:W-:Y:S01]  /*9420*/  SHF.L.U32 R17, R14, 0x10, RZ ;  /* 0x000000100e117819 */ /* 0x000fe200000006ff */
[----:B------:R-:W-:Y:S01]  /*9430*/  FMUL.FTZ R39, R39, R34 ;  /* 0x0000002227277220 */ /* 0x000fe20000410000 */
[----:B------:R-:W-:Y:S01]  /*9440*/  LOP3.LUT R15, R15, 0xffff0000, RZ, 0xc0, !PT ;  /* 0xffff00000f0f7812 */ /* 0x000fe200078ec0ff */
        /* <DEDUP_REMOVED lines=15> */
.L_x_3735:
[----:B------:R-:W-:Y:S05]  /*9540*/  BSYNC.RECONVERGENT B0 ;  /* 0x0000000000007941 */ /* 0x000fea0003800200 */
.L_x_3734:
[----:B-----5:R3:W-:Y:S02]  /*9550*/  STS.128 [R137+0x800], R20 ;  /* 0x0008001489007388 */ /* 0x0207e40000000c00 */
.L_x_3733:
[----:B------:R-:W-:Y:S05]  /*9560*/  BSYNC.RECONVERGENT B1 ;  /* 0x0000000000017941 */ /* 0x000fea0003800200 */
.L_x_3732:
        /* <DEDUP_REMOVED lines=88> */
.L_x_3739:
[----:B------:R-:W-:Y:S05]  /*9af0*/  BSYNC.RECONVERGENT B0 ;  /* 0x0000000000007941 */ /* 0x000fea0003800200 */
.L_x_3738:
[----:B-----5:R1:W-:Y:S02]  /*9b00*/  STS.128 [R137+0x1800], R20 ;  /* 0x0018001489007388 */ /* 0x0203e40000000c00 */
.L_x_3737:
[----:B------:R-:W-:Y:S05]  /*9b10*/  BSYNC.RECONVERGENT B1 ;  /* 0x0000000000017941 */ /* 0x000fea0003800200 */
.L_x_3736:
        /* <DEDUP_REMOVED lines=22> */
[----:B------:R-:W4:Y:S01]  /*9c80*/  LDG.E.128 R8, desc[UR6][R8.64+0x80] ;  /* 0x0000800608087981 */ /* 0x000f22000c1e1d00 */
[----:B---3--:R-:W-:-:S04]  /*9c90*/  IADD3 R12, P1, PT, R0, UR8, RZ ;  /* 0x00000008000c7c10 */ /* 0x008fc8000ff3e0ff */
[----:B------:R-:W-:-:S06]  /*9ca0*/  IADD3.X R13, PT, PT, R2, UR9, RZ, P1, !PT ;  /* 0x00000009020d7c10 */ /* 0x000fcc0008ffe4ff */
[----:B------:R-:W3:Y:S01]  /*9cb0*/  LDG.E.128 R12, desc[UR6][R12.64+0x80] ;  /* 0x000080060c0c7981 */ /* 0x000ee2000c1e1d00 */
[C---:B-----5:R-:W-:Y:S01]  /*9cc0*/  LOP3.LUT R0, R5.reuse, 0xffff0000, RZ, 0xc0, !PT ;  /* 0xffff000005007812 */ /* 0x060fe200078ec0ff */
[----:B------:R-:W-:Y:S01]  /*9cd0*/  IMAD.U32 R3, R4, 0x10000, RZ ;  /* 0x0001000004037824 */ /* 0x000fe200078e00ff */
[----:B-1----:R-:W-:Y:S01]  /*9ce0*/  SHF.L.U32 R21, R5, 0x10, RZ ;  /* 0x0000001005157819 */ /* 0x002fe200000006ff */
        /* <DEDUP_REMOVED lines=58> */
.L_x_3741:
[----:B------:R-:W-:Y:S05]  /*a090*/  BSYNC.RECONVERGENT B0 ;  /* 0x0000000000007941 */ /* 0x000fea0003800200 */
.L_x_3740:
[----:B-----5:R1:W-:Y:S02]  /*a0a0*/  STS.128 [R137+0x2800], R4 ;  /* 0x0028000489007388 */ /* 0x0203e40000000c00 */
.L_x_3696:
[----:B------:R-:W-:Y:S05]  /*a0b0*/  BSYNC.RECONVERGENT B3 ;  /* 0x0000000000037941 */ /* 0x000fea0003800200 */
.L_x_3691:
[----:B------:R-:W-:Y:S01]  /*a0c0*/  IADD3 R0, PT, PT, -R45, R56, RZ ;  /* 0x000000382d007210 */ /* 0x000fe20007ffe1ff */
[----:B------:R-:W-:Y:S03]  /*a0d0*/  BSSY.RECONVERGENT B0, `(.L_x_3742) ;  /* 0x000001b000007945 */ /* 0x000fe60003800200 */
[----:B------:R-:W-:-:S13]  /*a0e0*/  ISETP.GE.AND P3, PT, R96, R0, PT ;  /* 0x000000006000720c */ /* 0x000fda0003f66270 */
[----:B------:R-:W-:Y:S05]  /*a0f0*/  @P3 BRA `(.L_x_3743) ;  /* 0x0000000000603947 */ /* 0x000fea0003800000 */
[----:B------:R-:W2:Y:S02]  /*a100*/  LDCU UR5, c[0x0][0x440] ;  /* 0x00008800ff0577ac */ /* 0x000ea40008000800 */
[----:B--2---:R-:W-:Y:S02]  /*a110*/  ISETP.GE.AND P1, PT, R86, UR5, PT ;  /* 0x0000000556007c0c */ /* 0x004fe4000bf26270 */
        /* <DEDUP_REMOVED lines=15> */
[----:B--2---:R-:W-:-:S05]  /*a210*/  MOV R118, R120 ;  /* 0x0000007800767202 */ /* 0x004fca0000000f00 */
[----:B------:R-:W-:Y:S01]  /*a220*/  @!PT LDS RZ, [RZ] ;  /* 0x00000000fffff984 */ /* 0x000fe20000000800 */
[----:B------:R-:W-:Y:S01]  /*a230*/  @!PT LDS RZ, [RZ] ;  /* 0x00000000fffff984 */ /* 0x000fe20000000800 */
[----:B------:R-:W-:Y:S01]  /*a240*/  @!PT LDS RZ, [RZ] ;  /* 0x00000000fffff984 */ /* 0x000fe20000000800 */
[----:B------:R2:W-:Y:S01]  /*a250*/  LDGSTS.E.BYPASS.LTC128B.128 [R137+0x5000], desc[UR6][R118.64+0x80] ;  /* 0x0500008076897fae */ /* 0x0005e2000b981a06 */
[----:B------:R-:W-:Y:S05]  /*a260*/  BRA `(.L_x_3743) ;  /* 0x0000000000047947 */ /* 0x000fea0003800000 */
.L_x_3744:
[----:B------:R1:W-:Y:S02]  /*a270*/  STS.128 [R137+0x5000], RZ ;  /* 0x005000ff89007388 */ /* 0x0003e40000000c00 */
.L_x_3743:
[----:B------:R-:W-:Y:S05]  /*a280*/  BSYNC.RECONVERGENT B0 ;  /* 0x0000000000007941 */ /* 0x000fea0003800200 */
.L_x_3742:
[----:B------:R-:W-:Y:S01]  /*a290*/  ISETP.GE.AND P0, PT, R133, R0, PT ;  /* 0x000000008500720c */ /* 0x000fe20003f06270 */
[C---:B------:R-:W-:Y:S01]  /*a2a0*/  IMAD.SHL.U32 R3, R90.reuse, 0x20, RZ ;  /* 0x000000205a037824 */ /* 0x040fe200078e00ff */
[----:B------:R-:W-:Y:S01]  /*a2b0*/  BSSY.RECONVERGENT B0, `(.L_x_3745) ;  /* 0x0000020000007945 */ /* 0x000fe20003800200 */
[C---:B------:R-:W-:Y:S02]  /*a2c0*/  IMAD.SHL.U32 R2, R90.reuse, 0x4, RZ ;  /* 0x000000045a027824 */ /* 0x040fe400078e00ff */
[----:B-123--:R-:W-:Y:S01]  /*a2d0*/  IMAD.SHL.U32 R4, R90, 0x10, RZ ;  /* 0x000000105a047824 */ /* 0x00efe200078e00ff */
[C---:B------:R-:W-:Y:S02]  /*a2e0*/  LOP3.LUT R5, R3.reuse, 0xc0, RZ, 0xc0, !PT ;  /* 0x000000c003057812 */ /* 0x040fe400078ec0ff */
[----:B------:R-:W-:Y:S02]  /*a2f0*/  LOP3.LUT R47, R3, 0x120, RZ, 0xc0, !PT ;  /* 0x00000120032f7812 */ /* 0x000fe400078ec0ff */
[----:B------:R-:W-:-:S02]  /*a300*/  LOP3.LUT R2, R5, 0x18, R2, 0xf8, !PT ;  /* 0x0000001805027812 */ /* 0x000fc400078ef802 */
[----:B------:R-:W-:Y:S02]  /*a310*/  LOP3.LUT R118, R4, 0x3e00, RZ, 0xc0, !PT ;  /* 0x00003e0004767812 */ /* 0x000fe400078ec0ff */
[----:B------:R-:W-:Y:S01]  /*a320*/  LOP3.LUT R44, R2, 0x8, R57, 0x78, !PT ;  /* 0x00000008022c7812 */ /* 0x000fe200078e7839 */
[----:B------:R-:W-:Y:S06]  /*a330*/  @P0 BRA `(.L_x_3746) ;  /* 0x00000000005c0947 */ /* 0x000fec0003800000 */
[----:B------:R-:W1:Y:S01]  /*a340*/  LDCU UR5, c[0x0][0x440] ;  /* 0x00008800ff0577ac */ /* 0x000e620008000800 */
[----:B-----5:R-:W-:-:S04]  /*a350*/  LEA R6, P2, R127, R120, 0x1 ;  /* 0x000000787f067211 */ /* 0x020fc800078408ff */
        /* <DEDUP_REMOVED lines=20> */
.L_x_3747:
[----:B------:R3:W-:Y:S02]  /*a4a0*/  STS.128 [R137+0x5800], RZ ;  /* 0x005800ff89007388 */ /* 0x0007e40000000c00 */
.L_x_3746:
[----:B------:R-:W-:Y:S05]  /*a4b0*/  BSYNC.RECONVERGENT B0 ;  /* 0x0000000000007941 */ /* 0x000fea0003800200 */
.L_x_3745:
[----:B------:R-:W0:Y:S01]  /*a4c0*/  LDGDEPBAR ;  /* 0x00000000000079af */ /* 0x000e220000000000 */
[----:B------:R-:W4:Y:S01]  /*a4d0*/  LDCU UR5, c[0x0][0x508] ;  /* 0x0000a100ff0577ac */ /* 0x000f220008000800 */
[----:B-12--5:R-:W-:Y:S01]  /*a4e0*/  LOP3.LUT R6, R57, 0x1f0, RZ, 0xc0, !PT ;  /* 0x000001f039067812 */ /* 0x026fe200078ec0ff */
[----:B------:R-:W-:Y:S01]  /*a4f0*/  BSSY.RECONVERGENT B0, `(.L_x_3748) ;  /* 0x0000023000007945 */ /* 0x000fe20003800200 */
[----:B------:R-:W-:Y:S02]  /*a500*/  LOP3.LUT R97, R96, 0x7, RZ, 0xc0, !PT ;  /* 0x0000000760617812 */ /* 0x000fe400078ec0ff */
[----:B------:R-:W-:-:S04]  /*a510*/  IADD3 R6, PT, PT, R6, 0x1, R131 ;  /* 0x0000000106067810 */ /* 0x000fc80007ffe083 */
[----:B------:R-:W-:-:S04]  /*a520*/  IADD3 R59, PT, PT, -R132, R6, R97 ;  /* 0x00000006843b7210 */ /* 0x000fc80007ffe161 */
[----:B----4-:R-:W-:Y:S01]  /*a530*/  IADD3 R59, PT, PT, R59, UR5, R56 ;  /* 0x000000053b3b7c10 */ /* 0x010fe2000fffe038 */
        /* <DEDUP_REMOVED lines=25> */
.L_x_3750:
[----:B------:R2:W-:Y:S01]  /*a6d0*/  STS.128 [R137+0x8000], RZ ;  /* 0x008000ff89007388 */ /* 0x0005e20000000c00 */
[----:B------:R-:W-:Y:S05]  /*a6e0*/  BRA `(.L_x_3751) ;  /* 0x00000000000c7947 */ /* 0x000fea0003800000 */
.L_x_3749:
[----:B------:R1:W-:Y:S04]  /*a6f0*/  STS.128 [R137+0x6000], RZ ;  /* 0x006000ff89007388 */ /* 0x0003e80000000c00 */
[----:B------:R1:W-:Y:S04]  /*a700*/  STS.128 [R137+0x7000], RZ ;  /* 0x007000ff89007388 */ /* 0x0003e80000000c00 */
[----:B------:R1:W-:Y:S02]  /*a710*/  STS.128 [R137+0x8000], RZ ;  /* 0x008000ff89007388 */ /* 0x0003e40000000c00 */
.L_x_3751:
[----:B------:R-:W-:Y:S05]  /*a720*/  BSYNC.RECONVERGENT B0 ;  /* 0x0000000000007941 */ /* 0x000fea0003800200 */
.L_x_3748:
[----:B------:R-:W-:Y:S01]  /*a730*/  ISETP.GE.AND P0, PT, R133, R0, PT ;  /* 0x000000008500720c */ /* 0x000fe20003f06270 */
[----:B------:R-:W-:Y:S01]  /*a740*/  BSSY.RECONVERGENT B0, `(.L_x_3752) ;  /* 0x000001e000007945 */ /* 0x000fe20003800200 */
[----:B------:R-:W-:Y:S02]  /*a750*/  IADD3 R118, PT, PT, R44, R47, R118 ;  /* 0x0000002f2c767210 */ /* 0x000fe40007ffe076 */
[----:B------:R-:W-:-:S09]  /*a760*/  LOP3.LUT R0, R90, 0x3, RZ, 0xc0, !PT ;  /* 0x000000035a007812 */ /* 0x000fd200078ec0ff */
        /* <DEDUP_REMOVED lines=26> */
.L_x_3754:
[----:B------:R1:W-:Y:S02]  /*a910*/  STS.128 [R137+0x8800], RZ ;  /* 0x008800ff89007388 */ /* 0x0003e40000000c00 */
.L_x_3753:
[----:B------:R-:W-:Y:S05]  /*a920*/  BSYNC.RECONVERGENT B0 ;  /* 0x0000000000007941 */ /* 0x000fea0003800200 */
.L_x_3752:
        /* <DEDUP_REMOVED lines=12> */
[----:B------:R-:W-:Y:S02]  /*a9f0*/  VIADDMNMX R91, R59, 0x8, R56, PT ;  /* 0x000000083b5b7846 */ /* 0x000fe40003800138 */
[----:B------:R-:W-:Y:S01]  /*aa00*/  SEL R57, R57, 0xffffffe0, !P0 ;  /* 0xffffffe039397807 */ /* 0x000fe20004000000 */
[----:B------:R-:W2:Y:S01]  /*aa10*/  LDSM.16.M88.4 R28, [R117+0x3000] ;  /* 0x00300000751c783b */ /* 0x000ea20000000200 */
[----:B------:R-:W-:Y:S02]  /*aa20*/  ISETP.NE.AND P0, PT, R89, 0x1, PT ;  /* 0x000000015900780c */ /* 0x000fe40003f05270 */
[-C--:B------:R-:W-:Y:S01]  /*aa30*/  IADD3 R3, PT, PT, R118, R57.reuse, RZ ;  /* 0x0000003976037210 */ /* 0x080fe20007ffe0ff */
[----:B------:R-:W3:Y:S01]  /*aa40*/  LDSM.16.M88.4 R64, [R117+0x3400] ;  /* 0x003400007540783b */ /* 0x000ee20000000200 */
[----:B------:R-:W-:-:S03]  /*aa50*/  IADD3 R2, PT, PT, R117, R57, RZ ;  /* 0x0000003975027210 */ /* 0x000fc60007ffe0ff */
[----:B------:R-:W4:Y:S04]  /*aa60*/  LDSM.16.M88.4 R52, [R117+0x3800] ;  /* 0x003800007534783b */ /* 0x000f280000000200 */
[----:B------:R-:W5:Y:S04]  /*aa70*/  LDSM.16.M88.4 R8, [R117+0x3c00] ;  /* 0x003c00007508783b */ /* 0x000f680000000200 */
[----:B-1----:R-:W-:Y:S04]  /*aa80*/  LDSM.16.M88.4 R4, [R3] ;  /* 0x000000000304783b */ /* 0x002fe80000000200 */
[----:B------:R-:W1:Y:S04]  /*aa90*/  LDSM.16.M88.4 R20, [R2+0x3000] ;  /* 0x003000000214783b */ /* 0x000e680000000200 */
[----:B------:R-:W1:Y:S04]  /*aaa0*/  LDSM.16.M88.4 R16, [R2+0x3400] ;  /* 0x003400000210783b */ /* 0x000e680000000200 */
[----:B------:R-:W1:Y:S04]  /*aab0*/  LDSM.16.M88.4 R32, [R117+0x4000] ;  /* 0x004000007520783b */ /* 0x000e680000000200 */
[----:B------:R-:W1:Y:S04]  /*aac0*/  LDSM.16.M88.4 R68, [R2+0x3800] ;  /* 0x003800000244783b */ /* 0x000e680000000200 */
[----:B------:R-:W-:Y:S01]  /*aad0*/  LDSM.16.M88.4 R36, [R3+0x1000] ;  /* 0x001000000324783b */ /* 0x000fe20000000200 */
[C---:B--2---:R-:W-:Y:S03]  /*aae0*/  HMMA.16816.F32.BF16 R12, R40.reuse, R28, RZ ;  /* 0x0000001c280c723c */ /* 0x044fe600000418ff */
[----:B------:R-:W-:Y:S04]  /*aaf0*/  LDSM.16.M88.4 R80, [R2+0x4000] ;  /* 0x004000000250783b */ /* 0x000fe80000000200 */
[----:B------:R-:W-:Y:S01]  /*ab00*/  LDSM.16.M88.4 R76, [R117+0x4400] ;  /* 0x00440000754c783b */ /* 0x000fe20000000200 */
[C---:B------:R-:W-:Y:S08]  /*ab10*/  HMMA.16816.F32.BF16 R28, R40.reuse, R30, RZ ;  /* 0x0000001e281c723c */ /* 0x040ff000000418ff */
[C---:B---3--:R-:W-:Y:S08]  /*ab20*/  HMMA.16816.F32.BF16 R24, R40.reuse, R64, RZ ;  /* 0x000000402818723c */ /* 0x048ff000000418ff */
[C---:B----4-:R-:W-:Y:S08]  /*ab30*/  HMMA.16816.F32.BF16 R60, R40.reuse, R52, RZ ;  /* 0x00000034283c723c */ /* 0x050ff000000418ff */
[C---:B------:R-:W-:Y:S08]  /*ab40*/  HMMA.16816.F32.BF16 R64, R40.reuse, R66, RZ ;  /* 0x000000422840723c */ /* 0x040ff000000418ff */
[C---:B------:R-:W-:Y:S08]  /*ab50*/  HMMA.16816.F32.BF16 R52, R40.reuse, R54, RZ ;  /* 0x000000362834723c */ /* 0x040ff000000418ff */
[C---:B-----5:R-:W-:Y:S08]  /*ab60*/  HMMA.16816.F32.BF16 R48, R40.reuse, R8, RZ ;  /* 0x000000082830723c */ /* 0x060ff000000418ff */
[----:B------:R-:W-:Y:S01]  /*ab70*/  HMMA.16816.F32.BF16 R40, R40, R10, RZ ;  /* 0x0000000a2828723c */ /* 0x000fe200000418ff */
[----:B------:R-:W2:Y:S07]  /*ab80*/  LDSM.16.M88.4 R8, [R2+0x3c00] ;  /* 0x003c00000208783b */ /* 0x000eae0000000200 */
[C---:B-1----:R-:W-:Y:S08]  /*ab90*/  HMMA.16816.F32.BF16 R12, R4.reuse, R20, R12 ;  /* 0x00000014040c723c */ /* 0x042ff0000004180c */
[C---:B------:R-:W-:Y:S01]  /*aba0*/  HMMA.16816.F32.BF16 R28, R4.reuse, R22, R28 ;  /* 0x00000016041c723c */ /* 0x040fe2000004181c */
[----:B------:R-:W-:Y:S07]  /*abb0*/  LDSM.16.M88.4 R20, [R118+0x2000] ;  /* 0x002000007614783b */ /* 0x000fee0000000200 */
[C---:B------:R-:W-:Y:S08]  /*abc0*/  HMMA.16816.F32.BF16 R24, R4.reuse, R16, R24 ;  /* 0x000000100418723c */ /* 0x040ff00000041818 */
[----:B------:R-:W-:Y:S01]  /*abd0*/  HMMA.16816.F32.BF16 R64, R4, R18, R64 ;  /* 0x000000120440723c */ /* 0x000fe20000041840 */
[----:B------:R-:W1:Y:S07]  /*abe0*/  LDSM.16.M88.4 R16, [R117+0x5000] ;  /* 0x005000007510783b */ /* 0x000e6e0000000200 */
[C---:B------:R-:W-:Y:S08]  /*abf0*/  HMMA.16816.F32.BF16 R12, R72.reuse, R32, R12 ;  /* 0x00000020480c723c */ /* 0x040ff0000004180c */
[----:B------:R-:W-:Y:S01]  /*ac00*/  HMMA.16816.F32.BF16 R28, R72, R34, R28 ;  /* 0x00000022481c723c */ /* 0x000fe2000004181c */
[----:B------:R-:W-:Y:S07]  /*ac10*/  LDSM.16.M88.4 R32, [R2+0x4400] ;  /* 0x004400000220783b */ /* 0x000fee0000000200 */
[C---:B------:R-:W-:Y:S08]  /*ac20*/  HMMA.16816.F32.BF16 R60, R4.reuse, R68, R60 ;  /* 0x00000044043c723c */ /* 0x040ff0000004183c */
[C---:B------:R-:W-:Y:S01]  /*ac30*/  HMMA.16816.F32.BF16 R52, R4.reuse, R70, R52 ;  /* 0x000000460434723c */ /* 0x040fe20000041834 */
[----:B------:R-:W-:Y:S07]  /*ac40*/  LDSM.16.M88.4 R68, [R117+0x4800] ;  /* 0x004800007544783b */ /* 0x000fee0000000200 */
[C---:B--2---:R-:W-:Y:S08]  /*ac50*/  HMMA.16816.F32.BF16 R48, R4.reuse, R8, R48 ;  /* 0x000000080430723c */ /* 0x044ff00000041830 */
[----:B------:R-:W-:Y:S01]  /*ac60*/  HMMA.16816.F32.BF16 R40, R4, R10, R40 ;  /* 0x0000000a0428723c */ /* 0x000fe20000041828 */
[----:B------:R2:W-:Y:S04]  /*ac70*/  LDSM.16.M88.4 R8, [R3+0x2000] ;  /* 0x002000000308783b */ /* 0x0005e80000000200 */
[----:B------:R-:W3:Y:S03]  /*ac80*/  LDSM.16.M88.4 R4, [R2+0x5000] ;  /* 0x005000000204783b */ /* 0x000ee60000000200 */
[C---:B------:R-:W-:Y:S08]  /*ac90*/  HMMA.16816.F32.BF16 R12, R36.reuse, R80, R12 ;  /* 0x00000050240c723c */ /* 0x040ff0000004180c */
[----:B------:R-:W-:Y:S08]  /*aca0*/  HMMA.16816.F32.BF16 R28, R36, R82, R28 ;  /* 0x00000052241c723c */ /* 0x000ff0000004181c */
[----:B------:R-:W-:Y:S01]  /*acb0*/  HMMA.16816.F32.BF16 R24, R72, R76, R24 ;  /* 0x0000004c4818723c */ /* 0x000fe20000041818 */
[----:B--2---:R-:W-:-:S07]  /*acc0*/  VIMNMX R3, PT, PT, R59, R56, PT ;  /* 0x000000383b037248 */ /* 0x004fce0003fe0100 */
[C---:B-1----:R-:W-:Y:S08]  /*acd0*/  HMMA.16816.F32.BF16 R12, R20.reuse, R16, R12 ;  /* 0x00000010140c723c */ /* 0x042ff0000004180c */
[----:B------:R-:W-:Y:S01]  /*ace0*/  HMMA.16816.F32.BF16 R28, R20, R18, R28 ;  /* 0x00000012141c723c */ /* 0x000fe2000004181c */
[----:B------:R-:W1:Y:S07]  /*acf0*/  LDSM.16.M88.4 R16, [R117+0x4c00] ;  /* 0x004c00007510783b */ /* 0x000e6e0000000200 */
[----:B------:R-:W-:Y:S08]  /*ad00*/  HMMA.16816.F32.BF16 R64, R72, R78, R64 ;  /* 0x0000004e4840723c */ /* 0x000ff00000041840 */
[C---:B---3--:R-:W-:Y:S08]  /*ad10*/  HMMA.16816.F32.BF16 R12, R8.reuse, R4, R12 ;  /* 0x00000004080c723c */ /* 0x048ff0000004180c */
[----:B------:R-:W-:Y:S01]  /*ad20*/  HMMA.16816.F32.BF16 R28, R8, R6, R28 ;  /* 0x00000006081c723c */ /* 0x000fe2000004181c */
[----:B------:R-:W2:Y:S07]  /*ad30*/  LDSM.16.M88.4 R4, [R2+0x4800] ;  /* 0x004800000204783b */ /* 0x000eae0000000200 */
[----:B------:R-:W-:Y:S01]  /*ad40*/  HMMA.16816.F32.BF16 R76, R72, R68, R60 ;  /* 0x00000044484c723c */ /* 0x000fe2000004183c */
[----:B------:R-:W3:Y:S02]  /*ad50*/  LDSM.16.M88.4 R60, [R117+0x5400] ;  /* 0x00540000753c783b */ /* 0x000ee40000000200 */
[----:B------:R-:W-:Y:S01]  /*ad60*/  FMUL.FTZ R12, R12, UR5 ;  /* 0x000000050c0c7c20 */ /* 0x000fe20008410000 */
[----:B------:R-:W-:Y:S01]  /*ad70*/  FMUL.FTZ R68, R13, UR5 ;  /* 0x000000050d447c20 */ /* 0x000fe20008410000 */
[----:B------:R-:W-:Y:S01]  /*ad80*/  FMUL.FTZ R58, R14, UR5 ;  /* 0x000000050e3a7c20 */ /* 0x000fe20008410000 */
[----:B------:R-:W-:Y:S01]  /*ad90*/  FMUL.FTZ R69, R15, UR5 ;  /* 0x000000050f457c20 */ /* 0x000fe20008410000 */
[----:B------:R4:W1:Y:S01]  /*ada0*/  MUFU.TANH R46, R12 ;  /* 0x0000000c002e7308 */ /* 0x0008620000002400 */
[----:B------:R-:W-:Y:S01]  /*adb0*/  HMMA.16816.F32.BF16 R80, R36, R32, R24 ;  /* 0x000000202450723c */ /* 0x000fe20000041818 */
[----:B------:R-:W-:Y:S06]  /*adc0*/  LDSM.16.M88.4 R24, [R2+0x5400] ;  /* 0x005400000218783b */ /* 0x000fec0000000200 */
[----:B------:R-:W1:Y:S01]  /*add0*/  MUFU.TANH R68, R68 ;  /* 0x0000004400447308 */ /* 0x000e620000002400 */
[----:B------:R-:W-:Y:S07]  /*ade0*/  HMMA.16816.F32.BF16 R52, R72, R70, R52 ;  /* 0x000000464834723c */ /* 0x000fee0000041834 */
[----:B------:R-:W2:Y:S01]  /*adf0*/  MUFU.TANH R58, R58 ;  /* 0x0000003a003a7308 */ /* 0x000ea20000002400 */
[----:B------:R-:W-:Y:S01]  /*ae00*/  HMMA.16816.F32.BF16 R64, R36, R34, R64 ;  /* 0x000000222440723c */ /* 0x000fe20000041840 */
[----:B----4-:R-:W4:Y:S04]  /*ae10*/  LDSM.16.M88.4 R12, [R117+0x5800] ;  /* 0x00580000750c783b */ /* 0x010f280000000200 */
[----:B------:R-:W5:Y:S02]  /*ae20*/  LDSM.16.M88.4 R32, [R2+0x4c00] ;  /* 0x004c00000220783b */ /* 0x000f640000000200 */
[----:B------:R-:W3:Y:S01]  /*ae30*/  MUFU.TANH R69, R69 ;  /* 0x0000004500457308 */ /* 0x000ee20000002400 */
[----:B-1----:R-:W-:Y:S01]  /*ae40*/  HMMA.16816.F32.BF16 R48, R72, R16, R48 ;  /* 0x000000104830723c */ /* 0x002fe20000041830 */
[----:B------:R-:W-:Y:S01]  /*ae50*/  FMUL.FTZ R16, R28, UR5 ;  /* 0x000000051c107c20 */ /* 0x000fe20008410000 */
[----:B------:R-:W-:-:S05]  /*ae60*/  FMUL.FTZ R17, R30, UR5 ;  /* 0x000000051e117c20 */ /* 0x000fca0008410000 */
[----:B------:R-:W1:Y:S01]  /*ae70*/  MUFU.TANH R16, R16 ;  /* 0x0000001000107308 */ /* 0x000e620000002400 */
[C---:B--2---:R-:W-:Y:S07]  /*ae80*/  HMMA.16816.F32.BF16 R76, R36.reuse, R4, R76 ;  /* 0x00000004244c723c */ /* 0x044fee000004184c */
[----:B------:R-:W2:Y:S01]  /*ae90*/  MUFU.TANH R17, R17 ;  /* 0x0000001100117308 */ /* 0x000ea20000002400 */
[----:B------:R-:W-:Y:S01]  /*aea0*/  HMMA.16816.F32.BF16 R52, R36, R6, R52 ;  /* 0x000000062434723c */ /* 0x000fe20000041834 */
[----:B------:R-:W1:Y:S07]  /*aeb0*/  LDSM.16.M88.4 R4, [R117+0x5c00] ;  /* 0x005c00007504783b */ /* 0x000e6e0000000200 */
        /* <DEDUP_REMOVED lines=13> */
[----:B------:R-:W2:Y:S01]  /*af90*/  MUFU.TANH R24, R24 ;  /* 0x0000001800187308 */ /* 0x000ea20000002400 */
[C---:B-1----:R-:W-:Y:S07]  /*afa0*/  HMMA.16816.F32.BF16 R48, R20.reuse, R4, R48 ;  /* 0x000000041430723c */ /* 0x042fee0000041830 */
[----:B------:R-:W1:Y:S01]  /*afb0*/  MUFU.TANH R25, R25 ;  /* 0x0000001900197308 */ /* 0x000e620000002400 */
        /* <DEDUP_REMOVED lines=21> */
[----:B------:R-:W-:Y:S01]  /*b110*/  HMMA.16816.F32.BF16 R40, R8, R14, R40 ;  /* 0x0000000e0828723c */ /* 0x000fe20000041828 */
[----:B------:R-:W-:-:S02]  /*b120*/  LEA R10, R0, R45, 0x1 ;  /* 0x0000002d000a7211 */ /* 0x000fc400078e08ff */
        /* <DEDUP_REMOVED lines=46> */
.L_x_3756:
        /* <DEDUP_REMOVED lines=49> */
[----:B------:R-:W-:Y:S01]  /*b720*/  IMAD R2, R5, UR11, R2 ;  /* 0x0000000b05027c24 */ /* 0x000fe2000f8e0202 */
[----:B--2---:R-:W-:Y:S01]  /*b730*/  IADD3 R0, PT, PT, R7, -R0, RZ ;  /* 0x8000000007007210 */ /* 0x004fe20007ffe0ff */
[----:B------:R-:W-:-:S03]  /*b740*/  IMAD.WIDE.U32 R6, R5, UR10, RZ ;  /* 0x0000000a05067c25 */ /* 0x000fc6000f8e00ff */
[----:B------:R-:W-:Y:S01]  /*b750*/  SHF.R.S32.HI R5, RZ, 0x1f, R0 ;  /* 0x0000001fff057819 */ /* 0x000fe20000011400 */
[----:B------:R-:W-:-:S04]  /*b760*/  IMAD.IADD R7, R7, 0x1, R2 ;  /* 0x0000000107077824 */ /* 0x000fc800078e0202 */
[----:B----4-:R-:W-:Y:S02]  /*b770*/  IMAD R5, R5, UR8, RZ ;  /* 0x0000000805057c24 */ /* 0x010fe4000f8e02ff */
[----:B------:R-:W-:-:S04]  /*b780*/  IMAD.WIDE.U32 R6, R0, UR8, R6 ;  /* 0x0000000800067c25 */ /* 0x000fc8000f8e0006 */
[----:B------:R-:W-:Y:S01]  /*b790*/  IMAD R5, R0, UR9, R5 ;  /* 0x0000000900057c24 */ /* 0x000fe2000f8e0205 */
[----:B------:R-:W-:-:S04]  /*b7a0*/  LEA R120, P1, R6, R120, 0x1 ;  /* 0x0000007806787211 */ /* 0x000fc800078208ff */
[----:B------:R-:W-:-:S04]  /*b7b0*/  IADD3 R5, PT, PT, R7, R5, RZ ;  /* 0x0000000507057210 */ /* 0x000fc80007ffe0ff */
[----:B------:R-:W-:-:S07]  /*b7c0*/  LEA.HI.X R119, R6, R119, R5, 0x1, P1 ;  /* 0x0000007706777211 */ /* 0x000fce00008f0c05 */
.L_x_3757:
[----:B------:R-:W2:Y:S01]  /*b7d0*/  LDCU UR5, c[0x0][0x440] ;  /* 0x00008800ff0577ac */ /* 0x000ea20008000800 */
[----:B------:R-:W-:-:S04]  /*b7e0*/  LEA R6, P1, R127, R120, 0x1 ;  /* 0x000000787f067211 */ /* 0x000fc800078208ff */
[----:B------:R-:W-:Y:S02]  /*b7f0*/  LEA.HI.X R7, R127, R119, R126, 0x1, P1 ;  /* 0x000000777f077211 */ /* 0x000fe400008f0c7e */
[----:B--2---:R-:W-:Y:S02]  /*b800*/  ISETP.GE.AND P4, PT, R86, UR5, PT ;  /* 0x0000000556007c0c */ /* 0x004fe4000bf86270 */
[----:B------:R-:W-:Y:S02]  /*b810*/  ISETP.GE.AND P3, PT, R85, UR5, PT ;  /* 0x0000000555007c0c */ /* 0x000fe4000bf66270 */
[----:B------:R-:W-:-:S09]  /*b820*/  ISETP.GE.AND P2, PT, R84, UR5, PT ;  /* 0x0000000554007c0c */ /* 0x000fd2000bf46270 */
[--C-:B------:R-:W-:Y:S02]  /*b830*/  @!P4 IMAD.MOV.U32 R121, RZ, RZ, R119.reuse ;  /* 0x000000ffff79c224 */ /* 0x100fe400078e0077 */
[----:B------:R-:W-:Y:S02]  /*b840*/  @!P3 IMAD.MOV.U32 R8, RZ, RZ, R120 ;  /* 0x000000ffff08b224 */ /* 0x000fe400078e0078 */
[--C-:B------:R-:W-:Y:S01]  /*b850*/  @!P3 IMAD.MOV.U32 R9, RZ, RZ, R119.reuse ;  /* 0x000000ffff09b224 */ /* 0x100fe200078e0077 */
        /* <DEDUP_REMOVED lines=32> */
.L_x_3755:
[C---:B-1----:R-:W-:Y:S01]  /*ba60*/  VIADD R48, R10.reuse, 0x1 ;  /* 0x000000010a307836 */ /* 0x042fe20000000000 */
[CC--:B------:R-:W-:Y:S01]  /*ba70*/  ISETP.GE.AND P4, PT, R10.reuse, R3.reuse, PT ;  /* 0x000000030a00720c */ /* 0x0c0fe20003f86270 */
[C---:B------:R-:W-:Y:S01]  /*ba80*/  VIADD R42, R10.reuse, 0x8 ;  /* 0x000000080a2a7836 */ /* 0x040fe20000000000 */
[----:B------:R-:W1:Y:S01]  /*ba90*/  LDCU UR5, c[0x0][0x45c] ;  /* 0x00008b80ff0577ac */ /* 0x000e620008000800 */
        /* <DEDUP_REMOVED lines=8> */
[----:B---3--:R-:W-:Y:S01]  /*bb20*/  VIADD R6, R10, 0x19 ;  /* 0x000000190a067836 */ /* 0x008fe20000000000 */
        /* <DEDUP_REMOVED lines=8> */
[----:B------:R-:W-:Y:S01]  /*bbb0*/  ISETP.GE.AND P1, PT, R36, R3, PT ;  /* 0x000000032400720c */ /* 0x000fe20003f26270 */
[----:B------:R-:W-:Y:S01]  /*bbc0*/  VIADD R20, R10, 0x30 ;  /* 0x000000300a147836 */ /* 0x000fe20000000000 */
[----:B------:R-:W-:Y:S01]  /*bbd0*/  FSEL R7, R24, -INF , !P5 ;  /* 0xff80000018077808 */ /* 0x000fe20006800000 */
[----:B------:R-:W-:Y:S01]  /*bbe0*/  VIADD R14, R10, 0x31 ;  /* 0x000000310a0e7836 */ /* 0x000fe20000000000 */
[----:B------:R-:W-:Y:S01]  /*bbf0*/  FSEL R13, R28, -INF , !P3 ;  /* 0xff8000001c0d7808 */ /* 0x000fe20005800000 */
[C---:B------:R-:W-:Y:S01]  /*bc00*/  VIADD R2, R10.reuse, 0x38 ;  /* 0x000000380a027836 */ /* 0x040fe20000000000 */
[----:B------:R-:W-:Y:S01]  /*bc10*/  FMNMX3.FTZ R16, R15, R11, R9, !PT ;  /* 0x0000000b0f107276 */ /* 0x000fe20007810009 */
[----:B------:R-:W-:Y:S01]  /*bc20*/  VIADD R0, R10, 0x39 ;  /* 0x000000390a007836 */ /* 0x000fe20000000000 */
[-C--:B------:R-:W-:Y:S01]  /*bc30*/  ISETP.GE.AND P6, PT, R6, R3.reuse, PT ;  /* 0x000000030600720c */ /* 0x080fe20003fc6270 */
[----:B------:R-:W-:Y:S01]  /*bc40*/  IMAD.IADD R116, R47, 0x1, R44 ;  /* 0x000000012f747824 */ /* 0x000fe200078e022c */
[----:B------:R-:W-:Y:S01]  /*bc50*/  ISETP.GE.AND P5, PT, R34, R3, PT ;  /* 0x000000032200720c */ /* 0x000fe20003fa6270 */
[----:B------:R-:W-:Y:S01]  /*bc60*/  IMAD.MOV.U32 R138, RZ, RZ, -0x1 ;  /* 0xffffffffff8a7424 */ /* 0x000fe200078e00ff */
        /* <DEDUP_REMOVED lines=24> */
[----:B------:R-:W-:-:S02]  /*bdf0*/  ISETP.GE.AND P5, PT, R10, R91, PT ;  /* 0x0000005b0a00720c */ /* 0x000fc40003fa6270 */
[----:B------:R-:W-:Y:S02]  /*be00*/  FMNMX.FTZ R16, R101, R16, !PT ;  /* 0x0000001065107209 */ /* 0x000fe40007810000 */
[-C--:B------:R-:W-:Y:S02]  /*be10*/  ISETP.GE.AND P3, PT, R48, R91.reuse, PT ;  /* 0x0000005b3000720c */ /* 0x080fe40003f66270 */
[-C--:B------:R-:W-:Y:S01]  /*be20*/  ISETP.GE.AND P2, PT, R42, R91.reuse, PT ;  /* 0x0000005b2a00720c */ /* 0x080fe20003f46270 */
[----:B------:R-:W2:Y:S01]  /*be30*/  SHFL.BFLY PT, R19, R16, 0x2, 0x1f ;  /* 0x0c401f0010137f89 */ /* 0x000ea200000e0000 */
[-C--:B------:R-:W-:Y:S02]  /*be40*/  ISETP.GE.AND P4, PT, R12, R91.reuse, PT ;  /* 0x0000005b0c00720c */ /* 0x080fe40003f86270 */
[-C--:B------:R-:W-:Y:S02]  /*be50*/  ISETP.GE.AND P1, PT, R40, R91.reuse, PT ;  /* 0x0000005b2800720c */ /* 0x080fe40003f26270 */
[----:B------:R-:W-:-:S02]  /*be60*/  ISETP.GE.AND P6, PT, R38, R91, PT ;  /* 0x0000005b2600720c */ /* 0x000fc40003fc6270 */
[----:B------:R-:W-:Y:S02]  /*be70*/  FSEL R12, R69, -INF , !P3 ;  /* 0xff800000450c7808 */ /* 0x000fe40005800000 */
[----:B------:R-:W-:Y:S02]  /*be80*/  FSEL R10, R17, -INF , !P2 ;  /* 0xff800000110a7808 */ /* 0x000fe40005000000 */
[----:B------:R-:W-:Y:S02]  /*be90*/  FSEL R58, R58, -INF , !P5 ;  /* 0xff8000003a3a7808 */ /* 0x000fe40006800000 */
        /* <DEDUP_REMOVED lines=24> */
[----:B--2---:R-:W-:Y:S02]  /*c020*/  FMNMX.FTZ R19, R16, R19, !PT ;  /* 0x0000001310137209 */ /* 0x004fe40007810000 */
[----:B------:R-:W-:Y:S02]  /*c030*/  ISETP.GE.AND P5, PT, R0, R91, PT ;  /* 0x0000005b0000720c */ /* 0x000fe40003fa6270 */
[----:B------:R-:W-:Y:S01]  /*c040*/  FSEL R102, R102, -INF , !P2 ;  /* 0xff80000066667808 */ /* 0x000fe20005000000 */
[----:B------:R-:W2:Y:S01]  /*c050*/  SHFL.BFLY PT, R2, R19, 0x1, 0x1f ;  /* 0x0c201f0013027f89 */ /* 0x000ea200000e0000 */
[----:B------:R-:W-:-:S02]  /*c060*/  FSEL R94, R94, -INF , !P1 ;  /* 0xff8000005e5e7808 */ /* 0x000fc40004800000 */
[----:B------:R-:W-:Y:S02]  /*c070*/  FMNMX3.FTZ R17, R17, R110, R104, !PT ;  /* 0x0000006e11117276 */ /* 0x000fe40007810068 */
[----:B------:R-:W-:Y:S02]  /*c080*/  FSEL R93, R93, -INF , !P5 ;  /* 0xff8000005d5d7808 */ /* 0x000fe40006800000 */
[----:B------:R-:W-:Y:S02]  /*c090*/  FMNMX3.FTZ R0, R17, R102, R94, !PT ;  /* 0x0000006611007276 */ /* 0x000fe4000781005e */
[----:B------:R-:W-:Y:S02]  /*c0a0*/  LEA R116, R116, UR4, 0x1 ;  /* 0x0000000474747c11 */ /* 0x000fe4000f8e08ff */
[----:B------:R-:W-:-:S03]  /*c0b0*/  FMNMX.FTZ R17, R93, R0, !PT ;  /* 0x000000005d117209 */ /* 0x000fc60007810000 */
[----:B------:R-:W-:Y:S01]  /*c0c0*/  LDSM.16.MT88.4 R60, [R116+0x7000] ;  /* 0x00700000743c783b */ /* 0x000fe20000004200 */
[----:B------:R-:W-:-:S03]  /*c0d0*/  IMAD.IADD R32, R57, 0x1, R116 ;  /* 0x0000000139207824 */ /* 0x000fc600078e0274 */
[----:B------:R-:W3:Y:S04]  /*c0e0*/  SHFL.BFLY PT, R14, R17, 0x2, 0x1f ;  /* 0x0c401f00110e7f89 */ /* 0x000ee800000e0000 */
[----:B------:R-:W-:Y:S01]  /*c0f0*/  LDSM.16.MT88.4 R68, [R32+0x6000] ;  /* 0x006000002044783b */ /* 0x000fe20000004200 */
[----:B--2---:R-:W-:-:S03]  /*c100*/  FMNMX.FTZ R2, R19, R2, !PT ;  /* 0x0000000213027209 */ /* 0x004fc60007810000 */
[----:B------:R-:W-:Y:S01]  /*c110*/  LDSM.16.MT88.4 R40, [R116+0x8000] ;  /* 0x008000007428783b */ /* 0x000fe20000004200 */
[C---:B------:R-:W-:Y:S01]  /*c120*/  FSETP.NEU.FTZ.AND P1, PT, R2.reuse, -INF , PT ;  /* 0xff8000000200780b */ /* 0x040fe20003f3d000 */
[----:B-1----:R-:W-:Y:S02]  /*c130*/  FMUL.FTZ R100, R2, UR5 ;  /* 0x0000000502647c20 */ /* 0x002fe40008410000 */
[----:B------:R-:W-:Y:S03]  /*c140*/  LDSM.16.MT88.4 R76, [R116+0x6000] ;  /* 0x00600000744c783b */ /* 0x000fe60000004200 */
[----:B------:R-:W-:Y:S01]  /*c150*/  FSEL R100, R100, RZ, P1 ;  /* 0x000000ff64647208 */ /* 0x000fe20000800000 */
[----:B------:R-:W-:Y:S04]  /*c160*/  LDSM.16.MT88.4 R52, [R32+0x7000] ;  /* 0x007000002034783b */ /* 0x000fe80000004200 */
[--C-:B------:R-:W-:Y:S01]  /*c170*/  FFMA.FTZ R35, R11, UR5, -R100.reuse ;  /* 0x000000050b237c23 */ /* 0x100fe20008010864 */
[--C-:B------:R-:W-:Y:S01]  /*c180*/  FFMA.FTZ R92, R15, UR5, -R100.reuse ;  /* 0x000000050f5c7c23 */ /* 0x100fe20008010864 */
[--C-:B------:R-:W-:Y:S01]  /*c190*/  FFMA.FTZ R34, R9, UR5, -R100.reuse ;  /* 0x0000000509227c23 */ /* 0x100fe20008010864 */
[----:B---3--:R-:W-:Y:S01]  /*c1a0*/  FMNMX.FTZ R14, R17, R14, !PT ;  /* 0x0000000e110e7209 */ /* 0x008fe20007810000 */
[--C-:B------:R-:W-:Y:S01]  /*c1b0*/  FFMA.FTZ R33, R7, UR5, -R100.reuse ;  /* 0x0000000507217c23 */ /* 0x100fe20008010864 */
[--C-:B------:R-:W-:Y:S01]  /*c1c0*/  FFMA.FTZ R20, R31, UR5, -R100.reuse ;  /* 0x000000051f147c23 */ /* 0x100fe20008010864 */
[----:B------:R-:W-:Y:S01]  /*c1d0*/  MUFU.EX2 R35, R35 ;  /* 0x0000002300237308 */ /* 0x000fe20000000800 */
[--C-:B------:R-:W-:Y:S01]  /*c1e0*/  FFMA.FTZ R29, R13, UR5, -R100.reuse ;  /* 0x000000050d1d7c23 */ /* 0x100fe20008010864 */
[----:B------:R-:W1:Y:S01]  /*c1f0*/  SHFL.BFLY PT, R11, R14, 0x1, 0x1f ;  /* 0x0c201f000e0b7f89 */ /* 0x000e6200000e0000 */
[--C-:B------:R-:W-:Y:S01]  /*c200*/  FFMA.FTZ R28, R27, UR5, -R100.reuse ;  /* 0x000000051b1c7c23 */ /* 0x100fe20008010864 */
[--C-:B------:R-:W-:Y:S01]  /*c210*/  FFMA.FTZ R21, R5, UR5, -R100.reuse ;  /* 0x0000000505157c23 */ /* 0x100fe20008010864 */
[--C-:B------:R-:W-:Y:S01]  /*c220*/  FFMA.FTZ R111, R111, UR5, -R100.reuse ;  /* 0x000000056f6f7c23 */ /* 0x100fe20008010864 */
[--C-:B------:R-:W-:Y:S01]  /*c230*/  FFMA.FTZ R108, R115, UR5, -R100.reuse ;  /* 0x00000005736c7c23 */ /* 0x100fe20008010864 */
[--C-:B------:R-:W-:Y:S01]  /*c240*/  FFMA.FTZ R107, R107, UR5, -R100.reuse ;  /* 0x000000056b6b7c23 */ /* 0x100fe20008010864 */
[----:B------:R-:W2:Y:S01]  /*c250*/  MUFU.EX2 R92, R92 ;  /* 0x0000005c005c7308 */ /* 0x000ea20000000800 */
[--C-:B------:R-:W-:Y:S01]  /*c260*/  FFMA.FTZ R103, R103, UR5, -R100.reuse ;  /* 0x0000000567677c23 */ /* 0x100fe20008010864 */
[----:B------:R-:W-:-:S06]  /*c270*/  FFMA.FTZ R144, R101, UR5, -R100 ;  /* 0x0000000565907c23 */ /* 0x000fcc0008010864 */
[----:B------:R-:W-:Y:S08]  /*c280*/  MUFU.EX2 R34, R34 ;  /* 0x0000002200227308 */ /* 0x000ff00000000800 */
[----:B------:R-:W3:Y:S01]  /*c290*/  MUFU.EX2 R33, R33 ;  /* 0x0000002100217308 */ /* 0x000ee20000000800 */
[----:B--2---:R-:W-:Y:S01]  /*c2a0*/  F2FP.BF16.F32.PACK_AB R48, R35, R92 ;  /* 0x0000005c2330723e */ /* 0x004fe200000010ff */
[----:B------:R-:W-:Y:S01]  /*c2b0*/  FADD.FTZ R35, R92, R35 ;  /* 0x000000235c237221 */ /* 0x000fe20000010000 */
[----:B-1----:R-:W-:-:S04]  /*c2c0*/  FMNMX.FTZ R0, R14, R11, !PT ;  /* 0x0000000b0e007209 */ /* 0x002fc80007810000 */
[C---:B------:R-:W-:Y:S01]  /*c2d0*/  FSETP.NEU.FTZ.AND P1, PT, R0.reuse, -INF , PT ;  /* 0xff8000000000780b */ /* 0x040fe20003f3d000 */
[----:B------:R-:W-:Y:S01]  /*c2e0*/  FMUL.FTZ R95, R0, UR5 ;  /* 0x00000005005f7c20 */ /* 0x000fe20008410000 */
[----:B------:R-:W-:Y:S04]  /*c2f0*/  MUFU.EX2 R29, R29 ;  /* 0x0000001d001d7308 */ /* 0x000fe80000000800 */
[----:B------:R-:W-:Y:S02]  /*c300*/  FSEL R95, R95, RZ, P1 ;  /* 0x000000ff5f5f7208 */ /* 0x000fe40000800000 */
[----:B---3--:R-:W-:-:S03]  /*c310*/  F2FP.BF16.F32.PACK_AB R50, R33, R34 ;  /* 0x000000222132723e */ /* 0x008fc600000010ff */
[--C-:B------:R-:W-:Y:S01]  /*c320*/  FFMA.FTZ R97, R58, UR5, -R95.reuse ;  /* 0x000000053a617c23 */ /* 0x100fe2000801085f */
[--C-:B------:R-:W-:Y:S01]  /*c330*/  FFMA.FTZ R96, R12, UR5, -R95.reuse ;  /* 0x000000050c607c23 */ /* 0x100fe2000801085f */
[--C-:B------:R-:W-:Y:S01]  /*c340*/  FFMA.FTZ R99, R10, UR5, -R95.reuse ;  /* 0x000000050a637c23 */ /* 0x100fe2000801085f */
[--C-:B------:R-:W-:Y:S01]  /*c350*/  FFMA.FTZ R98, R6, UR5, -R95.reuse ;  /* 0x0000000506627c23 */ /* 0x100fe2000801085f */
[--C-:B------:R-:W-:Y:S01]  /*c360*/  FFMA.FTZ R30, R8, UR5, -R95.reuse ;  /* 0x00000005081e7c23 */ /* 0x100fe2000801085f */
[--C-:B------:R-:W-:Y:S01]  /*c370*/  FFMA.FTZ R31, R26, UR5, -R95.reuse ;  /* 0x000000051a1f7c23 */ /* 0x100fe2000801085f */
[----:B------:R-:W-:Y:S01]  /*c380*/  MUFU.EX2 R97, R97 ;  /* 0x0000006100617308 */ /* 0x000fe20000000800 */
[----:B------:R-:W1:Y:S01]  /*c390*/  LDSM.16.MT88.4 R8, [R116+0x7400] ;  /* 0x007400007408783b */ /* 0x000e620000004200 */
[--C-:B------:R-:W-:Y:S01]  /*c3a0*/  FFMA.FTZ R23, R18, UR5, -R95.reuse ;  /* 0x0000000512177c23 */ /* 0x100fe2000801085f */
[--C-:B------:R-:W-:Y:S01]  /*c3b0*/  FFMA.FTZ R22, R4, UR5, -R95.reuse ;  /* 0x0000000504167c23 */ /* 0x100fe2000801085f */
[--C-:B------:R-:W-:Y:S01]  /*c3c0*/  FFMA.FTZ R106, R106, UR5, -R95.reuse ;  /* 0x000000056a6a7c23 */ /* 0x100fe2000801085f */
[----:B------:R-:W2:Y:S01]  /*c3d0*/  LDSM.16.MT88.4 R12, [R32+0x6400] ;  /* 0x00640000200c783b */ /* 0x000ea20000004200 */
[--C-:B------:R-:W-:Y:S01]  /*c3e0*/  FFMA.FTZ R101, R102, UR5, -R95.reuse ;  /* 0x0000000566657c23 */ /* 0x100fe2000801085f */
[--C-:B------:R-:W-:Y:S01]  /*c3f0*/  FFMA.FTZ R94, R94, UR5, -R95.reuse ;  /* 0x000000055e5e7c23 */ /* 0x100fe2000801085f */
[----:B------:R-:W3:Y:S01]  /*c400*/  MUFU.EX2 R96, R96 ;  /* 0x0000006000607308 */ /* 0x000ee20000000800 */
[----:B------:R-:W-:Y:S01]  /*c410*/  LDSM.16.MT88.4 R24, [R116+0x6400] ;  /* 0x006400007418783b */ /* 0x000fe20000004200 */
[----:B------:R-:W-:Y:S01]  /*c420*/  FFMA.FTZ R93, R93, UR5, -R95 ;  /* 0x000000055d5d7c23 */ /* 0x000fe2000801085f */
[----:B------:R-:W-:-:S02]  /*c430*/  FADD.FTZ R34, R34, R35 ;  /* 0x0000002322227221 */ /* 0x000fc40000010000 */
[----:B------:R-:W-:Y:S02]  /*c440*/  LDSM.16.MT88.4 R16, [R32+0x7400] ;  /* 0x007400002010783b */ /* 0x000fe40000004200 */
[----:B------:R-:W-:Y:S01]  /*c450*/  FADD.FTZ R34, R33, R34 ;  /* 0x0000002221227221 */ /* 0x000fe20000010000 */
[----:B------:R-:W-:Y:S08]  /*c460*/  MUFU.EX2 R99, R99 ;  /* 0x0000006300637308 */ /* 0x000ff00000000800 */
[----:B------:R-:W4:Y:S01]  /*c470*/  MUFU.EX2 R98, R98 ;  /* 0x0000006200627308 */ /* 0x000f220000000800 */
[----:B---3--:R-:W-:Y:S01]  /*c480*/  F2FP.BF16.F32.PACK_AB R49, R96, R97 ;  /* 0x000000616031723e */ /* 0x008fe200000010ff */
[----:B------:R-:W-:-:S06]  /*c490*/  FADD.FTZ R96, R97, R96 ;  /* 0x0000006061607221 */ /* 0x000fcc0000010000 */
[----:B------:R-:W3:Y:S08]  /*c4a0*/  MUFU.EX2 R28, R28 ;  /* 0x0000001c001c7308 */ /* 0x000ef00000000800 */
[----:B------:R-:W-:Y:S01]  /*c4b0*/  MUFU.EX2 R21, R21 ;  /* 0x0000001500157308 */ /* 0x000fe20000000800 */
[----:B----4-:R-:W-:Y:S01]  /*c4c0*/  F2FP.BF16.F32.PACK_AB R51, R98, R99 ;  /* 0x000000636233723e */ /* 0x010fe200000010ff */
[----:B------:R-:W-:-:S04]  /*c4d0*/  FADD.FTZ R99, R99, R96 ;  /* 0x0000006063637221 */ /* 0x000fc80000010000 */
[----:B------:R-:W-:Y:S02]  /*c4e0*/  FADD.FTZ R98, R98, R99 ;  /* 0x0000006362627221 */ /* 0x000fe40000010000 */
[----:B------:R-:W4:Y:S01]  /*c4f0*/  MUFU.EX2 R20, R20 ;  /* 0x0000001400147308 */ /* 0x000f220000000800 */
[----:B------:R-:W-:Y:S01]  /*c500*/  HMMA.16816.F32.BF16 R64, R48, R60, RZ ;  /* 0x0000003c3040723c */ /* 0x000fe200000418ff */
[----:B---3--:R-:W-:Y:S01]  /*c510*/  F2FP.BF16.F32.PACK_AB R4, R28, R29 ;  /* 0x0000001d1c04723e */ /* 0x008fe200000010ff */
[----:B------:R-:W-:-:S04]  /*c520*/  FADD.FTZ R29, R29, R34 ;  /* 0x000000221d1d7221 */ /* 0x000fc80000010000 */
[----:B------:R-:W-:Y:S01]  /*c530*/  FADD.FTZ R28, R28, R29 ;  /* 0x0000001d1c1c7221 */ /* 0x000fe20000010000 */
[----:B------:R-:W-:Y:S01]  /*c540*/  MUFU.EX2 R31, R31 ;  /* 0x0000001f001f7308 */ /* 0x000fe20000000800 */
[C---:B------:R-:W-:Y:S07]  /*c550*/  HMMA.16816.F32.BF16 R60, R48.reuse, R62, RZ ;  /* 0x0000003e303c723c */ /* 0x040fee00000418ff */
[----:B------:R-:W3:Y:S01]  /*c560*/  MUFU.EX2 R30, R30 ;  /* 0x0000001e001e7308 */ /* 0x000ee20000000800 */
[----:B----4-:R-:W-:Y:S01]  /*c570*/  F2FP.BF16.F32.PACK_AB R6, R20, R21 ;  /* 0x000000151406723e */ /* 0x010fe200000010ff */
[----:B------:R-:W-:Y:S01]  /*c580*/  HMMA.16816.F32.BF16 R72, R48, R68, RZ ;  /* 0x000000443048723c */ /* 0x000fe200000418ff */
[----:B------:R-:W-:-:S04]  /*c590*/  FADD.FTZ R21, R21, R28 ;  /* 0x0000001c15157221 */ /* 0x000fc80000010000 */
[----:B------:R-:W-:Y:S01]  /*c5a0*/  FADD.FTZ R20, R20, R21 ;  /* 0x0000001514147221 */ /* 0x000fe20000010000 */
[----:B------:R-:W-:Y:S02]  /*c5b0*/  MUFU.EX2 R23, R23 ;  /* 0x0000001700177308 */ /* 0x000fe40000000800 */
[C---:B------:R-:W-:Y:S06]  /*c5c0*/  HMMA.16816.F32.BF16 R68, R48.reuse, R70, RZ ;  /* 0x000000463044723c */ /* 0x040fec00000418ff */
[----:B------:R-:W4:Y:S01]  /*c5d0*/  MUFU.EX2 R22, R22 ;  /* 0x0000001600167308 */ /* 0x000f220000000800 */
[----:B---3--:R-:W-:Y:S01]  /*c5e0*/  F2FP.BF16.F32.PACK_AB R5, R30, R31 ;  /* 0x0000001f1e05723e */ /* 0x008fe200000010ff */
[----:B------:R-:W-:Y:S01]  /*c5f0*/  HMMA.16816.F32.BF16 R36, R48, R40, RZ ;  /* 0x000000283024723c */ /* 0x000fe200000418ff */
[----:B------:R-:W-:-:S04]  /*c600*/  FADD.FTZ R31, R31, R98 ;  /* 0x000000621f1f7221 */ /* 0x000fc80000010000 */
[----:B------:R-:W-:Y:S01]  /*c610*/  FADD.FTZ R30, R30, R31 ;  /* 0x0000001f1e1e7221 */ /* 0x000fe20000010000 */
[----:B------:R-:W-:Y:S02]  /*c620*/  MUFU.EX2 R111, R111 ;  /* 0x0000006f006f7308 */ /* 0x000fe40000000800 */
[C---:B------:R-:W-:Y:S06]  /*c630*/  HMMA.16816.F32.BF16 R40, R48.reuse, R42, RZ ;  /* 0x0000002a3028723c */ /* 0x040fec00000418ff */
[----:B------:R-:W3:Y:S01]  /*c640*/  MUFU.EX2 R108, R108 ;  /* 0x0000006c006c7308 */ /* 0x000ee20000000800 */
[----:B----4-:R-:W-:Y:S01]  /*c650*/  F2FP.BF16.F32.PACK_AB R7, R22, R23 ;  /* 0x000000171607723e */ /* 0x010fe200000010ff */
[----:B------:R-:W-:Y:S01]  /*c660*/  HMMA.16816.F32.BF16 R80, R48, R76, RZ ;  /* 0x0000004c3050723c */ /* 0x000fe200000418ff */
[----:B------:R-:W-:-:S04]  /*c670*/  FADD.FTZ R23, R23, R30 ;  /* 0x0000001e17177221 */ /* 0x000fc80000010000 */
[----:B------:R-:W-:Y:S01]  /*c680*/  FADD.FTZ R22, R22, R23 ;  /* 0x0000001716167221 */ /* 0x000fe20000010000 */
[----:B------:R-:W-:Y:S02]  /*c690*/  MUFU.EX2 R106, R106 ;  /* 0x0000006a006a7308 */ /* 0x000fe40000000800 */
[C---:B-1----:R-:W-:Y:S06]  /*c6a0*/  HMMA.16816.F32.BF16 R64, R4.reuse, R8, R64 ;  /* 0x000000080440723c */ /* 0x042fec0000041840 */
[----:B------:R-:W-:Y:S02]  /*c6b0*/  MUFU.EX2 R107, R107 ;  /* 0x0000006b006b7308 */ /* 0x000fe40000000800 */
[C---:B------:R-:W-:Y:S01]  /*c6c0*/  HMMA.16816.F32.BF16 R60, R4.reuse, R10, R60 ;  /* 0x0000000a043c723c */ /* 0x040fe2000004183c */
[----:B------:R-:W1:Y:S05]  /*c6d0*/  LDSM.16.MT88.4 R8, [R116+0x8400] ;  /* 0x008400007408783b */ /* 0x000e6a0000004200 */
        /* <DEDUP_REMOVED lines=10> */
[----:B------:R-:W-:Y:S08]  /*c780*/  HMMA.16816.F32.BF16 R52, R48, R54, RZ ;  /* 0x000000363034723c */ /* 0x000ff000000418ff */
[C---:B-1----:R-:W-:Y:S08]  /*c790*/  HMMA.16816.F32.BF16 R36, R4.reuse, R8, R36 ;  /* 0x000000080424723c */ /* 0x042ff00000041824 */
[----:B------:R-:W-:Y:S01]  /*c7a0*/  HMMA.16816.F32.BF16 R40, R4, R10, R40 ;  /* 0x0000000a0428723c */ /* 0x000fe20000041828 */
[----:B------:R-:W1:Y:S07]  /*c7b0*/  LDSM.16.MT88.4 R8, [R32+0x8400] ;  /* 0x008400002008783b */ /* 0x000e6e0000004200 */
[C---:B--2---:R-:W-:Y:S08]  /*c7c0*/  HMMA.16816.F32.BF16 R44, R48.reuse, R12, RZ ;  /* 0x0000000c302c723c */ /* 0x044ff000000418ff */
[----:B------:R-:W-:Y:S01]  /*c7d0*/  HMMA.16816.F32.BF16 R48, R48, R14, RZ ;  /* 0x0000000e3030723c */ /* 0x000fe200000418ff */
[----:B------:R-:W-:Y:S07]  /*c7e0*/  LDSM.16.MT88.4 R12, [R32+0x6c00] ;  /* 0x006c0000200c783b */ /* 0x000fee0000004200 */
[----:B------:R-:W-:Y:S01]  /*c7f0*/  HMMA.16816.F32.BF16 R76, R4, R26, R76 ;  /* 0x0000001a044c723c */ /* 0x000fe2000004184c */
[--C-:B------:R-:W-:Y:S01]  /*c800*/  FFMA.FTZ R26, R109, UR5, -R100.reuse ;  /* 0x000000056d1a7c23 */ /* 0x100fe20008010864 */
[----:B------:R-:W-:Y:S01]  /*c810*/  FFMA.FTZ R27, R113, UR5, -R100 ;  /* 0x00000005711b7c23 */ /* 0x000fe20008010864 */
[----:B------:R-:W-:-:S04]  /*c820*/  FFMA.FTZ R109, R114, UR5, -R95 ;  /* 0x00000005726d7c23 */ /* 0x000fc8000801085f */
[----:B------:R-:W-:Y:S01]  /*c830*/  MUFU.EX2 R26, R26 ;  /* 0x0000001a001a7308 */ /* 0x000fe20000000800 */
[----:B------:R-:W-:Y:S01]  /*c840*/  HMMA.16816.F32.BF16 R80, R4, R24, R80 ;  /* 0x000000180450723c */ /* 0x000fe20000041850 */
[--C-:B------:R-:W-:Y:S01]  /*c850*/  FFMA.FTZ R25, R112, UR5, -R95.reuse ;  /* 0x0000000570197c23 */ /* 0x100fe2000801085f */
[--C-:B------:R-:W-:Y:S01]  /*c860*/  FFMA.FTZ R24, R110, UR5, -R95.reuse ;  /* 0x000000056e187c23 */ /* 0x100fe2000801085f */
[----:B------:R-:W-:Y:S01]  /*c870*/  FFMA.FTZ R110, R105, UR5, -R100 ;  /* 0x00000005696e7c23 */ /* 0x000fe20008010864 */
[----:B------:R-:W-:-:S03]  /*c880*/  FFMA.FTZ R100, R104, UR5, -R95 ;  /* 0x0000000568647c23 */ /* 0x000fc6000801085f */
[----:B------:R-:W-:Y:S01]  /*c890*/  MUFU.EX2 R27, R27 ;  /* 0x0000001b001b7308 */ /* 0x000fe20000000800 */
[C---:B------:R-:W-:Y:S07]  /*c8a0*/  HMMA.16816.F32.BF16 R56, R4.reuse, R16, R56 ;  /* 0x000000100438723c */ /* 0x040fee0000041838 */
[----:B------:R-:W2:Y:S01]  /*c8b0*/  MUFU.EX2 R109, R109 ;  /* 0x0000006d006d7308 */ /* 0x000ea20000000800 */
[C---:B-1----:R-:W-:Y:S07]  /*c8c0*/  HMMA.16816.F32.BF16 R44, R4.reuse, R8, R44 ;  /* 0x00000008042c723c */ /* 0x042fee000004182c */
[----:B------:R-:W-:Y:S01]  /*c8d0*/  MUFU.EX2 R25, R25 ;  /* 0x0000001900197308 */ /* 0x000fe20000000800 */
[C---:B------:R-:W-:Y:S01]  /*c8e0*/  HMMA.16816.F32.BF16 R48, R4.reuse, R10, R48 ;  /* 0x0000000a0430723c */ /* 0x040fe20000041830 */
[----:B------:R-:W1:Y:S06]  /*c8f0*/  LDSM.16.MT88.4 R8, [R116+0x6800] ;  /* 0x006800007408783b */ /* 0x000e6c0000004200 */
[----:B------:R-:W4:Y:S01]  /*c900*/  MUFU.EX2 R24, R24 ;  /* 0x0000001800187308 */ /* 0x000f220000000800 */
[----:B------:R-:W-:Y:S01]  /*c910*/  HMMA.16816.F32.BF16 R52, R4, R18, R52 ;  /* 0x000000120434723c */ /* 0x000fe20000041834 */
[----:B---3--:R-:W-:Y:S01]  /*c920*/  F2FP.BF16.F32.PACK_AB R4, R108, R111 ;  /* 0x0000006f6c04723e */ /* 0x008fe200000010ff */
[----:B------:R-:W-:Y:S01]  /*c930*/  LDSM.16.MT88.4 R16, [R116+0x6c00] ;  /* 0x006c00007410783b */ /* 0x000fe20000004200 */
[----:B--2---:R-:W-:Y:S01]  /*c940*/  F2FP.BF16.F32.PACK_AB R5, R106, R109 ;  /* 0x0000006d6a05723e */ /* 0x004fe200000010ff */
[----:B------:R-:W-:Y:S01]  /*c950*/  FADD.FTZ R111, R111, R20 ;  /* 0x000000146f6f7221 */ /* 0x000fe20000010000 */
[----:B------:R-:W-:Y:S01]  /*c960*/  F2FP.BF16.F32.PACK_AB R6, R26, R27 ;  /* 0x0000001b1a06723e */ /* 0x000fe200000010ff */
[----:B------:R-:W-:Y:S01]  /*c970*/  FADD.FTZ R109, R109, R22 ;  /* 0x000000166d6d7221 */ /* 0x000fe20000010000 */
[----:B------:R-:W2:Y:S01]  /*c980*/  MUFU.EX2 R110, R110 ;  /* 0x0000006e006e7308 */ /* 0x000ea20000000800 */
[----:B------:R-:W-:-:S02]  /*c990*/  FADD.FTZ R108, R108, R111 ;  /* 0x0000006f6c6c7221 */ /* 0x000fc40000010000 */
[----:B------:R-:W-:Y:S02]  /*c9a0*/  FADD.FTZ R106, R106, R109 ;  /* 0x0000006d6a6a7221 */ /* 0x000fe40000010000 */
[----:B------:R-:W-:-:S03]  /*c9b0*/  FADD.FTZ R27, R27, R108 ;  /* 0x0000006c1b1b7221 */ /* 0x000fc60000010000 */
[----:B------:R-:W3:Y:S01]  /*c9c0*/  MUFU.EX2 R100, R100 ;  /* 0x0000006400647308 */ /* 0x000ee20000000800 */
[----:B----4-:R-:W-:Y:S01]  /*c9d0*/  F2FP.BF16.F32.PACK_AB R7, R24, R25 ;  /* 0x000000191807723e */ /* 0x010fe200000010ff */
[----:B------:R-:W-:-:S06]  /*c9e0*/  FADD.FTZ R26, R26, R27 ;  /* 0x0000001b1a1a7221 */ /* 0x000fcc0000010000 */
        /* <DEDUP_REMOVED lines=39> */
[----:B-1----:R-:W-:Y:S01]  /*cc60*/  HMMA.16816.F32.BF16 R44, R4, R8, R44 ;  /* 0x00000008042c723c */ /* 0x002fe2000004182c */
        /* <DEDUP_REMOVED lines=76> */
.L_x_3759:
        /* <DEDUP_REMOVED lines=8> */
.L_x_3760:
[----:B------:R-:W1:Y:S01]  /*d1b0*/  LDCU UR4, c[0x0][0x440] ;  /* 0x00008800ff0477ac */ /* 0x000e620008000800 */
[----:B------:R-:W-:Y:S01]  /*d1c0*/  LEA R8, P3, R125, R122, 0x1 ;  /* 0x0000007a7d087211 */ /* 0x000fe200078608ff */
[----:B------:R-:W-:-:S03]  /*d1d0*/  IMAD.MOV.U32 R88, RZ, RZ, 0x20 ;  /* 0x00000020ff587424 */ /* 0x000fc600078e00ff */
[----:B------:R-:W-:Y:S02]  /*d1e0*/  LEA.HI.X R9, R125, R123, R124, 0x1, P3 ;  /* 0x0000007b7d097211 */ /* 0x000fe400018f0c7c */
[----:B------:R-:W-:-:S04]  /*d1f0*/  LOP3.LUT P3, RZ, R90, 0x4, RZ, 0xc0, !PT ;  /* 0x000000045aff7812 */ /* 0x000fc8000786c0ff */
[----:B------:R-:W-:-:S05]  /*d200*/  SEL R88, R88, 0xffffffe0, !P3 ;  /* 0xffffffe058587807 */ /* 0x000fca0005800000 */
[--C-:B------:R-:W-:Y:S01]  /*d210*/  IMAD.IADD R90, R118, 0x1, R88.reuse ;  /* 0x00000001765a7824 */ /* 0x100fe200078e0258 */
[----:B-1----:R-:W-:Y:S01]  /*d220*/  ISETP.GE.AND P1, PT, R85, UR4, PT ;  /* 0x0000000455007c0c */ /* 0x002fe2000bf26270 */
[----:B------:R-:W-:Y:S01]  /*d230*/  IMAD.IADD R88, R117, 0x1, R88 ;  /* 0x0000000175587824 */ /* 0x000fe200078e0258 */
[----:B------:R-:W-:Y:S02]  /*d240*/  ISETP.GE.AND P2, PT, R86, UR4, PT ;  /* 0x0000000456007c0c */ /* 0x000fe4000bf46270 */
[----:B------:R-:W-:Y:S01]  /*d250*/  ISETP.GE.AND P0, PT, R84, UR4, PT ;  /* 0x0000000454007c0c */ /* 0x000fe2000bf06270 */
[----:B------:R-:W1:Y:S08]  /*d260*/  LDCU UR4, c[0x0][0x50c] ;  /* 0x0000a180ff0477ac */ /* 0x000e700008000800 */
[----:B------:R-:W-:-:S02]  /*d270*/  @!P1 IMAD.MOV.U32 R10, RZ, RZ, R122 ;  /* 0x000000ffff0a9224 */ /* 0x000fc400078e007a */
        /* <DEDUP_REMOVED lines=34> */
[----:B------:R-:W-:Y:S04]  /*d4a0*/  LDSM.16.M88.4 R16, [R88+0x3000] ;  /* 0x003000005810783b */ /* 0x000fe80000000200 */
[----:B------:R-:W-:Y:S04]  /*d4b0*/  LDSM.16.M88.4 R12, [R117+0x3800] ;  /* 0x00380000750c783b */ /* 0x000fe80000000200 */
[----:B------:R-:W4:Y:S04]  /*d4c0*/  LDSM.16.M88.4 R20, [R117+0x3400] ;  /* 0x003400007514783b */ /* 0x000f280000000200 */
[----:B------:R-:W5:Y:S04]  /*d4d0*/  LDSM.16.M88.4 R96, [R88+0x3800] ;  /* 0x003800005860783b */ /* 0x000f680000000200 */
[----:B--2---:R-:W2:Y:S04]  /*d4e0*/  LDSM.16.M88.4 R8, [R88+0x3400] ;  /* 0x003400005808783b */ /* 0x004ea80000000200 */
[----:B------:R-:W1:Y:S04]  /*d4f0*/  LDSM.16.M88.4 R100, [R117+0x3c00] ;  /* 0x003c00007564783b */ /* 0x000e680000000200 */
[----:B------:R-:W0:Y:S01]  /*d500*/  LDGDEPBAR ;  /* 0x00000000000079af */ /* 0x000e220000000000 */
[C---:B---3--:R-:W-:Y:S08]  /*d510*/  HMMA.16816.F32.BF16 R32, R4.reuse, R28, RZ ;  /* 0x0000001c0420723c */ /* 0x048ff000000418ff */
[C---:B------:R-:W-:Y:S08]  /*d520*/  HMMA.16816.F32.BF16 R28, R4.reuse, R30, RZ ;  /* 0x0000001e041c723c */ /* 0x040ff000000418ff */
[----:B----4-:R-:W-:Y:S08]  /*d530*/  HMMA.16816.F32.BF16 R24, R4, R20, RZ ;  /* 0x000000140418723c */ /* 0x010ff000000418ff */
[C---:B------:R-:W-:Y:S08]  /*d540*/  HMMA.16816.F32.BF16 R32, R92.reuse, R16, R32 ;  /* 0x000000105c20723c */ /* 0x040ff00000041820 */
[----:B------:R-:W-:Y:S08]  /*d550*/  HMMA.16816.F32.BF16 R28, R92, R18, R28 ;  /* 0x000000125c1c723c */ /* 0x000ff0000004181c */
[C---:B------:R-:W-:Y:S08]  /*d560*/  HMMA.16816.F32.BF16 R16, R4.reuse, R12, RZ ;  /* 0x0000000c0410723c */ /* 0x040ff000000418ff */
[C---:B------:R-:W-:Y:S08]  /*d570*/  HMMA.16816.F32.BF16 R12, R4.reuse, R14, RZ ;  /* 0x0000000e040c723c */ /* 0x040ff000000418ff */
[----:B------:R-:W-:Y:S08]  /*d580*/  HMMA.16816.F32.BF16 R20, R4, R22, RZ ;  /* 0x000000160414723c */ /* 0x000ff000000418ff */
[C---:B-----5:R-:W-:Y:S08]  /*d590*/  HMMA.16816.F32.BF16 R16, R92.reuse, R96, R16 ;  /* 0x000000605c10723c */ /* 0x060ff00000041810 */
[C---:B------:R-:W-:Y:S01]  /*d5a0*/  HMMA.16816.F32.BF16 R12, R92.reuse, R98, R12 ;  /* 0x000000625c0c723c */ /* 0x040fe2000004180c */
[----:B------:R-:W3:Y:S07]  /*d5b0*/  LDSM.16.M88.4 R96, [R88+0x3c00] ;  /* 0x003c00005860783b */ /* 0x000eee0000000200 */
[C---:B--2---:R-:W-:Y:S08]  /*d5c0*/  HMMA.16816.F32.BF16 R24, R92.reuse, R8, R24 ;  /* 0x000000085c18723c */ /* 0x044ff00000041818 */
[----:B------:R-:W-:Y:S08]  /*d5d0*/  HMMA.16816.F32.BF16 R20, R92, R10, R20 ;  /* 0x0000000a5c14723c */ /* 0x000ff00000041814 */
[C---:B-1----:R-:W-:Y:S08]  /*d5e0*/  HMMA.16816.F32.BF16 R8, R4.reuse, R100, RZ ;  /* 0x000000640408723c */ /* 0x042ff000000418ff */
[----:B------:R-:W-:Y:S01]  /*d5f0*/  HMMA.16816.F32.BF16 R4, R4, R102, RZ ;  /* 0x000000660404723c */ /* 0x000fe200000418ff */
[----:B------:R-:W-:Y:S11]  /*d600*/  LDSM.16.M88.4 R100, [R90+0x2000] ;  /* 0x002000005a64783b */ /* 0x000ff60000000200 */
[C---:B---3--:R-:W-:Y:S08]  /*d610*/  HMMA.16816.F32.BF16 R8, R92.reuse, R96, R8 ;  /* 0x000000605c08723c */ /* 0x048ff00000041808 */
        /* <DEDUP_REMOVED lines=45> */
[----:B--2---:R-:W-:Y:S03]  /*d8f0*/  HMMA.16816.F32.BF16 R24, R100, R92, R24 ;  /* 0x0000005c6418723c */ /* 0x004fe60000041818 */
[----:B------:R-:W-:Y:S01]  /*d900*/  FMUL.FTZ R90, R32, UR4 ;  /* 0x00000004205a7c20 */ /* 0x000fe20008410000 */
[----:B------:R-:W-:-:S04]  /*d910*/  FMUL.FTZ R32, R33, UR4 ;  /* 0x0000000421207c20 */ /* 0x000fc80008410000 */
[----:B------:R-:W-:Y:S01]  /*d920*/  HMMA.16816.F32.BF16 R20, R100, R94, R20 ;  /* 0x0000005e6414723c */ /* 0x000fe20000041814 */
[----:B------:R-:W2:Y:S01]  /*d930*/  LDSM.16.M88.4 R92, [R88+0x5c00] ;  /* 0x005c0000585c783b */ /* 0x000ea20000000200 */
[----:B------:R-:W3:Y:S01]  /*d940*/  MUFU.TANH R90, R90 ;  /* 0x0000005a005a7308 */ /* 0x000ee20000002400 */
[----:B------:R-:W-:Y:S01]  /*d950*/  FMUL.FTZ R33, R28, UR4 ;  /* 0x000000041c217c20 */ /* 0x000fe20008410000 */
[----:B------:R-:W-:Y:S01]  /*d960*/  FMUL.FTZ R28, R29, UR4 ;  /* 0x000000041d1c7c20 */ /* 0x000fe20008410000 */
[----:B------:R-:W-:-:S05]  /*d970*/  DEPBAR.LE SB0, 0x0 ;  /* 0x000080000000791a */ /* 0x000fca0000000000 */
[----:B------:R-:W-:Y:S01]  /*d980*/  MUFU.TANH R33, R33 ;  /* 0x0000002100217308 */ /* 0x000fe20000002400 */
[----:B------:R-:W-:Y:S01]  /*d990*/  FMUL.FTZ R143, R24, UR4 ;  /* 0x00000004188f7c20 */ /* 0x000fe20008410000 */
[----:B------:R-:W-:Y:S01]  /*d9a0*/  FMUL.FTZ R26, R26, UR4 ;  /* 0x000000041a1a7c20 */ /* 0x000fe20008410000 */
[----:B------:R-:W4:Y:S01]  /*d9b0*/  S2R R24, SR_TID.X ;  /* 0x0000000000187919 */ /* 0x000f220000002100 */
[----:B------:R-:W-:Y:S01]  /*d9c0*/  FMUL.FTZ R25, R25, UR4 ;  /* 0x0000000419197c20 */ /* 0x000fe20008410000 */
[----:B------:R-:W-:-:S03]  /*d9d0*/  FMUL.FTZ R27, R27, UR4 ;  /* 0x000000041b1b7c20 */ /* 0x000fc60008410000 */
[----:B------:R-:W-:Y:S01]  /*d9e0*/  MUFU.TANH R32, R32 ;  /* 0x0000002000207308 */ /* 0x000fe20000002400 */
[----:B------:R-:W-:Y:S01]  /*d9f0*/  FMUL.FTZ R105, R20, UR4 ;  /* 0x0000000414697c20 */ /* 0x000fe20008410000 */
[----:B------:R-:W-:Y:S02]  /*da00*/  IMAD.SHL.U32 R20, R89, 0x40, RZ ;  /* 0x0000004059147824 */ /* 0x000fe400078e00ff */
[----:B------:R-:W-:Y:S01]  /*da10*/  FMUL.FTZ R157, R21, UR4 ;  /* 0x00000004159d7c20 */ /* 0x000fe20008410000 */
[----:B------:R-:W-:Y:S01]  /*da20*/  FMUL.FTZ R23, R23, UR4 ;  /* 0x0000000417177c20 */ /* 0x000fe20008410000 */
[C---:B-1----:R-:W-:Y:S02]  /*da30*/  HMMA.16816.F32.BF16 R16, R100.reuse, R96, R16 ;  /* 0x000000606410723c */ /* 0x042fe40000041810 */
[----:B------:R-:W-:Y:S06]  /*da40*/  MUFU.TANH R28, R28 ;  /* 0x0000001c001c7308 */ /* 0x000fec0000002400 */
[C---:B------:R-:W-:Y:S02]  /*da50*/  HMMA.16816.F32.BF16 R12, R100.reuse, R98, R12 ;  /* 0x00000062640c723c */ /* 0x040fe4000004180c */
[----:B------:R-:W-:Y:S06]  /*da60*/  MUFU.TANH R143, R143 ;  /* 0x0000008f008f7308 */ /* 0x000fec0000002400 */
[C---:B--2---:R-:W-:Y:S01]  /*da70*/  HMMA.16816.F32.BF16 R8, R100.reuse, R92, R8 ;  /* 0x0000005c6408723c */ /* 0x044fe20000041808 */
[----:B------:R-:W-:Y:S01]  /*da80*/  FMUL.FTZ R92, R34, UR4 ;  /* 0x00000004225c7c20 */ /* 0x000fe20008410000 */
[----:B------:R-:W-:Y:S01]  /*da90*/  FMUL.FTZ R34, R35, UR4 ;  /* 0x0000000423227c20 */ /* 0x000fe20008410000 */
[----:B------:R-:W-:Y:S01]  /*daa0*/  FMUL.FTZ R35, R30, UR4 ;  /* 0x000000041e237c20 */ /* 0x000fe20008410000 */
[----:B----4-:R-:W-:Y:S01]  /*dab0*/  LOP3.LUT R21, R24, 0x3, RZ, 0xc0, !PT ;  /* 0x0000000318157812 */ /* 0x010fe200078ec0ff */
[----:B------:R-:W-:Y:S01]  /*dac0*/  FMUL.FTZ R121, R16, UR4 ;  /* 0x0000000410797c20 */ /* 0x000fe20008410000 */
[----:B------:R-:W-:Y:S01]  /*dad0*/  FMUL.FTZ R30, R31, UR4 ;  /* 0x000000041f1e7c20 */ /* 0x000fe20008410000 */
[----:B------:R-:W1:Y:S01]  /*dae0*/  MUFU.TANH R92, R92 ;  /* 0x0000005c005c7308 */ /* 0x000e620000002400 */
[----:B------:R-:W-:Y:S01]  /*daf0*/  HMMA.16816.F32.BF16 R4, R100, R94, R4 ;  /* 0x0000005e6404723c */ /* 0x000fe20000041804 */
[----:B------:R-:W-:Y:S01]  /*db00*/  FMUL.FTZ R103, R22, UR4 ;  /* 0x0000000416677c20 */ /* 0x000fe20008410000 */
[----:B------:R-:W-:-:S02]  /*db10*/  VIADD R22, R20, 0xffffffc0 ;  /* 0xffffffc014167836 */ /* 0x000fc40000000000 */
[----:B------:R-:W-:Y:S01]  /*db20*/  FMUL.FTZ R17, R17, UR4 ;  /* 0x0000000411117c20 */ /* 0x000fe20008410000 */
[----:B------:R-:W-:Y:S01]  /*db30*/  FMUL.FTZ R149, R12, UR4 ;  /* 0x000000040c957c20 */ /* 0x000fe20008410000 */
[----:B------:R-:W-:Y:S01]  /*db40*/  FMUL.FTZ R145, R19, UR4 ;  /* 0x0000000413917c20 */ /* 0x000fe20008410000 */
[----:B------:R-:W-:Y:S01]  /*db50*/  IMAD R22, R21, 0x2, R22 ;  /* 0x0000000215167824 */ /* 0x000fe200078e0216 */
[----:B------:R-:W-:Y:S01]  /*db60*/  MUFU.TANH R35, R35 ;  /* 0x0000002300237308 */ /* 0x000fe20000002400 */
[----:B------:R-:W-:Y:S01]  /*db70*/  FMUL.FTZ R151, R13, UR4 ;  /* 0x000000040d977c20 */ /* 0x000fe20008410000 */
[----:B------:R-:W-:Y:S01]  /*db80*/  FMUL.FTZ R18, R18, UR4 ;  /* 0x0000000412127c20 */ /* 0x000fe20008410000 */
[----:B------:R-:W-:Y:S02]  /*db90*/  VIADD R16, R22, 0xffffffc0 ;  /* 0xffffffc016107836 */ /* 0x000fe40000000000 */
[----:B------:R-:W-:Y:S01]  /*dba0*/  FMUL.FTZ R101, R8, UR4 ;  /* 0x0000000408657c20 */ /* 0x000fe20008410000 */
[----:B------:R-:W-:-:S02]  /*dbb0*/  VIADD R12, R22, 0xffffffd0 ;  /* 0xffffffd0160c7836 */ /* 0x000fc40000000000 */
[----:B------:R-:W-:Y:S01]  /*dbc0*/  FMUL.FTZ R14, R14, UR4 ;  /* 0x000000040e0e7c20 */ /* 0x000fe20008410000 */
[----:B------:R-:W-:Y:S01]  /*dbd0*/  VIADD R8, R22, 0xffffffe0 ;  /* 0xffffffe016087836 */ /* 0x000fe20000000000 */
[----:B------:R-:W2:Y:S01]  /*dbe0*/  MUFU.TANH R34, R34 ;  /* 0x0000002200227308 */ /* 0x000ea20000002400 */
[C---:B------:R-:W-:Y:S01]  /*dbf0*/  ISETP.GE.AND P3, PT, R16.reuse, R3, PT ;  /* 0x000000031000720c */ /* 0x040fe20003f66270 */
[----:B------:R-:W-:Y:S01]  /*dc00*/  FMUL.FTZ R15, R15, UR4 ;  /* 0x000000040f0f7c20 */ /* 0x000fe20008410000 */
[----:B------:R-:W-:Y:S01]  /*dc10*/  ISETP.GE.AND P6, PT, R16, R91, PT ;  /* 0x0000005b1000720c */ /* 0x000fe20003fc6270 */
[----:B------:R-:W-:Y:S01]  /*dc20*/  VIADD R16, R22, 0xffffffc1 ;  /* 0xffffffc116107836 */ /* 0x000fe20000000000 */
[----:B---3--:R-:W-:Y:S01]  /*dc30*/  FSEL R29, R90, -INF , !P3 ;  /* 0xff8000005a1d7808 */ /* 0x008fe20005800000 */
[----:B------:R-:W-:Y:S01]  /*dc40*/  FMUL.FTZ R111, R4, UR4 ;  /* 0x00000004046f7c20 */ /* 0x000fe20008410000 */
[----:B-1----:R-:W-:Y:S01]  /*dc50*/  FSEL R21, R92, -INF , !P6 ;  /* 0xff8000005c157808 */ /* 0x002fe20007000000 */
[----:B------:R-:W1:Y:S01]  /*dc60*/  MUFU.TANH R30, R30 ;  /* 0x0000001e001e7308 */ /* 0x000e620000002400 */
[----:B------:R-:W-:Y:S01]  /*dc70*/  ISETP.GE.AND P5, PT, R16, R3, PT ;  /* 0x000000031000720c */ /* 0x000fe20003fa6270 */
[----:B------:R-:W-:Y:S01]  /*dc80*/  VIADD R4, R22, 0xfffffff0 ;  /* 0xfffffff016047836 */ /* 0x000fe20000000000 */
[----:B------:R-:W-:Y:S01]  /*dc90*/  ISETP.GE.AND P4, PT, R16, R91, PT ;  /* 0x0000005b1000720c */ /* 0x000fe20003f86270 */
[----:B------:R-:W-:-:S02]  /*dca0*/  VIADD R16, R22, 0xffffffc8 ;  /* 0xffffffc816107836 */ /* 0x000fc40000000000 */
[----:B------:R-:W-:Y:S01]  /*dcb0*/  FMUL.FTZ R9, R9, UR4 ;  /* 0x0000000409097c20 */ /* 0x000fe20008410000 */
[----:B------:R-:W-:Y:S01]  /*dcc0*/  FMUL.FTZ R10, R10, UR4 ;  /* 0x000000040a0a7c20 */ /* 0x000fe20008410000 */
[----:B------:R-:W-:Y:S01]  /*dcd0*/  FMUL.FTZ R11, R11, UR4 ;  /* 0x000000040b0b7c20 */ /* 0x000fe20008410000 */
[----:B------:R-:W3:Y:S01]  /*dce0*/  MUFU.TANH R141, R26 ;  /* 0x0000001a008d7308 */ /* 0x000ee20000002400 */
[C---:B------:R-:W-:Y:S01]  /*dcf0*/  ISETP.GE.AND P3, PT, R16.reuse, R3, PT ;  /* 0x000000031000720c */ /* 0x040fe20003f66270 */
[----:B------:R-:W-:Y:S01]  /*dd00*/  FMUL.FTZ R5, R5, UR4 ;  /* 0x0000000405057c20 */ /* 0x000fe20008410000 */
[-C--:B------:R-:W-:Y:S01]  /*dd10*/  ISETP.GE.AND P6, PT, R16, R91.reuse, PT ;  /* 0x0000005b1000720c */ /* 0x080fe20003fc6270 */
[----:B------:R-:W-:Y:S01]  /*dd20*/  VIADD R16, R22, 0xffffffc9 ;  /* 0xffffffc916107836 */ /* 0x000fe20000000000 */
[----:B--2---:R-:W-:Y:S01]  /*dd30*/  FSEL R19, R34, -INF , !P4 ;  /* 0xff80000022137808 */ /* 0x004fe20006000000 */
[----:B------:R-:W-:Y:S01]  /*dd40*/  FMUL.FTZ R6, R6, UR4 ;  /* 0x0000000406067c20 */ /* 0x000fe20008410000 */
[----:B------:R-:W-:Y:S01]  /*dd50*/  FMUL.FTZ R7, R7, UR4 ;  /* 0x0000000407077c20 */ /* 0x000fe20008410000 */
[----:B------:R2:W-:Y:S01]  /*dd60*/  MUFU.TANH R159, R25 ;  /* 0x00000019009f7308 */ /* 0x0005e20000002400 */
[----:B------:R-:W-:-:S04]  /*dd70*/  ISETP.GE.AND P4, PT, R16, R91, PT ;  /* 0x0000005b1000720c */ /* 0x000fc80003f86270 */
[----:B-1----:R-:W-:-:S03]  /*dd80*/  FSEL R13, R30, -INF , !P4 ;  /* 0xff8000001e0d7808 */ /* 0x002fc60006000000 */
[----:B------:R1:W-:Y:S08]  /*dd90*/  MUFU.TANH R139, R17 ;  /* 0x00000011008b7308 */ /* 0x0003f00000002400 */
[----:B------:R4:W5:Y:S01]  /*dda0*/  MUFU.TANH R155, R27 ;  /* 0x0000001b009b7308 */ /* 0x0009620000002400 */
[----:B--2---:R-:W-:Y:S02]  /*ddb0*/  FSEL R25, R33, -INF , !P3 ;  /* 0xff80000021197808 */ /* 0x004fe40005800000 */
[----:B------:R-:W-:-:S04]  /*ddc0*/  ISETP.GE.AND P3, PT, R12, R3, PT ;  /* 0x000000030c00720c */ /* 0x000fc80003f66270 */
[----:B------:R-:W-:Y:S01]  /*ddd0*/  FSEL R143, R143, -INF , !P3 ;  /* 0xff8000008f8f7808 */ /* 0x000fe20005800000 */
[----:B------:R-:W2:Y:S01]  /*dde0*/  MUFU.TANH R105, R105 ;  /* 0x0000006900697308 */ /* 0x000ea20000002400 */
[----:B-1----:R-:W-:Y:S02]  /*ddf0*/  FSEL R17, R35, -INF , !P6 ;  /* 0xff80000023117808 */ /* 0x002fe40007000000 */
[----:B------:R-:W-:Y:S01]  /*de00*/  ISETP.GE.AND P6, PT, R12, R91, PT ;  /* 0x0000005b0c00720c */ /* 0x000fe20003fc6270 */
[----:B------:R-:W-:-:S03]  /*de10*/  VIADD R12, R22, 0xffffffd1 ;  /* 0xffffffd1160c7836 */ /* 0x000fc60000000000 */
[----:B---3--:R-:W-:Y:S01]  /*de20*/  FSEL R141, R141, -INF , !P6 ;  /* 0xff8000008d8d7808 */ /* 0x008fe20007000000 */
[----:B------:R-:W1:Y:S01]  /*de30*/  MUFU.TANH R103, R103 ;  /* 0x0000006700677308 */ /* 0x000e620000002400 */
[----:B----4-:R-:W-:Y:S02]  /*de40*/  FSEL R27, R32, -INF , !P5 ;  /* 0xff800000201b7808 */ /* 0x010fe40006800000 */
[----:B------:R-:W-:Y:S02]  /*de50*/  ISETP.GE.AND P5, PT, R16, R3, PT ;  /* 0x000000031000720c */ /* 0x000fe40003fa6270 */
[----:B------:R-:W-:-:S03]  /*de60*/  ISETP.GE.AND P4, PT, R12, R91, PT ;  /* 0x0000005b0c00720c */ /* 0x000fc60003f86270 */
[----:B------:R3:W-:Y:S01]  /*de70*/  MUFU.TANH R153, R23 ;  /* 0x0000001700997308 */ /* 0x0007e20000002400 */
[----:B-----5:R-:W-:-:S07]  /*de80*/  FSEL R155, R155, -INF , !P4 ;  /* 0xff8000009b9b7808 */ /* 0x020fce0006000000 */
[----:B------:R-:W4:Y:S08]  /*de90*/  MUFU.TANH R157, R157 ;  /* 0x0000009d009d7308 */ /* 0x000f300000002400 */
[----:B------:R-:W5:Y:S01]  /*dea0*/  MUFU.TANH R121, R121 ;  /* 0x0000007900797308 */ /* 0x000f620000002400 */
[----:B---3--:R-:W-:Y:S02]  /*deb0*/  FSEL R23, R28, -INF , !P5 ;  /* 0xff8000001c177808 */ /* 0x008fe40006800000 */
[----:B------:R-:W-:Y:S01]  /*dec0*/  ISETP.GE.AND P5, PT, R12, R3, PT ;  /* 0x000000030c00720c */ /* 0x000fe20003fa6270 */
[----:B------:R-:W-:-:S03]  /*ded0*/  VIADD R12, R22, 0xffffffd8 ;  /* 0xffffffd8160c7836 */ /* 0x000fc60000000000 */
[----:B------:R-:W-:Y:S01]  /*dee0*/  FSEL R159, R159, -INF , !P5 ;  /* 0xff8000009f9f7808 */ /* 0x000fe20006800000 */
[----:B------:R-:W3:Y:S01]  /*def0*/  MUFU.TANH R115, R18 ;  /* 0x0000001200737308 */ /* 0x000ee20000002400 */
[C---:B------:R-:W-:Y:S02]  /*df00*/  ISETP.GE.AND P3, PT, R12.reuse, R3, PT ;  /* 0x000000030c00720c */ /* 0x040fe40003f66270 */
[----:B------:R-:W-:Y:S01]  /*df10*/  ISETP.GE.AND P6, PT, R12, R91, PT ;  /* 0x0000005b0c00720c */ /* 0x000fe20003fc6270 */
[----:B------:R-:W-:Y:S01]  /*df20*/  VIADD R12, R22, 0xffffffd9 ;  /* 0xffffffd9160c7836 */ /* 0x000fe20000000000 */
[----:B--2---:R-:W-:Y:S02]  /*df30*/  FSEL R105, R105, -INF , !P3 ;  /* 0xff80000069697808 */ /* 0x004fe40005800000 */
[----:B-1----:R-:W-:Y:S01]  /*df40*/  FSEL R103, R103, -INF , !P6 ;  /* 0xff80000067677808 */ /* 0x002fe20007000000 */
[----:B------:R-:W1:Y:S01]  /*df50*/  MUFU.TANH R149, R149 ;  /* 0x0000009500957308 */ /* 0x000e620000002400 */
[----:B------:R-:W-:-:S02]  /*df60*/  ISETP.GE.AND P3, PT, R8, R3, PT ;  /* 0x000000030800720c */ /* 0x000fc40003f66270 */
[----:B------:R-:W-:Y:S01]  /*df70*/  ISETP.GE.AND P6, PT, R8, R91, PT ;  /* 0x0000005b0800720c */ /* 0x000fe20003fc6270 */
[----:B------:R-:W-:Y:S01]  /*df80*/  VIADD R8, R22, 0xffffffe1 ;  /* 0xffffffe116087836 */ /* 0x000fe20000000000 */
[C---:B------:R-:W-:Y:S02]  /*df90*/  ISETP.GE.AND P5, PT, R12.reuse, R3, PT ;  /* 0x000000030c00720c */ /* 0x040fe40003fa6270 */
[----:B------:R-:W-:Y:S01]  /*dfa0*/  ISETP.GE.AND P4, PT, R12, R91, PT ;  /* 0x0000005b0c00720c */ /* 0x000fe20003f86270 */
[----:B------:R-:W2:Y:S01]  /*dfb0*/  MUFU.TANH R147, R14 ;  /* 0x0000000e00937308 */ /* 0x000ea20000002400 */
[----:B----4-:R-:W-:Y:S02]  /*dfc0*/  FSEL R157, R157, -INF , !P5 ;  /* 0xff8000009d9d7808 */ /* 0x010fe40006800000 */
[----:B------:R-:W-:Y:S02]  /*dfd0*/  FSEL R153, R153, -INF , !P4 ;  /* 0xff80000099997808 */ /* 0x000fe40006000000 */
[----:B------:R-:W-:-:S02]  /*dfe0*/  ISETP.GE.AND P5, PT, R8, R3, PT ;  /* 0x000000030800720c */ /* 0x000fc40003fa6270 */
[----:B------:R-:W-:Y:S01]  /*dff0*/  ISETP.GE.AND P4, PT, R8, R91, PT ;  /* 0x0000005b0800720c */ /* 0x000fe20003f86270 */
[----:B------:R-:W4:Y:S01]  /*e000*/  MUFU.TANH R145, R145 ;  /* 0x0000009100917308 */ /* 0x000f220000002400 */
[----:B------:R-:W-:Y:S01]  /*e010*/  VIADD R8, R22, 0xffffffe8 ;  /* 0xffffffe816087836 */ /* 0x000fe20000000000 */
[----:B-----5:R-:W-:Y:S02]  /*e020*/  FSEL R121, R121, -INF , !P3 ;  /* 0xff80000079797808 */ /* 0x020fe40005800000 */
[----:B---3--:R-:W-:Y:S02]  /*e030*/  FSEL R115, R115, -INF , !P6 ;  /* 0xff80000073737808 */ /* 0x008fe40007000000 */
[C---:B------:R-:W-:Y:S02]  /*e040*/  ISETP.GE.AND P3, PT, R8.reuse, R3, PT ;  /* 0x000000030800720c */ /* 0x040fe40003f66270 */
[----:B------:R-:W3:Y:S01]  /*e050*/  MUFU.TANH R151, R151 ;  /* 0x0000009700977308 */ /* 0x000ee20000002400 */
[----:B------:R-:W-:Y:S01]  /*e060*/  ISETP.GE.AND P6, PT, R8, R91, PT ;  /* 0x0000005b0800720c */ /* 0x000fe20003fc6270 */
[----:B------:R-:W-:Y:S01]  /*e070*/  VIADD R8, R22, 0xffffffe9 ;  /* 0xffffffe916087836 */ /* 0x000fe20000000000 */
[----:B-1----:R-:W-:-:S02]  /*e080*/  FSEL R149, R149, -INF , !P3 ;  /* 0xff80000095957808 */ /* 0x002fc40005800000 */
[----:B--2---:R-:W-:Y:S02]  /*e090*/  FSEL R147, R147, -INF , !P6 ;  /* 0xff80000093937808 */ /* 0x004fe40007000000 */
[----:B------:R-:W-:Y:S01]  /*e0a0*/  FSEL R139, R139, -INF , !P5 ;  /* 0xff8000008b8b7808 */ /* 0x000fe20006800000 */
[----:B------:R-:W1:Y:S01]  /*e0b0*/  MUFU.TANH R99, R15 ;  /* 0x0000000f00637308 */ /* 0x000e620000002400 */
[----:B----4-:R-:W-:Y:S02]  /*e0c0*/  FSEL R145, R145, -INF , !P4 ;  /* 0xff80000091917808 */ /* 0x010fe40006000000 */
[C---:B------:R-:W-:Y:S02]  /*e0d0*/  ISETP.GE.AND P3, PT, R4.reuse, R3, PT ;  /* 0x000000030400720c */ /* 0x040fe40003f66270 */
[----:B------:R-:W-:Y:S01]  /*e0e0*/  ISETP.GE.AND P6, PT, R4, R91, PT ;  /* 0x0000005b0400720c */ /* 0x000fe20003fc6270 */
[----:B------:R-:W-:Y:S01]  /*e0f0*/  VIADD R4, R22, 0xfffffff1 ;  /* 0xfffffff116047836 */ /* 0x000fe20000000000 */
[C---:B------:R-:W-:Y:S01]  /*e100*/  ISETP.GE.AND P5, PT, R8.reuse, R3, PT ;  /* 0x000000030800720c */ /* 0x040fe20003fa6270 */
[----:B------:R-:W2:Y:S01]  /*e110*/  MUFU.TANH R101, R101 ;  /* 0x0000006500657308 */ /* 0x000ea20000002400 */
[----:B------:R-:W-:-:S02]  /*e120*/  ISETP.GE.AND P4, PT, R8, R91, PT ;  /* 0x0000005b0800720c */ /* 0x000fc40003f86270 */
[----:B---3--:R-:W-:Y:S02]  /*e130*/  FSEL R151, R151, -INF , !P5 ;  /* 0xff80000097977808 */ /* 0x008fe40006800000 */
[----:B------:R-:W-:-:S03]  /*e140*/  ISETP.GE.AND P5, PT, R4, R3, PT ;  /* 0x000000030400720c */ /* 0x000fc60003fa6270 */
[----:B------:R-:W3:Y:S01]  /*e150*/  MUFU.TANH R111, R111 ;  /* 0x0000006f006f7308 */ /* 0x000ee20000002400 */
[----:B-1----:R-:W-:Y:S02]  /*e160*/  FSEL R99, R99, -INF , !P4 ;  /* 0xff80000063637808 */ /* 0x002fe40006000000 */
[----:B------:R-:W-:Y:S01]  /*e170*/  ISETP.GE.AND P4, PT, R4, R91, PT ;  /* 0x0000005b0400720c */ /* 0x000fe20003f86270 */
[C---:B------:R-:W-:Y:S02]  /*e180*/  VIADD R4, R22.reuse, 0xfffffff8 ;  /* 0xfffffff816047836 */ /* 0x040fe40000000000 */
[----:B------:R-:W-:Y:S02]  /*e190*/  VIADD R22, R22, 0xfffffff9 ;  /* 0xfffffff916167836 */ /* 0x000fe40000000000 */
[----:B------:R-:W1:Y:S01]  /*e1a0*/  MUFU.TANH R106, R9 ;  /* 0x00000009006a7308 */ /* 0x000e620000002400 */
[----:B--2---:R-:W-:Y:S01]  /*e1b0*/  FSEL R101, R101, -INF , !P3 ;  /* 0xff80000065657808 */ /* 0x004fe20005800000 */
[----:B------:R-:W-:Y:S01]  /*e1c0*/  BAR.SYNC.DEFER_BLOCKING 0x0 ;  /* 0x0000000000007b1d */ /* 0x000fe20000010000 */
[----:B------:R-:W-:-:S05]  /*e1d0*/  ISETP.GE.AND P3, PT, R4, R3, PT ;  /* 0x000000030400720c */ /* 0x000fca0003f66270 */
        /* <DEDUP_REMOVED lines=19> */
[----:B------:R-:W-:Y:S01]  /*e310*/  VIADD R11, R20, 0xffffff40 ;  /* 0xffffff40140b7836 */ /* 0x000fe20000000000 */
[----:B------:R-:W2:Y:S01]  /*e320*/  LDCU.64 UR8, c[0x0][0x3b8] ;  /* 0x00007700ff0877ac */ /* 0x000ea20008000a00 */
[----:B------:R-:W3:Y:S01]  /*e330*/  LDCU.64 UR4, c[0x0][0x3a0] ;  /* 0x00007400ff0477ac */ /* 0x000ee20008000a00 */
[----:B-1----:R-:W-:-:S04]  /*e340*/  IABS R3, R4 ;  /* 0x0000000400037213 */ /* 0x002fc80000000000 */
[----:B------:R-:W1:Y:S08]  /*e350*/  I2F.RP R8, R3 ;  /* 0x0000000300087306 */ /* 0x000e700000209400 */
[----:B-1----:R-:W1:Y:S02]  /*e360*/  MUFU.RCP R6, R8 ;  /* 0x0000000800067308 */ /* 0x002e640000001000 */
[----:B-1----:R-:W-:-:S06]  /*e370*/  VIADD R6, R6, 0xffffffe ;  /* 0x0ffffffe06067836 */ /* 0x002fcc0000000000 */
[----:B------:R-:W1:Y:S02]  /*e380*/  F2I.FTZ.U32.TRUNC.NTZ R7, R6 ;  /* 0x0000000600077305 */ /* 0x000e64000021f000 */
[----:B-1----:R-:W-:Y:S01]  /*e390*/  IMAD.MOV R5, RZ, RZ, -R7 ;  /* 0x000000ffff057224 */ /* 0x002fe200078e0a07 */
[----:B------:R-:W-:-:S03]  /*e3a0*/  MOV R6, RZ ;  /* 0x000000ff00067202 */ /* 0x000fc60000000f00 */
[----:B------:R-:W-:-:S04]  /*e3b0*/  IMAD R5, R5, R3, RZ ;  /* 0x0000000305057224 */ /* 0x000fc800078e02ff */
[----:B------:R-:W-:Y:S01]  /*e3c0*/  IMAD.HI.U32 R12, R7, R5, R6 ;  /* 0x00000005070c7227 */ /* 0x000fe200078e0006 */
[----:B------:R-:W-:Y:S02]  /*e3d0*/  IABS R7, R11 ;  /* 0x0000000b00077213 */ /* 0x000fe40000000000 */
[----:B------:R-:W-:Y:S01]  /*e3e0*/  LOP3.LUT R11, R11, R4, RZ, 0x3c, !PT ;  /* 0x000000040b0b7212 */ /* 0x000fe200078e3cff */
[----:B------:R-:W-:Y:S02]  /*e3f0*/  VIADD R5, R89, 0xfffffffe ;  /* 0xfffffffe59057836 */ /* 0x000fe40000000000 */
[----:B------:R-:W-:-:S03]  /*e400*/  IMAD.HI.U32 R10, R12, R7, RZ ;  /* 0x000000070c0a7227 */ /* 0x000fc600078e00ff */
[----:B------:R-:W-:Y:S01]  /*e410*/  SHF.L.U32 R5, R5, 0x6, RZ ;  /* 0x0000000605057819 */ /* 0x000fe200000006ff */
[----:B------:R-:W-:-:S03]  /*e420*/  IMAD.MOV R6, RZ, RZ, -R10 ;  /* 0x000000ffff067224 */ /* 0x000fc600078e0a0a */
[----:B------:R-:W-:Y:S01]  /*e430*/  IABS R9, R5 ;  /* 0x0000000500097213 */ /* 0x000fe20000000000 */
[----:B------:R-:W-:Y:S01]  /*e440*/  IMAD R6, R3, R6, R7 ;  /* 0x0000000603067224 */ /* 0x000fe200078e0207 */
[----:B------:R-:W-:-:S03]  /*e450*/  LOP3.LUT R5, R5, R4, RZ, 0x3c, !PT ;  /* 0x0000000405057212 */ /* 0x000fc600078e3cff */
[----:B------:R-:W-:Y:S01]  /*e460*/  IMAD.HI.U32 R12, R12, R9, RZ ;  /* 0x000000090c0c7227 */ /* 0x000fe200078e00ff */
[----:B------:R-:W-:-:S04]  /*e470*/  ISETP.GT.U32.AND P4, PT, R3, R6, PT ;  /* 0x000000060300720c */ /* 0x000fc80003f84070 */
[----:B------:R-:W-:-:S05]  /*e480*/  IADD3 R8, PT, PT, -R12, RZ, RZ ;  /* 0x000000ff0c087210 */ /* 0x000fca0007ffe1ff */
[----:B------:R-:W-:-:S04]  /*e490*/  IMAD R8, R3, R8, R9 ;  /* 0x0000000803087224 */ /* 0x000fc800078e0209 */
[----:B------:R-:W-:Y:S01]  /*e4a0*/  @!P4 IMAD.IADD R6, R6, 0x1, -R3 ;  /* 0x000000010606c824 */ /* 0x000fe200078e0a03 */
[----:B------:R-:W-:Y:S02]  /*e4b0*/  ISETP.GT.U32.AND P3, PT, R3, R8, PT ;  /* 0x000000080300720c */ /* 0x000fe40003f64070 */
[----:B------:R-:W-:Y:S02]  /*e4c0*/  @!P4 IADD3 R10, PT, PT, R10, 0x1, RZ ;  /* 0x000000010a0ac810 */ /* 0x000fe40007ffe0ff */
[----:B------:R-:W-:Y:S02]  /*e4d0*/  ISETP.GE.U32.AND P5, PT, R6, R3, PT ;  /* 0x000000030600720c */ /* 0x000fe40003fa6070 */
[----:B------:R-:W-:-:S07]  /*e4e0*/  ISETP.GE.AND P4, PT, R5, RZ, PT ;  /* 0x000000ff0500720c */ /* 0x000fce0003f86270 */
[-C--:B------:R-:W-:Y:S01]  /*e4f0*/  @!P3 IADD3 R8, PT, PT, R8, -R3.reuse, RZ ;  /* 0x800000030808b210 */ /* 0x080fe20007ffe0ff */
[----:B------:R-:W-:Y:S01]  /*e500*/  @!P3 VIADD R12, R12, 0x1 ;  /* 0x000000010c0cb836 */ /* 0x000fe20000000000 */
[----:B------:R-:W-:Y:S02]  /*e510*/  ISETP.GE.AND P3, PT, R11, RZ, PT ;  /* 0x000000ff0b00720c */ /* 0x000fe40003f66270 */
[----:B------:R-:W-:Y:S01]  /*e520*/  ISETP.GE.U32.AND P6, PT, R8, R3, PT ;  /* 0x000000030800720c */ /* 0x000fe20003fc6070 */
[----:B------:R-:W-:Y:S01]  /*e530*/  @P5 VIADD R10, R10, 0x1 ;  /* 0x000000010a0a5836 */ /* 0x000fe20000000000 */
[----:B------:R-:W-:Y:S02]  /*e540*/  ISETP.NE.AND P5, PT, R4, RZ, PT ;  /* 0x000000ff0400720c */ /* 0x000fe40003fa5270 */
[----:B------:R-:W-:-:S07]  /*e550*/  LOP3.LUT R3, RZ, R4, RZ, 0x33, !PT ;  /* 0x00000004ff037212 */ /* 0x000fce00078e33ff */
[----:B------:R-:W-:Y:S02]  /*e560*/  @!P3 IMAD.MOV R10, RZ, RZ, -R10 ;  /* 0x000000ffff0ab224 */ /* 0x000fe400078e0a0a */
[----:B------:R-:W-:-:S03]  /*e570*/  @P6 IADD3 R12, PT, PT, R12, 0x1, RZ ;  /* 0x000000010c0c6810 */ /* 0x000fc60007ffe0ff */
[----:B------:R-:W-:Y:S02]  /*e580*/  SEL R7, R3, R10, !P5 ;  /* 0x0000000a03077207 */ /* 0x000fe40006800000 */
[----:B------:R-:W-:-:S03]  /*e590*/  @!P4 IADD3 R12, PT, PT, -R12, RZ, RZ ;  /* 0x000000ff0c0cc210 */ /* 0x000fc60007ffe1ff */
[----:B------:R-:W-:Y:S01]  /*e5a0*/  IMAD.WIDE R14, R7, 0x4, R134 ;  /* 0x00000004070e7825 */ /* 0x000fe200078e0286 */
[----:B------:R-:W-:-:S04]  /*e5b0*/  SEL R3, R3, R12, !P5 ;  /* 0x0000000c03037207 */ /* 0x000fc80006800000 */
[----:B------:R-:W4:Y:S01]  /*e5c0*/  LDG.E R6, desc[UR6][R14.64] ;  /* 0x000000060e067981 */ /* 0x000f22000c1e1900 */
[----:B------:R-:W-:-:S05]  /*e5d0*/  IMAD.WIDE R10, R3, 0x4, R134 ;  /* 0x00000004030a7825 */ /* 0x000fca00078e0286 */
        /* <DEDUP_REMOVED lines=17> */
.L_x_3762:
        /* <DEDUP_REMOVED lines=8> */
.L_x_3763:
[----:B------:R-:W-:Y:S01]  /*e770*/  @!P2 IMAD.MOV.U32 R6, RZ, RZ, R120 ;  /* 0x000000ffff06a224 */ /* 0x000fe200078e0078 */
[----:B------:R-:W-:Y:S01]  /*e780*/  LEA R4, P3, R127, R120, 0x1 ;  /* 0x000000787f047211 */ /* 0x000fe200078608ff */
[----:B------:R-:W-:-:S03]  /*e790*/  @!P2 IMAD.MOV.U32 R7, RZ, RZ, R119 ;  /* 0x000000ffff07a224 */ /* 0x000fc600078e0077 */
[----:B------:R-:W-:Y:S02]  /*e7a0*/  LEA.HI.X R5, R127, R119, R126, 0x1, P3 ;  /* 0x000000777f057211 */ /* 0x000fe400018f0c7e */
        /* <DEDUP_REMOVED lines=35> */
.L_x_3761:
[----:B--2---:R-:W-:Y:S01]  /*e9e0*/  FMNMX3.FTZ R4, R0, R21, R19, !PT ;  /* 0x0000001500047276 */ /* 0x004fe20007810013 */
        /* <DEDUP_REMOVED lines=17> */
[----:B------:R-:W-:Y:S01]  /*eb00*/  VIMNMX R89, PT, PT, R89, 0x2, !PT ;  /* 0x0000000259597848 */ /* 0x000fe20007fe0100 */
[----:B------:R-:W2:Y:S04]  /*eb10*/  SHFL.BFLY PT, R4, R7, 0x2, 0x1f ;  /* 0x0c401f0007047f89 */ /* 0x000ea800000e0000 */
[----:B------:R-:W3:Y:S01]  /*eb20*/  SHFL.BFLY PT, R5, R6, 0x2, 0x1f ;  /* 0x0c401f0006057f89 */ /* 0x000ee200000e0000 */
[----:B--2---:R-:W-:-:S02]  /*eb30*/  FMNMX.FTZ R4, R7, R4, !PT ;  /* 0x0000000407047209 */ /* 0x004fc40007810000 */
[----:B---3--:R-:W-:-:S03]  /*eb40*/  FMNMX.FTZ R5, R6, R5, !PT ;  /* 0x0000000506057209 */ /* 0x008fc60007810000 */
[----:B------:R-:W2:Y:S04]  /*eb50*/  SHFL.BFLY PT, R3, R4, 0x1, 0x1f ;  /* 0x0c201f0004037f89 */ /* 0x000ea800000e0000 */
[----:B------:R-:W3:Y:S01]  /*eb60*/  SHFL.BFLY PT, R88, R5, 0x1, 0x1f ;  /* 0x0c201f0005587f89 */ /* 0x000ee200000e0000 */
[----:B--2---:R-:W-:Y:S02]  /*eb70*/  FMNMX.FTZ R3, R4, R3, !PT ;  /* 0x0000000304037209 */ /* 0x004fe40007810000 */
[----:B---3--:R-:W-:-:S03]  /*eb80*/  FMNMX.FTZ R88, R5, R88, !PT ;  /* 0x0000005805587209 */ /* 0x008fc60007810000 */
[C---:B-1----:R-:W-:Y:S01]  /*eb90*/  FMUL.FTZ R112, R3.reuse, UR4 ;  /* 0x0000000403707c20 */ /* 0x042fe20008410000 */
[----:B------:R-:W-:Y:S02]  /*eba0*/  FSETP.NEU.FTZ.AND P0, PT, R3, -INF , PT ;  /* 0xff8000000300780b */ /* 0x000fe40003f1d000 */
[C---:B------:R-:W-:Y:S01]  /*ebb0*/  FSETP.NEU.FTZ.AND P1, PT, R88.reuse, -INF , PT ;  /* 0xff8000005800780b */ /* 0x040fe20003f3d000 */
[----:B------:R-:W-:Y:S01]  /*ebc0*/  FMUL.FTZ R114, R88, UR4 ;  /* 0x0000000458727c20 */ /* 0x000fe20008410000 */
[----:B------:R-:W-:Y:S02]  /*ebd0*/  FSEL R112, R112, RZ, P0 ;  /* 0x000000ff70707208 */ /* 0x000fe40000000000 */
[----:B------:R-:W-:Y:S02]  /*ebe0*/  FSEL R5, R88, RZ, P1 ;  /* 0x000000ff58057208 */ /* 0x000fe40000800000 */
[----:B------:R-:W-:Y:S01]  /*ebf0*/  FSEL R114, R114, RZ, P1 ;  /* 0x000000ff72727208 */ /* 0x000fe20000800000 */
[----:B------:R-:W-:Y:S01]  /*ec00*/  FFMA.FTZ R95, R13, UR4, -R112 ;  /* 0x000000040d5f7c23 */ /* 0x000fe20008010870 */
[----:B------:R-:W-:Y:S01]  /*ec10*/  MOV R13, 0x20 ;  /* 0x00000020000d7802 */ /* 0x000fe20000000f00 */
[----:B------:R-:W-:Y:S01]  /*ec20*/  FADD.FTZ R136, R2, -R5 ;  /* 0x8000000502887221 */ /* 0x000fe20000010000 */
[----:B------:R-:W-:Y:S01]  /*ec30*/  FSEL R5, R3, RZ, P0 ;  /* 0x000000ff03057208 */ /* 0x000fe20000000000 */
[--C-:B------:R-:W-:Y:S01]  /*ec40*/  FFMA.FTZ R113, R29, UR4, -R114.reuse ;  /* 0x000000041d717c23 */ /* 0x100fe20008010872 */
[----:B------:R-:W-:Y:S01]  /*ec50*/  LOP3.LUT P0, RZ, R24, 0x4, RZ, 0xc0, !PT ;  /* 0x0000000418ff7812 */ /* 0x000fe2000780c0ff */
[----:B------:R-:W-:Y:S01]  /*ec60*/  FMUL.FTZ R136, R136, UR4 ;  /* 0x0000000488887c20 */ /* 0x000fe20008410000 */
[--C-:B------:R-:W-:Y:S01]  /*ec70*/  FFMA.FTZ R93, R27, UR4, -R114.reuse ;  /* 0x000000041b5d7c23 */ /* 0x100fe20008010872 */
[----:B------:R-:W-:Y:S01]  /*ec80*/  FADD.FTZ R94, R0, -R5 ;  /* 0x80000005005e7221 */ /* 0x000fe20000010000 */
[----:B------:R-:W-:Y:S01]  /*ec90*/  SEL R13, R13, 0xffffffe0, !P0 ;  /* 0xffffffe00d0d7807 */ /* 0x000fe20004000000 */
[--C-:B------:R-:W-:Y:S01]  /*eca0*/  FFMA.FTZ R92, R25, UR4, -R114.reuse ;  /* 0x00000004195c7c23 */ /* 0x100fe20008010872 */
[----:B------:R-:W-:Y:S01]  /*ecb0*/  FFMA.FTZ R91, R23, UR4, -R114 ;  /* 0x00000004175b7c23 */ /* 0x000fe20008010872 */
[----:B------:R-:W-:Y:S01]  /*ecc0*/  FMUL.FTZ R94, R94, UR4 ;  /* 0x000000045e5e7c20 */ /* 0x000fe20008410000 */
[----:B------:R-:W-:Y:S01]  /*ecd0*/  IADD3 R0, PT, PT, R13, R116, RZ ;  /* 0x000000740d007210 */ /* 0x000fe20007ffe0ff */
[--C-:B------:R-:W-:Y:S01]  /*ece0*/  FFMA.FTZ R97, R21, UR4, -R112.reuse ;  /* 0x0000000415617c23 */ /* 0x100fe20008010870 */
[--C-:B------:R-:W-:Y:S01]  /*ecf0*/  FFMA.FTZ R90, R19, UR4, -R112.reuse ;  /* 0x00000004135a7c23 */ /* 0x100fe20008010870 */
[----:B------:R-:W-:Y:S01]  /*ed00*/  FFMA.FTZ R17, R17, UR4, -R112 ;  /* 0x0000000411117c23 */ /* 0x000fe20008010870 */
        /* <DEDUP_REMOVED lines=12> */
[----:B------:R-:W-:Y:S01]  /*edd0*/  FFMA.FTZ R153, R121, UR4, -R114 ;  /* 0x0000000479997c23 */ /* 0x000fe20008010872 */
[----:B------:R-:W-:Y:S01]  /*ede0*/  FFMA.FTZ R148, R115, UR4, -R112 ;  /* 0x0000000473947c23 */ /* 0x000fe20008010870 */
        /* <DEDUP_REMOVED lines=25> */
[----:B------:R-:W-:Y:S01]  /*ef80*/  LDSM.16.MT88.4 R56, [R116+0x6400] ;  /* 0x006400007438783b */ /* 0x000fe20000004200 */
        /* <DEDUP_REMOVED lines=24> */
[----:B------:R3:W-:Y:S01]  /*f110*/  MUFU.EX2 R2, R17 ;  /* 0x0000001100027308 */ /* 0x0007e20000000800 */
        /* <DEDUP_REMOVED lines=11> */
[----:B------:R-:W-:Y:S01]  /*f1d0*/  FFMA.FTZ R121, R151, UR4, -R114 ;  /* 0x0000000497797c23 */ /* 0x000fe20008010872 */
[--C-:B------:R-:W-:Y:S01]  /*f1e0*/  FFMA.FTZ R115, R145, UR4, -R112.reuse ;  /* 0x0000000491737c23 */ /* 0x100fe20008010870 */
[--C-:B------:R-:W-:Y:S01]  /*f1f0*/  FFMA.FTZ R146, R147, UR4, -R112.reuse ;  /* 0x0000000493927c23 */ /* 0x100fe20008010870 */
[----:B------:R-:W-:Y:S01]  /*f200*/  FFMA.FTZ R99, R99, UR4, -R112 ;  /* 0x0000000463637c23 */ /* 0x000fe20008010870 */
[----:B------:R-:W-:Y:S01]  /*f210*/  MUFU.EX2 R143, R143 ;  /* 0x0000008f008f7308 */ /* 0x000fe20000000800 */
[----:B---3--:R-:W1:Y:S01]  /*f220*/  LDSM.16.MT88.4 R16, [R0+0x6000] ;  /* 0x006000000010783b */ /* 0x008e620000004200 */
[--C-:B------:R-:W-:Y:S01]  /*f230*/  FFMA.FTZ R101, R101, UR4, -R114.reuse ;  /* 0x0000000465657c23 */ /* 0x100fe20008010872 */
[--C-:B------:R-:W-:Y:S01]  /*f240*/  FFMA.FTZ R106, R106, UR4, -R114.reuse ;  /* 0x000000046a6a7c23 */ /* 0x100fe20008010872 */
[--C-:B------:R-:W-:Y:S01]  /*f250*/  FFMA.FTZ R111, R111, UR4, -R114.reuse ;  /* 0x000000046f6f7c23 */ /* 0x100fe20008010872 */
[----:B------:R-:W-:Y:S01]  /*f260*/  FFMA.FTZ R110, R110, UR4, -R114 ;  /* 0x000000046e6e7c23 */ /* 0x000fe20008010872 */
[--C-:B------:R-:W-:Y:S01]  /*f270*/  FFMA.FTZ R100, R100, UR4, -R112.reuse ;  /* 0x0000000464647c23 */ /* 0x100fe20008010870 */
[--C-:B------:R-:W-:Y:S01]  /*f280*/  FFMA.FTZ R107, R107, UR4, -R112.reuse ;  /* 0x000000046b6b7c23 */ /* 0x100fe20008010870 */
[----:B------:R-:W3:Y:S01]  /*f290*/  MUFU.EX2 R104, R104 ;  /* 0x0000006800687308 */ /* 0x000ee20000000800 */
[----:B----4-:R-:W-:Y:S01]  /*f2a0*/  F2FP.BF16.F32.PACK_AB R83, R95, R2 ;  /* 0x000000025f53723e */ /* 0x010fe200000010ff */
[--C-:B------:R-:W-:Y:S01]  /*f2b0*/  FFMA.FTZ R109, R109, UR4, -R112.reuse ;  /* 0x000000046d6d7c23 */ /* 0x100fe20008010870 */
[----:B------:R-:W-:Y:S01]  /*f2c0*/  FFMA.FTZ R108, R108, UR4, -R112 ;  /* 0x000000046c6c7c23 */ /* 0x000fe20008010870 */
[----:B------:R-:W-:Y:S01]  /*f2d0*/  FFMA.FTZ R136, R144, R136, R113 ;  /* 0x0000008890887223 */ /* 0x000fe20000010071 */
[----:B------:R-:W-:-:S03]  /*f2e0*/  FFMA.FTZ R97, R142, R94, R97 ;  /* 0x0000005e8e617223 */ /* 0x000fc60000010061 */
[----:B--2---:R-:W-:Y:S01]  /*f2f0*/  HMMA.16816.F32.BF16 R28, R80, R32, R28 ;  /* 0x00000020501c723c */ /* 0x004fe2000004181c */
[----:B------:R-:W-:Y:S01]  /*f300*/  MUFU.EX2 R105, R105 ;  /* 0x0000006900697308 */ /* 0x000fe20000000800 */
[----:B------:R-:W-:Y:S01]  /*f310*/  FADD.FTZ R93, R93, R136 ;  /* 0x000000885d5d7221 */ /* 0x000fe20000010000 */
[----:B------:R-:W-:-:S03]  /*f320*/  FADD.FTZ R97, R90, R97 ;  /* 0x000000615a617221 */ /* 0x000fc60000010000 */
[----:B------:R-:W-:Y:S01]  /*f330*/  FADD.FTZ R92, R92, R93 ;  /* 0x0000005d5c5c7221 */ /* 0x000fe20000010000 */
[----:B------:R-:W-:Y:S01]  /*f340*/  FADD.FTZ R90, R2, R97 ;  /* 0x00000061025a7221 */ /* 0x000fe20000010000 */
[----:B------:R-:W-:Y:S01]  /*f350*/  HMMA.16816.F32.BF16 R32, R80, R34, R52 ;  /* 0x000000225020723c */ /* 0x000fe20000041834 */
[----:B------:R-:W2:Y:S01]  /*f360*/  LDSM.16.MT88.4 R52, [R116+0x8000] ;  /* 0x008000007434783b */ /* 0x000ea20000004200 */
[----:B------:R-:W-:Y:S01]  /*f370*/  MUFU.EX2 R98, R98 ;  /* 0x0000006200627308 */ /* 0x000fe20000000800 */
[----:B------:R-:W-:Y:S01]  /*f380*/  FADD.FTZ R2, R91, R92 ;  /* 0x0000005c5b027221 */ /* 0x000fe20000010000 */
[----:B------:R-:W-:-:S04]  /*f390*/  FADD.FTZ R90, R95, R90 ;  /* 0x0000005a5f5a7221 */ /* 0x000fc80000010000 */
[C---:B------:R-:W-:Y:S02]  /*f3a0*/  HMMA.16816.F32.BF16 R4, R80.reuse, R8, R4 ;  /* 0x000000085004723c */ /* 0x040fe40000041804 */
[----:B------:R-:W-:Y:S06]  /*f3b0*/  MUFU.EX2 R141, R141 ;  /* 0x0000008d008d7308 */ /* 0x000fec0000000800 */
[C---:B------:R-:W-:Y:S01]  /*f3c0*/  HMMA.16816.F32.BF16 R8, R80.reuse, R10, R76 ;  /* 0x0000000a5008723c */ /* 0x040fe2000004184c */
[----:B------:R-:W-:Y:S01]  /*f3d0*/  LDSM.16.MT88.4 R76, [R116+0x6c00] ;  /* 0x006c0000744c783b */ /* 0x000fe20000004200 */
[----:B------:R-:W4:Y:S06]  /*f3e0*/  MUFU.EX2 R102, R102 ;  /* 0x0000006600667308 */ /* 0x000f2c0000000800 */
[C---:B-1----:R-:W-:Y:S02]  /*f3f0*/  HMMA.16816.F32.BF16 R12, R80.reuse, R16, R12 ;  /* 0x00000010500c723c */ /* 0x042fe4000004180c */
[----:B------:R-:W-:Y:S06]  /*f400*/  MUFU.EX2 R103, R103 ;  /* 0x0000006700677308 */ /* 0x000fec0000000800 */
[C---:B------:R-:W-:Y:S01]  /*f410*/  HMMA.16816.F32.BF16 R16, R80.reuse, R18, R68 ;  /* 0x000000125010723c */ /* 0x040fe20000041844 */
[----:B------:R-:W-:Y:S01]  /*f420*/  LDSM.16.MT88.4 R68, [R0+0x6c00] ;  /* 0x006c00000044783b */ /* 0x000fe20000004200 */
[----:B------:R-:W1:Y:S06]  /*f430*/  MUFU.EX2 R96, R96 ;  /* 0x0000006000607308 */ /* 0x000e6c0000000800 */
[C---:B------:R-:W-:Y:S02]  /*f440*/  HMMA.16816.F32.BF16 R20, R80.reuse, R24, R20 ;  /* 0x000000185014723c */ /* 0x040fe40000041814 */
[----:B------:R-:W-:Y:S06]  /*f450*/  MUFU.EX2 R153, R153 ;  /* 0x0000009900997308 */ /* 0x000fec0000000800 */
[C---:B--2---:R-:W-:Y:S02]  /*f460*/  HMMA.16816.F32.BF16 R36, R80.reuse, R52, R36 ;  /* 0x000000345024723c */ /* 0x044fe40000041824 */
[----:B------:R-:W-:Y:S06]  /*f470*/  MUFU.EX2 R138, R138 ;  /* 0x0000008a008a7308 */ /* 0x000fec0000000800 */
[C---:B------:R-:W-:Y:S01]  /*f480*/  HMMA.16816.F32.BF16 R40, R80.reuse, R54, R40 ;  /* 0x000000365028723c */ /* 0x040fe20000041828 */
[----:B------:R-:W2:Y:S01]  /*f490*/  LDSM.16.MT88.4 R52, [R0+0x8000] ;  /* 0x008000000034783b */ /* 0x000ea20000004200 */
[----:B------:R-:W-:Y:S06]  /*f4a0*/  MUFU.EX2 R140, R140 ;  /* 0x0000008c008c7308 */ /* 0x000fec0000000800 */
[C---:B------:R-:W-:Y:S01]  /*f4b0*/  HMMA.16816.F32.BF16 R24, R80.reuse, R26, R60 ;  /* 0x0000001a5018723c */ /* 0x040fe2000004183c */
[----:B------:R-:W-:Y:S01]  /*f4c0*/  LDSM.16.MT88.4 R60, [R116+0x6800] ;  /* 0x00680000743c783b */ /* 0x000fe20000004200 */
[----:B------:R-:W-:Y:S08]  /*f4d0*/  MUFU.EX2 R121, R121 ;  /* 0x0000007900797308 */ /* 0x000ff00000000800 */
[----:B------:R-:W-:Y:S08]  /*f4e0*/  MUFU.EX2 R148, R148 ;  /* 0x0000009400947308 */ /* 0x000ff00000000800 */
[----:B------:R-:W-:Y:S08]  /*f4f0*/  MUFU.EX2 R115, R115 ;  /* 0x0000007300737308 */ /* 0x000ff00000000800 */
[----:B------:R-:W-:Y:S01]  /*f500*/  MUFU.EX2 R146, R146 ;  /* 0x0000009200927308 */ /* 0x000fe20000000800 */
[----:B--2---:R-:W-:Y:S01]  /*f510*/  HMMA.16816.F32.BF16 R44, R80, R52, R44 ;  /* 0x00000034502c723c */ /* 0x004fe2000004182c */
[----:B---3--:R-:W-:-:S06]  /*f520*/  F2FP.BF16.F32.PACK_AB R52, R104, R143 ;  /* 0x0000008f6834723e */ /* 0x008fcc00000010ff */
[----:B------:R-:W-:Y:S01]  /*f530*/  MUFU.EX2 R99, R99 ;  /* 0x0000006300637308 */ /* 0x000fe20000000800 */
[----:B----4-:R-:W-:Y:S01]  /*f540*/  F2FP.BF16.F32.PACK_AB R53, R102, R141 ;  /* 0x0000008d6635723e */ /* 0x010fe200000010ff */
[----:B------:R-:W-:Y:S01]  /*f550*/  FADD.FTZ R143, R143, R2 ;  /* 0x000000028f8f7221 */ /* 0x000fe20000010000 */
[----:B------:R-:W-:Y:S01]  /*f560*/  FADD.FTZ R141, R141, R90 ;  /* 0x0000005a8d8d7221 */ /* 0x000fe20000010000 */
[----:B------:R-:W-:Y:S01]  /*f570*/  MOV R2, R88 ;  /* 0x0000005800027202 */ /* 0x000fe20000000f00 */
[----:B------:R-:W-:Y:S01]  /*f580*/  HMMA.16816.F32.BF16 R48, R80, R54, R48 ;  /* 0x000000365030723c */ /* 0x000fe20000041830 */
[----:B------:R-:W-:Y:S02]  /*f590*/  F2FP.BF16.F32.PACK_AB R54, R98, R105 ;  /* 0x000000696236723e */ /* 0x000fe400000010ff */
[----:B------:R-:W-:Y:S01]  /*f5a0*/  MUFU.EX2 R101, R101 ;  /* 0x0000006500657308 */ /* 0x000fe20000000800 */
[----:B-1----:R-:W-:Y:S01]  /*f5b0*/  F2FP.BF16.F32.PACK_AB R55, R96, R103 ;  /* 0x000000676037723e */ /* 0x002fe200000010ff */
[----:B------:R-:W-:Y:S01]  /*f5c0*/  FADD.FTZ R104, R104, R143 ;  /* 0x0000008f68687221 */ /* 0x000fe20000010000 */
[----:B------:R-:W-:-:S03]  /*f5d0*/  FADD.FTZ R102, R102, R141 ;  /* 0x0000008d66667221 */ /* 0x000fc60000010000 */
[----:B------:R-:W-:Y:S01]  /*f5e0*/  FADD.FTZ R105, R105, R104 ;  /* 0x0000006869697221 */ /* 0x000fe20000010000 */
[----:B------:R-:W-:Y:S01]  /*f5f0*/  FADD.FTZ R103, R103, R102 ;  /* 0x0000006667677221 */ /* 0x000fe20000010000 */
[----:B------:R-:W-:Y:S01]  /*f600*/  HMMA.16816.F32.BF16 R4, R52, R56, R4 ;  /* 0x000000383404723c */ /* 0x000fe20000041804 */
[----:B------:R-:W1:Y:S01]  /*f610*/  MUFU.EX2 R106, R106 ;  /* 0x0000006a006a7308 */ /* 0x000e620000000800 */
[----:B------:R-:W-:Y:S01]  /*f620*/  FADD.FTZ R98, R98, R105 ;  /* 0x0000006962627221 */ /* 0x000fe20000010000 */
[----:B------:R-:W-:-:S05]  /*f630*/  FADD.FTZ R103, R96, R103 ;  /* 0x0000006760677221 */ /* 0x000fca0000010000 */
[----:B------:R-:W-:Y:S01]  /*f640*/  HMMA.16816.F32.BF16 R8, R52, R58, R8 ;  /* 0x0000003a3408723c */ /* 0x000fe20000041808 */
[----:B------:R-:W2:Y:S01]  /*f650*/  LDSM.16.MT88.4 R56, [R0+0x6400] ;  /* 0x006400000038783b */ /* 0x000ea20000004200 */
[----:B------:R-:W-:Y:S08]  /*f660*/  MUFU.EX2 R111, R111 ;  /* 0x0000006f006f7308 */ /* 0x000ff00000000800 */
[----:B------:R-:W3:Y:S01]  /*f670*/  MUFU.EX2 R110, R110 ;  /* 0x0000006e006e7308 */ /* 0x000ee20000000800 */
[----:B-1----:R-:W-:-:S07]  /*f680*/  F2FP.BF16.F32.PACK_AB R92, R106, R101 ;  /* 0x000000656a5c723e */ /* 0x002fce00000010ff */
[----:B------:R-:W-:Y:S08]  /*f690*/  MUFU.EX2 R100, R100 ;  /* 0x0000006400647308 */ /* 0x000ff00000000800 */
[----:B------:R-:W1:Y:S01]  /*f6a0*/  MUFU.EX2 R107, R107 ;  /* 0x0000006b006b7308 */ /* 0x000e620000000800 */
[----:B---3--:R-:W-:-:S07]  /*f6b0*/  F2FP.BF16.F32.PACK_AB R94, R110, R111 ;  /* 0x0000006f6e5e723e */ /* 0x008fce00000010ff */
[----:B------:R-:W-:Y:S01]  /*f6c0*/  MUFU.EX2 R109, R109 ;  /* 0x0000006d006d7308 */ /* 0x000fe20000000800 */
[C---:B--2---:R-:W-:Y:S07]  /*f6d0*/  HMMA.16816.F32.BF16 R12, R52.reuse, R56, R12 ;  /* 0x00000038340c723c */ /* 0x044fee000004180c */
[----:B------:R-:W2:Y:S01]  /*f6e0*/  MUFU.EX2 R108, R108 ;  /* 0x0000006c006c7308 */ /* 0x000ea20000000800 */
[----:B-1----:R-:W-:Y:S01]  /*f6f0*/  F2FP.BF16.F32.PACK_AB R93, R107, R100 ;  /* 0x000000646b5d723e */ /* 0x002fe200000010ff */
[----:B------:R-:W-:Y:S01]  /*f700*/  HMMA.16816.F32.BF16 R16, R52, R58, R16 ;  /* 0x0000003a3410723c */ /* 0x000fe20000041810 */
[----:B------:R-:W1:Y:S01]  /*f710*/  LDSM.16.MT88.4 R56, [R116+0x7400] ;  /* 0x007400007438783b */ /* 0x000e620000004200 */
[----:B--2---:R-:W-:-:S06]  /*f720*/  F2FP.BF16.F32.PACK_AB R95, R108, R109 ;  /* 0x0000006d6c5f723e */ /* 0x004fcc00000010ff */
        /* <DEDUP_REMOVED lines=19> */
[----:B------:R-:W-:Y:S01]  /*f860*/  FADD.FTZ R115, R115, R148 ;  /* 0x0000009473737221 */ /* 0x000fe20000010000 */
[----:B------:R-:W-:Y:S01]  /*f870*/  IADD3 R138, PT, PT, R89, -0x3, RZ ;  /* 0xfffffffd598a7810 */ /* 0x000fe20007ffe0ff */
        /* <DEDUP_REMOVED lines=12> */
[----:B------:R-:W-:-:S03]  /*f940*/  FADD.FTZ R109, R109, R100 ;  /* 0x000000646d6d7221 */ /* 0x000fc60000010000 */
[----:B------:R-:W-:Y:S01]  /*f950*/  FADD.FTZ R144, R110, R111 ;  /* 0x0000006f6e907221 */ /* 0x000fe20000010000 */
[----:B------:R-:W-:Y:S01]  /*f960*/  FADD.FTZ R142, R108, R109 ;  /* 0x0000006d6c8e7221 */ /* 0x000fe20000010000 */
[----:B------:R-:W-:Y:S01]  /*f970*/  HMMA.16816.F32.BF16 R80, R92, R76, R4 ;  /* 0x0000004c5c50723c */ /* 0x000fe20000041804 */
[----:B------:R-:W-:Y:S07]  /*f980*/  LDSM.16.MT88.4 R4, [R0+0x8c00] ;  /* 0x008c00000004783b */ /* 0x000fee0000004200 */
[C---:B-1----:R-:W-:Y:S08]  /*f990*/  HMMA.16816.F32.BF16 R12, R52.reuse, R56, R12 ;  /* 0x00000038340c723c */ /* 0x042ff0000004180c */
[----:B------:R-:W-:Y:S01]  /*f9a0*/  HMMA.16816.F32.BF16 R16, R52, R58, R16 ;  /* 0x0000003a3410723c */ /* 0x000fe20000041810 */
[----:B------:R-:W1:Y:S07]  /*f9b0*/  LDSM.16.MT88.4 R56, [R0+0x7800] ;  /* 0x007800000038783b */ /* 0x000e6e0000004200 */
[----:B------:R-:W-:Y:S01]  /*f9c0*/  HMMA.16816.F32.BF16 R76, R92, R78, R8 ;  /* 0x0000004e5c4c723c */ /* 0x000fe20000041808 */
[----:B------:R-:W-:Y:S07]  /*f9d0*/  LDSM.16.MT88.4 R8, [R116+0x8c00] ;  /* 0x008c00007408783b */ /* 0x000fee0000004200 */
[C---:B--2---:R-:W-:Y:S08]  /*f9e0*/  HMMA.16816.F32.BF16 R20, R52.reuse, R60, R20 ;  /* 0x0000003c3414723c */ /* 0x044ff00000041814 */
[----:B------:R-:W-:Y:S01]  /*f9f0*/  HMMA.16816.F32.BF16 R24, R52, R62, R24 ;  /* 0x0000003e3418723c */ /* 0x000fe20000041818 */
[----:B------:R-:W2:Y:S07]  /*fa00*/  LDSM.16.MT88.4 R60, [R116+0x8800] ;  /* 0x00880000743c783b */ /* 0x000eae0000004200 */
[C---:B------:R-:W-:Y:S08]  /*fa10*/  HMMA.16816.F32.BF16 R72, R92.reuse, R68, R12 ;  /* 0x000000445c48723c */ /* 0x040ff0000004180c */
[----:B------:R-:W-:Y:S08]  /*fa20*/  HMMA.16816.F32.BF16 R68, R92, R70, R16 ;  /* 0x000000465c44723c */ /* 0x000ff00000041810 */
[C---:B-1----:R-:W-:Y:S08]  /*fa30*/  HMMA.16816.F32.BF16 R28, R52.reuse, R56, R28 ;  /* 0x00000038341c723c */ /* 0x042ff0000004181c */
[C---:B------:R-:W-:Y:S01]  /*fa40*/  HMMA.16816.F32.BF16 R32, R52.reuse, R58, R32 ;  /* 0x0000003a3420723c */ /* 0x040fe20000041820 */
[----:B------:R-:W1:Y:S07]  /*fa50*/  LDSM.16.MT88.4 R56, [R0+0x8800] ;  /* 0x008800000038783b */ /* 0x000e6e0000004200 */
[C---:B--2---:R-:W-:Y:S08]  /*fa60*/  HMMA.16816.F32.BF16 R36, R52.reuse, R60, R36 ;  /* 0x0000003c3424723c */ /* 0x044ff00000041824 */
[----:B------:R-:W-:Y:S01]  /*fa70*/  HMMA.16816.F32.BF16 R40, R52, R62, R40 ;  /* 0x0000003e3428723c */ /* 0x000fe20000041828 */
[----:B------:R-:W2:Y:S11]  /*fa80*/  LDSM.16.MT88.4 R60, [R116+0x7c00] ;  /* 0x007c0000743c783b */ /* 0x000eb60000004200 */
[C---:B------:R-:W-:Y:S08]  /*fa90*/  HMMA.16816.F32.BF16 R36, R92.reuse, R8, R36 ;  /* 0x000000085c24723c */ /* 0x040ff00000041824 */
[----:B------:R-:W-:Y:S08]  /*faa0*/  HMMA.16816.F32.BF16 R40, R92, R10, R40 ;  /* 0x0000000a5c28723c */ /* 0x000ff00000041828 */
[C---:B-1----:R-:W-:Y:S08]  /*fab0*/  HMMA.16816.F32.BF16 R44, R52.reuse, R56, R44 ;  /* 0x00000038342c723c */ /* 0x042ff0000004182c */
[----:B------:R-:W-:Y:S01]  /*fac0*/  HMMA.16816.F32.BF16 R48, R52, R58, R48 ;  /* 0x0000003a3430723c */ /* 0x000fe20000041830 */
[----:B------:R1:W3:Y:S07]  /*fad0*/  LDSM.16.MT88.4 R52, [R0+0x7c00] ;  /* 0x007c00000034783b */ /* 0x0002ee0000004200 */
[C---:B--2---:R-:W-:Y:S08]  /*fae0*/  HMMA.16816.F32.BF16 R64, R92.reuse, R60, R20 ;  /* 0x0000003c5c40723c */ /* 0x044ff00000041814 */
[C---:B------:R-:W-:Y:S08]  /*faf0*/  HMMA.16816.F32.BF16 R60, R92.reuse, R62, R24 ;  /* 0x0000003e5c3c723c */ /* 0x040ff00000041818 */
[----:B------:R-:W-:Y:S01]  /*fb00*/  HMMA.16816.F32.BF16 R44, R92, R4, R44 ;  /* 0x000000045c2c723c */ /* 0x000fe2000004182c */
[----:B-1----:R-:W-:-:S07]  /*fb10*/  MOV R0, R3 ;  /* 0x0000000300007202 */ /* 0x002fce0000000f00 */
[C---:B------:R-:W-:Y:S08]  /*fb20*/  HMMA.16816.F32.BF16 R48, R92.reuse, R6, R48 ;  /* 0x000000065c30723c */ /* 0x040ff00000041830 */
[C---:B---3--:R-:W-:Y:S08]  /*fb30*/  HMMA.16816.F32.BF16 R56, R92.reuse, R52, R28 ;  /* 0x000000345c38723c */ /* 0x048ff0000004181c */
[----:B------:R-:W-:-:S15]  /*fb40*/  HMMA.16816.F32.BF16 R52, R92, R54, R32 ;  /* 0x000000365c34723c */ /* 0x000fde0000041820 */
[----:B------:R-:W-:-:S05]  /*fb50*/  NOP ;  /* 0x0000000000007918 */ /* 0x000fca0000000000 */
.L_x_3758:
[----:B------:R-:W-:-:S13]  /*fb60*/  ISETP.GE.AND P0, PT, R138, RZ, PT ;  /* 0x000000ff8a00720c */ /* 0x000fda0003f06270 */
[----:B------:R-:W-:Y:S05]  /*fb70*/  @!P0 BRA `(.L_x_3764) ;  /* 0x0000002800588947 */ /* 0x000fea0003800000 */
[----:B------:R-:W-:Y:S01]  /*fb80*/  ISETP.NE.U32.AND P1, PT, RZ, UR12, PT ;  /* 0x0000000cff007c0c */ /* 0x000fe2000bf25070 */
[----:B------:R-:W-:Y:S01]  /*fb90*/  IMAD.MOV.U32 R3, RZ, RZ, R0 ;  /* 0x000000ffff037224 */ /* 0x000fe200078e0000 */
[C---:B------:R-:W-:Y:S01]  /*fba0*/  LEA R140, R138.reuse, 0x40, 0x6 ;  /* 0x000000408a8c7811 */ /* 0x040fe200078e30ff */
[----:B------:R-:W-:Y:S01]  /*fbb0*/  IMAD.MOV.U32 R89, RZ, RZ, R2 ;  /* 0x000000ffff597224 */ /* 0x000fe200078e0002 */
[----:B------:R-:W-:Y:S01]  /*fbc0*/  ISETP.NE.AND.EX P1, PT, RZ, UR13, PT, P1 ;  /* 0x0000000dff007c0c */ /* 0x000fe2000bf25310 */
[----:B------:R-:W1:Y:S01]  /*fbd0*/  LDCU UR16, c[0x0][0x440] ;  /* 0x00008800ff1077ac */ /* 0x000e620008000800 */
[----:B------:R-:W-:Y:S01]  /*fbe0*/  IADD3 R138, PT, PT, R138, 0x1, RZ ;  /* 0x000000018a8a7810 */ /* 0x000fe20007ffe0ff */
[----:B------:R-:W2:Y:S01]  /*fbf0*/  LDCU UR5, c[0x0][0x50c] ;  /* 0x0000a180ff0577ac */ /* 0x000ea20008000800 */
[----:B------:R-:W3:Y:S09]  /*fc00*/  LDCU UR4, c[0x0][0x45c] ;  /* 0x00008b80ff0477ac */ /* 0x000ef20008000800 */
[----:B------:R-:W4:Y:S01]  /*fc10*/  @!P1 LDC R136, c[0x0][0x3c0] ;  /* 0x0000f000ff889b82 */ /* 0x000f220000000800 */
[----:B------:R-:W-:Y:S01]  /*fc20*/  @!P1 IMAD.MOV.U32 R139, RZ, RZ, RZ ;  /* 0x000000ffff8b9224 */ /* 0x000fe200078e00ff */
[----:B------:R-:W1:Y:S04]  /*fc30*/  LDCU.64 UR10, c[0x0][0x3b8] ;  /* 0x00007700ff0a77ac */ /* 0x000e680008000a00 */
[----:B------:R-:W-:Y:S01]  /*fc40*/  @!P1 IADD3 R139, P0, PT, RZ, -R139, RZ ;  /* 0x8000008bff8b9210 */ /* 0x000fe20007f1e0ff */
[----:B------:R-:W1:Y:S01]  /*fc50*/  LDCU.64 UR14, c[0x0][0x3c0] ;  /* 0x00007800ff0e77ac */ /* 0x000e620008000a00 */
[----:B------:R-:W1:Y:S01]  /*fc60*/  LDCU.64 UR8, c[0x0][0x3a0] ;  /* 0x00007400ff0877ac */ /* 0x000e620008000a00 */
[----:B------:R-:W1:Y:S01]  /*fc70*/  LDCU.64 UR12, c[0x0][0x3a8] ;  /* 0x00007500ff0c77ac */ /* 0x000e620008000a00 */
[----:B----4-:R-:W-:-:S05]  /*fc80*/  @!P1 IMAD.SHL.U32 R136, R136, 0x40, RZ ;  /* 0x0000004088889824 */ /* 0x010fca00078e00ff */
[----:B------:R-:W-:-:S04]  /*fc90*/  @!P1 IADD3.X R136, PT, PT, RZ, ~R136, RZ, P0, !PT ;  /* 0x80000088ff889210 */ /* 0x000fc800007fe4ff */
[----:B-123--:R-:W-:-:S07]  /*fca0*/  @!P1 SHF.R.S64 R139, R139, 0x1f, R136 ;  /* 0x0000001f8b8b9819 */ /* 0x00efce0000001088 */
.L_x_3768:
[----:B------:R-:W-:Y:S01]  /*fcb0*/  ISETP.GE.AND P3, PT, R86, UR16, PT ;  /* 0x0000001056007c0c */ /* 0x000fe2000bf66270 */
[----:B------:R-:W-:Y:S04]  /*fcc0*/  DEPBAR.LE SB0, 0x0 ;  /* 0x000080000000791a */ /* 0x000fe80000000000 */
[----:B------:R-:W-:Y:S01]  /*fcd0*/  BAR.SYNC.DEFER_BLOCKING 0x0 ;  /* 0x0000000000007b1d */ /* 0x000fe20000010000 */
[----:B------:R-:W-:Y:S01]  /*fce0*/  ISETP.GE.AND P2, PT, R85, UR16, PT ;  /* 0x0000001055007c0c */ /* 0x000fe2000bf46270 */
[----:B------:R-:W-:Y:S01]  /*fcf0*/  IMAD.MOV.U32 R2, RZ, RZ, R122 ;  /* 0x000000ffff027224 */ /* 0x000fe200078e007a */
[----:B------:R-:W-:Y:S01]  /*fd00*/  @!P1 IADD3 R122, P4, PT, R122, R139, RZ ;  /* 0x0000008b7a7a9210 */ /* 0x000fe20007f9e0ff */
[----:B------:R-:W-:Y:S01]  /*fd10*/  IMAD.MOV.U32 R0, RZ, RZ, R123 ;  /* 0x000000ffff007224 */ /* 0x000fe200078e007b */
[----:B------:R-:W-:Y:S02]  /*fd20*/  ISETP.GE.AND P0, PT, R84, UR16, PT ;  /* 0x0000001054007c0c */ /* 0x000fe4000bf06270 */
[----:B------:R-:W-:Y:S01]  /*fd30*/  @!P1 LEA.HI.X.SX32 R123, R136, R123, 0x1, P4 ;  /* 0x0000007b887b9211 */ /* 0x000fe200020f0eff */
[----:B------:R-:W-:Y:S10]  /*fd40*/  @!P1 BRA `(.L_x_3765) ;  /* 0x0000000000f09947 */ /* 0x000ff40003800000 */
[----:B------:R-:W-:Y:S01]  /*fd50*/  VIADD R6, R140, 0xffffffc0 ;  /* 0xffffffc08c067836 */ /* 0x000fe20000000000 */
[----:B------:R-:W1:Y:S01]  /*fd60*/  LDC R7, c[0x0][0x4f0] ;  /* 0x00013c00ff077b82 */ /* 0x000e620000000800 */
[----:B------:R-:W-:Y:S03]  /*fd70*/  MOV R10, RZ ;  /* 0x000000ff000a7202 */ /* 0x000fe60000000f00 */
[----:B------:R-:W-:Y:S02]  /*fd80*/  IABS R9, R6 ;  /* 0x0000000600097213 */ /* 0x000fe40000000000 */
[-C--:B-1----:R-:W-:Y:S02]  /*fd90*/  IABS R5, R7.reuse ;  /* 0x0000000700057213 */ /* 0x082fe40000000000 */
[----:B------:R-:W-:Y:S02]  /*fda0*/  LOP3.LUT R6, R6, R7, RZ, 0x3c, !PT ;  /* 0x0000000706067212 */ /* 0x000fe400078e3cff */
[----:B------:R-:W1:Y:S10]  /*fdb0*/  I2F.RP R12, R5 ;  /* 0x00000005000c7306 */ /* 0x000e740000209400 */
[----:B-1----:R-:W1:Y:S02]  /*fdc0*/  MUFU.RCP R4, R12 ;  /* 0x0000000c00047308 */ /* 0x002e640000001000 */
[----:B-1----:R-:W-:Y:S08]  /*fdd0*/  VIADD R8, R4, 0xffffffe ;  /* 0x0ffffffe04087836 */ /* 0x002ff00000000000 */
[----:B------:R-:W1:Y:S02]  /*fde0*/  F2I.FTZ.U32.TRUNC.NTZ R11, R8 ;  /* 0x00000008000b7305 */ /* 0x000e64000021f000 */
[--C-:B-1----:R-:W-:Y:S04]  /*fdf0*/  IMAD.MOV R4, RZ, RZ, -R11.reuse ;  /* 0x000000ffff047224 */ /* 0x102fe800078e0a0b */
        /* <DEDUP_REMOVED lines=18> */
[-C--:B------:R-:W-:Y:S05]  /*ff20*/  LOP3.LUT R5, R140, R7.reuse, RZ, 0x3c, !PT ;  /* 0x000000078c057212 */ /* 0x080fea00078e3cff */
[----:B------:R-:W-:Y:S02]  /*ff30*/  @P6 IADD3 R11, PT, PT, R11, 0x1, RZ ;  /* 0x000000010b0b6810 */ /* 0x000fe40007ffe0ff */
[----:B------:R-:W-:Y:S02]  /*ff40*/  ISETP.GE.AND P6, PT, R5, RZ, PT ;  /* 0x000000ff0500720c */ /* 0x000fe40003fc6270 */
[----:B------:R-:W-:Y:S01]  /*ff50*/  LOP3.LUT R5, RZ, R7, RZ, 0x33, !PT ;  /* 0x00000007ff057212 */ /* 0x000fe200078e33ff */
        /* <DEDUP_REMOVED lines=15> */
[----:B------:R-:W-:Y:S04]  /*10050*/  IMAD R5, R5, UR14, RZ ;  /* 0x0000000e05057c24 */ /* 0x000fe8000f8e02ff */
[C---:B------:R-:W-:Y:S02]  /*10060*/  IMAD R5, R6.reuse, UR15, R5 ;  /* 0x0000000f06057c24 */ /* 0x040fe4000f8e0205 */
[----:B------:R-:W-:Y:S05]  /*10070*/  IMAD.WIDE.U32 R6, R6, UR14, RZ ;  /* 0x0000000e06067c25 */ /* 0x000fea000f8e00ff */
        /* <DEDUP_REMOVED lines=9> */
.L_x_3765:
[----:B------:R-:W-:Y:S01]  /*10110*/  @!PT LDS RZ, [RZ] ;  /* 0x00000000fffff984 */ /* 0x000fe20000000800 */
[----:B------:R-:W-:Y:S01]  /*10120*/  @!PT LDS RZ, [RZ] ;  /* 0x00000000fffff984 */ /* 0x000fe20000000800 */
[----:B------:R-:W-:Y:S01]  /*10130*/  @!PT LDS RZ, [RZ] ;  /* 0x00000000fffff984 */ /* 0x000fe20000000800 */
[----:B------:R-:W-:Y:S01]  /*10140*/  @!P3 LDGSTS.E.BYPASS.LTC128B.128 [R137+0x6000], desc[UR6][R122.64] ;  /* 0x060000007a89bfae */ /* 0x000fe2000b981a06 */
[-C--:B------:R-:W-:Y:S02]  /*10150*/  @!P0 MOV R92, R122.reuse ;  /* 0x0000007a005c8202 */ /* 0x080fe40000000f00 */
[-C--:B------:R-:W-:Y:S03]  /*10160*/  @!P0 MOV R93, R123.reuse ;  /* 0x0000007b005d8202 */ /* 0x080fe60000000f00 */
[----:B------:R-:W-:Y:S01]  /*10170*/  @P3 STS.128 [R137+0x6000], RZ ;  /* 0x006000ff89003388 */ /* 0x000fe20000000c00 */
[C---:B------:R-:W-:Y:S05]  /*10180*/  LEA R90, P4, R125.reuse, R122, 0x1 ;  /* 0x0000007a7d5a7211 */ /* 0x040fea00078808ff */
[----:B------:R-:W-:Y:S01]  /*10190*/  @!PT LDS RZ, [RZ] ;  /* 0x00000000fffff984 */ /* 0x000fe20000000800 */
[----:B------:R-:W-:Y:S01]  /*101a0*/  @!PT LDS RZ, [RZ] ;  /* 0x00000000fffff984 */ /* 0x000fe20000000800 */
[----:B------:R-:W-:Y:S01]  /*101b0*/  @!PT LDS RZ, [RZ] ;  /* 0x00000000fffff984 */ /* 0x000fe20000000800 */
[----:B------:R-:W-:Y:S01]  /*101c0*/  @!P2 LDGSTS.E.BYPASS.LTC128B.128 [R137+0x7000], desc[UR6][R122.64+0x40] ;  /* 0x070000407a89afae */ /* 0x000fe2000b981a06 */
[----:B------:R-:W-:Y:S05]  /*101d0*/  LEA.HI.X R91, R125, R123, R124, 0x1, P4 ;  /* 0x0000007b7d5b7211 */ /* 0x000fea00020f0c7c */
        /* <DEDUP_REMOVED lines=22> */
[----:B------:R-:W3:Y:S06]  /*10340*/  LDSM.16.M88.4 R100, [R117+0x3000] ;  /* 0x003000007564783b */ /* 0x000eec0000000200 */
[----:B------:R-:W4:Y:S06]  /*10350*/  LDSM.16.M88.4 R104, [R117+0x3400] ;  /* 0x003400007568783b */ /* 0x000f2c0000000200 */
[----:B------:R-:W5:Y:S06]  /*10360*/  LDSM.16.M88.4 R108, [R117+0x3800] ;  /* 0x00380000756c783b */ /* 0x000f6c0000000200 */
[----:B------:R-:W0:Y:S06]  /*10370*/  LDGDEPBAR ;  /* 0x00000000000079af */ /* 0x000e2c0000000000 */
[----:B------:R-:W2:Y:S06]  /*10380*/  LDSM.16.M88.4 R112, [R117+0x3c00] ;  /* 0x003c00007570783b */ /* 0x000eac0000000200 */
[----:B-1----:R-:W-:Y:S01]  /*10390*/  LDSM.16.M88.4 R92, [R117+0x4c00] ;  /* 0x004c0000755c783b */ /* 0x002fe20000000200 */
[----:B------:R-:W1:Y:S01]  /*103a0*/  S2R R0, SR_TID.X ;  /* 0x0000000000007919 */ /* 0x000e620000002100 */
[C---:B---3--:R-:W-:Y:S08]  /*103b0*/  HMMA.16816.F32.BF16 R4, R96.reuse, R100, RZ ;  /* 0x000000646004723c */ /* 0x048ff000000418ff */
[C---:B------:R-:W-:Y:S08]  /*103c0*/  HMMA.16816.F32.BF16 R8, R96.reuse, R102, RZ ;  /* 0x000000666008723c */ /* 0x040ff000000418ff */
[C---:B----4-:R-:W-:Y:S01]  /*103d0*/  HMMA.16816.F32.BF16 R12, R96.reuse, R104, RZ ;  /* 0x00000068600c723c */ /* 0x050fe200000418ff */
[----:B------:R-:W-:Y:S07]  /*103e0*/  MOV R105, 0x20 ;  /* 0x0000002000697802 */ /* 0x000fee0000000f00 */
[C---:B------:R-:W-:Y:S01]  /*103f0*/  HMMA.16816.F32.BF16 R16, R96.reuse, R106, RZ ;  /* 0x0000006a6010723c */ /* 0x040fe200000418ff */
[----:B-1----:R-:W-:Y:S04]  /*10400*/  LOP3.LUT P0, RZ, R0, 0x4, RZ, 0xc0, !PT ;  /* 0x0000000400ff7812 */ /* 0x002fe8000780c0ff */
[----:B------:R-:W-:Y:S03]  /*10410*/  SEL R105, R105, 0xffffffe0, !P0 ;  /* 0xffffffe069697807 */ /* 0x000fe60004000000 */
[C---:B-----5:R-:W-:Y:S01]  /*10420*/  HMMA.16816.F32.BF16 R20, R96.reuse, R108, RZ ;  /* 0x0000006c6014723c */ /* 0x060fe200000418ff */
[----:B------:R-:W-:Y:S02]  /*10430*/  ISETP.NE.AND P0, PT, R138, 0x1, PT ;  /* 0x000000018a00780c */ /* 0x000fe40003f05270 */
[-C--:B------:R-:W-:Y:S02]  /*10440*/  IADD3 R2, PT, PT, R118, R105.reuse, RZ ;  /* 0x0000006976027210 */ /* 0x080fe40007ffe0ff */
[----:B------:R-:W-:Y:S03]  /*10450*/  IADD3 R0, PT, PT, R117, R105, RZ ;  /* 0x0000006975007210 */ /* 0x000fe60007ffe0ff */
[C---:B------:R-:W-:Y:S01]  /*10460*/  HMMA.16816.F32.BF16 R24, R96.reuse, R110, RZ ;  /* 0x0000006e6018723c */ /* 0x040fe200000418ff */
[----:B------:R-:W-:Y:S07]  /*10470*/  LDSM.16.M88.4 R100, [R2] ;  /* 0x000000000264783b */ /* 0x000fee0000000200 */
[C---:B--2---:R-:W-:Y:S08]  /*10480*/  HMMA.16816.F32.BF16 R28, R96.reuse, R112, RZ ;  /* 0x00000070601c723c */ /* 0x044ff000000418ff */
[----:B------:R-:W-:Y:S01]  /*10490*/  HMMA.16816.F32.BF16 R32, R96, R114, RZ ;  /* 0x000000726020723c */ /* 0x000fe200000418ff */
        /* <DEDUP_REMOVED lines=12> */
[----:B------:R-:W-:Y:S06]  /*10560*/  LDSM.16.M88.4 R96, [R118+0x1000] ;  /* 0x001000007660783b */ /* 0x000fec0000000200 */
[----:B------:R-:W1:Y:S02]  /*10570*/  LDSM.16.M88.4 R100, [R117+0x4000] ;  /* 0x004000007564783b */ /* 0x000e640000000200 */
[C---:B-1----:R-:W-:Y:S08]  /*10580*/  HMMA.16816.F32.BF16 R4, R96.reuse, R100, R4 ;  /* 0x000000646004723c */ /* 0x042ff00000041804 */
[C---:B------:R-:W-:Y:S01]  /*10590*/  HMMA.16816.F32.BF16 R8, R96.reuse, R102, R8 ;  /* 0x000000666008723c */ /* 0x040fe20000041808 */
[----:B------:R-:W1:Y:S07]  /*105a0*/  LDSM.16.M88.4 R100, [R117+0x4400] ;  /* 0x004400007564783b */ /* 0x000e6e0000000200 */
[C---:B-1----:R-:W-:Y:S08]  /*105b0*/  HMMA.16816.F32.BF16 R12, R96.reuse, R100, R12 ;  /* 0x00000064600c723c */ /* 0x042ff0000004180c */
[C---:B------:R-:W-:Y:S01]  /*105c0*/  HMMA.16816.F32.BF16 R16, R96.reuse, R102, R16 ;  /* 0x000000666010723c */ /* 0x040fe20000041810 */
[----:B------:R-:W1:Y:S07]  /*105d0*/  LDSM.16.M88.4 R100, [R117+0x4800] ;  /* 0x004800007564783b */ /* 0x000e6e0000000200 */
[C---:B-1----:R-:W-:Y:S08]  /*105e0*/  HMMA.16816.F32.BF16 R20, R96.reuse, R100, R20 ;  /* 0x000000646014723c */ /* 0x042ff00000041814 */
[C---:B------:R-:W-:Y:S08]  /*105f0*/  HMMA.16816.F32.BF16 R24, R96.reuse, R102, R24 ;  /* 0x000000666018723c */ /* 0x040ff00000041818 */
[C---:B------:R-:W-:Y:S08]  /*10600*/  HMMA.16816.F32.BF16 R28, R96.reuse, R92, R28 ;  /* 0x0000005c601c723c */ /* 0x040ff0000004181c */
        /* <DEDUP_REMOVED lines=31> */
[----:B------:R-:W1:Y:S10]  /*10800*/  LDSM.16.M88.4 R96, [R0+0x5400] ;  /* 0x005400000060783b */ /* 0x000e740000000200 */
[----:B------:R-:W-:Y:S01]  /*10810*/  FMUL.FTZ R141, R6, UR5 ;  /* 0x00000005068d7c20 */ /* 0x000fe20008410000 */
[----:B------:R-:W-:Y:S01]  /*10820*/  FMUL.FTZ R163, R4, UR5 ;  /* 0x0000000504a37c20 */ /* 0x000fe20008410000 */
[----:B------:R-:W-:Y:S01]  /*10830*/  FMUL.FTZ R161, R5, UR5 ;  /* 0x0000000505a17c20 */ /* 0x000fe20008410000 */
[----:B------:R-:W-:Y:S01]  /*10840*/  FMUL.FTZ R88, R7, UR5 ;  /* 0x0000000507587c20 */ /* 0x000fe20008410000 */
[----:B------:R2:W3:Y:S04]  /*10850*/  MUFU.TANH R114, R141 ;  /* 0x0000008d00727308 */ /* 0x0004e80000002400 */
[----:B------:R-:W-:Y:S01]  /*10860*/  FMUL.FTZ R90, R10, UR5 ;  /* 0x000000050a5a7c20 */ /* 0x000fe20008410000 */
[----:B------:R-:W-:Y:S01]  /*10870*/  FMUL.FTZ R91, R9, UR5 ;  /* 0x00000005095b7c20 */ /* 0x000fe20008410000 */
[----:B------:R-:W-:Y:S01]  /*10880*/  FMUL.FTZ R165, R11, UR5 ;  /* 0x000000050ba57c20 */ /* 0x000fe20008410000 */
[----:B------:R-:W-:Y:S03]  /*10890*/  FMUL.FTZ R121, R8, UR5 ;  /* 0x0000000508797c20 */ /* 0x000fe60008410000 */
[----:B------:R4:W1:Y:S10]  /*108a0*/  MUFU.TANH R107, R90 ;  /* 0x0000005a006b7308 */ /* 0x0008740000002400 */
[----:B------:R2:W2:Y:S10]  /*108b0*/  MUFU.TANH R113, R88 ;  /* 0x0000005800717308 */ /* 0x0004b40000002400 */
[----:B------:R2:W2:Y:S01]  /*108c0*/  MUFU.TANH R109, R91 ;  /* 0x0000005b006d7308 */ /* 0x0004a20000002400 */
[C---:B-1----:R-:W-:Y:S09]  /*108d0*/  HMMA.16816.F32.BF16 R12, R92.reuse, R96, R12 ;  /* 0x000000605c0c723c */ /* 0x042ff2000004180c */
[----:B------:R-:W1:Y:S01]  /*108e0*/  MUFU.TANH R163, R163 ;  /* 0x000000a300a37308 */ /* 0x000e620000002400 */
[C---:B------:R-:W-:Y:S01]  /*108f0*/  HMMA.16816.F32.BF16 R16, R92.reuse, R98, R16 ;  /* 0x000000625c10723c */ /* 0x040fe20000041810 */
[----:B------:R-:W5:Y:S08]  /*10900*/  LDSM.16.M88.4 R96, [R0+0x5800] ;  /* 0x005800000060783b */ /* 0x000f700000000200 */
[----:B------:R-:W1:Y:S01]  /*10910*/  MUFU.TANH R161, R161 ;  /* 0x000000a100a17308 */ /* 0x000e620000002400 */
[----:B------:R-:W-:Y:S01]  /*10920*/  FMUL.FTZ R158, R12, UR5 ;  /* 0x000000050c9e7c20 */ /* 0x000fe20008410000 */
[----:B------:R-:W-:Y:S01]  /*10930*/  FMUL.FTZ R149, R13, UR5 ;  /* 0x000000050d957c20 */ /* 0x000fe20008410000 */
[----:B------:R-:W-:Y:S07]  /*10940*/  FMUL.FTZ R156, R14, UR5 ;  /* 0x000000050e9c7c20 */ /* 0x000fee0008410000 */
[----:B------:R1:W1:Y:S01]  /*10950*/  MUFU.TANH R111, R121 ;  /* 0x00000079006f7308 */ /* 0x0002620000002400 */
[----:B------:R-:W-:Y:S01]  /*10960*/  FMUL.FTZ R162, R15, UR5 ;  /* 0x000000050fa27c20 */ /* 0x000fe20008410000 */
[----:B------:R-:W-:Y:S01]  /*10970*/  FMUL.FTZ R160, R16, UR5 ;  /* 0x0000000510a07c20 */ /* 0x000fe20008410000 */
[----:B------:R-:W-:Y:S01]  /*10980*/  FMUL.FTZ R147, R17, UR5 ;  /* 0x0000000511937c20 */ /* 0x000fe20008410000 */
[----:B------:R-:W-:Y:S06]  /*10990*/  FMUL.FTZ R152, R18, UR5 ;  /* 0x0000000512987c20 */ /* 0x000fec0008410000 */
[----:B------:R-:W1:Y:S01]  /*109a0*/  MUFU.TANH R165, R165 ;  /* 0x000000a500a57308 */ /* 0x000e620000002400 */
[----:B------:R-:W-:Y:S09]  /*109b0*/  FMUL.FTZ R150, R19, UR5 ;  /* 0x0000000513967c20 */ /* 0x000ff20008410000 */
[----:B------:R-:W1:Y:S10]  /*109c0*/  MUFU.TANH R158, R158 ;  /* 0x0000009e009e7308 */ /* 0x000e740000002400 */
        /* <DEDUP_REMOVED lines=8> */
[----:B------:R-:W-:Y:S01]  /*10a50*/  FMUL.FTZ R145, R20, UR5 ;  /* 0x0000000514917c20 */ /* 0x000fe20008410000 */
[----:B------:R-:W-:Y:S01]  /*10a60*/  FMUL.FTZ R154, R21, UR5 ;  /* 0x00000005159a7c20 */ /* 0x000fe20008410000 */
[----:B------:R-:W-:Y:S06]  /*10a70*/  FMUL.FTZ R143, R22, UR5 ;  /* 0x00000005168f7c20 */ /* 0x000fec0008410000 */
[----:B------:R-:W1:Y:S01]  /*10a80*/  MUFU.TANH R160, R160 ;  /* 0x000000a000a07308 */ /* 0x000e620000002400 */
[----:B------:R-:W-:Y:S01]  /*10a90*/  FMUL.FTZ R148, R23, UR5 ;  /* 0x0000000517947c20 */ /* 0x000fe20008410000 */
[----:B------:R-:W-:Y:S01]  /*10aa0*/  FMUL.FTZ R151, R24, UR5 ;  /* 0x0000000518977c20 */ /* 0x000fe20008410000 */
[----:B------:R-:W-:Y:S01]  /*10ab0*/  FMUL.FTZ R164, R25, UR5 ;  /* 0x0000000519a47c20 */ /* 0x000fe20008410000 */
[----:B--2---:R-:W-:Y:S06]  /*10ac0*/  FMUL.FTZ R141, R26, UR5 ;  /* 0x000000051a8d7c20 */ /* 0x004fec0008410000 */
[----:B------:R-:W2:Y:S01]  /*10ad0*/  MUFU.TANH R147, R147 ;  /* 0x0000009300937308 */ /* 0x000ea20000002400 */
[----:B------:R-:W-:Y:S09]  /*10ae0*/  FMUL.FTZ R146, R27, UR5 ;  /* 0x000000051b927c20 */ /* 0x000ff20008410000 */
[----:B------:R-:W1:Y:S10]  /*10af0*/  MUFU.TANH R152, R152 ;  /* 0x0000009800987308 */ /* 0x000e740000002400 */
[----:B------:R-:W1:Y:S01]  /*10b00*/  MUFU.TANH R150, R150 ;  /* 0x0000009600967308 */ /* 0x000e620000002400 */
[C---:B-----5:R-:W-:Y:S09]  /*10b10*/  HMMA.16816.F32.BF16 R28, R92.reuse, R96, R28 ;  /* 0x000000605c1c723c */ /* 0x060ff2000004181c */
[----:B------:R-:W1:Y:S01]  /*10b20*/  MUFU.TANH R145, R145 ;  /* 0x0000009100917308 */ /* 0x000e620000002400 */
[----:B------:R-:W-:Y:S09]  /*10b30*/  HMMA.16816.F32.BF16 R32, R92, R98, R32 ;  /* 0x000000625c20723c */ /* 0x000ff20000041820 */
[----:B------:R-:W1:Y:S01]  /*10b40*/  MUFU.TANH R154, R154 ;  /* 0x0000009a009a7308 */ /* 0x000e620000002400 */
[----:B------:R-:W-:Y:S01]  /*10b50*/  FMUL.FTZ R153, R28, UR5 ;  /* 0x000000051c997c20 */ /* 0x000fe20008410000 */
[----:B------:R-:W-:Y:S08]  /*10b60*/  FMUL.FTZ R155, R29, UR5 ;  /* 0x000000051d9b7c20 */ /* 0x000ff00008410000 */
[----:B------:R-:W1:Y:S01]  /*10b70*/  MUFU.TANH R143, R143 ;  /* 0x0000008f008f7308 */ /* 0x000e620000002400 */
[----:B------:R-:W-:Y:S01]  /*10b80*/  FMUL.FTZ R93, R30, UR5 ;  /* 0x000000051e5d7c20 */ /* 0x000fe20008410000 */
[----:B----4-:R-:W-:Y:S01]  /*10b90*/  FMUL.FTZ R90, R31, UR5 ;  /* 0x000000051f5a7c20 */ /* 0x010fe20008410000 */
[----:B------:R-:W-:Y:S01]  /*10ba0*/  FMUL.FTZ R157, R32, UR5 ;  /* 0x00000005209d7c20 */ /* 0x000fe20008410000 */
[----:B------:R-:W-:Y:S06]  /*10bb0*/  FMUL.FTZ R159, R33, UR5 ;  /* 0x00000005219f7c20 */ /* 0x000fec0008410000 */
[----:B------:R-:W4:Y:S01]  /*10bc0*/  MUFU.TANH R148, R148 ;  /* 0x0000009400947308 */ /* 0x000f220000002400 */
        /* <DEDUP_REMOVED lines=15> */
[----:B------:R-:W-:Y:S01]  /*10cc0*/  ISETP.GE.AND P3, PT, R86, UR16, PT ;  /* 0x0000001056007c0c */ /* 0x000fe2000bf66270 */
[----:B------:R-:W2:Y:S01]  /*10cd0*/  @!P1 LDC R0, c[0x0][0x3b8] ;  /* 0x0000ee00ff009b82 */ /* 0x000ea20000000800 */
[----:B------:R-:W-:Y:S01]  /*10ce0*/  ISETP.GE.AND P2, PT, R85, UR16, PT ;  /* 0x0000001055007c0c */ /* 0x000fe2000bf46270 */
[----:B------:R-:W-:Y:S05]  /*10cf0*/  @!P1 IMAD.MOV.U32 R2, RZ, RZ, RZ ;  /* 0x000000ffff029224 */ /* 0x000fea00078e00ff */
[----:B------:R-:W-:Y:S01]  /*10d00*/  @!P1 IADD3 R2, P0, PT, RZ, -R2, RZ ;  /* 0x80000002ff029210 */ /* 0x000fe20007f1e0ff */
[----:B--2---:R-:W-:Y:S04]  /*10d10*/  @!P1 IMAD.SHL.U32 R0, R0, 0x40, RZ ;  /* 0x0000004000009824 */ /* 0x004fe800078e00ff */
[----:B------:R-:W-:Y:S01]  /*10d20*/  @!P1 IMAD.X R0, RZ, RZ, ~R0, P0 ;  /* 0x000000ffff009224 */ /* 0x000fe200000e0e00 */
[----:B------:R-:W-:Y:S04]  /*10d30*/  ISETP.GE.AND P0, PT, R84, UR16, PT ;  /* 0x0000001054007c0c */ /* 0x000fe8000bf06270 */
[----:B------:R-:W-:Y:S04]  /*10d40*/  @!P1 SHF.R.S64 R5, R2, 0x1f, R0 ;  /* 0x0000001f02059819 */ /* 0x000fe80000001000 */
[----:B------:R-:W-:Y:S04]  /*10d50*/  @!P1 IADD3 R120, P4, PT, R5, R120, RZ ;  /* 0x0000007805789210 */ /* 0x000fe80007f9e0ff */
[----:B------:R-:W-:Y:S01]  /*10d60*/  @!P1 LEA.HI.X.SX32 R119, R0, R119, 0x1, P4 ;  /* 0x0000007700779211 */ /* 0x000fe200020f0eff */
[----:B------:R-:W-:Y:S08]  /*10d70*/  @!P1 BRA `(.L_x_3767) ;  /* 0x0000000000f49947 */ /* 0x000ff00003800000 */
[C---:B------:R-:W-:Y:S01]  /*10d80*/  VIADD R5, R140.reuse, 0xffffffc0 ;  /* 0xffffffc08c057836 */ /* 0x040fe20000000000 */
[----:B------:R-:W2:Y:S01]  /*10d90*/  LDC R4, c[0x0][0x4f0] ;  /* 0x00013c00ff047b82 */ /* 0x000ea20000000800 */
[----:B------:R-:W-:Y:S03]  /*10da0*/  IADD3 R13, PT, PT, R140, -0x80, RZ ;  /* 0xffffff808c0d7810 */ /* 0x000fe60007ffe0ff */
        /* <DEDUP_REMOVED lines=10> */
[----:B------:R-:W-:Y:S02]  /*10e50*/  IABS R7, R13 ;  /* 0x0000000d00077213 */ /* 0x000fe40000000000 */
[----:B------:R-:W-:Y:S01]  /*10e60*/  LOP3.LUT R13, R13, R4, RZ, 0x3c, !PT ;  /* 0x000000040d0d7212 */ /* 0x000fe200078e3cff */
[----:B------:R-:W-:Y:S06]  /*10e70*/  IMAD.HI.U32 R0, R9, R0, R8 ;  /* 0x0000000009007227 */ /* 0x000fec00078e0008 */
[C---:B------:R-:W-:Y:S04]  /*10e80*/  IMAD.HI.U32 R6, R0.reuse, R11, RZ ;  /* 0x0000000b00067227 */ /* 0x040fe800078e00ff */
[----:B------:R-:W-:Y:S04]  /*10e90*/  IMAD.HI.U32 R0, R0, R7, RZ ;  /* 0x0000000700007227 */ /* 0x000fe800078e00ff */
[----:B------:R-:W-:Y:S01]  /*10ea0*/  IMAD.MOV R9, RZ, RZ, -R6 ;  /* 0x000000ffff097224 */ /* 0x000fe200078e0a06 */
[----:B------:R-:W-:Y:S03]  /*10eb0*/  IADD3 R8, PT, PT, -R0, RZ, RZ ;  /* 0x000000ff00087210 */ /* 0x000fe60007ffe1ff */
[C---:B------:R-:W-:Y:S02]  /*10ec0*/  IMAD R11, R2.reuse, R9, R11 ;  /* 0x00000009020b7224 */ /* 0x040fe400078e020b */
[C---:B------:R-:W-:Y:S03]  /*10ed0*/  IMAD R7, R2.reuse, R8, R7 ;  /* 0x0000000802077224 */ /* 0x040fe600078e0207 */
[C---:B------:R-:W-:Y:S02]  /*10ee0*/  ISETP.GT.U32.AND P5, PT, R2.reuse, R11, PT ;  /* 0x0000000b0200720c */ /* 0x040fe40003fa4070 */
[----:B------:R-:W-:Y:S11]  /*10ef0*/  ISETP.GT.U32.AND P4, PT, R2, R7, PT ;  /* 0x000000070200720c */ /* 0x000ff60003f84070 */
[--C-:B------:R-:W-:Y:S02]  /*10f00*/  @!P5 IMAD.IADD R11, R11, 0x1, -R2.reuse ;  /* 0x000000010b0bd824 */ /* 0x100fe400078e0a02 */
[----:B------:R-:W-:Y:S01]  /*10f10*/  @!P4 IADD3 R0, PT, PT, R0, 0x1, RZ ;  /* 0x000000010000c810 */ /* 0x000fe20007ffe0ff */
[----:B------:R-:W-:Y:S02]  /*10f20*/  @!P4 IMAD.IADD R7, R7, 0x1, -R2 ;  /* 0x000000010707c824 */ /* 0x000fe400078e0a02 */
[-C--:B------:R-:W-:Y:S01]  /*10f30*/  ISETP.GE.U32.AND P4, PT, R11, R2.reuse, PT ;  /* 0x000000020b00720c */ /* 0x080fe20003f86070 */
[----:B------:R-:W-:Y:S01]  /*10f40*/  @!P5 VIADD R6, R6, 0x1 ;  /* 0x000000010606d836 */ /* 0x000fe20000000000 */
[----:B------:R-:W-:Y:S02]  /*10f50*/  ISETP.GE.AND P5, PT, R13, RZ, PT ;  /* 0x000000ff0d00720c */ /* 0x000fe40003fa6270 */
[----:B------:R-:W-:Y:S09]  /*10f60*/  ISETP.GE.U32.AND P6, PT, R7, R2, PT ;  /* 0x000000020700720c */ /* 0x000ff20003fc6070 */
[----:B------:R-:W-:Y:S02]  /*10f70*/  @P4 IADD3 R6, PT, PT, R6, 0x1, RZ ;  /* 0x0000000106064810 */ /* 0x000fe40007ffe0ff */
[----:B------:R-:W-:Y:S02]  /*10f80*/  ISETP.NE.AND P4, PT, R4, RZ, PT ;  /* 0x000000ff0400720c */ /* 0x000fe40003f85270 */
[----:B------:R-:W-:Y:S01]  /*10f90*/  @P6 VIADD R0, R0, 0x1 ;  /* 0x0000000100006836 */ /* 0x000fe20000000000 */
[----:B------:R-:W-:Y:S02]  /*10fa0*/  ISETP.GE.AND P6, PT, R5, RZ, PT ;  /* 0x000000ff0500720c */ /* 0x000fe40003fc6270 */
[----:B------:R-:W-:Y:S01]  /*10fb0*/  LOP3.LUT R5, RZ, R4, RZ, 0x33, !PT ;  /* 0x00000004ff057212 */ /* 0x000fe200078e33ff */
[----:B------:R-:W-:Y:S05]  /*10fc0*/  @!P5 IMAD.MOV R0, RZ, RZ, -R0 ;  /* 0x000000ffff00d224 */ /* 0x000fea00078e0a00 */
[----:B------:R-:W-:Y:S04]  /*10fd0*/  SEL R9, R5, R0, !P4 ;  /* 0x0000000005097207 */ /* 0x000fe80006000000 */
[C---:B------:R-:W-:Y:S01]  /*10fe0*/  LEA R12, P5, R9.reuse, R134, 0x2 ;  /* 0x00000086090c7211 */ /* 0x040fe200078a10ff */
[----:B------:R-:W-:Y:S03]  /*10ff0*/  @!P6 IMAD.MOV R6, RZ, RZ, -R6 ;  /* 0x000000ffff06e224 */ /* 0x000fe600078e0a06 */
[-C--:B------:R-:W-:Y:S02]  /*11000*/  LEA.HI.X.SX32 R13, R9, R135.reuse, 0x2, P5 ;  /* 0x00000087090d7211 */ /* 0x080fe400028f16ff */
[----:B------:R-:W-:Y:S03]  /*11010*/  SEL R5, R5, R6, !P4 ;  /* 0x0000000605057207 */ /* 0x000fe60006000000 */
[----:B------:R-:W2:Y:S01]  /*11020*/  LDG.E R7, desc[UR6][R12.64] ;  /* 0x000000060c077981 */ /* 0x000ea2000c1e1900 */
[C---:B------:R-:W-:Y:S04]  /*11030*/  LEA R10, P4, R5.reuse, R134, 0x2 ;  /* 0x00000086050a7211 */ /* 0x040fe800078810ff */
[C---:B------:R-:W-:Y:S02]  /*11040*/  LEA.HI.X.SX32 R11, R5.reuse, R135, 0x2, P4 ;  /* 0x00000087050b7211 */ /* 0x040fe400020f16ff */
[----:B------:R-:W-:Y:S03]  /*11050*/  IADD3 R5, PT, PT, R5, -R9, RZ ;  /* 0x8000000905057210 */ /* 0x000fe60007ffe0ff */
[----:B------:R-:W2:Y:S02]  /*11060*/  LDG.E R0, desc[UR6][R10.64] ;  /* 0x000000060a007981 */ /* 0x000ea4000c1e1900 */
[----:B------:R-:W-:Y:S05]  /*11070*/  IMAD R5, R5, R4, -0x40 ;  /* 0xffffffc005057424 */ /* 0x000fea00078e0204 */
[----:B------:R-:W-:Y:S05]  /*11080*/  SHF.R.S32.HI R2, RZ, 0x1f, R5 ;  /* 0x0000001fff027819 */ /* 0x000fea0000011405 */
[----:B------:R-:W-:Y:S04]  /*11090*/  IMAD R2, R2, UR10, RZ ;  /* 0x0000000a02027c24 */ /* 0x000fe8000f8e02ff */
[C---:B------:R-:W-:Y:S02]  /*110a0*/  IMAD R2, R5.reuse, UR11, R2 ;  /* 0x0000000b05027c24 */ /* 0x040fe4000f8e0202 */
[----:B------:R-:W-:Y:S04]  /*110b0*/  IMAD.WIDE.U32 R4, R5, UR10, RZ ;  /* 0x0000000a05047c25 */ /* 0x000fe8000f8e00ff */
        /* <DEDUP_REMOVED lines=9> */
.L_x_3767:
[--C-:B-1----:R-:W-:Y:S01]  /*11150*/  @!P3 IMAD.MOV.U32 R121, RZ, RZ, R119.reuse ;  /* 0x000000ffff79b224 */ /* 0x102fe200078e0077 */
[-C--:B------:R-:W-:Y:S01]  /*11160*/  @!P0 MOV R6, R120.reuse ;  /* 0x0000007800068202 */ /* 0x080fe20000000f00 */
[--C-:B------:R-:W-:Y:S01]  /*11170*/  @!P0 IMAD.MOV.U32 R7, RZ, RZ, R119.reuse ;  /* 0x000000ffff078224 */ /* 0x100fe200078e0077 */
[C---:B------:R-:W-:Y:S02]  /*11180*/  LEA R4, P4, R127.reuse, R120, 0x1 ;  /* 0x000000787f047211 */ /* 0x040fe400078808ff */
[----:B------:R-:W-:Y:S01]  /*11190*/  @!PT LDS RZ, [RZ] ;  /* 0x00000000fffff984 */ /* 0x000fe20000000800 */
[----:B------:R-:W-:Y:S01]  /*111a0*/  @!PT LDS RZ, [RZ] ;  /* 0x00000000fffff984 */ /* 0x000fe20000000800 */
[----:B------:R-:W-:Y:S01]  /*111b0*/  @!PT LDS RZ, [RZ] ;  /* 0x00000000fffff984 */ /* 0x000fe20000000800 */
[----:B------:R1:W-:Y:S02]  /*111c0*/  @!P3 LDGSTS.E.BYPASS.LTC128B.128 [R137+0x3000], desc[UR6][R120.64] ;  /* 0x030000007889bfae */ /* 0x0003e4000b981a06 */
[----:B------:R-:W-:Y:S02]  /*111d0*/  LEA.HI.X R5, R127, R119, R126, 0x1, P4 ;  /* 0x000000777f057211 */ /* 0x000fe400020f0c7e */
        /* <DEDUP_REMOVED lines=28> */
.L_x_3766:
[----:B-1----:R-:W-:Y:S01]  /*113a0*/  FMNMX3.FTZ R2, R89, R163, R161, !PT ;  /* 0x000000a359027276 */ /* 0x002fe200078100a1 */
[----:B------:R-:W-:Y:S01]  /*113b0*/  LDSM.16.MT88.4 R12, [R116+0x6000] ;  /* 0x00600000740c783b */ /* 0x000fe20000004200 */
[----:B------:R-:W-:Y:S02]  /*113c0*/  FMNMX3.FTZ R0, R3, R114, R113, !PT ;  /* 0x0000007203007276 */ /* 0x000fe40007810071 */
[----:B------:R-:W-:Y:S02]  /*113d0*/  FMNMX3.FTZ R2, R2, R111, R109, !PT ;  /* 0x0000006f02027276 */ /* 0x000fe4000781006d */
[----:B--2---:R-:W-:Y:S02]  /*113e0*/  FMNMX3.FTZ R5, R0, R107, R165, !PT ;  /* 0x0000006b00057276 */ /* 0x004fe400078100a5 */
        /* <DEDUP_REMOVED lines=13> */
[----:B------:R-:W-:Y:S01]  /*114c0*/  IADD3 R105, PT, PT, R105, R116, RZ ;  /* 0x0000007469697210 */ /* 0x000fe20007ffe0ff */
[----:B------:R-:W1:Y:S01]  /*114d0*/  SHFL.BFLY PT, R11, R6, 0x2, 0x1f ;  /* 0x0c401f00060b7f89 */ /* 0x000e6200000e0000 */
[----:B------:R-:W-:Y:S02]  /*114e0*/  IADD3 R138, PT, PT, R138, -0x1, RZ ;  /* 0xffffffff8a8a7810 */ /* 0x000fe40007ffe0ff */
[----:B------:R-:W-:Y:S05]  /*114f0*/  IADD3 R140, PT, PT, R140, -0x40, RZ ;  /* 0xffffffc08c8c7810 */ /* 0x000fea0007ffe0ff */
[----:B------:R-:W2:Y:S08]  /*11500*/  SHFL.BFLY PT, R0, R7, 0x2, 0x1f ;  /* 0x0c401f0007007f89 */ /* 0x000eb000000e0000 */
        /* <DEDUP_REMOVED lines=10> */
[----:B------:R-:W-:Y:S02]  /*115b0*/  FMUL.FTZ R103, R0, UR4 ;  /* 0x0000000400677c20 */ /* 0x000fe40008410000 */
        /* <DEDUP_REMOVED lines=28> */
[----:B------:R-:W-:Y:S01]  /*11780*/  FFMA.FTZ R93, R93, UR4, -R103 ;  /* 0x000000045d5d7c23 */ /* 0x000fe20008010867 */
[----:B------:R-:W-:Y:S03]  /*11790*/  FFMA.FTZ R153, R153, UR4, -R110 ;  /* 0x0000000499997c23 */ /* 0x000fe6000801086e */
        /* <DEDUP_REMOVED lines=17> */
[----:B------:R-:W2:Y:S01]  /*118b0*/  LDSM.16.MT88.4 R60, [R105+0x7000] ;  /* 0x00700000693c783b */ /* 0x000ea20000004200 */
[----:B------:R-:W-:Y:S01]  /*118c0*/  FMUL.FTZ R19, R3, R71 ;  /* 0x0000004703137220 */ /* 0x000fe20000410000 */
[C---:B------:R-:W-:Y:S01]  /*118d0*/  FMUL.FTZ R17, R89.reuse, R69 ;  /* 0x0000004559117220 */ /* 0x040fe20000410000 */
[C---:B------:R-:W-:Y:S01]  /*118e0*/  FMUL.FTZ R32, R89.reuse, R52 ;  /* 0x0000003459207220 */ /* 0x040fe20000410000 */
[----:B------:R-:W-:Y:S01]  /*118f0*/  FMUL.FTZ R33, R89, R53 ;  /* 0x0000003559217220 */ /* 0x000fe20000410000 */
[C---:B------:R-:W-:Y:S01]  /*11900*/  FMUL.FTZ R34, R3.reuse, R54 ;  /* 0x0000003603227220 */ /* 0x040fe20000410000 */
[----:B------:R-:W-:Y:S03]  /*11910*/  FMUL.FTZ R35, R3, R55 ;  /* 0x0000003703237220 */ /* 0x000fe60000410000 */
[----:B------:R-:W-:Y:S01]  /*11920*/  MUFU.EX2 R104, R104 ;  /* 0x0000006800687308 */ /* 0x000fe20000000800 */
[----:B-1----:R-:W-:Y:S01]  /*11930*/  F2FP.BF16.F32.PACK_AB R80, R106, R108 ;  /* 0x0000006c6a50723e */ /* 0x002fe200000010ff */
[----:B------:R-:W1:Y:S01]  /*11940*/  LDSM.16.MT88.4 R52, [R116+0x8000] ;  /* 0x008000007434783b */ /* 0x000e620000004200 */
[C---:B------:R-:W-:Y:S01]  /*11950*/  FMUL.FTZ R36, R89.reuse, R36 ;  /* 0x0000002459247220 */ /* 0x040fe20000410000 */
[----:B------:R-:W-:Y:S01]  /*11960*/  FMUL.FTZ R37, R89, R37 ;  /* 0x0000002559257220 */ /* 0x000fe20000410000 */
[C---:B------:R-:W-:Y:S01]  /*11970*/  FMUL.FTZ R38, R3.reuse, R38 ;  /* 0x0000002603267220 */ /* 0x040fe20000410000 */
[----:B------:R-:W-:Y:S01]  /*11980*/  FMUL.FTZ R39, R3, R39 ;  /* 0x0000002703277220 */ /* 0x000fe20000410000 */
[C---:B------:R-:W-:Y:S03]  /*11990*/  FMUL.FTZ R40, R89.reuse, R40 ;  /* 0x0000002859287220 */ /* 0x040fe60000410000 */
[----:B------:R-:W3:Y:S01]  /*119a0*/  MUFU.EX2 R94, R94 ;  /* 0x0000005e005e7308 */ /* 0x000ee20000000800 */
        /* <DEDUP_REMOVED lines=8> */
[C---:B------:R-:W-:Y:S01]  /*11a30*/  FMUL.FTZ R48, R89.reuse, R48 ;  /* 0x0000003059307220 */ /* 0x040fe20000410000 */
[----:B------:R-:W-:Y:S01]  /*11a40*/  FMUL.FTZ R49, R89, R49 ;  /* 0x0000003159317220 */ /* 0x000fe20000410000 */
[C---:B------:R-:W-:Y:S01]  /*11a50*/  FMUL.FTZ R50, R3.reuse, R50 ;  /* 0x0000003203327220 */ /* 0x040fe20000410000 */
[----:B------:R-:W-:Y:S01]  /*11a60*/  FMUL.FTZ R51, R3, R51 ;  /* 0x0000003303337220 */ /* 0x000fe20000410000 */
[----:B------:R-:W-:Y:S01]  /*11a70*/  LDSM.16.MT88.4 R76, [R116+0x6c00] ;  /* 0x006c0000744c783b */ /* 0x000fe20000004200 */
[----:B------:R-:W-:Y:S01]  /*11a80*/  FFMA.FTZ R69, R89, R144, R108 ;  /* 0x0000009059457223 */ /* 0x000fe2000001006c */
[--C-:B------:R-:W-:Y:S03]  /*11a90*/  FFMA.FTZ R155, R155, UR4, -R110.reuse ;  /* 0x000000049b9b7c23 */ /* 0x100fe6000801086e */
[----:B------:R-:W-:Y:S01]  /*11aa0*/  MUFU.EX2 R95, R95 ;  /* 0x0000005f005f7308 */ /* 0x000fe20000000800 */
[----:B---3--:R-:W-:Y:S01]  /*11ab0*/  F2FP.BF16.F32.PACK_AB R81, R94, R104 ;  /* 0x000000685e51723e */ /* 0x008fe200000010ff */
[----:B------:R-:W-:Y:S01]  /*11ac0*/  FADD.FTZ R68, R106, R69 ;  /* 0x000000456a447221 */ /* 0x000fe20000010000 */
[--C-:B------:R-:W-:Y:S01]  /*11ad0*/  FFMA.FTZ R157, R157, UR4, -R110.reuse ;  /* 0x000000049d9d7c23 */ /* 0x100fe2000801086e */
[----:B------:R-:W-:Y:S01]  /*11ae0*/  FFMA.FTZ R159, R159, UR4, -R110 ;  /* 0x000000049f9f7c23 */ /* 0x000fe2000801086e */
[----:B------:R-:W-:Y:S01]  /*11af0*/  FFMA.FTZ R91, R91, UR4, -R103 ;  /* 0x000000045b5b7c23 */ /* 0x000fe20008010867 */
[----:B------:R-:W-:Y:S01]  /*11b00*/  FFMA.FTZ R104, R3, R142, R104 ;  /* 0x0000008e03687223 */ /* 0x000fe20000010068 */
[----:B------:R-:W-:Y:S03]  /*11b10*/  ISETP.NE.AND P0, PT, R138, RZ, PT ;  /* 0x000000ff8a00720c */ /* 0x000fe60003f05270 */
[----:B------:R-:W3:Y:S01]  /*11b20*/  MUFU.EX2 R92, R92 ;  /* 0x0000005c005c7308 */ /* 0x000ee20000000800 */
[----:B----4-:R-:W-:Y:S01]  /*11b30*/  F2FP.BF16.F32.PACK_AB R82, R96, R97 ;  /* 0x000000616052723e */ /* 0x010fe200000010ff */
[----:B------:R-:W-:Y:S01]  /*11b40*/  FADD.FTZ R97, R97, R68 ;  /* 0x0000004461617221 */ /* 0x000fe20000010000 */
[----:B------:R-:W-:Y:S01]  /*11b50*/  FADD.FTZ R104, R94, R104 ;  /* 0x000000685e687221 */ /* 0x000fe20000010000 */
[----:B------:R-:W-:Y:S02]  /*11b60*/  LDSM.16.MT88.4 R68, [R105+0x6c00] ;  /* 0x006c00006944783b */ /* 0x000fe40000004200 */
[----:B------:R-:W-:Y:S04]  /*11b70*/  FADD.FTZ R96, R96, R97 ;  /* 0x0000006160607221 */ /* 0x000fe80000010000 */
[----:B------:R-:W-:Y:S10]  /*11b80*/  MUFU.EX2 R98, R98 ;  /* 0x0000006200627308 */ /* 0x000ff40000000800 */
[----:B------:R-:W-:Y:S01]  /*11b90*/  MUFU.EX2 R99, R99 ;  /* 0x0000006300637308 */ /* 0x000fe20000000800 */
[C---:B---3--:R-:W-:Y:S01]  /*11ba0*/  F2FP.BF16.F32.PACK_AB R83, R92.reuse, R95 ;  /* 0x0000005f5c53723e */ /* 0x048fe200000010ff */
[----:B------:R-:W-:Y:S04]  /*11bb0*/  FADD.FTZ R95, R95, R104 ;  /* 0x000000685f5f7221 */ /* 0x000fe80000010000 */
        /* <DEDUP_REMOVED lines=19> */
[----:B------:R-:W-:Y:S03]  /*11cf0*/  FFMA.FTZ R67, R158, UR4, -R110 ;  /* 0x000000049e437c23 */ /* 0x000fe6000801086e */
[----:B------:R-:W-:Y:S01]  /*11d00*/  MUFU.EX2 R111, R111 ;  /* 0x0000006f006f7308 */ /* 0x000fe20000000800 */
[--C-:B------:R-:W-:Y:S01]  /*11d10*/  FFMA.FTZ R110, R143, UR4, -R103.reuse ;  /* 0x000000048f6e7c23 */ /* 0x100fe20008010867 */
[--C-:B------:R-:W-:Y:S01]  /*11d20*/  FFMA.FTZ R66, R90, UR4, -R103.reuse ;  /* 0x000000045a427c23 */ /* 0x100fe20008010867 */
[----:B------:R-:W-:Y:S01]  /*11d30*/  FFMA.FTZ R103, R88, UR4, -R103 ;  /* 0x0000000458677c23 */ /* 0x000fe20008010867 */
[C---:B------:R-:W-:Y:S03]  /*11d40*/  HMMA.16816.F32.BF16 R20, R80.reuse, R28, R20 ;  /* 0x0000001c5014723c */ /* 0x040fe60000041814 */
[C---:B------:R-:W-:Y:S01]  /*11d50*/  FMUL.FTZ R28, R89.reuse, R56 ;  /* 0x00000038591c7220 */ /* 0x040fe20000410000 */
[----:B------:R-:W-:Y:S02]  /*11d60*/  FMUL.FTZ R29, R89, R57 ;  /* 0x00000039591d7220 */ /* 0x000fe40000410000 */
        /* <DEDUP_REMOVED lines=16> */
[----:B------:R-:W-:Y:S10]  /*11e70*/  MUFU.EX2 R64, R64 ;  /* 0x0000004000407308 */ /* 0x000ff40000000800 */
[----:B------:R-:W2:Y:S10]  /*11e80*/  MUFU.EX2 R65, R65 ;  /* 0x0000004100417308 */ /* 0x000eb40000000800 */
[----:B------:R-:W-:Y:S10]  /*11e90*/  MUFU.EX2 R101, R101 ;  /* 0x0000006500657308 */ /* 0x000ff40000000800 */
[----:B------:R-:W3:Y:S01]  /*11ea0*/  MUFU.EX2 R100, R100 ;  /* 0x0000006400647308 */ /* 0x000ee20000000800 */
[----:B--2---:R-:W-:Y:S09]  /*11eb0*/  FADD.FTZ R97, R65, R92 ;  /* 0x0000005c41617221 */ /* 0x004ff20000010000 */
[----:B------:R-:W-:Y:S01]  /*11ec0*/  MUFU.EX2 R153, R153 ;  /* 0x0000009900997308 */ /* 0x000fe20000000800 */
[C---:B-1----:R-:W-:Y:S09]  /*11ed0*/  HMMA.16816.F32.BF16 R44, R80.reuse, R52, R44 ;  /* 0x00000034502c723c */ /* 0x042ff2000004182c */
[----:B------:R-:W1:Y:S01]  /*11ee0*/  MUFU.EX2 R106, R155 ;  /* 0x0000009b006a7308 */ /* 0x000e620000000800 */
[----:B------:R-:W-:Y:S01]  /*11ef0*/  F2FP.BF16.F32.PACK_AB R52, R64, R67 ;  /* 0x000000434034723e */ /* 0x000fe200000010ff */
[----:B------:R-:W-:Y:S01]  /*11f00*/  FADD.FTZ R67, R67, R96 ;  /* 0x0000006043437221 */ /* 0x000fe20000010000 */
[C---:B------:R-:W-:Y:S01]  /*11f10*/  F2FP.BF16.F32.PACK_AB R53, R98.reuse, R65 ;  /* 0x000000416235723e */ /* 0x040fe200000010ff */
[----:B------:R-:W-:Y:S01]  /*11f20*/  FADD.FTZ R98, R98, R97 ;  /* 0x0000006162627221 */ /* 0x000fe20000010000 */
[----:B------:R-:W-:Y:S05]  /*11f30*/  HMMA.16816.F32.BF16 R48, R80, R54, R48 ;  /* 0x000000365030723c */ /* 0x000fea0000041830 */
[----:B------:R-:W-:Y:S01]  /*11f40*/  MUFU.EX2 R90, R93 ;  /* 0x0000005d005a7308 */ /* 0x000fe20000000800 */
[----:B------:R-:W-:Y:S01]  /*11f50*/  F2FP.BF16.F32.PACK_AB R54, R102, R99 ;  /* 0x000000636636723e */ /* 0x000fe200000010ff */
[----:B------:R-:W-:Y:S01]  /*11f60*/  FADD.FTZ R96, R64, R67 ;  /* 0x0000004340607221 */ /* 0x000fe20000010000 */
[----:B---3--:R-:W-:Y:S01]  /*11f70*/  F2FP.BF16.F32.PACK_AB R55, R100, R101 ;  /* 0x000000656437723e */ /* 0x008fe200000010ff */
[----:B------:R-:W-:Y:S02]  /*11f80*/  FADD.FTZ R101, R101, R98 ;  /* 0x0000006265657221 */ /* 0x000fe40000010000 */
[----:B------:R-:W-:Y:S04]  /*11f90*/  FADD.FTZ R99, R99, R96 ;  /* 0x0000006063637221 */ /* 0x000fe80000010000 */
[----:B------:R-:W2:Y:S01]  /*11fa0*/  MUFU.EX2 R3, R66 ;  /* 0x0000004200037308 */ /* 0x000ea20000000800 */
[----:B-1----:R-:W-:Y:S01]  /*11fb0*/  F2FP.BF16.F32.PACK_AB R92, R106, R153 ;  /* 0x000000996a5c723e */ /* 0x002fe200000010ff */
[----:B------:R-:W-:Y:S01]  /*11fc0*/  FADD.FTZ R101, R100, R101 ;  /* 0x0000006564657221 */ /* 0x000fe20000010000 */
[C---:B------:R-:W-:Y:S07]  /*11fd0*/  HMMA.16816.F32.BF16 R4, R52.reuse, R56, R4 ;  /* 0x000000383404723c */ /* 0x040fee0000041804 */
[----:B------:R-:W-:Y:S01]  /*11fe0*/  MUFU.EX2 R157, R157 ;  /* 0x0000009d009d7308 */ /* 0x000fe20000000800 */
[----:B------:R-:W-:Y:S01]  /*11ff0*/  FADD.FTZ R102, R102, R99 ;  /* 0x0000006366667221 */ /* 0x000fe20000010000 */
[C---:B------:R-:W-:Y:S01]  /*12000*/  HMMA.16816.F32.BF16 R8, R52.reuse, R58, R8 ;  /* 0x0000003a3408723c */ /* 0x040fe20000041808 */
[----:B------:R-:W1:Y:S07]  /*12010*/  LDSM.16.MT88.4 R56, [R105+0x6400] ;  /* 0x006400006938783b */ /* 0x000e6e0000004200 */
[----:B------:R-:W3:Y:S01]  /*12020*/  MUFU.EX2 R144, R159 ;  /* 0x0000009f00907308 */ /* 0x000ee20000000800 */
[----:B--2---:R-:W-:Y:S09]  /*12030*/  F2FP.BF16.F32.PACK_AB R93, R3, R90 ;  /* 0x0000005a035d723e */ /* 0x004ff200000010ff */
[----:B------:R-:W-:Y:S10]  /*12040*/  MUFU.EX2 R88, R91 ;  /* 0x0000005b00587308 */ /* 0x000ff40000000800 */
[----:B------:R-:W2:Y:S01]  /*12050*/  MUFU.EX2 R103, R103 ;  /* 0x0000006700677308 */ /* 0x000ea20000000800 */
[----:B---3--:R-:W-:Y:S02]  /*12060*/  F2FP.BF16.F32.PACK_AB R94, R144, R157 ;  /* 0x0000009d905e723e */ /* 0x008fe400000010ff */
[----:B--2---:R-:W-:Y:S01]  /*12070*/  F2FP.BF16.F32.PACK_AB R95, R103, R88 ;  /* 0x00000058675f723e */ /* 0x004fe200000010ff */
        /* <DEDUP_REMOVED lines=32> */
[----:B------:R-:W-:Y:S01]  /*12280*/  FADD.FTZ R88, R88, R3 ;  /* 0x0000000358587221 */ /* 0x000fe20000010000 */
[----:B------:R-:W-:Y:S01]  /*12290*/  MOV R3, R0 ;  /* 0x0000000000037202 */ /* 0x000fe20000000f00 */
[----:B------:R-:W-:Y:S02]  /*122a0*/  FADD.FTZ R144, R144, R157 ;  /* 0x0000009d90907221 */ /* 0x000fe40000010000 */
        /* <DEDUP_REMOVED lines=14> */
[C---:B------:R-:W-:Y:S08]  /*12390*/  HMMA.16816.F32.BF16 R40, R52.reuse, R58, R40 ;  /* 0x0000003a3428723c */ /* 0x040ff00000041828 */
[C---:B--2---:R-:W-:Y:S08]  /*123a0*/  HMMA.16816.F32.BF16 R44, R52.reuse, R60, R44 ;  /* 0x0000003c342c723c */ /* 0x044ff0000004182c */
[----:B------:R-:W-:Y:S01]  /*123b0*/  HMMA.16816.F32.BF16 R48, R52, R62, R48 ;  /* 0x0000003e3430723c */ /* 0x000fe20000041830 */
[----:B------:R-:W1:Y:S07]  /*123c0*/  LDSM.16.MT88.4 R60, [R116+0x7c00] ;  /* 0x007c0000743c783b */ /* 0x000e6e0000004200 */
[C---:B------:R-:W-:Y:S01]  /*123d0*/  HMMA.16816.F32.BF16 R80, R92.reuse, R76, R4 ;  /* 0x0000004c5c50723c */ /* 0x040fe20000041804 */
[----:B------:R-:W2:Y:S07]  /*123e0*/  LDSM.16.MT88.4 R52, [R105+0x7c00] ;  /* 0x007c00006934783b */ /* 0x000eae0000004200 */
[C---:B------:R-:W-:Y:S01]  /*123f0*/  HMMA.16816.F32.BF16 R76, R92.reuse, R78, R8 ;  /* 0x0000004e5c4c723c */ /* 0x040fe20000041808 */
[----:B------:R-:W3:Y:S07]  /*12400*/  LDSM.16.MT88.4 R4, [R116+0x8c00] ;  /* 0x008c00007404783b */ /* 0x000eee0000004200 */
[C---:B------:R-:W-:Y:S01]  /*12410*/  HMMA.16816.F32.BF16 R72, R92.reuse, R68, R12 ;  /* 0x000000445c48723c */ /* 0x040fe2000004180c */
[----:B------:R-:W4:Y:S07]  /*12420*/  LDSM.16.MT88.4 R8, [R105+0x8c00] ;  /* 0x008c00006908783b */ /* 0x000f2e0000004200 */
[C---:B------:R-:W-:Y:S08]  /*12430*/  HMMA.16816.F32.BF16 R68, R92.reuse, R70, R16 ;  /* 0x000000465c44723c */ /* 0x040ff00000041810 */
[C---:B-1----:R-:W-:Y:S08]  /*12440*/  HMMA.16816.F32.BF16 R64, R92.reuse, R60, R20 ;  /* 0x0000003c5c40723c */ /* 0x042ff00000041814 */
[C---:B------:R-:W-:Y:S08]  /*12450*/  HMMA.16816.F32.BF16 R60, R92.reuse, R62, R24 ;  /* 0x0000003e5c3c723c */ /* 0x040ff00000041818 */
[C---:B--2---:R-:W-:Y:S08]  /*12460*/  HMMA.16816.F32.BF16 R56, R92.reuse, R52, R28 ;  /* 0x000000345c38723c */ /* 0x044ff0000004181c */
[C---:B------:R-:W-:Y:S08]  /*12470*/  HMMA.16816.F32.BF16 R52, R92.reuse, R54, R32 ;  /* 0x000000365c34723c */ /* 0x040ff00000041820 */
[C---:B---3--:R-:W-:Y:S08]  /*12480*/  HMMA.16816.F32.BF16 R36, R92.reuse, R4, R36 ;  /* 0x000000045c24723c */ /* 0x048ff00000041824 */
[C---:B------:R-:W-:Y:S08]  /*12490*/  HMMA.16816.F32.BF16 R40, R92.reuse, R6, R40 ;  /* 0x000000065c28723c */ /* 0x040ff00000041828 */
[C---:B----4-:R-:W-:Y:S08]  /*124a0*/  HMMA.16816.F32.BF16 R44, R92.reuse, R8, R44 ;  /* 0x000000085c2c723c */ /* 0x050ff0000004182c */
[----:B------:R-:W-:Y:S01]  /*124b0*/  HMMA.16816.F32.BF16 R48, R92, R10, R48 ;  /* 0x0000000a5c30723c */ /* 0x000fe20000041830 */
[----:B------:R-:W-:Y:S08]  /*124c0*/  @!UPT UIADD3 URZ, UPT, UPT, URZ, URZ, URZ ;  /* 0x000000fffffff290 */ /* 0x000ff0000fffe0ff */
[----:B------:R-:W-:Y:S11]  /*124d0*/  @P0 BRA `(.L_x_3768) ;  /* 0xffffffd400f40947 */ /* 0x000ff6000383ffff */
.L_x_3764:
[----:B------:R-:W1:Y:S01]  /*124e0*/  SHFL.BFLY PT, R13, R144, 0x2, 0x1f ;  /* 0x0c401f00900d7f89 */ /* 0x000e6200000e0000 */
[----:B------:R-:W2:Y:S01]  /*124f0*/  S2UR UR4, SR_CgaCtaId ;  /* 0x00000000000479c3 */ /* 0x000ea20000008800 */
[----:B------:R-:W-:Y:S01]  /*12500*/  UMOV UR5, 0x400 ;  /* 0x0000040000057882 */ /* 0x000fe20000000000 */
[----:B------:R-:W-:Y:S01]  /*12510*/  ISETP.NE.AND P1, PT, R128, -0x1, PT ;  /* 0xffffffff8000780c */ /* 0x000fe20003f25270 */
[----:B------:R-:W3:Y:S01]  /*12520*/  SHFL.BFLY PT, R5, R142, 0x2, 0x1f ;  /* 0x0c401f008e057f89 */ /* 0x000ee200000e0000 */
[----:B------:R-:W4:Y:S01]  /*12530*/  LDCU.64 UR8, c[0x0][0x408] ;  /* 0x00008100ff0877ac */ /* 0x000f220008000a00 */
[----:B------:R-:W-:Y:S01]  /*12540*/  BSSY.RECONVERGENT B0, `(.L_x_3769) ;  /* 0x00000ad000007945 */ /* 0x000fe20003800200 */
[----:B------:R-:W5:Y:S01]  /*12550*/  S2R R3, SR_TID.X ;  /* 0x0000000000037919 */ /* 0x000f620000002100 */
[----:B-1----:R-:W-:Y:S01]  /*12560*/  FADD.FTZ R13, R13, R144 ;  /* 0x000000900d0d7221 */ /* 0x002fe20000010000 */
[----:B--2---:R-:W-:Y:S01]  /*12570*/  ULEA UR4, UR4, UR5, 0x18 ;  /* 0x0000000504047291 */ /* 0x004fe2000f8ec0ff */
[----:B---3--:R-:W-:-:S03]  /*12580*/  FADD.FTZ R12, R5, R142 ;  /* 0x0000008e050c7221 */ /* 0x008fc60000010000 */
[----:B------:R-:W1:Y:S04]  /*12590*/  SHFL.BFLY PT, R8, R13, 0x1, 0x1f ;  /* 0x0c201f000d087f89 */ /* 0x000e6800000e0000 */
[----:B------:R-:W2:Y:S01]  /*125a0*/  SHFL.BFLY PT, R7, R12, 0x1, 0x1f ;  /* 0x0c201f000c077f89 */ /* 0x000ea200000e0000 */
[C---:B-----5:R-:W-:Y:S02]  /*125b0*/  SHF.L.U32 R4, R3.reuse, 0x4, RZ ;  /* 0x0000000403047819 */ /* 0x060fe400000006ff */
[C---:B------:R-:W-:Y:S02]  /*125c0*/  SHF.L.U32 R6, R3.reuse, 0x3, RZ ;  /* 0x0000000303067819 */ /* 0x040fe400000006ff */
[----:B------:R-:W-:Y:S02]  /*125d0*/  LOP3.LUT R5, R3, 0x3, RZ, 0xc0, !PT ;  /* 0x0000000303057812 */ /* 0x000fe400078ec0ff */
[----:B------:R-:W-:-:S02]  /*125e0*/  LOP3.LUT R4, R4, 0x3e00, RZ, 0xc0, !PT ;  /* 0x00003e0004047812 */ /* 0x000fc400078ec0ff */
[C---:B------:R-:W-:Y:S02]  /*125f0*/  LOP3.LUT R10, R6.reuse, 0xc0, RZ, 0xc0, !PT ;  /* 0x000000c0060a7812 */ /* 0x040fe400078ec0ff */
[----:B------:R-:W-:Y:S02]  /*12600*/  LEA R4, R5, R4, 0x1 ;  /* 0x0000000405047211 */ /* 0x000fe400078e08ff */
[----:B------:R-:W-:Y:S01]  /*12610*/  LOP3.LUT R5, R6, 0x20, RZ, 0xc0, !PT ;  /* 0x0000002006057812 */ /* 0x000fe200078ec0ff */
[----:B-1----:R-:W-:Y:S01]  /*12620*/  FADD.FTZ R8, R13, R8 ;  /* 0x000000080d087221 */ /* 0x002fe20000010000 */
[----:B------:R-:W-:Y:S01]  /*12630*/  LOP3.LUT R10, R10, 0x18, R3, 0xf8, !PT ;  /* 0x000000180a0a7812 */ /* 0x000fe200078ef803 */
[----:B------:R-:W1:Y:S01]  /*12640*/  LDC.U8 R6, c[0x0][0x548] ;  /* 0x00015200ff067b82 */ /* 0x000e620000000000 */
[----:B------:R-:W-:Y:S01]  /*12650*/  LOP3.LUT P2, RZ, R3, 0x3, RZ, 0xc0, !PT ;  /* 0x0000000303ff7812 */ /* 0x000fe2000784c0ff */
[----:B--2---:R-:W-:Y:S01]  /*12660*/  FADD.FTZ R7, R12, R7 ;  /* 0x000000070c077221 */ /* 0x004fe20000010000 */
[----:B------:R-:W2:Y:S01]  /*12670*/  MUFU.RCP R11, R8 ;  /* 0x00000008000b7308 */ /* 0x000ea20000001000 */
[----:B------:R-:W-:-:S02]  /*12680*/  FSETP.NE.FTZ.AND P5, PT, R8, RZ, PT ;  /* 0x000000ff0800720b */ /* 0x000fc40003fb5000 */
[----:B------:R-:W-:Y:S02]  /*12690*/  IADD3 R4, PT, PT, R10, R4, R5 ;  /* 0x000000040a047210 */ /* 0x000fe40007ffe005 */
[----:B------:R-:W-:Y:S02]  /*126a0*/  FSETP.NE.FTZ.AND P4, PT, R7, RZ, PT ;  /* 0x000000ff0700720b */ /* 0x000fe40003f95000 */
[----:B------:R-:W-:Y:S01]  /*126b0*/  SHF.L.U32 R5, R3, 0x2, RZ ;  /* 0x0000000203057819 */ /* 0x000fe200000006ff */
[----:B------:R-:W3:Y:S01]  /*126c0*/  MUFU.RCP R9, R7 ;  /* 0x0000000700097308 */ /* 0x000ee20000001000 */
[----:B------:R-:W-:Y:S02]  /*126d0*/  LEA R13, R4, UR4, 0x1 ;  /* 0x00000004040d7c11 */ /* 0x000fe4000f8e08ff */
[C---:B------:R-:W-:Y:S02]  /*126e0*/  LOP3.LUT R4, R5.reuse, 0x20, RZ, 0xc0, !PT ;  /* 0x0000002005047812 */ /* 0x040fe400078ec0ff */
[----:B------:R-:W-:Y:S01]  /*126f0*/  LOP3.LUT R10, R5, 0x40, RZ, 0xc0, !PT ;  /* 0x00000040050a7812 */ /* 0x000fe200078ec0ff */
[----:B------:R-:W5:Y:S01]  /*12700*/  @P5 LDC R25, c[0x0][0x458] ;  /* 0x00011600ff195b82 */ /* 0x000f620000000800 */
[----:B------:R-:W-:Y:S01]  /*12710*/  IADD3 R15, PT, PT, R13, -R4, RZ ;  /* 0x800000040d0f7210 */ /* 0x000fe20007ffe0ff */
[----:B------:R-:W-:Y:S01]  /*12720*/  @P5 MUFU.LG2 R8, R8 ;  /* 0x0000000800085308 */ /* 0x000fe20000000c00 */
[----:B--2---:R-:W-:-:S02]  /*12730*/  FSEL R11, R11, 1, P5 ;  /* 0x3f8000000b0b7808 */ /* 0x004fc40002800000 */
[-C--:B------:R-:W-:Y:S02]  /*12740*/  IADD3 R19, PT, PT, R13, -R10.reuse, RZ ;  /* 0x8000000a0d137210 */ /* 0x080fe40007ffe0ff */
[----:B------:R-:W-:Y:S01]  /*12750*/  IADD3 R17, PT, PT, R15, -R10, RZ ;  /* 0x8000000a0f117210 */ /* 0x000fe20007ffe0ff */
[C---:B------:R-:W-:Y:S01]  /*12760*/  FMUL.FTZ R80, R11.reuse, R80 ;  /* 0x000000500b507220 */ /* 0x040fe20000410000 */
[C---:B------:R-:W-:Y:S01]  /*12770*/  FMUL.FTZ R81, R11.reuse, R81 ;  /* 0x000000510b517220 */ /* 0x040fe20000410000 */
[----:B------:R-:W-:Y:S01]  /*12780*/  FMUL.FTZ R76, R11, R76 ;  /* 0x0000004c0b4c7220 */ /* 0x000fe20000410000 */
[----:B---3--:R-:W-:Y:S01]  /*12790*/  FSEL R9, R9, 1, P4 ;  /* 0x3f80000009097808 */ /* 0x008fe20002000000 */
        /* <DEDUP_REMOVED lines=9> */
[----:B------:R-:W-:Y:S01]  /*12830*/  FMUL.FTZ R75, R9, R75 ;  /* 0x0000004b094b7220 */ /* 0x000fe20000410000 */
[----:B------:R-:W-:Y:S01]  /*12840*/  FMUL.FTZ R69, R11, R69 ;  /* 0x000000450b457220 */ /* 0x000fe20000410000 */
[C---:B------:R-:W-:Y:S01]  /*12850*/  FMUL.FTZ R70, R9.reuse, R70 ;  /* 0x0000004609467220 */ /* 0x040fe20000410000 */
        /* <DEDUP_REMOVED lines=9> */
[----:B------:R-:W-:Y:S01]  /*128f0*/  F2FP.BF16.F32.PACK_AB R80, R81, R80 ;  /* 0x000000505150723e */ /* 0x000fe200000010ff */
[----:B------:R-:W-:Y:S01]  /*12900*/  FMUL.FTZ R56, R11, R56 ;  /* 0x000000380b387220 */ /* 0x000fe20000410000 */
[----:B------:R-:W-:Y:S01]  /*12910*/  F2FP.BF16.F32.PACK_AB R82, R83, R82 ;  /* 0x000000525352723e */ /* 0x000fe200000010ff */
        /* <DEDUP_REMOVED lines=24> */
[C---:B------:R-:W-:Y:S01]  /*12aa0*/  FMUL.FTZ R45, R11.reuse, R45 ;  /* 0x0000002d0b2d7220 */ /* 0x040fe20000410000 */
[----:B------:R-:W-:Y:S01]  /*12ab0*/  FMUL.FTZ R48, R11, R48 ;  /* 0x000000300b307220 */ /* 0x000fe20000410000 */
[C---:B------:R-:W-:Y:S01]  /*12ac0*/  FMUL.FTZ R46, R9.reuse, R46 ;  /* 0x0000002e092e7220 */ /* 0x040fe20000410000 */
[C---:B------:R-:W-:Y:S01]  /*12ad0*/  FMUL.FTZ R47, R9.reuse, R47 ;  /* 0x0000002f092f7220 */ /* 0x040fe20000410000 */
[----:B------:R-:W-:Y:S01]  /*12ae0*/  FMUL.FTZ R50, R9, R50 ;  /* 0x0000003209327220 */ /* 0x000fe20000410000 */
[----:B------:R-:W-:Y:S01]  /*12af0*/  F2FP.BF16.F32.PACK_AB R60, R61, R60 ;  /* 0x0000003c3d3c723e */ /* 0x000fe200000010ff */
[----:B------:R-:W-:Y:S01]  /*12b00*/  STS [R13], R80 ;  /* 0x000000500d007388 */ /* 0x000fe20000000800 */
[----:B------:R-:W-:Y:S01]  /*12b10*/  F2FP.BF16.F32.PACK_AB R62, R63, R62 ;  /* 0x0000003e3f3e723e */ /* 0x000fe200000010ff */
[----:B------:R-:W-:Y:S01]  /*12b20*/  FMUL.FTZ R11, R11, R49 ;  /* 0x000000310b0b7220 */ /* 0x000fe20000410000 */
[----:B------:R-:W-:Y:S01]  /*12b30*/  FMUL.FTZ R9, R9, R51 ;  /* 0x0000003309097220 */ /* 0x000fe20000410000 */
[----:B------:R-:W-:Y:S01]  /*12b40*/  STS [R13+0x200], R82 ;  /* 0x000200520d007388 */ /* 0x000fe20000000800 */
[----:B------:R-:W-:Y:S01]  /*12b50*/  F2FP.BF16.F32.PACK_AB R56, R57, R56 ;  /* 0x000000383938723e */ /* 0x000fe200000010ff */
[----:B------:R-:W2:Y:S01]  /*12b60*/  @!P1 LDC.64 R4, c[0x0][0x400] ;  /* 0x00010000ff049b82 */ /* 0x000ea20000000a00 */
        /* <DEDUP_REMOVED lines=18> */
[----:B-1----:R-:W-:Y:S01]  /*12c90*/  ISETP.NE.AND P3, PT, R6, RZ, PT ;  /* 0x000000ff0600720c */ /* 0x002fe20003f65270 */
[----:B------:R-:W1:Y:S01]  /*12ca0*/  @P1 LDC.64 R10, c[0x0][0x408] ;  /* 0x00010200ff0a1b82 */ /* 0x000e620000000a00 */
[----:B--2---:R-:W-:Y:S01]  /*12cb0*/  @!P1 IMAD.WIDE.U32 R26, R130, R4, RZ ;  /* 0x00000004821a9225 */ /* 0x004fe200078e00ff */
[----:B------:R-:W-:Y:S01]  /*12cc0*/  STS [R13+0x1000], R64 ;  /* 0x001000400d007388 */ /* 0x000fe20000000800 */
[----:B------:R-:W-:Y:S02]  /*12cd0*/  ISETP.NE.OR P0, PT, R128, -0x1, !P3 ;  /* 0xffffffff8000780c */ /* 0x000fe40005f05670 */
[----:B---3--:R-:W-:Y:S01]  /*12ce0*/  @P4 FMUL.FTZ R7, R7, 0.69314718246459960938 ;  /* 0x3f31721807074820 */ /* 0x008fe20000410000 */
[C---:B------:R-:W-:Y:S01]  /*12cf0*/  @!P1 IMAD R5, R130.reuse, R5, R27 ;  /* 0x0000000582059224 */ /* 0x040fe200078e021b */
[----:B------:R-:W-:Y:S04]  /*12d00*/  STS [R13+0x1200], R66 ;  /* 0x001200420d007388 */ /* 0x000fe80000000800 */
[----:B------:R-:W-:Y:S01]  /*12d10*/  STS [R15+0x1010], R60 ;  /* 0x0010103c0f007388 */ /* 0x000fe20000000800 */
[----:B------:R-:W2:Y:S03]  /*12d20*/  @!P3 LDC R6, c[0x0][0x3e0] ;  /* 0x0000f800ff06bb82 */ /* 0x000ea60000000800 */
[----:B------:R-:W-:Y:S04]  /*12d30*/  STS [R15+0x1210], R62 ;  /* 0x0012103e0f007388 */ /* 0x000fe80000000800 */
[----:B------:R-:W-:Y:S01]  /*12d40*/  STS [R19+0x1020], R56 ;  /* 0x0010203813007388 */ /* 0x000fe20000000800 */
[----:B------:R-:W3:Y:S03]  /*12d50*/  @P3 LDC R4, c[0x0][0x454] ;  /* 0x00011500ff043b82 */ /* 0x000ee60000000800 */
        /* <DEDUP_REMOVED lines=9> */
[----:B------:R-:W-:Y:S04]  /*12df0*/  STS [R19+0x2220], R46 ;  /* 0x0022202e13007388 */ /* 0x000fe80000000800 */
[----:B------:R-:W-:Y:S04]  /*12e00*/  STS [R17+0x2030], R48 ;  /* 0x0020303011007388 */ /* 0x000fe80000000800 */
[----:B------:R1:W-:Y:S01]  /*12e10*/  STS [R17+0x2230], R9 ;  /* 0x0022300911007388 */ /* 0x0003e20000000800 */
[----:B--2---:R-:W2:Y:S08]  /*12e20*/  LDC R13, c[0x0][0x434] ;  /* 0x00010d00ff0d7b82 */ /* 0x004eb00000000800 */
[----:B------:R-:W-:Y:S08]  /*12e30*/  BAR.SYNC.DEFER_BLOCKING 0x0 ;  /* 0x0000000000007b1d */ /* 0x000ff00000010000 */
[----:B----4-:R-:W4:Y:S01]  /*12e40*/  @P4 LDC R15, c[0x0][0x458] ;  /* 0x00011600ff0f4b82 */ /* 0x010f220000000800 */
[C---:B-1----:R-:W-:Y:S01]  /*12e50*/  @P1 IMAD.WIDE.U32 R16, R128.reuse, R10, RZ ;  /* 0x0000000a80101225 */ /* 0x042fe200078e00ff */
[----:B------:R-:W-:Y:S01]  /*12e60*/  MOV R9, 0x7f800000 ;  /* 0x7f80000000097802 */ /* 0x000fe20000000f00 */
[----:B------:R1:W1:Y:S02]  /*12e70*/  LDS.128 R20, [R137+0x800] ;  /* 0x0008000089147984 */ /* 0x0002640000000c00 */
[----:B------:R-:W-:-:S02]  /*12e80*/  @P1 IMAD R5, R128, R11, R17 ;  /* 0x0000000b80051224 */ /* 0x000fc400078e0211 */
[----:B------:R-:W-:Y:S01]  /*12e90*/  @P5 FMUL.FTZ R11, R8, 0.69314718246459960938 ;  /* 0x3f317218080b5820 */ /* 0x000fe20000410000 */
[-C--:B--2---:R-:W-:Y:S01]  /*12ea0*/  @!P0 IMAD R128, R130, R13.reuse, RZ ;  /* 0x0000000d82808224 */ /* 0x084fe200078e02ff */
[----:B------:R-:W-:Y:S01]  /*12eb0*/  MOV R10, 0x7f800000 ;  /* 0x7f800000000a7802 */ /* 0x000fe20000000f00 */
[----:B------:R-:W-:Y:S02]  /*12ec0*/  @!P3 IMAD R6, R6, R13, RZ ;  /* 0x0000000d0606b224 */ /* 0x000fe400078e02ff */
[----:B----4-:R-:W-:Y:S01]  /*12ed0*/  @P4 FFMA.FTZ R9, R0, R15, R7 ;  /* 0x0000000f00094223 */ /* 0x010fe20000010007 */
[----:B-----5:R-:W-:Y:S01]  /*12ee0*/  @P5 FFMA.FTZ R10, R2, R25, R11 ;  /* 0x00000019020a5223 */ /* 0x020fe2000001000b */
[----:B---3--:R-:W-:Y:S01]  /*12ef0*/  @P3 IMAD R6, R129, R4, R128 ;  /* 0x0000000481063224 */ /* 0x008fe200078e0280 */
[----:B------:R-:W-:Y:S01]  /*12f00*/  SHF.R.U32.HI R0, RZ, 0x2, R3 ;  /* 0x00000002ff007819 */ /* 0x000fe20000011603 */
        /* <DEDUP_REMOVED lines=16> */
.L_x_3770:
[----:B------:R-:W-:Y:S05]  /*13010*/  BSYNC.RECONVERGENT B0 ;  /* 0x0000000000007941 */ /* 0x000fea0003800200 */
.L_x_3769:
[----:B------:R-:W-:Y:S01]  /*13020*/  MOV R6, R86 ;  /* 0x0000005600067202 */ /* 0x000fe20000000f00 */
[----:B------:R-:W-:Y:S01]  /*13030*/  @P1 IMAD.MOV.U32 R26, RZ, RZ, R16 ;  /* 0x000000ffff1a1224 */ /* 0x000fe200078e0010 */
[----:B------:R-:W-:Y:S01]  /*13040*/  MOV R7, RZ ;  /* 0x000000ff00077202 */ /* 0x000fe20000000f00 */
[----:B------:R2:W3:Y:S01]  /*13050*/  LDS.128 R12, [R137] ;  /* 0x00000000890c7984 */ /* 0x0004e20000000c00 */
[----:B------:R-:W4:Y:S01]  /*13060*/  LDCU.64 UR4, c[0x0][0x410] ;  /* 0x00008200ff0477ac */ /* 0x000f220008000a00 */
[----:B------:R-:W-:Y:S01]  /*13070*/  BSSY.RECONVERGENT B0, `(.L_x_3771) ;  /* 0x000001a000007945 */ /* 0x000fe20003800200 */
[C---:B------:R-:W-:Y:S01]  /*13080*/  IMAD.WIDE.U32 R6, R131.reuse, UR8, R6 ;  /* 0x0000000883067c25 */ /* 0x040fe2000f8e0006 */
[----:B-1----:R2:W1:Y:S03]  /*13090*/  LDS.128 R8, [R137+0x1000] ;  /* 0x0010000089087984 */ /* 0x0024660000000c00 */
[----:B------:R-:W-:Y:S01]  /*130a0*/  IMAD R2, R131, UR9, R7 ;  /* 0x0000000983027c24 */ /* 0x000fe2000f8e0207 */
[----:B------:R-:W-:-:S02]  /*130b0*/  IADD3 R16, P0, PT, R26, R6, RZ ;  /* 0x000000061a107210 */ /* 0x000fc40007f1e0ff */
[----:B------:R-:W-:-:S03]  /*130c0*/  IADD3 R131, PT, PT, -R131, R132, RZ ;  /* 0x0000008483837210 */ /* 0x000fc60007ffe1ff */
[----:B------:R-:W-:Y:S01]  /*130d0*/  IMAD.X R17, R5, 0x1, R2, P0 ;  /* 0x0000000105117824 */ /* 0x000fe200000e0602 */
[-C--:B------:R-:W-:Y:S01]  /*130e0*/  ISETP.GE.AND P0, PT, R0, R131.reuse, PT ;  /* 0x000000830000720c */ /* 0x080fe20003f06270 */
[----:B------:R2:W1:Y:S01]  /*130f0*/  LDS.128 R4, [R137+0x2000] ;  /* 0x0020000089047984 */ /* 0x0004620000000c00 */
[----:B------:R-:W-:Y:S01]  /*13100*/  ISETP.GE.AND P4, PT, R133, R131, PT ;  /* 0x000000838500720c */ /* 0x000fe20003f86270 */
[----:B----4-:R-:W-:-:S04]  /*13110*/  IMAD.WIDE.U32 R16, R129, UR4, R16 ;  /* 0x0000000481107c25 */ /* 0x010fc8000f8e0010 */
[----:B------:R-:W-:-:S06]  /*13120*/  IMAD R19, R129, UR5, R17 ;  /* 0x0000000581137c24 */ /* 0x000fcc000f8e0211 */
[----:B------:R-:W-:Y:S05]  /*13130*/  @P0 BRA `(.L_x_3772) ;  /* 0x0000000000340947 */ /* 0x000fea0003800000 */
[----:B------:R-:W4:Y:S01]  /*13140*/  LDCU UR10, c[0x0][0x440] ;  /* 0x00008800ff0a77ac */ /* 0x000f220008000800 */
[----:B------:R-:W-:Y:S01]  /*13150*/  IMAD.MOV.U32 R18, RZ, RZ, R16 ;  /* 0x000000ffff127224 */ /* 0x000fe200078e0010 */
[----:B------:R-:W5:Y:S03]  /*13160*/  LDCU.64 UR4, c[0x0][0x3f0] ;  /* 0x00007e00ff0477ac */ /* 0x000f660008000a00 */
[----:B------:R-:W-:-:S04]  /*13170*/  IMAD.WIDE.U32 R26, R0, UR8, R18 ;  /* 0x00000008001a7c25 */ /* 0x000fc8000f8e0012 */
[----:B------:R-:W-:Y:S01]  /*13180*/  IMAD R2, R0, UR9, R27 ;  /* 0x0000000900027c24 */ /* 0x000fe2000f8e021b */
[----:B----4-:R-:W-:Y:S02]  /*13190*/  ISETP.GE.AND P2, PT, R86, UR10, PT ;  /* 0x0000000a56007c0c */ /* 0x010fe4000bf46270 */
[----:B------:R-:W-:Y:S02]  /*131a0*/  ISETP.GE.AND P1, PT, R85, UR10, PT ;  /* 0x0000000a55007c0c */ /* 0x000fe4000bf26270 */
[----:B------:R-:W-:Y:S02]  /*131b0*/  ISETP.GE.AND P0, PT, R84, UR10, PT ;  /* 0x0000000a54007c0c */ /* 0x000fe4000bf06270 */
[----:B-----5:R-:W-:-:S04]  /*131c0*/  LEA R24, P3, R26, UR4, 0x1 ;  /* 0x000000041a187c11 */ /* 0x020fc8000f8608ff */
[----:B------:R-:W-:-:S05]  /*131d0*/  LEA.HI.X R25, R26, UR5, R2, 0x1, P3 ;  /* 0x000000051a197c11 */ /* 0x000fca00098f0c02 */
[----:B---3--:R4:W-:Y:S04]  /*131e0*/  @!P2 STG.E.128 desc[UR6][R24.64], R12 ;  /* 0x0000000c1800a986 */ /* 0x0089e8000c101d06 */
[----:B-1----:R4:W-:Y:S04]  /*131f0*/  @!P1 STG.E.128 desc[UR6][R24.64+0x40], R8 ;  /* 0x0000400818009986 */ /* 0x0029e8000c101d06 */
[----:B------:R4:W-:Y:S02]  /*13200*/  @!P0 STG.E.128 desc[UR6][R24.64+0x80], R4 ;  /* 0x0000800418008986 */ /* 0x0009e4000c101d06 */
.L_x_3772:
[----:B------:R-:W-:Y:S05]  /*13210*/  BSYNC.RECONVERGENT B0 ;  /* 0x0000000000007941 */ /* 0x000fea0003800200 */
.L_x_3771:
[----:B-1--4-:R1:W4:Y:S01]  /*13220*/  LDS.128 R4, [R137+0x1800] ;  /* 0x0018000089047984 */ /* 0x0123220000000c00 */
[----:B------:R-:W-:Y:S05]  /*13230*/  @P4 EXIT ;  /* 0x000000000000494d */ /* 0x000fea0003800000 */
[----:B------:R-:W5:Y:S01]  /*13240*/  LDCU.64 UR4, c[0x0][0x3f0] ;  /* 0x00007e00ff0477ac */ /* 0x000f620008000a00 */
[----:B------:R-:W-:Y:S01]  /*13250*/  IADD3 R3, P0, PT, R0, 0x20, RZ ;  /* 0x0000002000037810 */ /* 0x000fe20007f1e0ff */
[----:B------:R1:W1:Y:S01]  /*13260*/  LDS.128 R8, [R137+0x2800] ;  /* 0x0028000089087984 */ /* 0x0002620000000c00 */
[----:B---3--:R-:W-:Y:S01]  /*13270*/  MOV R13, R19 ;  /* 0x00000013000d7202 */ /* 0x008fe20000000f00 */
[----:B------:R-:W3:Y:S01]  /*13280*/  LDCU UR10, c[0x0][0x440] ;  /* 0x00008800ff0a77ac */ /* 0x000ee20008000800 */
[----:B------:R-:W-:Y:S02]  /*13290*/  IMAD.MOV.U32 R12, RZ, RZ, R16 ;  /* 0x000000ffff0c7224 */ /* 0x000fe400078e0010 */
[----:B------:R-:W-:Y:S02]  /*132a0*/  IMAD.X R0, RZ, RZ, RZ, P0 ;  /* 0x000000ffff007224 */ /* 0x000fe400000e06ff */
[----:B------:R-:W-:-:S04]  /*132b0*/  IMAD.WIDE.U32 R12, R3, UR8, R12 ;  /* 0x00000008030c7c25 */ /* 0x000fc8000f8e000c */
[----:B------:R-:W-:-:S04]  /*132c0*/  IMAD R0, R0, UR8, RZ ;  /* 0x0000000800007c24 */ /* 0x000fc8000f8e02ff */
[----:B------:R-:W-:Y:S01]  /*132d0*/  IMAD R0, R3, UR9, R0 ;  /* 0x0000000903007c24 */ /* 0x000fe2000f8e0200 */
[----:B-----5:R-:W-:-:S03]  /*132e0*/  LEA R2, P0, R12, UR4, 0x1 ;  /* 0x000000040c027c11 */ /* 0x020fc6000f8008ff */
[----:B------:R-:W-:Y:S01]  /*132f0*/  IMAD.IADD R0, R0, 0x1, R13 ;  /* 0x0000000100007824 */ /* 0x000fe200078e020d */
[----:B---3--:R-:W-:Y:S02]  /*13300*/  ISETP.GE.AND P2, PT, R86, UR10, PT ;  /* 0x0000000a56007c0c */ /* 0x008fe4000bf46270 */
[----:B------:R-:W-:Y:S02]  /*13310*/  ISETP.GE.AND P1, PT, R85, UR10, PT ;  /* 0x0000000a55007c0c */ /* 0x000fe4000bf26270 */
[----:B------:R-:W-:Y:S02]  /*13320*/  LEA.HI.X R3, R12, UR5, R0, 0x1, P0 ;  /* 0x000000050c037c11 */ /* 0x000fe400080f0c00 */
[----:B------:R-:W-:-:S07]  /*13330*/  ISETP.GE.AND P0, PT, R84, UR10, PT ;  /* 0x0000000a54007c0c */ /* 0x000fce000bf06270 */
[----:B------:R3:W-:Y:S04]  /*13340*/  @!P2 STG.E.128 desc[UR6][R2.64], R20 ;  /* 0x000000140200a986 */ /* 0x0007e8000c101d06 */
[----:B----4-:R3:W-:Y:S02]  /*13350*/  @!P1 STG.E.128 desc[UR6][R2.64+0x40], R4 ;  /* 0x0000400402009986 */ /* 0x0107e4000c101d06 */
[----:B------:R-:W-:Y:S05]  /*13360*/  @P0 EXIT ;  /* 0x000000000000094d */ /* 0x000fea0003800000 */
[----:B-1----:R-:W-:Y:S01]  /*13370*/  STG.E.128 desc[UR6][R2.64+0x80], R8 ;  /* 0x0000800802007986 */ /* 0x002fe2000c101d06 */
[----:B------:R-:W-:Y:S05]  /*13380*/  EXIT ;  /* 0x000000000000794d */ /* 0x000fea0003800000 */
.L_x_3773:
        /* <DEDUP_REMOVED lines=15> */
.L_x_5521:


//--------------------- .text._ZN5flash24flash_fwd_splitkv_kernelI23Flash_fwd_kernel_traitsILi96ELi64ELi64ELi4ELb0ELb0EN7cutlass10bfloat16_tE19Flash_kernel_traitsILi96ELi64ELi64ELi4ES3_EELb1ELb0ELb0ELb0ELb0ELb0ELb1ELb0EEEvNS_16Flash_fwd_paramsE --------------------------
	.section	.text._ZN5flash24flash_fwd_splitkv_kernelI23Flash_fwd_kernel_traitsILi96ELi64ELi64ELi4ELb0ELb0EN7cutlass10bfloat16_tE19Flash_kernel_traitsILi96ELi64ELi64ELi4ES3_EELb1ELb0ELb0ELb0ELb0ELb0ELb1ELb0EEEvNS_16Flash_fwd_paramsE,"ax",@progbits
	.align	128
        .global         _ZN5flash24flash_fwd_splitkv_kernelI23Flash_fwd_kernel_traitsILi96ELi64ELi64ELi4ELb0ELb0EN7cutlass10bfloat16_tE19Flash_kernel_traitsILi96ELi64ELi64ELi4ES3_EELb1ELb0ELb0ELb0ELb0ELb0ELb1ELb0EEEvNS_16Flash_fwd_paramsE
        .type           _ZN5flash24flash_fwd_splitkv_kernelI23Flash_fwd_kernel_traitsILi96ELi64ELi64ELi4ELb0ELb0EN7cutlass10bfloat16_tE19Flash_kernel_traitsILi96ELi64ELi64ELi4ES3_EELb1ELb0ELb0ELb0ELb0ELb0ELb1ELb0EEEvNS_16Flash_fwd_paramsE,@function
        .size           _ZN5flash24flash_fwd_splitkv_kernelI23Flash_fwd_kernel_traitsILi96ELi64ELi64ELi4ELb0ELb0EN7cutlass10bfloat16_tE19Flash_kernel_traitsILi96ELi64ELi64ELi4ES3_EELb1ELb0ELb0ELb0ELb0ELb0ELb1ELb0EEEvNS_16Flash_fwd_paramsE,(.L_x_5522 - _ZN5flash24flash_fwd_splitkv_kernelI23Flash_fwd_kernel_traitsILi96ELi64ELi64ELi4ELb0ELb0EN7cutlass10bfloat16_tE19Flash_kernel_traitsILi96ELi64ELi64ELi4ES3_EELb1ELb0ELb0ELb0ELb0ELb0ELb1ELb0EEEvNS_16Flash_fwd_paramsE)
        .other          _ZN5flash24flash_fwd_splitkv_kernelI23Flash_fwd_kernel_traitsILi96ELi64ELi64ELi4ELb0ELb0EN7cutlass10bfloat16_tE19Flash_kernel_traitsILi96ELi64ELi64ELi4ES3_EELb1ELb0ELb0ELb0ELb0ELb0ELb1ELb0EEEvNS_16Flash_fwd_paramsE,@"STO_CUDA_ENTRY STV_DEFAULT"
_ZN5flash24flash_fwd_splitkv_kernelI23Flash_fwd_kernel_traitsILi96ELi64ELi64ELi4ELb0ELb0EN7cutlass10bfloat16_tE19Flash_kernel_traitsILi96ELi64ELi64ELi4ES3_EELb1ELb0ELb0ELb0ELb0ELb0ELb1ELb0EEEvNS_16Flash_fwd_paramsE:
.text._ZN5flash24flash_fwd_splitkv_kernelI23Flash_fwd_kernel_traitsILi96ELi64ELi64ELi4ELb0ELb0EN7cutlass10bfloat16_tE19Flash_kernel_traitsILi96ELi64ELi64ELi4ES3_EELb1ELb0ELb0ELb0ELb0ELb0ELb1ELb0EEEvNS_16Flash_fwd_paramsE:
[----:B------:R-:W-:Y:S08]  /*0000*/  LDC R1, c[0x0][0x37c] ;  /* 0x0000df00ff017b82 */ /* 0x000ff00000000800 */
[----:B------:R-:W1:Y:S01]  /*0010*/  LDC R17, c[0x0][0x3e0] ;  /* 0x0000f800ff117b82 */ /* 0x000e620000000800 */
[----:B------:R-:W2:Y:S01]  /*0020*/  S2R R12, SR_CTAID.Z ;  /* 0x00000000000c7919 */ /* 0x000ea20000002700 */
[----:B------:R-:W3:Y:S01]  /*0030*/  LDCU.64 UR4, c[0x0][0x478] ;  /* 0x00008f00ff0477ac */ /* 0x000ee20008000a00 */
[----:B------:R-:W-:Y:S01]  /*0040*/  IMAD.MOV.U32 R13, RZ, RZ, -0x1 ;  /* 0xffffffffff0d7424 */ /* 0x000fe200078e00ff */
        /* <DEDUP_REMOVED lines=25> */
[----:B------:R-:W-:Y:S02]  /*01e0*/  ISETP.NE.AND.EX P0, PT, R3, RZ, PT, P0 ;  /* 0x000000ff0300720c */ /* 0x000fe40003f05300 */
[----:B------:R-:W1:Y:S09]  /*01f0*/  LDC.64 R2, c[0x0][0x468] ;  /* 0x00011a00ff027b82 */ /* 0x000e720000000a00 */
[----:B------:R-:W-:Y:S01]  /*0200*/  @P2 VIADD R126, R126, 0x1 ;  /* 0x000000017e7e2836 */ /* 0x000fe20000000000 */
[----:B------:R-:W-:-:S02]  /*0210*/  ISETP.NE.U32.AND P2, PT, RZ, UR4, PT ;  /* 0x00000004ff007c0c */ /* 0x000fc4000bf45070 */
        /* <DEDUP_REMOVED lines=9> */
[----:B------:R-:W-:Y:S02]  /*02b0*/  @P3 IADD3 R14, P1, PT, R11, UR6, RZ ;  /* 0x000000060b0e3c10 */ /* 0x000fe4000ff3e0ff */
[C---:B------:R-:W-:Y:S02]  /*02c0*/  @P2 IADD3.X R19, PT, PT, R0.reuse, UR5, RZ, P0, !PT ;  /* 0x0000000500132c10 */ /* 0x040fe400087fe4ff */
[----:B------:R-:W-:-:S03]  /*02d0*/  @P3 IADD3.X R15, PT, PT, R0, UR7, RZ, P1, !PT ;  /* 0x00000007000f3c10 */ /* 0x000fc60008ffe4ff */
[----:B------:R-:W5:Y:S01]  /*02e0*/  @P2 LDG.E R93, desc[UR14][R18.64] ;  /* 0x0000000e125d2981 */ /* 0x000f62000c1e1900 */
[----:B------:R-:W3:Y:S03]  /*02f0*/  LDCU.U8 UR4, c[0x0][0x532] ;  /* 0x0000a640ff0477ac */ /* 0x000ee60008000000 */
[----:B------:R4:W5:Y:S01]  /*0300*/  @P3 LDG.E R6, desc[UR14][R14.64] ;  /* 0x0000000e0e063981 */ /* 0x000962000c1e1900 */
[----:B-1----:R-:W-:-:S05]  /*0310*/  IADD3 R4, P0, PT, R11, R2, RZ ;  /* 0x000000020b047210 */ /* 0x002fca0007f1e0ff */
[----:B------:R-:W-:Y:S01]  /*0320*/  IMAD.X R5, R0, 0x1, R3, P0 ;  /* 0x0000000100057824 */ /* 0x000fe200000e0603 */
[C---:B------:R-:W-:Y:S01]  /*0330*/  ISETP.NE.U32.AND P0, PT, R2.reuse, RZ, PT ;  /* 0x000000ff0200720c */ /* 0x040fe20003f05070 */
[----:B------:R-:W1:Y:S03]  /*0340*/  @!P4 LDC R9, c[0x0][0x434] ;  /* 0x00010d00ff09cb82 */ /* 0x000e660000000800 */
[----:B------:R-:W-:Y:S01]  /*0350*/  ISETP.NE.AND.EX P0, PT, R3, RZ, PT, P0 ;  /* 0x000000ff0300720c */ /* 0x000fe20003f05300 */
[----:B----4-:R-:W4:Y:S01]  /*0360*/  S2R R15, SR_CTAID.X ;  /* 0x00000000000f7919 */ /* 0x010f220000002500 */
[----:B---3--:R-:W-:Y:S02]  /*0370*/  ISETP.NE.AND P1, PT, RZ, UR4, PT ;  /* 0x00000004ff007c0c */ /* 0x008fe4000bf25270 */
[----:B------:R-:W-:-:S09]  /*0380*/  ISETP.EQ.U32.AND P3, PT, R2, RZ, PT ;  /* 0x000000ff0200720c */ /* 0x000fd20003f62070 */
[----:B------:R-:W3:Y:S01]  /*0390*/  @!P0 LDC R21, c[0x0][0x438] ;  /* 0x00010e00ff158b82 */ /* 0x000ee20000000800 */
[----:B------:R-:W-:Y:S01]  /*03a0*/  ISETP.EQ.OR.EX P3, PT, R3, RZ, !P1, P3 ;  /* 0x000000ff0300720c */ /* 0x000fe20004f62730 */
[----:B------:R-:W-:-:S12]  /*03b0*/  IMAD.MOV.U32 R7, RZ, RZ, -0x1 ;  /* 0xffffffffff077424 */ /* 0x000fd800078e00ff */
[----:B------:R1:W5:Y:S01]  /*03c0*/  @!P3 LDG.E R7, desc[UR14][R4.64] ;  /* 0x0000000e0407b981 */ /* 0x000362000c1e1900 */
[----:B--2---:R-:W-:Y:S02]  /*03d0*/  @P4 IMAD.IADD R9, R8, 0x1, -R13 ;  /* 0x0000000108094824 */ /* 0x004fe400078e0a0d */
[----:B----4-:R-:W-:-:S05]  /*03e0*/  IMAD.SHL.U32 R8, R15, 0x40, RZ ;  /* 0x000000400f087824 */ /* 0x010fca00078e00ff */
[----:B-1----:R-:W-:Y:S01]  /*03f0*/  ISETP.GT.AND P3, PT, R9, R8, PT ;  /* 0x000000080900720c */ /* 0x002fe20003f64270 */
[----:B---3--:R-:W-:-:S12]  /*0400*/  @!P0 BRA `(.L_x_3774) ;  /* 0x00000000000c8947 */ /* 0x008fd80003800000 */
[----:B------:R-:W2:Y:S02]  /*0410*/  @P1 LDG.E R2, desc[UR14][R4.64+0x4] ;  /* 0x0000040e04021981 */ /* 0x000ea4000c1e1900 */
[----:B--2--5:R-:W-:-:S06]  /*0420*/  @P1 IADD3 R21, PT, PT, R2, -R7, RZ ;  /* 0x8000000702151210 */ /* 0x024fcc0007ffe0ff */
[----:B------:R1:W5:Y:S02]  /*0430*/  @!P1 LDG.E R21, desc[UR14][R4.64] ;  /* 0x0000000e04159981 */ /* 0x000364000c1e1900 */
.L_x_3774:
[----:B------:R-:W-:Y:S05]  /*0440*/  @!P3 EXIT ;  /* 0x000000000000b94d */ /* 0x000fea0003800000 */
[----:B------:R-:W2:Y:S01]  /*0450*/  LDC R3, c[0x0][0x374] ;  /* 0x0000dd00ff037b82 */ /* 0x000ea20000000800 */
[----:B-----5:R-:W-:Y:S01]  /*0460*/  @P2 IMAD.IADD R93, R93, 0x1, -R6 ;  /* 0x000000015d5d2824 */ /* 0x020fe200078e0a06 */
[----:B------:R-:W3:Y:S06]  /*0470*/  S2R R113, SR_TID.X ;  /* 0x0000000000717919 */ /* 0x000eec0000002100 */
[----:B-1----:R-:W1:Y:S08]  /*0480*/  LDC R5, c[0x0][0x438] ;  /* 0x00010e00ff057b82 */ /* 0x002e700000000800 */
[----:B------:R-:W4:Y:S01]  /*0490*/  @!P2 LDC R14, c[0x0][0x43c] ;  /* 0x00010f00ff0eab82 */ /* 0x000f220000000800 */
[----:B--2---:R-:W-:-:S04]  /*04a0*/  IABS R2, R3 ;  /* 0x0000000300027213 */ /* 0x004fc80000000000 */
[----:B------:R-:W2:Y:S01]  /*04b0*/  I2F.RP R4, R2 ;  /* 0x0000000200047306 */ /* 0x000ea20000209400 */
[----:B-1----:R-:W-:-:S05]  /*04c0*/  VIADD R5, R5, 0x3f ;  /* 0x0000003f05057836 */ /* 0x002fca0000000000 */
[----:B------:R-:W-:-:S04]  /*04d0*/  SHF.R.S32.HI R16, RZ, 0x1f, R5 ;  /* 0x0000001fff107819 */ /* 0x000fc80000011405 */
[----:B------:R-:W-:Y:S01]  /*04e0*/  LEA.HI R16, R16, R5, RZ, 0x6 ;  /* 0x0000000510107211 */ /* 0x000fe200078f30ff */
[----:B--2---:R-:W1:Y:S03]  /*04f0*/  MUFU.RCP R18, R4 ;  /* 0x0000000400127308 */ /* 0x004e660000001000 */
[----:B------:R-:W-:-:S05]  /*0500*/  LEA.HI.SX32 R16, R16, R3, 0x1a ;  /* 0x0000000310107211 */ /* 0x000fca00078fd2ff */
[----:B------:R-:W-:Y:S02]  /*0510*/  VIADD R16, R16, 0xffffffff ;  /* 0xffffffff10107836 */ /* 0x000fe40000000000 */
[----:B-1----:R-:W-:Y:S01]  /*0520*/  VIADD R18, R18, 0xffffffe ;  /* 0x0ffffffe12127836 */ /* 0x002fe20000000000 */
[----:B------:R-:W-:-:S03]  /*0530*/  IABS R4, R3 ;  /* 0x0000000300047213 */ /* 0x000fc60000000000 */
[----:B------:R-:W1:Y:S02]  /*0540*/  F2I.FTZ.U32.TRUNC.NTZ R19, R18 ;  /* 0x0000001200137305 */ /* 0x000e64000021f000 */
[----:B------:R-:W-:Y:S02]  /*0550*/  IMAD.MOV R4, RZ, RZ, -R4 ;  /* 0x000000ffff047224 */ /* 0x000fe400078e0a04 */
[--C-:B-1----:R-:W-:Y:S02]  /*0560*/  IMAD.MOV R5, RZ, RZ, -R19.reuse ;  /* 0x000000ffff057224 */ /* 0x102fe400078e0a13 */
[----:B------:R-:W-:Y:S02]  /*0570*/  IMAD.MOV.U32 R18, RZ, RZ, RZ ;  /* 0x000000ffff127224 */ /* 0x000fe400078e00ff */
[----:B------:R-:W-:Y:S01]  /*0580*/  IMAD R10, R5, R2, RZ ;  /* 0x00000002050a7224 */ /* 0x000fe200078e02ff */
[----:B------:R-:W-:Y:S02]  /*0590*/  IABS R5, R16 ;  /* 0x0000001000057213 */ /* 0x000fe40000000000 */
[----:B------:R-:W-:Y:S01]  /*05a0*/  LOP3.LUT R16, R16, R3, RZ, 0x3c, !PT ;  /* 0x0000000310107212 */ /* 0x000fe200078e3cff */
[----:B------:R-:W-:-:S03]  /*05b0*/  IMAD.HI.U32 R10, R19, R10, R18 ;  /* 0x0000000a130a7227 */ /* 0x000fc600078e0012 */
[----:B------:R-:W-:-:S03]  /*05c0*/  ISETP.GE.AND P0, PT, R16, RZ, PT ;  /* 0x000000ff1000720c */ /* 0x000fc60003f06270 */
[----:B------:R-:W-:-:S04]  /*05d0*/  IMAD.HI.U32 R10, R10, R5, RZ ;  /* 0x000000050a0a7227 */ /* 0x000fc800078e00ff */
[----:B------:R-:W-:Y:S02]  /*05e0*/  IMAD R19, R10, R4, R5 ;  /* 0x000000040a137224 */ /* 0x000fe400078e0205 */
[----:B------:R-:W1:Y:S03]  /*05f0*/  @!P2 LDC.64 R4, c[0x0][0x488] ;  /* 0x00012200ff04ab82 */ /* 0x000e660000000a00 */
[----:B------:R-:W-:-:S13]  /*0600*/  ISETP.GT.U32.AND P1, PT, R2, R19, PT ;  /* 0x000000130200720c */ /* 0x000fda0003f24070 */
[----:B------:R-:W-:Y:S02]  /*0610*/  @!P1 IMAD.IADD R19, R19, 0x1, -R2 ;  /* 0x0000000113139824 */ /* 0x000fe400078e0a02 */
[----:B------:R-:W-:Y:S01]  /*0620*/  @!P1 VIADD R10, R10, 0x1 ;  /* 0x000000010a0a9836 */ /* 0x000fe20000000000 */
[----:B------:R-:W-:Y:S02]  /*0630*/  ISETP.NE.AND P1, PT, R3, RZ, PT ;  /* 0x000000ff0300720c */ /* 0x000fe40003f25270 */
[----:B------:R-:W-:Y:S02]  /*0640*/  ISETP.GE.U32.AND P4, PT, R19, R2, PT ;  /* 0x000000021300720c */ /* 0x000fe40003f86070 */
[----:B------:R-:W2:Y:S01]  /*0650*/  S2R R19, SR_CTAID.Y ;  /* 0x0000000000137919 */ /* 0x000ea20000002600 */
[----:B------:R-:W3:Y:S01]  /*0660*/  LDC R2, c[0x0][0x508] ;  /* 0x00014200ff027b82 */ /* 0x000ee20000000800 */
[----:B-1----:R-:W-:Y:S01]  /*0670*/  @!P2 ISETP.NE.U32.AND P3, PT, R4, RZ, PT ;  /* 0x000000ff0400a20c */ /* 0x002fe20003f65070 */
[----:B------:R-:W-:-:S03]  /*0680*/  VIADD R4, R15, 0x1 ;  /* 0x000000010f047836 */ /* 0x000fc60000000000 */
[----:B------:R-:W-:Y:S01]  /*0690*/  @!P2 ISETP.NE.AND.EX P3, PT, R5, RZ, PT, P3 ;  /* 0x000000ff0500a20c */ /* 0x000fe20003f65330 */
[----:B------:R-:W-:-:S03]  /*06a0*/  IMAD R4, R4, 0x40, -R9 ;  /* 0x0000004004047824 */ /* 0x000fc600078e0a09 */
[----:B----4-:R-:W-:Y:S01]  /*06b0*/  @!P2 SEL R14, R14, RZ, P3 ;  /* 0x000000ff0e0ea207 */ /* 0x010fe20001800000 */
[----:B------:R-:W-:-:S03]  /*06c0*/  @P4 VIADD R10, R10, 0x1 ;  /* 0x000000010a0a4836 */ /* 0x000fc60000000000 */
[----:B------:R-:W-:Y:S01]  /*06d0*/  @!P2 IADD3 R93, PT, PT, R14, R21, -R6 ;  /* 0x000000150e5da210 */ /* 0x000fe20007ffe806 */
[----:B------:R-:W-:Y:S01]  /*06e0*/  @!P0 IMAD.MOV R10, RZ, RZ, -R10 ;  /* 0x000000ffff0a8224 */ /* 0x000fe200078e0a0a */
[----:B------:R-:W-:-:S03]  /*06f0*/  @!P1 LOP3.LUT R10, RZ, R3, RZ, 0x33, !PT ;  /* 0x00000003ff0a9212 */ /* 0x000fc600078e33ff */
[----:B------:R-:W-:-:S05]  /*0700*/  VIADD R21, R93, 0x3f ;  /* 0x0000003f5d157836 */ /* 0x000fca0000000000 */
[----:B------:R-:W-:Y:S02]  /*0710*/  SHF.R.S32.HI R14, RZ, 0x1f, R21 ;  /* 0x0000001fff0e7819 */ /* 0x000fe40000011415 */
[----:B---3--:R-:W-:Y:S02]  /*0720*/  IADD3 R4, PT, PT, R21, R2, R4 ;  /* 0x0000000215047210 */ /* 0x008fe40007ffe004 */
[----:B------:R-:W-:Y:S02]  /*0730*/  LEA.HI R3, R14, R21, RZ, 0x6 ;  /* 0x000000150e037211 */ /* 0x000fe400078f30ff */
[----:B------:R-:W-:Y:S01]  /*0740*/  SHF.R.S32.HI R5, RZ, 0x1f, R4 ;  /* 0x0000001fff057819 */ /* 0x000fe20000011404 */
[----:B--2---:R-:W-:Y:S01]  /*0750*/  IMAD R118, R10, R19, RZ ;  /* 0x000000130a767224 */ /* 0x004fe200078e02ff */
[----:B------:R-:W-:Y:S02]  /*0760*/  SHF.R.S32.HI R3, RZ, 0x6, R3 ;  /* 0x00000006ff037819 */ /* 0x000fe40000011403 */
[----:B------:R-:W-:Y:S01]  /*0770*/  LEA.HI R5, R5, R4, RZ, 0x6 ;  /* 0x0000000405057211 */ /* 0x000fe200078f30ff */
[----:B------:R-:W-:Y:S01]  /*0780*/  IMAD.MOV R4, RZ, RZ, -R126 ;  /* 0x000000ffff047224 */ /* 0x000fe200078e0a7e */
[----:B------:R-:W-:-:S02]  /*0790*/  VIADDMNMX R10, R118, R10, R3, PT ;  /* 0x0000000a760a7246 */ /* 0x000fc40003800103 */
[----:B------:R-:W-:Y:S01]  /*07a0*/  SHF.R.S32.HI R5, RZ, 0x6, R5 ;  /* 0x00000006ff057819 */ /* 0x000fe20000011405 */
[----:B------:R-:W-:-:S03]  /*07b0*/  IMAD R12, R17, R4, R12 ;  /* 0x00000004110c7224 */ /* 0x000fc600078e020c */
        /* <DEDUP_REMOVED lines=37> */
.L_x_3777:
[----:B------:R-:W-:Y:S05]  /*0a10*/  BSYNC.RECONVERGENT B0 ;  /* 0x0000000000007941 */ /* 0x000fea0003800200 */
.L_x_3776:
        /* <DEDUP_REMOVED lines=18> */
.L_x_3779:
[----:B------:R-:W-:Y:S05]  /*0b40*/  BSYNC.RECONVERGENT B0 ;  /* 0x0000000000007941 */ /* 0x000fea0003800200 */
.L_x_3778:
        /* <DEDUP_REMOVED lines=18> */
.L_x_3781:
[----:B------:R-:W-:Y:S05]  /*0c70*/  BSYNC.RECONVERGENT B0 ;  /* 0x0000000000007941 */ /* 0x000fea0003800200 */
.L_x_3780:
        /* <DEDUP_REMOVED lines=18> */
.L_x_3783:
[----:B------:R-:W-:Y:S05]  /*0da0*/  BSYNC.RECONVERGENT B0 ;  /* 0x0000000000007941 */ /* 0x000fea0003800200 */
.L_x_3782:
        /* <DEDUP_REMOVED lines=20> */
.L_x_3775:
        /* <DEDUP_REMOVED lines=9> */
[----:B------:R-:W-:-:S06]  /*0f80*/  IADD3.X R5, PT, PT, R0, UR5, RZ, P0, !PT ;  /* 0x0000000500057c10 */ /* 0x000fcc00087fe4ff */
[----:B------:R1:W5:Y:S03]  /*0f90*/  LDG.E R5, desc[UR14][R4.64] ;  /* 0x0000000e04057981 */ /* 0x000366000c1e1900 */
.L_x_3784:
[----:B------:R-:W-:Y:S05]  /*0fa0*/  BRA.U !UP1, `(.L_x_3785) ;  /* 0x0000000509847547 */ /* 0x000fea000b800000 */
[----:B------:R-:W2:Y:S01]  /*0fb0*/  LDC R21, c[0x0][0x4f0] ;  /* 0x00013c00ff157b82 */ /* 0x000ea20000000800 */
[----:B------:R-:W-:Y:S01]  /*0fc0*/  LEA R0, R3, 0xffffffc0, 0x6 ;  /* 0xffffffc003007811 */ /* 0x000fe200078e30ff */
[----:B------:R-:W3:Y:S03]  /*0fd0*/  LDCU.64 UR4, c[0x0][0x4e8] ;  /* 0x00009d00ff0477ac */ /* 0x000ee60008000a00 */
[----:B-1----:R-:W-:Y:S01]  /*0fe0*/  IABS R4, R0 ;  /* 0x0000000000047213 */ /* 0x002fe20000000000 */
        /* <DEDUP_REMOVED lines=39> */
[----:B------:R-:W-:-:S05]  /*1260*/  MOV R85, UR11 ;  /* 0x0000000b00557c02 */ /* 0x000fca0008000f00 */
[----:B---3--:R-:W1:Y:S02]  /*1270*/  MUFU.RCP R16, R18 ;  /* 0x0000001200107308 */ /* 0x008e640000001000 */
        /* <DEDUP_REMOVED lines=18> */
[----:B------:R-:W-:-:S04]  /*13a0*/  @P2 IADD3 R4, PT, PT, R4, 0x1, RZ ;  /* 0x0000000104042810 */ /* 0x000fc80007ffe0ff */
[----:B------:R-:W-:Y:S01]  /*13b0*/  MOV R7, R4 ;  /* 0x0000000400077202 */ /* 0x000fe20000000f00 */
[----:B------:R-:W-:-:S04]  /*13c0*/  IMAD R4, R21, R11, R0 ;  /* 0x0000000b15047224 */ /* 0x000fc800078e0200 */
[----:B------:R-:W-:Y:S01]  /*13d0*/  @!P0 IMAD.MOV R7, RZ, RZ, -R7 ;  /* 0x000000ffff078224 */ /* 0x000fe200078e0a07 */
[----:B------:R-:W-:Y:S02]  /*13e0*/  @!P1 LOP3.LUT R7, RZ, R5, RZ, 0x33, !PT ;  /* 0x00000005ff079212 */ /* 0x000fe400078e33ff */
[----:B------:R-:W-:-:S05]  /*13f0*/  SHF.R.S32.HI R5, RZ, 0x1f, R4 ;  /* 0x0000001fff057819 */ /* 0x000fca0000011404 */
        /* <DEDUP_REMOVED lines=28> */
.L_x_3785:
[----:B------:R-:W-:-:S13]  /*15c0*/  ISETP.NE.AND P0, PT, R7, -0x1, PT ;  /* 0xffffffff0700780c */ /* 0x000fda0003f05270 */
        /* <DEDUP_REMOVED lines=13> */
[----:B------:R-:W-:Y:S05]  /*16a0*/  BRA `(.L_x_3788) ;  /* 0x0000000000187947 */ /* 0x000fea0003800000 */
.L_x_3787:
[----:B------:R-:W2:Y:S01]  /*16b0*/  LDC.64 R100, c[0x0][0x3b8] ;  /* 0x0000ee00ff647b82 */ /* 0x000ea20000000a00 */
[----:B------:R-:W-:-:S05]  /*16c0*/  IADD3 R10, PT, PT, R6, R7, RZ ;  /* 0x00000007060a7210 */ /* 0x000fca0007ffe0ff */
[C---:B--2---:R-:W-:Y:S02]  /*16d0*/  IMAD R19, R10.reuse, R101, RZ ;  /* 0x000000650a137224 */ /* 0x044fe400078e02ff */
[----:B------:R-:W-:-:S05]  /*16e0*/  IMAD.WIDE.U32 R10, R10, R100, RZ ;  /* 0x000000640a0a7225 */ /* 0x000fca00078e00ff */
[----:B------:R-:W-:Y:S02]  /*16f0*/  IADD3 R19, PT, PT, R11, R19, RZ ;  /* 0x000000130b137210 */ /* 0x000fe40007ffe0ff */
[----:B------:R-:W-:Y:S02]  /*1700*/  MOV R18, R10 ;  /* 0x0000000a00127202 */ /* 0x000fe40000000f00 */
.L_x_3788:
        /* <DEDUP_REMOVED lines=14> */
.L_x_3789:
[----:B------:R-:W2:Y:S01]  /*17f0*/  LDC.64 R84, c[0x0][0x3c0] ;  /* 0x0000f000ff547b82 */ /* 0x000ea20000000a00 */
[----:B-1----:R-:W-:-:S05]  /*1800*/  IADD3 R4, PT, PT, R6, R7, RZ ;  /* 0x0000000706047210 */ /* 0x002fca0007ffe0ff */
[C---:B--2---:R-:W-:Y:S02]  /*1810*/  IMAD R21, R4.reuse, R85, RZ ;  /* 0x0000005504157224 */ /* 0x044fe400078e02ff */
[----:B-----5:R-:W-:-:S05]  /*1820*/  IMAD.WIDE.U32 R4, R4, R84, RZ ;  /* 0x0000005404047225 */ /* 0x020fca00078e00ff */
[----:B------:R-:W-:Y:S02]  /*1830*/  IADD3 R21, PT, PT, R5, R21, RZ ;  /* 0x0000001505157210 */ /* 0x000fe40007ffe0ff */
[----:B------:R-:W-:-:S07]  /*1840*/  MOV R20, R4 ;  /* 0x0000000400147202 */ /* 0x000fce0000000f00 */
.L_x_3790:
[----:B------:R-:W1:Y:S01]  /*1850*/  LDC R11, c[0x0][0x3e8] ;  /* 0x0000fa00ff0b7b82 */ /* 0x000e620000000800 */
[----:B------:R-:W-:Y:S02]  /*1860*/  CS2R R128, SRZ ;  /* 0x0000000000807805 */ /* 0x000fe4000001ff00 */
        /* <DEDUP_REMOVED lines=11> */
[----:B------:R-:W-:Y:S02]  /*1920*/  IMAD.HI.U32 R10, R7, R4, RZ ;  /* 0x00000004070a7227 */ /* 0x000fe400078e00ff */
[----:B------:R-:W1:Y:S02]  /*1930*/  LDC.64 R6, c[0x0][0x3d8] ;  /* 0x0000f600ff067b82 */ /* 0x000e640000000a00 */
[----:B------:R-:W-:-:S04]  /*1940*/  IMAD.MOV R0, RZ, RZ, -R10 ;  /* 0x000000ffff007224 */ /* 0x000fc800078e0a0a */
[----:B------:R-:W-:-:S05]  /*1950*/  IMAD R0, R5, R0, R4 ;  /* 0x0000000005007224 */ /* 0x000fca00078e0204 */
[----:B------:R-:W-:-:S13]  /*1960*/  ISETP.GT.U32.AND P0, PT, R5, R0, PT ;  /* 0x000000000500720c */ /* 0x000fda0003f04070 */
[-C--:B------:R-:W-:Y:S01]  /*1970*/  @!P0 IADD3 R0, PT, PT, R0, -R5.reuse, RZ ;  /* 0x8000000500008210 */ /* 0x080fe20007ffe0ff */
[----:B------:R-:W-:Y:S01]  /*1980*/  @!P0 VIADD R10, R10, 0x1 ;  /* 0x000000010a0a8836 */ /* 0x000fe20000000000 */
[----:B------:R-:W-:Y:S02]  /*1990*/  ISETP.NE.AND P0, PT, R11, RZ, PT ;  /* 0x000000ff0b00720c */ /* 0x000fe40003f05270 */
[----:B------:R-:W-:Y:S02]  /*19a0*/  ISETP.GE.U32.AND P2, PT, R0, R5, PT ;  /* 0x000000050000720c */ /* 0x000fe40003f46070 */
[----:B------:R-:W-:Y:S01]  /*19b0*/  LOP3.LUT R0, R12, R11, RZ, 0x3c, !PT ;  /* 0x0000000b0c007212 */ /* 0x000fe200078e3cff */
[----:B------:R-:W2:Y:S03]  /*19c0*/  LDC.64 R4, c[0x0][0x3d0] ;  /* 0x0000f400ff047b82 */ /* 0x000ea60000000a00 */
[----:B------:R-:W-:-:S02]  /*19d0*/  ISETP.GE.AND P1, PT, R0, RZ, PT ;  /* 0x000000ff0000720c */ /* 0x000fc40003f26270 */
[----:B------:R-:W-:-:S04]  /*19e0*/  LEA R0, R3, 0xffffffc0, 0x6 ;  /* 0xffffffc003007811 */ /* 0x000fc800078e30ff */
[----:B------:R-:W-:Y:S01]  /*19f0*/  SHF.R.S32.HI R17, RZ, 0x1f, R0 ;  /* 0x0000001fff117819 */ /* 0x000fe20000011400 */
[----:B------:R-:W-:Y:S01]  /*1a00*/  IMAD.WIDE.U32 R20, R0, R84, R20 ;  /* 0x0000005400147225 */ /* 0x000fe200078e0014 */
[----:B------:R-:W-:-:S03]  /*1a10*/  @P2 IADD3 R10, PT, PT, R10, 0x1, RZ ;  /* 0x000000010a0a2810 */ /* 0x000fc60007ffe0ff */
[----:B------:R-:W-:Y:S02]  /*1a20*/  IMAD.WIDE.U32 R18, R0, R100, R18 ;  /* 0x0000006400127225 */ /* 0x000fe400078e0012 */
[----:B------:R-:W-:Y:S02]  /*1a30*/  @!P1 IADD3 R10, PT, PT, -R10, RZ, RZ ;  /* 0x000000ff0a0a9210 */ /* 0x000fe40007ffe1ff */
[----:B------:R-:W-:Y:S01]  /*1a40*/  @!P0 LOP3.LUT R10, RZ, R11, RZ, 0x33, !PT ;  /* 0x0000000bff0a8212 */ /* 0x000fe200078e33ff */
[C---:B------:R-:W-:Y:S02]  /*1a50*/  IMAD R11, R17.reuse, R84, RZ ;  /* 0x00000054110b7224 */ /* 0x040fe400078e02ff */
[----:B------:R-:W-:Y:S02]  /*1a60*/  IMAD R17, R17, R100, RZ ;  /* 0x0000006411117224 */ /* 0x000fe400078e02ff */
[C---:B------:R-:W-:Y:S02]  /*1a70*/  IMAD R11, R0.reuse, R85, R11 ;  /* 0x00000055000b7224 */ /* 0x040fe400078e020b */
[----:B------:R-:W-:-:S02]  /*1a80*/  IMAD R17, R0, R101, R17 ;  /* 0x0000006500117224 */ /* 0x000fc400078e0211 */
[----:B------:R-:W-:Y:S01]  /*1a90*/  IMAD.IADD R21, R21, 0x1, R11 ;  /* 0x0000000115157824 */ /* 0x000fe200078e020b */
[----:B------:R-:W-:Y:S02]  /*1aa0*/  SHF.R.S32.HI R11, RZ, 0x1f, R10 ;  /* 0x0000001fff0b7819 */ /* 0x000fe4000001140a */
[----:B------:R-:W-:Y:S01]  /*1ab0*/  IADD3 R19, PT, PT, R19, R17, RZ ;  /* 0x0000001113137210 */ /* 0x000fe20007ffe0ff */
[----:B-1----:R-:W-:-:S04]  /*1ac0*/  IMAD.WIDE.U32 R20, R10, R6, R20 ;  /* 0x000000060a147225 */ /* 0x002fc800078e0014 */
[C---:B------:R-:W-:Y:S02]  /*1ad0*/  IMAD R14, R11.reuse, R6, RZ ;  /* 0x000000060b0e7224 */ /* 0x040fe400078e02ff */
[-C--:B--2---:R-:W-:Y:S02]  /*1ae0*/  IMAD R11, R11, R4.reuse, RZ ;  /* 0x000000040b0b7224 */ /* 0x084fe400078e02ff */
[----:B------:R-:W-:Y:S01]  /*1af0*/  IMAD.WIDE.U32 R22, R10, R4, R18 ;  /* 0x000000040a167225 */ /* 0x000fe200078e0012 */
[----:B------:R-:W-:-:S03]  /*1b00*/  MOV R18, R20 ;  /* 0x0000001400127202 */ /* 0x000fc60000000f00 */
[C---:B------:R-:W-:Y:S01]  /*1b10*/  IMAD R5, R10.reuse, R5, R11 ;  /* 0x000000050a057224 */ /* 0x040fe200078e020b */
[----:B------:R-:W-:Y:S01]  /*1b20*/  MOV R20, R22 ;  /* 0x0000001600147202 */ /* 0x000fe20000000f00 */
[----:B------:R-:W-:-:S03]  /*1b30*/  IMAD R7, R10, R7, R14 ;  /* 0x000000070a077224 */ /* 0x000fc600078e020e */
[----:B------:R-:W-:Y:S01]  /*1b40*/  IADD3 R14, PT, PT, R23, R5, RZ ;  /* 0x00000005170e7210 */ /* 0x000fe20007ffe0ff */
[----:B------:R-:W-:-:S07]  /*1b50*/  IMAD.IADD R16, R21, 0x1, R7 ;  /* 0x0000000115107824 */ /* 0x000fce00078e0207 */
.L_x_3786:
[----:B------:R-:W-:Y:S01]  /*1b60*/  ISETP.NE.AND P1, PT, R13, -0x1, PT ;  /* 0xffffffff0d00780c */ /* 0x000fe20003f25270 */
[C---:B------:R-:W-:Y:S01]  /*1b70*/  IMAD.SHL.U32 R125, R113.reuse, 0x8, RZ ;  /* 0x00000008717d7824 */ /* 0x040fe200078e00ff */
[----:B------:R-:W1:Y:S01]  /*1b80*/  LDCU.64 UR4, c[0x0][0x388] ;  /* 0x00007100ff0477ac */ /* 0x000e620008000a00 */
[----:B------:R-:W-:Y:S01]  /*1b90*/  SHF.R.U32.HI R10, RZ, 0x2, R113 ;  /* 0x00000002ff0a7819 */ /* 0x000fe20000011671 */
[----:B------:R-:W2:Y:S01]  /*1ba0*/  S2UR UR12, SR_CgaCtaId ;  /* 0x00000000000c79c3 */ /* 0x000ea20000008800 */
[----:B------:R-:W-:Y:S01]  /*1bb0*/  LOP3.LUT R124, R113, 0x18, RZ, 0xc0, !PT ;  /* 0x00000018717c7812 */ /* 0x000fe200078ec0ff */
[----:B------:R-:W3:Y:S01]  /*1bc0*/  LDCU.64 UR6, c[0x0][0x3c8] ;  /* 0x00007900ff0677ac */ /* 0x000ee20008000a00 */
[----:B------:R-:W-:Y:S01]  /*1bd0*/  LOP3.LUT R88, R125, 0x18, RZ, 0xc0, !PT ;  /* 0x000000187d587812 */ /* 0x000fe200078ec0ff */
[----:B------:R-:W-:Y:S01]  /*1be0*/  IMAD.IADD R117, R9, 0x1, -R8 ;  /* 0x0000000109757824 */ /* 0x000fe200078e0a08 */
[----:B------:R-:W-:Y:S01]  /*1bf0*/  LOP3.LUT R19, R125, 0xd8, RZ, 0xc0, !PT ;  /* 0x000000d87d137812 */ /* 0x000fe200078ec0ff */
[----:B------:R-:W4:Y:S01]  /*1c00*/  LDCU.64 UR10, c[0x0][0x390] ;  /* 0x00007200ff0a77ac */ /* 0x000f220008000a00 */
[C---:B------:R-:W-:Y:S01]  /*1c10*/  IADD3 R20, P0, PT, R88.reuse, R20, RZ ;  /* 0x0000001458147210 */ /* 0x040fe20007f1e0ff */
[----:B------:R-:W-:Y:S01]  /*1c20*/  IMAD.MOV.U32 R11, RZ, RZ, RZ ;  /* 0x000000ffff0b7224 */ /* 0x000fe200078e00ff */
[----:B------:R-:W5:Y:S01]  /*1c30*/  @!P1 LDC.64 R6, c[0x0][0x398] ;  /* 0x0000e600ff069b82 */ /* 0x000f620000000a00 */
[----:B------:R-:W-:Y:S01]  /*1c40*/  LOP3.LUT R102, R19, R124, RZ, 0x3c, !PT ;  /* 0x0000007c13667212 */ /* 0x000fe200078e3cff */
[----:B------:R-:W-:Y:S01]  /*1c50*/  BSSY.RECONVERGENT B0, `(.L_x_3791) ;  /* 0x0000042000007945 */ /* 0x000fe20003800200 */
[----:B------:R-:W-:Y:S01]  /*1c60*/  IMAD.X R21, RZ, RZ, R14, P0 ;  /* 0x000000ffff157224 */ /* 0x000fe200000e060e */
[----:B------:R-:W-:Y:S01]  /*1c70*/  LOP3.LUT R17, R125, 0x1f20, RZ, 0xc0, !PT ;  /* 0x00001f207d117812 */ /* 0x000fe200078ec0ff */
[----:B------:R-:W-:Y:S01]  /*1c80*/  IMAD.WIDE.U32 R14, R15, 0x40, R10 ;  /* 0x000000400f0e7825 */ /* 0x000fe200078e000a */
[----:B------:R-:W-:-:S02]  /*1c90*/  LOP3.LUT R87, R88, 0x20, RZ, 0xfc, !PT ;  /* 0x0000002058577812 */ /* 0x000fc400078efcff */
[----:B------:R-:W3:Y:S01]  /*1ca0*/  @P1 LDC.64 R4, c[0x0][0x3b0] ;  /* 0x0000ec00ff041b82 */ /* 0x000ee20000000a00 */
[----:B------:R-:W-:Y:S01]  /*1cb0*/  IMAD.WIDE.U32 R20, R10, R100, R20 ;  /* 0x000000640a147225 */ /* 0x000fe200078e0014 */
[----:B------:R-:W-:Y:S02]  /*1cc0*/  LOP3.LUT R102, R17, R102, RZ, 0xfc, !PT ;  /* 0x0000006611667212 */ /* 0x000fe400078efcff */
[----:B------:R-:W-:Y:S01]  /*1cd0*/  LOP3.LUT R86, R88, 0x40, RZ, 0xfc, !PT ;  /* 0x0000004058567812 */ /* 0x000fe200078efcff */
[----:B------:R-:W-:Y:S01]  /*1ce0*/  IMAD R119, R10, R101, R21 ;  /* 0x000000650a777224 */ /* 0x000fe200078e0215 */
[----:B-1----:R-:W-:-:S04]  /*1cf0*/  LEA R120, P0, R20, UR4, 0x1 ;  /* 0x0000000414787c11 */ /* 0x002fc8000f8008ff */
[----:B------:R-:W-:Y:S01]  /*1d00*/  LEA.HI.X R119, R20, UR5, R119, 0x1, P0 ;  /* 0x0000000514777c11 */ /* 0x000fe200080f0c77 */
[----:B------:R-:W-:Y:S01]  /*1d10*/  UMOV UR5, 0x400 ;  /* 0x0000040000057882 */ /* 0x000fe20000000000 */
[----:B------:R-:W-:Y:S01]  /*1d20*/  IADD3 R18, P0, PT, R88, R18, RZ ;  /* 0x0000001258127210 */ /* 0x000fe20007f1e0ff */
[----:B--2---:R-:W-:Y:S01]  /*1d30*/  ULEA UR5, UR12, UR5, 0x18 ;  /* 0x000000050c057291 */ /* 0x004fe2000f8ec0ff */
[----:B-----5:R-:W-:-:S05]  /*1d40*/  @!P1 IMAD.WIDE.U32 R22, R126, R6, RZ ;  /* 0x000000067e169225 */ /* 0x020fca00078e00ff */
[----:B------:R-:W-:Y:S01]  /*1d50*/  LEA R102, R102, UR5, 0x1 ;  /* 0x0000000566667c11 */ /* 0x000fe2000f8e08ff */
[----:B------:R-:W-:Y:S02]  /*1d60*/  @!P1 IMAD R7, R126, R7, R23 ;  /* 0x000000077e079224 */ /* 0x000fe400078e0217 */
[----:B------:R-:W-:Y:S02]  /*1d70*/  IMAD.X R19, RZ, RZ, R16, P0 ;  /* 0x000000ffff137224 */ /* 0x000fe400000e0610 */
[----:B---3--:R-:W-:-:S04]  /*1d80*/  @P1 IMAD.WIDE.U32 R24, R13, R4, RZ ;  /* 0x000000040d181225 */ /* 0x008fc800078e00ff */
[----:B------:R-:W-:Y:S01]  /*1d90*/  @!P1 IMAD.MOV.U32 R4, RZ, RZ, R22 ;  /* 0x000000ffff049224 */ /* 0x000fe200078e0016 */
[----:B------:R-:W-:Y:S01]  /*1da0*/  @P1 MOV R4, R24 ;  /* 0x0000001800041202 */ /* 0x000fe20000000f00 */
[----:B------:R-:W-:Y:S01]  /*1db0*/  @P1 IMAD R7, R13, R5, R25 ;  /* 0x000000050d071224 */ /* 0x000fe200078e0219 */
[----:B------:R-:W-:Y:S01]  /*1dc0*/  SHF.R.S32.HI R5, RZ, 0x1f, R12 ;  /* 0x0000001fff057819 */ /* 0x000fe2000001140c */
[C---:B------:R-:W-:Y:S01]  /*1dd0*/  IMAD.WIDE.U32 R18, R10.reuse, R84, R18 ;  /* 0x000000540a127225 */ /* 0x040fe200078e0012 */
[----:B------:R-:W-:Y:S02]  /*1de0*/  ISETP.GE.AND P1, PT, R10, R117, PT ;  /* 0x000000750a00720c */ /* 0x000fe40003f26270 */
[----:B------:R-:W-:Y:S01]  /*1df0*/  IADD3 R4, P0, PT, R88, R4, RZ ;  /* 0x0000000458047210 */ /* 0x000fe20007f1e0ff */
[----:B------:R-:W-:Y:S02]  /*1e00*/  IMAD R13, R5, UR6, RZ ;  /* 0x00000006050d7c24 */ /* 0x000fe4000f8e02ff */
[----:B------:R-:W-:Y:S01]  /*1e10*/  IMAD R123, R10, R85, R19 ;  /* 0x000000550a7b7224 */ /* 0x000fe200078e0213 */
[----:B------:R-:W-:Y:S01]  /*1e20*/  IADD3.X R5, PT, PT, RZ, R7, RZ, P0, !PT ;  /* 0x00000007ff057210 */ /* 0x000fe200007fe4ff */
[----:B------:R-:W-:Y:S01]  /*1e30*/  IMAD R7, R12, UR7, R13 ;  /* 0x000000070c077c24 */ /* 0x000fe2000f8e020d */
[----:B----4-:R-:W-:Y:S01]  /*1e40*/  LEA R122, P0, R18, UR10, 0x1 ;  /* 0x0000000a127a7c11 */ /* 0x010fe2000f8008ff */
[----:B------:R-:W-:-:S03]  /*1e50*/  IMAD.WIDE.U32 R12, R12, UR6, R4 ;  /* 0x000000060c0c7c25 */ /* 0x000fc6000f8e0004 */
[----:B------:R-:W-:Y:S01]  /*1e60*/  LEA.HI.X R123, R18, UR11, R123, 0x1, P0 ;  /* 0x0000000b127b7c11 */ /* 0x000fe200080f0c7b */
[----:B------:R-:W-:Y:S01]  /*1e70*/  IMAD.IADD R7, R13, 0x1, R7 ;  /* 0x000000010d077824 */ /* 0x000fe200078e0207 */
[----:B------:R-:W-:Y:S07]  /*1e80*/  @P1 BRA `(.L_x_3792) ;  /* 0x0000000000781947 */ /* 0x000fee0003800000 */
        /* <DEDUP_REMOVED lines=29> */
.L_x_3793:
[----:B------:R2:W-:Y:S02]  /*2060*/  STS.128 [R102+0x2000], RZ ;  /* 0x002000ff66007388 */ /* 0x0005e40000000c00 */
.L_x_3792:
[----:B------:R-:W-:Y:S05]  /*2070*/  BSYNC.RECONVERGENT B0 ;  /* 0x0000000000007941 */ /* 0x000fea0003800200 */
.L_x_3791:
        /* <DEDUP_REMOVED lines=35> */
.L_x_3796:
[----:B------:R4:W-:Y:S02]  /*22b0*/  STS.128 [R102+0x2800], RZ ;  /* 0x002800ff66007388 */ /* 0x0009e40000000c00 */
.L_x_3795:
[----:B------:R-:W-:Y:S05]  /*22c0*/  BSYNC.RECONVERGENT B0 ;  /* 0x0000000000007941 */ /* 0x000fea0003800200 */
.L_x_3794:
[----:B------:R-:W-:Y:S01]  /*22d0*/  IMAD R5, R3, -0x40, R93 ;  /* 0xffffffc003057824 */ /* 0x000fe200078e025d */
[----:B------:R-:W-:Y:S04]  /*22e0*/  BSSY.RECONVERGENT B0, `(.L_x_3797) ;  /* 0x000001d000007945 */ /* 0x000fe80003800200 */
[----:B------:R-:W-:-:S04]  /*22f0*/  IADD3 R5, PT, PT, R5, 0x40, RZ ;  /* 0x0000004005057810 */ /* 0x000fc80007ffe0ff */
        /* <DEDUP_REMOVED lines=26> */
.L_x_3799:
[----:B------:R1:W-:Y:S02]  /*24a0*/  STS.128 [R102+0x5000], RZ ;  /* 0x005000ff66007388 */ /* 0x0003e40000000c00 */
.L_x_3798:
[----:B------:R-:W-:Y:S05]  /*24b0*/  BSYNC.RECONVERGENT B0 ;  /* 0x0000000000007941 */ /* 0x000fea0003800200 */
.L_x_3797:
        /* <DEDUP_REMOVED lines=28> */
.L_x_3802:
[----:B------:R1:W-:Y:S02]  /*2680*/  STS.128 [R102+0x5800], RZ ;  /* 0x005800ff66007388 */ /* 0x0003e40000000c00 */
.L_x_3801:
[----:B------:R-:W-:Y:S05]  /*2690*/  BSYNC.RECONVERGENT B0 ;  /* 0x0000000000007941 */ /* 0x000fea0003800200 */
.L_x_3800:
[----:B------:R-:W0:Y:S01]  /*26a0*/  LDGDEPBAR ;  /* 0x00000000000079af */ /* 0x000e220000000000 */
[----:B-1----:R-:W-:Y:S01]  /*26b0*/  LOP3.LUT R7, R91, 0x1f0, RZ, 0xc0, !PT ;  /* 0x000001f05b077812 */ /* 0x002fe200078ec0ff */
[----:B------:R-:W-:Y:S01]  /*26c0*/  BSSY.RECONVERGENT B0, `(.L_x_3803) ;  /* 0x0000023000007945 */ /* 0x000fe20003800200 */
[----:B------:R-:W-:Y:S02]  /*26d0*/  LOP3.LUT R10, R10, 0x7, RZ, 0xc0, !PT ;  /* 0x000000070a0a7812 */ /* 0x000fe400078ec0ff */
[----:B------:R-:W-:-:S04]  /*26e0*/  IADD3 R7, PT, PT, R7, 0x1, R8 ;  /* 0x0000000107077810 */ /* 0x000fc80007ffe008 */
[----:B------:R-:W-:-:S04]  /*26f0*/  IADD3 R7, PT, PT, -R9, R7, R10 ;  /* 0x0000000709077210 */ /* 0x000fc80007ffe10a */
[----:B------:R-:W-:Y:S01]  /*2700*/  IADD3 R2, PT, PT, R7, R2, R93 ;  /* 0x0000000207027210 */ /* 0x000fe20007ffe05d */
        /* <DEDUP_REMOVED lines=25> */
.L_x_3805:
[----:B------:R1:W-:Y:S01]  /*28a0*/  STS.128 [R102+0x8000], RZ ;  /* 0x008000ff66007388 */ /* 0x0003e20000000c00 */
[----:B------:R-:W-:Y:S05]  /*28b0*/  BRA `(.L_x_3806) ;  /* 0x00000000000c7947 */ /* 0x000fea0003800000 */
.L_x_3804:
[----:B------:R1:W-:Y:S04]  /*28c0*/  STS.128 [R102+0x6000], RZ ;  /* 0x006000ff66007388 */ /* 0x0003e80000000c00 */
[----:B------:R1:W-:Y:S04]  /*28d0*/  STS.128 [R102+0x7000], RZ ;  /* 0x007000ff66007388 */ /* 0x0003e80000000c00 */
[----:B------:R1:W-:Y:S02]  /*28e0*/  STS.128 [R102+0x8000], RZ ;  /* 0x008000ff66007388 */ /* 0x0003e40000000c00 */
.L_x_3806:
[----:B------:R-:W-:Y:S05]  /*28f0*/  BSYNC.RECONVERGENT B0 ;  /* 0x0000000000007941 */ /* 0x000fea0003800200 */
.L_x_3803:
        /* <DEDUP_REMOVED lines=30> */
.L_x_3809:
[----:B------:R1:W-:Y:S02]  /*2ae0*/  STS.128 [R102+0x8800], RZ ;  /* 0x008800ff66007388 */ /* 0x0003e40000000c00 */
.L_x_3808:
[----:B------:R-:W-:Y:S05]  /*2af0*/  BSYNC.RECONVERGENT B0 ;  /* 0x0000000000007941 */ /* 0x000fea0003800200 */
.L_x_3807:
[C---:B------:R-:W-:Y:S01]  /*2b00*/  IMAD.SHL.U32 R112, R113.reuse, 0x4, RZ ;  /* 0x0000000471707824 */ /* 0x040fe200078e00ff */
[C---:B------:R-:W-:Y:S01]  /*2b10*/  LOP3.LUT P6, RZ, R113.reuse, 0x4, RZ, 0xc0, !PT ;  /* 0x0000000471ff7812 */ /* 0x040fe200078cc0ff */
[C---:B------:R-:W-:Y:S01]  /*2b20*/  IMAD.SHL.U32 R116, R113.reuse, 0x10, RZ ;  /* 0x0000001071747824 */ /* 0x040fe200078e00ff */
[----:B------:R-:W0:Y:S01]  /*2b30*/  LDGDEPBAR ;  /* 0x00000000000079af */ /* 0x000e220000000000 */
[----:B------:R-:W-:Y:S01]  /*2b40*/  IMAD.SHL.U32 R92, R113, 0x20, RZ ;  /* 0x00000020715c7824 */ /* 0x000fe200078e00ff */
[----:B------:R-:W-:Y:S01]  /*2b50*/  LOP3.LUT R9, R112, 0x18, RZ, 0xc0, !PT ;  /* 0x0000001870097812 */ /* 0x000fe200078ec0ff */
[----:B------:R-:W-:Y:S01]  /*2b60*/  IMAD.MOV.U32 R90, RZ, RZ, 0x20 ;  /* 0x00000020ff5a7424 */ /* 0x000fe200078e00ff */
[C---:B------:R-:W-:Y:S02]  /*2b70*/  LOP3.LUT R5, R116.reuse, 0x3e00, RZ, 0xc0, !PT ;  /* 0x00003e0074057812 */ /* 0x040fe400078ec0ff */
[----:B-1----:R-:W-:Y:S02]  /*2b80*/  LOP3.LUT R7, R116, 0x100, RZ, 0xc0, !PT ;  /* 0x0000010074077812 */ /* 0x002fe400078ec0ff */
[----:B------:R-:W-:-:S02]  /*2b90*/  LOP3.LUT R8, R9, 0xc0, R92, 0xf8, !PT ;  /* 0x000000c009087812 */ /* 0x000fc400078ef85c */
[--C-:B------:R-:W-:Y:S02]  /*2ba0*/  LOP3.LUT R6, R5, 0x120, R92.reuse, 0xf8, !PT ;  /* 0x0000012005067812 */ /* 0x100fe400078ef85c */
[----:B------:R-:W-:Y:S02]  /*2bb0*/  LOP3.LUT R4, R7, 0x20, R92, 0xf8, !PT ;  /* 0x0000002007047812 */ /* 0x000fe400078ef85c */
[C---:B------:R-:W-:Y:S02]  /*2bc0*/  LOP3.LUT R91, R8.reuse, 0x8, R91, 0x78, !PT ;  /* 0x00000008085b7812 */ /* 0x040fe400078e785b */
[----:B------:R-:W-:Y:S02]  /*2bd0*/  LOP3.LUT R5, R8, 0x8, R113, 0x78, !PT ;  /* 0x0000000808057812 */ /* 0x000fe400078e7871 */
[----:B------:R-:W-:Y:S02]  /*2be0*/  LOP3.LUT R115, R6, R91, RZ, 0xfc, !PT ;  /* 0x0000005b06737212 */ /* 0x000fe400078efcff */
[----:B------:R-:W-:-:S02]  /*2bf0*/  LOP3.LUT R4, R4, R5, RZ, 0xfc, !PT ;  /* 0x0000000504047212 */ /* 0x000fc400078efcff */
        /* <DEDUP_REMOVED lines=11> */
[----:B------:R-:W2:Y:S04]  /*2cb0*/  LDSM.16.M88.4 R20, [R107+0x3c00] ;  /* 0x003c00006b14783b */ /* 0x000ea80000000200 */
[----:B------:R-:W-:Y:S04]  /*2cc0*/  LDSM.16.M88.4 R4, [R94] ;  /* 0x000000005e04783b */ /* 0x000fe80000000200 */
[----:B------:R-:W2:Y:S04]  /*2cd0*/  LDSM.16.M88.4 R68, [R89+0x3000] ;  /* 0x003000005944783b */ /* 0x000ea80000000200 */
[----:B------:R-:W2:Y:S04]  /*2ce0*/  LDSM.16.M88.4 R64, [R89+0x3400] ;  /* 0x003400005940783b */ /* 0x000ea80000000200 */
[----:B----4-:R-:W4:Y:S04]  /*2cf0*/  LDSM.16.M88.4 R12, [R89+0x3800] ;  /* 0x00380000590c783b */ /* 0x010f280000000200 */
[----:B------:R-:W4:Y:S04]  /*2d00*/  LDSM.16.M88.4 R8, [R89+0x3c00] ;  /* 0x003c00005908783b */ /* 0x000f280000000200 */
[----:B---3--:R-:W-:Y:S01]  /*2d10*/  LDSM.16.M88.4 R16, [R115+0x1000] ;  /* 0x001000007310783b */ /* 0x008fe20000000200 */
[C---:B-1----:R-:W-:Y:S03]  /*2d20*/  HMMA.16816.F32.BF16 R48, R72.reuse, R44, RZ ;  /* 0x0000002c4830723c */ /* 0x042fe600000418ff */
[----:B------:R-:W1:Y:S04]  /*2d30*/  LDSM.16.M88.4 R60, [R107+0x4000] ;  /* 0x004000006b3c783b */ /* 0x000e680000000200 */
[----:B------:R-:W3:Y:S01]  /*2d40*/  LDSM.16.M88.4 R56, [R107+0x4400] ;  /* 0x004400006b38783b */ /* 0x000ee20000000200 */
        /* <DEDUP_REMOVED lines=19> */
[----:B------:R-:W4:Y:S07]  /*2e80*/  LDSM.16.M88.4 R12, [R89+0x4000] ;  /* 0x00400000590c783b */ /* 0x000f2e0000000200 */
[C---:B------:R-:W-:Y:S08]  /*2e90*/  HMMA.16816.F32.BF16 R24, R4.reuse, R8, R24 ;  /* 0x000000080418723c */ /* 0x040ff00000041818 */
[----:B------:R-:W-:Y:S01]  /*2ea0*/  HMMA.16816.F32.BF16 R72, R4, R10, R72 ;  /* 0x0000000a0448723c */ /* 0x000fe20000041848 */
[----:B------:R-:W4:Y:S04]  /*2eb0*/  LDSM.16.M88.4 R8, [R89+0x4400] ;  /* 0x004400005908783b */ /* 0x000f280000000200 */
[----:B------:R-:W4:Y:S03]  /*2ec0*/  LDSM.16.M88.4 R4, [R89+0x4800] ;  /* 0x004800005904783b */ /* 0x000f260000000200 */
[C---:B-1----:R-:W-:Y:S08]  /*2ed0*/  HMMA.16816.F32.BF16 R48, R16.reuse, R60, R48 ;  /* 0x0000003c1030723c */ /* 0x042ff00000041830 */
[C---:B------:R-:W-:Y:S01]  /*2ee0*/  HMMA.16816.F32.BF16 R44, R16.reuse, R62, R44 ;  /* 0x0000003e102c723c */ /* 0x040fe2000004182c */
[----:B------:R-:W1:Y:S07]  /*2ef0*/  LDSM.16.M88.4 R60, [R107+0x5400] ;  /* 0x005400006b3c783b */ /* 0x000e6e0000000200 */
[C---:B---3--:R-:W-:Y:S08]  /*2f00*/  HMMA.16816.F32.BF16 R40, R16.reuse, R56, R40 ;  /* 0x000000381028723c */ /* 0x048ff00000041828 */
[C---:B------:R-:W-:Y:S01]  /*2f10*/  HMMA.16816.F32.BF16 R36, R16.reuse, R58, R36 ;  /* 0x0000003a1024723c */ /* 0x040fe20000041824 */
[----:B------:R-:W3:Y:S07]  /*2f20*/  LDSM.16.M88.4 R56, [R107+0x5800] ;  /* 0x005800006b38783b */ /* 0x000eee0000000200 */
[C---:B-----5:R-:W-:Y:S08]  /*2f30*/  HMMA.16816.F32.BF16 R32, R16.reuse, R52, R32 ;  /* 0x000000341020723c */ /* 0x060ff00000041820 */
[C---:B------:R-:W-:Y:S01]  /*2f40*/  HMMA.16816.F32.BF16 R28, R16.reuse, R54, R28 ;  /* 0x00000036101c723c */ /* 0x040fe2000004181c */
[----:B------:R-:W5:Y:S07]  /*2f50*/  LDSM.16.M88.4 R52, [R107+0x5c00] ;  /* 0x005c00006b34783b */ /* 0x000f6e0000000200 */
[C---:B--2---:R-:W-:Y:S08]  /*2f60*/  HMMA.16816.F32.BF16 R24, R16.reuse, R20, R24 ;  /* 0x000000141018723c */ /* 0x044ff00000041818 */
[----:B------:R-:W-:Y:S01]  /*2f70*/  HMMA.16816.F32.BF16 R72, R16, R22, R72 ;  /* 0x000000161048723c */ /* 0x000fe20000041848 */
[----:B------:R-:W-:Y:S04]  /*2f80*/  LDSM.16.M88.4 R20, [R94+0x2000] ;  /* 0x002000005e14783b */ /* 0x000fe80000000200 */
[----:B------:R-:W2:Y:S03]  /*2f90*/  LDSM.16.M88.4 R16, [R89+0x5000] ;  /* 0x005000005910783b */ /* 0x000ea60000000200 */
[C---:B----4-:R-:W-:Y:S08]  /*2fa0*/  HMMA.16816.F32.BF16 R48, R76.reuse, R12, R48 ;  /* 0x0000000c4c30723c */ /* 0x050ff00000041830 */
[C---:B------:R-:W-:Y:S01]  /*2fb0*/  HMMA.16816.F32.BF16 R44, R76.reuse, R14, R44 ;  /* 0x0000000e4c2c723c */ /* 0x040fe2000004182c */
[----:B------:R-:W4:Y:S07]  /*2fc0*/  LDSM.16.M88.4 R12, [R89+0x5400] ;  /* 0x00540000590c783b */ /* 0x000f2e0000000200 */
[C---:B------:R-:W-:Y:S08]  /*2fd0*/  HMMA.16816.F32.BF16 R40, R76.reuse, R8, R40 ;  /* 0x000000084c28723c */ /* 0x040ff00000041828 */
[C---:B------:R-:W-:Y:S01]  /*2fe0*/  HMMA.16816.F32.BF16 R36, R76.reuse, R10, R36 ;  /* 0x0000000a4c24723c */ /* 0x040fe20000041824 */
[----:B------:R-:W4:Y:S07]  /*2ff0*/  LDSM.16.M88.4 R8, [R89+0x5800] ;  /* 0x005800005908783b */ /* 0x000f2e0000000200 */
[C---:B------:R-:W-:Y:S08]  /*3000*/  HMMA.16816.F32.BF16 R32, R76.reuse, R4, R32 ;  /* 0x000000044c20723c */ /* 0x040ff00000041820 */
[----:B------:R-:W-:Y:S01]  /*3010*/  HMMA.16816.F32.BF16 R28, R76, R6, R28 ;  /* 0x000000064c1c723c */ /* 0x000fe2000004181c */
[----:B------:R1:W4:Y:S01]  /*3020*/  LDSM.16.M88.4 R4, [R89+0x5c00] ;  /* 0x005c00005904783b */ /* 0x0003220000000200 */
[----:B------:R-:W-:-:S06]  /*3030*/  DEPBAR.LE SB0, 0x0 ;  /* 0x000080000000791a */ /* 0x000fcc0000000000 */
[C---:B------:R-:W-:Y:S08]  /*3040*/  HMMA.16816.F32.BF16 R24, R76.reuse, R80, R24 ;  /* 0x000000504c18723c */ /* 0x040ff00000041818 */
[----:B------:R-:W-:Y:S08]  /*3050*/  HMMA.16816.F32.BF16 R72, R76, R82, R72 ;  /* 0x000000524c48723c */ /* 0x000ff00000041848 */
[----:B------:R-:W-:Y:S01]  /*3060*/  HMMA.16816.F32.BF16 R48, R68, R64, R48 ;  /* 0x000000404430723c */ /* 0x000fe20000041830 */
[----:B-1----:R-:W-:-:S05]  /*3070*/  VIADD R89, R3, 0xffffffff ;  /* 0xffffffff03597836 */ /* 0x002fca0000000000 */
[----:B------:R-:W-:Y:S02]  /*3080*/  ISETP.GT.AND P0, PT, R89, R118, PT ;  /* 0x000000765900720c */ /* 0x000fe40003f04270 */
[C---:B------:R-:W-:Y:S08]  /*3090*/  HMMA.16816.F32.BF16 R44, R68.reuse, R66, R44 ;  /* 0x00000042442c723c */ /* 0x040ff0000004182c */
[C---:B------:R-:W-:Y:S08]  /*30a0*/  HMMA.16816.F32.BF16 R40, R68.reuse, R60, R40 ;  /* 0x0000003c4428723c */ /* 0x040ff00000041828 */
[C---:B------:R-:W-:Y:S08]  /*30b0*/  HMMA.16816.F32.BF16 R36, R68.reuse, R62, R36 ;  /* 0x0000003e4424723c */ /* 0x040ff00000041824 */
[C---:B---3--:R-:W-:Y:S08]  /*30c0*/  HMMA.16816.F32.BF16 R32, R68.reuse, R56, R32 ;  /* 0x000000384420723c */ /* 0x048ff00000041820 */
[C---:B------:R-:W-:Y:S08]  /*30d0*/  HMMA.16816.F32.BF16 R28, R68.reuse, R58, R28 ;  /* 0x0000003a441c723c */ /* 0x040ff0000004181c */
[C---:B-----5:R-:W-:Y:S08]  /*30e0*/  HMMA.16816.F32.BF16 R24, R68.reuse, R52, R24 ;  /* 0x000000344418723c */ /* 0x060ff00000041818 */
[----:B------:R-:W-:Y:S08]  /*30f0*/  HMMA.16816.F32.BF16 R72, R68, R54, R72 ;  /* 0x000000364448723c */ /* 0x000ff00000041848 */
[C---:B--2---:R-:W-:Y:S08]  /*3100*/  HMMA.16816.F32.BF16 R48, R20.reuse, R16, R48 ;  /* 0x000000101430723c */ /* 0x044ff00000041830 */
[C---:B------:R-:W-:Y:S08]  /*3110*/  HMMA.16816.F32.BF16 R44, R20.reuse, R18, R44 ;  /* 0x00000012142c723c */ /* 0x040ff0000004182c */
[C---:B----4-:R-:W-:Y:S08]  /*3120*/  HMMA.16816.F32.BF16 R40, R20.reuse, R12, R40 ;  /* 0x0000000c1428723c */ /* 0x050ff00000041828 */
[C---:B------:R-:W-:Y:S08]  /*3130*/  HMMA.16816.F32.BF16 R36, R20.reuse, R14, R36 ;  /* 0x0000000e1424723c */ /* 0x040ff00000041824 */
[C---:B------:R-:W-:Y:S08]  /*3140*/  HMMA.16816.F32.BF16 R32, R20.reuse, R8, R32 ;  /* 0x000000081420723c */ /* 0x040ff00000041820 */
        /* <DEDUP_REMOVED lines=16> */
.L_x_3811:
[----:B------:R-:W1:Y:S01]  /*3250*/  LDC R5, c[0x0][0x4f0] ;  /* 0x00013c00ff057b82 */ /* 0x000e620000000800 */
[----:B------:R-:W-:Y:S01]  /*3260*/  LEA R10, R3, 0xffffff80, 0x6 ;  /* 0xffffff80030a7811 */ /* 0x000fe200078e30ff */
        /* <DEDUP_REMOVED lines=31> */
[----:B------:R-:W-:-:S07]  /*3460*/  LOP3.LUT R7, RZ, R5, RZ, 0x33, !PT ;  /* 0x00000005ff077212 */ /* 0x000fce00078e33ff */
[----:B------:R-:W-:-:S04]  /*3470*/  @P4 VIADD R8, R8, 0x1 ;  /* 0x0000000108084836 */ /* 0x000fc80000000000 */
[----:B------:R-:W-:Y:S01]  /*3480*/  @P5 IADD3 R11, PT, PT, R11, 0x1, RZ ;  /* 0x000000010b0b5810 */ /* 0x000fe20007ffe0ff */
[----:B------:R-:W-:-:S03]  /*3490*/  @!P0 IMAD.MOV R8, RZ, RZ, -R8 ;  /* 0x000000ffff088224 */ /* 0x000fc600078e0a08 */
        /* <DEDUP_REMOVED lines=22> */
.L_x_3812:
[----:B------:R-:W1:Y:S01]  /*3600*/  LDCU UR4, c[0x0][0x440] ;  /* 0x00008800ff0477ac */ /* 0x000e620008000800 */
[----:B------:R-:W-:-:S04]  /*3610*/  LEA R6, P3, R100, R120, 0x6 ;  /* 0x0000007864067211 */ /* 0x000fc800078630ff */
[----:B------:R-:W-:Y:S02]  /*3620*/  LEA.HI.X R7, R100, R119, R101, 0x6, P3 ;  /* 0x0000007764077211 */ /* 0x000fe400018f3465 */
[----:B-1----:R-:W-:Y:S02]  /*3630*/  ISETP.GE.AND P2, PT, R88, UR4, PT ;  /* 0x0000000458007c0c */ /* 0x002fe4000bf46270 */
        /* <DEDUP_REMOVED lines=37> */
.L_x_3810:
[----:B------:R-:W-:Y:S01]  /*3890*/  IMAD.SHL.U32 R106, R113, 0x2, RZ ;  /* 0x00000002716a7824 */ /* 0x000fe200078e00ff */
[----:B------:R-:W1:Y:S01]  /*38a0*/  LDCU UR4, c[0x0][0x45c] ;  /* 0x00008b80ff0477ac */ /* 0x000e620008000800 */
[----:B------:R-:W-:-:S03]  /*38b0*/  LOP3.LUT R105, R91, 0x120, R92, 0xf8, !PT ;  /* 0x000001205b697812 */ /* 0x000fc600078ef85c */
[----:B------:R-:W-:Y:S02]  /*38c0*/  LOP3.LUT R106, R106, 0x6, RZ, 0xc0, !PT ;  /* 0x000000066a6a7812 */ /* 0x000fe400078ec0ff */
[----:B------:R-:W-:-:S03]  /*38d0*/  LEA R114, R105, UR5, 0x1 ;  /* 0x0000000569727c11 */ /* 0x000fc6000f8e08ff */
[----:B------:R-:W-:Y:S02]  /*38e0*/  IMAD R2, R89, 0x40, R106 ;  /* 0x0000004059027824 */ /* 0x000fe400078e026a */
[----:B------:R-:W-:Y:S02]  /*38f0*/  LDSM.16.MT88.4 R56, [R114+0x7000] ;  /* 0x007000007238783b */ /* 0x000fe40000004200 */
[C---:B------:R-:W-:Y:S01]  /*3900*/  VIADD R0, R2.reuse, 0x1 ;  /* 0x0000000102007836 */ /* 0x040fe20000000000 */
[CC--:B------:R-:W-:Y:S01]  /*3910*/  ISETP.GE.AND P0, PT, R2.reuse, R104.reuse, PT ;  /* 0x000000680200720c */ /* 0x0c0fe20003f06270 */
[C---:B------:R-:W-:Y:S01]  /*3920*/  VIADD R18, R2.reuse, 0x8 ;  /* 0x0000000802127836 */ /* 0x040fe20000000000 */
[CC--:B------:R-:W-:Y:S01]  /*3930*/  ISETP.GE.AND P5, PT, R2.reuse, R103.reuse, PT ;  /* 0x000000670200720c */ /* 0x0c0fe20003fa6270 */
[----:B------:R-:W-:Y:S01]  /*3940*/  VIADD R17, R2, 0x9 ;  /* 0x0000000902117836 */ /* 0x000fe20000000000 */
[-C--:B------:R-:W-:Y:S01]  /*3950*/  ISETP.GE.AND P3, PT, R0, R104.reuse, PT ;  /* 0x000000680000720c */ /* 0x080fe20003f66270 */
[----:B------:R-:W-:Y:S01]  /*3960*/  VIADD R15, R2, 0x10 ;  /* 0x00000010020f7836 */ /* 0x000fe20000000000 */
[-C--:B------:R-:W-:Y:S01]  /*3970*/  ISETP.GE.AND P1, PT, R18, R104.reuse, PT ;  /* 0x000000681200720c */ /* 0x080fe20003f26270 */
[----:B------:R-:W-:Y:S01]  /*3980*/  VIADD R14, R2, 0x11 ;  /* 0x00000011020e7836 */ /* 0x000fe20000000000 */
[----:B------:R-:W-:Y:S01]  /*3990*/  FSEL R48, R48, -INF , !P0 ;  /* 0xff80000030307808 */ /* 0x000fe20004000000 */
[C---:B------:R-:W-:Y:S01]  /*39a0*/  VIADD R13, R2.reuse, 0x18 ;  /* 0x00000018020d7836 */ /* 0x040fe20000000000 */
[-C--:B------:R-:W-:Y:S01]  /*39b0*/  ISETP.GE.AND P0, PT, R17, R104.reuse, PT ;  /* 0x000000681100720c */ /* 0x080fe20003f06270 */
[C---:B------:R-:W-:Y:S01]  /*39c0*/  VIADD R12, R2.reuse, 0x19 ;  /* 0x00000019020c7836 */ /* 0x040fe20000000000 */
[----:B------:R-:W-:Y:S01]  /*39d0*/  FSEL R20, R49, -INF , !P3 ;  /* 0xff80000031147808 */ /* 0x000fe20005800000 */
[C---:B------:R-:W-:Y:S01]  /*39e0*/  VIADD R11, R2.reuse, 0x20 ;  /* 0x00000020020b7836 */ /* 0x040fe20000000000 */
[-C--:B------:R-:W-:Y:S01]  /*39f0*/  ISETP.GE.AND P3, PT, R15, R104.reuse, PT ;  /* 0x000000680f00720c */ /* 0x080fe20003f66270 */
[----:B------:R-:W-:Y:S01]  /*3a00*/  VIADD R10, R2, 0x21 ;  /* 0x00000021020a7836 */ /* 0x000fe20000000000 */
[----:B------:R-:W-:Y:S01]  /*3a10*/  FSEL R44, R44, -INF , !P1 ;  /* 0xff8000002c2c7808 */ /* 0x000fe20004800000 */
[----:B------:R-:W-:Y:S01]  /*3a20*/  VIADD R9, R2, 0x28 ;  /* 0x0000002802097836 */ /* 0x000fe20000000000 */
[----:B------:R-:W-:Y:S01]  /*3a30*/  ISETP.GE.AND P2, PT, R0, R103, PT ;  /* 0x000000670000720c */ /* 0x000fe20003f46270 */
[C---:B--2---:R-:W-:Y:S01]  /*3a40*/  VIADD R6, R2.reuse, 0x29 ;  /* 0x0000002902067836 */ /* 0x044fe20000000000 */
[----:B------:R-:W-:Y:S01]  /*3a50*/  FSEL R0, R45, -INF , !P0 ;  /* 0xff8000002d007808 */ /* 0x000fe20004000000 */
[----:B------:R-:W-:Y:S01]  /*3a60*/  VIADD R4, R2, 0x30 ;  /* 0x0000003002047836 */ /* 0x000fe20000000000 */
[-C--:B------:R-:W-:Y:S01]  /*3a70*/  ISETP.GE.AND P1, PT, R14, R104.reuse, PT ;  /* 0x000000680e00720c */ /* 0x080fe20003f26270 */
        /* <DEDUP_REMOVED lines=12> */
[----:B------:R-:W-:Y:S02]  /*3b40*/  ISETP.GE.AND P0, PT, R9, R104, PT ;  /* 0x000000680900720c */ /* 0x000fe40003f06270 */
[----:B------:R-:W-:Y:S02]  /*3b50*/  FSEL R8, R37, -INF , !P4 ;  /* 0xff80000025087808 */ /* 0x000fe40006000000 */
[----:B------:R-:W-:Y:S02]  /*3b60*/  FSEL R109, R32, -INF , !P3 ;  /* 0xff800000206d7808 */ /* 0x000fe40005800000 */
[----:B------:R-:W-:Y:S02]  /*3b70*/  FMNMX3.FTZ R19, R19, R16, R36, !PT ;  /* 0x0000001013137276 */ /* 0x000fe40007810024 */
[----:B------:R-:W-:Y:S02]  /*3b80*/  FSEL R130, R33, -INF , !P1 ;  /* 0xff80000021827808 */ /* 0x000fe40004800000 */
[----:B------:R-:W-:-:S02]  /*3b90*/  ISETP.GE.AND P4, PT, R6, R104, PT ;  /* 0x000000680600720c */ /* 0x000fc40003f86270 */
[-C--:B------:R-:W-:Y:S02]  /*3ba0*/  ISETP.GE.AND P3, PT, R4, R104.reuse, PT ;  /* 0x000000680400720c */ /* 0x080fe40003f66270 */
[----:B------:R-:W-:Y:S02]  /*3bb0*/  ISETP.GE.AND P1, PT, R7, R104, PT ;  /* 0x000000680700720c */ /* 0x000fe40003f26270 */
[----:B------:R-:W-:Y:S02]  /*3bc0*/  FSEL R121, R28, -INF , !P0 ;  /* 0xff8000001c797808 */ /* 0x000fe40004000000 */
[----:B------:R-:W-:Y:S02]  /*3bd0*/  FMNMX3.FTZ R19, R19, R8, R109, !PT ;  /* 0x0000000813137276 */ /* 0x000fe4000781006d */
[----:B------:R-:W-:Y:S02]  /*3be0*/  ISETP.GE.AND P0, PT, R5, R104, PT ;  /* 0x000000680500720c */ /* 0x000fe40003f06270 */
[----:B------:R-:W-:Y:S01]  /*3bf0*/  FSEL R99, R29, -INF , !P4 ;  /* 0xff8000001d637808 */ /* 0x000fe20006000000 */
[----:B------:R-:W-:Y:S01]  /*3c00*/  IMAD.IADD R29, R90, 0x1, R114 ;  /* 0x000000015a1d7824 */ /* 0x000fe200078e0272 */
[----:B------:R-:W-:-:S02]  /*3c10*/  FSEL R98, R24, -INF , !P3 ;  /* 0xff80000018627808 */ /* 0x000fc40005800000 */
[----:B------:R-:W-:Y:S02]  /*3c20*/  FMNMX3.FTZ R19, R19, R130, R121, !PT ;  /* 0x0000008213137276 */ /* 0x000fe40007810079 */
[----:B------:R-:W-:Y:S01]  /*3c30*/  FSEL R108, R25, -INF , !P1 ;  /* 0xff800000196c7808 */ /* 0x000fe20004800000 */
[----:B------:R-:W-:Y:S01]  /*3c40*/  LDSM.16.MT88.4 R64, [R29+0x7400] ;  /* 0x007400001d40783b */ /* 0x000fe20000004200 */
[-C--:B------:R-:W-:Y:S02]  /*3c50*/  ISETP.GE.AND P1, PT, R18, R103.reuse, PT ;  /* 0x000000671200720c */ /* 0x080fe40003f26270 */
[----:B------:R-:W-:Y:S02]  /*3c60*/  ISETP.GE.AND P3, PT, R2, R104, PT ;  /* 0x000000680200720c */ /* 0x000fe40003f66270 */
[----:B------:R-:W-:Y:S02]  /*3c70*/  ISETP.GE.AND P4, PT, R15, R103, PT ;  /* 0x000000670f00720c */ /* 0x000fe40003f86270 */
[----:B------:R-:W-:-:S02]  /*3c80*/  FSEL R111, R72, -INF , !P0 ;  /* 0xff800000486f7808 */ /* 0x000fc40004000000 */
[----:B------:R-:W-:Y:S02]  /*3c90*/  FMNMX3.FTZ R19, R19, R99, R98, !PT ;  /* 0x0000006313137276 */ /* 0x000fe40007810062 */
[----:B------:R-:W-:Y:S02]  /*3ca0*/  ISETP.GE.AND P0, PT, R17, R103, PT ;  /* 0x000000671100720c */ /* 0x000fe40003f06270 */
[----:B------:R-:W-:Y:S02]  /*3cb0*/  FSEL R18, R51, -INF , !P2 ;  /* 0xff80000033127808 */ /* 0x000fe40005000000 */
[----:B------:R-:W-:Y:S02]  /*3cc0*/  FSEL R46, R46, -INF , !P1 ;  /* 0xff8000002e2e7808 */ /* 0x000fe40004800000 */
[----:B------:R-:W-:Y:S02]  /*3cd0*/  FSEL R50, R50, -INF , !P5 ;  /* 0xff80000032327808 */ /* 0x000fe40006800000 */
[----:B------:R-:W-:-:S02]  /*3ce0*/  FSEL R110, R73, -INF , !P3 ;  /* 0xff800000496e7808 */ /* 0x000fc40005800000 */
[-C--:B------:R-:W-:Y:S02]  /*3cf0*/  ISETP.GE.AND P1, PT, R12, R103.reuse, PT ;  /* 0x000000670c00720c */ /* 0x080fe40003f26270 */
[-C--:B------:R-:W-:Y:S02]  /*3d00*/  ISETP.GE.AND P3, PT, R14, R103.reuse, PT ;  /* 0x000000670e00720c */ /* 0x080fe40003f66270 */
[----:B------:R-:W-:Y:S02]  /*3d10*/  FSEL R12, R42, -INF , !P4 ;  /* 0xff8000002a0c7808 */ /* 0x000fe40006000000 */
[----:B------:R-:W-:Y:S02]  /*3d20*/  FMNMX3.FTZ R19, R19, R108, R111, !PT ;  /* 0x0000006c13137276 */ /* 0x000fe4000781006f */
[-C--:B------:R-:W-:Y:S02]  /*3d30*/  ISETP.GE.AND P4, PT, R9, R103.reuse, PT ;  /* 0x000000670900720c */ /* 0x080fe40003f86270 */
[----:B------:R-:W-:-:S02]  /*3d40*/  ISETP.GE.AND P2, PT, R13, R103, PT ;  /* 0x000000670d00720c */ /* 0x000fc40003f46270 */
[----:B------:R-:W-:Y:S02]  /*3d50*/  FSEL R14, R47, -INF , !P0 ;  /* 0xff8000002f0e7808 */ /* 0x000fe40004000000 */
[----:B------:R-:W-:Y:S02]  /*3d60*/  FMNMX3.FTZ R9, R50, R18, R46, !PT ;  /* 0x0000001232097276 */ /* 0x000fe4000781002e */
[----:B------:R-:W-:Y:S02]  /*3d70*/  ISETP.GE.AND P5, PT, R10, R103, PT ;  /* 0x000000670a00720c */ /* 0x000fe40003fa6270 */
[----:B------:R-:W-:Y:S02]  /*3d80*/  FSEL R10, R43, -INF , !P3 ;  /* 0xff8000002b0a7808 */ /* 0x000fe40005800000 */
[----:B------:R-:W-:Y:S02]  /*3d90*/  FMNMX.FTZ R15, R110, R19, !PT ;  /* 0x000000136e0f7209 */ /* 0x000fe40007810000 */
[----:B------:R-:W-:-:S02]  /*3da0*/  ISETP.GE.AND P3, PT, R6, R103, PT ;  /* 0x000000670600720c */ /* 0x000fc40003f66270 */
[-C--:B------:R-:W-:Y:S01]  /*3db0*/  ISETP.GE.AND P0, PT, R11, R103.reuse, PT ;  /* 0x000000670b00720c */ /* 0x080fe20003f06270 */
[----:B------:R-:W2:Y:S01]  /*3dc0*/  SHFL.BFLY PT, R22, R15, 0x2, 0x1f ;  /* 0x0c401f000f167f89 */ /* 0x000ea200000e0000 */
[----:B------:R-:W-:Y:S02]  /*3dd0*/  FSEL R6, R38, -INF , !P2 ;  /* 0xff80000026067808 */ /* 0x000fe40005000000 */
[----:B------:R-:W-:Y:S02]  /*3de0*/  FMNMX3.FTZ R9, R9, R14, R12, !PT ;  /* 0x0000000e09097276 */ /* 0x000fe4000781000c */
[----:B------:R-:W-:Y:S02]  /*3df0*/  ISETP.GE.AND P2, PT, R4, R103, PT ;  /* 0x000000670400720c */ /* 0x000fe40003f46270 */
[----:B------:R-:W-:Y:S02]  /*3e00*/  FSEL R4, R39, -INF , !P1 ;  /* 0xff80000027047808 */ /* 0x000fe40004800000 */
        /* <DEDUP_REMOVED lines=15> */
[----:B------:R-:W-:Y:S01]  /*3f00*/  FMNMX3.FTZ R24, R9, R96, R95, !PT ;  /* 0x0000006009187276 */ /* 0x000fe2000781005f */
[----:B------:R-:W-:Y:S01]  /*3f10*/  LDSM.16.MT88.4 R72, [R114+0x8000] ;  /* 0x008000007248783b */ /* 0x000fe20000004200 */
        /* <DEDUP_REMOVED lines=23> */
[--C-:B------:R-:W-:Y:S01]  /*4090*/  FFMA.FTZ R108, R108, UR4, -R131.reuse ;  /* 0x000000046c6c7c23 */ /* 0x100fe20008010883 */
[----:B------:R-:W-:Y:S01]  /*40a0*/  MUFU.EX2 R134, R134 ;  /* 0x0000008600867308 */ /* 0x000fe20000000800 */
[--C-:B------:R-:W-:Y:S01]  /*40b0*/  FFMA.FTZ R111, R111, UR4, -R131.reuse ;  /* 0x000000046f6f7c23 */ /* 0x100fe20008010883 */
[----:B------:R-:W-:Y:S01]  /*40c0*/  FFMA.FTZ R110, R110, UR4, -R131 ;  /* 0x000000046e6e7c23 */ /* 0x000fe20008010883 */
[----:B-1----:R-:W-:-:S02]  /*40d0*/  FMNMX.FTZ R0, R5, R22, !PT ;  /* 0x0000001605007209 */ /* 0x002fc40007810000 */
[----:B------:R-:W-:Y:S02]  /*40e0*/  LDSM.16.MT88.4 R20, [R114+0x6400] ;  /* 0x006400007214783b */ /* 0x000fe40000004200 */
[C---:B------:R-:W-:Y:S01]  /*40f0*/  FSETP.NEU.FTZ.AND P0, PT, R0.reuse, -INF , PT ;  /* 0xff8000000000780b */ /* 0x040fe20003f1d000 */
[----:B------:R-:W-:Y:S01]  /*4100*/  FMUL.FTZ R5, R0, UR4 ;  /* 0x0000000400057c20 */ /* 0x000fe20008410000 */
[----:B------:R-:W1:Y:S04]  /*4110*/  MUFU.EX2 R127, R127 ;  /* 0x0000007f007f7308 */ /* 0x000e680000000800 */
[----:B------:R-:W-:Y:S02]  /*4120*/  FSEL R91, R5, RZ, P0 ;  /* 0x000000ff055b7208 */ /* 0x000fe40000000000 */
[----:B------:R-:W-:-:S02]  /*4130*/  ISETP.GT.AND P0, PT, R89, R118, PT ;  /* 0x000000765900720c */ /* 0x000fc40003f04270 */
[----:B------:R-:W3:Y:S01]  /*4140*/  MUFU.EX2 R94, R94 ;  /* 0x0000005e005e7308 */ /* 0x000ee20000000800 */
        /* <DEDUP_REMOVED lines=10> */
[----:B-1----:R-:W-:Y:S01]  /*41f0*/  F2FP.BF16.F32.PACK_AB R80, R127, R134 ;  /* 0x000000867f50723e */ /* 0x002fe200000010ff */
[----:B------:R-:W1:Y:S01]  /*4200*/  LDSM.16.MT88.4 R48, [R29+0x6000] ;  /* 0x006000001d30783b */ /* 0x000e620000004200 */
[----:B------:R-:W-:Y:S01]  /*4210*/  FFMA.FTZ R90, R136, UR4, -R91 ;  /* 0x00000004885a7c23 */ /* 0x000fe2000801085b */
[----:B------:R-:W-:Y:S01]  /*4220*/  FADD.FTZ R127, R134, R127 ;  /* 0x0000007f867f7221 */ /* 0x000fe20000010000 */
[--C-:B------:R-:W-:Y:S01]  /*4230*/  FFMA.FTZ R34, R34, UR4, -R91.reuse ;  /* 0x0000000422227c23 */ /* 0x100fe2000801085b */
[----:B------:R-:W4:Y:S01]  /*4240*/  MUFU.EX2 R133, R133 ;  /* 0x0000008500857308 */ /* 0x000f220000000800 */
[----:B---3--:R-:W-:Y:S01]  /*4250*/  F2FP.BF16.F32.PACK_AB R82, R35, R94 ;  /* 0x0000005e2352723e */ /* 0x008fe200000010ff */
[----:B------:R-:W3:Y:S01]  /*4260*/  LDSM.16.MT88.4 R12, [R29+0x7000] ;  /* 0x007000001d0c783b */ /* 0x000ee20000004200 */
[----:B------:R-:W-:-:S03]  /*4270*/  FFMA.FTZ R95, R95, UR4, -R91 ;  /* 0x000000045f5f7c23 */ /* 0x000fc6000801085b */
[----:B------:R-:W-:Y:S02]  /*4280*/  LDSM.16.MT88.4 R16, [R29+0x6400] ;  /* 0x006400001d10783b */ /* 0x000fe40000004200 */
[----:B------:R-:W-:Y:S08]  /*4290*/  MUFU.EX2 R97, R97 ;  /* 0x0000006100617308 */ /* 0x000ff00000000800 */
[----:B------:R-:W5:Y:S01]  /*42a0*/  MUFU.EX2 R32, R32 ;  /* 0x0000002000207308 */ /* 0x000f620000000800 */
[----:B----4-:R-:W-:Y:S01]  /*42b0*/  F2FP.BF16.F32.PACK_AB R81, R133, R140 ;  /* 0x0000008c8551723e */ /* 0x010fe200000010ff */
[----:B------:R-:W-:-:S06]  /*42c0*/  FADD.FTZ R140, R140, R133 ;  /* 0x000000858c8c7221 */ /* 0x000fcc0000010000 */
[----:B------:R-:W-:Y:S08]  /*42d0*/  MUFU.EX2 R31, R31 ;  /* 0x0000001f001f7308 */ /* 0x000ff00000000800 */
[----:B------:R-:W4:Y:S01]  /*42e0*/  MUFU.EX2 R30, R30 ;  /* 0x0000001e001e7308 */ /* 0x000f220000000800 */
[----:B-----5:R-:W-:Y:S01]  /*42f0*/  F2FP.BF16.F32.PACK_AB R83, R32, R97 ;  /* 0x000000612053723e */ /* 0x020fe200000010ff */
[----:B------:R-:W-:-:S04]  /*4300*/  FADD.FTZ R97, R97, R140 ;  /* 0x0000008c61617221 */ /* 0x000fc80000010000 */
[----:B------:R-:W-:Y:S02]  /*4310*/  FADD.FTZ R32, R32, R97 ;  /* 0x0000006120207221 */ /* 0x000fe40000010000 */
[----:B------:R-:W-:Y:S01]  /*4320*/  MUFU.EX2 R24, R24 ;  /* 0x0000001800187308 */ /* 0x000fe20000000800 */
[C---:B------:R-:W-:Y:S07]  /*4330*/  HMMA.16816.F32.BF16 R52, R80.reuse, R56, RZ ;  /* 0x000000385034723c */ /* 0x040fee00000418ff */
[----:B------:R-:W5:Y:S01]  /*4340*/  MUFU.EX2 R27, R27 ;  /* 0x0000001b001b7308 */ /* 0x000f620000000800 */
[----:B------:R-:W-:Y:S01]  /*4350*/  HMMA.16816.F32.BF16 R56, R80, R58, RZ ;  /* 0x0000003a5038723c */ /* 0x000fe200000418ff */
[----:B----4-:R-:W-:-:S06]  /*4360*/  F2FP.BF16.F32.PACK_AB R4, R30, R31 ;  /* 0x0000001f1e04723e */ /* 0x010fcc00000010ff */
[----:B------:R-:W-:Y:S01]  /*4370*/  MUFU.EX2 R33, R33 ;  /* 0x0000002100217308 */ /* 0x000fe20000000800 */
[C---:B------:R-:W-:Y:S07]  /*4380*/  HMMA.16816.F32.BF16 R68, R80.reuse, R72, RZ ;  /* 0x000000485044723c */ /* 0x040fee00000418ff */
[----:B------:R-:W4:Y:S01]  /*4390*/  MUFU.EX2 R28, R28 ;  /* 0x0000001c001c7308 */ /* 0x000f220000000800 */
[----:B-----5:R-:W-:Y:S01]  /*43a0*/  F2FP.BF16.F32.PACK_AB R6, R27, R24 ;  /* 0x000000181b06723e */ /* 0x020fe200000010ff */
[C---:B------:R-:W-:Y:S06]  /*43b0*/  HMMA.16816.F32.BF16 R72, R80.reuse, R74, RZ ;  /* 0x0000004a5048723c */ /* 0x040fec00000418ff */
[----:B------:R-:W-:Y:S02]  /*43c0*/  MUFU.EX2 R26, R26 ;  /* 0x0000001a001a7308 */ /* 0x000fe40000000800 */
[C---:B--2---:R-:W-:Y:S06]  /*43d0*/  HMMA.16816.F32.BF16 R36, R80.reuse, R40, RZ ;  /* 0x000000285024723c */ /* 0x044fec00000418ff */
[----:B------:R-:W2:Y:S01]  /*43e0*/  MUFU.EX2 R25, R25 ;  /* 0x0000001900197308 */ /* 0x000ea20000000800 */
[----:B----4-:R-:W-:Y:S01]  /*43f0*/  F2FP.BF16.F32.PACK_AB R5, R28, R33 ;  /* 0x000000211c05723e */ /* 0x010fe200000010ff */
[----:B-1----:R-:W-:Y:S01]  /*4400*/  HMMA.16816.F32.BF16 R44, R80, R48, RZ ;  /* 0x00000030502c723c */ /* 0x002fe200000418ff */
[----:B------:R-:W-:-:S04]  /*4410*/  FADD.FTZ R33, R33, R32 ;  /* 0x0000002021217221 */ /* 0x000fc80000010000 */
[----:B------:R-:W-:Y:S01]  /*4420*/  FADD.FTZ R33, R28, R33 ;  /* 0x000000211c217221 */ /* 0x000fe20000010000 */
[----:B------:R-:W-:Y:S02]  /*4430*/  MUFU.EX2 R109, R109 ;  /* 0x0000006d006d7308 */ /* 0x000fe40000000800 */
[C---:B---3--:R-:W-:Y:S06]  /*4440*/  HMMA.16816.F32.BF16 R60, R80.reuse, R12, RZ ;  /* 0x0000000c503c723c */ /* 0x048fec00000418ff */
        /* <DEDUP_REMOVED lines=13> */
[----:B------:R-:W-:Y:S01]  /*4520*/  HMMA.16816.F32.BF16 R40, R4, R22, R40 ;  /* 0x000000160428723c */ /* 0x000fe20000041828 */
[--C-:B------:R-:W-:Y:S01]  /*4530*/  FFMA.FTZ R22, R99, UR4, -R131.reuse ;  /* 0x0000000463167c23 */ /* 0x100fe20008010883 */
[----:B------:R-:W-:Y:S01]  /*4540*/  FFMA.FTZ R23, R121, UR4, -R131 ;  /* 0x0000000479177c23 */ /* 0x000fe20008010883 */
[--C-:B------:R-:W-:Y:S01]  /*4550*/  FFMA.FTZ R99, R138, UR4, -R91.reuse ;  /* 0x000000048a637c23 */ /* 0x100fe2000801085b */
[----:B------:R-:W-:-:S02]  /*4560*/  FFMA.FTZ R131, R96, UR4, -R91 ;  /* 0x0000000460837c23 */ /* 0x000fc4000801085b */
[----:B------:R-:W-:Y:S02]  /*4570*/  MUFU.EX2 R121, R108 ;  /* 0x0000006c00797308 */ /* 0x000fe40000000800 */
[----:B------:R-:W-:Y:S01]  /*4580*/  HMMA.16816.F32.BF16 R36, R4, R20, R36 ;  /* 0x000000140424723c */ /* 0x000fe20000041824 */
[--C-:B------:R-:W-:Y:S01]  /*4590*/  FFMA.FTZ R21, R142, UR4, -R91.reuse ;  /* 0x000000048e157c23 */ /* 0x100fe2000801085b */
[--C-:B------:R-:W-:Y:S01]  /*45a0*/  FFMA.FTZ R20, R132, UR4, -R91.reuse ;  /* 0x0000000484147c23 */ /* 0x100fe2000801085b */
[----:B------:R-:W-:-:S03]  /*45b0*/  FFMA.FTZ R91, R93, UR4, -R91 ;  /* 0x000000045d5b7c23 */ /* 0x000fc6000801085b */
[----:B------:R-:W-:Y:S02]  /*45c0*/  MUFU.EX2 R23, R23 ;  /* 0x0000001700177308 */ /* 0x000fe40000000800 */
[C---:B------:R-:W-:Y:S06]  /*45d0*/  HMMA.16816.F32.BF16 R60, R4.reuse, R64, R60 ;  /* 0x00000040043c723c */ /* 0x040fec000004183c */
[----:B------:R-:W-:Y:S02]  /*45e0*/  MUFU.EX2 R22, R22 ;  /* 0x0000001600167308 */ /* 0x000fe40000000800 */
[C---:B--2---:R-:W-:Y:S06]  /*45f0*/  HMMA.16816.F32.BF16 R68, R4.reuse, R8, R68 ;  /* 0x000000080444723c */ /* 0x044fec0000041844 */
[----:B------:R-:W2:Y:S02]  /*4600*/  MUFU.EX2 R99, R99 ;  /* 0x0000006300637308 */ /* 0x000ea40000000800 */
[C---:B------:R-:W-:Y:S01]  /*4610*/  HMMA.16816.F32.BF16 R72, R4.reuse, R10, R72 ;  /* 0x0000000a0448723c */ /* 0x040fe20000041848 */
[----:B------:R-:W3:Y:S05]  /*4620*/  LDSM.16.MT88.4 R8, [R29+0x8000] ;  /* 0x008000001d08783b */ /* 0x000eea0000004200 */
[----:B------:R-:W-:Y:S02]  /*4630*/  MUFU.EX2 R21, R21 ;  /* 0x0000001500157308 */ /* 0x000fe40000000800 */
[C---:B------:R-:W-:Y:S06]  /*4640*/  HMMA.16816.F32.BF16 R44, R4.reuse, R16, R44 ;  /* 0x00000010042c723c */ /* 0x040fec000004182c */
[----:B------:R-:W4:Y:S02]  /*4650*/  MUFU.EX2 R20, R20 ;  /* 0x0000001400147308 */ /* 0x000f240000000800 */
[C---:B------:R-:W-:Y:S01]  /*4660*/  HMMA.16816.F32.BF16 R48, R4.reuse, R18, R48 ;  /* 0x000000120430723c */ /* 0x040fe20000041830 */
[----:B------:R-:W-:Y:S05]  /*4670*/  LDSM.16.MT88.4 R16, [R114+0x6c00] ;  /* 0x006c00007210783b */ /* 0x000fea0000004200 */
[----:B------:R-:W5:Y:S02]  /*4680*/  MUFU.EX2 R131, R131 ;  /* 0x0000008300837308 */ /* 0x000f640000000800 */
[----:B------:R-:W-:Y:S01]  /*4690*/  HMMA.16816.F32.BF16 R64, R4, R66, R12 ;  /* 0x000000420440723c */ /* 0x000fe2000004180c */
[----:B------:R-:W-:Y:S05]  /*46a0*/  LDSM.16.MT88.4 R12, [R29+0x6c00] ;  /* 0x006c00001d0c783b */ /* 0x000fea0000004200 */
[----:B------:R-:W-:Y:S02]  /*46b0*/  MUFU.EX2 R108, R91 ;  /* 0x0000005b006c7308 */ /* 0x000fe40000000800 */
[C---:B---3--:R-:W-:Y:S08]  /*46c0*/  HMMA.16816.F32.BF16 R76, R80.reuse, R8, RZ ;  /* 0x00000008504c723c */ /* 0x048ff000000418ff */
[----:B------:R-:W-:Y:S01]  /*46d0*/  HMMA.16816.F32.BF16 R80, R80, R10, RZ ;  /* 0x0000000a5050723c */ /* 0x000fe200000418ff */
[----:B------:R-:W3:Y:S11]  /*46e0*/  LDSM.16.MT88.4 R8, [R29+0x8400] ;  /* 0x008400001d08783b */ /* 0x000ef60000004200 */
[C---:B---3--:R-:W-:Y:S08]  /*46f0*/  HMMA.16816.F32.BF16 R76, R4.reuse, R8, R76 ;  /* 0x00000008044c723c */ /* 0x048ff0000004184c */
[----:B------:R-:W-:Y:S01]  /*4700*/  HMMA.16816.F32.BF16 R80, R4, R10, R80 ;  /* 0x0000000a0450723c */ /* 0x000fe20000041850 */
[----:B------:R-:W3:Y:S01]  /*4710*/  LDSM.16.MT88.4 R8, [R114+0x6800] ;  /* 0x006800007208783b */ /* 0x000ee20000004200 */
[----:B-1----:R-:W-:-:S02]  /*4720*/  F2FP.BF16.F32.PACK_AB R4, R92, R109 ;  /* 0x0000006d5c04723e */ /* 0x002fc400000010ff */
[----:B--2---:R-:W-:Y:S02]  /*4730*/  F2FP.BF16.F32.PACK_AB R5, R90, R99 ;  /* 0x000000635a05723e */ /* 0x004fe400000010ff */
[----:B------:R-:W-:Y:S02]  /*4740*/  F2FP.BF16.F32.PACK_AB R6, R22, R23 ;  /* 0x000000171606723e */ /* 0x000fe400000010ff */
[----:B----4-:R-:W-:-:S07]  /*4750*/  F2FP.BF16.F32.PACK_AB R7, R20, R21 ;  /* 0x000000151407723e */ /* 0x010fce00000010ff */
[C---:B---3--:R-:W-:Y:S08]  /*4760*/  HMMA.16816.F32.BF16 R36, R4.reuse, R8, R36 ;  /* 0x000000080424723c */ /* 0x048ff00000041824 */
        /* <DEDUP_REMOVED lines=16> */
[----:B------:R-:W-:Y:S01]  /*4870*/  FADD.FTZ R4, R94, R127 ;  /* 0x0000007f5e047221 */ /* 0x000fe20000010000 */
[----:B------:R-:W1:Y:S01]  /*4880*/  LDSM.16.MT88.4 R8, [R114+0x7c00] ;  /* 0x007c00007208783b */ /* 0x000e620000004200 */
[----:B-----5:R-:W-:-:S02]  /*4890*/  F2FP.BF16.F32.PACK_AB R5, R131, R34 ;  /* 0x000000228305723e */ /* 0x020fc400000010ff */
[----:B------:R-:W-:Y:S01]  /*48a0*/  FADD.FTZ R4, R35, R4 ;  /* 0x0000000423047221 */ /* 0x000fe20000010000 */
[----:B------:R-:W-:Y:S01]  /*48b0*/  F2FP.BF16.F32.PACK_AB R6, R110, R111 ;  /* 0x0000006f6e06723e */ /* 0x000fe200000010ff */
[----:B------:R-:W2:Y:S02]  /*48c0*/  MUFU.EX2 R35, R95 ;  /* 0x0000005f00237308 */ /* 0x000ea40000000800 */
[----:B------:R-:W-:Y:S01]  /*48d0*/  FADD.FTZ R31, R31, R4 ;  /* 0x000000041f1f7221 */ /* 0x000fe20000010000 */
[----:B------:R-:W-:-:S03]  /*48e0*/  F2FP.BF16.F32.PACK_AB R4, R121, R98 ;  /* 0x000000627904723e */ /* 0x000fc600000010ff */
[----:B------:R-:W-:Y:S01]  /*48f0*/  FADD.FTZ R31, R30, R31 ;  /* 0x0000001f1e1f7221 */ /* 0x000fe20000010000 */
        /* <DEDUP_REMOVED lines=41> */
[----:B------:R-:W-:Y:S01]  /*4b90*/  LEA R6, R3, 0xffffff80, 0x6 ;  /* 0xffffff8003067811 */ /* 0x000fe200078e30ff */
[----:B------:R-:W2:Y:S03]  /*4ba0*/  LDCU.64 UR6, c[0x0][0x3a8] ;  /* 0x00007500ff0677ac */ /* 0x000ea60008000a00 */
[----:B------:R-:W-:Y:S02]  /*4bb0*/  IADD3 R14, PT, PT, R6, 0x40, RZ ;  /* 0x00000040060e7810 */ /* 0x000fe40007ffe0ff */
[----:B------:R-:W-:Y:S02]  /*4bc0*/  IABS R8, R6 ;  /* 0x0000000600087213 */ /* 0x000fe40000000000 */
[----:B------:R-:W-:Y:S02]  /*4bd0*/  IABS R10, R14 ;  /* 0x0000000e000a7213 */ /* 0x000fe40000000000 */
[----:B-1----:R-:W-:-:S02]  /*4be0*/  IABS R4, R5 ;  /* 0x0000000500047213 */ /* 0x002fc40000000000 */
        /* <DEDUP_REMOVED lines=54> */
.L_x_3814:
[----:B------:R-:W-:Y:S01]  /*4f50*/  UMOV UR4, URZ ;  /* 0x000000ff00047c82 */ /* 0x000fe20008000000 */
[----:B------:R-:W-:Y:S01]  /*4f60*/  IMAD.SHL.U32 R4, R84, 0x40, RZ ;  /* 0x0000004054047824 */ /* 0x000fe200078e00ff */
[----:B------:R-:W-:-:S05]  /*4f70*/  IADD3 R5, P0, PT, RZ, -UR4, RZ ;  /* 0x80000004ff057c10 */ /* 0x000fca000ff1e0ff */
[----:B------:R-:W-:-:S05]  /*4f80*/  IMAD.X R4, RZ, RZ, ~R4, P0 ;  /* 0x000000ffff047224 */ /* 0x000fca00000e0e04 */
[----:B------:R-:W-:-:S04]  /*4f90*/  SHF.R.S64 R5, R5, 0x1f, R4 ;  /* 0x0000001f05057819 */ /* 0x000fc80000001004 */
[----:B------:R-:W-:-:S04]  /*4fa0*/  IADD3 R122, P0, PT, R5, R122, RZ ;  /* 0x0000007a057a7210 */ /* 0x000fc80007f1e0ff */
[----:B------:R-:W-:-:S09]  /*4fb0*/  LEA.HI.X.SX32 R123, R4, R123, 0x1, P0 ;  /* 0x0000007b047b7211 */ /* 0x000fd200000f0eff */
.L_x_3815:
        /* <DEDUP_REMOVED lines=46> */
[----:B-1----:R-:W-:Y:S04]  /*52a0*/  LDSM.16.M88.4 R4, [R107+0x3400] ;  /* 0x003400006b04783b */ /* 0x002fe80000000200 */
[----:B------:R-:W1:Y:S04]  /*52b0*/  LDSM.16.M88.4 R28, [R107+0x3800] ;  /* 0x003800006b1c783b */ /* 0x000e680000000200 */
[----:B------:R-:W3:Y:S04]  /*52c0*/  LDSM.16.M88.4 R24, [R110+0x3400] ;  /* 0x003400006e18783b */ /* 0x000ee80000000200 */
[----:B------:R-:W4:Y:S04]  /*52d0*/  LDSM.16.M88.4 R88, [R107+0x3c00] ;  /* 0x003c00006b58783b */ /* 0x000f280000000200 */
[----:B------:R-:W5:Y:S04]  /*52e0*/  LDSM.16.M88.4 R92, [R110+0x3800] ;  /* 0x003800006e5c783b */ /* 0x000f680000000200 */
[----:B------:R-:W-:Y:S04]  /*52f0*/  LDSM.16.M88.4 R96, [R110+0x5400] ;  /* 0x005400006e60783b */ /* 0x000fe80000000200 */
[----:B------:R-:W0:Y:S01]  /*5300*/  LDGDEPBAR ;  /* 0x00000000000079af */ /* 0x000e220000000000 */
[C---:B--2---:R-:W-:Y:S08]  /*5310*/  HMMA.16816.F32.BF16 R16, R20.reuse, R12, RZ ;  /* 0x0000000c1410723c */ /* 0x044ff000000418ff */
[C---:B------:R-:W-:Y:S08]  /*5320*/  HMMA.16816.F32.BF16 R12, R20.reuse, R14, RZ ;  /* 0x0000000e140c723c */ /* 0x040ff000000418ff */
[----:B-1----:R-:W-:Y:S08]  /*5330*/  HMMA.16816.F32.BF16 R32, R20, R28, RZ ;  /* 0x0000001c1420723c */ /* 0x002ff000000418ff */
[C---:B------:R-:W-:Y:S08]  /*5340*/  HMMA.16816.F32.BF16 R16, R84.reuse, R8, R16 ;  /* 0x000000085410723c */ /* 0x040ff00000041810 */
[----:B------:R-:W-:Y:S08]  /*5350*/  HMMA.16816.F32.BF16 R12, R84, R10, R12 ;  /* 0x0000000a540c723c */ /* 0x000ff0000004180c */
[C---:B------:R-:W-:Y:S08]  /*5360*/  HMMA.16816.F32.BF16 R8, R20.reuse, R4, RZ ;  /* 0x000000041408723c */ /* 0x040ff000000418ff */
[C---:B------:R-:W-:Y:S08]  /*5370*/  HMMA.16816.F32.BF16 R4, R20.reuse, R6, RZ ;  /* 0x000000061404723c */ /* 0x040ff000000418ff */
[----:B------:R-:W-:Y:S08]  /*5380*/  HMMA.16816.F32.BF16 R28, R20, R30, RZ ;  /* 0x0000001e141c723c */ /* 0x000ff000000418ff */
[C---:B---3--:R-:W-:Y:S08]  /*5390*/  HMMA.16816.F32.BF16 R8, R84.reuse, R24, R8 ;  /* 0x000000185408723c */ /* 0x048ff00000041808 */
[----:B------:R-:W-:Y:S08]  /*53a0*/  HMMA.16816.F32.BF16 R4, R84, R26, R4 ;  /* 0x0000001a5404723c */ /* 0x000ff00000041804 */
[C---:B----4-:R-:W-:Y:S08]  /*53b0*/  HMMA.16816.F32.BF16 R24, R20.reuse, R88, RZ ;  /* 0x000000581418723c */ /* 0x050ff000000418ff */
[----:B------:R-:W-:Y:S01]  /*53c0*/  HMMA.16816.F32.BF16 R20, R20, R90, RZ ;  /* 0x0000005a1414723c */ /* 0x000fe200000418ff */
[----:B------:R-:W1:Y:S07]  /*53d0*/  LDSM.16.M88.4 R88, [R110+0x3c00] ;  /* 0x003c00006e58783b */ /* 0x000e6e0000000200 */
[C---:B-----5:R-:W-:Y:S08]  /*53e0*/  HMMA.16816.F32.BF16 R32, R84.reuse, R92, R32 ;  /* 0x0000005c5420723c */ /* 0x060ff00000041820 */
        /* <DEDUP_REMOVED lines=46> */
[C---:B------:R-:W-:Y:S08]  /*56d0*/  HMMA.16816.F32.BF16 R4, R92.reuse, R98, R4 ;  /* 0x000000625c04723c */ /* 0x040ff00000041804 */
[C---:B--2---:R-:W-:Y:S08]  /*56e0*/  HMMA.16816.F32.BF16 R16, R92.reuse, R84, R16 ;  /* 0x000000545c10723c */ /* 0x044ff00000041810 */
[----:B------:R-:W-:Y:S01]  /*56f0*/  HMMA.16816.F32.BF16 R12, R92, R86, R12 ;  /* 0x000000565c0c723c */ /* 0x000fe2000004180c */
[----:B------:R-:W1:Y:S01]  /*5700*/  LDSM.16.M88.4 R84, [R110+0x5c00] ;  /* 0x005c00006e54783b */ /* 0x000e620000000200 */
[----:B------:R-:W-:-:S06]  /*5710*/  DEPBAR.LE SB0, 0x0 ;  /* 0x000080000000791a */ /* 0x000fcc0000000000 */
[----:B---3--:R-:W-:Y:S01]  /*5720*/  HMMA.16816.F32.BF16 R32, R92, R88, R32 ;  /* 0x000000585c20723c */ /* 0x008fe20000041820 */
[----:B------:R-:W-:-:S07]  /*5730*/  VIADD R89, R3, 0xfffffffe ;  /* 0xfffffffe03597836 */ /* 0x000fce0000000000 */
[C---:B------:R-:W-:Y:S08]  /*5740*/  HMMA.16816.F32.BF16 R28, R92.reuse, R90, R28 ;  /* 0x0000005a5c1c723c */ /* 0x040ff0000004181c */
[----:B-1----:R-:W-:Y:S01]  /*5750*/  HMMA.16816.F32.BF16 R24, R92, R84, R24 ;  /* 0x000000545c18723c */ /* 0x002fe20000041818 */
[----:B------:R-:W-:-:S05]  /*5760*/  IMAD.SHL.U32 R85, R3, 0x40, RZ ;  /* 0x0000004003557824 */ /* 0x000fca00078e00ff */
[----:B------:R-:W-:Y:S02]  /*5770*/  LOP3.LUT R106, R85, R106, RZ, 0xfc, !PT ;  /* 0x0000006a556a7212 */ /* 0x000fe400078efcff */
[----:B------:R-:W-:Y:S03]  /*5780*/  HMMA.16816.F32.BF16 R20, R92, R86, R20 ;  /* 0x000000565c14723c */ /* 0x000fe60000041814 */
[C---:B------:R-:W-:Y:S02]  /*5790*/  VIADD R84, R106.reuse, 0xffffff80 ;  /* 0xffffff806a547836 */ /* 0x040fe40000000000 */
[C---:B------:R-:W-:Y:S02]  /*57a0*/  VIADD R86, R106.reuse, 0xffffff81 ;  /* 0xffffff816a567836 */ /* 0x040fe40000000000 */
[----:B------:R-:W-:Y:S01]  /*57b0*/  VIADD R88, R106, 0xffffff88 ;  /* 0xffffff886a587836 */ /* 0x000fe20000000000 */
[----:B------:R-:W-:Y:S01]  /*57c0*/  BAR.SYNC.DEFER_BLOCKING 0x0 ;  /* 0x0000000000007b1d */ /* 0x000fe20000010000 */
[----:B------:R-:W-:-:S02]  /*57d0*/  ISETP.GE.AND P1, PT, R84, R104, PT ;  /* 0x000000685400720c */ /* 0x000fc40003f26270 */
[-C--:B------:R-:W-:Y:S02]  /*57e0*/  ISETP.GE.AND P0, PT, R84, R103.reuse, PT ;  /* 0x000000675400720c */ /* 0x080fe40003f06270 */
[----:B------:R-:W-:Y:S02]  /*57f0*/  FSEL R84, R16, -INF , !P1 ;  /* 0xff80000010547808 */ /* 0x000fe40004800000 */
[CC--:B------:R-:W-:Y:S02]  /*5800*/  ISETP.GE.AND P5, PT, R86.reuse, R104.reuse, PT ;  /* 0x000000685600720c */ /* 0x0c0fe40003fa6270 */
[----:B------:R-:W-:Y:S01]  /*5810*/  ISETP.GE.AND P1, PT, R86, R103, PT ;  /* 0x000000675600720c */ /* 0x000fe20003f26270 */
[----:B------:R-:W-:Y:S01]  /*5820*/  VIADD R86, R106, 0xffffff89 ;  /* 0xffffff896a567836 */ /* 0x000fe20000000000 */
[----:B------:R-:W-:Y:S02]  /*5830*/  FSEL R87, R18, -INF , !P0 ;  /* 0xff80000012577808 */ /* 0x000fe40004000000 */
[----:B------:R-:W-:-:S02]  /*5840*/  ISETP.GE.AND P0, PT, R88, R104, PT ;  /* 0x000000685800720c */ /* 0x000fc40003f06270 */
[----:B------:R-:W-:Y:S02]  /*5850*/  FSEL R16, R17, -INF , !P5 ;  /* 0xff80000011107808 */ /* 0x000fe40006800000 */
[-C--:B------:R-:W-:Y:S01]  /*5860*/  ISETP.GE.AND P5, PT, R88, R103.reuse, PT ;  /* 0x000000675800720c */ /* 0x080fe20003fa6270 */
[----:B------:R-:W-:Y:S01]  /*5870*/  VIADD R88, R106, 0xffffff90 ;  /* 0xffffff906a587836 */ /* 0x000fe20000000000 */
[----:B------:R-:W-:Y:S02]  /*5880*/  FSEL R19, R19, -INF , !P1 ;  /* 0xff80000013137808 */ /* 0x000fe40004800000 */
[-C--:B------:R-:W-:Y:S02]  /*5890*/  ISETP.GE.AND P1, PT, R86, R104.reuse, PT ;  /* 0x000000685600720c */ /* 0x080fe40003f26270 */
[----:B------:R-:W-:Y:S02]  /*58a0*/  FSEL R18, R12, -INF , !P0 ;  /* 0xff8000000c127808 */ /* 0x000fe40004000000 */
[----:B------:R-:W-:Y:S01]  /*58b0*/  ISETP.GE.AND P0, PT, R86, R103, PT ;  /* 0x000000675600720c */ /* 0x000fe20003f06270 */
[----:B------:R-:W-:Y:S01]  /*58c0*/  VIADD R86, R106, 0xffffff91 ;  /* 0xffffff916a567836 */ /* 0x000fe20000000000 */
[----:B------:R-:W-:Y:S01]  /*58d0*/  FSEL R17, R14, -INF , !P5 ;  /* 0xff8000000e117808 */ /* 0x000fe20006800000 */
[C---:B------:R-:W-:Y:S01]  /*58e0*/  VIADD R14, R106.reuse, 0xffffff98 ;  /* 0xffffff986a0e7836 */ /* 0x040fe20000000000 */
[----:B------:R-:W-:Y:S01]  /*58f0*/  FSEL R12, R13, -INF , !P1 ;  /* 0xff8000000d0c7808 */ /* 0x000fe20004800000 */
[----:B------:R-:W-:Y:S01]  /*5900*/  VIADD R13, R106, 0xffffff99 ;  /* 0xffffff996a0d7836 */ /* 0x000fe20000000000 */
[----:B------:R-:W-:-:S02]  /*5910*/  ISETP.GE.AND P5, PT, R88, R104, PT ;  /* 0x000000685800720c */ /* 0x000fc40003fa6270 */
[-C--:B------:R-:W-:Y:S02]  /*5920*/  ISETP.GE.AND P1, PT, R88, R103.reuse, PT ;  /* 0x000000675800720c */ /* 0x080fe40003f26270 */
[----:B------:R-:W-:Y:S02]  /*5930*/  FSEL R15, R15, -INF , !P0 ;  /* 0xff8000000f0f7808 */ /* 0x000fe40004000000 */
[----:B------:R-:W-:Y:S02]  /*5940*/  ISETP.GE.AND P0, PT, R86, R104, PT ;  /* 0x000000685600720c */ /* 0x000fe40003f06270 */
[----:B------:R-:W-:Y:S01]  /*5950*/  FSEL R134, R8, -INF , !P5 ;  /* 0xff80000008867808 */ /* 0x000fe20006800000 */
[----:B------:R-:W-:Y:S01]  /*5960*/  VIADD R8, R106, 0xffffffa0 ;  /* 0xffffffa06a087836 */ /* 0x000fe20000000000 */
[----:B------:R-:W-:Y:S02]  /*5970*/  FSEL R135, R10, -INF , !P1 ;  /* 0xff8000000a877808 */ /* 0x000fe40004800000 */
[----:B------:R-:W-:-:S02]  /*5980*/  ISETP.GE.AND P5, PT, R86, R103, PT ;  /* 0x000000675600720c */ /* 0x000fc40003fa6270 */
        /* <DEDUP_REMOVED lines=14> */
[-C--:B------:R-:W-:Y:S02]  /*5a70*/  ISETP.GE.AND P1, PT, R4, R104.reuse, PT ;  /* 0x000000680400720c */ /* 0x080fe40003f26270 */
[----:B------:R-:W-:Y:S02]  /*5a80*/  FSEL R138, R32, -INF , !P0 ;  /* 0xff800000208a7808 */ /* 0x000fe40004000000 */
        /* <DEDUP_REMOVED lines=21> */
[----:B------:R-:W-:Y:S02]  /*5be0*/  ISETP.GE.AND P5, PT, R4, R104, PT ;  /* 0x000000680400720c */ /* 0x000fe40003fa6270 */
[----:B------:R-:W-:Y:S01]  /*5bf0*/  ISETP.GE.AND P0, PT, R5, R103, PT ;  /* 0x000000670500720c */ /* 0x000fe20003f06270 */
[----:B------:R-:W-:Y:S01]  /*5c00*/  VIADD R5, R106, 0xffffffb8 ;  /* 0xffffffb86a057836 */ /* 0x000fe20000000000 */
[----:B------:R-:W-:Y:S02]  /*5c10*/  FSEL R110, R21, -INF , !P5 ;  /* 0xff800000156e7808 */ /* 0x000fe40006800000 */
[----:B------:R-:W-:Y:S02]  /*5c20*/  ISETP.GT.AND P5, PT, R89, R118, PT ;  /* 0x000000765900720c */ /* 0x000fe40003fa4270 */
[----:B------:R-:W-:-:S02]  /*5c30*/  FSEL R106, R26, -INF , !P0 ;  /* 0xff8000001a6a7808 */ /* 0x000fc40004000000 */
[----:B------:R-:W-:Y:S02]  /*5c40*/  ISETP.GE.AND P0, PT, R5, R104, PT ;  /* 0x000000680500720c */ /* 0x000fe40003f06270 */
[----:B------:R-:W-:Y:S02]  /*5c50*/  FSEL R107, R27, -INF , !P1 ;  /* 0xff8000001b6b7808 */ /* 0x000fe40004800000 */
[----:B------:R-:W-:Y:S02]  /*5c60*/  FSEL R132, R20, -INF , !P0 ;  /* 0xff80000014847808 */ /* 0x000fe40004000000 */
[-C--:B------:R-:W-:Y:S02]  /*5c70*/  ISETP.GE.AND P1, PT, R5, R103.reuse, PT ;  /* 0x000000670500720c */ /* 0x080fe40003f26270 */
[----:B------:R-:W-:Y:S02]  /*5c80*/  ISETP.GE.AND P0, PT, R4, R103, PT ;  /* 0x000000670400720c */ /* 0x000fe40003f06270 */
[----:B------:R-:W-:-:S02]  /*5c90*/  FSEL R104, R22, -INF , !P1 ;  /* 0xff80000016687808 */ /* 0x000fc40004800000 */
        /* <DEDUP_REMOVED lines=21> */
[----:B------:R-:W-:-:S04]  /*5df0*/  IMAD.MOV R10, RZ, RZ, -R11 ;  /* 0x000000ffff0a7224 */ /* 0x000fc800078e0a0b */
[----:B------:R-:W-:Y:S02]  /*5e00*/  IMAD R10, R5, R10, R7 ;  /* 0x0000000a050a7224 */ /* 0x000fe400078e0207 */
[----:B------:R-:W-:-:S03]  /*5e10*/  IMAD.HI.U32 R7, R4, R8, RZ ;  /* 0x0000000804077227 */ /* 0x000fc600078e00ff */
[----:B------:R-:W-:Y:S02]  /*5e20*/  ISETP.GT.U32.AND P0, PT, R5, R10, PT ;  /* 0x0000000a0500720c */ /* 0x000fe40003f04070 */
[----:B------:R-:W-:-:S05]  /*5e30*/  IADD3 R4, PT, PT, -R7, RZ, RZ ;  /* 0x000000ff07047210 */ /* 0x000fca0007ffe1ff */
[----:B------:R-:W-:-:S06]  /*5e40*/  IMAD R4, R5, R4, R8 ;  /* 0x0000000405047224 */ /* 0x000fcc00078e0208 */
[----:B------:R-:W-:Y:S01]  /*5e50*/  @!P0 VIADD R11, R11, 0x1 ;  /* 0x000000010b0b8836 */ /* 0x000fe20000000000 */
[-C--:B------:R-:W-:Y:S02]  /*5e60*/  @!P0 IADD3 R10, PT, PT, R10, -R5.reuse, RZ ;  /* 0x800000050a0a8210 */ /* 0x080fe40007ffe0ff */
[----:B------:R-:W-:Y:S02]  /*5e70*/  ISETP.GT.U32.AND P0, PT, R5, R4, PT ;  /* 0x000000040500720c */ /* 0x000fe40003f04070 */
[----:B------:R-:W-:-:S11]  /*5e80*/  ISETP.GE.U32.AND P1, PT, R10, R5, PT ;  /* 0x000000050a00720c */ /* 0x000fd60003f26070 */
[----:B------:R-:W-:Y:S02]  /*5e90*/  @!P0 IMAD.IADD R4, R4, 0x1, -R5 ;  /* 0x0000000104048824 */ /* 0x000fe400078e0a05 */
[----:B------:R-:W-:Y:S01]  /*5ea0*/  @P1 IADD3 R11, PT, PT, R11, 0x1, RZ ;  /* 0x000000010b0b1810 */ /* 0x000fe20007ffe0ff */
[----:B------:R-:W-:Y:S01]  /*5eb0*/  @!P0 VIADD R7, R7, 0x1 ;  /* 0x0000000107078836 */ /* 0x000fe20000000000 */
[----:B------:R-:W-:Y:S02]  /*5ec0*/  ISETP.GE.AND P0, PT, R9, RZ, PT ;  /* 0x000000ff0900720c */ /* 0x000fe40003f06270 */
[----:B------:R-:W-:Y:S02]  /*5ed0*/  ISETP.GE.U32.AND P1, PT, R4, R5, PT ;  /* 0x000000050400720c */ /* 0x000fe40003f26070 */
[----:B------:R-:W-:-:S09]  /*5ee0*/  LOP3.LUT R4, RZ, R6, RZ, 0x33, !PT ;  /* 0x00000006ff047212 */ /* 0x000fd200078e33ff */
[----:B------:R-:W-:Y:S01]  /*5ef0*/  @!P0 IMAD.MOV R11, RZ, RZ, -R11 ;  /* 0x000000ffff0b8224 */ /* 0x000fe200078e0a0b */
[----:B------:R-:W-:Y:S02]  /*5f00*/  ISETP.NE.AND P0, PT, R6, RZ, PT ;  /* 0x000000ff0600720c */ /* 0x000fe40003f05270 */
[----:B------:R-:W-:Y:S02]  /*5f10*/  @P1 IADD3 R7, PT, PT, R7, 0x1, RZ ;  /* 0x0000000107071810 */ /* 0x000fe40007ffe0ff */
[----:B------:R-:W-:Y:S02]  /*5f20*/  ISETP.GE.AND P1, PT, R85, RZ, PT ;  /* 0x000000ff5500720c */ /* 0x000fe40003f26270 */
[----:B------:R-:W-:-:S05]  /*5f30*/  SEL R5, R4, R11, !P0 ;  /* 0x0000000b04057207 */ /* 0x000fca0004000000 */
[----:B------:R-:W-:-:S06]  /*5f40*/  IMAD.WIDE R10, R5, 0x4, R128 ;  /* 0x00000004050a7825 */ /* 0x000fcc00078e0280 */
        /* <DEDUP_REMOVED lines=21> */
.L_x_3817:
[----:B------:R-:W-:Y:S01]  /*60a0*/  UMOV UR4, URZ ;  /* 0x000000ff00047c82 */ /* 0x000fe20008000000 */
[----:B------:R-:W-:Y:S01]  /*60b0*/  IMAD.SHL.U32 R4, R100, 0x40, RZ ;  /* 0x0000004064047824 */ /* 0x000fe200078e00ff */
[----:B------:R-:W-:-:S05]  /*60c0*/  IADD3 R5, P0, PT, RZ, -UR4, RZ ;  /* 0x80000004ff057c10 */ /* 0x000fca000ff1e0ff */
[----:B------:R-:W-:-:S05]  /*60d0*/  IMAD.X R4, RZ, RZ, ~R4, P0 ;  /* 0x000000ffff047224 */ /* 0x000fca00000e0e04 */
[----:B------:R-:W-:-:S04]  /*60e0*/  SHF.R.S64 R5, R5, 0x1f, R4 ;  /* 0x0000001f05057819 */ /* 0x000fc80000001004 */
[----:B------:R-:W-:-:S04]  /*60f0*/  IADD3 R120, P0, PT, R5, R120, RZ ;  /* 0x0000007805787210 */ /* 0x000fc80007f1e0ff */
[----:B------:R-:W-:-:S09]  /*6100*/  LEA.HI.X.SX32 R119, R4, R119, 0x1, P0 ;  /* 0x0000007704777211 */ /* 0x000fd200000f0eff */
.L_x_3818:
[----:B------:R-:W-:Y:S01]  /*6110*/  @!P4 IMAD.MOV.U32 R121, RZ, RZ, R119 ;  /* 0x000000ffff79c224 */ /* 0x000fe200078e0077 */
[CC--:B------:R-:W-:Y:S01]  /*6120*/  @!P3 LEA R8, P1, R100.reuse, R120.reuse, 0x6 ;  /* 0x000000786408b211 */ /* 0x0c0fe200078230ff */
[C---:B------:R-:W-:Y:S01]  /*6130*/  IMAD.WIDE.U32 R10, R100.reuse, 0x40, RZ ;  /* 0x00000040640a7825 */ /* 0x040fe200078e00ff */
[C---:B------:R-:W-:Y:S02]  /*6140*/  @!P2 LEA R6, P0, R100.reuse, R120, 0x6 ;  /* 0x000000786406a211 */ /* 0x040fe400078030ff */
[----:B------:R-:W-:Y:S01]  /*6150*/  @!PT LDS RZ, [RZ] ;  /* 0x00000000fffff984 */ /* 0x000fe20000000800 */
[----:B------:R-:W-:Y:S01]  /*6160*/  @!PT LDS RZ, [RZ] ;  /* 0x00000000fffff984 */ /* 0x000fe20000000800 */
[----:B------:R-:W-:Y:S01]  /*6170*/  @!PT LDS RZ, [RZ] ;  /* 0x00000000fffff984 */ /* 0x000fe20000000800 */
[----:B------:R1:W-:Y:S01]  /*6180*/  @!P4 LDGSTS.E.BYPASS.LTC128B.128 [R102+0x3000], desc[UR14][R120.64] ;  /* 0x030000007866cfae */ /* 0x0003e2000b981a0e */
[----:B------:R-:W-:Y:S01]  /*6190*/  IMAD.SHL.U32 R4, R101, 0x40, RZ ;  /* 0x0000004065047824 */ /* 0x000fe200078e00ff */
[-CC-:B------:R-:W-:Y:S02]  /*61a0*/  @!P3 LEA.HI.X R9, R100, R119.reuse, R101.reuse, 0x6, P1 ;  /* 0x000000776409b211 */ /* 0x180fe400008f3465 */
[----:B------:R-:W-:Y:S01]  /*61b0*/  @!P4 IADD3 R10, P1, PT, R120, R10, RZ ;  /* 0x0000000a780ac210 */ /* 0x000fe20007f3e0ff */
[----:B------:R2:W-:Y:S01]  /*61c0*/  @P4 STS.128 [R102+0x3000], RZ ;  /* 0x003000ff66004388 */ /* 0x0005e20000000c00 */
[----:B------:R-:W-:-:S02]  /*61d0*/  @!P2 LEA.HI.X R7, R100, R119, R101, 0x6, P0 ;  /* 0x000000776407a211 */ /* 0x000fc400000f3465 */
[----:B------:R-:W-:Y:S01]  /*61e0*/  @!P4 IADD3.X R11, PT, PT, R119, R11, R4, P1, !PT ;  /* 0x0000000b770bc210 */ /* 0x000fe20000ffe404 */
        /* <DEDUP_REMOVED lines=28> */
.L_x_3816:
[----:B------:R-:W-:Y:S01]  /*63b0*/  FMNMX3.FTZ R5, R2, R84, R16, !PT ;  /* 0x0000005402057276 */ /* 0x000fe20007810010 */
        /* <DEDUP_REMOVED lines=14> */
[----:B--2---:R-:W-:Y:S02]  /*64a0*/  FMNMX3.FTZ R6, R5, R132, R110, !PT ;  /* 0x0000008405067276 */ /* 0x004fe4000781006e */
[----:B------:R-:W-:Y:S02]  /*64b0*/  FMNMX3.FTZ R4, R4, R104, R103, !PT ;  /* 0x0000006804047276 */ /* 0x000fe40007810067 */
[----:B------:R-:W-:Y:S01]  /*64c0*/  LEA R114, R105, UR5, 0x1 ;  /* 0x0000000569727c11 */ /* 0x000fe2000f8e08ff */
[----:B------:R-:W2:Y:S04]  /*64d0*/  SHFL.BFLY PT, R7, R6, 0x2, 0x1f ;  /* 0x0c401f0006077f89 */ /* 0x000ea800000e0000 */
[----:B------:R-:W3:Y:S04]  /*64e0*/  SHFL.BFLY PT, R5, R4, 0x2, 0x1f ;  /* 0x0c401f0004057f89 */ /* 0x000ee800000e0000 */
[----:B------:R-:W-:Y:S04]  /*64f0*/  LDSM.16.MT88.4 R24, [R114+0x7000] ;  /* 0x007000007218783b */ /* 0x000fe80000004200 */
[----:B------:R-:W-:Y:S01]  /*6500*/  LDSM.16.MT88.4 R8, [R114+0x6000] ;  /* 0x006000007208783b */ /* 0x000fe20000004200 */
[----:B--2---:R-:W-:-:S02]  /*6510*/  FMNMX.FTZ R7, R6, R7, !PT ;  /* 0x0000000706077209 */ /* 0x004fc40007810000 */
[----:B---3--:R-:W-:-:S03]  /*6520*/  FMNMX.FTZ R5, R4, R5, !PT ;  /* 0x0000000504057209 */ /* 0x008fc60007810000 */
[----:B------:R-:W2:Y:S01]  /*6530*/  SHFL.BFLY PT, R90, R7, 0x1, 0x1f ;  /* 0x0c201f00075a7f89 */ /* 0x000ea200000e0000 */
[----:B------:R-:W-:-:S03]  /*6540*/  IADD3 R4, PT, PT, R114, 0x6000, RZ ;  /* 0x0000600072047810 */ /* 0x000fc60007ffe0ff */
        /* <DEDUP_REMOVED lines=24> */
[----:B------:R-:W-:Y:S01]  /*66d0*/  IADD3 R0, PT, PT, R114, 0x6020, RZ ;  /* 0x0000602072007810 */ /* 0x000fe20007ffe0ff */
[--C-:B------:R-:W-:Y:S01]  /*66e0*/  FFMA.FTZ R105, R142, UR4, -R101.reuse ;  /* 0x000000048e697c23 */ /* 0x100fe20008010865 */
[----:B------:R-:W-:Y:S01]  /*66f0*/  @P6 IADD3 R0, PT, PT, R4, -0x20, RZ ;  /* 0xffffffe004006810 */ /* 0x000fe20007ffe0ff */
        /* <DEDUP_REMOVED lines=8> */
[----:B------:R-:W-:Y:S01]  /*6780*/  LDSM.16.MT88.4 R32, [R0+0x1000] ;  /* 0x001000000020783b */ /* 0x000fe20000004200 */
        /* <DEDUP_REMOVED lines=10> */
[-C--:B------:R-:W-:Y:S01]  /*6830*/  FMUL.FTZ R4, R36, R99.reuse ;  /* 0x0000006324047220 */ /* 0x080fe20000410000 */
[----:B------:R-:W1:Y:S01]  /*6840*/  MUFU.EX2 R95, R95 ;  /* 0x0000005f005f7308 */ /* 0x000e620000000800 */
[-C--:B--2---:R-:W-:Y:S01]  /*6850*/  FMUL.FTZ R30, R62, R98.reuse ;  /* 0x000000623e1e7220 */ /* 0x084fe20000410000 */
[-C--:B------:R-:W-:Y:S01]  /*6860*/  FMUL.FTZ R31, R63, R98.reuse ;  /* 0x000000623f1f7220 */ /* 0x080fe20000410000 */
[-C--:B------:R-:W-:Y:S01]  /*6870*/  FMUL.FTZ R22, R54, R98.reuse ;  /* 0x0000006236167220 */ /* 0x080fe20000410000 */
[----:B------:R-:W-:Y:S01]  /*6880*/  LDSM.16.MT88.4 R60, [R114+0x6400] ;  /* 0x00640000723c783b */ /* 0x000fe20000004200 */
        /* <DEDUP_REMOVED lines=25> */
[----:B------:R-:W-:Y:S01]  /*6a20*/  FMUL.FTZ R67, R67, R98 ;  /* 0x0000006243437220 */ /* 0x000fe20000410000 */
[-C--:B------:R-:W-:Y:S01]  /*6a30*/  FMUL.FTZ R36, R68, R99.reuse ;  /* 0x0000006344247220 */ /* 0x080fe20000410000 */
[----:B------:R-:W1:Y:S01]  /*6a40*/  MUFU.EX2 R94, R94 ;  /* 0x0000005e005e7308 */ /* 0x000e620000000800 */
[----:B--2---:R-:W-:Y:S01]  /*6a50*/  F2FP.BF16.F32.PACK_AB R86, R91, R92 ;  /* 0x0000005c5b56723e */ /* 0x004fe200000010ff */
[-C--:B------:R-:W-:Y:S01]  /*6a60*/  FMUL.FTZ R37, R69, R99.reuse ;  /* 0x0000006345257220 */ /* 0x080fe20000410000 */
[-C--:B------:R-:W-:Y:S01]  /*6a70*/  FMUL.FTZ R38, R70, R98.reuse ;  /* 0x0000006246267220 */ /* 0x080fe20000410000 */
[-C--:B------:R-:W-:Y:S01]  /*6a80*/  FMUL.FTZ R39, R71, R98.reuse ;  /* 0x0000006247277220 */ /* 0x080fe20000410000 */
[-C--:B------:R-:W-:Y:S01]  /*6a90*/  FMUL.FTZ R72, R72, R99.reuse ;  /* 0x0000006348487220 */ /* 0x080fe20000410000 */
[-C--:B------:R-:W-:Y:S01]  /*6aa0*/  FMUL.FTZ R73, R73, R99.reuse ;  /* 0x0000006349497220 */ /* 0x080fe20000410000 */
[-C--:B------:R-:W-:Y:S01]  /*6ab0*/  FMUL.FTZ R74, R74, R98.reuse ;  /* 0x000000624a4a7220 */ /* 0x080fe20000410000 */
[----:B------:R2:W-:Y:S01]  /*6ac0*/  MUFU.EX2 R2, R17 ;  /* 0x0000001100027308 */ /* 0x0005e20000000800 */
[-C--:B------:R-:W-:Y:S01]  /*6ad0*/  FMUL.FTZ R75, R75, R98.reuse ;  /* 0x000000624b4b7220 */ /* 0x080fe20000410000 */
[-C--:B------:R-:W-:Y:S01]  /*6ae0*/  FMUL.FTZ R44, R76, R99.reuse ;  /* 0x000000634c2c7220 */ /* 0x080fe20000410000 */
[-C--:B------:R-:W-:Y:S01]  /*6af0*/  FMUL.FTZ R45, R77, R99.reuse ;  /* 0x000000634d2d7220 */ /* 0x080fe20000410000 */
[-C--:B------:R-:W-:Y:S01]  /*6b00*/  FMUL.FTZ R46, R78, R98.reuse ;  /* 0x000000624e2e7220 */ /* 0x080fe20000410000 */
[-C--:B------:R-:W-:Y:S01]  /*6b10*/  FMUL.FTZ R47, R79, R98.reuse ;  /* 0x000000624f2f7220 */ /* 0x080fe20000410000 */
[-C--:B------:R-:W-:Y:S01]  /*6b20*/  FMUL.FTZ R80, R80, R99.reuse ;  /* 0x0000006350507220 */ /* 0x080fe20000410000 */
[----:B------:R-:W-:Y:S01]  /*6b30*/  FMUL.FTZ R81, R81, R99 ;  /* 0x0000006351517220 */ /* 0x000fe20000410000 */
[----:B------:R-:W3:Y:S01]  /*6b40*/  MUFU.EX2 R93, R93 ;  /* 0x0000005d005d7308 */ /* 0x000ee20000000800 */
[----:B-1----:R-:W-:Y:S01]  /*6b50*/  F2FP.BF16.F32.PACK_AB R85, R94, R97 ;  /* 0x000000615e55723e */ /* 0x002fe200000010ff */
[-C--:B------:R-:W-:Y:S01]  /*6b60*/  FMUL.FTZ R82, R82, R98.reuse ;  /* 0x0000006252527220 */ /* 0x080fe20000410000 */
[----:B------:R-:W-:Y:S01]  /*6b70*/  FMUL.FTZ R83, R83, R98 ;  /* 0x0000006253537220 */ /* 0x000fe20000410000 */
[--C-:B------:R-:W-:Y:S01]  /*6b80*/  FFMA.FTZ R146, R127, UR4, -R100.reuse ;  /* 0x000000047f927c23 */ /* 0x100fe20008010864 */
[--C-:B------:R-:W-:Y:S01]  /*6b90*/  FFMA.FTZ R140, R140, UR4, -R101.reuse ;  /* 0x000000048c8c7c23 */ /* 0x100fe20008010865 */
[--C-:B------:R-:W-:Y:S01]  /*6ba0*/  FFMA.FTZ R133, R133, UR4, -R100.reuse ;  /* 0x0000000485857c23 */ /* 0x100fe20008010864 */
[--C-:B------:R-:W-:Y:S01]  /*6bb0*/  FFMA.FTZ R144, R137, UR4, -R100.reuse ;  /* 0x0000000489907c23 */ /* 0x100fe20008010864 */
[----:B------:R-:W-:Y:S01]  /*6bc0*/  MUFU.EX2 R134, R134 ;  /* 0x0000008600867308 */ /* 0x000fe20000000800 */
[----:B--2---:R-:W1:Y:S01]  /*6bd0*/  LDSM.16.MT88.4 R16, [R0] ;  /* 0x000000000010783b */ /* 0x004e620000004200 */
[--C-:B------:R-:W-:Y:S01]  /*6be0*/  FFMA.FTZ R127, R131, UR4, -R100.reuse ;  /* 0x00000004837f7c23 */ /* 0x100fe20008010864 */
[--C-:B------:R-:W-:Y:S01]  /*6bf0*/  FFMA.FTZ R148, R111, UR4, -R101.reuse ;  /* 0x000000046f947c23 */ /* 0x100fe20008010865 */
[--C-:B------:R-:W-:Y:S01]  /*6c00*/  FFMA.FTZ R111, R130, UR4, -R101.reuse ;  /* 0x00000004826f7c23 */ /* 0x100fe20008010865 */
[--C-:B------:R-:W-:Y:S01]  /*6c10*/  FFMA.FTZ R130, R132, UR4, -R101.reuse ;  /* 0x0000000484827c23 */ /* 0x100fe20008010865 */
[--C-:B------:R-:W-:Y:S01]  /*6c20*/  FFMA.FTZ R131, R106, UR4, -R100.reuse ;  /* 0x000000046a837c23 */ /* 0x100fe20008010864 */
[----:B------:R-:W-:Y:S01]  /*6c30*/  FFMA.FTZ R101, R110, UR4, -R101 ;  /* 0x000000046e657c23 */ /* 0x000fe20008010865 */
[----:B------:R-:W2:Y:S01]  /*6c40*/  MUFU.EX2 R105, R105 ;  /* 0x0000006900697308 */ /* 0x000ea20000000800 */
[----:B---3--:R-:W-:Y:S01]  /*6c50*/  F2FP.BF16.F32.PACK_AB R87, R93, R2 ;  /* 0x000000025d57723e */ /* 0x008fe200000010ff */
[--C-:B------:R-:W-:Y:S01]  /*6c60*/  FFMA.FTZ R106, R107, UR4, -R100.reuse ;  /* 0x000000046b6a7c23 */ /* 0x100fe20008010864 */
[--C-:B------:R-:W-:Y:S01]  /*6c70*/  FFMA.FTZ R104, R104, UR4, -R100.reuse ;  /* 0x0000000468687c23 */ /* 0x100fe20008010864 */
[----:B------:R-:W-:Y:S01]  /*6c80*/  FFMA.FTZ R103, R103, UR4, -R100 ;  /* 0x0000000467677c23 */ /* 0x000fe20008010864 */
[----:B------:R-:W-:Y:S01]  /*6c90*/  FFMA.FTZ R96, R109, R99, R96 ;  /* 0x000000636d607223 */ /* 0x000fe20000010060 */
[----:B------:R-:W-:-:S02]  /*6ca0*/  FFMA.FTZ R97, R108, R98, R97 ;  /* 0x000000626c617223 */ /* 0x000fc40000010061 */
[----:B------:R-:W-:Y:S01]  /*6cb0*/  HMMA.16816.F32.BF16 R20, R84, R24, R20 ;  /* 0x000000185414723c */ /* 0x000fe20000041814 */
[----:B------:R-:W-:Y:S01]  /*6cc0*/  MUFU.EX2 R102, R102 ;  /* 0x0000006600667308 */ /* 0x000fe20000000800 */
[----:B------:R-:W-:Y:S01]  /*6cd0*/  FADD.FTZ R95, R95, R96 ;  /* 0x000000605f5f7221 */ /* 0x000fe20000010000 */
[----:B------:R-:W-:-:S03]  /*6ce0*/  FADD.FTZ R97, R94, R97 ;  /* 0x000000615e617221 */ /* 0x000fc60000010000 */
[----:B------:R-:W-:Y:S01]  /*6cf0*/  FADD.FTZ R92, R92, R95 ;  /* 0x0000005f5c5c7221 */ /* 0x000fe20000010000 */
[----:B------:R-:W-:Y:S01]  /*6d00*/  FADD.FTZ R2, R2, R97 ;  /* 0x0000006102027221 */ /* 0x000fe20000010000 */
[----:B------:R-:W-:Y:S01]  /*6d10*/  HMMA.16816.F32.BF16 R24, R84, R26, R56 ;  /* 0x0000001a5418723c */ /* 0x000fe20000041838 */
[----:B------:R-:W-:Y:S01]  /*6d20*/  LDSM.16.MT88.4 R56, [R0+0x400] ;  /* 0x000400000038783b */ /* 0x000fe20000004200 */
[----:B------:R-:W3:Y:S01]  /*6d30*/  MUFU.EX2 R121, R121 ;  /* 0x0000007900797308 */ /* 0x000ee20000000800 */
[----:B--2---:R-:W-:Y:S01]  /*6d40*/  F2FP.BF16.F32.PACK_AB R52, R105, R134 ;  /* 0x000000866934723e */ /* 0x004fe200000010ff */
[----:B------:R-:W-:Y:S01]  /*6d50*/  FADD.FTZ R91, R91, R92 ;  /* 0x0000005c5b5b7221 */ /* 0x000fe20000010000 */
[----:B------:R-:W-:-:S03]  /*6d60*/  FADD.FTZ R2, R93, R2 ;  /* 0x000000025d027221 */ /* 0x000fc60000010000 */
[----:B------:R-:W-:Y:S01]  /*6d70*/  HMMA.16816.F32.BF16 R4, R84, R8, R4 ;  /* 0x000000085404723c */ /* 0x000fe20000041804 */
[----:B------:R-:W-:Y:S01]  /*6d80*/  FADD.FTZ R134, R134, R91 ;  /* 0x0000005b86867221 */ /* 0x000fe20000010000 */
[----:B------:R-:W-:Y:S03]  /*6d90*/  MUFU.EX2 R135, R135 ;  /* 0x0000008700877308 */ /* 0x000fe60000000800 */
[----:B------:R-:W-:-:S03]  /*6da0*/  FADD.FTZ R105, R105, R134 ;  /* 0x0000008669697221 */ /* 0x000fc60000010000 */
[----:B------:R-:W-:Y:S01]  /*6db0*/  HMMA.16816.F32.BF16 R8, R84, R10, R40 ;  /* 0x0000000a5408723c */ /* 0x000fe20000041828 */
[----:B------:R-:W2:Y:S01]  /*6dc0*/  LDSM.16.MT88.4 R40, [R114+0x8000] ;  /* 0x008000007228783b */ /* 0x000ea20000004200 */
[----:B------:R-:W4:Y:S01]  /*6dd0*/  MUFU.EX2 R142, R142 ;  /* 0x0000008e008e7308 */ /* 0x000f220000000800 */
[----:B---3--:R-:W-:Y:S01]  /*6de0*/  F2FP.BF16.F32.PACK_AB R54, R121, R102 ;  /* 0x000000667936723e */ /* 0x008fe200000010ff */
[----:B------:R-:W-:-:S04]  /*6df0*/  FADD.FTZ R102, R102, R105 ;  /* 0x0000006966667221 */ /* 0x000fc80000010000 */
[C---:B-1----:R-:W-:Y:S01]  /*6e00*/  HMMA.16816.F32.BF16 R12, R84.reuse, R16, R12 ;  /* 0x00000010540c723c */ /* 0x042fe2000004180c */
[----:B------:R-:W-:Y:S01]  /*6e10*/  FADD.FTZ R102, R121, R102 ;  /* 0x0000006679667221 */ /* 0x000fe20000010000 */
[----:B------:R-:W-:Y:S06]  /*6e20*/  MUFU.EX2 R139, R139 ;  /* 0x0000008b008b7308 */ /* 0x000fec0000000800 */
[----:B------:R-:W-:Y:S01]  /*6e30*/  HMMA.16816.F32.BF16 R16, R84, R18, R48 ;  /* 0x000000125410723c */ /* 0x000fe20000041830 */
[----:B------:R-:W1:Y:S01]  /*6e40*/  LDSM.16.MT88.4 R48, [R0+0x2000] ;  /* 0x002000000030783b */ /* 0x000e620000004200 */
[----:B------:R-:W3:Y:S01]  /*6e50*/  MUFU.EX2 R136, R136 ;  /* 0x0000008800887308 */ /* 0x000ee20000000800 */
[----:B----4-:R-:W-:Y:S01]  /*6e60*/  F2FP.BF16.F32.PACK_AB R53, R142, R135 ;  /* 0x000000878e35723e */ /* 0x010fe200000010ff */
[----:B------:R-:W-:Y:S01]  /*6e70*/  FADD.FTZ R135, R135, R2 ;  /* 0x0000000287877221 */ /* 0x000fe20000010000 */
[----:B------:R-:W-:-:S02]  /*6e80*/  MOV R2, R90 ;  /* 0x0000005a00027202 */ /* 0x000fc40000000f00 */
[----:B------:R-:W-:Y:S01]  /*6e90*/  @P5 MOV R2, R90 ;  /* 0x0000005a00025202 */ /* 0x000fe20000000f00 */
[C---:B------:R-:W-:Y:S01]  /*6ea0*/  HMMA.16816.F32.BF16 R28, R84.reuse, R32, R28 ;  /* 0x00000020541c723c */ /* 0x040fe2000004181c */
[----:B------:R-:W-:Y:S01]  /*6eb0*/  FADD.FTZ R142, R142, R135 ;  /* 0x000000878e8e7221 */ /* 0x000fe20000010000 */
[----:B------:R-:W-:Y:S06]  /*6ec0*/  MUFU.EX2 R143, R143 ;  /* 0x0000008f008f7308 */ /* 0x000fec0000000800 */
[----:B------:R-:W-:Y:S01]  /*6ed0*/  HMMA.16816.F32.BF16 R32, R84, R34, R64 ;  /* 0x000000225420723c */ /* 0x000fe20000041840 */
[----:B------:R-:W-:Y:S01]  /*6ee0*/  LDSM.16.MT88.4 R64, [R114+0x6800] ;  /* 0x006800007240783b */ /* 0x000fe20000004200 */
[----:B------:R-:W-:Y:S01]  /*6ef0*/  MUFU.EX2 R140, R140 ;  /* 0x0000008c008c7308 */ /* 0x000fe20000000800 */
[----:B---3--:R-:W-:Y:S01]  /*6f00*/  F2FP.BF16.F32.PACK_AB R55, R136, R139 ;  /* 0x0000008b8837723e */ /* 0x008fe200000010ff */
[----:B------:R-:W-:-:S04]  /*6f10*/  FADD.FTZ R139, R139, R142 ;  /* 0x0000008e8b8b7221 */ /* 0x000fc80000010000 */
[----:B------:R-:W-:Y:S01]  /*6f20*/  FADD.FTZ R136, R136, R139 ;  /* 0x0000008b88887221 */ /* 0x000fe20000010000 */
[----:B--2---:R-:W-:Y:S01]  /*6f30*/  HMMA.16816.F32.BF16 R36, R84, R40, R36 ;  /* 0x000000285424723c */ /* 0x004fe20000041824 */
[----:B------:R-:W-:Y:S07]  /*6f40*/  MUFU.EX2 R141, R141 ;  /* 0x0000008d008d7308 */ /* 0x000fee0000000800 */
[C---:B------:R-:W-:Y:S01]  /*6f50*/  HMMA.16816.F32.BF16 R4, R52.reuse, R60, R4 ;  /* 0x0000003c3404723c */ /* 0x040fe20000041804 */
[----:B------:R-:W-:Y:S07]  /*6f60*/  MUFU.EX2 R138, R138 ;  /* 0x0000008a008a7308 */ /* 0x000fee0000000800 */
[C---:B------:R-:W-:Y:S01]  /*6f70*/  HMMA.16816.F32.BF16 R8, R52.reuse, R62, R8 ;  /* 0x0000003e3408723c */ /* 0x040fe20000041808 */
[----:B------:R-:W2:Y:S01]  /*6f80*/  LDSM.16.MT88.4 R60, [R114+0x7400] ;  /* 0x00740000723c783b */ /* 0x000ea20000004200 */
[----:B------:R-:W-:Y:S06]  /*6f90*/  MUFU.EX2 R133, R133 ;  /* 0x0000008500857308 */ /* 0x000fec0000000800 */
[C---:B------:R-:W-:Y:S02]  /*6fa0*/  HMMA.16816.F32.BF16 R12, R52.reuse, R56, R12 ;  /* 0x00000038340c723c */ /* 0x040fe4000004180c */
[----:B------:R-:W-:Y:S06]  /*6fb0*/  MUFU.EX2 R144, R144 ;  /* 0x0000009000907308 */ /* 0x000fec0000000800 */
[----:B------:R-:W-:Y:S01]  /*6fc0*/  HMMA.16816.F32.BF16 R16, R52, R58, R16 ;  /* 0x0000003a3410723c */ /* 0x000fe20000041810 */
[----:B------:R-:W3:Y:S01]  /*6fd0*/  LDSM.16.MT88.4 R56, [R0+0x1400] ;  /* 0x001400000038783b */ /* 0x000ee20000004200 */
[----:B------:R-:W-:Y:S06]  /*6fe0*/  MUFU.EX2 R146, R146 ;  /* 0x0000009200927308 */ /* 0x000fec0000000800 */
[C---:B------:R-:W-:Y:S01]  /*6ff0*/  HMMA.16816.F32.BF16 R40, R84.reuse, R42, R72 ;  /* 0x0000002a5428723c */ /* 0x040fe20000041848 */
[----:B------:R-:W-:Y:S01]  /*7000*/  LDSM.16.MT88.4 R72, [R114+0x8800] ;  /* 0x008800007248783b */ /* 0x000fe20000004200 */
[----:B------:R-:W-:Y:S06]  /*7010*/  MUFU.EX2 R127, R127 ;  /* 0x0000007f007f7308 */ /* 0x000fec0000000800 */
[C---:B-1----:R-:W-:Y:S02]  /*7020*/  HMMA.16816.F32.BF16 R44, R84.reuse, R48, R44 ;  /* 0x00000030542c723c */ /* 0x042fe4000004182c */
[----:B------:R-:W-:Y:S06]  /*7030*/  MUFU.EX2 R148, R148 ;  /* 0x0000009400947308 */ /* 0x000fec0000000800 */
[----:B------:R-:W-:Y:S01]  /*7040*/  HMMA.16816.F32.BF16 R48, R84, R50, R80 ;  /* 0x000000325430723c */ /* 0x000fe20000041850 */
[----:B------:R-:W-:Y:S01]  /*7050*/  LDSM.16.MT88.4 R80, [R0+0x2800] ;  /* 0x002800000050783b */ /* 0x000fe20000004200 */
[----:B------:R-:W1:Y:S06]  /*7060*/  MUFU.EX2 R111, R111 ;  /* 0x0000006f006f7308 */ /* 0x000e6c0000000800 */
[C---:B--2---:R-:W-:Y:S02]  /*7070*/  HMMA.16816.F32.BF16 R20, R52.reuse, R60, R20 ;  /* 0x0000003c3414723c */ /* 0x044fe40000041814 */
[----:B------:R-:W-:Y:S06]  /*7080*/  MUFU.EX2 R130, R130 ;  /* 0x0000008200827308 */ /* 0x000fec0000000800 */
[----:B------:R-:W-:Y:S01]  /*7090*/  HMMA.16816.F32.BF16 R24, R52, R62, R24 ;  /* 0x0000003e3418723c */ /* 0x000fe20000041818 */
[----:B------:R-:W2:Y:S01]  /*70a0*/  LDSM.16.MT88.4 R60, [R114+0x8400] ;  /* 0x00840000723c783b */ /* 0x000ea20000004200 */
[----:B------:R-:W4:Y:S01]  /*70b0*/  MUFU.EX2 R101, R101 ;  /* 0x0000006500657308 */ /* 0x000f220000000800 */
[----:B-1----:R-:W-:-:S05]  /*70c0*/  F2FP.BF16.F32.PACK_AB R84, R111, R148 ;  /* 0x000000946f54723e */ /* 0x002fca00000010ff */
[C---:B---3--:R-:W-:Y:S02]  /*70d0*/  HMMA.16816.F32.BF16 R28, R52.reuse, R56, R28 ;  /* 0x00000038341c723c */ /* 0x048fe4000004181c */
[----:B------:R-:W-:Y:S06]  /*70e0*/  MUFU.EX2 R131, R131 ;  /* 0x0000008300837308 */ /* 0x000fec0000000800 */
[----:B------:R-:W-:Y:S01]  /*70f0*/  HMMA.16816.F32.BF16 R32, R52, R58, R32 ;  /* 0x0000003a3420723c */ /* 0x000fe20000041820 */
[----:B------:R-:W1:Y:S01]  /*7100*/  LDSM.16.MT88.4 R56, [R0+0x2400] ;  /* 0x002400000038783b */ /* 0x000e620000004200 */
[----:B------:R-:W3:Y:S01]  /*7110*/  MUFU.EX2 R106, R106 ;  /* 0x0000006a006a7308 */ /* 0x000ee20000000800 */
[----:B----4-:R-:W-:-:S07]  /*7120*/  F2FP.BF16.F32.PACK_AB R86, R101, R130 ;  /* 0x000000826556723e */ /* 0x010fce00000010ff */
[----:B------:R-:W-:Y:S08]  /*7130*/  MUFU.EX2 R104, R104 ;  /* 0x0000006800687308 */ /* 0x000ff00000000800 */
[----:B------:R-:W4:Y:S01]  /*7140*/  MUFU.EX2 R103, R103 ;  /* 0x0000006700677308 */ /* 0x000f220000000800 */
[----:B---3--:R-:W-:Y:S01]  /*7150*/  F2FP.BF16.F32.PACK_AB R85, R106, R131 ;  /* 0x000000836a55723e */ /* 0x008fe200000010ff */
[C---:B--2---:R-:W-:Y:S08]  /*7160*/  HMMA.16816.F32.BF16 R36, R52.reuse, R60, R36 ;  /* 0x0000003c3424723c */ /* 0x044ff00000041824 */
[----:B------:R-:W-:Y:S01]  /*7170*/  HMMA.16816.F32.BF16 R40, R52, R62, R40 ;  /* 0x0000003e3428723c */ /* 0x000fe20000041828 */
[----:B------:R-:W2:Y:S01]  /*7180*/  LDSM.16.MT88.4 R60, [R0+0x800] ;  /* 0x00080000003c783b */ /* 0x000ea20000004200 */
[----:B----4-:R-:W-:-:S06]  /*7190*/  F2FP.BF16.F32.PACK_AB R87, R103, R104 ;  /* 0x000000686757723e */ /* 0x010fcc00000010ff */
        /* <DEDUP_REMOVED lines=23> */
[C---:B------:R-:W-:Y:S02]  /*7310*/  HMMA.16816.F32.BF16 R4, R52.reuse, R64, R4 ;  /* 0x000000403404723c */ /* 0x040fe40000041804 */
[----:B------:R-:W-:Y:S01]  /*7320*/  FADD.FTZ R104, R104, R131 ;  /* 0x0000008368687221 */ /* 0x000fe20000010000 */
[----:B------:R-:W-:Y:S01]  /*7330*/  FADD.FTZ R109, R101, R130 ;  /* 0x00000082656d7221 */ /* 0x000fe20000010000 */
[----:B------:R-:W-:Y:S02]  /*7340*/  @P5 IADD3 R131, PT, PT, R3, -0x3, RZ ;  /* 0xfffffffd03835810 */ /* 0x000fe40007ffe0ff */
[----:B------:R-:W-:Y:S02]  /*7350*/  FADD.FTZ R108, R103, R104 ;  /* 0x00000068676c7221 */ /* 0x000fe40000010000 */
[C---:B--2---:R-:W-:Y:S08]  /*7360*/  HMMA.16816.F32.BF16 R12, R52.reuse, R60, R12 ;  /* 0x0000003c340c723c */ /* 0x044ff0000004180c */
[C---:B------:R-:W-:Y:S01]  /*7370*/  HMMA.16816.F32.BF16 R16, R52.reuse, R62, R16 ;  /* 0x0000003e3410723c */ /* 0x040fe20000041810 */
[----:B------:R-:W2:Y:S07]  /*7380*/  LDSM.16.MT88.4 R60, [R0+0x1800] ;  /* 0x00180000003c783b */ /* 0x000eae0000004200 */
[C---:B------:R-:W-:Y:S01]  /*7390*/  HMMA.16816.F32.BF16 R8, R52.reuse, R66, R8 ;  /* 0x000000423408723c */ /* 0x040fe20000041808 */
[----:B------:R-:W-:Y:S07]  /*73a0*/  LDSM.16.MT88.4 R64, [R0+0x1c00] ;  /* 0x001c00000040783b */ /* 0x000fee0000004200 */
[C---:B------:R-:W-:Y:S08]  /*73b0*/  HMMA.16816.F32.BF16 R76, R52.reuse, R80, R44 ;  /* 0x00000050344c723c */ /* 0x040ff0000004182c */
[C---:B-1----:R-:W-:Y:S08]  /*73c0*/  HMMA.16816.F32.BF16 R20, R52.reuse, R56, R20 ;  /* 0x000000383414723c */ /* 0x042ff00000041814 */
[C---:B------:R-:W-:Y:S01]  /*73d0*/  HMMA.16816.F32.BF16 R24, R52.reuse, R58, R24 ;  /* 0x0000003a3418723c */ /* 0x040fe20000041818 */
[----:B------:R-:W1:Y:S07]  /*73e0*/  LDSM.16.MT88.4 R56, [R114+0x7c00] ;  /* 0x007c00007238783b */ /* 0x000e6e0000004200 */
[----:B------:R-:W-:Y:S01]  /*73f0*/  HMMA.16816.F32.BF16 R80, R52, R82, R48 ;  /* 0x000000523450723c */ /* 0x000fe20000041830 */
[----:B------:R-:W4:Y:S07]  /*7400*/  LDSM.16.MT88.4 R48, [R0+0xc00] ;  /* 0x000c00000030783b */ /* 0x000f2e0000004200 */
[C---:B---3--:R-:W-:Y:S01]  /*7410*/  HMMA.16816.F32.BF16 R36, R84.reuse, R40, R4 ;  /* 0x000000285424723c */ /* 0x048fe20000041804 */
[----:B------:R3:W-:Y:S07]  /*7420*/  LDSM.16.MT88.4 R4, [R0+0x2c00] ;  /* 0x002c00000004783b */ /* 0x0007ee0000004200 */
[----:B------:R-:W-:Y:S01]  /*7430*/  HMMA.16816.F32.BF16 R40, R84, R42, R8 ;  /* 0x0000002a5428723c */ /* 0x000fe20000041808 */
[----:B------:R-:W5:Y:S07]  /*7440*/  LDSM.16.MT88.4 R8, [R114+0x8c00] ;  /* 0x008c00007208783b */ /* 0x000f6e0000004200 */
[C---:B--2---:R-:W-:Y:S08]  /*7450*/  HMMA.16816.F32.BF16 R28, R52.reuse, R60, R28 ;  /* 0x0000003c341c723c */ /* 0x044ff0000004181c */
[----:B------:R-:W-:Y:S01]  /*7460*/  HMMA.16816.F32.BF16 R32, R52, R62, R32 ;  /* 0x0000003e3420723c */ /* 0x000fe20000041820 */
[----:B---3--:R-:W-:-:S02]  /*7470*/  MOV R0, R88 ;  /* 0x0000005800007202 */ /* 0x008fc40000000f00 */
[----:B------:R-:W-:-:S05]  /*7480*/  @P5 MOV R0, R88 ;  /* 0x0000005800005202 */ /* 0x000fca0000000f00 */
[C---:B-1----:R-:W-:Y:S08]  /*7490*/  HMMA.16816.F32.BF16 R52, R84.reuse, R56, R20 ;  /* 0x000000385434723c */ /* 0x042ff00000041814 */
[C---:B----4-:R-:W-:Y:S08]  /*74a0*/  HMMA.16816.F32.BF16 R44, R84.reuse, R48, R12 ;  /* 0x00000030542c723c */ /* 0x050ff0000004180c */
[C---:B------:R-:W-:Y:S08]  /*74b0*/  HMMA.16816.F32.BF16 R60, R84.reuse, R64, R28 ;  /* 0x00000040543c723c */ /* 0x040ff0000004181c */
[C---:B------:R-:W-:Y:S08]  /*74c0*/  HMMA.16816.F32.BF16 R48, R84.reuse, R50, R16 ;  /* 0x000000325430723c */ /* 0x040ff00000041810 */
[C---:B------:R-:W-:Y:S08]  /*74d0*/  HMMA.16816.F32.BF16 R56, R84.reuse, R58, R24 ;  /* 0x0000003a5438723c */ /* 0x040ff00000041818 */
[C---:B------:R-:W-:Y:S08]  /*74e0*/  HMMA.16816.F32.BF16 R64, R84.reuse, R66, R32 ;  /* 0x000000425440723c */ /* 0x040ff00000041820 */
[C---:B-----5:R-:W-:Y:S08]  /*74f0*/  HMMA.16816.F32.BF16 R68, R84.reuse, R8, R68 ;  /* 0x000000085444723c */ /* 0x060ff00000041844 */
[C---:B------:R-:W-:Y:S08]  /*7500*/  HMMA.16816.F32.BF16 R72, R84.reuse, R10, R72 ;  /* 0x0000000a5448723c */ /* 0x040ff00000041848 */
[C---:B------:R-:W-:Y:S08]  /*7510*/  HMMA.16816.F32.BF16 R76, R84.reuse, R4, R76 ;  /* 0x00000004544c723c */ /* 0x040ff0000004184c */
[----:B------:R-:W-:Y:S01]  /*7520*/  HMMA.16816.F32.BF16 R80, R84, R6, R80 ;  /* 0x000000065450723c */ /* 0x000fe20000041850 */
[----:B------:R-:W-:-:S04]  /*7530*/  NOP ;  /* 0x0000000000007918 */ /* 0x000fc80000000000 */
[----:B------:R-:W-:-:S15]  /*7540*/  @P5 BRA `(.L_x_3819) ;  /* 0x0000000000045947 */ /* 0x000fde0003800000 */
.L_x_3813:
[----:B------:R-:W-:-:S07]  /*7550*/  IADD3 R131, PT, PT, R89, -0x1, RZ ;  /* 0xffffffff59837810 */ /* 0x000fce0007ffe0ff */
.L_x_3819:
[----:B------:R-:W-:-:S13]  /*7560*/  ISETP.GE.AND P0, PT, R131, R118, PT ;  /* 0x000000768300720c */ /* 0x000fda0003f06270 */
[----:B------:R-:W-:Y:S05]  /*7570*/  @!P0 BRA `(.L_x_3820) ;  /* 0x0000002400dc8947 */ /* 0x000fea0003800000 */
[----:B------:R-:W1:Y:S01]  /*7580*/  S2UR UR5, SR_CgaCtaId ;  /* 0x00000000000579c3 */ /* 0x000e620000008800 */
        /* <DEDUP_REMOVED lines=8> */
[----:B------:R-:W-:Y:S01]  /*7610*/  UMOV UR11, 0x400 ;  /* 0x00000400000b7882 */ /* 0x000fe20000000000 */
[----:B------:R-:W2:Y:S01]  /*7620*/  LDCU UR10, c[0x0][0x440] ;  /* 0x00008800ff0a77ac */ /* 0x000ea20008000800 */
[----:B------:R-:W-:Y:S01]  /*7630*/  PLOP3.LUT P6, PT, PT, PT, UP0, 0x80, 0x8 ;  /* 0x000000000008781c */ /* 0x000fe20003fcf008 */
[----:B------:R-:W3:Y:S01]  /*7640*/  LDCU UR4, c[0x0][0x45c] ;  /* 0x00008b80ff0477ac */ /* 0x000ee20008000800 */
[----:B------:R-:W4:Y:S01]  /*7650*/  LDCU.64 UR6, c[0x0][0x3a0] ;  /* 0x00007400ff0677ac */ /* 0x000f220008000a00 */
[----:B------:R-:W2:Y:S01]  /*7660*/  LDCU.64 UR8, c[0x0][0x3a8] ;  /* 0x00007500ff0877ac */ /* 0x000ea20008000a00 */
[----:B-1----:R-:W-:-:S12]  /*7670*/  ULEA UR5, UR5, UR11, 0x18 ;  /* 0x0000000b05057291 */ /* 0x002fd8000f8ec0ff */
.L_x_3824:
[----:B------:R-:W-:Y:S01]  /*7680*/  @!P6 IADD3 R4, P0, PT, RZ, -R130, RZ ;  /* 0x80000082ff04e210 */ /* 0x000fe20007f1e0ff */
[----:B------:R-:W1:Y:S01]  /*7690*/  S2R R113, SR_TID.X ;  /* 0x0000000000717919 */ /* 0x000e620000002100 */
[----:B------:R-:W5:Y:S01]  /*76a0*/  @!P6 LDC R134, c[0x0][0x3c0] ;  /* 0x0000f000ff86eb82 */ /* 0x000f620000000800 */
[----:B------:R-:W-:Y:S07]  /*76b0*/  DEPBAR.LE SB0, 0x0 ;  /* 0x000080000000791a */ /* 0x000fee0000000000 */
[----:B------:R-:W2:Y:S08]  /*76c0*/  LDC R110, c[0x0][0x3c4] ;  /* 0x0000f100ff6e7b82 */ /* 0x000eb00000000800 */
[----:B------:R-:W-:Y:S01]  /*76d0*/  BAR.SYNC.DEFER_BLOCKING 0x0 ;  /* 0x0000000000007b1d */ /* 0x000fe20000010000 */
[C---:B-1----:R-:W-:Y:S01]  /*76e0*/  LOP3.LUT R124, R113.reuse, 0x18, RZ, 0xc0, !PT ;  /* 0x00000018717c7812 */ /* 0x042fe200078ec0ff */
[C---:B------:R-:W-:Y:S02]  /*76f0*/  IMAD.SHL.U32 R125, R113.reuse, 0x8, RZ ;  /* 0x00000008717d7824 */ /* 0x040fe400078e00ff */
[----:B-----5:R-:W-:Y:S02]  /*7700*/  @!P6 IMAD.SHL.U32 R8, R134, 0x40, RZ ;  /* 0x000000408608e824 */ /* 0x020fe400078e00ff */
[----:B------:R-:W-:Y:S01]  /*7710*/  IMAD.SHL.U32 R112, R113, 0x4, RZ ;  /* 0x0000000471707824 */ /* 0x000fe200078e00ff */
[C---:B------:R-:W-:Y:S01]  /*7720*/  LOP3.LUT R111, R125.reuse, 0xd8, RZ, 0xc0, !PT ;  /* 0x000000d87d6f7812 */ /* 0x040fe200078ec0ff */
[----:B------:R-:W-:Y:S01]  /*7730*/  @!P6 IMAD.X R8, RZ, RZ, ~R8, P0 ;  /* 0x000000ffff08e224 */ /* 0x000fe200000e0e08 */
[----:B------:R-:W-:Y:S01]  /*7740*/  LOP3.LUT R6, R125, 0x1f20, RZ, 0xc0, !PT ;  /* 0x00001f207d067812 */ /* 0x000fe200078ec0ff */
[----:B------:R-:W-:Y:S01]  /*7750*/  IMAD.SHL.U32 R116, R113, 0x10, RZ ;  /* 0x0000001071747824 */ /* 0x000fe200078e00ff */
[----:B------:R-:W-:Y:S01]  /*7760*/  LOP3.LUT R111, R111, R124, RZ, 0x3c, !PT ;  /* 0x0000007c6f6f7212 */ /* 0x000fe200078e3cff */
[----:B------:R-:W-:Y:S01]  /*7770*/  IMAD.SHL.U32 R2, R113, 0x20, RZ ;  /* 0x0000002071027824 */ /* 0x000fe200078e00ff */
[----:B------:R-:W-:Y:S02]  /*7780*/  LOP3.LUT R9, R125, 0x18, RZ, 0xc0, !PT ;  /* 0x000000187d097812 */ /* 0x000fe400078ec0ff */
[----:B------:R-:W-:Y:S02]  /*7790*/  LOP3.LUT R7, R112, 0x18, RZ, 0xc0, !PT ;  /* 0x0000001870077812 */ /* 0x000fe400078ec0ff */
[----:B------:R-:W-:Y:S02]  /*77a0*/  @!P6 SHF.R.S64 R11, R4, 0x1f, R8 ;  /* 0x0000001f040be819 */ /* 0x000fe40000001008 */
[----:B------:R-:W-:Y:S01]  /*77b0*/  LOP3.LUT R111, R6, R111, RZ, 0xfc, !PT ;  /* 0x0000006f066f7212 */ /* 0x000fe200078efcff */
[----:B------:R-:W-:Y:S01]  /*77c0*/  IMAD.MOV.U32 R6, RZ, RZ, R122 ;  /* 0x000000ffff067224 */ /* 0x000fe200078e007a */
[C---:B------:R-:W-:Y:S02]  /*77d0*/  LOP3.LUT R4, R9.reuse, 0x20, RZ, 0xfc, !PT ;  /* 0x0000002009047812 */ /* 0x040fe400078efcff */
[----:B--2---:R-:W-:Y:S02]  /*77e0*/  ISETP.GE.AND P5, PT, R9, UR10, PT ;  /* 0x0000000a09007c0c */ /* 0x004fe4000bfa6270 */
[----:B------:R-:W-:Y:S02]  /*77f0*/  LOP3.LUT R5, R116, 0x100, RZ, 0xc0, !PT ;  /* 0x0000010074057812 */ /* 0x000fe400078ec0ff */
[--C-:B------:R-:W-:Y:S02]  /*7800*/  LOP3.LUT R0, R7, 0xc0, R2.reuse, 0xf8, !PT ;  /* 0x000000c007007812 */ /* 0x100fe400078ef802 */
[----:B------:R-:W-:Y:S02]  /*7810*/  LOP3.LUT R9, R9, 0x40, RZ, 0xfc, !PT ;  /* 0x0000004009097812 */ /* 0x000fe400078efcff */
[----:B------:R-:W-:Y:S02]  /*7820*/  @!P6 IADD3 R122, P0, PT, R122, R11, RZ ;  /* 0x0000000b7a7ae210 */ /* 0x000fe40007f1e0ff */
[----:B------:R-:W-:Y:S01]  /*7830*/  ISETP.GE.AND P4, PT, R4, UR10, PT ;  /* 0x0000000a04007c0c */ /* 0x000fe2000bf86270 */
[----:B------:R-:W-:Y:S01]  /*7840*/  IMAD.MOV.U32 R4, RZ, RZ, R123 ;  /* 0x000000ffff047224 */ /* 0x000fe200078e007b */
[----:B------:R-:W-:Y:S02]  /*7850*/  LOP3.LUT R2, R5, 0x20, R2, 0xf8, !PT ;  /* 0x0000002005027812 */ /* 0x000fe400078ef802 */
[----:B------:R-:W-:Y:S02]  /*7860*/  ISETP.GE.AND P3, PT, R9, UR10, PT ;  /* 0x0000000a09007c0c */ /* 0x000fe4000bf66270 */
[----:B------:R-:W-:Y:S02]  /*7870*/  @!P6 LEA.HI.X.SX32 R123, R8, R123, 0x1, P0 ;  /* 0x0000007b087be211 */ /* 0x000fe400000f0eff */
[----:B------:R-:W-:Y:S02]  /*7880*/  LOP3.LUT R87, R0, 0x8, R113, 0x78, !PT ;  /* 0x0000000800577812 */ /* 0x000fe400078e7871 */
[----:B------:R-:W-:Y:S01]  /*7890*/  LEA R111, R111, UR5, 0x1 ;  /* 0x000000056f6f7c11 */ /* 0x000fe2000f8e08ff */
[----:B------:R-:W-:Y:S06]  /*78a0*/  @!P6 BRA `(.L_x_3821) ;  /* 0x0000000000f4e947 */ /* 0x000fec0003800000 */
        /* <DEDUP_REMOVED lines=44> */
[----:B------:R-:W5:Y:S01]  /*7b70*/  LDG.E R7, desc[UR14][R16.64] ;  /* 0x0000000e10077981 */ /* 0x000f62000c1e1900 */
[----:B------:R-:W-:Y:S01]  /*7b80*/  LEA.HI.X.SX32 R15, R9, R129, 0x2, P0 ;  /* 0x00000081090f7211 */ /* 0x000fe200000f16ff */
[----:B------:R-:W-:Y:S04]  /*7b90*/  IMAD R5, R8, R5, -0x40 ;  /* 0xffffffc008057424 */ /* 0x000fe800078e0205 */
[-C--:B--2---:R-:W-:Y:S01]  /*7ba0*/  IMAD.WIDE.U32 R10, R5, R134.reuse, RZ ;  /* 0x00000086050a7225 */ /* 0x084fe200078e00ff */
[----:B------:R-:W5:Y:S02]  /*7bb0*/  LDG.E R0, desc[UR14][R14.64] ;  /* 0x0000000e0e007981 */ /* 0x000f64000c1e1900 */
[----:B------:R-:W-:Y:S05]  /*7bc0*/  SHF.R.S32.HI R9, RZ, 0x1f, R5 ;  /* 0x0000001fff097819 */ /* 0x000fea0000011405 */
[----:B------:R-:W-:Y:S04]  /*7bd0*/  IMAD R8, R9, R134, RZ ;  /* 0x0000008609087224 */ /* 0x000fe800078e02ff */
        /* <DEDUP_REMOVED lines=10> */
.L_x_3821:
[----:B------:R-:W-:Y:S01]  /*7c80*/  @!PT LDS RZ, [RZ] ;  /* 0x00000000fffff984 */ /* 0x000fe20000000800 */
[----:B------:R-:W-:Y:S01]  /*7c90*/  @!PT LDS RZ, [RZ] ;  /* 0x00000000fffff984 */ /* 0x000fe20000000800 */
[----:B------:R-:W-:Y:S01]  /*7ca0*/  @!PT LDS RZ, [RZ] ;  /* 0x00000000fffff984 */ /* 0x000fe20000000800 */
[----:B------:R1:W-:Y:S01]  /*7cb0*/  @!P5 LDGSTS.E.BYPASS.LTC128B.128 [R111+0x6000], desc[UR14][R122.64] ;  /* 0x060000007a6fdfae */ /* 0x0003e2000b981a0e */
[----:B------:R-:W-:Y:S01]  /*7cc0*/  LEA R136, P0, R134, R122, 0x6 ;  /* 0x0000007a86887211 */ /* 0x000fe200078030ff */
[----:B------:R-:W-:Y:S01]  /*7cd0*/  IMAD.MOV.U32 R86, RZ, RZ, 0x20 ;  /* 0x00000020ff567424 */ /* 0x000fe200078e00ff */
[----:B------:R-:W-:Y:S01]  /*7ce0*/  LOP3.LUT R2, R2, R87, RZ, 0xfc, !PT ;  /* 0x0000005702027212 */ /* 0x000fe200078efcff */
[----:B------:R-:W-:Y:S01]  /*7cf0*/  @P5 STS.128 [R111+0x6000], RZ ;  /* 0x006000ff6f005388 */ /* 0x000fe20000000c00 */
[----:B------:R-:W-:Y:S01]  /*7d00*/  LEA.HI.X R137, R134, R123, R110, 0x6, P0 ;  /* 0x0000007b86897211 */ /* 0x000fe200000f346e */
[----:B------:R-:W-:Y:S01]  /*7d10*/  VIADD R131, R131, 0xffffffff ;  /* 0xffffffff83837836 */ /* 0x000fe20000000000 */
[----:B------:R-:W-:Y:S01]  /*7d20*/  LEA R84, R2, UR5, 0x1 ;  /* 0x0000000502547c11 */ /* 0x000fe2000f8e08ff */
[----:B------:R-:W-:Y:S01]  /*7d30*/  @!PT LDS RZ, [RZ] ;  /* 0x00000000fffff984 */ /* 0x000fe20000000800 */
[----:B------:R-:W-:Y:S01]  /*7d40*/  @!PT LDS RZ, [RZ] ;  /* 0x00000000fffff984 */ /* 0x000fe20000000800 */
[----:B------:R-:W-:Y:S01]  /*7d50*/  @!PT LDS RZ, [RZ] ;  /* 0x00000000fffff984 */ /* 0x000fe20000000800 */
[----:B------:R1:W-:Y:S01]  /*7d60*/  @!P4 LDGSTS.E.BYPASS.LTC128B.128 [R111+0x7000], desc[UR14][R122.64+0x40] ;  /* 0x070000407a6fcfae */ /* 0x0003e2000b981a0e */
[----:B------:R-:W-:Y:S02]  /*7d70*/  LOP3.LUT P0, RZ, R113, 0x4, RZ, 0xc0, !PT ;  /* 0x0000000471ff7812 */ /* 0x000fe4000780c0ff */
[----:B------:R-:W-:Y:S01]  /*7d80*/  ISETP.GT.AND P1, PT, R131, R118, PT ;  /* 0x000000768300720c */ /* 0x000fe20003f24270 */
[----:B------:R-:W-:Y:S01]  /*7d90*/  @P4 STS.128 [R111+0x7000], RZ ;  /* 0x007000ff6f004388 */ /* 0x000fe20000000c00 */
[----:B------:R-:W-:Y:S03]  /*7da0*/  SEL R86, R86, 0xffffffe0, !P0 ;  /* 0xffffffe056567807 */ /* 0x000fe60004000000 */
[----:B------:R-:W-:Y:S01]  /*7db0*/  @!PT LDS RZ, [RZ] ;  /* 0x00000000fffff984 */ /* 0x000fe20000000800 */
[----:B------:R-:W-:Y:S01]  /*7dc0*/  @!PT LDS RZ, [RZ] ;  /* 0x00000000fffff984 */ /* 0x000fe20000000800 */
[----:B------:R-:W-:Y:S01]  /*7dd0*/  @!PT LDS RZ, [RZ] ;  /* 0x00000000fffff984 */ /* 0x000fe20000000800 */
[----:B------:R1:W-:Y:S02]  /*7de0*/  @!P3 LDGSTS.E.BYPASS.LTC128B.128 [R111+0x8000], desc[UR14][R122.64+0x80] ;  /* 0x080000807a6fbfae */ /* 0x0003e4000b981a0e */
[--C-:B------:R-:W-:Y:S02]  /*7df0*/  IMAD.IADD R2, R115, 0x1, R86.reuse ;  /* 0x0000000173027824 */ /* 0x100fe400078e0256 */
[----:B------:R-:W-:Y:S01]  /*7e00*/  @P3 STS.128 [R111+0x8000], RZ ;  /* 0x008000ff6f003388 */ /* 0x000fe20000000c00 */
[----:B------:R-:W-:Y:S03]  /*7e10*/  IMAD.IADD R0, R84, 0x1, R86 ;  /* 0x0000000154007824 */ /* 0x000fe600078e0256 */
        /* <DEDUP_REMOVED lines=17> */
[----:B------:R-:W5:Y:S04]  /*7f30*/  LDSM.16.M88.4 R96, [R84+0x3400] ;  /* 0x003400005460783b */ /* 0x000f680000000200 */
[----:B------:R-:W3:Y:S04]  /*7f40*/  LDSM.16.M88.4 R100, [R84+0x3800] ;  /* 0x003800005464783b */ /* 0x000ee80000000200 */
[----:B------:R-:W0:Y:S04]  /*7f50*/  LDGDEPBAR ;  /* 0x00000000000079af */ /* 0x000e280000000000 */
[----:B------:R-:W4:Y:S01]  /*7f60*/  LDSM.16.M88.4 R104, [R84+0x3c00] ;  /* 0x003c00005468783b */ /* 0x000f220000000200 */
        /* <DEDUP_REMOVED lines=8> */
[----:B------:R-:W-:Y:S07]  /*7ff0*/  LDSM.16.M88.4 R100, [R84+0x5c00] ;  /* 0x005c00005464783b */ /* 0x000fee0000000200 */
[C---:B----4-:R-:W-:Y:S08]  /*8000*/  HMMA.16816.F32.BF16 R28, R88.reuse, R104, RZ ;  /* 0x00000068581c723c */ /* 0x050ff000000418ff */
[----:B------:R-:W-:Y:S01]  /*8010*/  HMMA.16816.F32.BF16 R32, R88, R106, RZ ;  /* 0x0000006a5820723c */ /* 0x000fe200000418ff */
[----:B------:R-:W3:Y:S07]  /*8020*/  LDSM.16.M88.4 R88, [R0+0x3400] ;  /* 0x003400000058783b */ /* 0x000eee0000000200 */
[C---:B--2---:R-:W-:Y:S08]  /*8030*/  HMMA.16816.F32.BF16 R4, R92.reuse, R96, R4 ;  /* 0x000000605c04723c */ /* 0x044ff00000041804 */
[C---:B------:R-:W-:Y:S01]  /*8040*/  HMMA.16816.F32.BF16 R8, R92.reuse, R98, R8 ;  /* 0x000000625c08723c */ /* 0x040fe20000041808 */
[----:B------:R-:W2:Y:S07]  /*8050*/  LDSM.16.M88.4 R96, [R0+0x3800] ;  /* 0x003800000060783b */ /* 0x000eae0000000200 */
[C---:B---3--:R-:W-:Y:S08]  /*8060*/  HMMA.16816.F32.BF16 R12, R92.reuse, R88, R12 ;  /* 0x000000585c0c723c */ /* 0x048ff0000004180c */
[C---:B------:R-:W-:Y:S01]  /*8070*/  HMMA.16816.F32.BF16 R16, R92.reuse, R90, R16 ;  /* 0x0000005a5c10723c */ /* 0x040fe20000041810 */
[----:B------:R-:W3:Y:S07]  /*8080*/  LDSM.16.M88.4 R88, [R0+0x3c00] ;  /* 0x003c00000058783b */ /* 0x000eee0000000200 */
[C---:B--2---:R-:W-:Y:S08]  /*8090*/  HMMA.16816.F32.BF16 R20, R92.reuse, R96, R20 ;  /* 0x000000605c14723c */ /* 0x044ff00000041814 */
[C---:B------:R-:W-:Y:S01]  /*80a0*/  HMMA.16816.F32.BF16 R24, R92.reuse, R98, R24 ;  /* 0x000000625c18723c */ /* 0x040fe20000041818 */
[----:B------:R-:W-:Y:S07]  /*80b0*/  LDSM.16.M88.4 R96, [R115+0x1000] ;  /* 0x001000007360783b */ /* 0x000fee0000000200 */
[C---:B---3--:R-:W-:Y:S08]  /*80c0*/  HMMA.16816.F32.BF16 R28, R92.reuse, R88, R28 ;  /* 0x000000585c1c723c */ /* 0x048ff0000004181c */
[----:B------:R-:W-:Y:S01]  /*80d0*/  HMMA.16816.F32.BF16 R32, R92, R90, R32 ;  /* 0x0000005a5c20723c */ /* 0x000fe20000041820 */
[----:B------:R-:W2:Y:S04]  /*80e0*/  LDSM.16.M88.4 R88, [R84+0x4000] ;  /* 0x004000005458783b */ /* 0x000ea80000000200 */
[----:B------:R-:W3:Y:S03]  /*80f0*/  LDSM.16.M88.4 R92, [R84+0x4400] ;  /* 0x00440000545c783b */ /* 0x000ee60000000200 */
        /* <DEDUP_REMOVED lines=31> */
[----:B------:R-:W-:Y:S07]  /*82f0*/  LDSM.16.M88.4 R96, [R0+0x5000] ;  /* 0x005000000060783b */ /* 0x000fee0000000200 */
[C---:B--2---:R-:W-:Y:S08]  /*8300*/  HMMA.16816.F32.BF16 R20, R92.reuse, R88, R20 ;  /* 0x000000585c14723c */ /* 0x044ff00000041814 */
[C---:B------:R-:W-:Y:S01]  /*8310*/  HMMA.16816.F32.BF16 R24, R92.reuse, R90, R24 ;  /* 0x0000005a5c18723c */ /* 0x040fe20000041818 */
[----:B------:R-:W2:Y:S07]  /*8320*/  LDSM.16.M88.4 R88, [R2+0x2000] ;  /* 0x002000000258783b */ /* 0x000eae0000000200 */
[C---:B------:R-:W-:Y:S08]  /*8330*/  HMMA.16816.F32.BF16 R28, R92.reuse, R100, R28 ;  /* 0x000000645c1c723c */ /* 0x040ff0000004181c */
[----:B------:R-:W-:Y:S01]  /*8340*/  HMMA.16816.F32.BF16 R32, R92, R102, R32 ;  /* 0x000000665c20723c */ /* 0x000fe20000041820 */
[----:B------:R-:W3:Y:S04]  /*8350*/  LDSM.16.M88.4 R92, [R0+0x5400] ;  /* 0x00540000005c783b */ /* 0x000ee80000000200 */
[----:B------:R-:W4:Y:S03]  /*8360*/  LDSM.16.M88.4 R100, [R0+0x5800] ;  /* 0x005800000064783b */ /* 0x000f260000000200 */
[C---:B--2---:R-:W-:Y:S08]  /*8370*/  HMMA.16816.F32.BF16 R4, R88.reuse, R96, R4 ;  /* 0x000000605804723c */ /* 0x044ff00000041804 */
[C---:B------:R-:W-:Y:S01]  /*8380*/  HMMA.16816.F32.BF16 R8, R88.reuse, R98, R8 ;  /* 0x000000625808723c */ /* 0x040fe20000041808 */
[----:B------:R-:W2:Y:S01]  /*8390*/  LDSM.16.M88.4 R96, [R0+0x5c00] ;  /* 0x005c00000060783b */ /* 0x000ea20000000200 */
[----:B------:R-:W-:Y:S04]  /*83a0*/  DEPBAR.LE SB0, 0x0 ;  /* 0x000080000000791a */ /* 0x000fe80000000000 */
[----:B------:R-:W-:Y:S02]  /*83b0*/  BAR.SYNC.DEFER_BLOCKING 0x0 ;  /* 0x0000000000007b1d */ /* 0x000fe40000010000 */
[C---:B---3--:R-:W-:Y:S08]  /*83c0*/  HMMA.16816.F32.BF16 R12, R88.reuse, R92, R12 ;  /* 0x0000005c580c723c */ /* 0x048ff0000004180c */
[C---:B------:R-:W-:Y:S08]  /*83d0*/  HMMA.16816.F32.BF16 R16, R88.reuse, R94, R16 ;  /* 0x0000005e5810723c */ /* 0x040ff00000041810 */
[C---:B----4-:R-:W-:Y:S08]  /*83e0*/  HMMA.16816.F32.BF16 R20, R88.reuse, R100, R20 ;  /* 0x000000645814723c */ /* 0x050ff00000041814 */
[C---:B------:R-:W-:Y:S08]  /*83f0*/  HMMA.16816.F32.BF16 R24, R88.reuse, R102, R24 ;  /* 0x000000665818723c */ /* 0x040ff00000041818 */
[C---:B--2---:R-:W-:Y:S08]  /*8400*/  HMMA.16816.F32.BF16 R28, R88.reuse, R96, R28 ;  /* 0x00000060581c723c */ /* 0x044ff0000004181c */
[----:B------:R-:W-:Y:S01]  /*8410*/  HMMA.16816.F32.BF16 R32, R88, R98, R32 ;  /* 0x000000625820723c */ /* 0x000fe20000041820 */
[----:B------:R-:W-:Y:S08]  /*8420*/  @!UPT UIADD3 URZ, UPT, UPT, URZ, URZ, URZ ;  /* 0x000000fffffff290 */ /* 0x000ff0000fffe0ff */
[----:B-1----:R-:W-:Y:S11]  /*8430*/  @!P1 BRA `(.L_x_3822) ;  /* 0x0000000400dc9947 */ /* 0x002ff60003800000 */
        /* <DEDUP_REMOVED lines=76> */
.L_x_3823:
[--C-:B------:R-:W-:Y:S01]  /*8900*/  @!P5 IMAD.MOV.U32 R121, RZ, RZ, R119.reuse ;  /* 0x000000ffff79d224 */ /* 0x100fe200078e0077 */
[----:B------:R-:W-:Y:S01]  /*8910*/  @!P4 LEA R90, P2, R86, R120, 0x6 ;  /* 0x00000078565ac211 */ /* 0x000fe200078430ff */
[----:B------:R-:W-:Y:S01]  /*8920*/  IMAD.SHL.U32 R2, R0, 0x40, RZ ;  /* 0x0000004000027824 */ /* 0x000fe200078e00ff */
[C---:B------:R-:W-:Y:S02]  /*8930*/  LEA R92, P1, R86.reuse, RZ, 0x6 ;  /* 0x000000ff565c7211 */ /* 0x040fe400078230ff */
[----:B------:R-:W-:Y:S01]  /*8940*/  @!PT LDS RZ, [RZ] ;  /* 0x00000000fffff984 */ /* 0x000fe20000000800 */
[----:B------:R-:W-:Y:S01]  /*8950*/  @!PT LDS RZ, [RZ] ;  /* 0x00000000fffff984 */ /* 0x000fe20000000800 */
[----:B------:R-:W-:Y:S01]  /*8960*/  @!PT LDS RZ, [RZ] ;  /* 0x00000000fffff984 */ /* 0x000fe20000000800 */
[----:B------:R1:W-:Y:S01]  /*8970*/  @!P5 LDGSTS.E.BYPASS.LTC128B.128 [R111+0x3000], desc[UR14][R120.64] ;  /* 0x03000000786fdfae */ /* 0x0003e2000b981a0e */
[----:B------:R-:W-:Y:S02]  /*8980*/  @!P4 LEA.HI.X R91, R86, R119, R0, 0x6, P2 ;  /* 0x00000077565bc211 */ /* 0x000fe400010f3400 */
[----:B------:R-:W-:Y:S01]  /*8990*/  @!P5 IADD3 R92, P2, PT, R120, R92, RZ ;  /* 0x0000005c785cd210 */ /* 0x000fe20007f5e0ff */
[----:B------:R2:W-:Y:S01]  /*89a0*/  @P5 STS.128 [R111+0x3000], RZ ;  /* 0x003000ff6f005388 */ /* 0x0005e20000000c00 */
[C---:B------:R-:W-:Y:S02]  /*89b0*/  LEA.HI.X R93, R86.reuse, RZ, RZ, 0x6, P1 ;  /* 0x000000ff565d7211 */ /* 0x040fe400008f34ff */
[C---:B------:R-:W-:Y:S02]  /*89c0*/  @!P3 LEA R88, P1, R86.reuse, R120, 0x6 ;  /* 0x000000785658b211 */ /* 0x040fe400078230ff */
[----:B------:R-:W-:Y:S02]  /*89d0*/  @!P5 IADD3.X R93, PT, PT, R119, R93, R2, P2, !PT ;  /* 0x0000005d775dd210 */ /* 0x000fe400017fe402 */
[----:B------:R-:W-:Y:S01]  /*89e0*/  @!P3 LEA.HI.X R89, R86, R119, R0, 0x6, P1 ;  /* 0x000000775659b211 */ /* 0x000fe200008f3400 */
        /* <DEDUP_REMOVED lines=28> */
.L_x_3822:
[----:B------:R-:W-:Y:S01]  /*8bb0*/  FMNMX3.FTZ R0, R85, R4, R5, !PT ;  /* 0x0000000455007276 */ /* 0x000fe20007810005 */
[----:B------:R-:W-:Y:S01]  /*8bc0*/  LDSM.16.MT88.4 R96, [R114+0x6000] ;  /* 0x006000007260783b */ /* 0x000fe20000004200 */
[----:B--2---:R-:W-:Y:S02]  /*8bd0*/  FMNMX3.FTZ R90, R3, R6, R7, !PT ;  /* 0x00000006035a7276 */ /* 0x004fe40007810007 */
        /* <DEDUP_REMOVED lines=18> */
[----:B------:R-:W-:Y:S02]  /*8d00*/  FMNMX.FTZ R91, R88, R93, !PT ;  /* 0x0000005d585b7209 */ /* 0x000fe40007810000 */
[----:B------:R-:W-:Y:S02]  /*8d10*/  IADD3 R88, PT, PT, R114, 0x6020, RZ ;  /* 0x0000602072587810 */ /* 0x000fe40007ffe0ff */
[----:B------:R-:W-:Y:S01]  /*8d20*/  SHFL.BFLY PT, R86, R87, 0x1, 0x1f ;  /* 0x0c201f0057567f89 */ /* 0x000fe200000e0000 */
[----:B------:R-:W-:Y:S02]  /*8d30*/  @P0 IADD3 R88, PT, PT, R127, -0x20, RZ ;  /* 0xffffffe07f580810 */ /* 0x000fe40007ffe0ff */
[----:B------:R-:W-:Y:S05]  /*8d40*/  ISETP.GT.AND P0, PT, R131, R118, PT ;  /* 0x000000768300720c */ /* 0x000fea0003f04270 */
[----:B------:R-:W1:Y:S08]  /*8d50*/  SHFL.BFLY PT, R0, R91, 0x1, 0x1f ;  /* 0x0c201f005b007f89 */ /* 0x000e7000000e0000 */
[----:B------:R-:W2:Y:S01]  /*8d60*/  LDSM.16.MT88.4 R100, [R88] ;  /* 0x000000005864783b */ /* 0x000ea20000004200 */
[----:B-1----:R-:W-:Y:S02]  /*8d70*/  FMNMX.FTZ R2, R91, R0, !PT ;  /* 0x000000005b027209 */ /* 0x002fe40007810000 */
[----:B------:R-:W-:Y:S02]  /*8d80*/  FMNMX.FTZ R0, R87, R86, !PT ;  /* 0x0000005657007209 */ /* 0x000fe40007810000 */
[C---:B------:R-:W-:Y:S01]  /*8d90*/  FSETP.NEU.FTZ.AND P1, PT, R2.reuse, -INF , PT ;  /* 0xff8000000200780b */ /* 0x040fe20003f3d000 */
[C---:B------:R-:W-:Y:S01]  /*8da0*/  FMUL.FTZ R107, R2.reuse, UR4 ;  /* 0x00000004026b7c20 */ /* 0x040fe20008410000 */
[----:B------:R-:W-:Y:S01]  /*8db0*/  FADD.FTZ R84, -R2, R85 ;  /* 0x0000005502547221 */ /* 0x000fe20000010100 */
[C---:B------:R-:W-:Y:S01]  /*8dc0*/  FMUL.FTZ R104, R0.reuse, UR4 ;  /* 0x0000000400687c20 */ /* 0x040fe20008410000 */
[----:B------:R-:W-:Y:S02]  /*8dd0*/  FADD.FTZ R3, -R0, R3 ;  /* 0x0000000300037221 */ /* 0x000fe40000010100 */
[----:B------:R-:W-:Y:S01]  /*8de0*/  FSEL R107, R107, RZ, P1 ;  /* 0x000000ff6b6b7208 */ /* 0x000fe20000800000 */
[----:B------:R-:W-:Y:S01]  /*8df0*/  FMUL.FTZ R85, R84, UR4 ;  /* 0x0000000454557c20 */ /* 0x000fe20008410000 */
        /* <DEDUP_REMOVED lines=38> */
[C---:B------:R-:W-:Y:S03]  /*9060*/  FMUL.FTZ R61, R84.reuse, R61 ;  /* 0x0000003d543d7220 */ /* 0x040fe60000410000 */
[----:B------:R-:W3:Y:S01]  /*9070*/  MUFU.EX2 R133, R133 ;  /* 0x0000008500857308 */ /* 0x000ee20000000800 */
[C---:B------:R-:W-:Y:S01]  /*9080*/  FMUL.FTZ R64, R84.reuse, R64 ;  /* 0x0000004054407220 */ /* 0x040fe20000410000 */
[C---:B------:R-:W-:Y:S01]  /*9090*/  FMUL.FTZ R65, R84.reuse, R65 ;  /* 0x0000004154417220 */ /* 0x040fe20000410000 */
[C---:B------:R-:W-:Y:S01]  /*90a0*/  FMUL.FTZ R68, R84.reuse, R68 ;  /* 0x0000004454447220 */ /* 0x040fe20000410000 */
[C---:B------:R-:W-:Y:S01]  /*90b0*/  FMUL.FTZ R69, R84.reuse, R69 ;  /* 0x0000004554457220 */ /* 0x040fe20000410000 */
[C---:B------:R-:W-:Y:S01]  /*90c0*/  FMUL.FTZ R72, R84.reuse, R72 ;  /* 0x0000004854487220 */ /* 0x040fe20000410000 */
[C---:B------:R-:W-:Y:S01]  /*90d0*/  FMUL.FTZ R73, R84.reuse, R73 ;  /* 0x0000004954497220 */ /* 0x040fe20000410000 */
[C---:B------:R-:W-:Y:S03]  /*90e0*/  FMUL.FTZ R76, R84.reuse, R76 ;  /* 0x0000004c544c7220 */ /* 0x040fe60000410000 */
[----:B------:R-:W4:Y:S01]  /*90f0*/  MUFU.EX2 R135, R135 ;  /* 0x0000008700877308 */ /* 0x000f220000000800 */
[C---:B-1----:R-:W-:Y:S01]  /*9100*/  FMUL.FTZ R38, R3.reuse, R38 ;  /* 0x0000002603267220 */ /* 0x042fe20000410000 */
[C---:B------:R-:W-:Y:S01]  /*9110*/  FMUL.FTZ R39, R3.reuse, R39 ;  /* 0x0000002703277220 */ /* 0x040fe20000410000 */
[C---:B------:R-:W-:Y:S01]  /*9120*/  FMUL.FTZ R42, R3.reuse, R42 ;  /* 0x0000002a032a7220 */ /* 0x040fe20000410000 */
[C---:B------:R-:W-:Y:S01]  /*9130*/  FMUL.FTZ R43, R3.reuse, R43 ;  /* 0x0000002b032b7220 */ /* 0x040fe20000410000 */
[C---:B------:R-:W-:Y:S01]  /*9140*/  FMUL.FTZ R46, R3.reuse, R46 ;  /* 0x0000002e032e7220 */ /* 0x040fe20000410000 */
[C---:B------:R-:W-:Y:S01]  /*9150*/  FMUL.FTZ R47, R3.reuse, R47 ;  /* 0x0000002f032f7220 */ /* 0x040fe20000410000 */
[----:B------:R-:W-:Y:S03]  /*9160*/  FMUL.FTZ R50, R3, R50 ;  /* 0x0000003203327220 */ /* 0x000fe60000410000 */
[----:B------:R-:W-:Y:S01]  /*9170*/  MUFU.EX2 R90, R90 ;  /* 0x0000005a005a7308 */ /* 0x000fe20000000800 */
[----:B---3--:R-:W-:Y:S01]  /*9180*/  F2FP.BF16.F32.PACK_AB R92, R133, R105 ;  /* 0x00000069855c723e */ /* 0x008fe200000010ff */
[C---:B------:R-:W-:Y:S01]  /*9190*/  FMUL.FTZ R51, R3.reuse, R51 ;  /* 0x0000003303337220 */ /* 0x040fe20000410000 */
[C---:B------:R-:W-:Y:S01]  /*91a0*/  FMUL.FTZ R54, R3.reuse, R54 ;  /* 0x0000003603367220 */ /* 0x040fe20000410000 */
[C---:B------:R-:W-:Y:S01]  /*91b0*/  FMUL.FTZ R55, R3.reuse, R55 ;  /* 0x0000003703377220 */ /* 0x040fe20000410000 */
[C---:B------:R-:W-:Y:S01]  /*91c0*/  FMUL.FTZ R58, R3.reuse, R58 ;  /* 0x0000003a033a7220 */ /* 0x040fe20000410000 */
[C---:B------:R-:W-:Y:S01]  /*91d0*/  FMUL.FTZ R59, R3.reuse, R59 ;  /* 0x0000003b033b7220 */ /* 0x040fe20000410000 */
[----:B------:R-:W-:Y:S03]  /*91e0*/  FMUL.FTZ R62, R3, R62 ;  /* 0x0000003e033e7220 */ /* 0x000fe60000410000 */
        /* <DEDUP_REMOVED lines=15> */
[----:B------:R-:W-:Y:S03]  /*92e0*/  FMUL.FTZ R82, R3, R82 ;  /* 0x0000005203527220 */ /* 0x000fe60000410000 */
[----:B------:R-:W3:Y:S01]  /*92f0*/  MUFU.EX2 R134, R134 ;  /* 0x0000008600867308 */ /* 0x000ee20000000800 */
[----:B-1----:R-:W-:Y:S01]  /*9300*/  F2FP.BF16.F32.PACK_AB R94, R91, R90 ;  /* 0x0000005a5b5e723e */ /* 0x002fe200000010ff */
[----:B------:R-:W-:Y:S01]  /*9310*/  FMUL.FTZ R83, R3, R83 ;  /* 0x0000005303537220 */ /* 0x000fe20000410000 */
[--C-:B------:R-:W-:Y:S01]  /*9320*/  FFMA.FTZ R150, R26, UR4, -R104.reuse ;  /* 0x000000041a967c23 */ /* 0x100fe20008010868 */
[--C-:B------:R-:W-:Y:S01]  /*9330*/  FFMA.FTZ R151, R27, UR4, -R104.reuse ;  /* 0x000000041b977c23 */ /* 0x100fe20008010868 */
[--C-:B------:R-:W-:Y:S01]  /*9340*/  FFMA.FTZ R155, R30, UR4, -R104.reuse ;  /* 0x000000041e9b7c23 */ /* 0x100fe20008010868 */
[--C-:B------:R-:W-:Y:S01]  /*9350*/  FFMA.FTZ R152, R31, UR4, -R104.reuse ;  /* 0x000000041f987c23 */ /* 0x100fe20008010868 */
[--C-:B------:R-:W-:Y:S03]  /*9360*/  FFMA.FTZ R158, R34, UR4, -R104.reuse ;  /* 0x00000004229e7c23 */ /* 0x100fe60008010868 */
[----:B------:R-:W-:Y:S01]  /*9370*/  MUFU.EX2 R136, R136 ;  /* 0x0000008800887308 */ /* 0x000fe20000000800 */
[----:B------:R-:W-:Y:S01]  /*9380*/  FFMA.FTZ R159, R35, UR4, -R104 ;  /* 0x00000004239f7c23 */ /* 0x000fe20008010868 */
[----:B------:R-:W-:Y:S01]  /*9390*/  FFMA.FTZ R160, R84, R109, R105 ;  /* 0x0000006d54a07223 */ /* 0x000fe20000010069 */
[----:B------:R-:W-:Y:S01]  /*93a0*/  FFMA.FTZ R162, R3, R108, R106 ;  /* 0x0000006c03a27223 */ /* 0x000fe2000001006a */
[--C-:B------:R-:W-:Y:S01]  /*93b0*/  FFMA.FTZ R145, R20, UR4, -R107.reuse ;  /* 0x0000000414917c23 */ /* 0x100fe2000801086b */
[----:B------:R-:W-:Y:S01]  /*93c0*/  LDSM.16.MT88.4 R108, [R114+0x7c00] ;  /* 0x007c0000726c783b */ /* 0x000fe20000004200 */
        /* <DEDUP_REMOVED lines=8> */
[----:B------:R-:W-:Y:S01]  /*9450*/  FFMA.FTZ R107, R33, UR4, -R107 ;  /* 0x00000004216b7c23 */ /* 0x000fe2000801086b */
[----:B------:R-:W-:Y:S01]  /*9460*/  FADD.FTZ R133, R133, R160 ;  /* 0x000000a085857221 */ /* 0x000fe20000010000 */
[C---:B------:R-:W-:Y:S02]  /*9470*/  HMMA.16816.F32.BF16 R36, R92.reuse, R96, R36 ;  /* 0x000000605c24723c */ /* 0x040fe40000041824 */
[----:B------:R-:W-:Y:S03]  /*9480*/  MUFU.EX2 R139, R139 ;  /* 0x0000008b008b7308 */ /* 0x000fe60000000800 */
[----:B------:R-:W-:Y:S01]  /*9490*/  MOV R3, R0 ;  /* 0x0000000000037202 */ /* 0x000fe20000000f00 */
[----:B------:R-:W-:Y:S01]  /*94a0*/  FADD.FTZ R160, R135, R162 ;  /* 0x000000a287a07221 */ /* 0x000fe20000010000 */
[----:B------:R-:W-:Y:S01]  /*94b0*/  FADD.FTZ R90, R90, R133 ;  /* 0x000000855a5a7221 */ /* 0x000fe20000010000 */
[C---:B------:R-:W-:Y:S01]  /*94c0*/  HMMA.16816.F32.BF16 R40, R92.reuse, R98, R40 ;  /* 0x000000625c28723c */ /* 0x040fe20000041828 */
[----:B------:R-:W3:Y:S03]  /*94d0*/  LDSM.16.MT88.4 R96, [R114+0x7000] ;  /* 0x007000007260783b */ /* 0x000ee60000004200 */
[----:B------:R4:W-:Y:S01]  /*94e0*/  MUFU.EX2 R157, R107 ;  /* 0x0000006b009d7308 */ /* 0x0009e20000000800 */
[----:B------:R-:W-:Y:S01]  /*94f0*/  FADD.FTZ R121, R121, R160 ;  /* 0x000000a079797221 */ /* 0x000fe20000010000 */
[----:B------:R-:W-:Y:S01]  /*9500*/  FADD.FTZ R91, R91, R90 ;  /* 0x0000005a5b5b7221 */ /* 0x000fe20000010000 */
[----:B------:R-:W-:Y:S02]  /*9510*/  MOV R85, R2 ;  /* 0x0000000200557202 */ /* 0x000fe40000000f00 */
[----:B------:R-:W-:Y:S01]  /*9520*/  FADD.FTZ R134, R134, R121 ;  /* 0x0000007986867221 */ /* 0x000fe20000010000 */
[C---:B--2---:R-:W-:Y:S04]  /*9530*/  HMMA.16816.F32.BF16 R44, R92.reuse, R100, R44 ;  /* 0x000000645c2c723c */ /* 0x044fe8000004182c */
[----:B------:R-:W2:Y:S04]  /*9540*/  MUFU.EX2 R138, R138 ;  /* 0x0000008a008a7308 */ /* 0x000ea80000000800 */
[C---:B------:R-:W-:Y:S01]  /*9550*/  HMMA.16816.F32.BF16 R48, R92.reuse, R102, R48 ;  /* 0x000000665c30723c */ /* 0x040fe20000041830 */
[----:B------:R-:W5:Y:S05]  /*9560*/  LDSM.16.MT88.4 R100, [R88+0x1000] ;  /* 0x001000005864783b */ /* 0x000f6a0000004200 */
[----:B------:R-:W-:Y:S03]  /*9570*/  MUFU.EX2 R140, R140 ;  /* 0x0000008c008c7308 */ /* 0x000fe60000000800 */
[----:B----4-:R-:W-:Y:S07]  /*9580*/  LDSM.16.MT88.4 R104, [R88+0xc00] ;  /* 0x000c00005868783b */ /* 0x010fee0000004200 */
[----:B------:R-:W4:Y:S10]  /*9590*/  MUFU.EX2 R141, R141 ;  /* 0x0000008d008d7308 */ /* 0x000f340000000800 */
[----:B------:R-:W-:Y:S01]  /*95a0*/  MUFU.EX2 R143, R143 ;  /* 0x0000008f008f7308 */ /* 0x000fe20000000800 */
[C---:B---3--:R-:W-:Y:S09]  /*95b0*/  HMMA.16816.F32.BF16 R52, R92.reuse, R96, R52 ;  /* 0x000000605c34723c */ /* 0x048ff20000041834 */
[----:B------:R-:W3:Y:S01]  /*95c0*/  MUFU.EX2 R142, R142 ;  /* 0x0000008e008e7308 */ /* 0x000ee20000000800 */
[C---:B------:R-:W-:Y:S01]  /*95d0*/  HMMA.16816.F32.BF16 R56, R92.reuse, R98, R56 ;  /* 0x000000625c38723c */ /* 0x040fe20000041838 */
[----:B------:R-:W1:Y:S08]  /*95e0*/  LDSM.16.MT88.4 R96, [R114+0x8000] ;  /* 0x008000007260783b */ /* 0x000e700000004200 */
[----:B------:R-:W-:Y:S01]  /*95f0*/  MUFU.EX2 R145, R145 ;  /* 0x0000009100917308 */ /* 0x000fe20000000800 */
[C---:B-----5:R-:W-:Y:S09]  /*9600*/  HMMA.16816.F32.BF16 R60, R92.reuse, R100, R60 ;  /* 0x000000645c3c723c */ /* 0x060ff2000004183c */
[----:B------:R-:W5:Y:S01]  /*9610*/  MUFU.EX2 R146, R146 ;  /* 0x0000009200927308 */ /* 0x000f620000000800 */
[C---:B------:R-:W-:Y:S01]  /*9620*/  HMMA.16816.F32.BF16 R64, R92.reuse, R102, R64 ;  /* 0x000000665c40723c */ /* 0x040fe20000041840 */
[----:B------:R-:W2:Y:S08]  /*9630*/  LDSM.16.MT88.4 R100, [R88+0x2000] ;  /* 0x002000005864783b */ /* 0x000eb00000004200 */
[----:B------:R-:W-:Y:S10]  /*9640*/  MUFU.EX2 R147, R147 ;  /* 0x0000009300937308 */ /* 0x000ff40000000800 */
[----:B------:R-:W5:Y:S10]  /*9650*/  MUFU.EX2 R144, R144 ;  /* 0x0000009000907308 */ /* 0x000f740000000800 */
[----:B------:R-:W-:Y:S01]  /*9660*/  MUFU.EX2 R148, R148 ;  /* 0x0000009400947308 */ /* 0x000fe20000000800 */
[C---:B-1----:R-:W-:Y:S09]  /*9670*/  HMMA.16816.F32.BF16 R68, R92.reuse, R96, R68 ;  /* 0x000000605c44723c */ /* 0x042ff20000041844 */
[----:B------:R-:W1:Y:S01]  /*9680*/  MUFU.EX2 R149, R149 ;  /* 0x0000009500957308 */ /* 0x000e620000000800 */
[C---:B------:R-:W-:Y:S01]  /*9690*/  HMMA.16816.F32.BF16 R72, R92.reuse, R98, R72 ;  /* 0x000000625c48723c */ /* 0x040fe20000041848 */
[----:B------:R-:W5:Y:S08]  /*96a0*/  LDSM.16.MT88.4 R96, [R114+0x6400] ;  /* 0x006400007260783b */ /* 0x000f700000004200 */
[----:B------:R-:W-:Y:S01]  /*96b0*/  MUFU.EX2 R150, R150 ;  /* 0x0000009600967308 */ /* 0x000fe20000000800 */
[C---:B--2---:R-:W-:Y:S09]  /*96c0*/  HMMA.16816.F32.BF16 R76, R92.reuse, R100, R76 ;  /* 0x000000645c4c723c */ /* 0x044ff2000004184c */
[----:B------:R-:W2:Y:S01]  /*96d0*/  MUFU.EX2 R151, R151 ;  /* 0x0000009700977308 */ /* 0x000ea20000000800 */
[----:B------:R-:W-:Y:S01]  /*96e0*/  HMMA.16816.F32.BF16 R80, R92, R102, R80 ;  /* 0x000000665c50723c */ /* 0x000fe20000041850 */
[----:B------:R-:W1:Y:S08]  /*96f0*/  LDSM.16.MT88.4 R100, [R88+0x400] ;  /* 0x000400005864783b */ /* 0x000e700000004200 */
[----:B------:R-:W-:Y:S01]  /*9700*/  MUFU.EX2 R153, R153 ;  /* 0x0000009900997308 */ /* 0x000fe20000000800 */
[----:B------:R-:W-:Y:S01]  /*9710*/  F2FP.BF16.F32.PACK_AB R92, R137, R136 ;  /* 0x00000088895c723e */ /* 0x000fe200000010ff */
[----:B------:R-:W-:Y:S01]  /*9720*/  FADD.FTZ R136, R136, R91 ;  /* 0x0000005b88887221 */ /* 0x000fe20000010000 */
[----:B------:R-:W-:Y:S01]  /*9730*/  F2FP.BF16.F32.PACK_AB R93, R138, R139 ;  /* 0x0000008b8a5d723e */ /* 0x000fe200000010ff */
[----:B------:R-:W-:Y:S01]  /*9740*/  FADD.FTZ R139, R139, R134 ;  /* 0x000000868b8b7221 */ /* 0x000fe20000010000 */
[----:B----4-:R-:W-:Y:S01]  /*9750*/  F2FP.BF16.F32.PACK_AB R94, R141, R140 ;  /* 0x0000008c8d5e723e */ /* 0x010fe200000010ff */
[----:B------:R-:W-:Y:S01]  /*9760*/  FADD.FTZ R137, R137, R136 ;  /* 0x0000008889897221 */ /* 0x000fe20000010000 */
[----:B---3--:R-:W-:Y:S03]  /*9770*/  F2FP.BF16.F32.PACK_AB R95, R142, R143 ;  /* 0x0000008f8e5f723e */ /* 0x008fe600000010ff */
[----:B------:R-:W3:Y:S01]  /*9780*/  MUFU.EX2 R154, R154 ;  /* 0x0000009a009a7308 */ /* 0x000ee20000000800 */
[----:B------:R-:W-:Y:S04]  /*9790*/  FADD.FTZ R138, R138, R139 ;  /* 0x0000008b8a8a7221 */ /* 0x000fe80000010000 */
[----:B------:R-:W-:Y:S05]  /*97a0*/  FADD.FTZ R143, R143, R138 ;  /* 0x0000008a8f8f7221 */ /* 0x000fea0000010000 */
[----:B------:R-:W-:Y:S01]  /*97b0*/  MUFU.EX2 R155, R155 ;  /* 0x0000009b009b7308 */ /* 0x000fe20000000800 */
[----:B------:R-:W-:Y:S01]  /*97c0*/  FADD.FTZ R142, R142, R143 ;  /* 0x0000008f8e8e7221 */ /* 0x000fe20000010000 */
[C---:B-----5:R-:W-:Y:S08]  /*97d0*/  HMMA.16816.F32.BF16 R36, R92.reuse, R96, R36 ;  /* 0x000000605c24723c */ /* 0x060ff00000041824 */
[----:B------:R-:W4:Y:S01]  /*97e0*/  MUFU.EX2 R152, R152 ;  /* 0x0000009800987308 */ /* 0x000f220000000800 */
[C---:B------:R-:W-:Y:S01]  /*97f0*/  HMMA.16816.F32.BF16 R40, R92.reuse, R98, R40 ;  /* 0x000000625c28723c */ /* 0x040fe20000041828 */
[----:B------:R-:W5:Y:S08]  /*9800*/  LDSM.16.MT88.4 R96, [R114+0x7400] ;  /* 0x007400007260783b */ /* 0x000f700000004200 */
[----:B------:R-:W4:Y:S01]  /*9810*/  MUFU.EX2 R156, R156 ;  /* 0x0000009c009c7308 */ /* 0x000f220000000800 */
[C---:B-1----:R-:W-:Y:S09]  /*9820*/  HMMA.16816.F32.BF16 R44, R92.reuse, R100, R44 ;  /* 0x000000645c2c723c */ /* 0x042ff2000004182c */
[----:B------:R-:W-:Y:S01]  /*9830*/  MUFU.EX2 R158, R158 ;  /* 0x0000009e009e7308 */ /* 0x000fe20000000800 */
[C---:B------:R-:W-:Y:S01]  /*9840*/  HMMA.16816.F32.BF16 R48, R92.reuse, R102, R48 ;  /* 0x000000665c30723c */ /* 0x040fe20000041830 */
[----:B------:R-:W1:Y:S08]  /*9850*/  LDSM.16.MT88.4 R100, [R88+0x1400] ;  /* 0x001400005864783b */ /* 0x000e700000004200 */
[----:B------:R-:W4:Y:S01]  /*9860*/  MUFU.EX2 R159, R159 ;  /* 0x0000009f009f7308 */ /* 0x000f220000000800 */
        /* <DEDUP_REMOVED lines=10> */
[----:B------:R-:W-:Y:S01]  /*9910*/  HMMA.16816.F32.BF16 R80, R92, R102, R80 ;  /* 0x000000665c50723c */ /* 0x000fe20000041850 */
[----:B------:R-:W1:Y:S02]  /*9920*/  LDSM.16.MT88.4 R100, [R88+0x800] ;  /* 0x000800005864783b */ /* 0x000e640000004200 */
[----:B------:R-:W-:Y:S02]  /*9930*/  F2FP.BF16.F32.PACK_AB R92, R146, R145 ;  /* 0x00000091925c723e */ /* 0x000fe400000010ff */
[C---:B------:R-:W-:Y:S01]  /*9940*/  F2FP.BF16.F32.PACK_AB R93, R144.reuse, R147 ;  /* 0x00000093905d723e */ /* 0x040fe200000010ff */
[----:B------:R-:W-:Y:S01]  /*9950*/  FADD.FTZ R147, R147, R142 ;  /* 0x0000008e93937221 */ /* 0x000fe20000010000 */
[----:B------:R-:W-:Y:S02]  /*9960*/  F2FP.BF16.F32.PACK_AB R94, R149, R148 ;  /* 0x00000094955e723e */ /* 0x000fe400000010ff */
[C---:B--2---:R-:W-:Y:S01]  /*9970*/  F2FP.BF16.F32.PACK_AB R95, R151.reuse, R150 ;  /* 0x00000096975f723e */ /* 0x044fe200000010ff */
[----:B------:R-:W-:Y:S04]  /*9980*/  FADD.FTZ R147, R144, R147 ;  /* 0x0000009390937221 */ /* 0x000fe80000010000 */
[----:B------:R-:W-:Y:S04]  /*9990*/  FADD.FTZ R150, R150, R147 ;  /* 0x0000009396967221 */ /* 0x000fe80000010000 */
[----:B------:R-:W-:Y:S01]  /*99a0*/  FADD.FTZ R150, R151, R150 ;  /* 0x0000009697967221 */ /* 0x000fe20000010000 */
[C---:B-----5:R-:W-:Y:S08]  /*99b0*/  HMMA.16816.F32.BF16 R36, R92.reuse, R96, R36 ;  /* 0x000000605c24723c */ /* 0x060ff00000041824 */
        /* <DEDUP_REMOVED lines=16> */
[----:B------:R-:W1:Y:S02]  /*9ac0*/  LDSM.16.MT88.4 R100, [R88+0x1c00] ;  /* 0x001c00005864783b */ /* 0x000e640000004200 */
[----:B---3--:R-:W-:Y:S02]  /*9ad0*/  F2FP.BF16.F32.PACK_AB R92, R154, R153 ;  /* 0x000000999a5c723e */ /* 0x008fe400000010ff */
[C---:B----4-:R-:W-:Y:S01]  /*9ae0*/  F2FP.BF16.F32.PACK_AB R93, R152.reuse, R155 ;  /* 0x0000009b985d723e */ /* 0x050fe200000010ff */
[----:B------:R-:W-:Y:S01]  /*9af0*/  FADD.FTZ R155, R155, R150 ;  /* 0x000000969b9b7221 */ /* 0x000fe20000010000 */
[----:B------:R-:W-:Y:S02]  /*9b00*/  F2FP.BF16.F32.PACK_AB R94, R157, R156 ;  /* 0x0000009c9d5e723e */ /* 0x000fe400000010ff */
[C---:B------:R-:W-:Y:S01]  /*9b10*/  F2FP.BF16.F32.PACK_AB R95, R159.reuse, R158 ;  /* 0x0000009e9f5f723e */ /* 0x040fe200000010ff */
[----:B------:R-:W-:Y:S06]  /*9b20*/  FADD.FTZ R155, R152, R155 ;  /* 0x0000009b989b7221 */ /* 0x000fec0000010000 */
[C---:B--2---:R-:W-:Y:S08]  /*9b30*/  HMMA.16816.F32.BF16 R36, R92.reuse, R96, R36 ;  /* 0x000000605c24723c */ /* 0x044ff00000041824 */
[C---:B------:R-:W-:Y:S01]  /*9b40*/  HMMA.16816.F32.BF16 R40, R92.reuse, R98, R40 ;  /* 0x000000625c28723c */ /* 0x040fe20000041828 */
[----:B------:R-:W2:Y:S07]  /*9b50*/  LDSM.16.MT88.4 R96, [R114+0x8c00] ;  /* 0x008c00007260783b */ /* 0x000eae0000004200 */
[C---:B------:R-:W-:Y:S08]  /*9b60*/  HMMA.16816.F32.BF16 R44, R92.reuse, R104, R44 ;  /* 0x000000685c2c723c */ /* 0x040ff0000004182c */
[C---:B------:R-:W-:Y:S01]  /*9b70*/  HMMA.16816.F32.BF16 R48, R92.reuse, R106, R48 ;  /* 0x0000006a5c30723c */ /* 0x040fe20000041830 */
[----:B------:R3:W4:Y:S07]  /*9b80*/  LDSM.16.MT88.4 R104, [R88+0x2c00] ;  /* 0x002c00005868783b */ /* 0x00072e0000004200 */
[C---:B------:R-:W-:Y:S03]  /*9b90*/  HMMA.16816.F32.BF16 R52, R92.reuse, R108, R52 ;  /* 0x0000006c5c34723c */ /* 0x040fe60000041834 */
[----:B------:R-:W-:Y:S04]  /*9ba0*/  FADD.FTZ R108, R158, R155 ;  /* 0x0000009b9e6c7221 */ /* 0x000fe80000010000 */
[----:B------:R-:W-:Y:S01]  /*9bb0*/  FADD.FTZ R108, R159, R108 ;  /* 0x0000006c9f6c7221 */ /* 0x000fe20000010000 */
[C---:B------:R-:W-:Y:S08]  /*9bc0*/  HMMA.16816.F32.BF16 R56, R92.reuse, R110, R56 ;  /* 0x0000006e5c38723c */ /* 0x040ff00000041838 */
[C---:B-1----:R-:W-:Y:S03]  /*9bd0*/  HMMA.16816.F32.BF16 R60, R92.reuse, R100, R60 ;  /* 0x000000645c3c723c */ /* 0x042fe6000004183c */
[----:B---3--:R-:W-:Y:S04]  /*9be0*/  FADD.FTZ R88, R140, R137 ;  /* 0x000000898c587221 */ /* 0x008fe80000010000 */
        /* <DEDUP_REMOVED lines=16> */
.L_x_3820:
[----:B------:R-:W1:Y:S01]  /*9cf0*/  SHFL.BFLY PT, R4, R109, 0x2, 0x1f ;  /* 0x0c401f006d047f89 */ /* 0x000e6200000e0000 */
[----:B------:R-:W-:Y:S01]  /*9d00*/  SHF.L.U32 R9, R113, 0x1, RZ ;  /* 0x0000000171097819 */ /* 0x000fe200000006ff */
[----:B------:R-:W-:Y:S01]  /*9d10*/  S2UR UR4, SR_CTAID.Y ;  /* 0x00000000000479c3 */ /* 0x000fe20000002600 */
[--C-:B------:R-:W-:Y:S01]  /*9d20*/  SHF.R.U32.HI R6, RZ, 0x3, R113.reuse ;  /* 0x00000003ff067819 */ /* 0x100fe20000011671 */
[----:B------:R-:W2:Y:S01]  /*9d30*/  SHFL.BFLY PT, R3, R108, 0x2, 0x1f ;  /* 0x0c401f006c037f89 */ /* 0x000ea200000e0000 */
[----:B------:R-:W-:Y:S01]  /*9d40*/  LOP3.LUT R9, R9, 0x6, RZ, 0xc0, !PT ;  /* 0x0000000609097812 */ /* 0x000fe200078ec0ff */
[----:B------:R-:W-:Y:S01]  /*9d50*/  BSSY.RECONVERGENT B0, `(.L_x_3825) ;  /* 0x0000094000007945 */ /* 0x000fe20003800200 */
[----:B------:R-:W-:-:S03]  /*9d60*/  SHF.R.U32.HI R5, RZ, 0x1, R113 ;  /* 0x00000001ff057819 */ /* 0x000fc60000011671 */
[----:B------:R-:W-:Y:S01]  /*9d70*/  BAR.SYNC.DEFER_BLOCKING 0x0 ;  /* 0x0000000000007b1d */ /* 0x000fe20000010000 */
[----:B------:R-:W-:Y:S02]  /*9d80*/  LOP3.LUT R116, R9, 0x3e00, R116, 0xf8, !PT ;  /* 0x00003e0009747812 */ /* 0x000fe400078ef874 */
[--C-:B------:R-:W-:Y:S02]  /*9d90*/  LOP3.LUT R9, R124, 0xc0, R125.reuse, 0xf8, !PT ;  /* 0x000000c07c097812 */ /* 0x100fe400078ef87d */
[----:B------:R-:W-:-:S03]  /*9da0*/  LOP3.LUT R116, R116, 0x20, R125, 0xf8, !PT ;  /* 0x0000002074747812 */ /* 0x000fc600078ef87d */
[----:B------:R-:W-:Y:S01]  /*9db0*/  S2UR UR7, SR_CTAID.Z ;  /* 0x00000000000779c3 */ /* 0x000fe20000002700 */
[----:B------:R-:W-:Y:S02]  /*9dc0*/  LOP3.LUT R11, R5, 0x30, RZ, 0xc0, !PT ;  /* 0x00000030050b7812 */ /* 0x000fe400078ec0ff */
[----:B------:R-:W-:Y:S02]  /*9dd0*/  LOP3.LUT R9, R116, R9, RZ, 0xfc, !PT ;  /* 0x0000000974097212 */ /* 0x000fe400078efcff */
[----:B------:R-:W-:Y:S02]  /*9de0*/  SHF.R.U32.HI R8, RZ, 0x2, R113 ;  /* 0x00000002ff087819 */ /* 0x000fe40000011671 */
[----:B------:R-:W-:Y:S01]  /*9df0*/  LEA R9, R9, UR5, 0x2 ;  /* 0x0000000509097c11 */ /* 0x000fe2000f8e10ff */
[----:B------:R-:W3:Y:S01]  /*9e00*/  S2UR UR6, SR_CTAID.X ;  /* 0x00000000000679c3 */ /* 0x000ee20000002500 */
[----:B------:R-:W-:Y:S01]  /*9e10*/  LOP3.LUT R14, R112, 0xd8, RZ, 0xc0, !PT ;  /* 0x000000d8700e7812 */ /* 0x000fe200078ec0ff */
[----:B-1----:R-:W-:Y:S01]  /*9e20*/  FADD.FTZ R7, R4, R109 ;  /* 0x0000006d04077221 */ /* 0x002fe20000010000 */
[----:B------:R-:W-:-:S02]  /*9e30*/  LOP3.LUT R8, R11, 0x7, R8, 0xf8, !PT ;  /* 0x000000070b087812 */ /* 0x000fc400078ef808 */
[----:B------:R-:W-:Y:S01]  /*9e40*/  LOP3.LUT R5, R14, 0x18, R5, 0x78, !PT ;  /* 0x000000180e057812 */ /* 0x000fe200078e7805 */
[----:B--2---:R-:W-:Y:S01]  /*9e50*/  FADD.FTZ R12, R3, R108 ;  /* 0x0000006c030c7221 */ /* 0x004fe20000010000 */
[----:B------:R-:W1:Y:S01]  /*9e60*/  SHFL.BFLY PT, R4, R7, 0x1, 0x1f ;  /* 0x0c201f0007047f89 */ /* 0x000e6200000e0000 */
[----:B------:R-:W-:Y:S02]  /*9e70*/  IADD3 R14, PT, PT, R6, 0x20, RZ ;  /* 0x00000020060e7810 */ /* 0x000fe40007ffe0ff */
[----:B------:R-:W-:Y:S01]  /*9e80*/  IADD3 R17, PT, PT, -R126, RZ, RZ ;  /* 0x000000ff7e117210 */ /* 0x000fe20007ffe1ff */
[----:B------:R-:W2:Y:S01]  /*9e90*/  SHFL.BFLY PT, R3, R12, 0x1, 0x1f ;  /* 0x0c201f000c037f89 */ /* 0x000ea200000e0000 */
[----:B------:R-:W-:Y:S02]  /*9ea0*/  ISETP.GE.AND P5, PT, R14, R117, PT ;  /* 0x000000750e00720c */ /* 0x000fe40003fa6270 */
[----:B------:R-:W-:Y:S02]  /*9eb0*/  LOP3.LUT P3, RZ, R113, 0x3, RZ, 0xc0, !PT ;  /* 0x0000000371ff7812 */ /* 0x000fe4000786c0ff */
[----:B------:R-:W-:-:S02]  /*9ec0*/  LOP3.LUT R5, R5, 0xf24, R112, 0xf8, !PT ;  /* 0x00000f2405057812 */ /* 0x000fc400078ef870 */
[----:B------:R-:W-:Y:S01]  /*9ed0*/  ISETP.GE.AND P1, PT, R6, R117, PT ;  /* 0x000000750600720c */ /* 0x000fe20003f26270 */
[----:B---3--:R-:W-:Y:S01]  /*9ee0*/  USHF.L.U32 UR6, UR6, 0x6, URZ ;  /* 0x0000000606067899 */ /* 0x008fe200080006ff */
[----:B-1----:R-:W-:-:S04]  /*9ef0*/  FADD.FTZ R4, R7, R4 ;  /* 0x0000000407047221 */ /* 0x002fc80000010000 */
[----:B------:R-:W1:Y:S01]  /*9f00*/  MUFU.RCP R10, R4 ;  /* 0x00000004000a7308 */ /* 0x000e620000001000 */
[----:B--2---:R-:W-:Y:S01]  /*9f10*/  FADD.FTZ R3, R12, R3 ;  /* 0x000000030c037221 */ /* 0x004fe20000010000 */
[----:B------:R-:W-:Y:S02]  /*9f20*/  FSETP.NE.FTZ.AND P2, PT, R4, RZ, PT ;  /* 0x000000ff0400720b */ /* 0x000fe40003f55000 */
[----:B------:R-:W-:Y:S02]  /*9f30*/  IADD3 R12, PT, PT, R6, 0x10, RZ ;  /* 0x00000010060c7810 */ /* 0x000fe40007ffe0ff */
[----:B------:R-:W-:Y:S02]  /*9f40*/  FSETP.NE.FTZ.AND P0, PT, R3, RZ, PT ;  /* 0x000000ff0300720b */ /* 0x000fe40003f15000 */
[----:B------:R-:W2:Y:S01]  /*9f50*/  MUFU.RCP R7, R3 ;  /* 0x0000000300077308 */ /* 0x000ea20000001000 */
[----:B------:R-:W-:Y:S02]  /*9f60*/  ISETP.GE.AND P4, PT, R12, R117, PT ;  /* 0x000000750c00720c */ /* 0x000fe40003f86270 */
[----:B------:R-:W-:-:S04]  /*9f70*/  IADD3 R12, PT, PT, R6, 0x30, RZ ;  /* 0x00000030060c7810 */ /* 0x000fc80007ffe0ff */
[----:B------:R-:W-:Y:S01]  /*9f80*/  ISETP.GE.AND P6, PT, R12, R117, PT ;  /* 0x000000750c00720c */ /* 0x000fe20003fc6270 */
[----:B------:R-:W3:Y:S01]  /*9f90*/  @P2 LDC R15, c[0x0][0x458] ;  /* 0x00011600ff0f2b82 */ /* 0x000ee20000000800 */
[----:B-1----:R-:W-:Y:S01]  /*9fa0*/  FSEL R10, R10, 1, P2 ;  /* 0x3f8000000a0a7808 */ /* 0x002fe20001000000 */
[----:B------:R-:W-:Y:S01]  /*9fb0*/  @P2 MUFU.LG2 R4, R4 ;  /* 0x0000000400042308 */ /* 0x000fe20000000c00 */
[----:B------:R-:W-:-:S03]  /*9fc0*/  LOP3.LUT R12, R125, 0x80, RZ, 0xc0, !PT ;  /* 0x000000807d0c7812 */ /* 0x000fc600078ec0ff */
        /* <DEDUP_REMOVED lines=25> */
[----:B------:R-:W1:Y:S01]  /*a160*/  @P0 LDC R19, c[0x0][0x458] ;  /* 0x00011600ff130b82 */ /* 0x000e620000000800 */
[----:B--2---:R-:W-:Y:S01]  /*a170*/  FSEL R7, R7, 1, P0 ;  /* 0x3f80000007077808 */ /* 0x004fe20000000000 */
[----:B------:R-:W2:Y:S01]  /*a180*/  @P0 MUFU.LG2 R3, R3 ;  /* 0x0000000300030308 */ /* 0x000ea20000000c00 */
[----:B------:R-:W-:Y:S01]  /*a190*/  IADD3 R13, PT, PT, R9, -R10, RZ ;  /* 0x8000000a090d7210 */ /* 0x000fe20007ffe0ff */
[----:B------:R-:W-:Y:S02]  /*a1a0*/  STS.64 [R9], R36 ;  /* 0x0000002409007388 */ /* 0x000fe40000000a00 */
[C---:B------:R-:W-:Y:S01]  /*a1b0*/  FMUL.FTZ R38, R7.reuse, R38 ;  /* 0x0000002607267220 */ /* 0x040fe20000410000 */
[C---:B------:R-:W-:Y:S01]  /*a1c0*/  FMUL.FTZ R39, R7.reuse, R39 ;  /* 0x0000002707277220 */ /* 0x040fe20000410000 */
[----:B------:R-:W4:Y:S01]  /*a1d0*/  LDC.64 R10, c[0x0][0x430] ;  /* 0x00010c00ff0a7b82 */ /* 0x000f220000000a00 */
        /* <DEDUP_REMOVED lines=23> */
[----:B----4-:R-:W-:Y:S01]  /*a350*/  IMAD R21, R10, UR4, R126 ;  /* 0x000000040a157c24 */ /* 0x010fe2000f8e027e */
[----:B------:R-:W-:Y:S01]  /*a360*/  IADD3 R14, PT, PT, R13, -R12, RZ ;  /* 0x8000000c0d0e7210 */ /* 0x000fe20007ffe0ff */
[----:B------:R-:W4:Y:S01]  /*a370*/  LDCU UR4, c[0x0][0x44c] ;  /* 0x00008980ff0477ac */ /* 0x000f220008000800 */
[----:B------:R-:W5:Y:S01]  /*a380*/  LDC R12, c[0x0][0x3e0] ;  /* 0x0000f800ff0c7b82 */ /* 0x000f620000000800 */
[----:B------:R-:W-:Y:S01]  /*a390*/  STS.64 [R9+0x400], R38 ;  /* 0x0004002609007388 */ /* 0x000fe20000000a00 */
[----:B--2---:R-:W-:-:S03]  /*a3a0*/  @P0 FMUL.FTZ R3, R3, 0.69314718246459960938 ;  /* 0x3f31721803030820 */ /* 0x004fc60000410000 */
[----:B------:R-:W-:Y:S04]  /*a3b0*/  STS.64 [R13+0x20], R40 ;  /* 0x000020280d007388 */ /* 0x000fe80000000a00 */
[----:B------:R-:W-:Y:S04]  /*a3c0*/  STS.64 [R13+0x420], R42 ;  /* 0x0004202a0d007388 */ /* 0x000fe80000000a00 */
[----:B------:R-:W-:Y:S04]  /*a3d0*/  STS.64 [R7+0x40], R44 ;  /* 0x0000402c07007388 */ /* 0x000fe80000000a00 */
[----:B------:R-:W-:Y:S04]  /*a3e0*/  STS.64 [R7+0x440], R46 ;  /* 0x0004402e07007388 */ /* 0x000fe80000000a00 */
[----:B------:R-:W-:Y:S01]  /*a3f0*/  STS.64 [R14+0x60], R48 ;  /* 0x000060300e007388 */ /* 0x000fe20000000a00 */
[----:B-----5:R-:W-:-:S03]  /*a400*/  IMAD R17, R12, R17, UR7 ;  /* 0x000000070c117e24 */ /* 0x020fc6000f8e0211 */
[----:B------:R-:W-:Y:S01]  /*a410*/  STS.64 [R14+0x460], R50 ;  /* 0x000460320e007388 */ /* 0x000fe20000000a00 */
[----:B------:R-:W-:-:S03]  /*a420*/  IMAD R12, R21, R12, R17 ;  /* 0x0000000c150c7224 */ /* 0x000fc600078e0211 */
[----:B------:R-:W-:Y:S01]  /*a430*/  STS.64 [R9+0x2000], R52 ;  /* 0x0020003409007388 */ /* 0x000fe20000000a00 */
[----:B------:R-:W-:Y:S01]  /*a440*/  LOP3.LUT R17, R112, 0x1c, RZ, 0xc0, !PT ;  /* 0x0000001c70117812 */ /* 0x000fe200078ec0ff */
[----:B------:R-:W-:Y:S02]  /*a450*/  IMAD R11, R12, R11, UR6 ;  /* 0x000000060c0b7e24 */ /* 0x000fe4000f8e020b */
        /* <DEDUP_REMOVED lines=9> */
[----:B------:R-:W-:Y:S04]  /*a4f0*/  STS.64 [R13+0x4020], R72 ;  /* 0x004020480d007388 */ /* 0x000fe80000000a00 */
[----:B------:R5:W-:Y:S04]  /*a500*/  STS.64 [R13+0x4420], R74 ;  /* 0x0044204a0d007388 */ /* 0x000be80000000a00 */
[----:B------:R3:W-:Y:S04]  /*a510*/  STS.64 [R7+0x4040], R76 ;  /* 0x0040404c07007388 */ /* 0x0007e80000000a00 */
[----:B------:R3:W-:Y:S04]  /*a520*/  STS.64 [R7+0x4440], R78 ;  /* 0x0044404e07007388 */ /* 0x0007e80000000a00 */
[----:B------:R3:W-:Y:S04]  /*a530*/  STS.64 [R14+0x4060], R80 ;  /* 0x004060500e007388 */ /* 0x0007e80000000a00 */
[----:B------:R3:W-:Y:S01]  /*a540*/  STS.64 [R14+0x4460], R82 ;  /* 0x004460520e007388 */ /* 0x0007e20000000a00 */
[----:B--2---:R-:W-:Y:S01]  /*a550*/  MOV R9, 0xff800000 ;  /* 0xff80000000097802 */ /* 0x004fe20000000f00 */
[----:B-----5:R-:W-:Y:S01]  /*a560*/  @P2 FMUL.FTZ R13, R4, 0.69314718246459960938 ;  /* 0x3f317218040d2820 */ /* 0x020fe20000410000 */
[----:B------:R-:W-:Y:S01]  /*a570*/  MOV R4, 0xff800000 ;  /* 0xff80000000047802 */ /* 0x000fe20000000f00 */
[----:B-1----:R-:W-:Y:S01]  /*a580*/  @P0 FFMA.FTZ R4, R0, R19, R3 ;  /* 0x0000001300040223 */ /* 0x002fe20000010003 */
[----:B----4-:R-:W-:-:S02]  /*a590*/  IMAD R0, R11, UR4, RZ ;  /* 0x000000040b007c24 */ /* 0x010fc4000f8e02ff */
[----:B---3--:R-:W-:Y:S01]  /*a5a0*/  @P2 FFMA.FTZ R9, R2, R15, R13 ;  /* 0x0000000f02092223 */ /* 0x008fe2000001000d */
[----:B------:R-:W-:Y:S01]  /*a5b0*/  IMAD R3, R6, 0x60, R17 ;  /* 0x0000006006037824 */ /* 0x000fe200078e0211 */
[----:B------:R-:W-:Y:S01]  /*a5c0*/  LEA R2, R5, UR5, 0x2 ;  /* 0x0000000505027c11 */ /* 0x000fe2000f8e10ff */
[----:B------:R-:W-:Y:S06]  /*a5d0*/  BAR.SYNC.DEFER_BLOCKING 0x0 ;  /* 0x0000000000007b1d */ /* 0x000fec0000010000 */
[----:B------:R-:W-:Y:S05]  /*a5e0*/  @P3 BRA `(.L_x_3826) ;  /* 0x0000000000283947 */ /* 0x000fea0003800000 */
[----:B------:R-:W1:Y:S01]  /*a5f0*/  LDCU.64 UR4, c[0x0][0x428] ;  /* 0x00008500ff0477ac */ /* 0x000e620008000a00 */
[C---:B------:R-:W-:Y:S01]  /*a600*/  VIADD R6, R8.reuse, 0x8 ;  /* 0x0000000808067836 */ /* 0x040fe20000000000 */
[C---:B------:R-:W-:Y:S02]  /*a610*/  IADD3 R5, P0, PT, R11.reuse, R8, RZ ;  /* 0x000000080b057210 */ /* 0x040fe40007f1e0ff */
[-C--:B------:R-:W-:Y:S02]  /*a620*/  ISETP.GE.AND P3, PT, R8, R117.reuse, PT ;  /* 0x000000750800720c */ /* 0x080fe40003f66270 */
[----:B------:R-:W-:Y:S02]  /*a630*/  ISETP.GE.AND P2, PT, R6, R117, PT ;  /* 0x000000750600720c */ /* 0x000fe40003f46270 */
[----:B------:R-:W-:Y:S02]  /*a640*/  LEA.HI.X.SX32 R6, R11, RZ, 0x1, P0 ;  /* 0x000000ff0b067211 */ /* 0x000fe400000f0eff */
[----:B-1----:R-:W-:-:S04]  /*a650*/  LEA R10, P0, R5, UR4, 0x2 ;  /* 0x00000004050a7c11 */ /* 0x002fc8000f8010ff */
[----:B------:R-:W-:-:S05]  /*a660*/  LEA.HI.X R11, R5, UR5, R6, 0x2, P0 ;  /* 0x00000005050b7c11 */ /* 0x000fca00080f1406 */
[----:B------:R1:W-:Y:S04]  /*a670*/  @!P3 STG.E desc[UR14][R10.64], R9 ;  /* 0x000000090a00b986 */ /* 0x0003e8000c10190e */
[----:B------:R1:W-:Y:S02]  /*a680*/  @!P2 STG.E desc[UR14][R10.64+0x20], R4 ;  /* 0x000020040a00a986 */ /* 0x0003e4000c10190e */
.L_x_3826:
[----:B------:R-:W-:Y:S05]  /*a690*/  BSYNC.RECONVERGENT B0 ;  /* 0x0000000000007941 */ /* 0x000fea0003800200 */
.L_x_3825:
[----:B------:R2:W3:Y:S01]  /*a6a0*/  LDS.128 R12, [R2] ;  /* 0x00000000020c7984 */ /* 0x0004e20000000c00 */
        /* <DEDUP_REMOVED lines=18> */
.L_x_3828:
[----:B------:R-:W-:Y:S05]  /*a7d0*/  BSYNC.RECONVERGENT B0 ;  /* 0x0000000000007941 */ /* 0x000fea0003800200 */
.L_x_3827:
        /* <DEDUP_REMOVED lines=21> */
.L_x_3830:
[----:B------:R-:W-:Y:S05]  /*a930*/  BSYNC.RECONVERGENT B0 ;  /* 0x0000000000007941 */ /* 0x000fea0003800200 */
.L_x_3829:
        /* <DEDUP_REMOVED lines=21> */
.L_x_3832:
[----:B------:R-:W-:Y:S05]  /*aa90*/  BSYNC.RECONVERGENT B0 ;  /* 0x0000000000007941 */ /* 0x000fea0003800200 */
.L_x_3831:
        /* <DEDUP_REMOVED lines=22> */
.L_x_3833:
        /* <DEDUP_REMOVED lines=16> */
.L_x_5522:


//--------------------- .text._ZN5flash24flash_fwd_splitkv_kernelI23Flash_fwd_kernel_traitsILi96ELi64ELi64ELi4ELb0ELb0EN7cutlass10bfloat16_tE19Flash_kernel_traitsILi96ELi64ELi64ELi4ES3_EELb1ELb0ELb0ELb0ELb0ELb1ELb1ELb0EEEvNS_16Flash_fwd_paramsE --------------------------
	.section	.text._ZN5flash24flash_fwd_splitkv_kernelI23Flash_fwd_kernel_traitsILi96ELi64ELi64ELi4ELb0ELb0EN7cutlass10bfloat16_tE19Flash_kernel_traitsILi96ELi64ELi64ELi4ES3_EELb1ELb0ELb0ELb0ELb0ELb1ELb1ELb0EEEvNS_16Flash_fwd_paramsE,"ax",@progbits
	.align	128
        .global         _ZN5flash24flash_fwd_splitkv_kernelI23Flash_fwd_kernel_traitsILi96ELi64ELi64ELi4ELb0ELb0EN7cutlass10bfloat16_tE19Flash_kernel_traitsILi96ELi64ELi64ELi4ES3_EELb1ELb0ELb0ELb0ELb0ELb1ELb1ELb0EEEvNS_16Flash_fwd_paramsE
        .type           _ZN5flash24flash_fwd_splitkv_kernelI23Flash_fwd_kernel_traitsILi96ELi64ELi64ELi4ELb0ELb0EN7cutlass10bfloat16_tE19Flash_kernel_traitsILi96ELi64ELi64ELi4ES3_EELb1ELb0ELb0ELb0ELb0ELb1ELb1ELb0EEEvNS_16Flash_fwd_paramsE,@function
        .size           _ZN5flash24flash_fwd_splitkv_kernelI23Flash_fwd_kernel_traitsILi96ELi64ELi64ELi4ELb0ELb0EN7cutlass10bfloat16_tE19Flash_kernel_traitsILi96ELi64ELi64ELi4ES3_EELb1ELb0ELb0ELb0ELb0ELb1ELb1ELb0EEEvNS_16Flash_fwd_paramsE,(.L_x_5523 - _ZN5flash24flash_fwd_splitkv_kernelI23Flash_fwd_kernel_traitsILi96ELi64ELi64ELi4ELb0ELb0EN7cutlass10bfloat16_tE19Flash_kernel_traitsILi96ELi64ELi64ELi4ES3_EELb1ELb0ELb0ELb0ELb0ELb1ELb1ELb0EEEvNS_16Flash_fwd_paramsE)
        .other          _ZN5flash24flash_fwd_splitkv_kernelI23Flash_fwd_kernel_traitsILi96ELi64ELi64ELi4ELb0ELb0EN7cutlass10bfloat16_tE19Flash_kernel_traitsILi96ELi64ELi64ELi4ES3_EELb1ELb0ELb0ELb0ELb0ELb1ELb1ELb0EEEvNS_16Flash_fwd_paramsE,@"STO_CUDA_ENTRY STV_DEFAULT"
_ZN5flash24flash_fwd_splitkv_kernelI23Flash_fwd_kernel_traitsILi96ELi64ELi64ELi4ELb0ELb0EN7cutlass10bfloat16_tE19Flash_kernel_traitsILi96ELi64ELi64ELi4ES3_EELb1ELb0ELb0ELb0ELb0ELb1ELb1ELb0EEEvNS_16Flash_fwd_paramsE:
.text._ZN5flash24flash_fwd_splitkv_kernelI23Flash_fwd_kernel_traitsILi96ELi64ELi64ELi4ELb0ELb0EN7cutlass10bfloat16_tE19Flash_kernel_traitsILi96ELi64ELi64ELi4ES3_EELb1ELb0ELb0ELb0ELb0ELb1ELb1ELb0EEEvNS_16Flash_fwd_paramsE:
[----:B------:R-:W-:Y:S08]  /*0000*/  LDC R1, c[0x0][0x37c] ;  /* 0x0000df00ff017b82 */ /* 0x000ff00000000800 */
[----:B------:R-:W1:Y:S01]  /*0010*/  LDC R10, c[0x0][0x3e0] ;  /* 0x0000f800ff0a7b82 */ /* 0x000e620000000800 */
[----:B------:R-:W2:Y:S01]  /*0020*/  S2R R9, SR_CTAID.Z ;  /* 0x0000000000097919 */ /* 0x000ea20000002700 */
[----:B------:R-:W-:Y:S01]  /*0030*/  IMAD.MOV.U32 R2, RZ, RZ, RZ ;  /* 0x000000ffff027224 */ /* 0x000fe200078e00ff */
        /* <DEDUP_REMOVED lines=26> */
[----:B------:R-:W-:-:S02]  /*01e0*/  ISETP.NE.AND.EX P4, PT, R3, RZ, PT, P4 ;  /* 0x000000ff0300720c */ /* 0x000fc40003f85340 */
[----:B------:R-:W2:Y:S05]  /*01f0*/  LDC.64 R2, c[0x0][0x468] ;  /* 0x00011a00ff027b82 */ /* 0x000eaa0000000a00 */
[----:B------:R-:W-:Y:S01]  /*0200*/  @P2 VIADD R125, R125, 0x1 ;  /* 0x000000017d7d2836 */ /* 0x000fe20000000000 */
[----:B------:R-:W-:Y:S02]  /*0210*/  @!P1 LOP3.LUT R125, RZ, R10, RZ, 0x33, !PT ;  /* 0x0000000aff7d9212 */ /* 0x000fe400078e33ff */
[----:B----4-:R-:W-:-:S03]  /*0220*/  ISETP.NE.U32.AND P2, PT, RZ, UR4, PT ;  /* 0x00000004ff007c0c */ /* 0x010fc6000bf45070 */
[----:B-1----:R-:W-:Y:S01]  /*0230*/  IMAD.WIDE.U32 R16, R125, 0x4, R4 ;  /* 0x000000047d107825 */ /* 0x002fe200078e0004 */
[----:B------:R-:W-:-:S04]  /*0240*/  ISETP.NE.AND.EX P2, PT, RZ, UR5, PT, P2 ;  /* 0x00000005ff007c0c */ /* 0x000fc8000bf45320 */
[----:B------:R-:W3:Y:S04]  /*0250*/  @P0 LDG.E R14, desc[UR14][R16.64] ;  /* 0x0000000e100e0981 */ /* 0x000ee8000c1e1900 */
[----:B------:R-:W3:Y:S01]  /*0260*/  @P4 LDG.E R15, desc[UR14][R16.64+0x4] ;  /* 0x0000040e100f4981 */ /* 0x000ee2000c1e1900 */
[----:B------:R-:W-:Y:S01]  /*0270*/  IMAD.SHL.U32 R11, R125, 0x4, RZ ;  /* 0x000000047d0b7824 */ /* 0x000fe200078e00ff */
[----:B------:R-:W-:Y:S01]  /*0280*/  SHF.R.U32.HI R0, RZ, 0x1e, R125 ;  /* 0x0000001eff007819 */ /* 0x000fe2000001167d */
[----:B------:R-:W-:-:S03]  /*0290*/  IMAD.MOV.U32 R4, RZ, RZ, RZ ;  /* 0x000000ffff047224 */ /* 0x000fc600078e00ff */
[C---:B------:R-:W-:Y:S02]  /*02a0*/  @P2 IADD3 R6, P0, PT, R11.reuse, UR4, RZ ;  /* 0x000000040b062c10 */ /* 0x040fe4000ff1e0ff */
[C---:B------:R-:W-:Y:S02]  /*02b0*/  @P3 IADD3 R12, P1, PT, R11.reuse, UR6, RZ ;  /* 0x000000060b0c3c10 */ /* 0x040fe4000ff3e0ff */
[C---:B------:R-:W-:Y:S02]  /*02c0*/  @P2 IADD3.X R7, PT, PT, R0.reuse, UR5, RZ, P0, !PT ;  /* 0x0000000500072c10 */ /* 0x040fe400087fe4ff */
[C---:B------:R-:W-:Y:S02]  /*02d0*/  @P3 IADD3.X R13, PT, PT, R0.reuse, UR7, RZ, P1, !PT ;  /* 0x00000007000d3c10 */ /* 0x040fe40008ffe4ff */
[----:B--2---:R-:W-:Y:S01]  /*02e0*/  IADD3 R18, P0, PT, R11, R2, RZ ;  /* 0x000000020b127210 */ /* 0x004fe20007f1e0ff */
[----:B------:R-:W1:Y:S01]  /*02f0*/  LDCU.U8 UR4, c[0x0][0x532] ;  /* 0x0000a640ff0477ac */ /* 0x000e620008000000 */
[----:B------:R-:W5:Y:S03]  /*0300*/  @P2 LDG.E R85, desc[UR14][R6.64] ;  /* 0x0000000e06552981 */ /* 0x000f66000c1e1900 */
[----:B------:R-:W-:Y:S01]  /*0310*/  IMAD.X R19, R0, 0x1, R3, P0 ;  /* 0x0000000100137824 */ /* 0x000fe200000e0603 */
[----:B------:R2:W5:Y:S01]  /*0320*/  @P3 LDG.E R4, desc[UR14][R12.64] ;  /* 0x0000000e0c043981 */ /* 0x000562000c1e1900 */
[----:B------:R-:W-:-:S04]  /*0330*/  ISETP.NE.U32.AND P0, PT, R2, RZ, PT ;  /* 0x000000ff0200720c */ /* 0x000fc80003f05070 */
[----:B------:R-:W-:Y:S01]  /*0340*/  ISETP.NE.AND.EX P0, PT, R3, RZ, PT, P0 ;  /* 0x000000ff0300720c */ /* 0x000fe20003f05300 */
[----:B--2---:R-:W2:Y:S01]  /*0350*/  S2R R13, SR_CTAID.X ;  /* 0x00000000000d7919 */ /* 0x004ea20000002500 */
[----:B------:R-:W4:Y:S01]  /*0360*/  @!P4 LDC R7, c[0x0][0x434] ;  /* 0x00010d00ff07cb82 */ /* 0x000f220000000800 */
[----:B-1----:R-:W-:Y:S02]  /*0370*/  ISETP.NE.AND P1, PT, RZ, UR4, PT ;  /* 0x00000004ff007c0c */ /* 0x002fe4000bf25270 */
[----:B------:R-:W-:-:S08]  /*0380*/  ISETP.EQ.U32.AND P3, PT, R2, RZ, PT ;  /* 0x000000ff0200720c */ /* 0x000fd00003f62070 */
[----:B------:R-:W1:Y:S01]  /*0390*/  @!P0 LDC R17, c[0x0][0x438] ;  /* 0x00010e00ff118b82 */ /* 0x000e620000000800 */
[----:B------:R-:W-:Y:S01]  /*03a0*/  ISETP.EQ.OR.EX P3, PT, R3, RZ, !P1, P3 ;  /* 0x000000ff0300720c */ /* 0x000fe20004f62730 */
[----:B------:R-:W-:-:S12]  /*03b0*/  IMAD.MOV.U32 R5, RZ, RZ, -0x1 ;  /* 0xffffffffff057424 */ /* 0x000fd800078e00ff */
[----:B------:R1:W5:Y:S01]  /*03c0*/  @!P3 LDG.E R5, desc[UR14][R18.64] ;  /* 0x0000000e1205b981 */ /* 0x000362000c1e1900 */
[----:B--2---:R-:W-:Y:S02]  /*03d0*/  IMAD.SHL.U32 R8, R13, 0x40, RZ ;  /* 0x000000400d087824 */ /* 0x004fe400078e00ff */
[----:B---3--:R-:W-:-:S05]  /*03e0*/  @P4 IMAD.IADD R7, R15, 0x1, -R14 ;  /* 0x000000010f074824 */ /* 0x008fca00078e0a0e */
[----:B----4-:R-:W-:Y:S01]  /*03f0*/  ISETP.GT.AND P3, PT, R7, R8, PT ;  /* 0x000000080700720c */ /* 0x010fe20003f64270 */
[----:B-1----:R-:W-:-:S12]  /*0400*/  @!P0 BRA `(.L_x_3834) ;  /* 0x00000000000c8947 */ /* 0x002fd80003800000 */
[----:B------:R-:W2:Y:S02]  /*0410*/  @P1 LDG.E R2, desc[UR14][R18.64+0x4] ;  /* 0x0000040e12021981 */ /* 0x000ea4000c1e1900 */
[----:B--2--5:R-:W-:-:S06]  /*0420*/  @P1 IADD3 R17, PT, PT, R2, -R5, RZ ;  /* 0x8000000502111210 */ /* 0x024fcc0007ffe0ff */
[----:B------:R1:W5:Y:S02]  /*0430*/  @!P1 LDG.E R17, desc[UR14][R18.64] ;  /* 0x0000000e12119981 */ /* 0x000364000c1e1900 */
.L_x_3834:
[----:B------:R-:W-:Y:S05]  /*0440*/  @!P3 EXIT ;  /* 0x000000000000b94d */ /* 0x000fea0003800000 */
[----:B------:R-:W2:Y:S01]  /*0450*/  LDC R15, c[0x0][0x374] ;  /* 0x0000dd00ff0f7b82 */ /* 0x000ea20000000800 */
[----:B-----5:R-:W-:Y:S01]  /*0460*/  @P2 IMAD.IADD R85, R85, 0x1, -R4 ;  /* 0x0000000155552824 */ /* 0x020fe200078e0a04 */
[----:B------:R-:W3:Y:S06]  /*0470*/  S2R R91, SR_TID.X ;  /* 0x00000000005b7919 */ /* 0x000eec0000002100 */
[----:B------:R-:W4:Y:S01]  /*0480*/  LDC R3, c[0x0][0x438] ;  /* 0x00010e00ff037b82 */ /* 0x000f220000000800 */
[----:B--2---:R-:W-:-:S04]  /*0490*/  IABS R6, R15 ;  /* 0x0000000f00067213 */ /* 0x004fc80000000000 */
[----:B------:R-:W1:Y:S01]  /*04a0*/  I2F.RP R2, R6 ;  /* 0x0000000600027306 */ /* 0x000e620000209400 */
[----:B----4-:R-:W-:-:S05]  /*04b0*/  VIADD R3, R3, 0x3f ;  /* 0x0000003f03037836 */ /* 0x010fca0000000000 */
[----:B------:R-:W-:-:S04]  /*04c0*/  SHF.R.S32.HI R20, RZ, 0x1f, R3 ;  /* 0x0000001fff147819 */ /* 0x000fc80000011403 */
[----:B------:R-:W-:Y:S01]  /*04d0*/  LEA.HI R20, R20, R3, RZ, 0x6 ;  /* 0x0000000314147211 */ /* 0x000fe200078f30ff */
[----:B-1----:R-:W1:Y:S03]  /*04e0*/  MUFU.RCP R18, R2 ;  /* 0x0000000200127308 */ /* 0x002e660000001000 */
        /* <DEDUP_REMOVED lines=11> */
[----:B------:R-:W-:-:S02]  /*05a0*/  IMAD.HI.U32 R12, R19, R12, R18 ;  /* 0x0000000c130c7227 */ /* 0x000fc400078e0012 */
[----:B------:R-:W1:Y:S01]  /*05b0*/  @!P2 LDC R18, c[0x0][0x43c] ;  /* 0x00010f00ff12ab82 */ /* 0x000e620000000800 */
[----:B------:R-:W-:-:S03]  /*05c0*/  ISETP.GE.AND P0, PT, R20, RZ, PT ;  /* 0x000000ff1400720c */ /* 0x000fc60003f06270 */
[----:B------:R-:W-:Y:S02]  /*05d0*/  IMAD.HI.U32 R16, R12, R3, RZ ;  /* 0x000000030c107227 */ /* 0x000fe400078e00ff */
[----:B------:R-:W2:Y:S02]  /*05e0*/  S2R R12, SR_CTAID.Y ;  /* 0x00000000000c7919 */ /* 0x000ea40000002600 */
[----:B------:R-:W-:Y:S02]  /*05f0*/  IMAD R19, R16, R2, R3 ;  /* 0x0000000210137224 */ /* 0x000fe400078e0203 */
[----:B------:R-:W4:Y:S03]  /*0600*/  @!P2 LDC.64 R2, c[0x0][0x488] ;  /* 0x00012200ff02ab82 */ /* 0x000f260000000a00 */
[----:B------:R-:W-:-:S13]  /*0610*/  ISETP.GT.U32.AND P1, PT, R6, R19, PT ;  /* 0x000000130600720c */ /* 0x000fda0003f24070 */
[----:B------:R-:W-:Y:S02]  /*0620*/  @!P1 IMAD.IADD R19, R19, 0x1, -R6 ;  /* 0x0000000113139824 */ /* 0x000fe400078e0a06 */
[----:B------:R-:W-:Y:S01]  /*0630*/  @!P1 VIADD R16, R16, 0x1 ;  /* 0x0000000110109836 */ /* 0x000fe20000000000 */
[----:B------:R-:W-:Y:S02]  /*0640*/  ISETP.NE.AND P1, PT, R15, RZ, PT ;  /* 0x000000ff0f00720c */ /* 0x000fe40003f25270 */
[----:B------:R-:W-:Y:S02]  /*0650*/  ISETP.GE.U32.AND P4, PT, R19, R6, PT ;  /* 0x000000061300720c */ /* 0x000fe40003f86070 */
[----:B------:R-:W3:Y:S01]  /*0660*/  LDC R6, c[0x0][0x508] ;  /* 0x00014200ff067b82 */ /* 0x000ee20000000800 */
[----:B----4-:R-:W-:Y:S01]  /*0670*/  @!P2 ISETP.NE.U32.AND P3, PT, R2, RZ, PT ;  /* 0x000000ff0200a20c */ /* 0x010fe20003f65070 */
[----:B------:R-:W-:-:S03]  /*0680*/  VIADD R2, R13, 0x1 ;  /* 0x000000010d027836 */ /* 0x000fc60000000000 */
[----:B------:R-:W-:Y:S01]  /*0690*/  @!P2 ISETP.NE.AND.EX P3, PT, R3, RZ, PT, P3 ;  /* 0x000000ff0300a20c */ /* 0x000fe20003f65330 */
[----:B------:R-:W-:-:S03]  /*06a0*/  IMAD R2, R2, 0x40, -R7 ;  /* 0x0000004002027824 */ /* 0x000fc600078e0a07 */
[----:B-1----:R-:W-:Y:S02]  /*06b0*/  @!P2 SEL R18, R18, RZ, P3 ;  /* 0x000000ff1212a207 */ /* 0x002fe40001800000 */
[----:B------:R-:W-:Y:S02]  /*06c0*/  @P4 VIADD R16, R16, 0x1 ;  /* 0x0000000110104836 */ /* 0x000fe40000000000 */
[----:B------:R-:W-:Y:S02]  /*06d0*/  @!P2 IADD3 R85, PT, PT, R18, R17, -R4 ;  /* 0x000000111255a210 */ /* 0x000fe40007ffe804 */
[----:B------:R-:W-:Y:S01]  /*06e0*/  @!P0 IMAD.MOV R16, RZ, RZ, -R16 ;  /* 0x000000ffff108224 */ /* 0x000fe200078e0a10 */
[----:B------:R-:W-:Y:S02]  /*06f0*/  @!P1 LOP3.LUT R16, RZ, R15, RZ, 0x33, !PT ;  /* 0x0000000fff109212 */ /* 0x000fe400078e33ff */
[----:B------:R-:W-:-:S03]  /*0700*/  VIADD R3, R85, 0x3f ;  /* 0x0000003f55037836 */ /* 0x000fc60000000000 */
[----:B--2---:R-:W-:Y:S02]  /*0710*/  IMAD R117, R16, R12, RZ ;  /* 0x0000000c10757224 */ /* 0x004fe400078e02ff */
[----:B------:R-:W-:Y:S02]  /*0720*/  SHF.R.S32.HI R18, RZ, 0x1f, R3 ;  /* 0x0000001fff127819 */ /* 0x000fe40000011403 */
[----:B---3--:R-:W-:Y:S02]  /*0730*/  IADD3 R2, PT, PT, R3, R6, R2 ;  /* 0x0000000603027210 */ /* 0x008fe40007ffe002 */
[----:B------:R-:W-:Y:S02]  /*0740*/  LEA.HI R3, R18, R3, RZ, 0x6 ;  /* 0x0000000312037211 */ /* 0x000fe400078f30ff */
[----:B------:R-:W-:Y:S02]  /*0750*/  SHF.R.S32.HI R15, RZ, 0x1f, R2 ;  /* 0x0000001fff0f7819 */ /* 0x000fe40000011402 */
[----:B------:R-:W-:-:S02]  /*0760*/  SHF.R.S32.HI R3, RZ, 0x6, R3 ;  /* 0x00000006ff037819 */ /* 0x000fc40000011403 */
[----:B------:R-:W-:Y:S01]  /*0770*/  LEA.HI R15, R15, R2, RZ, 0x6 ;  /* 0x000000020f0f7211 */ /* 0x000fe200078f30ff */
[----:B------:R-:W-:Y:S01]  /*0780*/  IMAD.MOV R2, RZ, RZ, -R125 ;  /* 0x000000ffff027224 */ /* 0x000fe200078e0a7d */
[----:B------:R-:W-:Y:S02]  /*0790*/  VIADDMNMX R100, R117, R16, R3, PT ;  /* 0x0000001075647246 */ /* 0x000fe40003800103 */
[----:B------:R-:W-:Y:S01]  /*07a0*/  SHF.R.S32.HI R15, RZ, 0x6, R15 ;  /* 0x00000006ff0f7819 */ /* 0x000fe2000001140f */
[----:B------:R-:W-:-:S03]  /*07b0*/  IMAD R9, R10, R2, R9 ;  /* 0x000000020a097224 */ /* 0x000fc600078e0209 */
[----:B------:R-:W-:-:S04]  /*07c0*/  VIMNMX R100, PT, PT, R100, R15, PT ;  /* 0x0000000f64647248 */ /* 0x000fc80003fe0100 */
[----:B------:R-:W-:-:S13]  /*07d0*/  ISETP.GE.AND P0, PT, R117, R100, PT ;  /* 0x000000647500720c */ /* 0x000fda0003f06270 */
[----:B------:R-:W-:Y:S05]  /*07e0*/  @!P0 BRA `(.L_x_3835) ;  /* 0x0000000400c08947 */ /* 0x000fea0003800000 */
[----:B------:R-:W1:Y:S01]  /*07f0*/  LDC.64 R2, c[0x0][0x430] ;  /* 0x00010c00ff027b82 */ /* 0x000e620000000a00 */
[----:B------:R-:W2:Y:S01]  /*0800*/  LDCU UR4, c[0x0][0x44c] ;  /* 0x00008980ff0477ac */ /* 0x000ea20008000800 */
[----:B------:R-:W-:Y:S01]  /*0810*/  IMAD.IADD R0, R7, 0x1, -R8 ;  /* 0x0000000107007824 */ /* 0x000fe200078e0a08 */
[----:B------:R-:W-:Y:S01]  /*0820*/  BSSY.RECONVERGENT B0, `(.L_x_3836) ;  /* 0x000001f000007945 */ /* 0x000fe20003800200 */
[----:B-1----:R-:W-:-:S04]  /*0830*/  IMAD R12, R12, R2, R125 ;  /* 0x000000020c0c7224 */ /* 0x002fc800078e027d */
[----:B------:R-:W-:Y:S02]  /*0840*/  IMAD R12, R12, R10, R9 ;  /* 0x0000000a0c0c7224 */ /* 0x000fe400078e0209 */
[----:B------:R-:W-:Y:S01]  /*0850*/  IMAD.SHL.U32 R10, R91, 0x4, RZ ;  /* 0x000000045b0a7824 */ /* 0x000fe200078e00ff */
[----:B------:R-:W-:Y:S01]  /*0860*/  SHF.R.U32.HI R91, RZ, 0x3, R91 ;  /* 0x00000003ff5b7819 */ /* 0x000fe2000001165b */
[----:B------:R-:W-:-:S03]  /*0870*/  IMAD R12, R12, R3, R8 ;  /* 0x000000030c0c7224 */ /* 0x000fc600078e0208 */
[CC--:B------:R-:W-:Y:S01]  /*0880*/  ISETP.GE.AND P2, PT, R91.reuse, R0.reuse, PT ;  /* 0x000000005b00720c */ /* 0x0c0fe20003f46270 */
[----:B--2---:R-:W-:Y:S01]  /*0890*/  IMAD R8, R12, UR4, RZ ;  /* 0x000000040c087c24 */ /* 0x004fe2000f8e02ff */
[----:B------:R-:W-:Y:S01]  /*08a0*/  LOP3.LUT R10, R10, 0x1c, RZ, 0xc0, !PT ;  /* 0x0000001c0a0a7812 */ /* 0x000fe200078ec0ff */
[C---:B------:R-:W-:Y:S02]  /*08b0*/  VIADD R15, R91.reuse, 0x10 ;  /* 0x000000105b0f7836 */ /* 0x040fe40000000000 */
[C---:B------:R-:W-:Y:S01]  /*08c0*/  VIADD R13, R91.reuse, 0x20 ;  /* 0x000000205b0d7836 */ /* 0x040fe20000000000 */
[----:B------:R-:W-:Y:S01]  /*08d0*/  LOP3.LUT R16, R10, 0x20, RZ, 0xfc, !PT ;  /* 0x000000200a107812 */ /* 0x000fe200078efcff */
[----:B------:R-:W-:Y:S01]  /*08e0*/  IMAD R9, R91, 0x60, R10 ;  /* 0x000000605b097824 */ /* 0x000fe200078e020a */
[-C--:B------:R-:W-:Y:S01]  /*08f0*/  ISETP.GE.AND P1, PT, R15, R0.reuse, PT ;  /* 0x000000000f00720c */ /* 0x080fe20003f26270 */
[----:B------:R-:W-:Y:S01]  /*0900*/  VIADD R11, R91, 0x30 ;  /* 0x000000305b0b7836 */ /* 0x000fe20000000000 */
[----:B------:R-:W-:-:S02]  /*0910*/  ISETP.GE.AND P5, PT, R13, R0, PT ;  /* 0x000000000d00720c */ /* 0x000fc40003fa6270 */
[----:B------:R-:W-:Y:S02]  /*0920*/  IADD3 R9, P0, PT, R8, R9, RZ ;  /* 0x0000000908097210 */ /* 0x000fe40007f1e0ff */
[----:B------:R-:W-:Y:S02]  /*0930*/  ISETP.GE.AND P6, PT, R11, R0, PT ;  /* 0x000000000b00720c */ /* 0x000fe40003fc6270 */
[----:B------:R-:W-:Y:S02]  /*0940*/  LOP3.LUT R14, R10, 0x40, RZ, 0xfc, !PT ;  /* 0x000000400a0e7812 */ /* 0x000fe400078efcff */
        /* <DEDUP_REMOVED lines=12> */
.L_x_3837:
[----:B------:R-:W-:Y:S05]  /*0a10*/  BSYNC.RECONVERGENT B0 ;  /* 0x0000000000007941 */ /* 0x000fea0003800200 */
.L_x_3836:
        /* <DEDUP_REMOVED lines=18> */
.L_x_3839:
[----:B------:R-:W-:Y:S05]  /*0b40*/  BSYNC.RECONVERGENT B0 ;  /* 0x0000000000007941 */ /* 0x000fea0003800200 */
.L_x_3838:
        /* <DEDUP_REMOVED lines=18> */
.L_x_3841:
[----:B------:R-:W-:Y:S05]  /*0c70*/  BSYNC.RECONVERGENT B0 ;  /* 0x0000000000007941 */ /* 0x000fea0003800200 */
.L_x_3840:
        /* <DEDUP_REMOVED lines=18> */
.L_x_3843:
[----:B------:R-:W-:Y:S05]  /*0da0*/  BSYNC.RECONVERGENT B0 ;  /* 0x0000000000007941 */ /* 0x000fea0003800200 */
.L_x_3842:
        /* <DEDUP_REMOVED lines=20> */
.L_x_3835:
        /* <DEDUP_REMOVED lines=11> */
.L_x_3844:
        /* <DEDUP_REMOVED lines=13> */
[----:B--2--5:R-:W-:Y:S01]  /*1070*/  IADD3 R3, PT, PT, RZ, -R17, RZ ;  /* 0x80000011ff037210 */ /* 0x024fe20007ffe0ff */
        /* <DEDUP_REMOVED lines=9> */
[----:B------:R-:W2:Y:S09]  /*1110*/  LDC R2, c[0x0][0x3e8] ;  /* 0x0000fa00ff027b82 */ /* 0x000eb20000000800 */
[----:B------:R-:W-:Y:S01]  /*1120*/  @!P2 IMAD.IADD R5, R5, 0x1, -R4 ;  /* 0x000000010505a824 */ /* 0x000fe200078e0a04 */
[----:B------:R-:W-:-:S02]  /*1130*/  @!P2 IADD3 R3, PT, PT, R3, 0x1, RZ ;  /* 0x000000010303a810 */ /* 0x000fc40007ffe0ff */
[----:B------:R-:W-:Y:S02]  /*1140*/  ISETP.NE.AND P2, PT, R11, RZ, PT ;  /* 0x000000ff0b00720c */ /* 0x000fe40003f45270 */
[----:B------:R-:W-:Y:S01]  /*1150*/  ISETP.GE.U32.AND P0, PT, R5, R4, PT ;  /* 0x000000040500720c */ /* 0x000fe20003f06070 */
[----:B---3--:R-:W-:-:S04]  /*1160*/  IMAD.WIDE.U32 R4, R125, UR4, RZ ;  /* 0x000000047d047c25 */ /* 0x008fc8000f8e00ff */
[----:B------:R-:W-:Y:S01]  /*1170*/  IMAD R127, R125, UR5, R5 ;  /* 0x000000057d7f7c24 */ /* 0x000fe2000f8e0205 */
[----:B------:R-:W3:Y:S07]  /*1180*/  LDCU.64 UR4, c[0x0][0x3a8] ;  /* 0x00007500ff0477ac */ /* 0x000eee0008000a00 */
[----:B------:R-:W-:Y:S01]  /*1190*/  @P0 VIADD R3, R3, 0x1 ;  /* 0x0000000103030836 */ /* 0x000fe20000000000 */
[----:B------:R-:W-:-:S04]  /*11a0*/  LEA R126, P0, R4, UR8, 0x2 ;  /* 0x00000008047e7c11 */ /* 0x000fc8000f8010ff */
[----:B------:R-:W-:Y:S02]  /*11b0*/  @!P1 IADD3 R3, PT, PT, -R3, RZ, RZ ;  /* 0x000000ff03039210 */ /* 0x000fe40007ffe1ff */
[----:B------:R-:W-:Y:S02]  /*11c0*/  LEA.HI.X R127, R4, UR9, R127, 0x2, P0 ;  /* 0x00000009047f7c11 */ /* 0x000fe400080f147f */
        /* <DEDUP_REMOVED lines=9> */
[----:B------:R-:W-:-:S05]  /*1260*/  MOV R21, UR11 ;  /* 0x0000000b00157c02 */ /* 0x000fca0008000f00 */
[----:B--2---:R-:W1:Y:S02]  /*1270*/  MUFU.RCP R16, R15 ;  /* 0x0000000f00107308 */ /* 0x004e640000001000 */
[----:B-1----:R-:W-:-:S06]  /*1280*/  IADD3 R16, PT, PT, R16, 0xffffffe, RZ ;  /* 0x0ffffffe10107810 */ /* 0x002fcc0007ffe0ff */
[----:B------:R-:W1:Y:S02]  /*1290*/  F2I.FTZ.U32.TRUNC.NTZ R17, R16 ;  /* 0x0000001000117305 */ /* 0x000e64000021f000 */
[----:B-1----:R-:W-:Y:S01]  /*12a0*/  IMAD.MOV R4, RZ, RZ, -R17 ;  /* 0x000000ffff047224 */ /* 0x002fe200078e0a11 */
[----:B------:R-:W-:-:S03]  /*12b0*/  MOV R16, RZ ;  /* 0x000000ff00107202 */ /* 0x000fc60000000f00 */
[----:B------:R-:W-:Y:S01]  /*12c0*/  IMAD R5, R4, R12, RZ ;  /* 0x0000000c04057224 */ /* 0x000fe200078e02ff */
[----:B------:R-:W-:-:S03]  /*12d0*/  IABS R4, R9 ;  /* 0x0000000900047213 */ /* 0x000fc60000000000 */
[----:B------:R-:W-:-:S06]  /*12e0*/  IMAD.HI.U32 R5, R17, R5, R16 ;  /* 0x0000000511057227 */ /* 0x000fcc00078e0010 */
        /* <DEDUP_REMOVED lines=10> */
[----:B------:R-:W-:-:S05]  /*1390*/  @P2 IADD3 R5, PT, PT, R5, 0x1, RZ ;  /* 0x0000000105052810 */ /* 0x000fca0007ffe0ff */
[----:B------:R-:W-:Y:S01]  /*13a0*/  @!P0 IMAD.MOV R5, RZ, RZ, -R5 ;  /* 0x000000ffff058224 */ /* 0x000fe200078e0a05 */
[----:B------:R-:W-:Y:S01]  /*13b0*/  @!P1 LOP3.LUT R5, RZ, R2, RZ, 0x33, !PT ;  /* 0x00000002ff059212 */ /* 0x000fe200078e33ff */
[----:B------:R-:W-:-:S05]  /*13c0*/  IMAD R2, R11, R3, R0 ;  /* 0x000000030b027224 */ /* 0x000fca00078e0200 */
        /* <DEDUP_REMOVED lines=29> */
.L_x_3845:
        /* <DEDUP_REMOVED lines=13> */
[----:B------:R-:W-:Y:S02]  /*1670*/  IADD3 R15, PT, PT, R11, R0, RZ ;  /* 0x000000000b0f7210 */ /* 0x000fe40007ffe0ff */
[----:B------:R-:W-:Y:S01]  /*1680*/  MOV R12, R10 ;  /* 0x0000000a000c7202 */ /* 0x000fe20000000f00 */
[----:B------:R-:W-:Y:S05]  /*1690*/  BRA `(.L_x_3848) ;  /* 0x0000000000187947 */ /* 0x000fea0003800000 */
.L_x_3847:
[----:B------:R-:W2:Y:S01]  /*16a0*/  LDC.64 R88, c[0x0][0x3b8] ;  /* 0x0000ee00ff587b82 */ /* 0x000ea20000000a00 */
[----:B------:R-:W-:-:S05]  /*16b0*/  IADD3 R10, PT, PT, R4, R5, RZ ;  /* 0x00000005040a7210 */ /* 0x000fca0007ffe0ff */
[C---:B--2---:R-:W-:Y:S02]  /*16c0*/  IMAD R15, R10.reuse, R89, RZ ;  /* 0x000000590a0f7224 */ /* 0x044fe400078e02ff */
[----:B------:R-:W-:-:S05]  /*16d0*/  IMAD.WIDE.U32 R10, R10, R88, RZ ;  /* 0x000000580a0a7225 */ /* 0x000fca00078e00ff */
[----:B------:R-:W-:Y:S02]  /*16e0*/  IADD3 R15, PT, PT, R11, R15, RZ ;  /* 0x0000000f0b0f7210 */ /* 0x000fe40007ffe0ff */
[----:B------:R-:W-:Y:S02]  /*16f0*/  MOV R12, R10 ;  /* 0x0000000a000c7202 */ /* 0x000fe40000000f00 */
.L_x_3848:
        /* <DEDUP_REMOVED lines=14> */
.L_x_3849:
[----:B------:R-:W2:Y:S01]  /*17e0*/  LDC.64 R20, c[0x0][0x3c0] ;  /* 0x0000f000ff147b82 */ /* 0x000ea20000000a00 */
[----:B-1----:R-:W-:-:S05]  /*17f0*/  IADD3 R2, PT, PT, R4, R5, RZ ;  /* 0x0000000504027210 */ /* 0x002fca0007ffe0ff */
[C---:B--2---:R-:W-:Y:S02]  /*1800*/  IMAD R17, R2.reuse, R21, RZ ;  /* 0x0000001502117224 */ /* 0x044fe400078e02ff */
[----:B-----5:R-:W-:-:S05]  /*1810*/  IMAD.WIDE.U32 R2, R2, R20, RZ ;  /* 0x0000001402027225 */ /* 0x020fca00078e00ff */
[----:B------:R-:W-:Y:S02]  /*1820*/  IADD3 R17, PT, PT, R3, R17, RZ ;  /* 0x0000001103117210 */ /* 0x000fe40007ffe0ff */
[----:B------:R-:W-:-:S07]  /*1830*/  MOV R16, R2 ;  /* 0x0000000200107202 */ /* 0x000fce0000000f00 */
.L_x_3850:
[----:B------:R-:W1:Y:S01]  /*1840*/  LDC R10, c[0x0][0x3e8] ;  /* 0x0000fa00ff0a7b82 */ /* 0x000e620000000800 */
        /* <DEDUP_REMOVED lines=26> */
[----:B------:R-:W-:-:S04]  /*19f0*/  LEA R0, R100, 0xffffffc0, 0x6 ;  /* 0xffffffc064007811 */ /* 0x000fc800078e30ff */
[----:B------:R-:W-:Y:S01]  /*1a00*/  SHF.R.S32.HI R11, RZ, 0x1f, R0 ;  /* 0x0000001fff0b7819 */ /* 0x000fe20000011400 */
[----:B------:R-:W-:Y:S02]  /*1a10*/  @P2 VIADD R18, R18, 0x1 ;  /* 0x0000000112122836 */ /* 0x000fe40000000000 */
[----:B------:R-:W-:-:S04]  /*1a20*/  IMAD.WIDE.U32 R16, R0, R20, R16 ;  /* 0x0000001400107225 */ /* 0x000fc800078e0010 */
[----:B------:R-:W-:Y:S01]  /*1a30*/  @!P1 IADD3 R18, PT, PT, -R18, RZ, RZ ;  /* 0x000000ff12129210 */ /* 0x000fe20007ffe1ff */
[----:B------:R-:W-:Y:S01]  /*1a40*/  IMAD.WIDE.U32 R22, R0, R88, R22 ;  /* 0x0000005800167225 */ /* 0x000fe200078e0016 */
[----:B------:R-:W-:-:S03]  /*1a50*/  @!P0 LOP3.LUT R18, RZ, R10, RZ, 0x33, !PT ;  /* 0x0000000aff128212 */ /* 0x000fc600078e33ff */
[C---:B------:R-:W-:Y:S01]  /*1a60*/  IMAD R10, R11.reuse, R20, RZ ;  /* 0x000000140b0a7224 */ /* 0x040fe200078e02ff */
[----:B------:R-:W-:Y:S01]  /*1a70*/  SHF.R.S32.HI R15, RZ, 0x1f, R18 ;  /* 0x0000001fff0f7819 */ /* 0x000fe20000011412 */
[----:B------:R-:W-:Y:S02]  /*1a80*/  IMAD R11, R11, R88, RZ ;  /* 0x000000580b0b7224 */ /* 0x000fe400078e02ff */
[C---:B------:R-:W-:Y:S02]  /*1a90*/  IMAD R10, R0.reuse, R21, R10 ;  /* 0x00000015000a7224 */ /* 0x040fe400078e020a */
[----:B------:R-:W-:-:S03]  /*1aa0*/  IMAD R11, R0, R89, R11 ;  /* 0x00000059000b7224 */ /* 0x000fc600078e020b */
[----:B------:R-:W-:Y:S01]  /*1ab0*/  IADD3 R17, PT, PT, R17, R10, RZ ;  /* 0x0000000a11117210 */ /* 0x000fe20007ffe0ff */
[----:B-1----:R-:W-:Y:S01]  /*1ac0*/  IMAD R10, R15, R4, RZ ;  /* 0x000000040f0a7224 */ /* 0x002fe200078e02ff */
[----:B------:R-:W-:Y:S01]  /*1ad0*/  IADD3 R23, PT, PT, R23, R11, RZ ;  /* 0x0000000b17177210 */ /* 0x000fe20007ffe0ff */
[----:B--2---:R-:W-:Y:S02]  /*1ae0*/  IMAD R15, R15, R2, RZ ;  /* 0x000000020f0f7224 */ /* 0x004fe400078e02ff */
[----:B------:R-:W-:-:S04]  /*1af0*/  IMAD.WIDE.U32 R16, R18, R4, R16 ;  /* 0x0000000412107225 */ /* 0x000fc800078e0010 */
[----:B------:R-:W-:-:S04]  /*1b00*/  IMAD.WIDE.U32 R22, R18, R2, R22 ;  /* 0x0000000212167225 */ /* 0x000fc800078e0016 */
[C---:B------:R-:W-:Y:S02]  /*1b10*/  IMAD R3, R18.reuse, R3, R15 ;  /* 0x0000000312037224 */ /* 0x040fe400078e020f */
[----:B------:R-:W-:Y:S01]  /*1b20*/  IMAD R5, R18, R5, R10 ;  /* 0x0000000512057224 */ /* 0x000fe200078e020a */
[----:B------:R-:W-:Y:S02]  /*1b30*/  MOV R18, R22 ;  /* 0x0000001600127202 */ /* 0x000fe40000000f00 */
[----:B------:R-:W-:Y:S01]  /*1b40*/  IADD3 R12, PT, PT, R23, R3, RZ ;  /* 0x00000003170c7210 */ /* 0x000fe20007ffe0ff */
[----:B------:R-:W-:-:S07]  /*1b50*/  IMAD.IADD R15, R17, 0x1, R5 ;  /* 0x00000001110f7824 */ /* 0x000fce00078e0205 */
.L_x_3846:
        /* <DEDUP_REMOVED lines=9> */
[C---:B------:R-:W-:Y:S01]  /*1bf0*/  LOP3.LUT R17, R123.reuse, 0xd8, RZ, 0xc0, !PT ;  /* 0x000000d87b117812 */ /* 0x040fe200078ec0ff */
[----:B------:R-:W4:Y:S01]  /*1c00*/  LDCU.64 UR10, c[0x0][0x390] ;  /* 0x00007200ff0a77ac */ /* 0x000f220008000a00 */
[----:B------:R-:W-:Y:S01]  /*1c10*/  IADD3 R18, P0, PT, R84, R18, RZ ;  /* 0x0000001254127210 */ /* 0x000fe20007f1e0ff */
[----:B------:R-:W-:Y:S01]  /*1c20*/  IMAD.MOV.U32 R11, RZ, RZ, RZ ;  /* 0x000000ffff0b7224 */ /* 0x000fe200078e00ff */
[----:B------:R-:W5:Y:S01]  /*1c30*/  @!P1 LDC.64 R4, c[0x0][0x398] ;  /* 0x0000e600ff049b82 */ /* 0x000f620000000a00 */
[----:B------:R-:W-:Y:S01]  /*1c40*/  LOP3.LUT R22, R123, 0x1f20, RZ, 0xc0, !PT ;  /* 0x00001f207b167812 */ /* 0x000fe200078ec0ff */
[----:B------:R-:W-:Y:S01]  /*1c50*/  BSSY.RECONVERGENT B0, `(.L_x_3851) ;  /* 0x0000042000007945 */ /* 0x000fe20003800200 */
[----:B------:R-:W-:Y:S01]  /*1c60*/  IMAD.X R19, RZ, RZ, R12, P0 ;  /* 0x000000ffff137224 */ /* 0x000fe200000e060c */
[----:B------:R-:W-:Y:S01]  /*1c70*/  LOP3.LUT R17, R17, R122, RZ, 0x3c, !PT ;  /* 0x0000007a11117212 */ /* 0x000fe200078e3cff */
[----:B------:R-:W-:-:S03]  /*1c80*/  IMAD.WIDE.U32 R12, R13, 0x40, R10 ;  /* 0x000000400d0c7825 */ /* 0x000fc600078e000a */
[----:B------:R-:W3:Y:S01]  /*1c90*/  @P1 LDC.64 R2, c[0x0][0x3b0] ;  /* 0x0000ec00ff021b82 */ /* 0x000ee20000000a00 */
[----:B------:R-:W-:-:S04]  /*1ca0*/  IMAD.WIDE.U32 R18, R10, R88, R18 ;  /* 0x000000580a127225 */ /* 0x000fc800078e0012 */
[----:B------:R-:W-:Y:S01]  /*1cb0*/  IMAD R119, R10, R89, R19 ;  /* 0x000000590a777224 */ /* 0x000fe200078e0213 */
[----:B-1----:R-:W-:-:S04]  /*1cc0*/  LEA R118, P0, R18, UR4, 0x1 ;  /* 0x0000000412767c11 */ /* 0x002fc8000f8008ff */
[----:B------:R-:W-:Y:S01]  /*1cd0*/  LEA.HI.X R119, R18, UR5, R119, 0x1, P0 ;  /* 0x0000000512777c11 */ /* 0x000fe200080f0c77 */
[----:B------:R-:W-:Y:S01]  /*1ce0*/  UMOV UR5, 0x400 ;  /* 0x0000040000057882 */ /* 0x000fe20000000000 */
[----:B------:R-:W-:Y:S01]  /*1cf0*/  IADD3 R16, P0, PT, R84, R16, RZ ;  /* 0x0000001054107210 */ /* 0x000fe20007f1e0ff */
[----:B--2---:R-:W-:Y:S01]  /*1d00*/  ULEA UR5, UR12, UR5, 0x18 ;  /* 0x000000050c057291 */ /* 0x004fe2000f8ec0ff */
[----:B-----5:R-:W-:Y:S01]  /*1d10*/  @!P1 IMAD.WIDE.U32 R24, R125, R4, RZ ;  /* 0x000000047d189225 */ /* 0x020fe200078e00ff */
[----:B------:R-:W-:-:S03]  /*1d20*/  LOP3.LUT R4, R22, R17, RZ, 0xfc, !PT ;  /* 0x0000001116047212 */ /* 0x000fc600078efcff */
[----:B------:R-:W-:Y:S02]  /*1d30*/  @!P1 IMAD R5, R125, R5, R25 ;  /* 0x000000057d059224 */ /* 0x000fe400078e0219 */
[----:B------:R-:W-:Y:S02]  /*1d40*/  IMAD.X R17, RZ, RZ, R15, P0 ;  /* 0x000000ffff117224 */ /* 0x000fe400000e060f */
[----:B---3--:R-:W-:-:S04]  /*1d50*/  @P1 IMAD.WIDE.U32 R22, R14, R2, RZ ;  /* 0x000000020e161225 */ /* 0x008fc800078e00ff */
[----:B------:R-:W-:Y:S01]  /*1d60*/  @!P1 IMAD.MOV.U32 R2, RZ, RZ, R24 ;  /* 0x000000ffff029224 */ /* 0x000fe200078e0018 */
[----:B------:R-:W-:Y:S01]  /*1d70*/  @P1 MOV R2, R22 ;  /* 0x0000001600021202 */ /* 0x000fe20000000f00 */
[----:B------:R-:W-:Y:S01]  /*1d80*/  @P1 IMAD R5, R14, R3, R23 ;  /* 0x000000030e051224 */ /* 0x000fe200078e0217 */
[C---:B------:R-:W-:Y:S01]  /*1d90*/  ISETP.GE.AND P1, PT, R10.reuse, R116, PT ;  /* 0x000000740a00720c */ /* 0x040fe20003f26270 */
[----:B------:R-:W-:Y:S01]  /*1da0*/  IMAD.WIDE.U32 R16, R10, R20, R16 ;  /* 0x000000140a107225 */ /* 0x000fe200078e0010 */
[----:B------:R-:W-:Y:S02]  /*1db0*/  SHF.R.S32.HI R3, RZ, 0x1f, R9 ;  /* 0x0000001fff037819 */ /* 0x000fe40000011409 */
[----:B------:R-:W-:Y:S01]  /*1dc0*/  IADD3 R14, P0, PT, R84, R2, RZ ;  /* 0x00000002540e7210 */ /* 0x000fe20007f1e0ff */
[----:B------:R-:W-:Y:S01]  /*1dd0*/  IMAD R121, R10, R21, R17 ;  /* 0x000000150a797224 */ /* 0x000fe200078e0211 */
[----:B------:R-:W-:Y:S01]  /*1de0*/  LOP3.LUT R23, R84, 0x20, RZ, 0xfc, !PT ;  /* 0x0000002054177812 */ /* 0x000fe200078efcff */
[----:B------:R-:W-:Y:S01]  /*1df0*/  IMAD R2, R3, UR6, RZ ;  /* 0x0000000603027c24 */ /* 0x000fe2000f8e02ff */
[----:B------:R-:W-:-:S02]  /*1e00*/  IADD3.X R15, PT, PT, RZ, R5, RZ, P0, !PT ;  /* 0x00000005ff0f7210 */ /* 0x000fc400007fe4ff */
[----:B----4-:R-:W-:Y:S01]  /*1e10*/  LEA R120, P0, R16, UR10, 0x1 ;  /* 0x0000000a10787c11 */ /* 0x010fe2000f8008ff */
[C---:B------:R-:W-:Y:S01]  /*1e20*/  IMAD R17, R9.reuse, UR7, R2 ;  /* 0x0000000709117c24 */ /* 0x040fe2000f8e0202 */
[----:B------:R-:W-:Y:S01]  /*1e30*/  LOP3.LUT R22, R84, 0x40, RZ, 0xfc, !PT ;  /* 0x0000004054167812 */ /* 0x000fe200078efcff */
[----:B------:R-:W-:Y:S01]  /*1e40*/  IMAD.WIDE.U32 R14, R9, UR6, R14 ;  /* 0x00000006090e7c25 */ /* 0x000fe2000f8e000e */
[----:B------:R-:W-:Y:S02]  /*1e50*/  LEA.HI.X R121, R16, UR11, R121, 0x1, P0 ;  /* 0x0000000b10797c11 */ /* 0x000fe400080f0c79 */
[----:B------:R-:W-:Y:S01]  /*1e60*/  LEA R3, R4, UR5, 0x1 ;  /* 0x0000000504037c11 */ /* 0x000fe2000f8e08ff */
[----:B------:R-:W-:Y:S01]  /*1e70*/  IMAD.IADD R17, R15, 0x1, R17 ;  /* 0x000000010f117824 */ /* 0x000fe200078e0211 */
        /* <DEDUP_REMOVED lines=30> */
.L_x_3853:
[----:B------:R2:W-:Y:S02]  /*2060*/  STS.128 [R3+0x2000], RZ ;  /* 0x002000ff03007388 */ /* 0x0005e40000000c00 */
.L_x_3852:
[----:B------:R-:W-:Y:S05]  /*2070*/  BSYNC.RECONVERGENT B0 ;  /* 0x0000000000007941 */ /* 0x000fea0003800200 */
.L_x_3851:
[----:B-1-3--:R-:W-:Y:S01]  /*2080*/  IADD3 R5, PT, PT, R10, 0x20, RZ ;  /* 0x000000200a057810 */ /* 0x00afe20007ffe0ff */
[----:B------:R-:W-:Y:S03]  /*2090*/  BSSY.RECONVERGENT B0, `(.L_x_3854) ;  /* 0x0000024000007945 */ /* 0x000fe60003800200 */
[----:B------:R-:W-:-:S13]  /*20a0*/  ISETP.GE.AND P0, PT, R5, R116, PT ;  /* 0x000000740500720c */ /* 0x000fda0003f06270 */
[----:B------:R-:W-:Y:S05]  /*20b0*/  @P0 BRA `(.L_x_3855) ;  /* 0x0000000000840947 */ /* 0x000fea0003800000 */
[----:B------:R-:W1:Y:S01]  /*20c0*/  LDCU.64 UR10, c[0x0][0x3b0] ;  /* 0x00007600ff0a77ac */ /* 0x000e620008000a00 */
[----:B------:R-:W-:Y:S01]  /*20d0*/  IADD3 R2, P0, PT, R12, 0x20, RZ ;  /* 0x000000200c027810 */ /* 0x000fe20007f1e0ff */
[----:B------:R-:W-:Y:S01]  /*20e0*/  IMAD.MOV.U32 R12, RZ, RZ, R14 ;  /* 0x000000ffff0c7224 */ /* 0x000fe200078e000e */
[----:B------:R-:W3:Y:S03]  /*20f0*/  LDCU UR4, c[0x0][0x440] ;  /* 0x00008800ff0477ac */ /* 0x000ee60008000800 */
[----:B------:R-:W-:Y:S01]  /*2100*/  IMAD.X R9, RZ, RZ, R13, P0 ;  /* 0x000000ffff097224 */ /* 0x000fe200000e060d */
[----:B------:R-:W-:Y:S01]  /*2110*/  MOV R13, R17 ;  /* 0x00000011000d7202 */ /* 0x000fe20000000f00 */
[----:B------:R-:W4:Y:S02]  /*2120*/  LDCU.64 UR6, c[0x0][0x380] ;  /* 0x00007000ff0677ac */ /* 0x000f240008000a00 */
[----:B-1----:R-:W-:-:S02]  /*2130*/  IMAD R9, R9, UR10, RZ ;  /* 0x0000000a09097c24 */ /* 0x002fc4000f8e02ff */
[----:B------:R-:W-:Y:S01]  /*2140*/  IMAD.WIDE.U32 R12, R2, UR10, R12 ;  /* 0x0000000a020c7c25 */ /* 0x000fe2000f8e000c */
[----:B---3--:R-:W-:-:S03]  /*2150*/  ISETP.GE.AND P1, PT, R84, UR4, PT ;  /* 0x0000000454007c0c */ /* 0x008fc6000bf26270 */
[----:B------:R-:W-:Y:S01]  /*2160*/  IMAD R9, R2, UR11, R9 ;  /* 0x0000000b02097c24 */ /* 0x000fe2000f8e0209 */
[----:B------:R-:W-:Y:S02]  /*2170*/  ISETP.GE.AND P0, PT, R23, UR4, PT ;  /* 0x0000000417007c0c */ /* 0x000fe4000bf06270 */
[----:B----4-:R-:W-:Y:S01]  /*2180*/  LEA R14, P2, R12, UR6, 0x1 ;  /* 0x000000060c0e7c11 */ /* 0x010fe2000f8408ff */
        /* <DEDUP_REMOVED lines=19> */
.L_x_3856:
[----:B------:R4:W-:Y:S02]  /*22c0*/  STS.128 [R3+0x2800], RZ ;  /* 0x002800ff03007388 */ /* 0x0009e40000000c00 */
.L_x_3855:
[----:B------:R-:W-:Y:S05]  /*22d0*/  BSYNC.RECONVERGENT B0 ;  /* 0x0000000000007941 */ /* 0x000fea0003800200 */
.L_x_3854:
        /* <DEDUP_REMOVED lines=27> */
.L_x_3859:
[----:B------:R1:W-:Y:S02]  /*2490*/  STS.128 [R3+0x5000], RZ ;  /* 0x005000ff03007388 */ /* 0x0003e40000000c00 */
.L_x_3858:
[----:B------:R-:W-:Y:S05]  /*24a0*/  BSYNC.RECONVERGENT B0 ;  /* 0x0000000000007941 */ /* 0x000fea0003800200 */
.L_x_3857:
[----:B------:R-:W-:Y:S01]  /*24b0*/  ISETP.GE.AND P0, PT, R5, R4, PT ;  /* 0x000000040500720c */ /* 0x000fe20003f06270 */
[----:B------:R-:W-:Y:S01]  /*24c0*/  BSSY.RECONVERGENT B0, `(.L_x_3860) ;  /* 0x000001c000007945 */ /* 0x000fe20003800200 */
[----:B------:R-:W-:-:S11]  /*24d0*/  SHF.R.U32.HI R80, RZ, 0x1, R91 ;  /* 0x00000001ff507819 */ /* 0x000fd6000001165b */
        /* <DEDUP_REMOVED lines=25> */
.L_x_3862:
[----:B------:R1:W-:Y:S02]  /*2670*/  STS.128 [R3+0x5800], RZ ;  /* 0x005800ff03007388 */ /* 0x0003e40000000c00 */
.L_x_3861:
[----:B------:R-:W-:Y:S05]  /*2680*/  BSYNC.RECONVERGENT B0 ;  /* 0x0000000000007941 */ /* 0x000fea0003800200 */
.L_x_3860:
[----:B------:R-:W0:Y:S01]  /*2690*/  LDGDEPBAR ;  /* 0x00000000000079af */ /* 0x000e220000000000 */
[----:B------:R-:W-:Y:S01]  /*26a0*/  LOP3.LUT R9, R80, 0x1f0, RZ, 0xc0, !PT ;  /* 0x000001f050097812 */ /* 0x000fe200078ec0ff */
        /* <DEDUP_REMOVED lines=30> */
.L_x_3865:
[----:B------:R1:W-:Y:S01]  /*2890*/  STS.128 [R3+0x8000], RZ ;  /* 0x008000ff03007388 */ /* 0x0003e20000000c00 */
[----:B------:R-:W-:Y:S05]  /*28a0*/  BRA `(.L_x_3866) ;  /* 0x00000000000c7947 */ /* 0x000fea0003800000 */
.L_x_3864:
[----:B------:R1:W-:Y:S04]  /*28b0*/  STS.128 [R3+0x6000], RZ ;  /* 0x006000ff03007388 */ /* 0x0003e80000000c00 */
[----:B------:R1:W-:Y:S04]  /*28c0*/  STS.128 [R3+0x7000], RZ ;  /* 0x007000ff03007388 */ /* 0x0003e80000000c00 */
[----:B------:R1:W-:Y:S02]  /*28d0*/  STS.128 [R3+0x8000], RZ ;  /* 0x008000ff03007388 */ /* 0x0003e40000000c00 */
.L_x_3866:
[----:B------:R-:W-:Y:S05]  /*28e0*/  BSYNC.RECONVERGENT B0 ;  /* 0x0000000000007941 */ /* 0x000fea0003800200 */
.L_x_3863:
        /* <DEDUP_REMOVED lines=30> */
.L_x_3869:
[----:B------:R1:W-:Y:S02]  /*2ad0*/  STS.128 [R3+0x8800], RZ ;  /* 0x008800ff03007388 */ /* 0x0003e40000000c00 */
.L_x_3868:
[----:B------:R-:W-:Y:S05]  /*2ae0*/  BSYNC.RECONVERGENT B0 ;  /* 0x0000000000007941 */ /* 0x000fea0003800200 */
.L_x_3867:
[C---:B------:R-:W-:Y:S01]  /*2af0*/  SHF.L.U32 R90, R91.reuse, 0x2, RZ ;  /* 0x000000025b5a7819 */ /* 0x040fe200000006ff */
[----:B------:R-:W5:Y:S01]  /*2b00*/  LDCU UR4, c[0x0][0x50c] ;  /* 0x0000a180ff0477ac */ /* 0x000f620008000800 */
[C---:B------:R-:W-:Y:S01]  /*2b10*/  SHF.L.U32 R83, R91.reuse, 0x5, RZ ;  /* 0x000000055b537819 */ /* 0x040fe200000006ff */
[----:B------:R-:W0:Y:S01]  /*2b20*/  LDGDEPBAR ;  /* 0x00000000000079af */ /* 0x000e220000000000 */
[----:B------:R-:W-:Y:S02]  /*2b30*/  LOP3.LUT R8, R90, 0x18, RZ, 0xc0, !PT ;  /* 0x000000185a087812 */ /* 0x000fe400078ec0ff */
[----:B------:R-:W-:Y:S02]  /*2b40*/  SHF.L.U32 R114, R91, 0x4, RZ ;  /* 0x000000045b727819 */ /* 0x000fe400000006ff */
[----:B------:R-:W-:Y:S02]  /*2b50*/  LOP3.LUT R5, R8, 0xc0, R83, 0xf8, !PT ;  /* 0x000000c008057812 */ /* 0x000fe400078ef853 */
[----:B------:R-:W-:-:S02]  /*2b60*/  LOP3.LUT R4, R114, 0x100, RZ, 0xc0, !PT ;  /* 0x0000010072047812 */ /* 0x000fc400078ec0ff */
[----:B-1----:R-:W-:Y:S02]  /*2b70*/  LOP3.LUT R6, R114, 0x3e00, RZ, 0xc0, !PT ;  /* 0x00003e0072067812 */ /* 0x002fe400078ec0ff */
        /* <DEDUP_REMOVED lines=11> */
[----:B------:R-:W-:Y:S01]  /*2c30*/  IADD3 R92, PT, PT, R100, -0x1, RZ ;  /* 0xffffffff645c7810 */ /* 0x000fe20007ffe0ff */
[----:B------:R-:W3:Y:S01]  /*2c40*/  LDSM.16.M88.4 R32, [R106+0x3000] ;  /* 0x003000006a20783b */ /* 0x000ee20000000200 */
[----:B------:R-:W-:-:S02]  /*2c50*/  SEL R81, R81, 0xffffffe0, !P6 ;  /* 0xffffffe051517807 */ /* 0x000fc40007000000 */
[----:B------:R-:W-:Y:S01]  /*2c60*/  ISETP.GT.AND P0, PT, R92, R117, PT ;  /* 0x000000755c00720c */ /* 0x000fe20003f04270 */
[----:B------:R-:W1:Y:S01]  /*2c70*/  LDSM.16.M88.4 R60, [R106+0x3400] ;  /* 0x003400006a3c783b */ /* 0x000e620000000200 */
[-C--:B------:R-:W-:Y:S02]  /*2c80*/  IADD3 R86, PT, PT, R113, R81.reuse, RZ ;  /* 0x0000005171567210 */ /* 0x080fe40007ffe0ff */
[----:B------:R-:W-:Y:S01]  /*2c90*/  IADD3 R82, PT, PT, R106, R81, RZ ;  /* 0x000000516a527210 */ /* 0x000fe20007ffe0ff */
[----:B------:R-:W2:Y:S01]  /*2ca0*/  LDSM.16.M88.4 R52, [R106+0x3800] ;  /* 0x003800006a34783b */ /* 0x000ea20000000200 */
[C---:B------:R-:W-:Y:S02]  /*2cb0*/  VIMNMX R102, PT, PT, R2.reuse, R85, PT ;  /* 0x0000005502667248 */ /* 0x040fe40003fe0100 */
[----:B------:R-:W-:Y:S01]  /*2cc0*/  VIADDMNMX R101, R2, 0x8, R85, PT ;  /* 0x0000000802657846 */ /* 0x000fe20003800155 */
[----:B------:R-:W4:Y:S04]  /*2cd0*/  LDSM.16.M88.4 R8, [R106+0x3c00] ;  /* 0x003c00006a08783b */ /* 0x000f280000000200 */
[----:B------:R-:W-:Y:S04]  /*2ce0*/  LDSM.16.M88.4 R4, [R86] ;  /* 0x000000005604783b */ /* 0x000fe80000000200 */
[----:B------:R-:W5:Y:S04]  /*2cf0*/  LDSM.16.M88.4 R24, [R82+0x3000] ;  /* 0x003000005218783b */ /* 0x000f680000000200 */
[----:B------:R-:W5:Y:S04]  /*2d00*/  LDSM.16.M88.4 R16, [R82+0x3400] ;  /* 0x003400005210783b */ /* 0x000f680000000200 */
[----:B------:R-:W-:Y:S04]  /*2d10*/  LDSM.16.M88.4 R68, [R113+0x1000] ;  /* 0x001000007144783b */ /* 0x000fe80000000200 */
[----:B------:R-:W5:Y:S04]  /*2d20*/  LDSM.16.M88.4 R36, [R106+0x4000] ;  /* 0x004000006a24783b */ /* 0x000f680000000200 */
[----:B------:R-:W5:Y:S01]  /*2d30*/  LDSM.16.M88.4 R64, [R82+0x3800] ;  /* 0x003800005240783b */ /* 0x000f620000000200 */
[C---:B---3--:R-:W-:Y:S03]  /*2d40*/  HMMA.16816.F32.BF16 R12, R44.reuse, R32, RZ ;  /* 0x000000202c0c723c */ /* 0x048fe600000418ff */
[----:B------:R-:W-:Y:S04]  /*2d50*/  LDSM.16.M88.4 R40, [R86+0x1000] ;  /* 0x001000005628783b */ /* 0x000fe80000000200 */
[----:B------:R-:W-:Y:S01]  /*2d60*/  LDSM.16.M88.4 R76, [R82+0x4000] ;  /* 0x00400000524c783b */ /* 0x000fe20000000200 */
[C---:B------:R-:W-:Y:S03]  /*2d70*/  HMMA.16816.F32.BF16 R32, R44.reuse, R34, RZ ;  /* 0x000000222c20723c */ /* 0x040fe600000418ff */
[----:B------:R-:W-:Y:S05]  /*2d80*/  LDSM.16.M88.4 R72, [R106+0x4400] ;  /* 0x004400006a48783b */ /* 0x000fea0000000200 */
[C---:B-1----:R-:W-:Y:S08]  /*2d90*/  HMMA.16816.F32.BF16 R28, R44.reuse, R60, RZ ;  /* 0x0000003c2c1c723c */ /* 0x042ff000000418ff */
[C---:B--2---:R-:W-:Y:S08]  /*2da0*/  HMMA.16816.F32.BF16 R56, R44.reuse, R52, RZ ;  /* 0x000000342c38723c */ /* 0x044ff000000418ff */
        /* <DEDUP_REMOVED lines=34> */
[----:B------:R-:W-:-:S03]  /*2fd0*/  FMUL.FTZ R65, R14, UR4 ;  /* 0x000000040e417c20 */ /* 0x000fc60008410000 */
[----:B------:R4:W1:Y:S01]  /*2fe0*/  MUFU.TANH R64, R12 ;  /* 0x0000000c00407308 */ /* 0x0008620000002400 */
[----:B------:R-:W-:Y:S01]  /*2ff0*/  HMMA.16816.F32.BF16 R52, R68, R66, R52 ;  /* 0x000000424434723c */ /* 0x000fe20000041834 */
[----:B------:R-:W-:Y:S01]  /*3000*/  FMUL.FTZ R66, R13, UR4 ;  /* 0x000000040d427c20 */ /* 0x000fe20008410000 */
[----:B------:R-:W-:-:S05]  /*3010*/  FMUL.FTZ R67, R15, UR4 ;  /* 0x000000040f437c20 */ /* 0x000fca0008410000 */
        /* <DEDUP_REMOVED lines=99> */
.L_x_3871:
[----:B------:R-:W2:Y:S01]  /*3650*/  LDC R5, c[0x0][0x4f0] ;  /* 0x00013c00ff057b82 */ /* 0x000ea20000000800 */
[----:B------:R-:W-:Y:S01]  /*3660*/  LEA R12, R100, 0xffffff80, 0x6 ;  /* 0xffffff80640c7811 */ /* 0x000fe200078e30ff */
[----:B------:R-:W3:Y:S01]  /*3670*/  LDCU.64 UR6, c[0x0][0x3a0] ;  /* 0x00007400ff0677ac */ /* 0x000ee20008000a00 */
[----:B------:R-:W-:Y:S02]  /*3680*/  IABS R8, R0 ;  /* 0x0000000000087213 */ /* 0x000fe40000000000 */
[----:B------:R-:W-:Y:S02]  /*3690*/  IABS R6, R12 ;  /* 0x0000000c00067213 */ /* 0x000fe40000000000 */
        /* <DEDUP_REMOVED lines=54> */
.L_x_3872:
        /* <DEDUP_REMOVED lines=39> */
.L_x_3870:
[----:B------:R-:W-:Y:S01]  /*3c70*/  IMAD.SHL.U32 R104, R91, 0x2, RZ ;  /* 0x000000025b687824 */ /* 0x000fe200078e00ff */
[----:B------:R-:W3:Y:S01]  /*3c80*/  LDCU UR6, c[0x0][0x45c] ;  /* 0x00008b80ff0677ac */ /* 0x000ee20008000800 */
        /* <DEDUP_REMOVED lines=8> */
[C---:B------:R-:W-:Y:S01]  /*3d10*/  ISETP.GE.AND P5, PT, R0.reuse, R101, PT ;  /* 0x000000650000720c */ /* 0x040fe20003fa6270 */
        /* <DEDUP_REMOVED lines=8> */
[----:B------:R-:W-:Y:S01]  /*3da0*/  VIADD R14, R0, 0x19 ;  /* 0x00000019000e7836 */ /* 0x000fe20000000000 */
[-C--:B------:R-:W-:Y:S01]  /*3db0*/  ISETP.GE.AND P4, PT, R24, R102.reuse, PT ;  /* 0x000000661800720c */ /* 0x080fe20003f86270 */
[----:B------:R-:W-:Y:S01]  /*3dc0*/  VIADD R11, R0, 0x20 ;  /* 0x00000020000b7836 */ /* 0x000fe20000000000 */
[----:B------:R-:W-:Y:S01]  /*3dd0*/  FSEL R16, R16, -INF , !P1 ;  /* 0xff80000010107808 */ /* 0x000fe20004800000 */
[----:B--2---:R-:W-:Y:S01]  /*3de0*/  VIADD R9, R0, 0x21 ;  /* 0x0000002100097836 */ /* 0x004fe20000000000 */
[----:B------:R-:W-:Y:S01]  /*3df0*/  FSEL R64, R64, -INF , !P3 ;  /* 0xff80000040407808 */ /* 0x000fe20005800000 */
[----:B------:R-:W-:Y:S01]  /*3e00*/  VIADD R13, R0, 0x28 ;  /* 0x00000028000d7836 */ /* 0x000fe20000000000 */
[----:B-1----:R-:W-:Y:S01]  /*3e10*/  FSEL R28, R28, -INF , !P0 ;  /* 0xff8000001c1c7808 */ /* 0x002fe20004000000 */
[C---:B------:R-:W-:Y:S01]  /*3e20*/  VIADD R7, R0.reuse, 0x29 ;  /* 0x0000002900077836 */ /* 0x040fe20000000000 */
[-C--:B------:R-:W-:Y:S01]  /*3e30*/  ISETP.GE.AND P1, PT, R19, R102.reuse, PT ;  /* 0x000000661300720c */ /* 0x080fe20003f26270 */
[C---:B------:R-:W-:Y:S01]  /*3e40*/  VIADD R5, R0.reuse, 0x30 ;  /* 0x0000003000057836 */ /* 0x040fe20000000000 */
[----:B------:R-:W-:Y:S01]  /*3e50*/  ISETP.GE.AND P0, PT, R15, R102, PT ;  /* 0x000000660f00720c */ /* 0x000fe20003f06270 */
[----:B------:R-:W-:Y:S01]  /*3e60*/  VIADD R12, R0, 0x31 ;  /* 0x00000031000c7836 */ /* 0x000fe20000000000 */
[----:B------:R-:W-:Y:S01]  /*3e70*/  FSEL R32, R32, -INF , !P4 ;  /* 0xff80000020207808 */ /* 0x000fe20006000000 */
[----:B------:R-:W-:Y:S01]  /*3e80*/  LDSM.16.MT88.4 R40, [R112+0x8000] ;  /* 0x008000007028783b */ /* 0x000fe20000004200 */
[----:B------:R-:W-:-:S02]  /*3e90*/  FMNMX3.FTZ R27, R64, R66, R16, !PT ;  /* 0x00000042401b7276 */ /* 0x000fc40007810010 */
[-C--:B------:R-:W-:Y:S01]  /*3ea0*/  ISETP.GE.AND P4, PT, R14, R102.reuse, PT ;  /* 0x000000660e00720c */ /* 0x080fe20003f86270 */
[----:B------:R-:W-:Y:S01]  /*3eb0*/  LDSM.16.MT88.4 R76, [R112+0x6000] ;  /* 0x00600000704c783b */ /* 0x000fe20000004200 */
[----:B------:R-:W-:Y:S02]  /*3ec0*/  FSEL R10, R31, -INF , !P1 ;  /* 0xff8000001f0a7808 */ /* 0x000fe40004800000 */
[----:B------:R-:W-:Y:S02]  /*3ed0*/  ISETP.GE.AND P3, PT, R11, R102, PT ;  /* 0x000000660b00720c */ /* 0x000fe40003f66270 */
[----:B------:R-:W-:Y:S02]  /*3ee0*/  FSEL R8, R34, -INF , !P0 ;  /* 0xff80000022087808 */ /* 0x000fe40004000000 */
[----:B------:R-:W-:Y:S02]  /*3ef0*/  FMNMX3.FTZ R27, R27, R28, R32, !PT ;  /* 0x0000001c1b1b7276 */ /* 0x000fe40007810020 */
[----:B------:R-:W-:-:S02]  /*3f00*/  ISETP.GE.AND P1, PT, R9, R102, PT ;  /* 0x000000660900720c */ /* 0x000fc40003f26270 */
[----:B------:R-:W-:Y:S01]  /*3f10*/  ISETP.GE.AND P2, PT, R2, R101, PT ;  /* 0x000000650200720c */ /* 0x000fe20003f46270 */
[C---:B------:R-:W-:Y:S01]  /*3f20*/  VIADD R2, R0.reuse, 0x38 ;  /* 0x0000003800027836 */ /* 0x040fe20000000000 */
[----:B------:R-:W-:Y:S01]  /*3f30*/  ISETP.GE.AND P0, PT, R13, R102, PT ;  /* 0x000000660d00720c */ /* 0x000fe20003f06270 */
[----:B------:R-:W-:Y:S01]  /*3f40*/  VIADD R0, R0, 0x39 ;  /* 0x0000003900007836 */ /* 0x000fe20000000000 */
[----:B------:R-:W-:Y:S02]  /*3f50*/  FSEL R6, R35, -INF , !P4 ;  /* 0xff80000023067808 */ /* 0x000fe40006000000 */
[----:B------:R-:W-:Y:S02]  /*3f60*/  FSEL R110, R110, -INF , !P3 ;  /* 0xff8000006e6e7808 */ /* 0x000fe40005800000 */
[----:B------:R-:W-:Y:S02]  /*3f70*/  FMNMX3.FTZ R27, R27, R10, R8, !PT ;  /* 0x0000000a1b1b7276 */ /* 0x000fe40007810008 */
[----:B------:R-:W-:-:S02]  /*3f80*/  FSEL R140, R140, -INF , !P1 ;  /* 0xff8000008c8c7808 */ /* 0x000fc40004800000 */
[-C--:B------:R-:W-:Y:S02]  /*3f90*/  ISETP.GE.AND P4, PT, R7, R102.reuse, PT ;  /* 0x000000660700720c */ /* 0x080fe40003f86270 */
[-C--:B------:R-:W-:Y:S02]  /*3fa0*/  ISETP.GE.AND P3, PT, R5, R102.reuse, PT ;  /* 0x000000660500720c */ /* 0x080fe40003f66270 */
[----:B------:R-:W-:Y:S02]  /*3fb0*/  ISETP.GE.AND P1, PT, R12, R102, PT ;  /* 0x000000660c00720c */ /* 0x000fe40003f26270 */
[----:B------:R-:W-:Y:S02]  /*3fc0*/  FSEL R138, R138, -INF , !P0 ;  /* 0xff8000008a8a7808 */ /* 0x000fe40004000000 */
[----:B------:R-:W-:Y:S02]  /*3fd0*/  FMNMX3.FTZ R27, R27, R6, R110, !PT ;  /* 0x000000061b1b7276 */ /* 0x000fe4000781006e */
[----:B------:R-:W-:-:S02]  /*3fe0*/  ISETP.GE.AND P0, PT, R2, R102, PT ;  /* 0x000000660200720c */ /* 0x000fc40003f06270 */
[----:B------:R-:W-:Y:S02]  /*3ff0*/  FSEL R108, R108, -INF , !P4 ;  /* 0xff8000006c6c7808 */ /* 0x000fe40006000000 */
[----:B------:R-:W-:Y:S02]  /*4000*/  FSEL R134, R134, -INF , !P3 ;  /* 0xff80000086867808 */ /* 0x000fe40005800000 */
[----:B------:R-:W-:Y:S02]  /*4010*/  FMNMX3.FTZ R27, R27, R140, R138, !PT ;  /* 0x0000008c1b1b7276 */ /* 0x000fe4000781008a */
[----:B------:R-:W-:Y:S02]  /*4020*/  FSEL R132, R132, -INF , !P1 ;  /* 0xff80000084847808 */ /* 0x000fe40004800000 */
[----:B------:R-:W-:Y:S02]  /*4030*/  ISETP.GE.AND P1, PT, R26, R101, PT ;  /* 0x000000651a00720c */ /* 0x000fe40003f26270 */
[----:B------:R-:W-:-:S02]  /*4040*/  ISETP.GE.AND P3, PT, R0, R102, PT ;  /* 0x000000660000720c */ /* 0x000fc40003f66270 */
[----:B------:R-:W-:Y:S02]  /*4050*/  FSEL R130, R130, -INF , !P0 ;  /* 0xff80000082827808 */ /* 0x000fe40004000000 */
[-C--:B------:R-:W-:Y:S02]  /*4060*/  ISETP.GE.AND P0, PT, R25, R101.reuse, PT ;  /* 0x000000651900720c */ /* 0x080fe40003f06270 */
[----:B------:R-:W-:Y:S02]  /*4070*/  FMNMX3.FTZ R27, R27, R108, R134, !PT ;  /* 0x0000006c1b1b7276 */ /* 0x000fe40007810086 */
[----:B------:R-:W-:Y:S02]  /*4080*/  ISETP.GE.AND P4, PT, R24, R101, PT ;  /* 0x000000651800720c */ /* 0x000fe40003f86270 */
[----:B------:R-:W-:Y:S02]  /*4090*/  FSEL R67, R67, -INF , !P2 ;  /* 0xff80000043437808 */ /* 0x000fe40005000000 */
[----:B------:R-:W-:-:S02]  /*40a0*/  FSEL R17, R17, -INF , !P1 ;  /* 0xff80000011117808 */ /* 0x000fc40004800000 */
[----:B------:R-:W-:Y:S02]  /*40b0*/  FSEL R65, R65, -INF , !P5 ;  /* 0xff80000041417808 */ /* 0x000fe40006800000 */
[----:B------:R-:W-:Y:S02]  /*40c0*/  FSEL R128, R128, -INF , !P3 ;  /* 0xff80000080807808 */ /* 0x000fe40005800000 */
[-C--:B------:R-:W-:Y:S02]  /*40d0*/  ISETP.GE.AND P3, PT, R19, R101.reuse, PT ;  /* 0x000000651300720c */ /* 0x080fe40003f66270 */
[----:B------:R-:W-:Y:S02]  /*40e0*/  FSEL R29, R29, -INF , !P0 ;  /* 0xff8000001d1d7808 */ /* 0x000fe40004000000 */
[----:B------:R-:W-:Y:S02]  /*40f0*/  FMNMX3.FTZ R27, R27, R132, R130, !PT ;  /* 0x000000841b1b7276 */ /* 0x000fe40007810082 */
[----:B------:R-:W-:-:S02]  /*4100*/  ISETP.GE.AND P0, PT, R11, R101, PT ;  /* 0x000000650b00720c */ /* 0x000fc40003f06270 */
[----:B------:R-:W-:Y:S02]  /*4110*/  ISETP.GE.AND P2, PT, R15, R101, PT ;  /* 0x000000650f00720c */ /* 0x000fe40003f46270 */
[----:B------:R-:W-:Y:S02]  /*4120*/  FSEL R11, R30, -INF , !P4 ;  /* 0xff8000001e0b7808 */ /* 0x000fe40006000000 */
[----:B------:R-:W-:Y:S02]  /*4130*/  FMNMX3.FTZ R24, R65, R67, R17, !PT ;  /* 0x0000004341187276 */ /* 0x000fe40007810011 */
[----:B------:R-:W-:Y:S02]  /*4140*/  ISETP.GE.AND P5, PT, R9, R101, PT ;  /* 0x000000650900720c */ /* 0x000fe40003fa6270 */
[----:B------:R-:W-:Y:S01]  /*4150*/  FSEL R9, R33, -INF , !P3 ;  /* 0xff80000021097808 */ /* 0x000fe20005800000 */
[----:B------:R-:W-:Y:S01]  /*4160*/  IMAD.IADD R33, R81, 0x1, R112 ;  /* 0x0000000151217824 */ /* 0x000fe200078e0270 */
[----:B------:R-:W-:-:S02]  /*4170*/  FMNMX.FTZ R19, R128, R27, !PT ;  /* 0x0000001b80137209 */ /* 0x000fc40007810000 */
[-C--:B------:R-:W-:Y:S02]  /*4180*/  ISETP.GE.AND P3, PT, R7, R101.reuse, PT ;  /* 0x000000650700720c */ /* 0x080fe40003f66270 */
[----:B------:R-:W-:Y:S01]  /*4190*/  ISETP.GE.AND P1, PT, R14, R101, PT ;  /* 0x000000650e00720c */ /* 0x000fe20003f26270 */
[----:B------:R-:W-:Y:S01]  /*41a0*/  LDSM.16.MT88.4 R68, [R33+0x6000] ;  /* 0x006000002144783b */ /* 0x000fe20000004200 */
[----:B------:R-:W-:Y:S02]  /*41b0*/  FSEL R7, R18, -INF , !P2 ;  /* 0xff80000012077808 */ /* 0x000fe40005000000 */
[----:B------:R-:W-:Y:S01]  /*41c0*/  FMNMX3.FTZ R24, R24, R29, R11, !PT ;  /* 0x0000001d18187276 */ /* 0x000fe2000781000b */
[----:B------:R-:W1:Y:S01]  /*41d0*/  SHFL.BFLY PT, R14, R19, 0x2, 0x1f ;  /* 0x0c401f00130e7f89 */ /* 0x000e6200000e0000 */
[-C--:B------:R-:W-:Y:S02]  /*41e0*/  ISETP.GE.AND P2, PT, R5, R101.reuse, PT ;  /* 0x000000650500720c */ /* 0x080fe40003f46270 */
[----:B------:R-:W-:Y:S01]  /*41f0*/  ISETP.GE.AND P4, PT, R13, R101, PT ;  /* 0x000000650d00720c */ /* 0x000fe20003f86270 */
[----:B------:R-:W-:Y:S01]  /*4200*/  LDSM.16.MT88.4 R52, [R33+0x7400] ;  /* 0x007400002134783b */ /* 0x000fe20000004200 */
[----:B------:R-:W-:-:S02]  /*4210*/  FSEL R5, R4, -INF , !P1 ;  /* 0xff80000004057808 */ /* 0x000fc40004800000 */
[----:B------:R-:W-:Y:S02]  /*4220*/  FSEL R133, R133, -INF , !P0 ;  /* 0xff80000085857808 */ /* 0x000fe40004000000 */
[----:B------:R-:W-:Y:S02]  /*4230*/  FMNMX3.FTZ R24, R24, R9, R7, !PT ;  /* 0x0000000918187276 */ /* 0x000fe40007810007 */
        /* <DEDUP_REMOVED lines=14> */
[----:B-1----:R-:W-:Y:S02]  /*4320*/  FMNMX.FTZ R14, R19, R14, !PT ;  /* 0x0000000e130e7209 */ /* 0x002fe40007810000 */
[----:B------:R-:W-:-:S02]  /*4330*/  FMNMX.FTZ R15, R93, R24, !PT ;  /* 0x000000185d0f7209 */ /* 0x000fc40007810000 */
[----:B------:R-:W-:Y:S04]  /*4340*/  LDSM.16.MT88.4 R24, [R112+0x6400] ;  /* 0x006400007018783b */ /* 0x000fe80000004200 */
[----:B------:R-:W1:Y:S04]  /*4350*/  SHFL.BFLY PT, R4, R15, 0x2, 0x1f ;  /* 0x0c401f000f047f89 */ /* 0x000e6800000e0000 */
[----:B------:R-:W2:Y:S01]  /*4360*/  SHFL.BFLY PT, R13, R14, 0x1, 0x1f ;  /* 0x0c201f000e0d7f89 */ /* 0x000ea200000e0000 */
[----:B-1----:R-:W-:Y:S02]  /*4370*/  FMNMX.FTZ R4, R15, R4, !PT ;  /* 0x000000040f047209 */ /* 0x002fe40007810000 */
        /* <DEDUP_REMOVED lines=16> */
[----:B-1----:R-:W-:Y:S01]  /*4480*/  FMNMX.FTZ R0, R4, R13, !PT ;  /* 0x0000000d04007209 */ /* 0x002fe20007810000 */
[--C-:B------:R-:W-:Y:S01]  /*4490*/  FFMA.FTZ R134, R134, UR6, -R111.reuse ;  /* 0x0000000686867c23 */ /* 0x100fe2000801086f */
[----:B------:R-:W1:Y:S01]  /*44a0*/  LDSM.16.MT88.4 R12, [R33+0x7000] ;  /* 0x00700000210c783b */ /* 0x000e620000004200 */
[----:B------:R-:W2:Y:S01]  /*44b0*/  MUFU.EX2 R109, R109 ;  /* 0x0000006d006d7308 */ /* 0x000ea20000000800 */
[C---:B------:R-:W-:Y:S01]  /*44c0*/  FSETP.NEU.FTZ.AND P0, PT, R0.reuse, -INF , PT ;  /* 0xff8000000000780b */ /* 0x040fe20003f1d000 */
[----:B------:R-:W-:Y:S01]  /*44d0*/  FMUL.FTZ R98, R0, UR6 ;  /* 0x0000000600627c20 */ /* 0x000fe20008410000 */
[--C-:B------:R-:W-:Y:S01]  /*44e0*/  FFMA.FTZ R132, R132, UR6, -R111.reuse ;  /* 0x0000000684847c23 */ /* 0x100fe2000801086f */
[----:B------:R-:W-:-:S03]  /*44f0*/  FFMA.FTZ R130, R130, UR6, -R111 ;  /* 0x0000000682827c23 */ /* 0x000fc6000801086f */
[----:B------:R-:W-:Y:S01]  /*4500*/  FSEL R98, R98, RZ, P0 ;  /* 0x000000ff62627208 */ /* 0x000fe20000000000 */
[----:B------:R-:W-:Y:S01]  /*4510*/  MUFU.EX2 R94, R94 ;  /* 0x0000005e005e7308 */ /* 0x000fe20000000800 */
[----:B------:R-:W-:-:S03]  /*4520*/  ISETP.GT.AND P0, PT, R92, R117, PT ;  /* 0x000000755c00720c */ /* 0x000fc60003f04270 */
        /* <DEDUP_REMOVED lines=8> */
[----:B------:R-:W4:Y:S01]  /*45b0*/  LDSM.16.MT88.4 R8, [R112+0x7400] ;  /* 0x007400007008783b */ /* 0x000f220000004200 */
[--C-:B------:R-:W-:Y:S01]  /*45c0*/  FFMA.FTZ R28, R5, UR6, -R98.reuse ;  /* 0x00000006051c7c23 */ /* 0x100fe20008010862 */
[----:B--2---:R-:W-:Y:S01]  /*45d0*/  F2FP.BF16.F32.PACK_AB R48, R109, R124 ;  /* 0x0000007c6d30723e */ /* 0x004fe200000010ff */
[--C-:B------:R-:W-:Y:S01]  /*45e0*/  FFMA.FTZ R131, R131, UR6, -R98.reuse ;  /* 0x0000000683837c23 */ /* 0x100fe20008010862 */
[----:B------:R-:W-:Y:S01]  /*45f0*/  MUFU.EX2 R136, R136 ;  /* 0x0000008800887308 */ /* 0x000fe20000000800 */
[----:B------:R-:W-:Y:S01]  /*4600*/  LDSM.16.MT88.4 R16, [R33+0x6400] ;  /* 0x006400002110783b */ /* 0x000fe20000004200 */
[----:B------:R-:W-:Y:S01]  /*4610*/  FADD.FTZ R109, R124, R109 ;  /* 0x0000006d7c6d7221 */ /* 0x000fe20000010000 */
[--C-:B------:R-:W-:Y:S01]  /*4620*/  FFMA.FTZ R97, R97, UR6, -R98.reuse ;  /* 0x0000000661617c23 */ /* 0x100fe20008010862 */
[--C-:B------:R-:W-:Y:S01]  /*4630*/  FFMA.FTZ R96, R96, UR6, -R98.reuse ;  /* 0x0000000660607c23 */ /* 0x100fe20008010862 */
[--C-:B------:R-:W-:Y:S01]  /*4640*/  FFMA.FTZ R95, R95, UR6, -R98.reuse ;  /* 0x000000065f5f7c23 */ /* 0x100fe20008010862 */
[----:B------:R-:W-:-:S02]  /*4650*/  FFMA.FTZ R93, R93, UR6, -R98 ;  /* 0x000000065d5d7c23 */ /* 0x000fc40008010862 */
[----:B------:R-:W2:Y:S01]  /*4660*/  MUFU.EX2 R129, R129 ;  /* 0x0000008100817308 */ /* 0x000ea20000000800 */
[----:B---3--:R-:W-:-:S07]  /*4670*/  F2FP.BF16.F32.PACK_AB R50, R87, R94 ;  /* 0x0000005e5732723e */ /* 0x008fce00000010ff */
[----:B------:R-:W-:Y:S08]  /*4680*/  MUFU.EX2 R99, R99 ;  /* 0x0000006300637308 */ /* 0x000ff00000000800 */
        /* <DEDUP_REMOVED lines=29> */
[----:B------:R-:W-:Y:S06]  /*4860*/  HMMA.16816.F32.BF16 R76, R48, R78, RZ ;  /* 0x0000004e304c723c */ /* 0x000fec00000418ff */
[----:B------:R-:W-:Y:S02]  /*4870*/  MUFU.EX2 R134, R134 ;  /* 0x0000008600867308 */ /* 0x000fe40000000800 */
[C---:B----4-:R-:W-:Y:S06]  /*4880*/  HMMA.16816.F32.BF16 R64, R4.reuse, R8, R64 ;  /* 0x000000080440723c */ /* 0x050fec0000041840 */
[----:B------:R-:W-:Y:S02]  /*4890*/  MUFU.EX2 R130, R130 ;  /* 0x0000008200827308 */ /* 0x000fe40000000800 */
[----:B------:R-:W-:Y:S01]  /*48a0*/  HMMA.16816.F32.BF16 R60, R4, R10, R60 ;  /* 0x0000000a043c723c */ /* 0x000fe2000004183c */
[----:B------:R-:W2:Y:S05]  /*48b0*/  LDSM.16.MT88.4 R8, [R112+0x8400] ;  /* 0x008400007008783b */ /* 0x000eaa0000004200 */
[----:B------:R-:W-:Y:S02]  /*48c0*/  MUFU.EX2 R97, R97 ;  /* 0x0000006100617308 */ /* 0x000fe40000000800 */
[C---:B------:R-:W-:Y:S06]  /*48d0*/  HMMA.16816.F32.BF16 R68, R48.reuse, R70, RZ ;  /* 0x000000463044723c */ /* 0x040fec00000418ff */
[----:B------:R-:W-:Y:S02]  /*48e0*/  MUFU.EX2 R96, R96 ;  /* 0x0000006000607308 */ /* 0x000fe40000000800 */
[----:B------:R-:W-:Y:S08]  /*48f0*/  HMMA.16816.F32.BF16 R12, R48, R14, RZ ;  /* 0x0000000e300c723c */ /* 0x000ff000000418ff */
[----:B------:R-:W-:Y:S01]  /*4900*/  HMMA.16816.F32.BF16 R76, R4, R26, R76 ;  /* 0x0000001a044c723c */ /* 0x000fe2000004184c */
[--C-:B------:R-:W-:Y:S01]  /*4910*/  FFMA.FTZ R26, R108, UR6, -R111.reuse ;  /* 0x000000066c1a7c23 */ /* 0x100fe2000801086f */
[--C-:B------:R-:W-:Y:S01]  /*4920*/  FFMA.FTZ R27, R138, UR6, -R111.reuse ;  /* 0x000000068a1b7c23 */ /* 0x100fe2000801086f */
[----:B------:R-:W-:Y:S01]  /*4930*/  FFMA.FTZ R108, R133, UR6, -R98 ;  /* 0x00000006856c7c23 */ /* 0x000fe20008010862 */
[----:B------:R-:W-:-:S03]  /*4940*/  FFMA.FTZ R111, R128, UR6, -R111 ;  /* 0x00000006806f7c23 */ /* 0x000fc6000801086f */
[----:B------:R-:W-:Y:S01]  /*4950*/  MUFU.EX2 R26, R26 ;  /* 0x0000001a001a7308 */ /* 0x000fe20000000800 */
[----:B------:R-:W-:Y:S01]  /*4960*/  HMMA.16816.F32.BF16 R80, R4, R24, R80 ;  /* 0x000000180450723c */ /* 0x000fe20000041850 */
[--C-:B------:R-:W-:Y:S01]  /*4970*/  FFMA.FTZ R25, R105, UR6, -R98.reuse ;  /* 0x0000000669197c23 */ /* 0x100fe20008010862 */
[----:B------:R-:W-:-:S05]  /*4980*/  FFMA.FTZ R24, R115, UR6, -R98 ;  /* 0x0000000673187c23 */ /* 0x000fca0008010862 */
[----:B------:R-:W-:Y:S01]  /*4990*/  MUFU.EX2 R27, R27 ;  /* 0x0000001b001b7308 */ /* 0x000fe20000000800 */
[C---:B------:R-:W-:Y:S07]  /*49a0*/  HMMA.16816.F32.BF16 R56, R4.reuse, R52, R56 ;  /* 0x000000340438723c */ /* 0x040fee0000041838 */
[----:B------:R-:W-:Y:S01]  /*49b0*/  MUFU.EX2 R108, R108 ;  /* 0x0000006c006c7308 */ /* 0x000fe20000000800 */
[C---:B--2---:R-:W-:Y:S07]  /*49c0*/  HMMA.16816.F32.BF16 R36, R4.reuse, R8, R36 ;  /* 0x000000080424723c */ /* 0x044fee0000041824 */
[----:B------:R-:W2:Y:S01]  /*49d0*/  MUFU.EX2 R105, R131 ;  /* 0x0000008300697308 */ /* 0x000ea20000000800 */
[C---:B------:R-:W-:Y:S01]  /*49e0*/  HMMA.16816.F32.BF16 R40, R4.reuse, R10, R40 ;  /* 0x0000000a0428723c */ /* 0x040fe20000041828 */
[----:B------:R-:W3:Y:S06]  /*49f0*/  LDSM.16.MT88.4 R8, [R33+0x8000] ;  /* 0x008000002108783b */ /* 0x000eec0000004200 */
[----:B------:R-:W-:Y:S01]  /*4a00*/  MUFU.EX2 R25, R25 ;  /* 0x0000001900197308 */ /* 0x000fe20000000800 */
[C---:B------:R-:W-:Y:S07]  /*4a10*/  HMMA.16816.F32.BF16 R72, R4.reuse, R16, R72 ;  /* 0x000000100448723c */ /* 0x040fee0000041848 */
[----:B------:R-:W4:Y:S01]  /*4a20*/  MUFU.EX2 R24, R24 ;  /* 0x0000001800187308 */ /* 0x000f220000000800 */
[C---:B------:R-:W-:Y:S01]  /*4a30*/  HMMA.16816.F32.BF16 R68, R4.reuse, R18, R68 ;  /* 0x000000120444723c */ /* 0x040fe20000041844 */
[----:B------:R-:W-:Y:S06]  /*4a40*/  LDSM.16.MT88.4 R16, [R112+0x6c00] ;  /* 0x006c00007010783b */ /* 0x000fec0000004200 */
[----:B------:R-:W-:Y:S01]  /*4a50*/  MUFU.EX2 R115, R132 ;  /* 0x0000008400737308 */ /* 0x000fe20000000800 */
[----:B------:R-:W-:Y:S01]  /*4a60*/  HMMA.16816.F32.BF16 R52, R4, R54, R12 ;  /* 0x000000360434723c */ /* 0x000fe2000004180c */
[----:B------:R-:W-:Y:S06]  /*4a70*/  LDSM.16.MT88.4 R12, [R33+0x6c00] ;  /* 0x006c0000210c783b */ /* 0x000fec0000004200 */
[----:B------:R-:W5:Y:S08]  /*4a80*/  MUFU.EX2 R111, R111 ;  /* 0x0000006f006f7308 */ /* 0x000f700000000800 */
[----:B------:R-:W-:Y:S01]  /*4a90*/  MUFU.EX2 R132, R93 ;  /* 0x0000005d00847308 */ /* 0x000fe20000000800 */
        /* <DEDUP_REMOVED lines=29> */
[----:B------:R-:W-:-:S02]  /*4c70*/  F2FP.BF16.F32.PACK_AB R5, R96, R97 ;  /* 0x000000616005723e */ /* 0x000fc400000010ff */
[----:B------:R-:W-:Y:S01]  /*4c80*/  FADD.FTZ R4, R87, R4 ;  /* 0x0000000457047221 */ /* 0x000fe20000010000 */
[----:B-----5:R-:W-:Y:S01]  /*4c90*/  F2FP.BF16.F32.PACK_AB R6, R111, R130 ;  /* 0x000000826f06723e */ /* 0x020fe200000010ff */
        /* <DEDUP_REMOVED lines=17> */
[C---:B------:R-:W-:Y:S08]  /*4db0*/  HMMA.16816.F32.BF16 R52, R4.reuse, R18, R52 ;  /* 0x000000120434723c */ /* 0x040ff00000041834 */
[----:B---3--:R-:W-:Y:S01]  /*4dc0*/  HMMA.16816.F32.BF16 R36, R4, R12, R36 ;  /* 0x0000000c0424723c */ /* 0x008fe20000041824 */
[----:B------:R-:W-:-:S04]  /*4dd0*/  FADD.FTZ R13, R31, R34 ;  /* 0x000000221f0d7221 */ /* 0x000fc80000010000 */
[----:B------:R-:W-:-:S03]  /*4de0*/  FADD.FTZ R13, R30, R13 ;  /* 0x0000000d1e0d7221 */ /* 0x000fc60000010000 */
        /* <DEDUP_REMOVED lines=19> */
[----:B------:R-:W-:Y:S05]  /*4f20*/  @!P0 BRA `(.L_x_3873) ;  /* 0x0000002c00748947 */ /* 0x000fea0003800000 */
        /* <DEDUP_REMOVED lines=64> */
.L_x_3874:
[----:B------:R-:W-:Y:S01]  /*5330*/  UMOV UR6, URZ ;  /* 0x000000ff00067c82 */ /* 0x000fe20008000000 */
[----:B------:R-:W-:Y:S01]  /*5340*/  IMAD.SHL.U32 R4, R20, 0x40, RZ ;  /* 0x0000004014047824 */ /* 0x000fe200078e00ff */
[----:B------:R-:W-:-:S05]  /*5350*/  IADD3 R5, P0, PT, RZ, -UR6, RZ ;  /* 0x80000006ff057c10 */ /* 0x000fca000ff1e0ff */
[----:B------:R-:W-:-:S05]  /*5360*/  IMAD.X R4, RZ, RZ, ~R4, P0 ;  /* 0x000000ffff047224 */ /* 0x000fca00000e0e04 */
[----:B------:R-:W-:-:S04]  /*5370*/  SHF.R.S64 R5, R5, 0x1f, R4 ;  /* 0x0000001f05057819 */ /* 0x000fc80000001004 */
[----:B------:R-:W-:-:S04]  /*5380*/  IADD3 R120, P0, PT, R5, R120, RZ ;  /* 0x0000007805787210 */ /* 0x000fc80007f1e0ff */
[----:B------:R-:W-:-:S09]  /*5390*/  LEA.HI.X.SX32 R121, R4, R121, 0x1, P0 ;  /* 0x0000007904797211 */ /* 0x000fd200000f0eff */
.L_x_3875:
        /* <DEDUP_REMOVED lines=43> */
[----:B-1----:R-:W2:Y:S04]  /*5650*/  LDSM.16.M88.4 R4, [R106+0x3000] ;  /* 0x003000006a04783b */ /* 0x002ea80000000200 */
[----:B------:R-:W1:Y:S04]  /*5660*/  LDSM.16.M88.4 R28, [R106+0x3400] ;  /* 0x003400006a1c783b */ /* 0x000e680000000200 */
[----:B------:R-:W-:Y:S04]  /*5670*/  LDSM.16.M88.4 R84, [R107] ;  /* 0x000000006b54783b */ /* 0x000fe80000000200 */
[----:B------:R-:W3:Y:S04]  /*5680*/  LDSM.16.M88.4 R24, [R105+0x3000] ;  /* 0x003000006918783b */ /* 0x000ee80000000200 */
[----:B------:R-:W4:Y:S04]  /*5690*/  LDSM.16.M88.4 R20, [R106+0x3800] ;  /* 0x003800006a14783b */ /* 0x000f280000000200 */
[----:B------:R-:W5:Y:S04]  /*56a0*/  LDSM.16.M88.4 R16, [R105+0x3400] ;  /* 0x003400006910783b */ /* 0x000f680000000200 */
[----:B------:R-:W5:Y:S04]  /*56b0*/  LDSM.16.M88.4 R92, [R106+0x3c00] ;  /* 0x003c00006a5c783b */ /* 0x000f680000000200 */
[----:B------:R-:W5:Y:S04]  /*56c0*/  LDSM.16.M88.4 R96, [R105+0x3800] ;  /* 0x003800006960783b */ /* 0x000f680000000200 */
[----:B------:R-:W0:Y:S01]  /*56d0*/  LDGDEPBAR ;  /* 0x00000000000079af */ /* 0x000e220000000000 */
[C---:B--2---:R-:W-:Y:S08]  /*56e0*/  HMMA.16816.F32.BF16 R8, R12.reuse, R4, RZ ;  /* 0x000000040c08723c */ /* 0x044ff000000418ff */
[C---:B------:R-:W-:Y:S08]  /*56f0*/  HMMA.16816.F32.BF16 R4, R12.reuse, R6, RZ ;  /* 0x000000060c04723c */ /* 0x040ff000000418ff */
[C---:B-1----:R-:W-:Y:S08]  /*5700*/  HMMA.16816.F32.BF16 R32, R12.reuse, R28, RZ ;  /* 0x0000001c0c20723c */ /* 0x042ff000000418ff */
[----:B------:R-:W-:Y:S08]  /*5710*/  HMMA.16816.F32.BF16 R28, R12, R30, RZ ;  /* 0x0000001e0c1c723c */ /* 0x000ff000000418ff */
[C---:B---3--:R-:W-:Y:S08]  /*5720*/  HMMA.16816.F32.BF16 R8, R84.reuse, R24, R8 ;  /* 0x000000185408723c */ /* 0x048ff00000041808 */
[----:B------:R-:W-:Y:S08]  /*5730*/  HMMA.16816.F32.BF16 R4, R84, R26, R4 ;  /* 0x0000001a5404723c */ /* 0x000ff00000041804 */
[----:B----4-:R-:W-:Y:S08]  /*5740*/  HMMA.16816.F32.BF16 R24, R12, R20, RZ ;  /* 0x000000140c18723c */ /* 0x010ff000000418ff */
[C---:B-----5:R-:W-:Y:S08]  /*5750*/  HMMA.16816.F32.BF16 R32, R84.reuse, R16, R32 ;  /* 0x000000105420723c */ /* 0x060ff00000041820 */
[----:B------:R-:W-:Y:S08]  /*5760*/  HMMA.16816.F32.BF16 R28, R84, R18, R28 ;  /* 0x00000012541c723c */ /* 0x000ff0000004181c */
[C---:B------:R-:W-:Y:S08]  /*5770*/  HMMA.16816.F32.BF16 R20, R12.reuse, R22, RZ ;  /* 0x000000160c14723c */ /* 0x040ff000000418ff */
[C---:B------:R-:W-:Y:S08]  /*5780*/  HMMA.16816.F32.BF16 R16, R12.reuse, R92, RZ ;  /* 0x0000005c0c10723c */ /* 0x040ff000000418ff */
[----:B------:R-:W-:Y:S01]  /*5790*/  HMMA.16816.F32.BF16 R12, R12, R94, RZ ;  /* 0x0000005e0c0c723c */ /* 0x000fe200000418ff */
[----:B------:R-:W1:Y:S07]  /*57a0*/  LDSM.16.M88.4 R92, [R105+0x3c00] ;  /* 0x003c0000695c783b */ /* 0x000e6e0000000200 */
[C---:B------:R-:W-:Y:S08]  /*57b0*/  HMMA.16816.F32.BF16 R24, R84.reuse, R96, R24 ;  /* 0x000000605418723c */ /* 0x040ff00000041818 */
        /* <DEDUP_REMOVED lines=50> */
[----:B------:R-:W-:Y:S01]  /*5ae0*/  FMUL.FTZ R10, R10, UR4 ;  /* 0x000000040a0a7c20 */ /* 0x000fe20008410000 */
[----:B------:R-:W-:Y:S01]  /*5af0*/  FMUL.FTZ R9, R9, UR4 ;  /* 0x0000000409097c20 */ /* 0x000fe20008410000 */
[----:B------:R-:W-:-:S02]  /*5b00*/  FMUL.FTZ R11, R11, UR4 ;  /* 0x000000040b0b7c20 */ /* 0x000fc40008410000 */
[----:B------:R-:W-:Y:S01]  /*5b10*/  HMMA.16816.F32.BF16 R28, R96, R94, R28 ;  /* 0x0000005e601c723c */ /* 0x000fe2000004181c */
[----:B------:R-:W2:Y:S02]  /*5b20*/  MUFU.TANH R8, R8 ;  /* 0x0000000800087308 */ /* 0x000ea40000002400 */
        /* <DEDUP_REMOVED lines=9> */
[----:B------:R-:W3:Y:S02]  /*5bc0*/  MUFU.TANH R10, R10 ;  /* 0x0000000a000a7308 */ /* 0x000ee40000002400 */
[----:B------:R-:W-:Y:S01]  /*5bd0*/  FMUL.FTZ R28, R28, UR4 ;  /* 0x000000041c1c7c20 */ /* 0x000fe20008410000 */
[----:B------:R-:W-:Y:S01]  /*5be0*/  FMUL.FTZ R30, R30, UR4 ;  /* 0x000000041e1e7c20 */ /* 0x000fe20008410000 */
[----:B------:R-:W-:Y:S01]  /*5bf0*/  FMUL.FTZ R29, R29, UR4 ;  /* 0x000000041d1d7c20 */ /* 0x000fe20008410000 */
[----:B------:R-:W-:Y:S01]  /*5c00*/  FMUL.FTZ R31, R31, UR4 ;  /* 0x000000041f1f7c20 */ /* 0x000fe20008410000 */
[C---:B-1----:R-:W-:Y:S02]  /*5c10*/  HMMA.16816.F32.BF16 R24, R96.reuse, R84, R24 ;  /* 0x000000546018723c */ /* 0x042fe40000041818 */
[----:B------:R-:W-:Y:S06]  /*5c20*/  MUFU.TANH R84, R4 ;  /* 0x0000000400547308 */ /* 0x000fec0000002400 */
[----:B------:R-:W-:Y:S02]  /*5c30*/  HMMA.16816.F32.BF16 R20, R96, R86, R20 ;  /* 0x000000566014723c */ /* 0x000fe40000041814 */
[----:B------:R1:W-:Y:S08]  /*5c40*/  MUFU.TANH R85, R5 ;  /* 0x0000000500557308 */ /* 0x0003f00000002400 */
[----:B------:R-:W4:Y:S01]  /*5c50*/  MUFU.TANH R9, R9 ;  /* 0x0000000900097308 */ /* 0x000f220000002400 */
[----:B------:R-:W-:Y:S01]  /*5c60*/  FMUL.FTZ R24, R24, UR4 ;  /* 0x0000000418187c20 */ /* 0x000fe20008410000 */
[----:B------:R-:W-:Y:S01]  /*5c70*/  FMUL.FTZ R26, R26, UR4 ;  /* 0x000000041a1a7c20 */ /* 0x000fe20008410000 */
[----:B------:R-:W-:Y:S01]  /*5c80*/  FMUL.FTZ R25, R25, UR4 ;  /* 0x0000000419197c20 */ /* 0x000fe20008410000 */
[----:B------:R-:W-:-:S04]  /*5c90*/  FMUL.FTZ R27, R27, UR4 ;  /* 0x000000041b1b7c20 */ /* 0x000fc80008410000 */
[----:B------:R-:W5:Y:S01]  /*5ca0*/  MUFU.TANH R11, R11 ;  /* 0x0000000b000b7308 */ /* 0x000f620000002400 */
[----:B-1----:R-:W1:Y:S01]  /*5cb0*/  LDSM.16.M88.4 R4, [R105+0x5c00] ;  /* 0x005c00006904783b */ /* 0x002e620000000200 */
[----:B------:R-:W-:Y:S01]  /*5cc0*/  FMUL.FTZ R152, R20, UR4 ;  /* 0x0000000414987c20 */ /* 0x000fe20008410000 */
[----:B------:R-:W-:Y:S01]  /*5cd0*/  FMUL.FTZ R138, R22, UR4 ;  /* 0x00000004168a7c20 */ /* 0x000fe20008410000 */
[----:B------:R-:W-:Y:S01]  /*5ce0*/  FMUL.FTZ R21, R21, UR4 ;  /* 0x0000000415157c20 */ /* 0x000fe20008410000 */
[----:B------:R-:W-:Y:S01]  /*5cf0*/  FMUL.FTZ R23, R23, UR4 ;  /* 0x0000000417177c20 */ /* 0x000fe20008410000 */
[----:B------:R-:W-:-:S04]  /*5d00*/  DEPBAR.LE SB0, 0x0 ;  /* 0x000080000000791a */ /* 0x000fc80000000000 */
[----:B------:R-:W5:Y:S08]  /*5d10*/  MUFU.TANH R93, R93 ;  /* 0x0000005d005d7308 */ /* 0x000f700000002400 */
[----:B------:R-:W5:Y:S08]  /*5d20*/  MUFU.TANH R130, R32 ;  /* 0x0000002000827308 */ /* 0x000f700000002400 */
[----:B------:R-:W5:Y:S08]  /*5d30*/  MUFU.TANH R158, R34 ;  /* 0x00000022009e7308 */ /* 0x000f700000002400 */
[----:B------:R4:W-:Y:S01]  /*5d40*/  MUFU.TANH R150, R24 ;  /* 0x0000001800967308 */ /* 0x0009e20000002400 */
[----:B-1----:R-:W-:Y:S01]  /*5d50*/  HMMA.16816.F32.BF16 R16, R96, R4, R16 ;  /* 0x000000046010723c */ /* 0x002fe20000041810 */
[----:B------:R-:W-:-:S06]  /*5d60*/  IMAD.SHL.U32 R5, R100, 0x40, RZ ;  /* 0x0000004064057824 */ /* 0x000fcc00078e00ff */
[----:B------:R-:W1:Y:S01]  /*5d70*/  MUFU.TANH R162, R33 ;  /* 0x0000002100a27308 */ /* 0x000e620000002400 */
[----:B------:R-:W-:Y:S01]  /*5d80*/  LOP3.LUT R104, R5, R104, RZ, 0xfc, !PT ;  /* 0x0000006805687212 */ /* 0x000fe200078efcff */
[----:B------:R-:W-:Y:S06]  /*5d90*/  HMMA.16816.F32.BF16 R12, R96, R6, R12 ;  /* 0x00000006600c723c */ /* 0x000fec000004180c */
[----:B------:R-:W1:Y:S01]  /*5da0*/  MUFU.TANH R142, R35 ;  /* 0x00000023008e7308 */ /* 0x000e620000002400 */
[C---:B------:R-:W-:Y:S02]  /*5db0*/  VIADD R6, R104.reuse, 0xffffff80 ;  /* 0xffffff8068067836 */ /* 0x040fe40000000000 */
[----:B------:R-:W-:-:S02]  /*5dc0*/  VIADD R4, R104, 0xffffff81 ;  /* 0xffffff8168047836 */ /* 0x000fc40000000000 */
[----:B------:R-:W-:Y:S01]  /*5dd0*/  VIADD R7, R104, 0xffffff98 ;  /* 0xffffff9868077836 */ /* 0x000fe20000000000 */
[CC--:B------:R-:W-:Y:S02]  /*5de0*/  ISETP.GE.AND P1, PT, R6.reuse, R102.reuse, PT ;  /* 0x000000660600720c */ /* 0x0c0fe40003f26270 */
[-C--:B------:R-:W-:Y:S01]  /*5df0*/  ISETP.GE.AND P0, PT, R6, R101.reuse, PT ;  /* 0x000000650600720c */ /* 0x080fe20003f06270 */
[----:B------:R-:W-:Y:S01]  /*5e00*/  VIADD R6, R104, 0xffffff88 ;  /* 0xffffff8868067836 */ /* 0x000fe20000000000 */
[-C--:B------:R-:W-:Y:S01]  /*5e10*/  ISETP.GE.AND P5, PT, R4, R102.reuse, PT ;  /* 0x000000660400720c */ /* 0x080fe20003fa6270 */
[----:B------:R-:W1:Y:S01]  /*5e20*/  MUFU.TANH R160, R28 ;  /* 0x0000001c00a07308 */ /* 0x000e620000002400 */
[----:B--2---:R-:W-:Y:S01]  /*5e30*/  FSEL R20, R8, -INF , !P1 ;  /* 0xff80000008147808 */ /* 0x004fe20004800000 */
[----:B------:R-:W-:Y:S01]  /*5e40*/  FMUL.FTZ R16, R16, UR4 ;  /* 0x0000000410107c20 */ /* 0x000fe20008410000 */
[-C--:B------:R-:W-:Y:S01]  /*5e50*/  ISETP.GE.AND P1, PT, R4, R101.reuse, PT ;  /* 0x000000650400720c */ /* 0x080fe20003f26270 */
[----:B------:R-:W-:Y:S01]  /*5e60*/  VIADD R4, R104, 0xffffff89 ;  /* 0xffffff8968047836 */ /* 0x000fe20000000000 */
[----:B---3--:R-:W-:Y:S01]  /*5e70*/  FSEL R10, R10, -INF , !P0 ;  /* 0xff8000000a0a7808 */ /* 0x008fe20004000000 */
[----:B------:R-:W-:Y:S01]  /*5e80*/  FMUL.FTZ R17, R17, UR4 ;  /* 0x0000000411117c20 */ /* 0x000fe20008410000 */
[-C--:B------:R-:W-:Y:S01]  /*5e90*/  ISETP.GE.AND P0, PT, R6, R102.reuse, PT ;  /* 0x000000660600720c */ /* 0x080fe20003f06270 */
[----:B------:R-:W2:Y:S01]  /*5ea0*/  MUFU.TANH R140, R30 ;  /* 0x0000001e008c7308 */ /* 0x000ea20000002400 */
[----:B----4-:R-:W-:Y:S01]  /*5eb0*/  FSEL R24, R9, -INF , !P5 ;  /* 0xff80000009187808 */ /* 0x010fe20006800000 */
[----:B------:R-:W-:Y:S01]  /*5ec0*/  VIADD R9, R104, 0xffffff91 ;  /* 0xffffff9168097836 */ /* 0x000fe20000000000 */
[-C--:B------:R-:W-:Y:S01]  /*5ed0*/  ISETP.GE.AND P5, PT, R6, R101.reuse, PT ;  /* 0x000000650600720c */ /* 0x080fe20003fa6270 */
[----:B------:R-:W-:Y:S01]  /*5ee0*/  FMUL.FTZ R13, R13, UR4 ;  /* 0x000000040d0d7c20 */ /* 0x000fe20008410000 */
[----:B-----5:R-:W-:Y:S01]  /*5ef0*/  FSEL R6, R11, -INF , !P1 ;  /* 0xff8000000b067808 */ /* 0x020fe20004800000 */
[----:B------:R-:W-:Y:S01]  /*5f00*/  VIADD R11, R104, 0xffffffa8 ;  /* 0xffffffa8680b7836 */ /* 0x000fe20000000000 */
[----:B------:R-:W-:Y:S01]  /*5f10*/  FSEL R84, R84, -INF , !P0 ;  /* 0xff80000054547808 */ /* 0x000fe20004000000 */
[----:B------:R-:W3:Y:S01]  /*5f20*/  MUFU.TANH R134, R29 ;  /* 0x0000001d00867308 */ /* 0x000ee20000002400 */
[-C--:B------:R-:W-:Y:S01]  /*5f30*/  ISETP.GE.AND P1, PT, R4, R102.reuse, PT ;  /* 0x000000660400720c */ /* 0x080fe20003f26270 */
[----:B------:R-:W-:Y:S01]  /*5f40*/  FMUL.FTZ R18, R18, UR4 ;  /* 0x0000000412127c20 */ /* 0x000fe20008410000 */
[-C--:B------:R-:W-:Y:S01]  /*5f50*/  ISETP.GE.AND P0, PT, R4, R101.reuse, PT ;  /* 0x000000650400720c */ /* 0x080fe20003f06270 */
[----:B------:R-:W-:Y:S01]  /*5f60*/  VIADD R4, R104, 0xffffff90 ;  /* 0xffffff9068047836 */ /* 0x000fe20000000000 */
[----:B------:R-:W-:Y:S01]  /*5f70*/  FSEL R8, R92, -INF , !P5 ;  /* 0xff8000005c087808 */ /* 0x000fe20006800000 */
[----:B------:R-:W-:Y:S01]  /*5f80*/  FMUL.FTZ R19, R19, UR4 ;  /* 0x0000000413137c20 */ /* 0x000fe20008410000 */
[----:B------:R-:W-:Y:S01]  /*5f90*/  FSEL R22, R85, -INF , !P1 ;  /* 0xff80000055167808 */ /* 0x000fe20004800000 */
[----:B------:R-:W4:Y:S01]  /*5fa0*/  MUFU.TANH R156, R31 ;  /* 0x0000001f009c7308 */ /* 0x000f220000002400 */
[-C--:B------:R-:W-:Y:S01]  /*5fb0*/  ISETP.GE.AND P5, PT, R4, R102.reuse, PT ;  /* 0x000000660400720c */ /* 0x080fe20003fa6270 */
[----:B------:R-:W-:Y:S01]  /*5fc0*/  FMUL.FTZ R12, R12, UR4 ;  /* 0x000000040c0c7c20 */ /* 0x000fe20008410000 */
[----:B------:R-:W-:Y:S01]  /*5fd0*/  ISETP.GE.AND P1, PT, R4, R101, PT ;  /* 0x000000650400720c */ /* 0x000fe20003f26270 */
[----:B------:R-:W-:Y:S01]  /*5fe0*/  FMUL.FTZ R14, R14, UR4 ;  /* 0x000000040e0e7c20 */ /* 0x000fe20008410000 */
[----:B------:R-:W-:Y:S01]  /*5ff0*/  FSEL R4, R93, -INF , !P0 ;  /* 0xff8000005d047808 */ /* 0x000fe20004000000 */
[----:B------:R-:W-:Y:S01]  /*6000*/  VIADD R92, R100, 0xfffffffe ;  /* 0xfffffffe645c7836 */ /* 0x000fe20000000000 */
[----:B------:R-:W-:Y:S01]  /*6010*/  ISETP.GE.AND P0, PT, R9, R102, PT ;  /* 0x000000660900720c */ /* 0x000fe20003f06270 */
[----:B------:R-:W5:Y:S01]  /*6020*/  MUFU.TANH R144, R26 ;  /* 0x0000001a00907308 */ /* 0x000f620000002400 */
[----:B------:R-:W-:-:S02]  /*6030*/  FSEL R130, R130, -INF , !P5 ;  /* 0xff80000082827808 */ /* 0x000fc40006800000 */
[-C--:B------:R-:W-:Y:S01]  /*6040*/  ISETP.GE.AND P5, PT, R9, R101.reuse, PT ;  /* 0x000000650900720c */ /* 0x080fe20003fa6270 */
[----:B------:R-:W-:Y:S01]  /*6050*/  VIADD R9, R104, 0xffffff99 ;  /* 0xffffff9968097836 */ /* 0x000fe20000000000 */
[----:B------:R-:W-:Y:S02]  /*6060*/  FSEL R158, R158, -INF , !P1 ;  /* 0xff8000009e9e7808 */ /* 0x000fe40004800000 */
[C---:B------:R-:W-:Y:S01]  /*6070*/  ISETP.GE.AND P1, PT, R7.reuse, R102, PT ;  /* 0x000000660700720c */ /* 0x040fe20003f26270 */
[----:B------:R-:W5:Y:S01]  /*6080*/  MUFU.TANH R148, R25 ;  /* 0x0000001900947308 */ /* 0x000f620000002400 */
[----:B-1----:R-:W-:Y:S02]  /*6090*/  FSEL R162, R162, -INF , !P0 ;  /* 0xff800000a2a27808 */ /* 0x002fe40004000000 */
[----:B------:R-:W-:Y:S01]  /*60a0*/  ISETP.GE.AND P0, PT, R7, R101, PT ;  /* 0x000000650700720c */ /* 0x000fe20003f06270 */
[----:B------:R-:W-:Y:S01]  /*60b0*/  VIADD R7, R104, 0xffffffa0 ;  /* 0xffffffa068077836 */ /* 0x000fe20000000000 */
[----:B------:R-:W-:-:S02]  /*60c0*/  FSEL R142, R142, -INF , !P5 ;  /* 0xff8000008e8e7808 */ /* 0x000fc40006800000 */
[----:B------:R-:W-:Y:S01]  /*60d0*/  FSEL R160, R160, -INF , !P1 ;  /* 0xff800000a0a07808 */ /* 0x000fe20004800000 */
[----:B------:R-:W1:Y:S01]  /*60e0*/  MUFU.TANH R146, R27 ;  /* 0x0000001b00927308 */ /* 0x000e620000002400 */
[CC--:B------:R-:W-:Y:S02]  /*60f0*/  ISETP.GE.AND P5, PT, R9.reuse, R102.reuse, PT ;  /* 0x000000660900720c */ /* 0x0c0fe40003fa6270 */
[----:B------:R-:W-:Y:S01]  /*6100*/  ISETP.GE.AND P1, PT, R9, R101, PT ;  /* 0x000000650900720c */ /* 0x000fe20003f26270 */
[----:B------:R-:W-:Y:S01]  /*6110*/  VIADD R9, R104, 0xffffffa1 ;  /* 0xffffffa168097836 */ /* 0x000fe20000000000 */
[----:B--2---:R-:W-:Y:S02]  /*6120*/  FSEL R140, R140, -INF , !P0 ;  /* 0xff8000008c8c7808 */ /* 0x004fe40004000000 */
[----:B------:R-:W-:Y:S01]  /*6130*/  ISETP.GE.AND P0, PT, R7, R102, PT ;  /* 0x000000660700720c */ /* 0x000fe20003f06270 */
[----:B------:R-:W2:Y:S01]  /*6140*/  MUFU.TANH R152, R152 ;  /* 0x0000009800987308 */ /* 0x000ea20000002400 */
[----:B---3--:R-:W-:-:S02]  /*6150*/  FSEL R134, R134, -INF , !P5 ;  /* 0xff80000086867808 */ /* 0x008fc40006800000 */
[-C--:B------:R-:W-:Y:S02]  /*6160*/  ISETP.GE.AND P5, PT, R7, R101.reuse, PT ;  /* 0x000000650700720c */ /* 0x080fe40003fa6270 */
[----:B----4-:R-:W-:Y:S02]  /*6170*/  FSEL R156, R156, -INF , !P1 ;  /* 0xff8000009c9c7808 */ /* 0x010fe40004800000 */
[C---:B------:R-:W-:Y:S01]  /*6180*/  ISETP.GE.AND P1, PT, R9.reuse, R102, PT ;  /* 0x000000660900720c */ /* 0x040fe20003f26270 */
[----:B------:R-:W3:Y:S01]  /*6190*/  MUFU.TANH R138, R138 ;  /* 0x0000008a008a7308 */ /* 0x000ee20000002400 */
[----:B------:R-:W-:Y:S02]  /*61a0*/  FSEL R150, R150, -INF , !P0 ;  /* 0xff80000096967808 */ /* 0x000fe40004000000 */
[----:B------:R-:W-:Y:S01]  /*61b0*/  ISETP.GE.AND P0, PT, R9, R101, PT ;  /* 0x000000650900720c */ /* 0x000fe20003f06270 */
[----:B------:R-:W-:Y:S01]  /*61c0*/  VIADD R9, R104, 0xffffffa9 ;  /* 0xffffffa968097836 */ /* 0x000fe20000000000 */
[----:B-----5:R-:W-:-:S02]  /*61d0*/  FSEL R144, R144, -INF , !P5 ;  /* 0xff80000090907808 */ /* 0x020fc40006800000 */
[CC--:B------:R-:W-:Y:S01]  /*61e0*/  ISETP.GE.AND P5, PT, R11.reuse, R102.reuse, PT ;  /* 0x000000660b00720c */ /* 0x0c0fe20003fa6270 */
[----:B------:R-:W4:Y:S01]  /*61f0*/  MUFU.TANH R154, R21 ;  /* 0x00000015009a7308 */ /* 0x000f220000002400 */
[----:B------:R-:W-:Y:S02]  /*6200*/  FSEL R148, R148, -INF , !P1 ;  /* 0xff80000094947808 */ /* 0x000fe40004800000 */
[----:B------:R-:W-:Y:S01]  /*6210*/  ISETP.GE.AND P1, PT, R11, R101, PT ;  /* 0x000000650b00720c */ /* 0x000fe20003f26270 */
[----:B------:R-:W-:Y:S01]  /*6220*/  VIADD R11, R104, 0xffffffb0 ;  /* 0xffffffb0680b7836 */ /* 0x000fe20000000000 */
[----:B-1----:R-:W-:Y:S02]  /*6230*/  FSEL R146, R146, -INF , !P0 ;  /* 0xff80000092927808 */ /* 0x002fe40004000000 */
[----:B--2---:R-:W-:Y:S01]  /*6240*/  FSEL R152, R152, -INF , !P5 ;  /* 0xff80000098987808 */ /* 0x004fe20006800000 */
[----:B------:R-:W1:Y:S01]  /*6250*/  MUFU.TANH R136, R23 ;  /* 0x0000001700887308 */ /* 0x000e620000002400 */
[----:B------:R-:W-:-:S02]  /*6260*/  ISETP.GE.AND P0, PT, R9, R102, PT ;  /* 0x000000660900720c */ /* 0x000fc40003f06270 */
[-C--:B------:R-:W-:Y:S01]  /*6270*/  ISETP.GE.AND P5, PT, R9, R101.reuse, PT ;  /* 0x000000650900720c */ /* 0x080fe20003fa6270 */
[----:B------:R-:W-:Y:S01]  /*6280*/  VIADD R9, R104, 0xffffffb1 ;  /* 0xffffffb168097836 */ /* 0x000fe20000000000 */
[----:B---3--:R-:W-:Y:S02]  /*6290*/  FSEL R138, R138, -INF , !P1 ;  /* 0xff8000008a8a7808 */ /* 0x008fe40004800000 */
[C---:B------:R-:W-:Y:S01]  /*62a0*/  ISETP.GE.AND P1, PT, R11.reuse, R102, PT ;  /* 0x000000660b00720c */ /* 0x040fe20003f26270 */
[----:B------:R-:W2:Y:S01]  /*62b0*/  MUFU.TANH R124, R16 ;  /* 0x00000010007c7308 */ /* 0x000ea20000002400 */
[----:B----4-:R-:W-:Y:S02]  /*62c0*/  FSEL R154, R154, -INF , !P0 ;  /* 0xff8000009a9a7808 */ /* 0x010fe40004000000 */
        /* <DEDUP_REMOVED lines=9> */
[----:B------:R-:W-:-:S04]  /*6360*/  FMUL.FTZ R9, R15, UR4 ;  /* 0x000000040f097c20 */ /* 0x000fc80008410000 */
[----:B------:R-:W-:Y:S01]  /*6370*/  MUFU.TANH R7, R18 ;  /* 0x0000001200077308 */ /* 0x000fe20000002400 */
[----:B---3--:R-:W-:Y:S02]  /*6380*/  FSEL R110, R110, -INF , !P5 ;  /* 0xff8000006e6e7808 */ /* 0x008fe40006800000 */
[----:B------:R-:W-:-:S05]  /*6390*/  ISETP.GE.AND P5, PT, R11, R102, PT ;  /* 0x000000660b00720c */ /* 0x000fca0003fa6270 */
[----:B------:R-:W2:Y:S01]  /*63a0*/  MUFU.TANH R105, R19 ;  /* 0x0000001300697308 */ /* 0x000ea20000002400 */
[----:B-1----:R-:W-:Y:S02]  /*63b0*/  FSEL R108, R108, -INF , !P5 ;  /* 0xff8000006c6c7808 */ /* 0x002fe40006800000 */
[----:B------:R-:W-:-:S05]  /*63c0*/  ISETP.GT.AND P5, PT, R92, R117, PT ;  /* 0x000000755c00720c */ /* 0x000fca0003fa4270 */
[----:B------:R1:W3:Y:S08]  /*63d0*/  MUFU.TANH R128, R12 ;  /* 0x0000000c00807308 */ /* 0x0002f00000002400 */
[----:B------:R-:W4:Y:S01]  /*63e0*/  MUFU.TANH R106, R14 ;  /* 0x0000000e006a7308 */ /* 0x000f220000002400 */
[----:B--2---:R-:W-:-:S07]  /*63f0*/  FSEL R105, R105, -INF , !P1 ;  /* 0xff80000069697808 */ /* 0x004fce0004800000 */
[----:B------:R-:W2:Y:S01]  /*6400*/  MUFU.TANH R9, R9 ;  /* 0x0000000900097308 */ /* 0x000ea20000002400 */
[----:B-1----:R-:W-:Y:S01]  /*6410*/  VIADD R12, R104, 0xffffffb8 ;  /* 0xffffffb8680c7836 */ /* 0x002fe20000000000 */
[----:B------:R-:W-:-:S04]  /*6420*/  FSEL R104, R7, -INF , !P0 ;  /* 0xff80000007687808 */ /* 0x000fc80004000000 */
[C---:B------:R-:W-:Y:S02]  /*6430*/  ISETP.GE.AND P0, PT, R12.reuse, R102, PT ;  /* 0x000000660c00720c */ /* 0x040fe40003f06270 */
[-C--:B------:R-:W-:Y:S02]  /*6440*/  ISETP.GE.AND P1, PT, R12, R101.reuse, PT ;  /* 0x000000650c00720c */ /* 0x080fe40003f26270 */
[----:B---3--:R-:W-:Y:S02]  /*6450*/  FSEL R128, R128, -INF , !P0 ;  /* 0xff80000080807808 */ /* 0x008fe40004000000 */
[----:B------:R-:W-:Y:S02]  /*6460*/  ISETP.GE.AND P0, PT, R11, R101, PT ;  /* 0x000000650b00720c */ /* 0x000fe40003f06270 */
[----:B----4-:R-:W-:Y:S02]  /*6470*/  FSEL R106, R106, -INF , !P1 ;  /* 0xff8000006a6a7808 */ /* 0x010fe40004800000 */
[----:B--2---:R-:W-:Y:S01]  /*6480*/  FSEL R102, R9, -INF , !P0 ;  /* 0xff80000009667808 */ /* 0x004fe20004000000 */
[----:B------:R-:W-:Y:S08]  /*6490*/  @!P5 BRA `(.L_x_3876) ;  /* 0x0000000400b0d947 */ /* 0x000ff00003800000 */
[----:B------:R-:W-:Y:S05]  /*64a0*/  BRA.U !UP1, `(.L_x_3877) ;  /* 0x0000000109f47547 */ /* 0x000fea000b800000 */
[----:B------:R-:W1:Y:S01]  /*64b0*/  LDC R11, c[0x0][0x4f0] ;  /* 0x00013c00ff0b7b82 */ /* 0x000e620000000800 */
[----:B------:R-:W-:Y:S01]  /*64c0*/  IMAD.MOV.U32 R16, RZ, RZ, RZ ;  /* 0x000000ffff107224 */ /* 0x000fe200078e00ff */
[----:B------:R-:W-:Y:S01]  /*64d0*/  IADD3 R14, PT, PT, R5, -0x80, RZ ;  /* 0xffffff80050e7810 */ /* 0x000fe20007ffe0ff */
[----:B------:R-:W2:Y:S01]  /*64e0*/  LDCU.64 UR6, c[0x0][0x3a0] ;  /* 0x00007400ff0677ac */ /* 0x000ea20008000a00 */
[----:B-1----:R-:W-:-:S04]  /*64f0*/  IABS R9, R11 ;  /* 0x0000000b00097213 */ /* 0x002fc80000000000 */
[----:B------:R-:W1:Y:S08]  /*6500*/  I2F.RP R13, R9 ;  /* 0x00000009000d7306 */ /* 0x000e700000209400 */
[----:B-1----:R-:W1:Y:S02]  /*6510*/  MUFU.RCP R17, R13 ;  /* 0x0000000d00117308 */ /* 0x002e640000001000 */
[----:B-1----:R-:W-:-:S06]  /*6520*/  VIADD R17, R17, 0xffffffe ;  /* 0x0ffffffe11117836 */ /* 0x002fcc0000000000 */
[----:B------:R-:W1:Y:S02]  /*6530*/  F2I.FTZ.U32.TRUNC.NTZ R17, R17 ;  /* 0x0000001100117305 */ /* 0x000e64000021f000 */
[----:B-1----:R-:W-:-:S04]  /*6540*/  IMAD.MOV R12, RZ, RZ, -R17 ;  /* 0x000000ffff0c7224 */ /* 0x002fc800078e0a11 */
[----:B------:R-:W-:Y:S01]  /*6550*/  IMAD R7, R12, R9, RZ ;  /* 0x000000090c077224 */ /* 0x000fe200078e02ff */
[----:B------:R-:W-:Y:S02]  /*6560*/  IABS R12, R14 ;  /* 0x0000000e000c7213 */ /* 0x000fe40000000000 */
[----:B------:R-:W-:Y:S01]  /*6570*/  LOP3.LUT R14, R14, R11, RZ, 0x3c, !PT ;  /* 0x0000000b0e0e7212 */ /* 0x000fe200078e3cff */
[----:B------:R-:W-:Y:S01]  /*6580*/  IMAD.HI.U32 R7, R17, R7, R16 ;  /* 0x0000000711077227 */ /* 0x000fe200078e0010 */
[----:B------:R-:W-:-:S04]  /*6590*/  IADD3 R16, PT, PT, R5, -0xc0, RZ ;  /* 0xffffff4005107810 */ /* 0x000fc80007ffe0ff */
[----:B------:R-:W-:Y:S01]  /*65a0*/  IABS R5, R16 ;  /* 0x0000001000057213 */ /* 0x000fe20000000000 */
[----:B------:R-:W-:Y:S01]  /*65b0*/  IMAD.HI.U32 R15, R7, R12, RZ ;  /* 0x0000000c070f7227 */ /* 0x000fe200078e00ff */
[----:B------:R-:W-:-:S03]  /*65c0*/  LOP3.LUT R16, R16, R11, RZ, 0x3c, !PT ;  /* 0x0000000b10107212 */ /* 0x000fc600078e3cff */
        /* <DEDUP_REMOVED lines=15> */
[----:B------:R-:W-:-:S11]  /*66c0*/  ISETP.GE.U32.AND P1, PT, R18, R9, PT ;  /* 0x000000091200720c */ /* 0x000fd60003f26070 */
        /* <DEDUP_REMOVED lines=9> */
[----:B------:R-:W-:-:S06]  /*6760*/  IMAD.WIDE R12, R9, 0x4, R126 ;  /* 0x00000004090c7825 */ /* 0x000fcc00078e027e */
[----:B------:R-:W3:Y:S01]  /*6770*/  LDG.E R12, desc[UR14][R12.64] ;  /* 0x0000000e0c0c7981 */ /* 0x000ee2000c1e1900 */
[----:B------:R-:W-:-:S04]  /*6780*/  IMAD.IADD R14, R5, 0x1, -R9 ;  /* 0x00000001050e7824 */ /* 0x000fc800078e0a09 */
[----:B------:R-:W-:-:S05]  /*6790*/  IMAD R11, R14, R11, -0x40 ;  /* 0xffffffc00e0b7424 */ /* 0x000fca00078e020b */
[----:B------:R-:W-:Y:S01]  /*67a0*/  SHF.R.S32.HI R5, RZ, 0x1f, R11 ;  /* 0x0000001fff057819 */ /* 0x000fe2000001140b */
[----:B------:R-:W-:-:S04]  /*67b0*/  IMAD.WIDE.U32 R16, R11, R88, RZ ;  /* 0x000000580b107225 */ /* 0x000fc800078e00ff */
[----:B------:R-:W-:-:S04]  /*67c0*/  IMAD R14, R5, R88, RZ ;  /* 0x00000058050e7224 */ /* 0x000fc800078e02ff */
        /* <DEDUP_REMOVED lines=11> */
.L_x_3877:
[----:B------:R-:W-:Y:S01]  /*6880*/  UMOV UR4, URZ ;  /* 0x000000ff00047c82 */ /* 0x000fe20008000000 */
[----:B------:R-:W-:Y:S01]  /*6890*/  IMAD.SHL.U32 R5, R88, 0x40, RZ ;  /* 0x0000004058057824 */ /* 0x000fe200078e00ff */
[----:B------:R-:W-:-:S05]  /*68a0*/  IADD3 R7, P0, PT, RZ, -UR4, RZ ;  /* 0x80000004ff077c10 */ /* 0x000fca000ff1e0ff */
[----:B------:R-:W-:-:S05]  /*68b0*/  IMAD.X R12, RZ, RZ, ~R5, P0 ;  /* 0x000000ffff0c7224 */ /* 0x000fca00000e0e05 */
[----:B------:R-:W-:-:S04]  /*68c0*/  SHF.R.S64 R7, R7, 0x1f, R12 ;  /* 0x0000001f07077819 */ /* 0x000fc8000000100c */
[----:B------:R-:W-:-:S04]  /*68d0*/  IADD3 R118, P0, PT, R7, R118, RZ ;  /* 0x0000007607767210 */ /* 0x000fc80007f1e0ff */
[----:B------:R-:W-:-:S09]  /*68e0*/  LEA.HI.X.SX32 R119, R12, R119, 0x1, P0 ;  /* 0x000000770c777211 */ /* 0x000fd200000f0eff */
.L_x_3878:
[CC--:B------:R-:W-:Y:S01]  /*68f0*/  @!P3 LEA R16, P1, R88.reuse, R118.reuse, 0x6 ;  /* 0x000000765810b211 */ /* 0x0c0fe200078230ff */
[C---:B------:R-:W-:Y:S01]  /*6900*/  IMAD.WIDE.U32 R18, R88.reuse, 0x40, RZ ;  /* 0x0000004058127825 */ /* 0x040fe200078e00ff */
[----:B------:R-:W-:Y:S01]  /*6910*/  @!PT LDS RZ, [RZ] ;  /* 0x00000000fffff984 */ /* 0x000fe20000000800 */
[----:B------:R-:W-:Y:S01]  /*6920*/  @!PT LDS RZ, [RZ] ;  /* 0x00000000fffff984 */ /* 0x000fe20000000800 */
[----:B------:R-:W-:Y:S01]  /*6930*/  @!PT LDS RZ, [RZ] ;  /* 0x00000000fffff984 */ /* 0x000fe20000000800 */
[----:B------:R1:W-:Y:S01]  /*6940*/  @!P4 LDGSTS.E.BYPASS.LTC128B.128 [R3+0x3000], desc[UR14][R118.64] ;  /* 0x030000007603cfae */ /* 0x0003e2000b981a0e */
[C---:B------:R-:W-:Y:S02]  /*6950*/  @!P2 LEA R14, P0, R88.reuse, R118, 0x6 ;  /* 0x00000076580ea211 */ /* 0x040fe400078030ff */
[----:B------:R-:W-:Y:S01]  /*6960*/  IMAD.SHL.U32 R12, R89, 0x40, RZ ;  /* 0x00000040590c7824 */ /* 0x000fe200078e00ff */
[-CC-:B------:R-:W-:Y:S01]  /*6970*/  @!P3 LEA.HI.X R17, R88, R119.reuse, R89.reuse, 0x6, P1 ;  /* 0x000000775811b211 */ /* 0x180fe200008f3459 */
[----:B------:R1:W-:Y:S01]  /*6980*/  @P4 STS.128 [R3+0x3000], RZ ;  /* 0x003000ff03004388 */ /* 0x0003e20000000c00 */
[----:B------:R-:W-:Y:S02]  /*6990*/  @!P4 IADD3 R18, P1, PT, R118, R18, RZ ;  /* 0x000000127612c210 */ /* 0x000fe40007f3e0ff */
[----:B------:R-:W-:Y:S01]  /*69a0*/  @!P2 LEA.HI.X R15, R88, R119, R89, 0x6, P0 ;  /* 0x00000077580fa211 */ /* 0x000fe200000f3459 */
[----:B------:R-:W-:Y:S01]  /*69b0*/  @!PT LDS RZ, [RZ] ;  /* 0x00000000fffff984 */ /* 0x000fe20000000800 */
[----:B------:R-:W-:Y:S01]  /*69c0*/  @!PT LDS RZ, [RZ] ;  /* 0x00000000fffff984 */ /* 0x000fe20000000800 */
[----:B------:R-:W-:Y:S01]  /*69d0*/  @!PT LDS RZ, [RZ] ;  /* 0x00000000fffff984 */ /* 0x000fe20000000800 */
[----:B------:R1:W-:Y:S01]  /*69e0*/  @!P3 LDGSTS.E.BYPASS.LTC128B.128 [R3+0x4000], desc[UR14][R118.64+0x40] ;  /* 0x040000407603bfae */ /* 0x0003e2000b981a0e */
[----:B------:R-:W-:-:S03]  /*69f0*/  @!P4 IADD3.X R19, PT, PT, R119, R19, R12, P1, !PT ;  /* 0x000000137713c210 */ /* 0x000fc60000ffe40c */
        /* <DEDUP_REMOVED lines=22> */
.L_x_3876:
        /* <DEDUP_REMOVED lines=17> */
[----:B------:R-:W-:Y:S01]  /*6c70*/  LEA R112, R103, UR5, 0x1 ;  /* 0x0000000567707c11 */ /* 0x000fe2000f8e08ff */
[----:B------:R-:W2:Y:S01]  /*6c80*/  SHFL.BFLY PT, R5, R14, 0x2, 0x1f ;  /* 0x0c401f000e057f89 */ /* 0x000ea200000e0000 */
[----:B------:R-:W-:-:S03]  /*6c90*/  @P5 IADD3 R100, PT, PT, R100, -0x3, RZ ;  /* 0xfffffffd64645810 */ /* 0x000fc60007ffe0ff */
        /* <DEDUP_REMOVED lines=10> */
[----:B------:R-:W-:Y:S01]  /*6d40*/  FSEL R109, R109, RZ, P1 ;  /* 0x000000ff6d6d7208 */ /* 0x000fe20000800000 */
[C---:B------:R-:W-:Y:S01]  /*6d50*/  FMUL.FTZ R107, R3.reuse, UR4 ;  /* 0x00000004036b7c20 */ /* 0x040fe20008410000 */
[C---:B------:R-:W-:Y:S01]  /*6d60*/  FSETP.NEU.FTZ.AND P0, PT, R3.reuse, -INF , PT ;  /* 0xff8000000300780b */ /* 0x040fe20003f1d000 */
[----:B------:R-:W-:Y:S02]  /*6d70*/  FADD.FTZ R101, R2, -R101 ;  /* 0x8000006502657221 */ /* 0x000fe40000010000 */
[--C-:B------:R-:W-:Y:S01]  /*6d80*/  FFMA.FTZ R96, R24, UR4, -R109.reuse ;  /* 0x0000000418607c23 */ /* 0x100fe2000801086d */
[----:B------:R-:W-:Y:S01]  /*6d90*/  FSEL R5, R3, RZ, P0 ;  /* 0x000000ff03057208 */ /* 0x000fe20000000000 */
[----:B------:R-:W1:Y:S01]  /*6da0*/  LDSM.16.MT88.4 R24, [R112+0x7000] ;  /* 0x007000007018783b */ /* 0x000e620000004200 */
[----:B------:R-:W-:Y:S01]  /*6db0*/  FSEL R107, R107, RZ, P0 ;  /* 0x000000ff6b6b7208 */ /* 0x000fe20000000000 */
[--C-:B------:R-:W-:Y:S01]  /*6dc0*/  FFMA.FTZ R98, R20, UR4, -R109.reuse ;  /* 0x0000000414627c23 */ /* 0x100fe2000801086d */
[----:B------:R-:W-:Y:S01]  /*6dd0*/  FFMA.FTZ R94, R84, UR4, -R109 ;  /* 0x00000004545e7c23 */ /* 0x000fe2000801086d */
[----:B------:R-:W-:Y:S01]  /*6de0*/  FADD.FTZ R0, R0, -R5 ;  /* 0x8000000500007221 */ /* 0x000fe20000010000 */
[----:B------:R-:W-:Y:S01]  /*6df0*/  FFMA.FTZ R89, R22, UR4, -R109 ;  /* 0x0000000416597c23 */ /* 0x000fe2000801086d */
[--C-:B------:R-:W-:Y:S01]  /*6e00*/  FFMA.FTZ R97, R10, UR4, -R107.reuse ;  /* 0x000000040a617c23 */ /* 0x100fe2000801086b */
[--C-:B------:R-:W-:Y:S01]  /*6e10*/  FFMA.FTZ R95, R6, UR4, -R107.reuse ;  /* 0x00000004065f7c23 */ /* 0x100fe2000801086b */
[----:B------:R-:W-:Y:S01]  /*6e20*/  FMUL.FTZ R101, R101, UR4 ;  /* 0x0000000465657c20 */ /* 0x000fe20008410000 */
[----:B------:R-:W-:Y:S01]  /*6e30*/  FMUL.FTZ R99, R0, UR4 ;  /* 0x0000000400637c20 */ /* 0x000fe20008410000 */
[--C-:B------:R-:W-:Y:S01]  /*6e40*/  FFMA.FTZ R93, R4, UR4, -R107.reuse ;  /* 0x00000004045d7c23 */ /* 0x100fe2000801086b */
[----:B------:R-:W-:Y:S01]  /*6e50*/  FFMA.FTZ R6, R8, UR4, -R107 ;  /* 0x0000000408067c23 */ /* 0x000fe2000801086b */
[----:B------:R-:W-:Y:S01]  /*6e60*/  MUFU.EX2 R98, R98 ;  /* 0x0000006200627308 */ /* 0x000fe20000000800 */
[C---:B------:R-:W-:Y:S01]  /*6e70*/  IADD3 R4, PT, PT, R112.reuse, 0x6000, RZ ;  /* 0x0000600070047810 */ /* 0x040fe20007ffe0ff */
[----:B------:R-:W-:Y:S01]  /*6e80*/  LDSM.16.MT88.4 R8, [R112+0x6000] ;  /* 0x006000007008783b */ /* 0x000fe20000004200 */
[----:B------:R-:W-:Y:S01]  /*6e90*/  IADD3 R0, PT, PT, R112, 0x6020, RZ ;  /* 0x0000602070007810 */ /* 0x000fe20007ffe0ff */
[--C-:B------:R-:W-:Y:S01]  /*6ea0*/  FFMA.FTZ R130, R130, UR4, -R109.reuse ;  /* 0x0000000482827c23 */ /* 0x100fe2000801086d */
[----:B------:R-:W-:Y:S01]  /*6eb0*/  @P6 IADD3 R0, PT, PT, R4, -0x20, RZ ;  /* 0xffffffe004006810 */ /* 0x000fe20007ffe0ff */
[--C-:B------:R-:W-:Y:S01]  /*6ec0*/  FFMA.FTZ R111, R162, UR4, -R109.reuse ;  /* 0x00000004a26f7c23 */ /* 0x100fe2000801086d */
[--C-:B------:R-:W-:Y:S01]  /*6ed0*/  FFMA.FTZ R103, R160, UR4, -R109.reuse ;  /* 0x00000004a0677c23 */ /* 0x100fe2000801086d */
[----:B------:R-:W2:Y:S01]  /*6ee0*/  MUFU.EX2 R96, R96 ;  /* 0x0000006000607308 */ /* 0x000ea20000000800 */
[----:B------:R-:W-:Y:S01]  /*6ef0*/  FFMA.FTZ R134, R134, UR4, -R109 ;  /* 0x0000000486867c23 */ /* 0x000fe2000801086d */
[----:B------:R-:W3:Y:S01]  /*6f00*/  LDSM.16.MT88.4 R32, [R0+0x1000] ;  /* 0x001000000020783b */ /* 0x000ee20000004200 */
[--C-:B------:R-:W-:Y:S01]  /*6f10*/  FFMA.FTZ R115, R158, UR4, -R107.reuse ;  /* 0x000000049e737c23 */ /* 0x100fe2000801086b */
[--C-:B------:R-:W-:Y:S01]  /*6f20*/  FFMA.FTZ R142, R142, UR4, -R107.reuse ;  /* 0x000000048e8e7c23 */ /* 0x100fe2000801086b */
[--C-:B------:R-:W-:Y:S01]  /*6f30*/  FFMA.FTZ R140, R140, UR4, -R107.reuse ;  /* 0x000000048c8c7c23 */ /* 0x100fe2000801086b */
[----:B------:R-:W4:Y:S01]  /*6f40*/  LDSM.16.MT88.4 R16, [R0] ;  /* 0x000000000010783b */ /* 0x000f220000004200 */
        /* <DEDUP_REMOVED lines=9> */
[----:B------:R-:W5:Y:S01]  /*6fe0*/  MUFU.EX2 R89, R89 ;  /* 0x0000005900597308 */ /* 0x000f620000000800 */
[----:B--2---:R-:W-:Y:S01]  /*6ff0*/  F2FP.BF16.F32.PACK_AB R84, R96, R98 ;  /* 0x000000626054723e */ /* 0x004fe200000010ff */
        /* <DEDUP_REMOVED lines=9> */
[----:B------:R-:W-:-:S05]  /*7090*/  FFMA.FTZ R107, R102, UR4, -R107 ;  /* 0x00000004666b7c23 */ /* 0x000fca000801086b */
[----:B------:R-:W2:Y:S01]  /*70a0*/  MUFU.EX2 R95, R95 ;  /* 0x0000005f005f7308 */ /* 0x000ea20000000800 */
[----:B-----5:R-:W-:-:S07]  /*70b0*/  F2FP.BF16.F32.PACK_AB R86, R89, R94 ;  /* 0x0000005e5956723e */ /* 0x020fce00000010ff */
[----:B------:R-:W-:Y:S08]  /*70c0*/  MUFU.EX2 R2, R6 ;  /* 0x0000000600027308 */ /* 0x000ff00000000800 */
[----:B------:R-:W5:Y:S01]  /*70d0*/  MUFU.EX2 R101, R101 ;  /* 0x0000006500657308 */ /* 0x000f620000000800 */
[----:B--2---:R-:W-:-:S07]  /*70e0*/  F2FP.BF16.F32.PACK_AB R85, R95, R97 ;  /* 0x000000615f55723e */ /* 0x004fce00000010ff */
[----:B------:R-:W2:Y:S08]  /*70f0*/  MUFU.EX2 R99, R99 ;  /* 0x0000006300637308 */ /* 0x000eb00000000800 */
[----:B------:R-:W1:Y:S01]  /*7100*/  MUFU.EX2 R93, R93 ;  /* 0x0000005d005d7308 */ /* 0x000e620000000800 */
[-C--:B-----5:R-:W-:Y:S01]  /*7110*/  FMUL.FTZ R20, R64, R101.reuse ;  /* 0x0000006540147220 */ /* 0x0a0fe20000410000 */
        /* <DEDUP_REMOVED lines=25> */
[----:B------:R-:W-:Y:S01]  /*72b0*/  LDSM.16.MT88.4 R56, [R0+0x400] ;  /* 0x000400000038783b */ /* 0x000fe20000004200 */
[-C--:B------:R-:W-:Y:S01]  /*72c0*/  FMUL.FTZ R4, R80, R101.reuse ;  /* 0x0000006550047220 */ /* 0x080fe20000410000 */
[----:B------:R-:W-:Y:S01]  /*72d0*/  FMUL.FTZ R5, R81, R101 ;  /* 0x0000006551057220 */ /* 0x000fe20000410000 */
[-C--:B------:R-:W-:Y:S01]  /*72e0*/  FMUL.FTZ R6, R82, R99.reuse ;  /* 0x0000006352067220 */ /* 0x080fe20000410000 */
[----:B------:R-:W-:Y:S01]  /*72f0*/  FMUL.FTZ R7, R83, R99 ;  /* 0x0000006353077220 */ /* 0x000fe20000410000 */
[C---:B------:R-:W-:Y:S01]  /*7300*/  HMMA.16816.F32.BF16 R24, R84.reuse, R26, R60 ;  /* 0x0000001a5418723c */ /* 0x040fe2000004183c */
[----:B------:R-:W1:Y:S01]  /*7310*/  LDSM.16.MT88.4 R60, [R112+0x8000] ;  /* 0x00800000703c783b */ /* 0x000e620000004200 */
[-C--:B------:R-:W-:Y:S01]  /*7320*/  FMUL.FTZ R12, R72, R101.reuse ;  /* 0x00000065480c7220 */ /* 0x080fe20000410000 */
[----:B------:R-:W-:Y:S01]  /*7330*/  FMUL.FTZ R13, R73, R101 ;  /* 0x00000065490d7220 */ /* 0x000fe20000410000 */
[-C--:B------:R-:W-:Y:S01]  /*7340*/  FMUL.FTZ R14, R74, R99.reuse ;  /* 0x000000634a0e7220 */ /* 0x080fe20000410000 */
[----:B------:R-:W-:Y:S01]  /*7350*/  FMUL.FTZ R15, R75, R99 ;  /* 0x000000634b0f7220 */ /* 0x000fe20000410000 */
[-C--:B------:R-:W-:Y:S01]  /*7360*/  FMUL.FTZ R76, R76, R101.reuse ;  /* 0x000000654c4c7220 */ /* 0x080fe20000410000 */
[----:B------:R-:W-:Y:S01]  /*7370*/  FMUL.FTZ R77, R77, R101 ;  /* 0x000000654d4d7220 */ /* 0x000fe20000410000 */
[C---:B---3--:R-:W-:Y:S01]  /*7380*/  HMMA.16816.F32.BF16 R28, R84.reuse, R32, R28 ;  /* 0x00000020541c723c */ /* 0x048fe2000004181c */
[-C--:B------:R-:W-:Y:S01]  /*7390*/  FMUL.FTZ R78, R78, R99.reuse ;  /* 0x000000634e4e7220 */ /* 0x080fe20000410000 */
[----:B------:R-:W-:Y:S01]  /*73a0*/  FMUL.FTZ R79, R79, R99 ;  /* 0x000000634f4f7220 */ /* 0x000fe20000410000 */
[-C--:B------:R-:W-:Y:S01]  /*73b0*/  FMUL.FTZ R68, R68, R101.reuse ;  /* 0x0000006544447220 */ /* 0x080fe20000410000 */
[----:B------:R-:W-:Y:S01]  /*73c0*/  FMUL.FTZ R69, R69, R101 ;  /* 0x0000006545457220 */ /* 0x000fe20000410000 */
[-C--:B------:R-:W-:Y:S01]  /*73d0*/  FMUL.FTZ R70, R70, R99.reuse ;  /* 0x0000006346467220 */ /* 0x080fe20000410000 */
[----:B------:R-:W-:Y:S01]  /*73e0*/  FMUL.FTZ R71, R71, R99 ;  /* 0x0000006347477220 */ /* 0x000fe20000410000 */
[----:B------:R-:W-:Y:S01]  /*73f0*/  MUFU.EX2 R130, R130 ;  /* 0x0000008200827308 */ /* 0x000fe20000000800 */
[C---:B------:R-:W-:Y:S01]  /*7400*/  HMMA.16816.F32.BF16 R32, R84.reuse, R34, R52 ;  /* 0x000000225420723c */ /* 0x040fe20000041834 */
[----:B------:R-:W2:Y:S01]  /*7410*/  LDSM.16.MT88.4 R52, [R0+0x2000] ;  /* 0x002000000034783b */ /* 0x000ea20000004200 */
[-C--:B------:R-:W-:Y:S01]  /*7420*/  FMUL.FTZ R44, R44, R101.reuse ;  /* 0x000000652c2c7220 */ /* 0x080fe20000410000 */
[----:B------:R-:W-:Y:S01]  /*7430*/  FMUL.FTZ R45, R45, R101 ;  /* 0x000000652d2d7220 */ /* 0x000fe20000410000 */
[-C--:B------:R-:W-:Y:S01]  /*7440*/  FMUL.FTZ R46, R46, R99.reuse ;  /* 0x000000632e2e7220 */ /* 0x080fe20000410000 */
[----:B------:R-:W-:Y:S01]  /*7450*/  FMUL.FTZ R47, R47, R99 ;  /* 0x000000632f2f7220 */ /* 0x000fe20000410000 */
[-C--:B------:R-:W-:Y:S01]  /*7460*/  FMUL.FTZ R48, R48, R101.reuse ;  /* 0x0000006530307220 */ /* 0x080fe20000410000 */
[----:B------:R-:W3:Y:S01]  /*7470*/  MUFU.EX2 R111, R111 ;  /* 0x0000006f006f7308 */ /* 0x000ee20000000800 */
[C---:B------:R-:W-:Y:S01]  /*7480*/  HMMA.16816.F32.BF16 R4, R84.reuse, R8, R4 ;  /* 0x000000085404723c */ /* 0x040fe20000041804 */
[----:B------:R-:W-:Y:S01]  /*7490*/  FMUL.FTZ R49, R49, R101 ;  /* 0x0000006531317220 */ /* 0x000fe20000410000 */
[-C--:B------:R-:W-:Y:S01]  /*74a0*/  FMUL.FTZ R50, R50, R99.reuse ;  /* 0x0000006332327220 */ /* 0x080fe20000410000 */
[----:B------:R-:W-:Y:S01]  /*74b0*/  FMUL.FTZ R51, R51, R99 ;  /* 0x0000006333337220 */ /* 0x000fe20000410000 */
[----:B------:R-:W-:Y:S01]  /*74c0*/  LDSM.16.MT88.4 R64, [R112+0x6800] ;  /* 0x006800007040783b */ /* 0x000fe20000004200 */
[----:B------:R-:W-:Y:S01]  /*74d0*/  FFMA.FTZ R101, R131, R101, R98 ;  /* 0x0000006583657223 */ /* 0x000fe20000010062 */
[----:B------:R-:W-:Y:S01]  /*74e0*/  FFMA.FTZ R132, R132, R99, R97 ;  /* 0x0000006384847223 */ /* 0x000fe20000010061 */
[----:B------:R-:W-:Y:S01]  /*74f0*/  MUFU.EX2 R103, R103 ;  /* 0x0000006700677308 */ /* 0x000fe20000000800 */
[----:B----4-:R-:W-:Y:S01]  /*7500*/  HMMA.16816.F32.BF16 R12, R84, R16, R12 ;  /* 0x00000010540c723c */ /* 0x010fe2000004180c */
[----:B------:R-:W-:Y:S01]  /*7510*/  FADD.FTZ R101, R96, R101 ;  /* 0x0000006560657221 */ /* 0x000fe20000010000 */
[----:B------:R-:W-:-:S03]  /*7520*/  FADD.FTZ R95, R95, R132 ;  /* 0x000000845f5f7221 */ /* 0x000fc60000010000 */
[----:B------:R-:W-:Y:S01]  /*7530*/  FADD.FTZ R94, R94, R101 ;  /* 0x000000655e5e7221 */ /* 0x000fe20000010000 */
[----:B------:R-:W-:Y:S01]  /*7540*/  FADD.FTZ R2, R2, R95 ;  /* 0x0000005f02027221 */ /* 0x000fe20000010000 */
[----:B------:R-:W-:Y:S01]  /*7550*/  MUFU.EX2 R134, R134 ;  /* 0x0000008600867308 */ /* 0x000fe20000000800 */
[----:B------:R-:W-:Y:S01]  /*7560*/  HMMA.16816.F32.BF16 R8, R84, R10, R76 ;  /* 0x0000000a5408723c */ /* 0x000fe2000004184c */
[----:B------:R-:W-:Y:S01]  /*7570*/  LDSM.16.MT88.4 R76, [R112+0x6c00] ;  /* 0x006c0000704c783b */ /* 0x000fe20000004200 */
[----:B------:R-:W-:Y:S01]  /*7580*/  FADD.FTZ R89, R89, R94 ;  /* 0x0000005e59597221 */ /* 0x000fe20000010000 */
[----:B------:R-:W-:-:S04]  /*7590*/  FADD.FTZ R2, R93, R2 ;  /* 0x000000025d027221 */ /* 0x000fc80000010000 */
[----:B------:R-:W-:Y:S01]  /*75a0*/  MUFU.EX2 R115, R115 ;  /* 0x0000007300737308 */ /* 0x000fe20000000800 */
[C---:B-1----:R-:W-:Y:S07]  /*75b0*/  HMMA.16816.F32.BF16 R36, R84.reuse, R60, R36 ;  /* 0x0000003c5424723c */ /* 0x042fee0000041824 */
[----:B------:R-:W1:Y:S01]  /*75c0*/  MUFU.EX2 R142, R142 ;  /* 0x0000008e008e7308 */ /* 0x000e620000000800 */
[C---:B------:R-:W-:Y:S01]  /*75d0*/  HMMA.16816.F32.BF16 R40, R84.reuse, R62, R40 ;  /* 0x0000003e5428723c */ /* 0x040fe20000041828 */
[----:B------:R-:W4:Y:S06]  /*75e0*/  LDSM.16.MT88.4 R60, [R112+0x6400] ;  /* 0x00640000703c783b */ /* 0x000f2c0000004200 */
[----:B------:R-:W-:Y:S01]  /*75f0*/  MUFU.EX2 R140, R140 ;  /* 0x0000008c008c7308 */ /* 0x000fe20000000800 */
[C---:B------:R-:W-:Y:S01]  /*7600*/  HMMA.16816.F32.BF16 R16, R84.reuse, R18, R68 ;  /* 0x000000125410723c */ /* 0x040fe20000041844 */
[----:B------:R-:W-:Y:S06]  /*7610*/  LDSM.16.MT88.4 R68, [R0+0xc00] ;  /* 0x000c00000044783b */ /* 0x000fec0000004200 */
[----:B------:R-:W5:Y:S01]  /*7620*/  MUFU.EX2 R129, R129 ;  /* 0x0000008100817308 */ /* 0x000f620000000800 */
[C---:B--2---:R-:W-:Y:S01]  /*7630*/  HMMA.16816.F32.BF16 R44, R84.reuse, R52, R44 ;  /* 0x00000034542c723c */ /* 0x044fe2000004182c */
[----:B---3--:R-:W-:Y:S01]  /*7640*/  F2FP.BF16.F32.PACK_AB R52, R111, R130 ;  /* 0x000000826f34723e */ /* 0x008fe200000010ff */
[----:B------:R-:W-:Y:S01]  /*7650*/  FADD.FTZ R130, R130, R89 ;  /* 0x0000005982827221 */ /* 0x000fe20000010000 */
[----:B-1----:R-:W-:Y:S01]  /*7660*/  F2FP.BF16.F32.PACK_AB R53, R142, R115 ;  /* 0x000000738e35723e */ /* 0x002fe200000010ff */
[----:B------:R-:W-:Y:S01]  /*7670*/  FADD.FTZ R115, R115, R2 ;  /* 0x0000000273737221 */ /* 0x000fe20000010000 */
[-C--:B------:R-:W-:Y:S01]  /*7680*/  MOV R2, R88.reuse ;  /* 0x0000005800027202 */ /* 0x080fe20000000f00 */
[----:B------:R-:W-:Y:S01]  /*7690*/  FADD.FTZ R130, R111, R130 ;  /* 0x000000826f827221 */ /* 0x000fe20000010000 */
[----:B------:R-:W-:Y:S01]  /*76a0*/  MUFU.EX2 R150, R150 ;  /* 0x0000009600967308 */ /* 0x000fe20000000800 */
[----:B------:R-:W-:Y:S01]  /*76b0*/  HMMA.16816.F32.BF16 R48, R84, R54, R48 ;  /* 0x000000365430723c */ /* 0x000fe20000041830 */
[----:B------:R-:W-:Y:S01]  /*76c0*/  F2FP.BF16.F32.PACK_AB R54, R134, R103 ;  /* 0x000000678636723e */ /* 0x000fe200000010ff */
[----:B------:R-:W-:Y:S01]  /*76d0*/  FADD.FTZ R115, R142, R115 ;  /* 0x000000738e737221 */ /* 0x000fe20000010000 */
[----:B------:R-:W-:Y:S01]  /*76e0*/  FADD.FTZ R103, R103, R130 ;  /* 0x0000008267677221 */ /* 0x000fe20000010000 */
[----:B------:R-:W-:-:S03]  /*76f0*/  @P5 MOV R2, R88 ;  /* 0x0000005800025202 */ /* 0x000fc60000000f00 */
[----:B------:R-:W-:Y:S01]  /*7700*/  MUFU.EX2 R135, R135 ;  /* 0x0000008700877308 */ /* 0x000fe20000000800 */
[----:B-----5:R-:W-:Y:S01]  /*7710*/  F2FP.BF16.F32.PACK_AB R55, R129, R140 ;  /* 0x0000008c8137723e */ /* 0x020fe200000010ff */
[----:B------:R-:W-:Y:S01]  /*7720*/  FADD.FTZ R140, R140, R115 ;  /* 0x000000738c8c7221 */ /* 0x000fe20000010000 */
[----:B------:R-:W-:-:S03]  /*7730*/  FADD.FTZ R103, R134, R103 ;  /* 0x0000006786677221 */ /* 0x000fc60000010000 */
[----:B------:R-:W-:Y:S02]  /*7740*/  FADD.FTZ R140, R129, R140 ;  /* 0x0000008c818c7221 */ /* 0x000fe40000010000 */
[C---:B------:R-:W-:Y:S01]  /*7750*/  HMMA.16816.F32.BF16 R12, R52.reuse, R56, R12 ;  /* 0x00000038340c723c */ /* 0x040fe2000004180c */
[----:B------:R-:W-:Y:S07]  /*7760*/  MUFU.EX2 R148, R148 ;  /* 0x0000009400947308 */ /* 0x000fee0000000800 */
[C---:B----4-:R-:W-:Y:S01]  /*7770*/  HMMA.16816.F32.BF16 R4, R52.reuse, R60, R4 ;  /* 0x0000003c3404723c */ /* 0x050fe20000041804 */
[----:B------:R-:W-:Y:S07]  /*7780*/  MUFU.EX2 R133, R133 ;  /* 0x0000008500857308 */ /* 0x000fee0000000800 */
[C---:B------:R-:W-:Y:S01]  /*7790*/  HMMA.16816.F32.BF16 R8, R52.reuse, R62, R8 ;  /* 0x0000003e3408723c */ /* 0x040fe20000041808 */
[----:B------:R-:W1:Y:S01]  /*77a0*/  LDSM.16.MT88.4 R60, [R112+0x7400] ;  /* 0x00740000703c783b */ /* 0x000e620000004200 */
[----:B------:R-:W-:Y:S06]  /*77b0*/  MUFU.EX2 R137, R137 ;  /* 0x0000008900897308 */ /* 0x000fec0000000800 */
[C---:B------:R-:W-:Y:S01]  /*77c0*/  HMMA.16816.F32.BF16 R16, R52.reuse, R58, R16 ;  /* 0x0000003a3410723c */ /* 0x040fe20000041810 */
[----:B------:R-:W2:Y:S01]  /*77d0*/  LDSM.16.MT88.4 R56, [R0+0x1400] ;  /* 0x001400000038783b */ /* 0x000ea20000004200 */
[----:B------:R-:W-:Y:S08]  /*77e0*/  MUFU.EX2 R144, R144 ;  /* 0x0000009000907308 */ /* 0x000ff00000000800 */
[----:B------:R-:W-:Y:S08]  /*77f0*/  MUFU.EX2 R139, R139 ;  /* 0x0000008b008b7308 */ /* 0x000ff00000000800 */
        /* <DEDUP_REMOVED lines=46> */
[----:B---3--:R-:W-:Y:S02]  /*7ae0*/  HMMA.16816.F32.BF16 R12, R52, R60, R12 ;  /* 0x0000003c340c723c */ /* 0x008fe4000004180c */
[----:B------:R-:W-:Y:S01]  /*7af0*/  FADD.FTZ R131, R109, R124 ;  /* 0x0000007c6d837221 */ /* 0x000fe20000010000 */
[----:B------:R-:W-:-:S05]  /*7b00*/  FADD.FTZ R132, R107, R104 ;  /* 0x000000686b847221 */ /* 0x000fca0000010000 */
[C---:B------:R-:W-:Y:S01]  /*7b10*/  HMMA.16816.F32.BF16 R16, R52.reuse, R62, R16 ;  /* 0x0000003e3410723c */ /* 0x040fe20000041810 */
[----:B------:R-:W3:Y:S07]  /*7b20*/  LDSM.16.MT88.4 R60, [R112+0x8800] ;  /* 0x00880000703c783b */ /* 0x000eee0000004200 */
[C---:B-1----:R-:W-:Y:S08]  /*7b30*/  HMMA.16816.F32.BF16 R20, R52.reuse, R56, R20 ;  /* 0x000000383414723c */ /* 0x042ff00000041814 */
[----:B------:R-:W-:Y:S01]  /*7b40*/  HMMA.16816.F32.BF16 R24, R52, R58, R24 ;  /* 0x0000003a3418723c */ /* 0x000fe20000041818 */
[----:B------:R-:W1:Y:S07]  /*7b50*/  LDSM.16.MT88.4 R56, [R0+0x2800] ;  /* 0x002800000038783b */ /* 0x000e6e0000004200 */
[----:B------:R-:W-:Y:S01]  /*7b60*/  HMMA.16816.F32.BF16 R80, R84, R76, R4 ;  /* 0x0000004c5450723c */ /* 0x000fe20000041804 */
[----:B------:R-:W-:Y:S07]  /*7b70*/  LDSM.16.MT88.4 R4, [R0+0x2c00] ;  /* 0x002c00000004783b */ /* 0x000fee0000004200 */
[C---:B--2---:R-:W-:Y:S08]  /*7b80*/  HMMA.16816.F32.BF16 R28, R52.reuse, R64, R28 ;  /* 0x00000040341c723c */ /* 0x044ff0000004181c */
[C---:B------:R-:W-:Y:S08]  /*7b90*/  HMMA.16816.F32.BF16 R32, R52.reuse, R66, R32 ;  /* 0x000000423420723c */ /* 0x040ff00000041820 */
[C---:B---3--:R-:W-:Y:S08]  /*7ba0*/  HMMA.16816.F32.BF16 R36, R52.reuse, R60, R36 ;  /* 0x0000003c3424723c */ /* 0x048ff00000041824 */
[C---:B------:R-:W-:Y:S01]  /*7bb0*/  HMMA.16816.F32.BF16 R40, R52.reuse, R62, R40 ;  /* 0x0000003e3428723c */ /* 0x040fe20000041828 */
[----:B------:R-:W2:Y:S07]  /*7bc0*/  LDSM.16.MT88.4 R60, [R112+0x7c00] ;  /* 0x007c0000703c783b */ /* 0x000eae0000004200 */
[C---:B-1----:R-:W-:Y:S08]  /*7bd0*/  HMMA.16816.F32.BF16 R44, R52.reuse, R56, R44 ;  /* 0x00000038342c723c */ /* 0x042ff0000004182c */
[----:B------:R-:W-:Y:S01]  /*7be0*/  HMMA.16816.F32.BF16 R48, R52, R58, R48 ;  /* 0x0000003a3430723c */ /* 0x000fe20000041830 */
[----:B------:R1:W3:Y:S07]  /*7bf0*/  LDSM.16.MT88.4 R52, [R0+0x1c00] ;  /* 0x001c00000034783b */ /* 0x0002ee0000004200 */
[C---:B------:R-:W-:Y:S01]  /*7c00*/  HMMA.16816.F32.BF16 R76, R84.reuse, R78, R8 ;  /* 0x0000004e544c723c */ /* 0x040fe20000041808 */
[----:B------:R-:W4:Y:S07]  /*7c10*/  LDSM.16.MT88.4 R8, [R112+0x8c00] ;  /* 0x008c00007008783b */ /* 0x000f2e0000004200 */
[C---:B------:R-:W-:Y:S08]  /*7c20*/  HMMA.16816.F32.BF16 R72, R84.reuse, R68, R12 ;  /* 0x000000445448723c */ /* 0x040ff0000004180c */
[----:B------:R-:W-:Y:S01]  /*7c30*/  HMMA.16816.F32.BF16 R68, R84, R70, R16 ;  /* 0x000000465444723c */ /* 0x000fe20000041810 */
[----:B-1----:R-:W-:-:S02]  /*7c40*/  MOV R0, R3 ;  /* 0x0000000300007202 */ /* 0x002fc40000000f00 */
[----:B------:R-:W-:-:S05]  /*7c50*/  @P5 MOV R0, R3 ;  /* 0x0000000300005202 */ /* 0x000fca0000000f00 */
        /* <DEDUP_REMOVED lines=8> */
[----:B------:R-:W-:-:S04]  /*7ce0*/  NOP ;  /* 0x0000000000007918 */ /* 0x000fc80000000000 */
[----:B------:R-:W-:-:S15]  /*7cf0*/  @P5 BRA `(.L_x_3879) ;  /* 0x0000000000045947 */ /* 0x000fde0003800000 */
.L_x_3873:
[----:B------:R-:W-:-:S07]  /*7d00*/  IADD3 R100, PT, PT, R92, -0x1, RZ ;  /* 0xffffffff5c647810 */ /* 0x000fce0007ffe0ff */
.L_x_3879:
[----:B------:R-:W-:-:S13]  /*7d10*/  ISETP.GE.AND P0, PT, R100, R117, PT ;  /* 0x000000756400720c */ /* 0x000fda0003f06270 */
[----:B------:R-:W-:Y:S05]  /*7d20*/  @!P0 BRA `(.L_x_3880) ;  /* 0x0000002800d08947 */ /* 0x000fea0003800000 */
[----:B------:R-:W1:Y:S01]  /*7d30*/  S2UR UR5, SR_CgaCtaId ;  /* 0x00000000000579c3 */ /* 0x000e620000008800 */
[----:B------:R-:W-:Y:S01]  /*7d40*/  UISETP.NE.U32.AND UP0, UPT, UR8, URZ, UPT ;  /* 0x000000ff0800728c */ /* 0x000fe2000bf05070 */
[----:B------:R-:W-:Y:S01]  /*7d50*/  IMAD.MOV.U32 R3, RZ, RZ, R0 ;  /* 0x000000ffff037224 */ /* 0x000fe200078e0000 */
[----:B------:R-:W-:Y:S01]  /*7d60*/  MOV R89, R2 ;  /* 0x0000000200597202 */ /* 0x000fe20000000f00 */
[C---:B------:R-:W-:Y:S01]  /*7d70*/  VIADD R130, R100.reuse, 0x1 ;  /* 0x0000000164827836 */ /* 0x040fe20000000000 */
[----:B------:R-:W-:Y:S01]  /*7d80*/  UISETP.NE.AND.EX UP0, UPT, UR9, URZ, UPT, UP0 ;  /* 0x000000ff0900728c */ /* 0x000fe2000bf05300 */
[----:B------:R-:W-:Y:S01]  /*7d90*/  LEA R129, R100, 0x40, 0x6 ;  /* 0x0000004064817811 */ /* 0x000fe200078e30ff */
[----:B------:R-:W-:Y:S01]  /*7da0*/  IMAD.MOV.U32 R128, RZ, RZ, RZ ;  /* 0x000000ffff807224 */ /* 0x000fe200078e00ff */
[----:B------:R-:W-:Y:S01]  /*7db0*/  IADD3 R124, PT, PT, R112, 0x6000, RZ ;  /* 0x00006000707c7810 */ /* 0x000fe20007ffe0ff */
[----:B------:R-:W-:Y:S01]  /*7dc0*/  UMOV UR12, 0x400 ;  /* 0x00000400000c7882 */ /* 0x000fe20000000000 */
[----:B------:R-:W2:Y:S01]  /*7dd0*/  LDCU UR10, c[0x0][0x440] ;  /* 0x00008800ff0a77ac */ /* 0x000ea20008000800 */
[----:B------:R-:W-:Y:S01]  /*7de0*/  PLOP3.LUT P6, PT, PT, PT, UP0, 0x80, 0x8 ;  /* 0x000000000008781c */ /* 0x000fe20003fcf008 */
[----:B------:R-:W3:Y:S01]  /*7df0*/  LDCU UR4, c[0x0][0x45c] ;  /* 0x00008b80ff0477ac */ /* 0x000ee20008000800 */
[----:B------:R-:W4:Y:S01]  /*7e00*/  LDCU UR11, c[0x0][0x50c] ;  /* 0x0000a180ff0b77ac */ /* 0x000f220008000800 */
[----:B------:R-:W2:Y:S01]  /*7e10*/  LDCU.64 UR6, c[0x0][0x3a0] ;  /* 0x00007400ff0677ac */ /* 0x000ea20008000a00 */
[----:B------:R-:W2:Y:S01]  /*7e20*/  LDCU.64 UR8, c[0x0][0x3a8] ;  /* 0x00007500ff0877ac */ /* 0x000ea20008000a00 */
[----:B-1----:R-:W-:-:S12]  /*7e30*/  ULEA UR5, UR5, UR12, 0x18 ;  /* 0x0000000c05057291 */ /* 0x002fd8000f8ec0ff */
.L_x_3884:
        /* <DEDUP_REMOVED lines=36> */
[----:B------:R-:W1:Y:S01]  /*8080*/  LDC R0, c[0x0][0x4f0] ;  /* 0x00013c00ff007b82 */ /* 0x000e620000000800 */
[----:B------:R-:W-:Y:S03]  /*8090*/  MOV R12, RZ ;  /* 0x000000ff000c7202 */ /* 0x000fe60000000f00 */
        /* <DEDUP_REMOVED lines=18> */
[C---:B------:R-:W-:Y:S01]  /*81c0*/  IMAD R12, R7.reuse, R8, R12 ;  /* 0x00000008070c7224 */ /* 0x040fe200078e020c */
[----:B------:R-:W-:Y:S04]  /*81d0*/  LOP3.LUT R8, RZ, R0, RZ, 0x33, !PT ;  /* 0x00000000ff087212 */ /* 0x000fe800078e33ff */
        /* <DEDUP_REMOVED lines=8> */
[----:B------:R-:W-:Y:S05]  /*8260*/  LOP3.LUT R7, R129, R0, RZ, 0x3c, !PT ;  /* 0x0000000081077212 */ /* 0x000fea00078e3cff */
[----:B------:R-:W-:Y:S02]  /*8270*/  @P2 IADD3 R11, PT, PT, R11, 0x1, RZ ;  /* 0x000000010b0b2810 */ /* 0x000fe40007ffe0ff */
[----:B------:R-:W-:Y:S03]  /*8280*/  ISETP.GE.AND P2, PT, R7, RZ, PT ;  /* 0x000000ff0700720c */ /* 0x000fe60003f46270 */
[----:B------:R-:W-:Y:S02]  /*8290*/  @!P1 IMAD.MOV R11, RZ, RZ, -R11 ;  /* 0x000000ffff0b9224 */ /* 0x000fe400078e0a0b */
[----:B------:R-:W-:Y:S01]  /*82a0*/  @P0 VIADD R5, R5, 0x1 ;  /* 0x0000000105050836 */ /* 0x000fe20000000000 */
[----:B------:R-:W-:Y:S04]  /*82b0*/  ISETP.NE.AND P0, PT, R0, RZ, PT ;  /* 0x000000ff0000720c */ /* 0x000fe80003f05270 */
[C---:B------:R-:W-:Y:S03]  /*82c0*/  SEL R11, R8.reuse, R11, !P0 ;  /* 0x0000000b080b7207 */ /* 0x040fe60004000000 */
[----:B------:R-:W-:Y:S02]  /*82d0*/  @!P2 IADD3 R5, PT, PT, -R5, RZ, RZ ;  /* 0x000000ff0505a210 */ /* 0x000fe40007ffe1ff */
[CC--:B------:R-:W-:Y:S02]  /*82e0*/  LEA R14, P1, R11.reuse, R126.reuse, 0x2 ;  /* 0x0000007e0b0e7211 */ /* 0x0c0fe400078210ff */
[----:B------:R-:W-:Y:S02]  /*82f0*/  SEL R7, R8, R5, !P0 ;  /* 0x0000000508077207 */ /* 0x000fe40004000000 */
[-C--:B------:R-:W-:Y:S02]  /*8300*/  LEA.HI.X.SX32 R15, R11, R127.reuse, 0x2, P1 ;  /* 0x0000007f0b0f7211 */ /* 0x080fe400008f16ff */
[C---:B------:R-:W-:Y:S03]  /*8310*/  LEA R12, P0, R7.reuse, R126, 0x2 ;  /* 0x0000007e070c7211 */ /* 0x040fe600078010ff */
[----:B------:R-:W5:Y:S01]  /*8320*/  LDG.E R8, desc[UR14][R14.64] ;  /* 0x0000000e0e087981 */ /* 0x000f62000c1e1900 */
[C---:B------:R-:W-:Y:S01]  /*8330*/  LEA.HI.X.SX32 R13, R7.reuse, R127, 0x2, P0 ;  /* 0x0000007f070d7211 */ /* 0x040fe200000f16ff */
[----:B------:R-:W-:Y:S04]  /*8340*/  IMAD.IADD R7, R7, 0x1, -R11 ;  /* 0x0000000107077824 */ /* 0x000fe800078e0a0b */
[----:B------:R-:W-:Y:S01]  /*8350*/  IMAD R7, R7, R0, -0x40 ;  /* 0xffffffc007077424 */ /* 0x000fe200078e0200 */
[----:B------:R-:W5:Y:S03]  /*8360*/  LDG.E R5, desc[UR14][R12.64] ;  /* 0x0000000e0c057981 */ /* 0x000f66000c1e1900 */
[-C--:B--2---:R-:W-:Y:S01]  /*8370*/  IMAD.WIDE.U32 R10, R7, R86.reuse, RZ ;  /* 0x00000056070a7225 */ /* 0x084fe200078e00ff */
[----:B------:R-:W-:Y:S05]  /*8380*/  SHF.R.S32.HI R9, RZ, 0x1f, R7 ;  /* 0x0000001fff097819 */ /* 0x000fea0000011407 */
        /* <DEDUP_REMOVED lines=11> */
.L_x_3881:
        /* <DEDUP_REMOVED lines=16> */
[----:B------:R-:W-:Y:S02]  /*8540*/  IADD3 R130, PT, PT, R130, -0x1, RZ ;  /* 0xffffffff82827810 */ /* 0x000fe40007ffe0ff */
[----:B------:R-:W-:Y:S03]  /*8550*/  SEL R84, R84, 0xffffffe0, !P0 ;  /* 0xffffffe054547807 */ /* 0x000fe60004000000 */
[----:B------:R-:W-:Y:S01]  /*8560*/  @!PT LDS RZ, [RZ] ;  /* 0x00000000fffff984 */ /* 0x000fe20000000800 */
[----:B------:R-:W-:Y:S01]  /*8570*/  @!PT LDS RZ, [RZ] ;  /* 0x00000000fffff984 */ /* 0x000fe20000000800 */
[----:B------:R-:W-:Y:S01]  /*8580*/  @!PT LDS RZ, [RZ] ;  /* 0x00000000fffff984 */ /* 0x000fe20000000800 */
[----:B------:R-:W-:Y:S01]  /*8590*/  @!P3 LDGSTS.E.BYPASS.LTC128B.128 [R133+0x8000], desc[UR14][R120.64+0x80] ;  /* 0x080000807885bfae */ /* 0x000fe2000b981a0e */
[----:B------:R-:W-:Y:S02]  /*85a0*/  ISETP.GT.AND P1, PT, R130, R117, PT ;  /* 0x000000758200720c */ /* 0x000fe40003f24270 */
[-C--:B------:R-:W-:Y:S03]  /*85b0*/  IADD3 R2, PT, PT, R113, R84.reuse, RZ ;  /* 0x0000005471027210 */ /* 0x080fe60007ffe0ff */
        /* <DEDUP_REMOVED lines=19> */
[----:B------:R-:W5:Y:S06]  /*86f0*/  LDSM.16.M88.4 R100, [R115+0x3400] ;  /* 0x003400007364783b */ /* 0x000f6c0000000200 */
[----:B------:R-:W3:Y:S06]  /*8700*/  LDSM.16.M88.4 R104, [R115+0x3800] ;  /* 0x003800007368783b */ /* 0x000eec0000000200 */
[----:B------:R-:W0:Y:S06]  /*8710*/  LDGDEPBAR ;  /* 0x00000000000079af */ /* 0x000e2c0000000000 */
[----:B------:R-:W4:Y:S06]  /*8720*/  LDSM.16.M88.4 R108, [R115+0x3c00] ;  /* 0x003c0000736c783b */ /* 0x000f2c0000000200 */
[----:B------:R-:W-:Y:S01]  /*8730*/  LDSM.16.M88.4 R84, [R0+0x5400] ;  /* 0x005400000054783b */ /* 0x000fe20000000200 */
        /* <DEDUP_REMOVED lines=23> */
[----:B------:R-:W2:Y:S06]  /*88b0*/  LDSM.16.M88.4 R92, [R115+0x4000] ;  /* 0x00400000735c783b */ /* 0x000eac0000000200 */
[----:B------:R-:W3:Y:S01]  /*88c0*/  LDSM.16.M88.4 R96, [R115+0x4400] ;  /* 0x004400007360783b */ /* 0x000ee20000000200 */
        /* <DEDUP_REMOVED lines=37> */
[----:B------:R-:W3:Y:S07]  /*8b20*/  LDSM.16.M88.4 R96, [R0+0x5800] ;  /* 0x005800000060783b */ /* 0x000eee0000000200 */
[C---:B--2---:R-:W-:Y:S08]  /*8b30*/  HMMA.16816.F32.BF16 R4, R92.reuse, R100, R4 ;  /* 0x000000645c04723c */ /* 0x044ff00000041804 */
[C---:B------:R-:W-:Y:S08]  /*8b40*/  HMMA.16816.F32.BF16 R8, R92.reuse, R102, R8 ;  /* 0x000000665c08723c */ /* 0x040ff00000041808 */
[C---:B------:R-:W-:Y:S03]  /*8b50*/  HMMA.16816.F32.BF16 R12, R92.reuse, R84, R12 ;  /* 0x000000545c0c723c */ /* 0x040fe6000004180c */
[----:B------:R-:W-:Y:S01]  /*8b60*/  FMUL.FTZ R157, R4, UR11 ;  /* 0x0000000b049d7c20 */ /* 0x000fe20008410000 */
[----:B------:R-:W-:Y:S01]  /*8b70*/  FMUL.FTZ R155, R5, UR11 ;  /* 0x0000000b059b7c20 */ /* 0x000fe20008410000 */
[----:B------:R-:W-:Y:S01]  /*8b80*/  FMUL.FTZ R156, R6, UR11 ;  /* 0x0000000b069c7c20 */ /* 0x000fe20008410000 */
[----:B------:R-:W-:Y:S02]  /*8b90*/  FMUL.FTZ R154, R7, UR11 ;  /* 0x0000000b079a7c20 */ /* 0x000fe40008410000 */
[C---:B------:R-:W-:Y:S01]  /*8ba0*/  HMMA.16816.F32.BF16 R16, R92.reuse, R86, R16 ;  /* 0x000000565c10723c */ /* 0x040fe20000041810 */
[----:B------:R-:W2:Y:S01]  /*8bb0*/  MUFU.TANH R157, R157 ;  /* 0x0000009d009d7308 */ /* 0x000ea20000002400 */
[----:B------:R-:W4:Y:S01]  /*8bc0*/  LDSM.16.M88.4 R84, [R0+0x5c00] ;  /* 0x005c00000054783b */ /* 0x000f220000000200 */
[----:B------:R-:W-:Y:S04]  /*8bd0*/  DEPBAR.LE SB0, 0x0 ;  /* 0x000080000000791a */ /* 0x000fe80000000000 */
[----:B------:R-:W-:Y:S01]  /*8be0*/  FMUL.FTZ R161, R8, UR11 ;  /* 0x0000000b08a17c20 */ /* 0x000fe20008410000 */
[C---:B---3--:R-:W-:Y:S03]  /*8bf0*/  HMMA.16816.F32.BF16 R20, R92.reuse, R96, R20 ;  /* 0x000000605c14723c */ /* 0x048fe60000041814 */
[----:B------:R-:W3:Y:S01]  /*8c00*/  MUFU.TANH R155, R155 ;  /* 0x0000009b009b7308 */ /* 0x000ee20000002400 */
[----:B------:R-:W-:Y:S01]  /*8c10*/  BAR.SYNC.DEFER_BLOCKING 0x0 ;  /* 0x0000000000007b1d */ /* 0x000fe20000010000 */
[----:B------:R-:W-:Y:S01]  /*8c20*/  FMUL.FTZ R159, R9, UR11 ;  /* 0x0000000b099f7c20 */ /* 0x000fe20008410000 */
[----:B------:R-:W-:Y:S01]  /*8c30*/  FMUL.FTZ R160, R10, UR11 ;  /* 0x0000000b0aa07c20 */ /* 0x000fe20008410000 */
[----:B------:R-:W-:Y:S01]  /*8c40*/  FMUL.FTZ R158, R11, UR11 ;  /* 0x0000000b0b9e7c20 */ /* 0x000fe20008410000 */
[C---:B------:R-:W-:Y:S05]  /*8c50*/  HMMA.16816.F32.BF16 R24, R92.reuse, R98, R24 ;  /* 0x000000625c18723c */ /* 0x040fea0000041818 */
        /* <DEDUP_REMOVED lines=20> */
[C---:B----4-:R-:W-:Y:S09]  /*8da0*/  HMMA.16816.F32.BF16 R28, R92.reuse, R84, R28 ;  /* 0x000000545c1c723c */ /* 0x050ff2000004181c */
[----:B------:R-:W4:Y:S01]  /*8db0*/  MUFU.TANH R160, R160 ;  /* 0x000000a000a07308 */ /* 0x000f220000002400 */
[----:B------:R-:W-:Y:S09]  /*8dc0*/  HMMA.16816.F32.BF16 R32, R92, R86, R32 ;  /* 0x000000565c20723c */ /* 0x000ff20000041820 */
[----:B------:R-:W2:Y:S01]  /*8dd0*/  MUFU.TANH R158, R158 ;  /* 0x0000009e009e7308 */ /* 0x000ea20000002400 */
[----:B-1----:R-:W-:Y:S01]  /*8de0*/  FMUL.FTZ R134, R28, UR11 ;  /* 0x0000000b1c867c20 */ /* 0x002fe20008410000 */
        /* <DEDUP_REMOVED lines=108> */
.L_x_3883:
        /* <DEDUP_REMOVED lines=40> */
.L_x_3882:
[----:B------:R-:W-:Y:S01]  /*9730*/  FMNMX3.FTZ R2, R89, R157, R155, !PT ;  /* 0x0000009d59027276 */ /* 0x000fe2000781009b */
[----:B------:R-:W-:Y:S01]  /*9740*/  LDSM.16.MT88.4 R12, [R112+0x6000] ;  /* 0x00600000700c783b */ /* 0x000fe20000004200 */
[----:B------:R-:W-:Y:S02]  /*9750*/  FMNMX3.FTZ R5, R3, R156, R154, !PT ;  /* 0x0000009c03057276 */ /* 0x000fe4000781009a */
[----:B------:R-:W-:Y:S02]  /*9760*/  FMNMX3.FTZ R2, R2, R161, R159, !PT ;  /* 0x000000a102027276 */ /* 0x000fe4000781009f */
[----:B------:R-:W-:Y:S02]  /*9770*/  FMNMX3.FTZ R5, R5, R160, R158, !PT ;  /* 0x000000a005057276 */ /* 0x000fe4000781009e */
        /* <DEDUP_REMOVED lines=13> */
[----:B------:R-:W-:Y:S01]  /*9850*/  IADD3 R92, PT, PT, R112, 0x6020, RZ ;  /* 0x00006020705c7810 */ /* 0x000fe20007ffe0ff */
[----:B------:R-:W1:Y:S01]  /*9860*/  SHFL.BFLY PT, R11, R6, 0x2, 0x1f ;  /* 0x0c401f00060b7f89 */ /* 0x000e6200000e0000 */
[----:B------:R-:W-:Y:S02]  /*9870*/  @P0 IADD3 R92, PT, PT, R124, -0x20, RZ ;  /* 0xffffffe07c5c0810 */ /* 0x000fe40007ffe0ff */
[----:B------:R-:W-:Y:S05]  /*9880*/  ISETP.GT.AND P0, PT, R130, R117, PT ;  /* 0x000000758200720c */ /* 0x000fea0003f04270 */
[----:B------:R-:W2:Y:S01]  /*9890*/  SHFL.BFLY PT, R0, R7, 0x2, 0x1f ;  /* 0x0c401f0007007f89 */ /* 0x000ea200000e0000 */
[----:B------:R-:W-:Y:S07]  /*98a0*/  IADD3 R129, PT, PT, R129, -0x40, RZ ;  /* 0xffffffc081817810 */ /* 0x000fee0007ffe0ff */
        /* <DEDUP_REMOVED lines=60> */
[C---:B------:R-:W-:Y:S01]  /*9c70*/  FMUL.FTZ R26, R3.reuse, R62 ;  /* 0x0000003e031a7220 */ /* 0x040fe20000410000 */
[C---:B------:R-:W-:Y:S01]  /*9c80*/  FMUL.FTZ R27, R3.reuse, R63 ;  /* 0x0000003f031b7220 */ /* 0x040fe20000410000 */
[C---:B------:R-:W-:Y:S01]  /*9c90*/  FMUL.FTZ R32, R84.reuse, R52 ;  /* 0x0000003454207220 */ /* 0x040fe20000410000 */
[----:B------:R-:W-:Y:S01]  /*9ca0*/  FMUL.FTZ R33, R84, R53 ;  /* 0x0000003554217220 */ /* 0x000fe20000410000 */
[C---:B------:R-:W-:Y:S01]  /*9cb0*/  FMUL.FTZ R34, R3.reuse, R54 ;  /* 0x0000003603227220 */ /* 0x040fe20000410000 */
[C---:B------:R-:W-:Y:S03]  /*9cc0*/  FMUL.FTZ R35, R3.reuse, R55 ;  /* 0x0000003703237220 */ /* 0x040fe60000410000 */
[----:B------:R-:W3:Y:S01]  /*9cd0*/  MUFU.EX2 R97, R97 ;  /* 0x0000006100617308 */ /* 0x000ee20000000800 */
[----:B-1----:R-:W-:Y:S01]  /*9ce0*/  F2FP.BF16.F32.PACK_AB R80, R98, R101 ;  /* 0x000000656250723e */ /* 0x002fe200000010ff */
[----:B------:R-:W1:Y:S01]  /*9cf0*/  LDSM.16.MT88.4 R60, [R112+0x8000] ;  /* 0x00800000703c783b */ /* 0x000e620000004200 */
[C---:B------:R-:W-:Y:S01]  /*9d00*/  FMUL.FTZ R36, R84.reuse, R36 ;  /* 0x0000002454247220 */ /* 0x040fe20000410000 */
        /* <DEDUP_REMOVED lines=13> */
[----:B---3--:R-:W-:Y:S01]  /*9de0*/  F2FP.BF16.F32.PACK_AB R81, R97, R100 ;  /* 0x000000646151723e */ /* 0x008fe200000010ff */
[C---:B------:R-:W-:Y:S01]  /*9df0*/  FMUL.FTZ R47, R3.reuse, R47 ;  /* 0x0000002f032f7220 */ /* 0x040fe20000410000 */
[C---:B------:R-:W-:Y:S01]  /*9e00*/  FMUL.FTZ R48, R84.reuse, R48 ;  /* 0x0000003054307220 */ /* 0x040fe20000410000 */
[----:B------:R-:W-:Y:S01]  /*9e10*/  FMUL.FTZ R49, R84, R49 ;  /* 0x0000003154317220 */ /* 0x000fe20000410000 */
[C---:B------:R-:W-:Y:S01]  /*9e20*/  FMUL.FTZ R50, R3.reuse, R50 ;  /* 0x0000003203327220 */ /* 0x040fe20000410000 */
[----:B------:R-:W-:Y:S01]  /*9e30*/  FMUL.FTZ R51, R3, R51 ;  /* 0x0000003303337220 */ /* 0x000fe20000410000 */
[----:B------:R-:W-:Y:S03]  /*9e40*/  LDSM.16.MT88.4 R76, [R112+0x6c00] ;  /* 0x006c0000704c783b */ /* 0x000fe60000004200 */
[----:B------:R-:W-:Y:S01]  /*9e50*/  MUFU.EX2 R94, R94 ;  /* 0x0000005e005e7308 */ /* 0x000fe20000000800 */
[--C-:B------:R-:W-:Y:S01]  /*9e60*/  FFMA.FTZ R139, R140, UR4, -R99.reuse ;  /* 0x000000048c8b7c23 */ /* 0x100fe20008010863 */
[----:B------:R-:W-:Y:S01]  /*9e70*/  FFMA.FTZ R138, R138, UR4, -R99 ;  /* 0x000000048a8a7c23 */ /* 0x000fe20008010863 */
[----:B------:R-:W-:Y:S01]  /*9e80*/  FFMA.FTZ R101, R84, R131, R101 ;  /* 0x0000008354657223 */ /* 0x000fe20000010065 */
[--C-:B------:R-:W-:Y:S01]  /*9e90*/  FFMA.FTZ R134, R134, UR4, -R102.reuse ;  /* 0x0000000486867c23 */ /* 0x100fe20008010866 */
[--C-:B------:R-:W-:Y:S01]  /*9ea0*/  FFMA.FTZ R137, R137, UR4, -R102.reuse ;  /* 0x0000000489897c23 */ /* 0x100fe20008010866 */
[--C-:B------:R-:W-:Y:S01]  /*9eb0*/  FFMA.FTZ R135, R135, UR4, -R102.reuse ;  /* 0x0000000487877c23 */ /* 0x100fe20008010866 */
[--C-:B------:R-:W-:Y:S03]  /*9ec0*/  FFMA.FTZ R141, R88, UR4, -R99.reuse ;  /* 0x00000004588d7c23 */ /* 0x100fe60008010863 */
[----:B------:R-:W3:Y:S01]  /*9ed0*/  MUFU.EX2 R93, R93 ;  /* 0x0000005d005d7308 */ /* 0x000ee20000000800 */
[----:B-----5:R-:W-:Y:S01]  /*9ee0*/  F2FP.BF16.F32.PACK_AB R82, R95, R96 ;  /* 0x000000605f52723e */ /* 0x020fe200000010ff */
[--C-:B------:R-:W-:Y:S01]  /*9ef0*/  FFMA.FTZ R88, R87, UR4, -R99.reuse ;  /* 0x0000000457587c23 */ /* 0x100fe20008010863 */
[----:B------:R-:W-:Y:S01]  /*9f00*/  FFMA.FTZ R102, R136, UR4, -R102 ;  /* 0x0000000488667c23 */ /* 0x000fe20008010866 */
[--C-:B------:R-:W-:Y:S01]  /*9f10*/  FFMA.FTZ R136, R86, UR4, -R99.reuse ;  /* 0x0000000456887c23 */ /* 0x100fe20008010863 */
[----:B------:R-:W-:Y:S01]  /*9f20*/  FFMA.FTZ R99, R85, UR4, -R99 ;  /* 0x0000000455637c23 */ /* 0x000fe20008010863 */
[----:B------:R-:W-:Y:S01]  /*9f30*/  FFMA.FTZ R100, R3, R132, R100 ;  /* 0x0000008403647223 */ /* 0x000fe20000010064 */
[----:B------:R-:W-:Y:S03]  /*9f40*/  FADD.FTZ R101, R98, R101 ;  /* 0x0000006562657221 */ /* 0x000fe60000010000 */
[----:B------:R-:W-:Y:S01]  /*9f50*/  MUFU.EX2 R103, R103 ;  /* 0x0000006700677308 */ /* 0x000fe20000000800 */
[----:B------:R-:W-:Y:S09]  /*9f60*/  FADD.FTZ R97, R97, R100 ;  /* 0x0000006461617221 */ /* 0x000ff20000010000 */
[----:B------:R-:W5:Y:S01]  /*9f70*/  MUFU.EX2 R104, R104 ;  /* 0x0000006800687308 */ /* 0x000f620000000800 */
[C---:B---3--:R-:W-:Y:S01]  /*9f80*/  F2FP.BF16.F32.PACK_AB R83, R93.reuse, R94 ;  /* 0x0000005e5d53723e */ /* 0x048fe200000010ff */
[----:B------:R-:W-:Y:S04]  /*9f90*/  FADD.FTZ R94, R94, R97 ;  /* 0x000000615e5e7221 */ /* 0x000fe80000010000 */
        /* <DEDUP_REMOVED lines=12> */
[C---:B------:R-:W-:Y:S05]  /*a060*/  FMUL.FTZ R21, R84.reuse, R65 ;  /* 0x0000004154157220 */ /* 0x040fea0000410000 */
[----:B------:R-:W-:Y:S01]  /*a070*/  MUFU.EX2 R142, R142 ;  /* 0x0000008e008e7308 */ /* 0x000fe20000000800 */
[C---:B------:R-:W-:Y:S03]  /*a080*/  HMMA.16816.F32.BF16 R16, R80.reuse, R22, R16 ;  /* 0x000000165010723c */ /* 0x040fe60000041810 */
[C---:B------:R-:W-:Y:S01]  /*a090*/  FMUL.FTZ R22, R3.reuse, R66 ;  /* 0x0000004203167220 */ /* 0x040fe20000410000 */
[C---:B------:R-:W-:Y:S05]  /*a0a0*/  FMUL.FTZ R23, R3.reuse, R67 ;  /* 0x0000004303177220 */ /* 0x040fea0000410000 */
[----:B------:R-:W-:Y:S02]  /*a0b0*/  MUFU.EX2 R111, R111 ;  /* 0x0000006f006f7308 */ /* 0x000fe40000000800 */
[C---:B------:R-:W-:Y:S03]  /*a0c0*/  HMMA.16816.F32.BF16 R20, R80.reuse, R28, R20 ;  /* 0x0000001c5014723c */ /* 0x040fe60000041814 */
[C---:B------:R-:W-:Y:S01]  /*a0d0*/  FMUL.FTZ R28, R84.reuse, R56 ;  /* 0x00000038541c7220 */ /* 0x040fe20000410000 */
[----:B------:R-:W-:Y:S04]  /*a0e0*/  FMUL.FTZ R29, R84, R57 ;  /* 0x00000039541d7220 */ /* 0x000fe80000410000 */
[----:B------:R-:W-:Y:S01]  /*a0f0*/  MUFU.EX2 R133, R133 ;  /* 0x0000008500857308 */ /* 0x000fe20000000800 */
[C---:B------:R-:W-:Y:S03]  /*a100*/  HMMA.16816.F32.BF16 R24, R80.reuse, R30, R24 ;  /* 0x0000001e5018723c */ /* 0x040fe60000041818 */
[C---:B------:R-:W-:Y:S01]  /*a110*/  FMUL.FTZ R30, R3.reuse, R58 ;  /* 0x0000003a031e7220 */ /* 0x040fe20000410000 */
[----:B------:R-:W-:Y:S05]  /*a120*/  FMUL.FTZ R31, R3, R59 ;  /* 0x0000003b031f7220 */ /* 0x000fea0000410000 */
[----:B------:R-:W-:Y:S01]  /*a130*/  MUFU.EX2 R144, R144 ;  /* 0x0000009000907308 */ /* 0x000fe20000000800 */
[----:B------:R-:W3:Y:S01]  /*a140*/  LDSM.16.MT88.4 R56, [R112+0x6400] ;  /* 0x006400007038783b */ /* 0x000ee20000004200 */
[C---:B--2---:R-:W-:Y:S08]  /*a150*/  HMMA.16816.F32.BF16 R28, R80.reuse, R68, R28 ;  /* 0x00000044501c723c */ /* 0x044ff0000004181c */
        /* <DEDUP_REMOVED lines=8> */
[----:B------:R-:W-:Y:S01]  /*a1e0*/  MUFU.EX2 R107, R107 ;  /* 0x0000006b006b7308 */ /* 0x000fe20000000800 */
[C---:B----4-:R-:W-:Y:S09]  /*a1f0*/  HMMA.16816.F32.BF16 R44, R80.reuse, R52, R44 ;  /* 0x00000034502c723c */ /* 0x050ff2000004182c */
[----:B------:R-:W4:Y:S01]  /*a200*/  MUFU.EX2 R108, R108 ;  /* 0x0000006c006c7308 */ /* 0x000f220000000800 */
[----:B-----5:R-:W-:Y:S02]  /*a210*/  F2FP.BF16.F32.PACK_AB R52, R104, R103 ;  /* 0x000000676834723e */ /* 0x020fe400000010ff */
[C---:B-1----:R-:W-:Y:S01]  /*a220*/  F2FP.BF16.F32.PACK_AB R53, R105.reuse, R106 ;  /* 0x0000006a6935723e */ /* 0x042fe200000010ff */
[----:B------:R-:W-:Y:S01]  /*a230*/  FADD.FTZ R106, R106, R93 ;  /* 0x0000005d6a6a7221 */ /* 0x000fe20000010000 */
[----:B------:R-:W-:Y:S05]  /*a240*/  HMMA.16816.F32.BF16 R48, R80, R54, R48 ;  /* 0x000000365030723c */ /* 0x000fea0000041830 */
[----:B------:R-:W-:Y:S01]  /*a250*/  MUFU.EX2 R110, R110 ;  /* 0x0000006e006e7308 */ /* 0x000fe20000000800 */
[----:B------:R-:W-:Y:S09]  /*a260*/  FADD.FTZ R105, R105, R106 ;  /* 0x0000006a69697221 */ /* 0x000ff20000010000 */
[----:B------:R-:W1:Y:S01]  /*a270*/  MUFU.EX2 R109, R109 ;  /* 0x0000006d006d7308 */ /* 0x000e620000000800 */
[----:B----4-:R-:W-:Y:S09]  /*a280*/  F2FP.BF16.F32.PACK_AB R54, R108, R107 ;  /* 0x0000006b6c36723e */ /* 0x010ff200000010ff */
[----:B------:R-:W-:Y:S10]  /*a290*/  MUFU.EX2 R134, R134 ;  /* 0x0000008600867308 */ /* 0x000ff40000000800 */
[----:B------:R-:W4:Y:S01]  /*a2a0*/  MUFU.EX2 R137, R137 ;  /* 0x0000008900897308 */ /* 0x000f220000000800 */
[C---:B-1----:R-:W-:Y:S01]  /*a2b0*/  F2FP.BF16.F32.PACK_AB R55, R109.reuse, R110 ;  /* 0x0000006e6d37723e */ /* 0x042fe200000010ff */
[----:B------:R-:W-:Y:S04]  /*a2c0*/  FADD.FTZ R110, R110, R105 ;  /* 0x000000696e6e7221 */ /* 0x000fe80000010000 */
[----:B------:R-:W-:Y:S02]  /*a2d0*/  FADD.FTZ R109, R109, R110 ;  /* 0x0000006e6d6d7221 */ /* 0x000fe40000010000 */
[C---:B---3--:R-:W-:Y:S02]  /*a2e0*/  HMMA.16816.F32.BF16 R4, R52.reuse, R56, R4 ;  /* 0x000000383404723c */ /* 0x048fe40000041804 */
[----:B------:R-:W-:Y:S06]  /*a2f0*/  MUFU.EX2 R141, R141 ;  /* 0x0000008d008d7308 */ /* 0x000fec0000000800 */
[C---:B------:R-:W-:Y:S01]  /*a300*/  HMMA.16816.F32.BF16 R8, R52.reuse, R58, R8 ;  /* 0x0000003a3408723c */ /* 0x040fe20000041808 */
[----:B------:R-:W1:Y:S03]  /*a310*/  LDSM.16.MT88.4 R56, [R112+0x7400] ;  /* 0x007400007038783b */ /* 0x000e660000004200 */
[----:B------:R-:W3:Y:S01]  /*a320*/  MUFU.EX2 R88, R88 ;  /* 0x0000005800587308 */ /* 0x000ee20000000800 */
[----:B----4-:R-:W-:Y:S03]  /*a330*/  F2FP.BF16.F32.PACK_AB R84, R137, R134 ;  /* 0x000000868954723e */ /* 0x010fe600000010ff */
[C---:B--2---:R-:W-:Y:S06]  /*a340*/  HMMA.16816.F32.BF16 R12, R52.reuse, R60, R12 ;  /* 0x0000003c340c723c */ /* 0x044fec000004180c */
[----:B------:R-:W-:Y:S02]  /*a350*/  MUFU.EX2 R135, R135 ;  /* 0x0000008700877308 */ /* 0x000fe40000000800 */
[C---:B------:R-:W-:Y:S01]  /*a360*/  HMMA.16816.F32.BF16 R16, R52.reuse, R62, R16 ;  /* 0x0000003e3410723c */ /* 0x040fe20000041810 */
[----:B------:R-:W2:Y:S07]  /*a370*/  LDSM.16.MT88.4 R60, [R92+0x1400] ;  /* 0x001400005c3c783b */ /* 0x000eae0000004200 */
[----:B------:R-:W4:Y:S01]  /*a380*/  MUFU.EX2 R102, R102 ;  /* 0x0000006600667308 */ /* 0x000f220000000800 */
[----:B---3--:R-:W-:Y:S09]  /*a390*/  F2FP.BF16.F32.PACK_AB R85, R88, R141 ;  /* 0x0000008d5855723e */ /* 0x008ff200000010ff */
[----:B------:R-:W-:Y:S10]  /*a3a0*/  MUFU.EX2 R136, R136 ;  /* 0x0000008800887308 */ /* 0x000ff40000000800 */
[----:B------:R-:W3:Y:S01]  /*a3b0*/  MUFU.EX2 R99, R99 ;  /* 0x0000006300637308 */ /* 0x000ee20000000800 */
[----:B----4-:R-:W-:Y:S01]  /*a3c0*/  F2FP.BF16.F32.PACK_AB R86, R102, R135 ;  /* 0x000000876656723e */ /* 0x010fe200000010ff */
[C---:B-1----:R-:W-:Y:S08]  /*a3d0*/  HMMA.16816.F32.BF16 R20, R52.reuse, R56, R20 ;  /* 0x000000383414723c */ /* 0x042ff00000041814 */
[C---:B------:R-:W-:Y:S01]  /*a3e0*/  HMMA.16816.F32.BF16 R24, R52.reuse, R58, R24 ;  /* 0x0000003a3418723c */ /* 0x040fe20000041818 */
[----:B------:R-:W1:Y:S02]  /*a3f0*/  LDSM.16.MT88.4 R56, [R112+0x8400] ;  /* 0x008400007038783b */ /* 0x000e640000004200 */
[----:B---3--:R-:W-:Y:S05]  /*a400*/  F2FP.BF16.F32.PACK_AB R87, R99, R136 ;  /* 0x000000886357723e */ /* 0x008fea00000010ff */
        /* <DEDUP_REMOVED lines=10> */
[C---:B------:R-:W-:Y:S01]  /*a4b0*/  F2FP.BF16.F32.PACK_AB R53, R111.reuse, R142 ;  /* 0x0000008e6f35723e */ /* 0x040fe200000010ff */
[----:B------:R-:W-:Y:S01]  /*a4c0*/  FADD.FTZ R142, R142, R109 ;  /* 0x0000006d8e8e7221 */ /* 0x000fe20000010000 */
[----:B------:R-:W-:Y:S02]  /*a4d0*/  F2FP.BF16.F32.PACK_AB R54, R144, R133 ;  /* 0x000000859036723e */ /* 0x000fe400000010ff */
[C---:B------:R-:W-:Y:S01]  /*a4e0*/  F2FP.BF16.F32.PACK_AB R55, R138.reuse, R139 ;  /* 0x0000008b8a37723e */ /* 0x040fe200000010ff */
[----:B------:R-:W-:Y:S04]  /*a4f0*/  FADD.FTZ R142, R111, R142 ;  /* 0x0000008e6f8e7221 */ /* 0x000fe80000010000 */
[----:B------:R-:W-:Y:S04]  /*a500*/  FADD.FTZ R139, R139, R142 ;  /* 0x0000008e8b8b7221 */ /* 0x000fe80000010000 */
[----:B------:R-:W-:Y:S04]  /*a510*/  FADD.FTZ R138, R138, R139 ;  /* 0x0000008b8a8a7221 */ /* 0x000fe80000010000 */
[----:B------:R-:W-:Y:S01]  /*a520*/  FADD.FTZ R141, R141, R138 ;  /* 0x0000008a8d8d7221 */ /* 0x000fe20000010000 */
[C---:B-1----:R-:W-:Y:S03]  /*a530*/  HMMA.16816.F32.BF16 R4, R52.reuse, R56, R4 ;  /* 0x000000383404723c */ /* 0x042fe60000041804 */
[----:B------:R-:W-:Y:S04]  /*a540*/  FADD.FTZ R141, R88, R141 ;  /* 0x0000008d588d7221 */ /* 0x000fe80000010000 */
[----:B------:R-:W-:Y:S01]  /*a550*/  FADD.FTZ R132, R136, R141 ;  /* 0x0000008d88847221 */ /* 0x000fe20000010000 */
[C---:B------:R-:W-:Y:S01]  /*a560*/  HMMA.16816.F32.BF16 R8, R52.reuse, R58, R8 ;  /* 0x0000003a3408723c */ /* 0x040fe20000041808 */
[----:B------:R-:W1:Y:S02]  /*a570*/  LDSM.16.MT88.4 R56, [R112+0x7800] ;  /* 0x007800007038783b */ /* 0x000e640000004200 */
[----:B------:R-:W-:Y:S05]  /*a580*/  FADD.FTZ R132, R99, R132 ;  /* 0x0000008463847221 */ /* 0x000fea0000010000 */
        /* <DEDUP_REMOVED lines=34> */
[C---:B------:R-:W-:Y:S08]  /*a7b0*/  HMMA.16816.F32.BF16 R52, R84.reuse, R54, R32 ;  /* 0x000000365434723c */ /* 0x040ff00000041820 */
[C---:B---3--:R-:W-:Y:S03]  /*a7c0*/  HMMA.16816.F32.BF16 R36, R84.reuse, R4, R36 ;  /* 0x000000045424723c */ /* 0x048fe60000041824 */
[----:B------:R-:W-:Y:S01]  /*a7d0*/  FADD.FTZ R4, R134, R3 ;  /* 0x0000000386047221 */ /* 0x000fe20000010000 */
[----:B------:R-:W-:Y:S03]  /*a7e0*/  MOV R3, R0 ;  /* 0x0000000000037202 */ /* 0x000fe60000000f00 */
[----:B------:R-:W-:Y:S01]  /*a7f0*/  FADD.FTZ R4, R137, R4 ;  /* 0x0000000489047221 */ /* 0x000fe20000010000 */
[C---:B------:R-:W-:Y:S03]  /*a800*/  HMMA.16816.F32.BF16 R40, R84.reuse, R6, R40 ;  /* 0x000000065428723c */ /* 0x040fe60000041828 */
[----:B------:R-:W-:Y:S04]  /*a810*/  FADD.FTZ R131, R135, R4 ;  /* 0x0000000487837221 */ /* 0x000fe80000010000 */
[----:B------:R-:W-:Y:S01]  /*a820*/  FADD.FTZ R131, R102, R131 ;  /* 0x0000008366837221 */ /* 0x000fe20000010000 */
[C---:B----4-:R-:W-:Y:S08]  /*a830*/  HMMA.16816.F32.BF16 R44, R84.reuse, R8, R44 ;  /* 0x00000008542c723c */ /* 0x050ff0000004182c */
[----:B------:R-:W-:Y:S01]  /*a840*/  HMMA.16816.F32.BF16 R48, R84, R10, R48 ;  /* 0x0000000a5430723c */ /* 0x000fe20000041830 */
[----:B------:R-:W-:Y:S08]  /*a850*/  @!UPT UIADD3 URZ, UPT, UPT, URZ, URZ, URZ ;  /* 0x000000fffffff290 */ /* 0x000ff0000fffe0ff */
[----:B------:R-:W-:Y:S11]  /*a860*/  @P0 BRA `(.L_x_3884) ;  /* 0xffffffd400740947 */ /* 0x000ff6000383ffff */
.L_x_3880:
[----:B------:R-:W1:Y:S01]  /*a870*/  SHFL.BFLY PT, R8, R131, 0x2, 0x1f ;  /* 0x0c401f0083087f89 */ /* 0x000e6200000e0000 */
[----:B------:R-:W-:Y:S01]  /*a880*/  SHF.L.U32 R13, R91, 0x1, RZ ;  /* 0x000000015b0d7819 */ /* 0x000fe200000006ff */
[----:B------:R-:W-:Y:S01]  /*a890*/  S2UR UR4, SR_CTAID.Y ;  /* 0x00000000000479c3 */ /* 0x000fe20000002600 */
[----:B------:R-:W-:Y:S01]  /*a8a0*/  SHF.R.U32.HI R7, RZ, 0x2, R91 ;  /* 0x00000002ff077819 */ /* 0x000fe2000001165b */
[----:B------:R-:W2:Y:S01]  /*a8b0*/  SHFL.BFLY PT, R3, R132, 0x2, 0x1f ;  /* 0x0c401f0084037f89 */ /* 0x000ea200000e0000 */
[----:B------:R-:W-:Y:S01]  /*a8c0*/  LOP3.LUT R13, R13, 0x6, RZ, 0xc0, !PT ;  /* 0x000000060d0d7812 */ /* 0x000fe200078ec0ff */
[----:B------:R-:W-:Y:S01]  /*a8d0*/  BSSY.RECONVERGENT B0, `(.L_x_3885) ;  /* 0x0000094000007945 */ /* 0x000fe20003800200 */
[----:B------:R-:W-:-:S03]  /*a8e0*/  LOP3.LUT R10, R90, 0xd8, RZ, 0xc0, !PT ;  /* 0x000000d85a0a7812 */ /* 0x000fc600078ec0ff */
[----:B------:R-:W-:Y:S01]  /*a8f0*/  BAR.SYNC.DEFER_BLOCKING 0x0 ;  /* 0x0000000000007b1d */ /* 0x000fe20000010000 */
[----:B------:R-:W-:Y:S02]  /*a900*/  LOP3.LUT R114, R13, 0x3e00, R114, 0xf8, !PT ;  /* 0x00003e000d727812 */ /* 0x000fe400078ef872 */
[----:B------:R-:W-:Y:S02]  /*a910*/  LOP3.LUT P3, RZ, R91, 0x3, RZ, 0xc0, !PT ;  /* 0x000000035bff7812 */ /* 0x000fe4000786c0ff */
[----:B------:R-:W-:-:S03]  /*a920*/  LOP3.LUT R15, R114, 0x20, R123, 0xf8, !PT ;  /* 0x00000020720f7812 */ /* 0x000fc600078ef87b */
[----:B------:R-:W-:Y:S01]  /*a930*/  S2UR UR7, SR_CTAID.Z ;  /* 0x00000000000779c3 */ /* 0x000fe20000002700 */
[----:B------:R-:W-:-:S07]  /*a940*/  IADD3 R14, PT, PT, -R125, RZ, RZ ;  /* 0x000000ff7d0e7210 */ /* 0x000fce0007ffe1ff */
[----:B------:R-:W3:Y:S01]  /*a950*/  S2UR UR6, SR_CTAID.X ;  /* 0x00000000000679c3 */ /* 0x000ee20000002500 */
[----:B-1----:R-:W-:Y:S01]  /*a960*/  FADD.FTZ R8, R8, R131 ;  /* 0x0000008308087221 */ /* 0x002fe20000010000 */
[----:B--2---:R-:W-:-:S04]  /*a970*/  FADD.FTZ R6, R3, R132 ;  /* 0x0000008403067221 */ /* 0x004fc80000010000 */
[----:B------:R-:W1:Y:S04]  /*a980*/  SHFL.BFLY PT, R5, R8, 0x1, 0x1f ;  /* 0x0c201f0008057f89 */ /* 0x000e6800000e0000 */
[----:B------:R-:W2:Y:S01]  /*a990*/  SHFL.BFLY PT, R3, R6, 0x1, 0x1f ;  /* 0x0c201f0006037f89 */ /* 0x000ea200000e0000 */
[----:B---3--:R-:W-:Y:S01]  /*a9a0*/  USHF.L.U32 UR6, UR6, 0x6, URZ ;  /* 0x0000000606067899 */ /* 0x008fe200080006ff */
[----:B-1----:R-:W-:Y:S01]  /*a9b0*/  FADD.FTZ R4, R8, R5 ;  /* 0x0000000508047221 */ /* 0x002fe20000010000 */
[--C-:B------:R-:W-:Y:S02]  /*a9c0*/  SHF.R.U32.HI R5, RZ, 0x1, R91.reuse ;  /* 0x00000001ff057819 */ /* 0x100fe4000001165b */
[----:B------:R-:W-:Y:S01]  /*a9d0*/  SHF.R.U32.HI R91, RZ, 0x3, R91 ;  /* 0x00000003ff5b7819 */ /* 0x000fe2000001165b */
[----:B------:R-:W1:Y:S01]  /*a9e0*/  MUFU.RCP R9, R4 ;  /* 0x0000000400097308 */ /* 0x000e620000001000 */
[----:B------:R-:W-:Y:S01]  /*a9f0*/  LOP3.LUT R8, R5, 0x30, RZ, 0xc0, !PT ;  /* 0x0000003005087812 */ /* 0x000fe200078ec0ff */
[----:B--2---:R-:W-:Y:S01]  /*aa00*/  FADD.FTZ R3, R6, R3 ;  /* 0x0000000306037221 */ /* 0x004fe20000010000 */
[----:B------:R-:W-:-:S02]  /*aa10*/  FSETP.NE.FTZ.AND P2, PT, R4, RZ, PT ;  /* 0x000000ff0400720b */ /* 0x000fc40003f55000 */
[----:B------:R-:W-:Y:S02]  /*aa20*/  LOP3.LUT R7, R8, 0x7, R7, 0xf8, !PT ;  /* 0x0000000708077812 */ /* 0x000fe400078ef807 */
[----:B------:R-:W-:Y:S01]  /*aa30*/  LOP3.LUT R8, R122, 0xc0, R123, 0xf8, !PT ;  /* 0x000000c07a087812 */ /* 0x000fe200078ef87b */
[----:B------:R-:W2:Y:S01]  /*aa40*/  MUFU.RCP R6, R3 ;  /* 0x0000000300067308 */ /* 0x000ea20000001000 */
[----:B------:R-:W-:Y:S02]  /*aa50*/  LOP3.LUT R5, R10, 0x18, R5, 0x78, !PT ;  /* 0x000000180a057812 */ /* 0x000fe400078e7805 */
[----:B------:R-:W-:Y:S02]  /*aa60*/  LOP3.LUT R8, R15, R8, RZ, 0xfc, !PT ;  /* 0x000000080f087212 */ /* 0x000fe400078efcff */
[----:B------:R-:W-:Y:S02]  /*aa70*/  IADD3 R11, PT, PT, R91, 0x10, RZ ;  /* 0x000000105b0b7810 */ /* 0x000fe40007ffe0ff */
[----:B------:R-:W-:Y:S01]  /*aa80*/  LEA R10, R8, UR5, 0x2 ;  /* 0x00000005080a7c11 */ /* 0x000fe2000f8e10ff */
[----:B------:R-:W-:Y:S01]  /*aa90*/  @P2 MUFU.LG2 R4, R4 ;  /* 0x0000000400042308 */ /* 0x000fe20000000c00 */
[----:B-1----:R-:W-:-:S02]  /*aaa0*/  FSEL R9, R9, 1, P2 ;  /* 0x3f80000009097808 */ /* 0x002fc40001000000 */
[----:B------:R-:W-:Y:S02]  /*aab0*/  ISETP.GE.AND P4, PT, R11, R116, PT ;  /* 0x000000740b00720c */ /* 0x000fe40003f86270 */
[----:B------:R-:W-:Y:S01]  /*aac0*/  IADD3 R11, PT, PT, R91, 0x30, RZ ;  /* 0x000000305b0b7810 */ /* 0x000fe20007ffe0ff */
        /* <DEDUP_REMOVED lines=25> */
[----:B------:R-:W-:Y:S01]  /*ac60*/  STS.64 [R10], R80 ;  /* 0x000000500a007388 */ /* 0x000fe20000000a00 */
[----:B------:R-:W-:-:S02]  /*ac70*/  FSETP.NE.FTZ.AND P0, PT, R3, RZ, PT ;  /* 0x000000ff0300720b */ /* 0x000fc40003f15000 */
[----:B------:R-:W-:Y:S02]  /*ac80*/  IADD3 R12, PT, PT, R10, -R9, RZ ;  /* 0x800000090a0c7210 */ /* 0x000fe40007ffe0ff */
[----:B------:R-:W1:Y:S01]  /*ac90*/  LDC.64 R8, c[0x0][0x430] ;  /* 0x00010c00ff087b82 */ /* 0x000e620000000a00 */
[-C--:B------:R-:W-:Y:S02]  /*aca0*/  ISETP.GE.AND P6, PT, R11, R116.reuse, PT ;  /* 0x000000740b00720c */ /* 0x080fe40003fc6270 */
[----:B------:R-:W-:Y:S02]  /*acb0*/  IADD3 R13, PT, PT, R91, 0x20, RZ ;  /* 0x000000205b0d7810 */ /* 0x000fe40007ffe0ff */
[----:B--2---:R-:W-:Y:S02]  /*acc0*/  FSEL R6, R6, 1, P0 ;  /* 0x3f80000006067808 */ /* 0x004fe40000000000 */
[----:B------:R-:W-:Y:S01]  /*acd0*/  ISETP.GE.AND P5, PT, R13, R116, PT ;  /* 0x000000740d00720c */ /* 0x000fe20003fa6270 */
[----:B------:R-:W2:Y:S01]  /*ace0*/  LDC R11, c[0x0][0x3e0] ;  /* 0x0000f800ff0b7b82 */ /* 0x000ea20000000800 */
[----:B------:R-:W3:Y:S01]  /*acf0*/  @P0 MUFU.LG2 R3, R3 ;  /* 0x0000000300030308 */ /* 0x000ee20000000c00 */
[----:B------:R-:W-:Y:S01]  /*ad00*/  LOP3.LUT R123, R123, 0x80, RZ, 0xc0, !PT ;  /* 0x000000807b7b7812 */ /* 0x000fe200078ec0ff */
[C---:B------:R-:W-:Y:S01]  /*ad10*/  FMUL.FTZ R82, R6.reuse, R82 ;  /* 0x0000005206527220 */ /* 0x040fe20000410000 */
[C---:B------:R-:W-:Y:S01]  /*ad20*/  FMUL.FTZ R83, R6.reuse, R83 ;  /* 0x0000005306537220 */ /* 0x040fe20000410000 */
[C---:B------:R-:W-:Y:S01]  /*ad30*/  FMUL.FTZ R78, R6.reuse, R78 ;  /* 0x0000004e064e7220 */ /* 0x040fe20000410000 */
[C---:B------:R-:W-:Y:S01]  /*ad40*/  FMUL.FTZ R79, R6.reuse, R79 ;  /* 0x0000004f064f7220 */ /* 0x040fe20000410000 */
[C---:B------:R-:W-:Y:S01]  /*ad50*/  FMUL.FTZ R74, R6.reuse, R74 ;  /* 0x0000004a064a7220 */ /* 0x040fe20000410000 */
[----:B------:R-:W4:Y:S01]  /*ad60*/  @P0 LDC R15, c[0x0][0x458] ;  /* 0x00011600ff0f0b82 */ /* 0x000f220000000800 */
[C---:B------:R-:W-:Y:S01]  /*ad70*/  FMUL.FTZ R75, R6.reuse, R75 ;  /* 0x0000004b064b7220 */ /* 0x040fe20000410000 */
[C---:B------:R-:W-:Y:S01]  /*ad80*/  FMUL.FTZ R70, R6.reuse, R70 ;  /* 0x0000004606467220 */ /* 0x040fe20000410000 */
[C---:B------:R-:W-:Y:S01]  /*ad90*/  FMUL.FTZ R71, R6.reuse, R71 ;  /* 0x0000004706477220 */ /* 0x040fe20000410000 */
[C---:B------:R-:W-:Y:S01]  /*ada0*/  FMUL.FTZ R66, R6.reuse, R66 ;  /* 0x0000004206427220 */ /* 0x040fe20000410000 */
[C---:B------:R-:W-:Y:S01]  /*adb0*/  FMUL.FTZ R67, R6.reuse, R67 ;  /* 0x0000004306437220 */ /* 0x040fe20000410000 */
[C---:B------:R-:W-:Y:S01]  /*adc0*/  FMUL.FTZ R62, R6.reuse, R62 ;  /* 0x0000003e063e7220 */ /* 0x040fe20000410000 */
[----:B------:R-:W-:Y:S01]  /*add0*/  FMUL.FTZ R63, R6, R63 ;  /* 0x0000003f063f7220 */ /* 0x000fe20000410000 */
[----:B------:R-:W5:Y:S01]  /*ade0*/  @P2 LDC R13, c[0x0][0x458] ;  /* 0x00011600ff0d2b82 */ /* 0x000f620000000800 */
[----:B-1----:R-:W-:Y:S01]  /*adf0*/  IMAD R8, R8, UR4, R125 ;  /* 0x0000000408087c24 */ /* 0x002fe2000f8e027d */
[----:B------:R-:W1:Y:S01]  /*ae00*/  LDCU UR4, c[0x0][0x44c] ;  /* 0x00008980ff0477ac */ /* 0x000e620008000800 */
        /* <DEDUP_REMOVED lines=13> */
[----:B------:R-:W-:Y:S01]  /*aee0*/  STS.64 [R10+0x400], R82 ;  /* 0x000400520a007388 */ /* 0x000fe20000000a00 */
[----:B------:R-:W-:Y:S01]  /*aef0*/  IADD3 R123, PT, PT, R12, -R123, RZ ;  /* 0x8000007b0c7b7210 */ /* 0x000fe20007ffe0ff */
[----:B--2---:R-:W-:-:S02]  /*af00*/  IMAD R14, R11, R14, UR7 ;  /* 0x000000070b0e7e24 */ /* 0x004fc4000f8e020e */
[----:B---3--:R-:W-:Y:S01]  /*af10*/  @P0 FMUL.FTZ R3, R3, 0.69314718246459960938 ;  /* 0x3f31721803030820 */ /* 0x008fe20000410000 */
[----:B------:R-:W-:Y:S01]  /*af20*/  STS.64 [R12+0x20], R76 ;  /* 0x0000204c0c007388 */ /* 0x000fe20000000a00 */
[----:B------:R-:W-:Y:S01]  /*af30*/  LOP3.LUT R5, R5, 0xf24, R90, 0xf8, !PT ;  /* 0x00000f2405057812 */ /* 0x000fe200078ef85a */
[----:B------:R-:W-:Y:S02]  /*af40*/  IMAD R8, R8, R11, R14 ;  /* 0x0000000b08087224 */ /* 0x000fe400078e020e */
[----:B------:R-:W-:Y:S01]  /*af50*/  @P2 FMUL.FTZ R11, R4, 0.69314718246459960938 ;  /* 0x3f317218040b2820 */ /* 0x000fe20000410000 */
[----:B------:R-:W-:Y:S01]  /*af60*/  STS.64 [R12+0x420], R78 ;  /* 0x0004204e0c007388 */ /* 0x000fe20000000a00 */
[----:B------:R-:W-:Y:S01]  /*af70*/  LOP3.LUT R90, R90, 0x1c, RZ, 0xc0, !PT ;  /* 0x0000001c5a5a7812 */ /* 0x000fe200078ec0ff */
[----:B------:R-:W-:Y:S01]  /*af80*/  IMAD R8, R8, R9, UR6 ;  /* 0x0000000608087e24 */ /* 0x000fe2000f8e0209 */
[----:B------:R-:W-:Y:S01]  /*af90*/  MOV R4, 0xff800000 ;  /* 0xff80000000047802 */ /* 0x000fe20000000f00 */
[----:B------:R-:W-:Y:S01]  /*afa0*/  STS.64 [R6+0x40], R72 ;  /* 0x0000404806007388 */ /* 0x000fe20000000a00 */
[----:B----4-:R-:W-:Y:S01]  /*afb0*/  @P0 FFMA.FTZ R4, R0, R15, R3 ;  /* 0x0000000f00040223 */ /* 0x010fe20000010003 */
[----:B-1----:R-:W-:Y:S01]  /*afc0*/  IMAD R0, R8, UR4, RZ ;  /* 0x0000000408007c24 */ /* 0x002fe2000f8e02ff */
[C---:B------:R-:W-:Y:S01]  /*afd0*/  ISETP.GE.AND P1, PT, R91.reuse, R116, PT ;  /* 0x000000745b00720c */ /* 0x040fe20003f26270 */
[----:B------:R-:W-:Y:S01]  /*afe0*/  STS.64 [R6+0x440], R74 ;  /* 0x0004404a06007388 */ /* 0x000fe20000000a00 */
[----:B------:R-:W-:-:S03]  /*aff0*/  IMAD R3, R91, 0x60, R90 ;  /* 0x000000605b037824 */ /* 0x000fc600078e025a */
        /* <DEDUP_REMOVED lines=23> */
[----:B------:R-:W2:Y:S01]  /*b170*/  LDCU.64 UR4, c[0x0][0x428] ;  /* 0x00008500ff0477ac */ /* 0x000ea20008000a00 */
[C---:B------:R-:W-:Y:S01]  /*b180*/  VIADD R9, R7.reuse, 0x8 ;  /* 0x0000000807097836 */ /* 0x040fe20000000000 */
[C---:B------:R-:W-:Y:S02]  /*b190*/  IADD3 R5, P0, PT, R8.reuse, R7, RZ ;  /* 0x0000000708057210 */ /* 0x040fe40007f1e0ff */
[-C--:B------:R-:W-:Y:S02]  /*b1a0*/  ISETP.GE.AND P3, PT, R7, R116.reuse, PT ;  /* 0x000000740700720c */ /* 0x080fe40003f66270 */
[----:B------:R-:W-:Y:S02]  /*b1b0*/  ISETP.GE.AND P2, PT, R9, R116, PT ;  /* 0x000000740900720c */ /* 0x000fe40003f46270 */
[----:B------:R-:W-:Y:S02]  /*b1c0*/  LEA.HI.X.SX32 R8, R8, RZ, 0x1, P0 ;  /* 0x000000ff08087211 */ /* 0x000fe400000f0eff */
[----:B--2---:R-:W-:-:S04]  /*b1d0*/  LEA R6, P0, R5, UR4, 0x2 ;  /* 0x0000000405067c11 */ /* 0x004fc8000f8010ff */
[----:B------:R-:W-:-:S05]  /*b1e0*/  LEA.HI.X R7, R5, UR5, R8, 0x2, P0 ;  /* 0x0000000505077c11 */ /* 0x000fca00080f1408 */
[----:B------:R1:W-:Y:S04]  /*b1f0*/  @!P3 STG.E desc[UR14][R6.64], R10 ;  /* 0x0000000a0600b986 */ /* 0x0003e8000c10190e */
[----:B------:R1:W-:Y:S02]  /*b200*/  @!P2 STG.E desc[UR14][R6.64+0x20], R4 ;  /* 0x000020040600a986 */ /* 0x0003e4000c10190e */
.L_x_3886:
[----:B------:R-:W-:Y:S05]  /*b210*/  BSYNC.RECONVERGENT B0 ;  /* 0x0000000000007941 */ /* 0x000fea0003800200 */
.L_x_3885:
[----:B--2---:R2:W3:Y:S01]  /*b220*/  LDS.128 R12, [R2] ;  /* 0x00000000020c7984 */ /* 0x0044e20000000c00 */
[----:B------:R-:W-:Y:S01]  /*b230*/  IADD3 R3, P0, PT, R0, R3, RZ ;  /* 0x0000000300037210 */ /* 0x000fe20007f1e0ff */
        /* <DEDUP_REMOVED lines=17> */
.L_x_3888:
[----:B------:R-:W-:Y:S05]  /*b350*/  BSYNC.RECONVERGENT B0 ;  /* 0x0000000000007941 */ /* 0x000fea0003800200 */
.L_x_3887:
        /* <DEDUP_REMOVED lines=21> */
.L_x_3890:
[----:B------:R-:W-:Y:S05]  /*b4b0*/  BSYNC.RECONVERGENT B0 ;  /* 0x0000000000007941 */ /* 0x000fea0003800200 */
.L_x_3889:
        /* <DEDUP_REMOVED lines=21> */
.L_x_3892:
[----:B------:R-:W-:Y:S05]  /*b610*/  BSYNC.RECONVERGENT B0 ;  /* 0x0000000000007941 */ /* 0x000fea0003800200 */
.L_x_3891:
        /* <DEDUP_REMOVED lines=22> */
.L_x_3893:
        /* <DEDUP_REMOVED lines=16> */
.L_x_5523:


//--------------------- .text._ZN5flash24flash_fwd_splitkv_kernelI23Flash_fwd_kernel_traitsILi96ELi64ELi64ELi4ELb0ELb0EN7cutlass10bfloat16_tE19Flash_kernel_traitsILi96ELi64ELi64ELi4ES3_EELb1ELb0ELb0ELb0ELb0ELb0ELb1ELb1EEEvNS_16Flash_fwd_paramsE --------------------------
	.section	.text._ZN5flash24flash_fwd_splitkv_kernelI23Flash_fwd_kernel_traitsILi96ELi64ELi64ELi4ELb0ELb0EN7cutlass10bfloat16_tE19Flash_kernel_traitsILi96ELi64ELi64ELi4ES3_EELb1ELb0ELb0ELb0ELb0ELb0ELb1ELb1EEEvNS_16Flash_fwd_paramsE,"ax",@progbits
	.align	128
        .global         _ZN5flash24flash_fwd_splitkv_kernelI23Flash_fwd_kernel_traitsILi96ELi64ELi64ELi4ELb0ELb0EN7cutlass10bfloat16_tE19Flash_kernel_traitsILi96ELi64ELi64ELi4ES3_EELb1ELb0ELb0ELb0ELb0ELb0ELb1ELb1EEEvNS_16Flash_fwd_paramsE
        .type           _ZN5flash24flash_fwd_splitkv_kernelI23Flash_fwd_kernel_traitsILi96ELi64ELi64ELi4ELb0ELb0EN7cutlass10bfloat16_tE19Flash_kernel_traitsILi96ELi64ELi64ELi4ES3_EELb1ELb0ELb0ELb0ELb0ELb0ELb1ELb1EEEvNS_16Flash_fwd_paramsE,@function
        .size           _ZN5flash24flash_fwd_splitkv_kernelI23Flash_fwd_kernel_traitsILi96ELi64ELi64ELi4ELb0ELb0EN7cutlass10bfloat16_tE19Flash_kernel_traitsILi96ELi64ELi64ELi4ES3_EELb1ELb0ELb0ELb0ELb0ELb0ELb1ELb1EEEvNS_16Flash_fwd_paramsE,(.L_x_5524 - _ZN5flash24flash_fwd_splitkv_kernelI23Flash_fwd_kernel_traitsILi96ELi64ELi64ELi4ELb0ELb0EN7cutlass10bfloat16_tE19Flash_kernel_traitsILi96ELi64ELi64ELi4ES3_EELb1ELb0ELb0ELb0ELb0ELb0ELb1ELb1EEEvNS_16Flash_fwd_paramsE)
        .other          _ZN5flash24flash_fwd_splitkv_kernelI23Flash_fwd_kernel_traitsILi96ELi64ELi64ELi4ELb0ELb0EN7cutlass10bfloat16_tE19Flash_kernel_traitsILi96ELi64ELi64ELi4ES3_EELb1ELb0ELb0ELb0ELb0ELb0ELb1ELb1EEEvNS_16Flash_fwd_paramsE,@"STO_CUDA_ENTRY STV_DEFAULT"
_ZN5flash24flash_fwd_splitkv_kernelI23Flash_fwd_kernel_traitsILi96ELi64ELi64ELi4ELb0ELb0EN7cutlass10bfloat16_tE19Flash_kernel_traitsILi96ELi64ELi64ELi4ES3_EELb1ELb0ELb0ELb0ELb0ELb0ELb1ELb1EEEvNS_16Flash_fwd_paramsE:
.text._ZN5flash24flash_fwd_splitkv_kernelI23Flash_fwd_kernel_traitsILi96ELi64ELi64ELi4ELb0ELb0EN7cutlass10bfloat16_tE19Flash_kernel_traitsILi96ELi64ELi64ELi4ES3_EELb1ELb0ELb0ELb0ELb0ELb0ELb1ELb1EEEvNS_16Flash_fwd_paramsE:
[----:B------:R-:W-:Y:S08]  /*0000*/  LDC R1, c[0x0][0x37c] ;  /* 0x0000df00ff017b82 */ /* 0x000ff00000000800 */
[----:B------:R-:W1:Y:S01]  /*0010*/  LDC R11, c[0x0][0x3e0] ;  /* 0x0000f800ff0b7b82 */ /* 0x000e620000000800 */
[----:B------:R-:W2:Y:S01]  /*0020*/  LDCU.64 UR8, c[0x0][0x460] ;  /* 0x00008c00ff0877ac */ /* 0x000ea20008000a00 */
[----:B------:R-:W-:Y:S01]  /*0030*/  IMAD.MOV.U32 R8, RZ, RZ, -0x1 ;  /* 0xffffffffff087424 */ /* 0x000fe200078e00ff */
[----:B------:R-:W3:Y:S05]  /*0040*/  LDCU.64 UR6, c[0x0][0x358] ;  /* 0x00006b00ff0677ac */ /* 0x000eea0008000a00 */
[----:B------:R-:W4:Y:S01]  /*0050*/  S2UR UR10, SR_CTAID.Z ;  /* 0x00000000000a79c3 */ /* 0x000f220000002700 */
[----:B------:R-:W3:Y:S01]  /*0060*/  LDCU.64 UR4, c[0x0][0x470] ;  /* 0x00008e00ff0477ac */ /* 0x000ee20008000a00 */
[----:B--2---:R-:W-:-:S04]  /*0070*/  ISETP.NE.U32.AND P3, PT, RZ, UR8, PT ;  /* 0x00000008ff007c0c */ /* 0x004fc8000bf65070 */
[----:B------:R-:W-:Y:S01]  /*0080*/  ISETP.NE.AND.EX P3, PT, RZ, UR9, PT, P3 ;  /* 0x00000009ff007c0c */ /* 0x000fe2000bf65330 */
        /* <DEDUP_REMOVED lines=10> */
[----:B----4-:R-:W-:-:S04]  /*0130*/  IMAD.HI.U32 R125, R5, UR10, RZ ;  /* 0x0000000a057d7c27 */ /* 0x010fc8000f8e00ff */
[----:B------:R-:W-:Y:S01]  /*0140*/  IMAD.MOV R0, RZ, RZ, -R125 ;  /* 0x000000ffff007224 */ /* 0x000fe200078e0a7d */
[----:B------:R-:W2:Y:S03]  /*0150*/  LDC.64 R4, c[0x0][0x460] ;  /* 0x00011800ff047b82 */ /* 0x000ea60000000a00 */
[----:B------:R-:W-:-:S05]  /*0160*/  IMAD R0, R11, R0, UR10 ;  /* 0x0000000a0b007e24 */ /* 0x000fca000f8e0200 */
[----:B------:R-:W-:-:S13]  /*0170*/  ISETP.GE.U32.AND P0, PT, R0, R11, PT ;  /* 0x0000000b0000720c */ /* 0x000fda0003f06070 */
[----:B------:R-:W-:Y:S02]  /*0180*/  @P0 IMAD.IADD R0, R0, 0x1, -R11 ;  /* 0x0000000100000824 */ /* 0x000fe400078e0a0b */
[----:B------:R-:W-:Y:S01]  /*0190*/  @P0 VIADD R125, R125, 0x1 ;  /* 0x000000017d7d0836 */ /* 0x000fe20000000000 */
[----:B------:R-:W-:Y:S02]  /*01a0*/  ISETP.NE.U32.AND P0, PT, RZ, UR8, PT ;  /* 0x00000008ff007c0c */ /* 0x000fe4000bf05070 */
[----:B------:R-:W-:Y:S02]  /*01b0*/  ISETP.GE.U32.AND P1, PT, R0, R11, PT ;  /* 0x0000000b0000720c */ /* 0x000fe40003f26070 */
[----:B------:R-:W-:-:S11]  /*01c0*/  ISETP.NE.AND.EX P0, PT, RZ, UR9, PT, P0 ;  /* 0x00000009ff007c0c */ /* 0x000fd6000bf05300 */
[----:B------:R-:W-:Y:S01]  /*01d0*/  @P1 VIADD R125, R125, 0x1 ;  /* 0x000000017d7d1836 */ /* 0x000fe20000000000 */
[----:B-1----:R-:W-:Y:S02]  /*01e0*/  ISETP.NE.U32.AND P1, PT, R2, RZ, PT ;  /* 0x000000ff0200720c */ /* 0x002fe40003f25070 */
[----:B------:R-:W-:Y:S02]  /*01f0*/  @!P2 LOP3.LUT R125, RZ, R11, RZ, 0x33, !PT ;  /* 0x0000000bff7da212 */ /* 0x000fe400078e33ff */
[----:B------:R-:W-:-:S03]  /*0200*/  ISETP.NE.AND.EX P1, PT, R3, RZ, PT, P1 ;  /* 0x000000ff0300720c */ /* 0x000fc60003f25310 */
[----:B--2---:R-:W-:-:S04]  /*0210*/  IMAD.WIDE.U32 R16, R125, 0x4, R4 ;  /* 0x000000047d107825 */ /* 0x004fc800078e0004 */
[----:B------:R-:W-:Y:S01]  /*0220*/  IMAD.SHL.U32 R7, R125, 0x4, RZ ;  /* 0x000000047d077824 */ /* 0x000fe200078e00ff */
[----:B---3--:R-:W2:Y:S01]  /*0230*/  @P0 LDG.E R8, desc[UR6][R16.64] ;  /* 0x0000000610080981 */ /* 0x008ea2000c1e1900 */
        /* <DEDUP_REMOVED lines=16> */
[----:B------:R-:W-:Y:S02]  /*0340*/  IADD3 R20, P0, PT, R7, R2, RZ ;  /* 0x0000000207147210 */ /* 0x000fe40007f1e0ff */
        /* <DEDUP_REMOVED lines=15> */
.L_x_3894:
[----:B------:R-:W-:Y:S05]  /*0440*/  @!P3 EXIT ;  /* 0x000000000000b94d */ /* 0x000fea0003800000 */
[----:B------:R-:W2:Y:S01]  /*0450*/  LDC R4, c[0x0][0x374] ;  /* 0x0000dd00ff047b82 */ /* 0x000ea20000000800 */
[--C-:B-----5:R-:W-:Y:S01]  /*0460*/  IMAD.IADD R63, R16, 0x1, -R5.reuse ;  /* 0x00000001103f7824 */ /* 0x120fe200078e0a05 */
[----:B------:R-:W3:Y:S01]  /*0470*/  S2R R49, SR_TID.X ;  /* 0x0000000000317919 */ /* 0x000ee20000002100 */
[----:B------:R-:W-:-:S05]  /*0480*/  @P1 IMAD.IADD R61, R14, 0x1, -R5 ;  /* 0x000000010e3d1824 */ /* 0x000fca00078e0a05 */
[----:B------:R-:W4:Y:S01]  /*0490*/  LDC R0, c[0x0][0x438] ;  /* 0x00010e00ff007b82 */ /* 0x000f220000000800 */
[-C--:B--2---:R-:W-:Y:S02]  /*04a0*/  IABS R17, R4.reuse ;  /* 0x0000000400117213 */ /* 0x084fe40000000000 */
[----:B------:R-:W-:Y:S02]  /*04b0*/  IABS R15, R4 ;  /* 0x00000004000f7213 */ /* 0x000fe40000000000 */
[----:B------:R-:W2:Y:S03]  /*04c0*/  I2F.RP R12, R17 ;  /* 0x00000011000c7306 */ /* 0x000ea60000209400 */
[----:B------:R-:W-:Y:S02]  /*04d0*/  IMAD.MOV R15, RZ, RZ, -R15 ;  /* 0x000000ffff0f7224 */ /* 0x000fe400078e0a0f */
[----:B----4-:R-:W-:-:S05]  /*04e0*/  VIADD R0, R0, 0x3f ;  /* 0x0000003f00007836 */ /* 0x010fca0000000000 */
[----:B------:R-:W-:-:S04]  /*04f0*/  SHF.R.S32.HI R13, RZ, 0x1f, R0 ;  /* 0x0000001fff0d7819 */ /* 0x000fc80000011400 */
[----:B------:R-:W-:Y:S01]  /*0500*/  LEA.HI R13, R13, R0, RZ, 0x6 ;  /* 0x000000000d0d7211 */ /* 0x000fe200078f30ff */
[----:B--2---:R-:W2:Y:S03]  /*0510*/  MUFU.RCP R2, R12 ;  /* 0x0000000c00027308 */ /* 0x004ea60000001000 */
[----:B------:R-:W-:-:S05]  /*0520*/  LEA.HI.SX32 R13, R13, R4, 0x1a ;  /* 0x000000040d0d7211 */ /* 0x000fca00078fd2ff */
[----:B------:R-:W-:Y:S02]  /*0530*/  VIADD R13, R13, 0xffffffff ;  /* 0xffffffff0d0d7836 */ /* 0x000fe40000000000 */
[----:B--2---:R-:W-:-:S04]  /*0540*/  VIADD R2, R2, 0xffffffe ;  /* 0x0ffffffe02027836 */ /* 0x004fc80000000000 */
[----:B------:R-:W2:Y:S02]  /*0550*/  F2I.FTZ.U32.TRUNC.NTZ R3, R2 ;  /* 0x0000000200037305 */ /* 0x000ea4000021f000 */
[--C-:B--2---:R-:W-:Y:S02]  /*0560*/  IMAD.MOV R0, RZ, RZ, -R3.reuse ;  /* 0x000000ffff007224 */ /* 0x104fe400078e0a03 */
[----:B------:R-:W-:Y:S02]  /*0570*/  IMAD.MOV.U32 R2, RZ, RZ, RZ ;  /* 0x000000ffff027224 */ /* 0x000fe400078e00ff */
[----:B-1----:R-:W-:Y:S01]  /*0580*/  IMAD R21, R0, R17, RZ ;  /* 0x0000001100157224 */ /* 0x002fe200078e02ff */
[----:B------:R-:W-:Y:S02]  /*0590*/  IABS R0, R13 ;  /* 0x0000000d00007213 */ /* 0x000fe40000000000 */
[----:B------:R-:W-:Y:S01]  /*05a0*/  LOP3.LUT R13, R13, R4, RZ, 0x3c, !PT ;  /* 0x000000040d0d7212 */ /* 0x000fe200078e3cff */
[----:B------:R-:W-:-:S02]  /*05b0*/  IMAD.HI.U32 R21, R3, R21, R2 ;  /* 0x0000001503157227 */ /* 0x000fc400078e0002 */
[----:B------:R-:W1:Y:S04]  /*05c0*/  @!P1 LDC.64 R2, c[0x0][0x488] ;  /* 0x00012200ff029b82 */ /* 0x000e680000000a00 */
[----:B------:R-:W-:-:S04]  /*05d0*/  IMAD.HI.U32 R12, R21, R0, RZ ;  /* 0x00000000150c7227 */ /* 0x000fc800078e00ff */
[----:B------:R-:W-:Y:S02]  /*05e0*/  IMAD R0, R12, R15, R0 ;  /* 0x0000000f0c007224 */ /* 0x000fe400078e0200 */
[----:B------:R-:W2:Y:S03]  /*05f0*/  @!P1 LDC R15, c[0x0][0x43c] ;  /* 0x00010f00ff0f9b82 */ /* 0x000ea60000000800 */
[----:B------:R-:W-:Y:S02]  /*0600*/  ISETP.GT.U32.AND P3, PT, R17, R0, PT ;  /* 0x000000001100720c */ /* 0x000fe40003f64070 */
[----:B-1----:R-:W-:-:S11]  /*0610*/  @!P1 ISETP.NE.U32.AND P0, PT, R2, RZ, PT ;  /* 0x000000ff0200920c */ /* 0x002fd60003f05070 */
[----:B------:R-:W-:Y:S01]  /*0620*/  @!P3 IMAD.IADD R0, R0, 0x1, -R17 ;  /* 0x000000010000b824 */ /* 0x000fe200078e0a11 */
[----:B------:R-:W1:Y:S01]  /*0630*/  LDC R2, c[0x0][0x508] ;  /* 0x00014200ff027b82 */ /* 0x000e620000000800 */
[----:B------:R-:W-:Y:S01]  /*0640*/  @!P1 ISETP.NE.AND.EX P0, PT, R3, RZ, PT, P0 ;  /* 0x000000ff0300920c */ /* 0x000fe20003f05300 */
[----:B------:R-:W-:Y:S02]  /*0650*/  @!P3 VIADD R12, R12, 0x1 ;  /* 0x000000010c0cb836 */ /* 0x000fe40000000000 */
[----:B------:R-:W-:Y:S02]  /*0660*/  ISETP.GE.U32.AND P4, PT, R0, R17, PT ;  /* 0x000000110000720c */ /* 0x000fe40003f86070 */
[----:B------:R-:W4:Y:S01]  /*0670*/  S2R R0, SR_CTAID.Y ;  /* 0x0000000000007919 */ /* 0x000f220000002600 */
[----:B--2---:R-:W-:Y:S02]  /*0680*/  @!P1 SEL R20, R15, RZ, P0 ;  /* 0x000000ff0f149207 */ /* 0x004fe40000000000 */
[----:B------:R-:W-:-:S03]  /*0690*/  ISETP.GE.AND P0, PT, R13, RZ, PT ;  /* 0x000000ff0d00720c */ /* 0x000fc60003f06270 */
[----:B------:R-:W-:Y:S01]  /*06a0*/  @!P1 IMAD.IADD R61, R63, 0x1, R20 ;  /* 0x000000013f3d9824 */ /* 0x000fe200078e0214 */
[----:B------:R-:W-:-:S03]  /*06b0*/  ISETP.NE.AND P1, PT, R4, RZ, PT ;  /* 0x000000ff0400720c */ /* 0x000fc60003f25270 */
[----:B------:R-:W-:Y:S02]  /*06c0*/  VIADD R3, R61, 0x3f ;  /* 0x0000003f3d037836 */ /* 0x000fe40000000000 */
[----:B------:R-:W-:-:S03]  /*06d0*/  @P4 VIADD R12, R12, 0x1 ;  /* 0x000000010c0c4836 */ /* 0x000fc60000000000 */
[----:B------:R-:W-:Y:S01]  /*06e0*/  IADD3 R13, PT, PT, R3, R69, -R124 ;  /* 0x00000045030d7210 */ /* 0x000fe20007ffe87c */
[----:B------:R-:W-:-:S03]  /*06f0*/  @!P0 IMAD.MOV R12, RZ, RZ, -R12 ;  /* 0x000000ffff0c8224 */ /* 0x000fc600078e0a0c */
[----:B-1----:R-:W-:Y:S02]  /*0700*/  IADD3 R2, PT, PT, R13, 0x40, R2 ;  /* 0x000000400d027810 */ /* 0x002fe40007ffe002 */
[----:B------:R-:W-:Y:S02]  /*0710*/  @!P1 LOP3.LUT R12, RZ, R4, RZ, 0x33, !PT ;  /* 0x00000004ff0c9212 */ /* 0x000fe400078e33ff */
[----:B------:R-:W-:Y:S02]  /*0720*/  SHF.R.S32.HI R4, RZ, 0x1f, R3 ;  /* 0x0000001fff047819 */ /* 0x000fe40000011403 */
[----:B------:R-:W-:Y:S02]  /*0730*/  SHF.R.S32.HI R13, RZ, 0x1f, R2 ;  /* 0x0000001fff0d7819 */ /* 0x000fe40000011402 */
[----:B------:R-:W-:Y:S01]  /*0740*/  LEA.HI R3, R4, R3, RZ, 0x6 ;  /* 0x0000000304037211 */ /* 0x000fe200078f30ff */
[----:B------:R-:W-:Y:S01]  /*0750*/  IMAD.MOV R4, RZ, RZ, -R125 ;  /* 0x000000ffff047224 */ /* 0x000fe200078e0a7d */
[----:B------:R-:W-:-:S02]  /*0760*/  LEA.HI R13, R13, R2, RZ, 0x6 ;  /* 0x000000020d0d7211 */ /* 0x000fc400078f30ff */
[----:B------:R-:W-:Y:S01]  /*0770*/  SHF.R.S32.HI R3, RZ, 0x6, R3 ;  /* 0x00000006ff037819 */ /* 0x000fe20000011403 */
[----:B----4-:R-:W-:Y:S01]  /*0780*/  IMAD R119, R12, R0, RZ ;  /* 0x000000000c777224 */ /* 0x010fe200078e02ff */
[----:B------:R-:W-:Y:S01]  /*0790*/  SHF.R.S32.HI R13, RZ, 0x6, R13 ;  /* 0x00000006ff0d7819 */ /* 0x000fe2000001140d */
[----:B------:R-:W-:-:S03]  /*07a0*/  IMAD R4, R11, R4, UR10 ;  /* 0x0000000a0b047e24 */ /* 0x000fc6000f8e0204 */
[----:B------:R-:W-:-:S04]  /*07b0*/  VIADDMNMX R86, R119, R12, R3, PT ;  /* 0x0000000c77567246 */ /* 0x000fc80003800103 */
        /* <DEDUP_REMOVED lines=37> */
.L_x_3897:
[----:B------:R-:W-:Y:S05]  /*0a10*/  BSYNC.RECONVERGENT B0 ;  /* 0x0000000000007941 */ /* 0x000fea0003800200 */
.L_x_3896:
        /* <DEDUP_REMOVED lines=18> */
.L_x_3899:
[----:B------:R-:W-:Y:S05]  /*0b40*/  BSYNC.RECONVERGENT B0 ;  /* 0x0000000000007941 */ /* 0x000fea0003800200 */
.L_x_3898:
        /* <DEDUP_REMOVED lines=18> */
.L_x_3901:
[----:B------:R-:W-:Y:S05]  /*0c70*/  BSYNC.RECONVERGENT B0 ;  /* 0x0000000000007941 */ /* 0x000fea0003800200 */
.L_x_3900:
        /* <DEDUP_REMOVED lines=18> */
.L_x_3903:
[----:B------:R-:W-:Y:S05]  /*0da0*/  BSYNC.RECONVERGENT B0 ;  /* 0x0000000000007941 */ /* 0x000fea0003800200 */
.L_x_3902:
        /* <DEDUP_REMOVED lines=20> */
.L_x_3895:
        /* <DEDUP_REMOVED lines=11> */
.L_x_3904:
[----:B------:R-:W-:Y:S05]  /*0fa0*/  BRA.U !UP0, `(.L_x_3905) ;  /* 0x00000005087c7547 */ /* 0x000fea000b800000 */
[----:B------:R-:W2:Y:S01]  /*0fb0*/  LDC R11, c[0x0][0x4f0] ;  /* 0x00013c00ff0b7b82 */ /* 0x000ea20000000800 */
[----:B-1----:R-:W-:Y:S01]  /*0fc0*/  LEA R2, R86, 0xffffffc0, 0x6 ;  /* 0xffffffc056027811 */ /* 0x002fe200078e30ff */
[----:B------:R-:W1:Y:S01]  /*0fd0*/  LDCU.64 UR4, c[0x0][0x4e8] ;  /* 0x00009d00ff0477ac */ /* 0x000e620008000a00 */
[----:B------:R-:W-:Y:S01]  /*0fe0*/  MOV R6, RZ ;  /* 0x000000ff00067202 */ /* 0x000fe20000000f00 */
[----:B------:R-:W3:Y:S01]  /*0ff0*/  LDCU.64 UR8, c[0x0][0x3a8] ;  /* 0x00007500ff0877ac */ /* 0x000ee20008000a00 */
[----:B------:R-:W4:Y:S01]  /*1000*/  LDCU.64 UR12, c[0x0][0x3b8] ;  /* 0x00007700ff0c77ac */ /* 0x000f220008000a00 */
[----:B--2---:R-:W-:-:S04]  /*1010*/  IABS R5, R11 ;  /* 0x0000000b00057213 */ /* 0x004fc80000000000 */
[----:B------:R-:W2:Y:S08]  /*1020*/  I2F.RP R12, R5 ;  /* 0x00000005000c7306 */ /* 0x000eb00000209400 */
[----:B--2---:R-:W2:Y:S02]  /*1030*/  MUFU.RCP R10, R12 ;  /* 0x0000000c000a7308 */ /* 0x004ea40000001000 */
[----:B--2---:R-:W-:Y:S01]  /*1040*/  IADD3 R10, PT, PT, R10, 0xffffffe, RZ ;  /* 0x0ffffffe0a0a7810 */ /* 0x004fe20007ffe0ff */
[----:B-1----:R-:W-:-:S05]  /*1050*/  IMAD.WIDE.U32 R12, R125, UR4, RZ ;  /* 0x000000047d0c7c25 */ /* 0x002fca000f8e00ff */
[----:B------:R-:W1:Y:S01]  /*1060*/  F2I.FTZ.U32.TRUNC.NTZ R7, R10 ;  /* 0x0000000a00077305 */ /* 0x000e62000021f000 */
[----:B------:R-:W-:Y:S01]  /*1070*/  IMAD R127, R125, UR5, R13 ;  /* 0x000000057d7f7c24 */ /* 0x000fe2000f8e020d */
[----:B------:R-:W2:Y:S01]  /*1080*/  LDCU.64 UR4, c[0x0][0x3a0] ;  /* 0x00007400ff0477ac */ /* 0x000ea20008000a00 */
[----:B-1---5:R-:W-:-:S04]  /*1090*/  IMAD.MOV R0, RZ, RZ, -R7 ;  /* 0x000000ffff007224 */ /* 0x022fc800078e0a07 */
        /* <DEDUP_REMOVED lines=13> */
[----:B------:R-:W1:Y:S03]  /*1170*/  LDC R5, c[0x0][0x3e8] ;  /* 0x0000fa00ff057b82 */ /* 0x000e660000000800 */
[----:B------:R-:W-:-:S07]  /*1180*/  ISETP.GE.AND P1, PT, R0, RZ, PT ;  /* 0x000000ff0000720c */ /* 0x000fce0003f26270 */
[----:B------:R-:W-:Y:S02]  /*1190*/  @P0 IADD3 R7, PT, PT, R7, 0x1, RZ ;  /* 0x0000000107070810 */ /* 0x000fe40007ffe0ff */
[----:B------:R-:W-:-:S04]  /*11a0*/  LEA R126, P0, R12, UR18, 0x2 ;  /* 0x000000120c7e7c11 */ /* 0x000fc8000f8010ff */
[----:B------:R-:W-:Y:S01]  /*11b0*/  @!P1 IMAD.MOV R7, RZ, RZ, -R7 ;  /* 0x000000ffff079224 */ /* 0x000fe200078e0a07 */
[----:B------:R-:W-:Y:S02]  /*11c0*/  LEA.HI.X R127, R12, UR19, R127, 0x2, P0 ;  /* 0x000000130c7f7c11 */ /* 0x000fe400080f147f */
[----:B------:R-:W-:-:S05]  /*11d0*/  @!P3 LOP3.LUT R7, RZ, R11, RZ, 0x33, !PT ;  /* 0x0000000bff07b212 */ /* 0x000fca00078e33ff */
[----:B------:R-:W-:-:S05]  /*11e0*/  IMAD.WIDE R16, R7, 0x4, R126 ;  /* 0x0000000407107825 */ /* 0x000fca00078e027e */
[----:B------:R3:W4:Y:S01]  /*11f0*/  LDG.E R0, desc[UR6][R16.64] ;  /* 0x0000000610007981 */ /* 0x000722000c1e1900 */
[----:B-1----:R-:W-:Y:S02]  /*1200*/  IABS R3, R5 ;  /* 0x0000000500037213 */ /* 0x002fe40000000000 */
[----:B------:R-:W-:Y:S02]  /*1210*/  IADD3 R7, PT, PT, -R7, RZ, RZ ;  /* 0x000000ff07077210 */ /* 0x000fe40007ffe1ff */
[----:B------:R-:W1:Y:S03]  /*1220*/  I2F.RP R14, R3 ;  /* 0x00000003000e7306 */ /* 0x000e660000209400 */
[----:B------:R-:W-:-:S05]  /*1230*/  IMAD R7, R11, R7, R2 ;  /* 0x000000070b077224 */ /* 0x000fca00078e0202 */
        /* <DEDUP_REMOVED lines=9> */
[----:B---3--:R-:W-:-:S05]  /*12d0*/  IMAD.HI.U32 R16, R13, R10, RZ ;  /* 0x0000000a0d107227 */ /* 0x008fca00078e00ff */
[----:B------:R-:W-:-:S05]  /*12e0*/  IADD3 R6, PT, PT, -R16, RZ, RZ ;  /* 0x000000ff10067210 */ /* 0x000fca0007ffe1ff */
[----:B------:R-:W-:-:S05]  /*12f0*/  IMAD R6, R3, R6, R10 ;  /* 0x0000000603067224 */ /* 0x000fca00078e020a */
[----:B------:R-:W-:-:S13]  /*1300*/  ISETP.GT.U32.AND P1, PT, R3, R6, PT ;  /* 0x000000060300720c */ /* 0x000fda0003f24070 */
[----:B------:R-:W-:Y:S01]  /*1310*/  @!P1 IMAD.IADD R6, R6, 0x1, -R3 ;  /* 0x0000000106069824 */ /* 0x000fe200078e0a03 */
[----:B------:R-:W-:Y:S02]  /*1320*/  @!P1 IADD3 R16, PT, PT, R16, 0x1, RZ ;  /* 0x0000000110109810 */ /* 0x000fe40007ffe0ff */
[----:B------:R-:W-:Y:S02]  /*1330*/  ISETP.NE.AND P1, PT, R5, RZ, PT ;  /* 0x000000ff0500720c */ /* 0x000fe40003f25270 */
[----:B------:R-:W-:Y:S02]  /*1340*/  ISETP.GE.U32.AND P3, PT, R6, R3, PT ;  /* 0x000000030600720c */ /* 0x000fe40003f66070 */
[-C--:B------:R-:W-:Y:S02]  /*1350*/  LOP3.LUT R6, R4, R5.reuse, RZ, 0x3c, !PT ;  /* 0x0000000504067212 */ /* 0x080fe400078e3cff */
[----:B------:R-:W-:Y:S02]  /*1360*/  LOP3.LUT R5, RZ, R5, RZ, 0x33, !PT ;  /* 0x00000005ff057212 */ /* 0x000fe400078e33ff */
[----:B------:R-:W-:-:S07]  /*1370*/  ISETP.GE.AND P0, PT, R6, RZ, PT ;  /* 0x000000ff0600720c */ /* 0x000fce0003f06270 */
[----:B------:R-:W-:-:S05]  /*1380*/  @P3 VIADD R16, R16, 0x1 ;  /* 0x0000000110103836 */ /* 0x000fca0000000000 */
[----:B------:R-:W-:-:S04]  /*1390*/  MOV R2, R16 ;  /* 0x0000001000027202 */ /* 0x000fc80000000f00 */
[----:B------:R-:W-:-:S04]  /*13a0*/  @!P0 IADD3 R2, PT, PT, -R2, RZ, RZ ;  /* 0x000000ff02028210 */ /* 0x000fc80007ffe1ff */
        /* <DEDUP_REMOVED lines=11> */
[----:B------:R-:W-:Y:S01]  /*1460*/  IADD3 R13, PT, PT, R13, R6, RZ ;  /* 0x000000060d0d7210 */ /* 0x000fe20007ffe0ff */
[----:B------:R-:W-:Y:S01]  /*1470*/  IMAD.IADD R11, R11, 0x1, R3 ;  /* 0x000000010b0b7824 */ /* 0x000fe200078e0203 */
[----:B------:R-:W-:Y:S01]  /*1480*/  SHF.R.S32.HI R3, RZ, 0x1f, R2 ;  /* 0x0000001fff037819 */ /* 0x000fe20000011402 */
[----:B------:R-:W-:Y:S02]  /*1490*/  IMAD R6, R0, UR12, RZ ;  /* 0x0000000c00067c24 */ /* 0x000fe4000f8e02ff */
[----:B------:R-:W-:-:S04]  /*14a0*/  IMAD.WIDE.U32 R12, R7, UR12, R12 ;  /* 0x0000000c070c7c25 */ /* 0x000fc8000f8e000c */
[C---:B------:R-:W-:Y:S02]  /*14b0*/  IMAD R6, R7.reuse, UR13, R6 ;  /* 0x0000000d07067c24 */ /* 0x040fe4000f8e0206 */
[----:B-1----:R-:W-:Y:S02]  /*14c0*/  IMAD R0, R0, UR4, RZ ;  /* 0x0000000400007c24 */ /* 0x002fe4000f8e02ff */
[----:B------:R-:W-:Y:S01]  /*14d0*/  IMAD.WIDE.U32 R10, R7, UR4, R10 ;  /* 0x00000004070a7c25 */ /* 0x000fe2000f8e000a */
[----:B------:R-:W-:-:S03]  /*14e0*/  IADD3 R13, PT, PT, R13, R6, RZ ;  /* 0x000000060d0d7210 */ /* 0x000fc60007ffe0ff */
[----:B------:R-:W-:Y:S02]  /*14f0*/  IMAD R0, R7, UR5, R0 ;  /* 0x0000000507007c24 */ /* 0x000fe4000f8e0200 */
[----:B--2---:R-:W-:Y:S02]  /*1500*/  IMAD R7, R3, UR8, RZ ;  /* 0x0000000803077c24 */ /* 0x004fe4000f8e02ff */
[----:B------:R-:W-:Y:S02]  /*1510*/  IMAD.IADD R11, R11, 0x1, R0 ;  /* 0x000000010b0b7824 */ /* 0x000fe400078e0200 */
        /* <DEDUP_REMOVED lines=8> */
.L_x_3905:
        /* <DEDUP_REMOVED lines=15> */
.L_x_3907:
[----:B------:R-:W2:Y:S01]  /*1690*/  LDCU.64 UR12, c[0x0][0x3b8] ;  /* 0x00007700ff0c77ac */ /* 0x000ea20008000a00 */
[----:B-1----:R-:W-:-:S05]  /*16a0*/  IADD3 R2, PT, PT, R5, R6, RZ ;  /* 0x0000000605027210 */ /* 0x002fca0007ffe0ff */
[C---:B--2---:R-:W-:Y:S02]  /*16b0*/  IMAD R15, R2.reuse, UR13, RZ ;  /* 0x0000000d020f7c24 */ /* 0x044fe4000f8e02ff */
[----:B------:R-:W-:-:S05]  /*16c0*/  IMAD.WIDE.U32 R2, R2, UR12, RZ ;  /* 0x0000000c02027c25 */ /* 0x000fca000f8e00ff */
[----:B------:R-:W-:Y:S02]  /*16d0*/  IADD3 R15, PT, PT, R3, R15, RZ ;  /* 0x0000000f030f7210 */ /* 0x000fe40007ffe0ff */
[----:B------:R-:W-:Y:S02]  /*16e0*/  MOV R14, R2 ;  /* 0x00000002000e7202 */ /* 0x000fe40000000f00 */
.L_x_3908:
[----:B------:R-:W-:Y:S05]  /*16f0*/  @P0 BRA `(.L_x_3909) ;  /* 0x0000000000340947 */ /* 0x000fea0003800000 */
[----:B------:R-:W1:Y:S01]  /*1700*/  LDCU.64 UR4, c[0x0][0x3c0] ;  /* 0x00007800ff0477ac */ /* 0x000e620008000a00 */
[----:B------:R-:W2:Y:S01]  /*1710*/  LDC.64 R2, c[0x0][0x3a8] ;  /* 0x0000ea00ff027b82 */ /* 0x000ea20000000a00 */
[----:B------:R-:W-:Y:S02]  /*1720*/  SHF.R.S32.HI R6, RZ, 0x1f, R5 ;  /* 0x0000001fff067819 */ /* 0x000fe40000011405 */
[----:B-----5:R-:W-:-:S03]  /*1730*/  SHF.R.S32.HI R7, RZ, 0x1f, R0 ;  /* 0x0000001fff077819 */ /* 0x020fc60000011400 */
[----:B-1----:R-:W-:Y:S02]  /*1740*/  IMAD R6, R6, UR4, RZ ;  /* 0x0000000406067c24 */ /* 0x002fe4000f8e02ff */
[----:B------:R-:W-:-:S04]  /*1750*/  IMAD.WIDE.U32 R10, R5, UR4, RZ ;  /* 0x00000004050a7c25 */ /* 0x000fc8000f8e00ff */
[----:B------:R-:W-:Y:S02]  /*1760*/  IMAD R6, R5, UR5, R6 ;  /* 0x0000000505067c24 */ /* 0x000fe4000f8e0206 */
[----:B--2---:R-:W-:-:S03]  /*1770*/  IMAD R7, R7, R2, RZ ;  /* 0x0000000207077224 */ /* 0x004fc600078e02ff */
[----:B------:R-:W-:Y:S01]  /*1780*/  IADD3 R11, PT, PT, R11, R6, RZ ;  /* 0x000000060b0b7210 */ /* 0x000fe20007ffe0ff */
[C---:B------:R-:W-:Y:S02]  /*1790*/  IMAD R3, R0.reuse, R3, R7 ;  /* 0x0000000300037224 */ /* 0x040fe400078e0207 */
[----:B------:R-:W-:-:S05]  /*17a0*/  IMAD.WIDE.U32 R20, R0, R2, R10 ;  /* 0x0000000200147225 */ /* 0x000fca00078e000a */
[----:B------:R-:W-:Y:S01]  /*17b0*/  IADD3 R21, PT, PT, R21, R3, RZ ;  /* 0x0000000315157210 */ /* 0x000fe20007ffe0ff */
[----:B------:R-:W-:Y:S06]  /*17c0*/  BRA `(.L_x_3910) ;  /* 0x0000000000187947 */ /* 0x000fec0003800000 */
.L_x_3909:
[----:B------:R-:W1:Y:S01]  /*17d0*/  LDCU.64 UR4, c[0x0][0x3c0] ;  /* 0x00007800ff0477ac */ /* 0x000e620008000a00 */
[----:B------:R-:W-:-:S05]  /*17e0*/  IADD3 R5, PT, PT, R5, R6, RZ ;  /* 0x0000000605057210 */ /* 0x000fca0007ffe0ff */
[C---:B-1----:R-:W-:Y:S02]  /*17f0*/  IMAD R21, R5.reuse, UR5, RZ ;  /* 0x0000000505157c24 */ /* 0x042fe4000f8e02ff */
[----:B------:R-:W-:-:S05]  /*1800*/  IMAD.WIDE.U32 R2, R5, UR4, RZ ;  /* 0x0000000405027c25 */ /* 0x000fca000f8e00ff */
[----:B------:R-:W-:Y:S02]  /*1810*/  IADD3 R21, PT, PT, R3, R21, RZ ;  /* 0x0000001503157210 */ /* 0x000fe40007ffe0ff */
[----:B------:R-:W-:-:S07]  /*1820*/  MOV R20, R2 ;  /* 0x0000000200147202 */ /* 0x000fce0000000f00 */
.L_x_3910:
[----:B------:R-:W1:Y:S01]  /*1830*/  LDC R5, c[0x0][0x3e8] ;  /* 0x0000fa00ff057b82 */ /* 0x000e620000000800 */
[----:B------:R-:W-:Y:S02]  /*1840*/  CS2R R126, SRZ ;  /* 0x00000000007e7805 */ /* 0x000fe4000001ff00 */
[----:B-1---5:R-:W-:-:S04]  /*1850*/  IABS R0, R5 ;  /* 0x0000000500007213 */ /* 0x022fc80000000000 */
        /* <DEDUP_REMOVED lines=12> */
[----:B------:R-:W-:-:S05]  /*1920*/  IMAD R3, R0, R3, R2 ;  /* 0x0000000300037224 */ /* 0x000fca00078e0202 */
[----:B------:R-:W-:-:S13]  /*1930*/  ISETP.GT.U32.AND P0, PT, R0, R3, PT ;  /* 0x000000030000720c */ /* 0x000fda0003f04070 */
[----:B------:R-:W-:Y:S01]  /*1940*/  @!P0 IADD3 R3, PT, PT, R3, -R0, RZ ;  /* 0x8000000003038210 */ /* 0x000fe20007ffe0ff */
[----:B------:R-:W-:-:S03]  /*1950*/  @!P0 VIADD R16, R16, 0x1 ;  /* 0x0000000110108836 */ /* 0x000fc60000000000 */
[----:B------:R-:W-:Y:S02]  /*1960*/  ISETP.GE.U32.AND P1, PT, R3, R0, PT ;  /* 0x000000000300720c */ /* 0x000fe40003f26070 */
[----:B------:R-:W-:Y:S01]  /*1970*/  LOP3.LUT R0, R4, R5, RZ, 0x3c, !PT ;  /* 0x0000000504007212 */ /* 0x000fe200078e3cff */
[----:B------:R-:W2:Y:S03]  /*1980*/  LDC.64 R2, c[0x0][0x3d0] ;  /* 0x0000f400ff027b82 */ /* 0x000ea60000000a00 */
[----:B------:R-:W-:Y:S02]  /*1990*/  ISETP.GE.AND P0, PT, R0, RZ, PT ;  /* 0x000000ff0000720c */ /* 0x000fe40003f06270 */
[----:B------:R-:W-:-:S04]  /*19a0*/  LEA R0, R86, 0xffffffc0, 0x6 ;  /* 0xffffffc056007811 */ /* 0x000fc800078e30ff */
[----:B------:R-:W-:Y:S01]  /*19b0*/  SHF.R.S32.HI R10, RZ, 0x1f, R0 ;  /* 0x0000001fff0a7819 */ /* 0x000fe20000011400 */
[----:B------:R-:W-:Y:S01]  /*19c0*/  IMAD.WIDE.U32 R20, R0, UR4, R20 ;  /* 0x0000000400147c25 */ /* 0x000fe2000f8e0014 */
[----:B------:R-:W-:Y:S02]  /*19d0*/  @P1 IADD3 R16, PT, PT, R16, 0x1, RZ ;  /* 0x0000000110101810 */ /* 0x000fe40007ffe0ff */
[----:B------:R-:W-:Y:S01]  /*19e0*/  ISETP.NE.AND P1, PT, R5, RZ, PT ;  /* 0x000000ff0500720c */ /* 0x000fe20003f25270 */
[C---:B------:R-:W-:Y:S01]  /*19f0*/  IMAD R11, R10.reuse, UR4, RZ ;  /* 0x000000040a0b7c24 */ /* 0x040fe2000f8e02ff */
[----:B------:R-:W-:Y:S01]  /*1a00*/  MOV R12, R16 ;  /* 0x00000010000c7202 */ /* 0x000fe20000000f00 */
[----:B------:R-:W-:Y:S01]  /*1a10*/  IMAD R13, R10, UR12, RZ ;  /* 0x0000000c0a0d7c24 */ /* 0x000fe2000f8e02ff */
[----:B------:R-:W-:Y:S01]  /*1a20*/  LOP3.LUT R5, RZ, R5, RZ, 0x33, !PT ;  /* 0x00000005ff057212 */ /* 0x000fe200078e33ff */
[----:B------:R-:W-:Y:S02]  /*1a30*/  IMAD R11, R0, UR5, R11 ;  /* 0x00000005000b7c24 */ /* 0x000fe4000f8e020b */
[----:B------:R-:W-:-:S02]  /*1a40*/  @!P0 IMAD.MOV R12, RZ, RZ, -R12 ;  /* 0x000000ffff0c8224 */ /* 0x000fc400078e0a0c */
[----:B------:R-:W-:Y:S01]  /*1a50*/  IMAD.WIDE.U32 R14, R0, UR12, R14 ;  /* 0x0000000c000e7c25 */ /* 0x000fe2000f8e000e */
[----:B------:R-:W-:-:S03]  /*1a60*/  IADD3 R21, PT, PT, R21, R11, RZ ;  /* 0x0000000b15157210 */ /* 0x000fc60007ffe0ff */
[----:B------:R-:W-:Y:S01]  /*1a70*/  IMAD R13, R0, UR13, R13 ;  /* 0x0000000d000d7c24 */ /* 0x000fe2000f8e020d */
        /* <DEDUP_REMOVED lines=12> */
.L_x_3906:
[----:B------:R-:W-:Y:S01]  /*1b40*/  IMAD.MOV.U32 R0, RZ, RZ, RZ ;  /* 0x000000ffff007224 */ /* 0x000fe200078e00ff */
[----:B------:R-:W1:Y:S01]  /*1b50*/  LDC.64 R90, c[0x0][0x3b0] ;  /* 0x0000ec00ff5a7b82 */ /* 0x000e620000000a00 */
[----:B------:R-:W2:Y:S04]  /*1b60*/  LDCU.64 UR10, c[0x0][0x3c8] ;  /* 0x00007900ff0a77ac */ /* 0x000ea80008000a00 */
[----:B------:R3:W5:Y:S01]  /*1b70*/  @P2 LDG.E R0, desc[UR6][R18.64] ;  /* 0x0000000612002981 */ /* 0x000762000c1e1900 */
[----:B------:R-:W-:Y:S01]  /*1b80*/  ISETP.NE.AND P2, PT, R8, -0x1, PT ;  /* 0xffffffff0800780c */ /* 0x000fe20003f45270 */
[C---:B------:R-:W-:Y:S01]  /*1b90*/  IMAD.SHL.U32 R87, R49.reuse, 0x8, RZ ;  /* 0x0000000831577824 */ /* 0x040fe200078e00ff */
[----:B------:R-:W-:Y:S01]  /*1ba0*/  SHF.R.U32.HI R92, RZ, 0x2, R49 ;  /* 0x00000002ff5c7819 */ /* 0x000fe20000011631 */
[----:B------:R-:W4:Y:S01]  /*1bb0*/  LDCU.64 UR8, c[0x0][0x388] ;  /* 0x00007100ff0877ac */ /* 0x000f220008000a00 */
[----:B------:R-:W-:Y:S01]  /*1bc0*/  MOV R93, RZ ;  /* 0x000000ff005d7202 */ /* 0x000fe20000000f00 */
[----:B------:R-:W-:Y:S01]  /*1bd0*/  VIADD R88, R86, 0xffffffff ;  /* 0xffffffff56587836 */ /* 0x000fe20000000000 */
[----:B------:R-:W-:-:S03]  /*1be0*/  SHF.L.U32 R60, R49, 0x2, RZ ;  /* 0x00000002313c7819 */ /* 0x000fc600000006ff */
[----:B------:R-:W-:-:S04]  /*1bf0*/  IMAD.SHL.U32 R85, R88, 0x40, RZ ;  /* 0x0000004058557824 */ /* 0x000fc800078e00ff */
[----:B------:R-:W2:Y:S01]  /*1c00*/  @!P2 LDC.64 R2, c[0x0][0x398] ;  /* 0x0000e600ff02ab82 */ /* 0x000ea20000000a00 */
[----:B-1----:R-:W-:-:S04]  /*1c10*/  @P2 IMAD.WIDE.U32 R20, R8, R90, RZ ;  /* 0x0000005a08142225 */ /* 0x002fc800078e00ff */
[----:B---3--:R-:W-:-:S04]  /*1c20*/  IMAD.WIDE.U32 R18, R9, 0x40, R92 ;  /* 0x0000004009127825 */ /* 0x008fc800078e005c */
[----:B--2---:R-:W-:Y:S02]  /*1c30*/  @!P2 IMAD.WIDE.U32 R14, R125, R2, RZ ;  /* 0x000000027d0ea225 */ /* 0x004fe400078e00ff */
[----:B------:R-:W1:Y:S02]  /*1c40*/  LDC R2, c[0x0][0x450] ;  /* 0x00011400ff027b82 */ /* 0x000e640000000800 */
[----:B------:R-:W-:Y:S01]  /*1c50*/  @!P2 IMAD.MOV.U32 R9, RZ, RZ, R14 ;  /* 0x000000ffff09a224 */ /* 0x000fe200078e000e */
[----:B------:R-:W-:Y:S01]  /*1c60*/  LOP3.LUT R14, R87, 0x18, RZ, 0xc0, !PT ;  /* 0x00000018570e7812 */ /* 0x000fe200078ec0ff */
[----:B------:R-:W-:Y:S02]  /*1c70*/  @!P2 IMAD R3, R125, R3, R15 ;  /* 0x000000037d03a224 */ /* 0x000fe400078e020f */
[----:B------:R-:W-:Y:S01]  /*1c80*/  @P2 IMAD R3, R8, R91, R21 ;  /* 0x0000005b08032224 */ /* 0x000fe200078e0215 */
[----:B------:R-:W-:Y:S01]  /*1c90*/  SHF.R.S32.HI R8, RZ, 0x1f, R4 ;  /* 0x0000001fff087819 */ /* 0x000fe20000011404 */
[----:B------:R-:W-:Y:S01]  /*1ca0*/  @P2 IMAD.MOV.U32 R9, RZ, RZ, R20 ;  /* 0x000000ffff092224 */ /* 0x000fe200078e0014 */
[----:B------:R-:W-:-:S02]  /*1cb0*/  IADD3 R20, P2, PT, R14, R10, RZ ;  /* 0x0000000a0e147210 */ /* 0x000fc40007f5e0ff */
[----:B------:R-:W-:Y:S01]  /*1cc0*/  IADD3 R12, P3, PT, R14, R12, RZ ;  /* 0x0000000c0e0c7210 */ /* 0x000fe20007f7e0ff */
[----:B------:R-:W-:Y:S02]  /*1cd0*/  IMAD R11, R8, UR10, RZ ;  /* 0x0000000a080b7c24 */ /* 0x000fe4000f8e02ff */
[----:B------:R-:W-:Y:S01]  /*1ce0*/  IMAD.X R21, RZ, RZ, R7, P2 ;  /* 0x000000ffff157224 */ /* 0x000fe200010e0607 */
[----:B------:R-:W-:Y:S01]  /*1cf0*/  IADD3.X R13, PT, PT, RZ, R6, RZ, P3, !PT ;  /* 0x00000006ff0d7210 */ /* 0x000fe20001ffe4ff */
[----:B------:R-:W-:Y:S01]  /*1d00*/  IMAD R6, R4, UR11, R11 ;  /* 0x0000000b04067c24 */ /* 0x000fe2000f8e020b */
[----:B------:R-:W-:Y:S01]  /*1d10*/  IADD3 R8, P3, PT, R14, R9, RZ ;  /* 0x000000090e087210 */ /* 0x000fe20007f7e0ff */
[----:B------:R-:W-:Y:S01]  /*1d20*/  IMAD.WIDE.U32 R10, R92, UR4, R20 ;  /* 0x000000045c0a7c25 */ /* 0x000fe2000f8e0014 */
[----:B------:R-:W-:-:S03]  /*1d30*/  LOP3.LUT R7, R60, 0xc, RZ, 0xc0, !PT ;  /* 0x0000000c3c077812 */ /* 0x000fc600078ec0ff */
[----:B------:R-:W-:Y:S01]  /*1d40*/  IMAD R73, R92, UR5, R11 ;  /* 0x000000055c497c24 */ /* 0x000fe2000f8e020b */
[----:B------:R-:W2:Y:S01]  /*1d50*/  LDCU.64 UR4, c[0x0][0x390] ;  /* 0x00007200ff0477ac */ /* 0x000ea20008000a00 */
[----:B------:R-:W-:Y:S01]  /*1d60*/  IMAD.X R9, RZ, RZ, R3, P3 ;  /* 0x000000ffff097224 */ /* 0x000fe200018e0603 */
[----:B-1----:R-:W-:Y:S01]  /*1d70*/  LEA.HI R68, R2, R2, RZ, 0x1 ;  /* 0x0000000202447211 */ /* 0x002fe200078f08ff */
[----:B------:R-:W-:Y:S01]  /*1d80*/  IMAD.WIDE.U32 R12, R92, UR12, R12 ;  /* 0x0000000c5c0c7c25 */ /* 0x000fe2000f8e000c */
[----:B------:R-:W-:Y:S02]  /*1d90*/  SHF.L.U64.HI R73, R10, 0x1, R73 ;  /* 0x000000010a497819 */ /* 0x000fe40000010249 */
[----:B------:R-:W-:Y:S01]  /*1da0*/  SHF.R.S32.HI R68, RZ, 0x1, R68 ;  /* 0x00000001ff447819 */ /* 0x000fe20000011444 */
[----:B------:R-:W-:Y:S01]  /*1db0*/  IMAD.WIDE.U32 R8, R4, UR10, R8 ;  /* 0x0000000a04087c25 */ /* 0x000fe2000f8e0008 */
[----:B------:R-:W-:Y:S02]  /*1dc0*/  SHF.R.S32.HI R4, RZ, 0x1f, R63 ;  /* 0x0000001fff047819 */ /* 0x000fe4000001143f */
[----:B------:R-:W-:Y:S01]  /*1dd0*/  SHF.L.U32 R74, R12, 0x1, RZ ;  /* 0x000000010c4a7819 */ /* 0x000fe200000006ff */
[----:B------:R-:W-:Y:S01]  /*1de0*/  IMAD R75, R92, UR13, R13 ;  /* 0x0000000d5c4b7c24 */ /* 0x000fe2000f8e020d */
[----:B------:R-:W-:Y:S01]  /*1df0*/  LEA.HI R2, R4, R63, RZ, 0x6 ;  /* 0x0000003f04027211 */ /* 0x000fe200078f30ff */
[----:B------:R-:W-:Y:S01]  /*1e00*/  IMAD.SHL.U32 R72, R10, 0x2, RZ ;  /* 0x000000020a487824 */ /* 0x000fe200078e00ff */
[----:B----4-:R-:W-:Y:S01]  /*1e10*/  IADD3 R74, P2, PT, R74, UR8, RZ ;  /* 0x000000084a4a7c10 */ /* 0x010fe2000ff5e0ff */
[----:B------:R-:W-:Y:S01]  /*1e20*/  IMAD R3, R19, R90, RZ ;  /* 0x0000005a13037224 */ /* 0x000fe200078e02ff */
[----:B------:R-:W-:Y:S01]  /*1e30*/  SHF.L.U64.HI R75, R12, 0x1, R75 ;  /* 0x000000010c4b7819 */ /* 0x000fe2000001024b */
[----:B------:R-:W-:Y:S01]  /*1e40*/  IMAD.IADD R9, R9, 0x1, R6 ;  /* 0x0000000109097824 */ /* 0x000fe200078e0206 */
[----:B------:R-:W-:Y:S01]  /*1e50*/  SHF.R.S32.HI R2, RZ, 0x6, R2 ;  /* 0x00000006ff027819 */ /* 0x000fe20000011402 */
[----:B------:R-:W-:Y:S01]  /*1e60*/  IMAD R67, R92, R68, R7 ;  /* 0x000000445c437224 */ /* 0x000fe200078e0207 */
[----:B------:R-:W-:Y:S01]  /*1e70*/  IADD3.X R75, PT, PT, R75, UR9, RZ, P2, !PT ;  /* 0x000000094b4b7c10 */ /* 0x000fe200097fe4ff */
[----:B------:R-:W-:Y:S01]  /*1e80*/  IMAD R3, R18, R91, R3 ;  /* 0x0000005b12037224 */ /* 0x000fe200078e0203 */
[----:B--2---:R-:W-:Y:S01]  /*1e90*/  IADD3 R72, P2, PT, R72, UR4, RZ ;  /* 0x0000000448487c10 */ /* 0x004fe2000ff5e0ff */
[----:B------:R-:W-:Y:S01]  /*1ea0*/  IMAD.WIDE.U32 R90, R18, R90, R8 ;  /* 0x0000005a125a7225 */ /* 0x000fe200078e0008 */
[----:B------:R-:W-:-:S02]  /*1eb0*/  VIMNMX R71, PT, PT, R119, R2, !PT ;  /* 0x0000000277477248 */ /* 0x000fc40007fe0100 */
[----:B------:R-:W-:Y:S01]  /*1ec0*/  IADD3.X R73, PT, PT, R73, UR5, RZ, P2, !PT ;  /* 0x0000000549497c10 */ /* 0x000fe200097fe4ff */
[----:B------:R-:W-:Y:S01]  /*1ed0*/  IMAD.MOV.U32 R120, RZ, RZ, R74 ;  /* 0x000000ffff787224 */ /* 0x000fe200078e004a */
[----:B------:R-:W-:Y:S01]  /*1ee0*/  ISETP.GT.AND P2, PT, R86, R71, PT ;  /* 0x000000475600720c */ /* 0x000fe20003f44270 */
[----:B------:R-:W-:Y:S01]  /*1ef0*/  IMAD.MOV.U32 R122, RZ, RZ, R72 ;  /* 0x000000ffff7a7224 */ /* 0x000fe200078e0048 */
[----:B------:R-:W-:Y:S01]  /*1f00*/  IADD3 R66, PT, PT, R7, R67, RZ ;  /* 0x0000004307427210 */ /* 0x000fe20007ffe0ff */
[----:B------:R-:W-:Y:S01]  /*1f10*/  IMAD.MOV.U32 R123, RZ, RZ, R73 ;  /* 0x000000ffff7b7224 */ /* 0x000fe200078e0049 */
[C---:B------:R-:W-:Y:S02]  /*1f20*/  LOP3.LUT R10, R14.reuse, 0x40, RZ, 0xfc, !PT ;  /* 0x000000400e0a7812 */ /* 0x040fe400078efcff */
[----:B------:R-:W-:Y:S02]  /*1f30*/  LOP3.LUT R9, R14, 0x20, RZ, 0xfc, !PT ;  /* 0x000000200e097812 */ /* 0x000fe400078efcff */
[----:B------:R-:W-:-:S02]  /*1f40*/  SHF.R.S32.HI R65, RZ, 0x1f, R67 ;  /* 0x0000001fff417819 */ /* 0x000fc40000011443 */
[----:B------:R-:W-:Y:S02]  /*1f50*/  SHF.R.S32.HI R64, RZ, 0x1f, R66 ;  /* 0x0000001fff407819 */ /* 0x000fe40000011442 */
[----:B------:R-:W-:Y:S02]  /*1f60*/  MOV R121, R75 ;  /* 0x0000004b00797202 */ /* 0x000fe40000000f00 */
[----:B------:R-:W-:Y:S01]  /*1f70*/  IADD3 R62, PT, PT, R91, R3, RZ ;  /* 0x000000035b3e7210 */ /* 0x000fe20007ffe0ff */
[----:B------:R-:W-:Y:S06]  /*1f80*/  @!P2 BRA `(.L_x_3911) ;  /* 0x000000480058a947 */ /* 0x000fec0003800000 */
[----:B------:R-:W1:Y:S01]  /*1f90*/  LDCU.128 UR16, c[0x0][0x4a0] ;  /* 0x00009400ff1077ac */ /* 0x000e620008000c00 */
[----:B------:R-:W-:Y:S01]  /*1fa0*/  IMAD.MOV.U32 R82, RZ, RZ, R85 ;  /* 0x000000ffff527224 */ /* 0x000fe200078e0055 */
[----:B------:R-:W-:Y:S01]  /*1fb0*/  MOV R15, RZ ;  /* 0x000000ff000f7202 */ /* 0x000fe20000000f00 */
[----:B------:R-:W-:Y:S01]  /*1fc0*/  IMAD R81, R86, -0x40, R63 ;  /* 0xffffffc056517824 */ /* 0x000fe200078e023f */
[----:B------:R-:W2:Y:S01]  /*1fd0*/  LDCU.128 UR12, c[0x0][0x4b0] ;  /* 0x00009600ff0c77ac */ /* 0x000ea20008000c00 */
[----:B------:R-:W-:Y:S01]  /*1fe0*/  @!P0 IADD3 R16, PT, PT, -R16, RZ, RZ ;  /* 0x000000ff10108210 */ /* 0x000fe20007ffe1ff */
[----:B------:R-:W-:Y:S01]  /*1ff0*/  IMAD R80, R86, -0x40, R61 ;  /* 0xffffffc056507824 */ /* 0x000fe200078e023d */
[----:B------:R-:W-:Y:S01]  /*2000*/  SHF.R.S32.HI R7, RZ, 0x1f, R82 ;  /* 0x0000001fff077819 */ /* 0x000fe20000011452 */
[----:B------:R-:W3:Y:S01]  /*2010*/  LDCU.128 UR8, c[0x0][0x490] ;  /* 0x00009200ff0877ac */ /* 0x000ee20008000c00 */
[----:B------:R-:W-:Y:S02]  /*2020*/  SEL R16, R5, R16, !P1 ;  /* 0x0000001005107207 */ /* 0x000fe40004800000 */
[----:B------:R-:W-:Y:S01]  /*2030*/  MOV R70, R86 ;  /* 0x0000005600467202 */ /* 0x000fe20000000f00 */
[----:B------:R-:W4:Y:S01]  /*2040*/  LDCU.128 UR20, c[0x0][0x4c0] ;  /* 0x00009800ff1477ac */ /* 0x000f220008000c00 */
[----:B------:R-:W4:Y:S01]  /*2050*/  LDCU.64 UR4, c[0x0][0x488] ;  /* 0x00009100ff0477ac */ /* 0x000f220008000a00 */
[C---:B-1----:R-:W-:Y:S01]  /*2060*/  IMAD.WIDE.U32 R18, R125.reuse, UR16, R14 ;  /* 0x000000107d127c25 */ /* 0x042fe2000f8e000e */
[----:B------:R-:W1:Y:S03]  /*2070*/  LDCU UR25, c[0x0][0x450] ;  /* 0x00008a00ff1977ac */ /* 0x000e660008000800 */
[----:B------:R-:W-:-:S02]  /*2080*/  IMAD R19, R125, UR17, R19 ;  /* 0x000000117d137c24 */ /* 0x000fc4000f8e0213 */
[----:B--2---:R-:W-:Y:S01]  /*2090*/  IMAD R3, R7, UR12, RZ ;  /* 0x0000000c07037c24 */ /* 0x004fe2000f8e02ff */
[----:B------:R-:W2:Y:S01]  /*20a0*/  LDCU.64 UR16, c[0x0][0x4d0] ;  /* 0x00009a00ff1077ac */ /* 0x000ea20008000a00 */
[C---:B------:R-:W-:Y:S01]  /*20b0*/  IMAD.WIDE.U32 R18, R82.reuse, UR12, R18 ;  /* 0x0000000c52127c25 */ /* 0x040fe2000f8e0012 */
[----:B------:R-:W2:Y:S03]  /*20c0*/  LDCU.U8 UR26, c[0x0][0x533] ;  /* 0x0000a660ff1a77ac */ /* 0x000ea60008000000 */
[----:B------:R-:W-:Y:S02]  /*20d0*/  IMAD R3, R82, UR13, R3 ;  /* 0x0000000d52037c24 */ /* 0x000fe4000f8e0203 */
[----:B---3--:R-:W-:Y:S01]  /*20e0*/  IMAD.WIDE.U32 R12, R125, UR10, R14 ;  /* 0x0000000a7d0c7c25 */ /* 0x008fe2000f8e000e */
[----:B------:R-:W-:Y:S01]  /*20f0*/  UMOV UR10, URZ ;  /* 0x000000ff000a7c82 */ /* 0x000fe20008000000 */
[----:B------:R-:W3:Y:S02]  /*2100*/  LDCU UR24, c[0x0][0x440] ;  /* 0x00008800ff1877ac */ /* 0x000ee40008000800 */
[----:B------:R-:W-:Y:S01]  /*2110*/  IMAD.IADD R19, R19, 0x1, R3 ;  /* 0x0000000113137824 */ /* 0x000fe200078e0203 */
[----:B------:R-:W-:Y:S01]  /*2120*/  SHF.R.S32.HI R3, RZ, 0x1f, R16 ;  /* 0x0000001fff037819 */ /* 0x000fe20000011410 */
[----:B------:R-:W-:Y:S01]  /*2130*/  IMAD R13, R125, UR11, R13 ;  /* 0x0000000b7d0d7c24 */ /* 0x000fe2000f8e020d */
[----:B-1----:R-:W-:Y:S01]  /*2140*/  MOV R11, UR25 ;  /* 0x00000019000b7c02 */ /* 0x002fe20008000f00 */
[----:B------:R-:W-:-:S02]  /*2150*/  IMAD R7, R7, UR18, RZ ;  /* 0x0000001207077c24 */ /* 0x000fc4000f8e02ff */
[C---:B----4-:R-:W-:Y:S02]  /*2160*/  IMAD R5, R3.reuse, UR20, RZ ;  /* 0x0000001403057c24 */ /* 0x050fe4000f8e02ff */
[----:B------:R-:W-:Y:S02]  /*2170*/  IMAD R3, R3, UR14, RZ ;  /* 0x0000000e03037c24 */ /* 0x000fe4000f8e02ff */
[C---:B------:R-:W-:Y:S02]  /*2180*/  IMAD R2, R82.reuse, UR19, R7 ;  /* 0x0000001352027c24 */ /* 0x040fe4000f8e0207 */
[----:B------:R-:W-:Y:S01]  /*2190*/  IMAD.WIDE.U32 R20, R82, UR18, R12 ;  /* 0x0000001252147c25 */ /* 0x000fe2000f8e000c */
[----:B------:R-:W-:-:S03]  /*21a0*/  SHF.R.S32.HI R13, RZ, 0x1f, R63 ;  /* 0x0000001fff0d7819 */ /* 0x000fc6000001143f */
[C---:B------:R-:W-:Y:S01]  /*21b0*/  IMAD R6, R16.reuse, UR15, R3 ;  /* 0x0000000f10067c24 */ /* 0x040fe2000f8e0203 */
[----:B------:R-:W-:Y:S01]  /*21c0*/  IADD3 R21, PT, PT, R21, R2, RZ ;  /* 0x0000000215157210 */ /* 0x000fe20007ffe0ff */
[----:B-----5:R-:W-:Y:S01]  /*21d0*/  IMAD.IADD R3, R85, 0x1, R0 ;  /* 0x0000000155037824 */ /* 0x020fe200078e0200 */
[----:B------:R-:W-:Y:S01]  /*21e0*/  IADD3 R2, P0, PT, -R63, R92, RZ ;  /* 0x0000005c3f027210 */ /* 0x000fe20007f1e1ff */
[C---:B------:R-:W-:Y:S01]  /*21f0*/  IMAD R4, R16.reuse, UR21, R5 ;  /* 0x0000001510047c24 */ /* 0x040fe2000f8e0205 */
[----:B------:R-:W-:Y:S01]  /*2200*/  USHF.L.U32 UR21, UR18, 0x6, URZ ;  /* 0x0000000612157899 */ /* 0x000fe200080006ff */
[----:B------:R-:W-:Y:S01]  /*2210*/  IMAD R50, R3, R68, RZ ;  /* 0x0000004403327224 */ /* 0x000fe200078e02ff */
[----:B------:R-:W-:Y:S01]  /*2220*/  IADD3.X R13, PT, PT, RZ, ~R13, RZ, P0, !PT ;  /* 0x8000000dff0d7210 */ /* 0x000fe200007fe4ff */
[C---:B------:R-:W-:Y:S01]  /*2230*/  IMAD.WIDE.U32 R18, R16.reuse, UR20, R18 ;  /* 0x0000001410127c25 */ /* 0x040fe2000f8e0012 */
[----:B------:R-:W-:Y:S02]  /*2240*/  USHF.L.U32 UR20, UR12, 0x6, URZ ;  /* 0x000000060c147899 */ /* 0x000fe400080006ff */
[----:B------:R-:W-:Y:S01]  /*2250*/  SHF.R.S32.HI R3, RZ, 0x1f, R50 ;  /* 0x0000001fff037819 */ /* 0x000fe20000011432 */
[----:B------:R-:W-:Y:S01]  /*2260*/  IMAD.WIDE.U32 R16, R16, UR14, R20 ;  /* 0x0000000e10107c25 */ /* 0x000fe2000f8e0014 */
[C---:B------:R-:W-:Y:S01]  /*2270*/  IADD3 R76, P0, PT, R50.reuse, R66, RZ ;  /* 0x00000042324c7210 */ /* 0x040fe20007f1e0ff */
[----:B------:R-:W1:Y:S01]  /*2280*/  LDCU.64 UR14, c[0x0][0x3b8] ;  /* 0x00007700ff0e77ac */ /* 0x000e620008000a00 */
[----:B------:R-:W-:Y:S01]  /*2290*/  IADD3 R50, P1, PT, R50, R67, RZ ;  /* 0x0000004332327210 */ /* 0x000fe20007f3e0ff */
[----:B------:R-:W-:Y:S01]  /*22a0*/  IMAD.IADD R5, R19, 0x1, R4 ;  /* 0x0000000113057824 */ /* 0x000fe200078e0204 */
[----:B------:R-:W-:Y:S01]  /*22b0*/  IADD3 R7, PT, PT, R17, R6, RZ ;  /* 0x0000000611077210 */ /* 0x000fe20007ffe0ff */
[C---:B------:R-:W-:Y:S01]  /*22c0*/  IMAD.X R77, R3.reuse, 0x1, R64, P0 ;  /* 0x00000001034d7824 */ /* 0x040fe200000e0640 */
[----:B------:R-:W-:Y:S01]  /*22d0*/  IADD3.X R3, PT, PT, R3, R65, RZ, P1, !PT ;  /* 0x0000004103037210 */ /* 0x000fe20000ffe4ff */
[----:B------:R-:W-:Y:S01]  /*22e0*/  IMAD.MOV.U32 R4, RZ, RZ, R18 ;  /* 0x000000ffff047224 */ /* 0x000fe200078e0012 */
[----:B------:R-:W-:Y:S01]  /*22f0*/  MOV R6, R16 ;  /* 0x0000001000067202 */ /* 0x000fe20000000f00 */
[----:B------:R-:W-:Y:S01]  /*2300*/  IMAD R95, R13, UR12, RZ ;  /* 0x0000000c0d5f7c24 */ /* 0x000fe2000f8e02ff */
[----:B------:R-:W-:Y:S01]  /*2310*/  SHF.L.U64.HI R77, R76, 0x1, R77 ;  /* 0x000000014c4d7819 */ /* 0x000fe2000001024d */
[----:B------:R-:W-:Y:S01]  /*2320*/  IMAD.WIDE.U32 R4, R2, UR12, R4 ;  /* 0x0000000c02047c25 */ /* 0x000fe2000f8e0004 */
[----:B------:R-:W-:-:S02]  /*2330*/  SHF.L.U64.HI R0, R50, 0x1, R3 ;  /* 0x0000000132007819 */ /* 0x000fc40000010203 */
[----:B------:R-:W-:Y:S01]  /*2340*/  SHF.L.U32 R50, R50, 0x1, RZ ;  /* 0x0000000132327819 */ /* 0x000fe200000006ff */
[----:B------:R-:W-:Y:S01]  /*2350*/  IMAD R95, R2, UR13, R95 ;  /* 0x0000000d025f7c24 */ /* 0x000fe2000f8e025f */
[----:B------:R-:W-:Y:S01]  /*2360*/  LEA R94, P2, R4, UR8, 0x1 ;  /* 0x00000008045e7c11 */ /* 0x000fe2000f8408ff */
[----:B------:R-:W-:Y:S01]  /*2370*/  IMAD R13, R13, UR18, RZ ;  /* 0x000000120d0d7c24 */ /* 0x000fe2000f8e02ff */
[----:B------:R-:W-:Y:S01]  /*2380*/  IADD3 R16, P0, PT, R50, UR22, RZ ;  /* 0x0000001632107c10 */ /* 0x000fe2000ff1e0ff */
[----:B------:R-:W-:Y:S01]  /*2390*/  IMAD.SHL.U32 R76, R76, 0x2, RZ ;  /* 0x000000024c4c7824 */ /* 0x000fe200078e00ff */
[----:B------:R-:W-:Y:S01]  /*23a0*/  IADD3 R95, PT, PT, R5, R95, RZ ;  /* 0x0000005f055f7210 */ /* 0x000fe20007ffe0ff */
[----:B------:R-:W-:Y:S01]  /*23b0*/  IMAD R13, R2, UR19, R13 ;  /* 0x00000013020d7c24 */ /* 0x000fe2000f8e020d */
[----:B------:R-:W-:Y:S01]  /*23c0*/  IADD3.X R17, PT, PT, R0, UR23, RZ, P0, !PT ;  /* 0x0000001700117c10 */ /* 0x000fe200087fe4ff */
[----:B------:R-:W-:Y:S01]  /*23d0*/  IMAD.WIDE.U32 R2, R2, UR18, R6 ;  /* 0x0000001202027c25 */ /* 0x000fe2000f8e0006 */
[----:B------:R-:W-:Y:S01]  /*23e0*/  IADD3 R78, P1, PT, R76, UR22, RZ ;  /* 0x000000164c4e7c10 */ /* 0x000fe2000ff3e0ff */
[----:B------:R-:W-:Y:S01]  /*23f0*/  UIADD3 UR22, UP0, UPT, URZ, -UR10, URZ ;  /* 0x8000000aff167290 */ /* 0x000fe2000ff1e0ff */
[----:B------:R-:W-:Y:S01]  /*2400*/  LEA.HI.X R95, R4, UR9, R95, 0x1, P2 ;  /* 0x00000009045f7c11 */ /* 0x000fe200090f0c5f */
[----:B------:R-:W-:Y:S01]  /*2410*/  IMAD.IADD R13, R3, 0x1, R13 ;  /* 0x00000001030d7824 */ /* 0x000fe200078e020d */
[C---:B------:R-:W-:Y:S01]  /*2420*/  IADD3.X R79, PT, PT, R77.reuse, UR23, RZ, P1, !PT ;  /* 0x000000174d4f7c10 */ /* 0x040fe20008ffe4ff */
[----:B------:R-:W-:Y:S01]  /*2430*/  UIADD3.X UR20, UPT, UPT, URZ, ~UR20, URZ, UP0, !UPT ;  /* 0x80000014ff147290 */ /* 0x000fe200087fe4ff */
[----:B------:R-:W-:Y:S01]  /*2440*/  LEA R12, P2, R2, UR4, 0x1 ;  /* 0x00000004020c7c11 */ /* 0x000fe2000f8408ff */
[----:B------:R-:W-:Y:S01]  /*2450*/  UIADD3.X UR21, UPT, UPT, URZ, ~UR21, URZ, UP0, !UPT ;  /* 0x80000015ff157290 */ /* 0x000fe200087fe4ff */
[----:B--2---:R-:W-:Y:S01]  /*2460*/  IADD3 R76, P1, PT, R76, UR16, RZ ;  /* 0x000000104c4c7c10 */ /* 0x004fe2000ff3e0ff */
[----:B------:R-:W-:Y:S01]  /*2470*/  USHF.R.S64 UR4, UR22, 0x1f, UR20 ;  /* 0x0000001f16047899 */ /* 0x000fe20008001014 */
[----:B------:R-:W-:Y:S01]  /*2480*/  IADD3 R50, P0, PT, R50, UR16, RZ ;  /* 0x0000001032327c10 */ /* 0x000fe2000ff1e0ff */
[----:B------:R-:W-:Y:S01]  /*2490*/  USHF.R.S64 UR22, UR22, 0x1f, UR21 ;  /* 0x0000001f16167899 */ /* 0x000fe20008001015 */
[----:B------:R-:W-:Y:S01]  /*24a0*/  LEA.HI.X R13, R2, UR5, R13, 0x1, P2 ;  /* 0x00000005020d7c11 */ /* 0x000fe200090f0c0d */
[----:B------:R-:W2:Y:S01]  /*24b0*/  LDCU.64 UR12, c[0x0][0x3c0] ;  /* 0x00007800ff0c77ac */ /* 0x000ea20008000a00 */
[----:B------:R-:W-:-:S02]  /*24c0*/  IADD3.X R77, PT, PT, R77, UR17, RZ, P1, !PT ;  /* 0x000000114d4d7c10 */ /* 0x000fc40008ffe4ff */
[----:B------:R-:W-:Y:S01]  /*24d0*/  IADD3.X R51, PT, PT, R0, UR17, RZ, P0, !PT ;  /* 0x0000001100337c10 */ /* 0x000fe200087fe4ff */
[----:B------:R-:W4:Y:S01]  /*24e0*/  LDCU.64 UR18, c[0x0][0x4e0] ;  /* 0x00009c00ff1277ac */ /* 0x000f220008000a00 */
[----:B------:R-:W1:Y:S01]  /*24f0*/  LDCU.128 UR8, c[0x0][0x3a0] ;  /* 0x00007400ff0877ac */ /* 0x000e620008000c00 */
[----:B------:R-:W-:Y:S02]  /*2500*/  USHF.R.S32.HI UR20, URZ, 0x1f, UR20 ;  /* 0x0000001fff147899 */ /* 0x000fe40008011414 */
[----:B------:R-:W-:Y:S02]  /*2510*/  USHF.R.S32.HI UR21, URZ, 0x1f, UR21 ;  /* 0x0000001fff157899 */ /* 0x000fe40008011415 */
[----:B---3--:R-:W-:-:S11]  /*2520*/  UISETP.NE.AND UP0, UPT, UR26, URZ, UPT ;  /* 0x000000ff1a00728c */ /* 0x008fd6000bf05270 */
.L_x_3947:
[----:B------:R-:W-:Y:S01]  /*2530*/  ISETP.NE.AND P1, PT, R11, RZ, PT ;  /* 0x000000ff0b00720c */ /* 0x000fe20003f25270 */
[----:B------:R-:W-:Y:S01]  /*2540*/  VIADD R80, R80, 0x40 ;  /* 0x0000004050507836 */ /* 0x000fe20000000000 */
[----:B------:R-:W-:Y:S01]  /*2550*/  BSSY.RECONVERGENT B0, `(.L_x_3912) ;  /* 0x0000012000007945 */ /* 0x000fe20003800200 */
[----:B------:R-:W-:Y:S02]  /*2560*/  VIADD R81, R81, 0x40 ;  /* 0x0000004051517836 */ /* 0x000fe40000000000 */
[C---:B------:R-:W-:Y:S01]  /*2570*/  VIADD R0, R92.reuse, 0x20 ;  /* 0x000000205c007836 */ /* 0x040fe20000000000 */
[-C--:B------:R-:W-:Y:S01]  /*2580*/  ISETP.GE.AND P0, PT, R92, R80.reuse, PT ;  /* 0x000000505c00720c */ /* 0x080fe20003f06270 */
[----:B------:R-:W-:Y:S03]  /*2590*/  VIADD R70, R70, 0xffffffff ;  /* 0xffffffff46467836 */ /* 0x000fe60000000000 */
[-C--:B------:R-:W-:Y:S02]  /*25a0*/  ISETP.GE.AND P0, PT, R92, R81.reuse, !P0 ;  /* 0x000000515c00720c */ /* 0x080fe40004706270 */
[C---:B------:R-:W-:Y:S04]  /*25b0*/  ISETP.GE.AND P3, PT, R0.reuse, R80, PT ;  /* 0x000000500000720c */ /* 0x040fe80003f66270 */
[----:B------:R-:W-:Y:S07]  /*25c0*/  ISETP.GE.AND P3, PT, R0, R81, !P3 ;  /* 0x000000510000720c */ /* 0x000fee0005f66270 */
[----:B------:R-:W-:Y:S05]  /*25d0*/  @!P0 BRA `(.L_x_3913) ;  /* 0x0000000000248947 */ /* 0x000fea0003800000 */
[----:B------:R-:W-:Y:S02]  /*25e0*/  ISETP.GE.AND P2, PT, R14, UR24, PT ;  /* 0x000000180e007c0c */ /* 0x000fe4000bf46270 */
[----:B------:R-:W-:Y:S11]  /*25f0*/  ISETP.GE.AND P4, PT, R9, UR24, PT ;  /* 0x0000001809007c0c */ /* 0x000ff6000bf86270 */
[----:B------:R-:W3:Y:S04]  /*2600*/  @!P2 LDG.E.128 R24, desc[UR6][R94.64] ;  /* 0x000000065e18a981 */ /* 0x000ee8000c1e1d00 */
[----:B---3--:R3:W-:Y:S01]  /*2610*/  @!P2 STG.E.128 desc[UR6][R72.64], R24 ;  /* 0x000000184800a986 */ /* 0x0087e2000c101d06 */
[----:B------:R-:W-:Y:S03]  /*2620*/  ISETP.GE.AND P2, PT, R10, UR24, PT ;  /* 0x000000180a007c0c */ /* 0x000fe6000bf46270 */
[----:B------:R-:W5:Y:S04]  /*2630*/  @!P4 LDG.E.128 R20, desc[UR6][R94.64+0x40] ;  /* 0x000040065e14c981 */ /* 0x000f68000c1e1d00 */
[----:B-----5:R3:W-:Y:S06]  /*2640*/  @!P4 STG.E.128 desc[UR6][R72.64+0x40], R20 ;  /* 0x000040144800c986 */ /* 0x0207ec000c101d06 */
[----:B------:R-:W5:Y:S04]  /*2650*/  @!P2 LDG.E.128 R4, desc[UR6][R94.64+0x80] ;  /* 0x000080065e04a981 */ /* 0x000f68000c1e1d00 */
[----:B-----5:R3:W-:Y:S02]  /*2660*/  @!P2 STG.E.128 desc[UR6][R72.64+0x80], R4 ;  /* 0x000080044800a986 */ /* 0x0207e4000c101d06 */
.L_x_3913:
[----:B-12-4-:R-:W-:Y:S05]  /*2670*/  BSYNC.RECONVERGENT B0 ;  /* 0x0000000000007941 */ /* 0x016fea0003800200 */
.L_x_3912:
        /* <DEDUP_REMOVED lines=8> */
[----:B---3--:R-:W2:Y:S01]  /*2700*/  @!P4 LDG.E.128 R4, desc[UR6][R28.64] ;  /* 0x000000061c04c981 */ /* 0x008ea2000c1e1d00 */
        /* <DEDUP_REMOVED lines=8> */
.L_x_3915:
[----:B------:R-:W-:Y:S05]  /*2790*/  BSYNC.RECONVERGENT B0 ;  /* 0x0000000000007941 */ /* 0x000fea0003800200 */
.L_x_3914:
        /* <DEDUP_REMOVED lines=8> */
[----:B-1-3--:R-:W2:Y:S04]  /*2820*/  @!P0 LDG.E.128 R24, desc[UR6][R12.64] ;  /* 0x000000060c188981 */ /* 0x00aea8000c1e1d00 */
[----:B--2---:R2:W-:Y:S01]  /*2830*/  @!P0 STG.E.128 desc[UR6][R74.64], R24 ;  /* 0x000000184a008986 */ /* 0x0045e2000c101d06 */
[----:B------:R-:W-:Y:S03]  /*2840*/  ISETP.GE.AND P0, PT, R10, UR24, PT ;  /* 0x000000180a007c0c */ /* 0x000fe6000bf06270 */
[----:B------:R-:W3:Y:S04]  /*2850*/  @!P1 LDG.E.128 R20, desc[UR6][R12.64+0x40] ;  /* 0x000040060c149981 */ /* 0x000ee8000c1e1d00 */
[----:B---3--:R2:W-:Y:S06]  /*2860*/  @!P1 STG.E.128 desc[UR6][R74.64+0x40], R20 ;  /* 0x000040144a009986 */ /* 0x0085ec000c101d06 */
[----:B------:R-:W3:Y:S04]  /*2870*/  @!P0 LDG.E.128 R4, desc[UR6][R12.64+0x80] ;  /* 0x000080060c048981 */ /* 0x000ee8000c1e1d00 */
[----:B---3--:R2:W-:Y:S02]  /*2880*/  @!P0 STG.E.128 desc[UR6][R74.64+0x80], R4 ;  /* 0x000080044a008986 */ /* 0x0085e4000c101d06 */
.L_x_3919:
[----:B------:R-:W-:Y:S05]  /*2890*/  BSYNC.RECONVERGENT B0 ;  /* 0x0000000000007941 */ /* 0x000fea0003800200 */
.L_x_3918:
[----:B------:R-:W-:Y:S01]  /*28a0*/  MOV R11, RZ ;  /* 0x000000ff000b7202 */ /* 0x000fe20000000f00 */
[----:B------:R-:W-:Y:S05]  /*28b0*/  @!P3 BRA `(.L_x_3920) ;  /* 0x000000380084b947 */ /* 0x000fea0003800000 */
[----:B------:R-:W1:Y:S01]  /*28c0*/  LDC.64 R2, c[0x0][0x4a8] ;  /* 0x00012a00ff027b82 */ /* 0x000e620000000a00 */
[----:B------:R-:W-:Y:S02]  /*28d0*/  ISETP.GE.AND P1, PT, R14, UR24, PT ;  /* 0x000000180e007c0c */ /* 0x000fe4000bf26270 */
[C---:B-123--:R-:W-:Y:S04]  /*28e0*/  LEA R24, P0, R2.reuse, R12, 0x6 ;  /* 0x0000000c02187211 */ /* 0x04efe800078030ff */
[----:B------:R-:W-:Y:S02]  /*28f0*/  LEA.HI.X R25, R2, R13, R3, 0x6, P0 ;  /* 0x0000000d02197211 */ /* 0x000fe400000f3403 */
[----:B------:R-:W1:Y:S01]  /*2900*/  LDC.64 R2, c[0x0][0x3b8] ;  /* 0x0000ee00ff027b82 */ /* 0x000e620000000a00 */
[----:B------:R-:W-:Y:S04]  /*2910*/  ISETP.GE.AND P0, PT, R9, UR24, PT ;  /* 0x0000001809007c0c */ /* 0x000fe8000bf06270 */
[----:B------:R-:W2:Y:S01]  /*2920*/  @!P1 LDG.E.128 R4, desc[UR6][R24.64] ;  /* 0x0000000618049981 */ /* 0x000ea2000c1e1d00 */
        /* <DEDUP_REMOVED lines=11> */
.L_x_3917:
[----:B------:R-:W-:Y:S05]  /*29e0*/  BRA.U !UP0, `(.L_x_3921) ;  /* 0x0000001508607547 */ /* 0x000fea000b800000 */
[----:B------:R-:W-:Y:S04]  /*29f0*/  BSSY.RECONVERGENT B1, `(.L_x_3922) ;  /* 0x0000097000017945 */ /* 0x000fe80003800200 */
[----:B------:R-:W-:Y:S05]  /*2a00*/  @!P0 BRA `(.L_x_3923) ;  /* 0x0000000800548947 */ /* 0x000fea0003800000 */
[----:B------:R-:W2:Y:S01]  /*2a10*/  LDC R3, c[0x0][0x440] ;  /* 0x00011000ff037b82 */ /* 0x000ea20000000800 */
[----:B------:R-:W-:Y:S01]  /*2a20*/  BSSY.RECONVERGENT B0, `(.L_x_3924) ;  /* 0x0000033000007945 */ /* 0x000fe20003800200 */
[-C--:B--2---:R-:W-:Y:S02]  /*2a30*/  ISETP.GE.AND P0, PT, R14, R3.reuse, PT ;  /* 0x000000030e00720c */ /* 0x084fe40003f06270 */
[-C--:B------:R-:W-:Y:S02]  /*2a40*/  ISETP.GE.AND P4, PT, R9, R3.reuse, PT ;  /* 0x000000030900720c */ /* 0x080fe40003f86270 */
[----:B------:R-:W-:Y:S09]  /*2a50*/  ISETP.GE.AND P1, PT, R10, R3, PT ;  /* 0x000000030a00720c */ /* 0x000ff20003f26270 */
[----:B------:R-:W-:Y:S05]  /*2a60*/  @P0 BRA `(.L_x_3925) ;  /* 0x0000000000b80947 */ /* 0x000fea0003800000 */
[----:B------:R-:W-:Y:S01]  /*2a70*/  ISETP.GE.AND P0, PT, R14, R11, PT ;  /* 0x0000000b0e00720c */ /* 0x000fe20003f06270 */
[----:B-1-3--:R-:W2:Y:S11]  /*2a80*/  LDG.E.128 R20, desc[UR6][R12.64] ;  /* 0x000000060c147981 */ /* 0x00aeb6000c1e1d00 */
        /* <DEDUP_REMOVED lines=44> */
.L_x_3925:
[----:B------:R-:W-:Y:S05]  /*2d50*/  BSYNC.RECONVERGENT B0 ;  /* 0x0000000000007941 */ /* 0x000fea0003800200 */
.L_x_3924:
        /* <DEDUP_REMOVED lines=48> */
.L_x_3927:
[----:B------:R-:W-:Y:S05]  /*3060*/  BSYNC.RECONVERGENT B0 ;  /* 0x0000000000007941 */ /* 0x000fea0003800200 */
.L_x_3926:
        /* <DEDUP_REMOVED lines=47> */
.L_x_3923:
[----:B------:R-:W-:Y:S05]  /*3360*/  BSYNC.RECONVERGENT B1 ;  /* 0x0000000000017941 */ /* 0x000fea0003800200 */
.L_x_3922:
[----:B------:R-:W-:Y:S04]  /*3370*/  BSSY.RECONVERGENT B1, `(.L_x_3928) ;  /* 0x00000b7000017945 */ /* 0x000fe80003800200 */
[----:B------:R-:W-:Y:S05]  /*3380*/  @!P3 BRA `(.L_x_3929) ;  /* 0x0000000800d4b947 */ /* 0x000fea0003800000 */
[----:B-1-3--:R-:W1:Y:S01]  /*3390*/  LDC R5, c[0x0][0x440] ;  /* 0x00011000ff057b82 */ /* 0x00ae620000000800 */
[----:B------:R-:W-:Y:S01]  /*33a0*/  IMAD.SHL.U32 R37, R68, 0x20, RZ ;  /* 0x0000002044257824 */ /* 0x000fe200078e00ff */
[----:B------:R-:W-:Y:S06]  /*33b0*/  BSSY.RECONVERGENT B0, `(.L_x_3930) ;  /* 0x0000040000007945 */ /* 0x000fec0003800200 */
[----:B------:R-:W3:Y:S01]  /*33c0*/  LDC.64 R2, c[0x0][0x4a8] ;  /* 0x00012a00ff027b82 */ /* 0x000ee20000000a00 */
[----:B------:R-:W-:Y:S02]  /*33d0*/  SHF.R.S32.HI R36, RZ, 0x1f, R37 ;  /* 0x0000001fff247819 */ /* 0x000fe40000011425 */
[-C--:B-1----:R-:W-:Y:S02]  /*33e0*/  ISETP.GE.AND P4, PT, R14, R5.reuse, PT ;  /* 0x000000050e00720c */ /* 0x082fe40003f86270 */
[-C--:B------:R-:W-:Y:S02]  /*33f0*/  ISETP.GE.AND P3, PT, R9, R5.reuse, PT ;  /* 0x000000050900720c */ /* 0x080fe40003f66270 */
[----:B---3--:R-:W-:Y:S02]  /*3400*/  LEA R38, P0, R2, R12, 0x6 ;  /* 0x0000000c02267211 */ /* 0x008fe400078030ff */
[----:B------:R-:W-:Y:S02]  /*3410*/  ISETP.GE.AND P1, PT, R10, R5, PT ;  /* 0x000000050a00720c */ /* 0x000fe40003f26270 */
[----:B------:R-:W-:Y:S05]  /*3420*/  LEA.HI.X R39, R2, R13, R3, 0x6, P0 ;  /* 0x0000000d02277211 */ /* 0x000fea00000f3403 */
[----:B------:R-:W-:Y:S06]  /*3430*/  @P4 BRA `(.L_x_3931) ;  /* 0x0000000000dc4947 */ /* 0x000fec0003800000 */
[----:B------:R-:W-:Y:S01]  /*3440*/  ISETP.GE.AND P0, PT, R14, R11, PT ;  /* 0x0000000b0e00720c */ /* 0x000fe20003f06270 */
[----:B--2-4-:R-:W2:Y:S11]  /*3450*/  LDG.E.128 R20, desc[UR6][R38.64] ;  /* 0x0000000626147981 */ /* 0x014eb6000c1e1d00 */
        /* <DEDUP_REMOVED lines=53> */
.L_x_3931:
[----:B------:R-:W-:Y:S05]  /*37b0*/  BSYNC.RECONVERGENT B0 ;  /* 0x0000000000007941 */ /* 0x000fea0003800200 */
.L_x_3930:
        /* <DEDUP_REMOVED lines=57> */
.L_x_3933:
[----:B------:R-:W-:Y:S05]  /*3b50*/  BSYNC.RECONVERGENT B0 ;  /* 0x0000000000007941 */ /* 0x000fea0003800200 */
.L_x_3932:
        /* <DEDUP_REMOVED lines=56> */
.L_x_3929:
[----:B------:R-:W-:Y:S05]  /*3ee0*/  BSYNC.RECONVERGENT B1 ;  /* 0x0000000000017941 */ /* 0x000fea0003800200 */
.L_x_3928:
        /* <DEDUP_REMOVED lines=8> */
.L_x_3921:
[----:B-1----:R-:W-:Y:S01]  /*3f70*/  LEA.HI R18, R11, R11, RZ, 0x1 ;  /* 0x0000000b0b127211 */ /* 0x002fe200078f08ff */
[----:B------:R-:W-:Y:S01]  /*3f80*/  BSSY.RECONVERGENT B1, `(.L_x_3934) ;  /* 0x000010e000017945 */ /* 0x000fe20003800200 */
[----:B------:R-:W-:Y:S02]  /*3f90*/  SHF.R.U32.HI R19, RZ, 0x1, R11 ;  /* 0x00000001ff137819 */ /* 0x000fe4000001160b */
[----:B------:R-:W-:Y:S05]  /*3fa0*/  SHF.R.S32.HI R18, RZ, 0x1, R18 ;  /* 0x00000001ff127819 */ /* 0x000fea0000011412 */
[----:B------:R-:W-:Y:S01]  /*3fb0*/  IMAD.MOV R18, RZ, RZ, -R18 ;  /* 0x000000ffff127224 */ /* 0x000fe200078e0a12 */
[----:B------:R-:W-:Y:S05]  /*3fc0*/  @!P0 BRA `(.L_x_3935) ;  /* 0x0000001000248947 */ /* 0x000fea0003800000 */
[----:B------:R-:W1:Y:S01]  /*3fd0*/  LDC R83, c[0x0][0x440] ;  /* 0x00011000ff537b82 */ /* 0x000e620000000800 */
        /* <DEDUP_REMOVED lines=11> */
[----:B---3--:R-:W-:Y:S01]  /*4090*/  @!P0 SEL R21, R19, R18, !P1 ;  /* 0x0000001213158207 */ /* 0x008fe20004800000 */
        /* <DEDUP_REMOVED lines=76> */
.L_x_3937:
[----:B------:R-:W-:Y:S05]  /*4560*/  BSYNC.RECONVERGENT B0 ;  /* 0x0000000000007941 */ /* 0x000fea0003800200 */
.L_x_3936:
        /* <DEDUP_REMOVED lines=8> */
[----:B---3--:R-:W-:Y:S02]  /*45f0*/  @!P0 SEL R21, R19, R18, !P1 ;  /* 0x0000001213158207 */ /* 0x008fe40004800000 */
        /* <DEDUP_REMOVED lines=79> */
.L_x_3939:
[----:B------:R-:W-:Y:S05]  /*4af0*/  BSYNC.RECONVERGENT B0 ;  /* 0x0000000000007941 */ /* 0x000fea0003800200 */
.L_x_3938:
[----:B------:R-:W-:Y:S05]  /*4b00*/  @P4 BRA `(.L_x_3935) ;  /* 0x0000000400544947 */ /* 0x000fea0003800000 */
[C---:B------:R-:W-:Y:S01]  /*4b10*/  ISETP.GE.AND P0, PT, R10.reuse, R11, PT ;  /* 0x0000000b0a00720c */ /* 0x040fe20003f06270 */
[----:B-12---:R-:W2:Y:S11]  /*4b20*/  LDG.E.128 R52, desc[UR6][R12.64+0x80] ;  /* 0x000080060c347981 */ /* 0x006eb6000c1e1d00 */
        /* <DEDUP_REMOVED lines=83> */
.L_x_3935:
[----:B------:R-:W-:Y:S05]  /*5060*/  BSYNC.RECONVERGENT B1 ;  /* 0x0000000000017941 */ /* 0x000fea0003800200 */
.L_x_3934:
[----:B------:R-:W-:Y:S04]  /*5070*/  BSSY.RECONVERGENT B1, `(.L_x_3940) ;  /* 0x000011e000017945 */ /* 0x000fe80003800200 */
[----:B------:R-:W-:Y:S05]  /*5080*/  @!P3 BRA `(.L_x_3941) ;  /* 0x000000100070b947 */ /* 0x000fea0003800000 */
[----:B---3--:R-:W3:Y:S01]  /*5090*/  LDC R5, c[0x0][0x440] ;  /* 0x00011000ff057b82 */ /* 0x008ee20000000800 */
[----:B------:R-:W-:Y:S07]  /*50a0*/  BSSY.RECONVERGENT B0, `(.L_x_3942) ;  /* 0x0000062000007945 */ /* 0x000fee0003800200 */
[----:B------:R-:W5:Y:S01]  /*50b0*/  LDC.64 R2, c[0x0][0x4a8] ;  /* 0x00012a00ff027b82 */ /* 0x000f620000000a00 */
[-C--:B---3--:R-:W-:Y:S02]  /*50c0*/  ISETP.GE.AND P1, PT, R14, R5.reuse, PT ;  /* 0x000000050e00720c */ /* 0x088fe40003f26270 */
[-C--:B------:R-:W-:Y:S02]  /*50d0*/  ISETP.GE.AND P4, PT, R9, R5.reuse, PT ;  /* 0x000000050900720c */ /* 0x080fe40003f86270 */
[----:B-----5:R-:W-:Y:S02]  /*50e0*/  LEA R20, P0, R2, R12, 0x6 ;  /* 0x0000000c02147211 */ /* 0x020fe400078030ff */
[----:B------:R-:W-:Y:S02]  /*50f0*/  ISETP.GE.AND P3, PT, R10, R5, PT ;  /* 0x000000050a00720c */ /* 0x000fe40003f66270 */
[----:B------:R-:W-:Y:S05]  /*5100*/  LEA.HI.X R21, R2, R13, R3, 0x6, P0 ;  /* 0x0000000d02157211 */ /* 0x000fea00000f3403 */
[----:B------:R-:W-:Y:S06]  /*5110*/  @P1 BRA `(.L_x_3943) ;  /* 0x0000000400681947 */ /* 0x000fec0003800000 */
[C---:B------:R-:W-:Y:S01]  /*5120*/  ISETP.GE.AND P0, PT, R14.reuse, R11, PT ;  /* 0x0000000b0e00720c */ /* 0x040fe20003f06270 */
[----:B-12-4-:R-:W2:Y:S11]  /*5130*/  LDG.E.128 R52, desc[UR6][R20.64] ;  /* 0x0000000614347981 */ /* 0x016eb6000c1e1d00 */
        /* <DEDUP_REMOVED lines=19> */
[----:B------:R2:W5:Y:S02]  /*5270*/  @!P0 LDG.E.128 R56, desc[UR6][R38.64] ;  /* 0x0000000626388981 */ /* 0x000564000c1e1d00 */
[C---:B--2---:R-:W-:Y:S01]  /*5280*/  @!P0 SHF.L.U32 R39, R52.reuse, 0x10, RZ ;  /* 0x0000001034278819 */ /* 0x044fe200000006ff */
[----:B------:R-:W-:Y:S01]  /*5290*/  @!P0 IMAD.U32 R42, R53, 0x10000, RZ ;  /* 0x00010000352a8824 */ /* 0x000fe200078e00ff */
[----:B------:R-:W-:Y:S02]  /*52a0*/  @!P0 LOP3.LUT R41, R52, 0xffff0000, RZ, 0xc0, !PT ;  /* 0xffff000034298812 */ /* 0x000fe400078ec0ff */
[C---:B---3--:R-:W-:Y:S01]  /*52b0*/  @!P0 LOP3.LUT R23, R31.reuse, 0xffff0000, RZ, 0xc0, !PT ;  /* 0xffff00001f178812 */ /* 0x048fe200078ec0ff */
[----:B------:R-:W-:Y:S01]  /*52c0*/  @!P0 IMAD.U32 R25, R31, 0x10000, RZ ;  /* 0x000100001f198824 */ /* 0x000fe200078e00ff */
[----:B------:R-:W-:Y:S01]  /*52d0*/  @!P0 LOP3.LUT R33, R28, 0xffff0000, RZ, 0xc0, !PT ;  /* 0xffff00001c218812 */ /* 0x000fe200078ec0ff */
[----:B------:R-:W-:Y:S01]  /*52e0*/  @!P0 IMAD.U32 R27, R30, 0x10000, RZ ;  /* 0x000100001e1b8824 */ /* 0x000fe200078e00ff */
[C---:B------:R-:W-:Y:S01]  /*52f0*/  @!P0 LOP3.LUT R32, R29.reuse, 0xffff0000, RZ, 0xc0, !PT ;  /* 0xffff00001d208812 */ /* 0x040fe200078ec0ff */
[----:B------:R-:W-:Y:S01]  /*5300*/  @!P0 IMAD.U32 R34, R28, 0x10000, RZ ;  /* 0x000100001c228824 */ /* 0x000fe200078e00ff */
[----:B------:R-:W-:Y:S02]  /*5310*/  @!P0 SHF.L.U32 R28, R29, 0x10, RZ ;  /* 0x000000101d1c8819 */ /* 0x000fe400000006ff */
[----:B------:R-:W-:Y:S02]  /*5320*/  @!P0 LOP3.LUT R26, R30, 0xffff0000, RZ, 0xc0, !PT ;  /* 0xffff00001e1a8812 */ /* 0x000fe400078ec0ff */
[C---:B----4-:R-:W-:Y:S01]  /*5330*/  @!P0 SHF.L.U32 R37, R96.reuse, 0x10, RZ ;  /* 0x0000001060258819 */ /* 0x050fe200000006ff */
[C---:B------:R-:W-:Y:S01]  /*5340*/  @!P0 IMAD.U32 R35, R97.reuse, 0x10000, RZ ;  /* 0x0001000061238824 */ /* 0x040fe200078e00ff */
[----:B------:R-:W-:Y:S01]  /*5350*/  @!P0 LOP3.LUT R36, R96, 0xffff0000, RZ, 0xc0, !PT ;  /* 0xffff000060248812 */ /* 0x000fe200078ec0ff */
[C---:B------:R-:W-:Y:S01]  /*5360*/  @!P0 IMAD.U32 R30, R98.reuse, 0x10000, RZ ;  /* 0x00010000621e8824 */ /* 0x040fe200078e00ff */
[----:B------:R-:W-:Y:S01]  /*5370*/  @!P0 LOP3.LUT R31, R97, 0xffff0000, RZ, 0xc0, !PT ;  /* 0xffff0000611f8812 */ /* 0x000fe200078ec0ff */
[----:B------:R-:W-:Y:S01]  /*5380*/  @!P1 FADD.FTZ R37, -R37, -RZ ;  /* 0x800000ff25259221 */ /* 0x000fe20000010100 */
[----:B------:R-:W-:Y:S01]  /*5390*/  @!P0 LOP3.LUT R29, R98, 0xffff0000, RZ, 0xc0, !PT ;  /* 0xffff0000621d8812 */ /* 0x000fe200078ec0ff */
[----:B------:R-:W1:Y:S01]  /*53a0*/  LDC.64 R96, c[0x0][0x3b8] ;  /* 0x0000ee00ff607b82 */ /* 0x000e620000000a00 */
[C---:B------:R-:W-:Y:S01]  /*53b0*/  @!P0 SHF.L.U32 R24, R99.reuse, 0x10, RZ ;  /* 0x0000001063188819 */ /* 0x040fe200000006ff */
[----:B------:R-:W-:Y:S01]  /*53c0*/  @!P1 FADD.FTZ R36, -R36, -RZ ;  /* 0x800000ff24249221 */ /* 0x000fe20000010100 */
[----:B------:R-:W-:Y:S01]  /*53d0*/  @!P0 LOP3.LUT R22, R99, 0xffff0000, RZ, 0xc0, !PT ;  /* 0xffff000063168812 */ /* 0x000fe200078ec0ff */
[C---:B-----5:R-:W-:Y:S01]  /*53e0*/  @!P0 IMAD.U32 R38, R56.reuse, 0x10000, RZ ;  /* 0x0001000038268824 */ /* 0x060fe200078e00ff */
        /* <DEDUP_REMOVED lines=12> */
[----:B------:R-:W-:Y:S01]  /*54b0*/  @!P0 FMUL.FTZ R3, R28, R35 ;  /* 0x000000231c038220 */ /* 0x000fe20000410000 */
[----:B------:R-:W-:Y:S02]  /*54c0*/  @!P0 IMAD.U32 R43, R57, 0x10000, RZ ;  /* 0x00010000392b8824 */ /* 0x000fe400078e00ff */
[----:B------:R-:W-:Y:S01]  /*54d0*/  @!P1 FADD.FTZ R29, -R29, -RZ ;  /* 0x800000ff1d1d9221 */ /* 0x000fe20000010100 */
[----:B------:R-:W-:Y:S01]  /*54e0*/  @!P0 FMUL.FTZ R4, R32, R31 ;  /* 0x0000001f20048220 */ /* 0x000fe20000410000 */
[----:B------:R-:W-:Y:S01]  /*54f0*/  @!P1 FADD.FTZ R24, -R24, -RZ ;  /* 0x800000ff18189221 */ /* 0x000fe20000010100 */
[----:B------:R-:W-:Y:S01]  /*5500*/  @!P1 FADD.FTZ R22, -R22, -RZ ;  /* 0x800000ff16169221 */ /* 0x000fe20000010100 */
[----:B------:R-:W-:Y:S01]  /*5510*/  @!P0 FFMA.FTZ R2, R41, R40, R2 ;  /* 0x0000002829028223 */ /* 0x000fe20000010002 */
[C---:B------:R-:W-:Y:S01]  /*5520*/  @!P0 LOP3.LUT R41, R54.reuse, 0xffff0000, RZ, 0xc0, !PT ;  /* 0xffff000036298812 */ /* 0x040fe200078ec0ff */
[----:B------:R-:W-:Y:S01]  /*5530*/  @!P0 IMAD.U32 R38, R54, 0x10000, RZ ;  /* 0x0001000036268824 */ /* 0x000fe200078e00ff */
[----:B------:R-:W-:Y:S01]  /*5540*/  @!P0 SHF.L.U32 R40, R55, 0x10, RZ ;  /* 0x0000001037288819 */ /* 0x000fe200000006ff */
[----:B------:R-:W-:Y:S01]  /*5550*/  @!P0 FFMA.FTZ R3, R42, R43, R3 ;  /* 0x0000002b2a038223 */ /* 0x000fe20000010003 */
[----:B-1----:R-:W-:Y:S01]  /*5560*/  LEA R100, P1, R96, R74, 0x6 ;  /* 0x0000004a60647211 */ /* 0x002fe200078230ff */
[----:B------:R-:W-:Y:S01]  /*5570*/  @!P0 FMUL.FTZ R5, R27, R30 ;  /* 0x0000001e1b058220 */ /* 0x000fe20000410000 */
[----:B------:R-:W-:Y:S01]  /*5580*/  @!P0 F2FP.BF16.F32.PACK_AB R83, R2, R0 ;  /* 0x000000000253823e */ /* 0x000fe200000010ff */
[----:B------:R-:W-:Y:S01]  /*5590*/  @!P0 IMAD.U32 R45, R58, 0x10000, RZ ;  /* 0x000100003a2d8824 */ /* 0x000fe200078e00ff */
[----:B------:R-:W-:Y:S01]  /*55a0*/  LEA.HI.X R101, R96, R75, R97, 0x6, P1 ;  /* 0x0000004b60657211 */ /* 0x000fe200008f3461 */
        /* <DEDUP_REMOVED lines=17> */
.L_x_3943:
[----:B------:R-:W-:Y:S05]  /*56c0*/  BSYNC.RECONVERGENT B0 ;  /* 0x0000000000007941 */ /* 0x000fea0003800200 */
.L_x_3942:
[----:B------:R-:W-:Y:S04]  /*56d0*/  BSSY.RECONVERGENT B0, `(.L_x_3944) ;  /* 0x000005c000007945 */ /* 0x000fe80003800200 */
        /* <DEDUP_REMOVED lines=91> */
.L_x_3945:
[----:B------:R-:W-:Y:S05]  /*5c90*/  BSYNC.RECONVERGENT B0 ;  /* 0x0000000000007941 */ /* 0x000fea0003800200 */
.L_x_3944:
        /* <DEDUP_REMOVED lines=91> */
.L_x_3941:
[----:B------:R-:W-:Y:S05]  /*6250*/  BSYNC.RECONVERGENT B1 ;  /* 0x0000000000017941 */ /* 0x000fea0003800200 */
.L_x_3940:
[----:B------:R-:W5:Y:S08]  /*6260*/  LDC R3, c[0x0][0x450] ;  /* 0x00011400ff037b82 */ /* 0x000f700000000800 */
[----:B------:R-:W1:Y:S01]  /*6270*/  LDC R11, c[0x0][0x450] ;  /* 0x00011400ff0b7b82 */ /* 0x000e620000000800 */
[----:B-----5:R-:W-:Y:S05]  /*6280*/  IMAD.U32 R3, R3, -0x20, RZ ;  /* 0xffffffe003037824 */ /* 0x020fea00078e00ff */
[C---:B------:R-:W-:Y:S02]  /*6290*/  LEA R78, P1, R3.reuse, R78, 0x1 ;  /* 0x0000004e034e7211 */ /* 0x040fe400078208ff */
[C---:B------:R-:W-:Y:S02]  /*62a0*/  LEA R76, P0, R3.reuse, R76, 0x1 ;  /* 0x0000004c034c7211 */ /* 0x040fe400078008ff */
[C---:B------:R-:W-:Y:S02]  /*62b0*/  LEA.HI.X.SX32 R79, R3.reuse, R79, 0x1, P1 ;  /* 0x0000004f034f7211 */ /* 0x040fe400008f0eff */
[----:B-1----:R-:W-:Y:S09]  /*62c0*/  LEA.HI.X.SX32 R77, R3, R77, 0x1, P0 ;  /* 0x0000004d034d7211 */ /* 0x002ff200000f0eff */
.L_x_3920:
[----:B------:R-:W-:Y:S05]  /*62d0*/  BSYNC.RECONVERGENT B2 ;  /* 0x0000000000027941 */ /* 0x000fea0003800200 */
.L_x_3916:
[----:B------:R-:W-:Y:S01]  /*62e0*/  ISETP.NE.U32.AND P3, PT, RZ, UR18, PT ;  /* 0x00000012ff007c0c */ /* 0x000fe2000bf65070 */
[----:B------:R-:W-:Y:S03]  /*62f0*/  VIADD R82, R82, 0xffffffc0 ;  /* 0xffffffc052527836 */ /* 0x000fe60000000000 */
        /* <DEDUP_REMOVED lines=90> */
.L_x_3946:
[----:B------:R-:W-:Y:S02]  /*68a0*/  IADD3 R94, P1, PT, R94, UR4, RZ ;  /* 0x000000045e5e7c10 */ /* 0x000fe4000ff3e0ff */
[----:B------:R-:W-:Y:S02]  /*68b0*/  IADD3 R12, P0, PT, R12, UR22, RZ ;  /* 0x000000160c0c7c10 */ /* 0x000fe4000ff1e0ff */
[----:B------:R-:W-:Y:S02]  /*68c0*/  IADD3.X R95, PT, PT, R95, UR20, RZ, P1, !PT ;  /* 0x000000145f5f7c10 */ /* 0x000fe40008ffe4ff */
[----:B------:R-:W-:Y:S01]  /*68d0*/  IADD3.X R13, PT, PT, R13, UR21, RZ, P0, !PT ;  /* 0x000000150d0d7c10 */ /* 0x000fe200087fe4ff */
[----:B------:R-:W-:Y:S08]  /*68e0*/  @P2 BRA `(.L_x_3947) ;  /* 0xffffffbc00102947 */ /* 0x000ff0000383ffff */
.L_x_3911:
[----:B------:R-:W1:Y:S01]  /*68f0*/  LDC R3, c[0x0][0x450] ;  /* 0x00011400ff037b82 */ /* 0x000e620000000800 */
[----:B------:R-:W-:Y:S01]  /*6900*/  LOP3.LUT R128, R49, 0x18, RZ, 0xc0, !PT ;  /* 0x0000001831807812 */ /* 0x000fe200078ec0ff */
[----:B------:R-:W-:Y:S01]  /*6910*/  UMOV UR4, 0x400 ;  /* 0x0000040000047882 */ /* 0x000fe20000000000 */
[----:B------:R-:W-:Y:S02]  /*6920*/  BSSY.RECONVERGENT B3, `(.L_x_3948) ;  /* 0x00003e2000037945 */ /* 0x000fe40003800200 */
[----:B-----5:R-:W-:-:S03]  /*6930*/  LOP3.LUT R0, R128, 0xd8, R87, 0x78, !PT ;  /* 0x000000d880007812 */ /* 0x020fc600078e7857 */
        /* <DEDUP_REMOVED lines=37> */
.L_x_3952:
[----:B------:R2:W-:Y:S02]  /*6b90*/  STS.128 [R0+0x2000], RZ ;  /* 0x002000ff00007388 */ /* 0x0005e40000000c00 */
.L_x_3951:
[----:B------:R-:W-:Y:S05]  /*6ba0*/  BSYNC.RECONVERGENT B0 ;  /* 0x0000000000007941 */ /* 0x000fea0003800200 */
.L_x_3950:
        /* <DEDUP_REMOVED lines=25> */
.L_x_3954:
[----:B------:R3:W-:Y:S01]  /*6d40*/  STS.128 [R0+0x2800], RZ ;  /* 0x002800ff00007388 */ /* 0x0007e20000000c00 */
[----:B------:R-:W-:Y:S05]  /*6d50*/  BRA `(.L_x_3953) ;  /* 0x0000003800787947 */ /* 0x000fea0003800000 */
.L_x_3949:
[----:B------:R-:W1:Y:S01]  /*6d60*/  LDC.64 R4, c[0x0][0x470] ;  /* 0x00011c00ff047b82 */ /* 0x000e620000000a00 */
[----:B------:R-:W2:Y:S01]  /*6d70*/  LDCU.64 UR8, c[0x0][0x380] ;  /* 0x00007000ff0877ac */ /* 0x000ea20008000a00 */
[----:B-1----:R-:W-:Y:S01]  /*6d80*/  ISETP.NE.U32.AND P0, PT, R4, RZ, PT ;  /* 0x000000ff0400720c */ /* 0x002fe20003f05070 */
[----:B------:R-:W-:-:S03]  /*6d90*/  IMAD.MOV.U32 R4, RZ, RZ, RZ ;  /* 0x000000ffff047224 */ /* 0x000fc600078e00ff */
[----:B------:R-:W-:-:S13]  /*6da0*/  ISETP.NE.AND.EX P0, PT, R5, RZ, PT, P0 ;  /* 0x000000ff0500720c */ /* 0x000fda0003f05300 */
[----:B------:R-:W1:Y:S02]  /*6db0*/  @P0 LDC.64 R6, c[0x0][0x470] ;  /* 0x00011c00ff060b82 */ /* 0x000e640000000a00 */
[----:B-1----:R-:W-:-:S05]  /*6dc0*/  @P0 IMAD.WIDE.U32 R6, R125, 0x4, R6 ;  /* 0x000000047d060825 */ /* 0x002fca00078e0006 */
[----:B------:R-:W3:Y:S01]  /*6dd0*/  @P0 LDG.E R4, desc[UR6][R6.64] ;  /* 0x0000000606040981 */ /* 0x000ee2000c1e1900 */
[----:B------:R-:W1:Y:S01]  /*6de0*/  LDCU.U8 UR4, c[0x0][0x533] ;  /* 0x0000a660ff0477ac */ /* 0x000e620008000000 */
[----:B--2---:R-:W-:Y:S01]  /*6df0*/  LEA R34, P0, R90, UR8, 0x1 ;  /* 0x000000085a227c11 */ /* 0x004fe2000f8008ff */
[----:B------:R-:W-:-:S03]  /*6e00*/  IMAD.SHL.U32 R13, R68, 0x20, RZ ;  /* 0x00000020440d7824 */ /* 0x000fc600078e00ff */
        /* <DEDUP_REMOVED lines=70> */
.L_x_3961:
[----:B------:R-:W-:Y:S05]  /*7270*/  BSYNC.RECONVERGENT B0 ;  /* 0x0000000000007941 */ /* 0x000fea0003800200 */
.L_x_3960:
[----:B-----5:R-:W-:Y:S01]  /*7280*/  IMAD.MOV.U32 R6, RZ, RZ, R18 ;  /* 0x000000ffff067224 */ /* 0x020fe200078e0012 */
[----:B------:R-:W-:Y:S01]  /*7290*/  MOV R4, R16 ;  /* 0x0000001000047202 */ /* 0x000fe20000000f00 */
[----:B------:R-:W-:Y:S01]  /*72a0*/  IMAD.MOV.U32 R7, RZ, RZ, R19 ;  /* 0x000000ffff077224 */ /* 0x000fe200078e0013 */
[----:B------:R-:W-:Y:S02]  /*72b0*/  MOV R5, R17 ;  /* 0x0000001100057202 */ /* 0x000fe40000000f00 */
.L_x_3959:
[----:B------:R-:W-:Y:S05]  /*72c0*/  BSYNC.RECONVERGENT B1 ;  /* 0x0000000000017941 */ /* 0x000fea0003800200 */
.L_x_3958:
        /* <DEDUP_REMOVED lines=47> */
.L_x_3965:
[----:B------:R-:W-:Y:S05]  /*75c0*/  BSYNC.RECONVERGENT B0 ;  /* 0x0000000000007941 */ /* 0x000fea0003800200 */
.L_x_3964:
[----:B-----5:R4:W-:Y:S02]  /*75d0*/  STS.128 [R0+0x1000], R16 ;  /* 0x0010001000007388 */ /* 0x0209e40000000c00 */
.L_x_3963:
[----:B------:R-:W-:Y:S05]  /*75e0*/  BSYNC.RECONVERGENT B1 ;  /* 0x0000000000017941 */ /* 0x000fea0003800200 */
.L_x_3962:
        /* <DEDUP_REMOVED lines=33> */
[----:B------:R-:W-:Y:S01]  /*7800*/  FMUL.FTZ R23, R25, R5 ;  /* 0x0000000519177220 */ /* 0x000fe20000410000 */
[----:B------:R-:W-:Y:S01]  /*7810*/  FFMA.FTZ R33, R33, R16, R12 ;  /* 0x0000001021217223 */ /* 0x000fe2000001000c */
[-C--:B------:R-:W-:Y:S01]  /*7820*/  FMUL.FTZ R12, R30, R4.reuse ;  /* 0x000000041e0c7220 */ /* 0x080fe20000410000 */
[-C--:B------:R-:W-:Y:S01]  /*7830*/  FMUL.FTZ R16, R25, R7.reuse ;  /* 0x0000000719107220 */ /* 0x080fe20000410000 */
[C---:B------:R-:W-:Y:S01]  /*7840*/  FFMA.FTZ R27, R17.reuse, R4, R27 ;  /* 0x00000004111b7223 */ /* 0x040fe2000001001b */
[C---:B------:R-:W-:Y:S01]  /*7850*/  FFMA.FTZ R23, R28.reuse, R7, -R23 ;  /* 0x000000071c177223 */ /* 0x040fe20000010817 */
[----:B------:R-:W-:Y:S01]  /*7860*/  FFMA.FTZ R12, R17, R6, -R12 ;  /* 0x00000006110c7223 */ /* 0x000fe2000001080c */
[----:B------:R-:W-:Y:S01]  /*7870*/  FFMA.FTZ R16, R28, R5, R16 ;  /* 0x000000051c107223 */ /* 0x000fe20000010010 */
[----:B------:R-:W-:-:S02]  /*7880*/  F2FP.BF16.F32.PACK_AB R17, R8, R19 ;  /* 0x000000130811723e */ /* 0x000fc400000010ff */
[----:B------:R-:W-:Y:S02]  /*7890*/  F2FP.BF16.F32.PACK_AB R19, R33, R18 ;  /* 0x000000122113723e */ /* 0x000fe400000010ff */
[----:B------:R-:W-:Y:S02]  /*78a0*/  F2FP.BF16.F32.PACK_AB R12, R27, R12 ;  /* 0x0000000c1b0c723e */ /* 0x000fe400000010ff */
[----:B------:R-:W-:Y:S02]  /*78b0*/  F2FP.BF16.F32.PACK_AB R18, R16, R23 ;  /* 0x000000171012723e */ /* 0x000fe400000010ff */
[----:B------:R-:W-:Y:S02]  /*78c0*/  MOV R16, R12 ;  /* 0x0000000c00107202 */ /* 0x000fe40000000f00 */
.L_x_3967:
[----:B------:R-:W-:Y:S05]  /*78d0*/  BSYNC.RECONVERGENT B0 ;  /* 0x0000000000007941 */ /* 0x000fea0003800200 */
.L_x_3966:
[----:B-----5:R1:W-:Y:S02]  /*78e0*/  STS.128 [R0+0x2000], R16 ;  /* 0x0020001000007388 */ /* 0x0203e40000000c00 */
.L_x_3957:
[----:B------:R-:W-:Y:S05]  /*78f0*/  BSYNC.RECONVERGENT B2 ;  /* 0x0000000000027941 */ /* 0x000fea0003800200 */
.L_x_3956:
        /* <DEDUP_REMOVED lines=28> */
[C---:B------:R-:W-:Y:S01]  /*7ac0*/  LOP3.LUT R2, R17.reuse, 0xffff0000, RZ, 0xc0, !PT ;  /* 0xffff000011027812 */ /* 0x040fe200078ec0ff */
[----:B------:R-:W-:Y:S01]  /*7ad0*/  IMAD.U32 R8, R17, 0x10000, RZ ;  /* 0x0001000011087824 */ /* 0x000fe200078e00ff */
[----:B------:R-:W-:-:S02]  /*7ae0*/  SHF.L.U32 R11, R16, 0x10, RZ ;  /* 0x00000010100b7819 */ /* 0x000fc400000006ff */
[----:B------:R-:W-:Y:S02]  /*7af0*/  LOP3.LUT R28, R16, 0xffff0000, RZ, 0xc0, !PT ;  /* 0xffff0000101c7812 */ /* 0x000fe400078ec0ff */
        /* <DEDUP_REMOVED lines=31> */
.L_x_3971:
[----:B------:R-:W-:Y:S05]  /*7cf0*/  BSYNC.RECONVERGENT B0 ;  /* 0x0000000000007941 */ /* 0x000fea0003800200 */
.L_x_3970:
[----:B-----5:R4:W-:Y:S02]  /*7d00*/  STS.128 [R0+0x800], R16 ;  /* 0x0008001000007388 */ /* 0x0209e40000000c00 */
.L_x_3969:
[----:B------:R-:W-:Y:S05]  /*7d10*/  BSYNC.RECONVERGENT B1 ;  /* 0x0000000000017941 */ /* 0x000fea0003800200 */
.L_x_3968:
        /* <DEDUP_REMOVED lines=19> */
[----:B------:R4:W3:Y:S01]  /*7e50*/  LDG.E.64 R4, desc[UR6][R30.64+0x20] ;  /* 0x000020061e047981 */ /* 0x0008e2000c1e1b00 */
[C---:B-----5:R-:W-:Y:S01]  /*7e60*/  IMAD.U32 R29, R19.reuse, 0x10000, RZ ;  /* 0x00010000131d7824 */ /* 0x060fe200078e00ff */
[----:B------:R-:W-:Y:S02]  /*7e70*/  LOP3.LUT R27, R19, 0xffff0000, RZ, 0xc0, !PT ;  /* 0xffff0000131b7812 */ /* 0x000fe400078ec0ff */
[C---:B------:R-:W-:Y:S01]  /*7e80*/  LOP3.LUT R2, R17.reuse, 0xffff0000, RZ, 0xc0, !PT ;  /* 0xffff000011027812 */ /* 0x040fe200078ec0ff */
[----:B------:R-:W-:Y:S01]  /*7e90*/  IMAD.U32 R8, R17, 0x10000, RZ ;  /* 0x0001000011087824 */ /* 0x000fe200078e00ff */
[----:B------:R-:W-:-:S02]  /*7ea0*/  SHF.L.U32 R11, R16, 0x10, RZ ;  /* 0x00000010100b7819 */ /* 0x000fc400000006ff */
[----:B------:R-:W-:Y:S02]  /*7eb0*/  LOP3.LUT R28, R16, 0xffff0000, RZ, 0xc0, !PT ;  /* 0xffff0000101c7812 */ /* 0x000fe400078ec0ff */
[C---:B------:R-:W-:Y:S02]  /*7ec0*/  SHF.L.U32 R26, R18.reuse, 0x10, RZ ;  /* 0x00000010121a7819 */ /* 0x040fe400000006ff */
[----:B----4-:R-:W-:Y:S02]  /*7ed0*/  LOP3.LUT R30, R18, 0xffff0000, RZ, 0xc0, !PT ;  /* 0xffff0000121e7812 */ /* 0x010fe400078ec0ff */
[----:B--2---:R-:W-:Y:S02]  /*7ee0*/  LOP3.LUT R23, R6, 0xffff0000, RZ, 0xc0, !PT ;  /* 0xffff000006177812 */ /* 0x004fe400078ec0ff */
[----:B---3--:R-:W-:Y:S02]  /*7ef0*/  LOP3.LUT R19, R4, 0xffff0000, RZ, 0xc0, !PT ;  /* 0xffff000004137812 */ /* 0x008fe400078ec0ff */
        /* <DEDUP_REMOVED lines=27> */
.L_x_3975:
[----:B------:R-:W-:Y:S05]  /*80b0*/  BSYNC.RECONVERGENT B0 ;  /* 0x0000000000007941 */ /* 0x000fea0003800200 */
.L_x_3974:
[----:B-----5:R4:W-:Y:S02]  /*80c0*/  STS.128 [R0+0x1800], R16 ;  /* 0x0018001000007388 */ /* 0x0209e40000000c00 */
.L_x_3973:
[----:B------:R-:W-:Y:S05]  /*80d0*/  BSYNC.RECONVERGENT B1 ;  /* 0x0000000000017941 */ /* 0x000fea0003800200 */
.L_x_3972:
        /* <DEDUP_REMOVED lines=32> */
[----:B------:R-:W-:Y:S01]  /*82e0*/  FMUL.FTZ R6, R6, R17 ;  /* 0x0000001106067220 */ /* 0x000fe20000410000 */
[----:B------:R-:W-:Y:S02]  /*82f0*/  FMUL.FTZ R23, R19, R11 ;  /* 0x0000000b13177220 */ /* 0x000fe40000410000 */
[C---:B------:R-:W-:Y:S01]  /*8300*/  FFMA.FTZ R12, R7.reuse, R17, -R12 ;  /* 0x00000011070c7223 */ /* 0x040fe2000001080c */
[----:B------:R-:W-:Y:S01]  /*8310*/  FFMA.FTZ R7, R7, R13, R6 ;  /* 0x0000000d07077223 */ /* 0x000fe20000010006 */
[-C--:B------:R-:W-:Y:S01]  /*8320*/  FMUL.FTZ R19, R19, R16.reuse ;  /* 0x0000001013137220 */ /* 0x080fe20000410000 */
[----:B------:R-:W-:Y:S01]  /*8330*/  IMAD.U32 R13, R2, 0x10000, RZ ;  /* 0x00010000020d7824 */ /* 0x000fe200078e00ff */
[----:B------:R-:W-:Y:S01]  /*8340*/  SHF.L.U32 R17, R4, 0x10, RZ ;  /* 0x0000001004117819 */ /* 0x000fe200000006ff */
[----:B------:R-:W-:Y:S01]  /*8350*/  IMAD.U32 R3, R3, 0x10000, RZ ;  /* 0x0001000003037824 */ /* 0x000fe200078e00ff */
[----:B------:R-:W-:Y:S01]  /*8360*/  SHF.L.U32 R5, R5, 0x10, RZ ;  /* 0x0000001005057819 */ /* 0x000fe200000006ff */
[C---:B------:R-:W-:Y:S01]  /*8370*/  FFMA.FTZ R23, R20.reuse, R16, -R23 ;  /* 0x0000001014177223 */ /* 0x040fe20000010817 */
[----:B------:R-:W-:Y:S01]  /*8380*/  FFMA.FTZ R20, R20, R11, R19 ;  /* 0x0000000b14147223 */ /* 0x000fe20000010013 */
[----:B------:R-:W-:Y:S01]  /*8390*/  FMUL.FTZ R11, R22, R13 ;  /* 0x0000000d160b7220 */ /* 0x000fe20000410000 */
[----:B------:R-:W-:Y:S01]  /*83a0*/  FMUL.FTZ R2, R18, R3 ;  /* 0x0000000312027220 */ /* 0x000fe20000410000 */
[----:B------:R-:W-:Y:S01]  /*83b0*/  FMUL.FTZ R22, R22, R17 ;  /* 0x0000001116167220 */ /* 0x000fe20000410000 */
[----:B------:R-:W-:Y:S01]  /*83c0*/  FMUL.FTZ R18, R18, R5 ;  /* 0x0000000512127220 */ /* 0x000fe20000410000 */
        /* <DEDUP_REMOVED lines=8> */
.L_x_3977:
[----:B------:R-:W-:Y:S05]  /*8450*/  BSYNC.RECONVERGENT B0 ;  /* 0x0000000000007941 */ /* 0x000fea0003800200 */
.L_x_3976:
[----:B-----5:R4:W-:Y:S01]  /*8460*/  STS.128 [R0+0x2800], R16 ;  /* 0x0028001000007388 */ /* 0x0209e20000000c00 */
[----:B------:R-:W-:Y:S05]  /*8470*/  BRA `(.L_x_3953) ;  /* 0x0000002000b07947 */ /* 0x000fea0003800000 */
.L_x_3955:
        /* <DEDUP_REMOVED lines=96> */
.L_x_3982:
[----:B------:R-:W-:Y:S05]  /*8a80*/  BSYNC.RECONVERGENT B0 ;  /* 0x0000000000007941 */ /* 0x000fea0003800200 */
.L_x_3981:
[----:B------:R-:W-:Y:S05]  /*8a90*/  BSYNC.RECONVERGENT B1 ;  /* 0x0000000000017941 */ /* 0x000fea0003800200 */
.L_x_3980:
        /* <DEDUP_REMOVED lines=87> */
.L_x_3986:
[----:B------:R-:W-:Y:S05]  /*9010*/  BSYNC.RECONVERGENT B0 ;  /* 0x0000000000007941 */ /* 0x000fea0003800200 */
.L_x_3985:
[----:B-----5:R4:W-:Y:S02]  /*9020*/  STS.128 [R0+0x1000], R24 ;  /* 0x0010001800007388 */ /* 0x0209e40000000c00 */
.L_x_3984:
[----:B------:R-:W-:Y:S05]  /*9030*/  BSYNC.RECONVERGENT B1 ;  /* 0x0000000000017941 */ /* 0x000fea0003800200 */
.L_x_3983:
        /* <DEDUP_REMOVED lines=86> */
.L_x_3988:
[----:B------:R-:W-:Y:S05]  /*95a0*/  BSYNC.RECONVERGENT B0 ;  /* 0x0000000000007941 */ /* 0x000fea0003800200 */
.L_x_3987:
[----:B-----5:R1:W-:Y:S02]  /*95b0*/  STS.128 [R0+0x2000], R24 ;  /* 0x0020001800007388 */ /* 0x0203e40000000c00 */
.L_x_3979:
[----:B------:R-:W-:Y:S05]  /*95c0*/  BSYNC.RECONVERGENT B2 ;  /* 0x0000000000027941 */ /* 0x000fea0003800200 */
.L_x_3978:
        /* <DEDUP_REMOVED lines=56> */
[C---:B------:R-:W-:Y:S01]  /*9950*/  IMAD.U32 R20, R23.reuse, 0x10000, RZ ;  /* 0x0001000017147824 */ /* 0x040fe200078e00ff */
[----:B------:R-:W-:Y:S01]  /*9960*/  LOP3.LUT R21, R22, 0xffff0000, RZ, 0xc0, !PT ;  /* 0xffff000016157812 */ /* 0x000fe200078ec0ff */
[----:B------:R-:W-:Y:S01]  /*9970*/  @!P0 FADD.FTZ R26, -R26, -RZ ;  /* 0x800000ff1a1a8221 */ /* 0x000fe20000010100 */
[----:B------:R-:W-:Y:S01]  /*9980*/  SHF.L.U32 R44, R22, 0x10, RZ ;  /* 0x00000010162c7819 */ /* 0x000fe200000006ff */
[----:B------:R-:W-:Y:S01]  /*9990*/  @!P0 FADD.FTZ R4, -R4, -RZ ;  /* 0x800000ff04048221 */ /* 0x000fe20000010100 */
[----:B------:R-:W-:Y:S01]  /*99a0*/  LOP3.LUT R22, R23, 0xffff0000, RZ, 0xc0, !PT ;  /* 0xffff000017167812 */ /* 0x000fe200078ec0ff */
[----:B------:R-:W-:Y:S01]  /*99b0*/  @!P0 FADD.FTZ R40, -R40, -RZ ;  /* 0x800000ff28288221 */ /* 0x000fe20000010100 */
[----:B------:R-:W-:Y:S01]  /*99c0*/  @!P0 FADD.FTZ R7, -R7, -RZ ;  /* 0x800000ff07078221 */ /* 0x000fe20000010100 */
[----:B------:R-:W-:Y:S01]  /*99d0*/  FMUL.FTZ R6, R21, R6 ;  /* 0x0000000615067220 */ /* 0x000fe20000410000 */
[----:B------:R-:W-:Y:S01]  /*99e0*/  FMUL.FTZ R5, R20, R5 ;  /* 0x0000000514057220 */ /* 0x000fe20000410000 */
[C---:B--2---:R-:W-:Y:S01]  /*99f0*/  IMAD.U32 R21, R16.reuse, 0x10000, RZ ;  /* 0x0001000010157824 */ /* 0x044fe200078e00ff */
[----:B------:R-:W-:Y:S01]  /*9a00*/  LOP3.LUT R20, R16, 0xffff0000, RZ, 0xc0, !PT ;  /* 0xffff000010147812 */ /* 0x000fe200078ec0ff */
[----:B------:R-:W-:Y:S01]  /*9a10*/  FMUL.FTZ R42, R42, R27 ;  /* 0x0000001b2a2a7220 */ /* 0x000fe20000410000 */
[----:B------:R-:W-:Y:S01]  /*9a20*/  FMUL.FTZ R26, R43, R26 ;  /* 0x0000001a2b1a7220 */ /* 0x000fe20000410000 */
[----:B------:R-:W-:Y:S01]  /*9a30*/  @!P0 FADD.FTZ R39, -R39, -RZ ;  /* 0x800000ff27278221 */ /* 0x000fe20000010100 */
[----:B------:R-:W-:Y:S01]  /*9a40*/  SHF.L.U32 R16, R17, 0x10, RZ ;  /* 0x0000001011107819 */ /* 0x000fe200000006ff */
[----:B------:R-:W-:Y:S01]  /*9a50*/  FMUL.FTZ R4, R41, R4 ;  /* 0x0000000429047220 */ /* 0x000fe20000410000 */
[----:B------:R-:W-:Y:S01]  /*9a60*/  LOP3.LUT R23, R17, 0xffff0000, RZ, 0xc0, !PT ;  /* 0xffff000011177812 */ /* 0x000fe200078ec0ff */
[----:B------:R-:W-:Y:S01]  /*9a70*/  FMUL.FTZ R45, R45, R40 ;  /* 0x000000282d2d7220 */ /* 0x000fe20000410000 */
[----:B------:R-:W-:Y:S01]  /*9a80*/  FMUL.FTZ R7, R22, R7 ;  /* 0x0000000716077220 */ /* 0x000fe20000410000 */
[----:B------:R-:W-:Y:S01]  /*9a90*/  IMAD.U32 R22, R18, 0x10000, RZ ;  /* 0x0001000012167824 */ /* 0x000fe200078e00ff */
[----:B------:R-:W-:Y:S01]  /*9aa0*/  SHF.L.U32 R17, R19, 0x10, RZ ;  /* 0x0000001013117819 */ /* 0x000fe200000006ff */
[----:B------:R-:W-:Y:S01]  /*9ab0*/  FMUL.FTZ R39, R44, R39 ;  /* 0x000000272c277220 */ /* 0x000fe20000410000 */
[----:B------:R-:W-:Y:S01]  /*9ac0*/  LOP3.LUT R18, R18, 0xffff0000, RZ, 0xc0, !PT ;  /* 0xffff000012127812 */ /* 0x000fe200078ec0ff */
        /* <DEDUP_REMOVED lines=15> */
.L_x_3992:
[----:B------:R-:W-:Y:S05]  /*9bc0*/  BSYNC.RECONVERGENT B0 ;  /* 0x0000000000007941 */ /* 0x000fea0003800200 */
.L_x_3991:
[----:B-----5:R4:W-:Y:S02]  /*9bd0*/  STS.128 [R0+0x800], R24 ;  /* 0x0008001800007388 */ /* 0x0209e40000000c00 */
.L_x_3990:
[----:B------:R-:W-:Y:S05]  /*9be0*/  BSYNC.RECONVERGENT B1 ;  /* 0x0000000000017941 */ /* 0x000fea0003800200 */
.L_x_3989:
        /* <DEDUP_REMOVED lines=60> */
[C---:B----4-:R-:W-:Y:S01]  /*9fb0*/  IMAD.U32 R21, R16.reuse, 0x10000, RZ ;  /* 0x0001000010157824 */ /* 0x050fe200078e00ff */
        /* <DEDUP_REMOVED lines=28> */
.L_x_3996:
[----:B------:R-:W-:Y:S05]  /*a180*/  BSYNC.RECONVERGENT B0 ;  /* 0x0000000000007941 */ /* 0x000fea0003800200 */
.L_x_3995:
[----:B-----5:R1:W-:Y:S02]  /*a190*/  STS.128 [R0+0x1800], R24 ;  /* 0x0018001800007388 */ /* 0x0203e40000000c00 */
.L_x_3994:
[----:B------:R-:W-:Y:S05]  /*a1a0*/  BSYNC.RECONVERGENT B1 ;  /* 0x0000000000017941 */ /* 0x000fea0003800200 */
.L_x_3993:
        /* <DEDUP_REMOVED lines=36> */
[C---:B------:R-:W-:Y:S01]  /*a3f0*/  IMAD.U32 R29, R26.reuse, 0x10000, RZ ;  /* 0x000100001a1d7824 */ /* 0x040fe200078e00ff */
[----:B------:R-:W-:-:S02]  /*a400*/  LOP3.LUT R25, R26, 0xffff0000, RZ, 0xc0, !PT ;  /* 0xffff00001a197812 */ /* 0x000fc400078ec0ff */
[C---:B------:R-:W-:Y:S02]  /*a410*/  SHF.L.U32 R13, R24.reuse, 0x10, RZ ;  /* 0x00000010180d7819 */ /* 0x040fe400000006ff */
[----:B------:R-:W-:Y:S01]  /*a420*/  LOP3.LUT R7, R24, 0xffff0000, RZ, 0xc0, !PT ;  /* 0xffff000018077812 */ /* 0x000fe200078ec0ff */
[C---:B----4-:R-:W-:Y:S01]  /*a430*/  IMAD.U32 R26, R16.reuse, 0x10000, RZ ;  /* 0x00010000101a7824 */ /* 0x050fe200078e00ff */
[----:B------:R-:W-:Y:S02]  /*a440*/  LOP3.LUT R16, R16, 0xffff0000, RZ, 0xc0, !PT ;  /* 0xffff000010107812 */ /* 0x000fe400078ec0ff */
[----:B--2---:R-:W-:Y:S01]  /*a450*/  SHF.L.U32 R34, R18, 0x10, RZ ;  /* 0x0000001012227819 */ /* 0x004fe200000006ff */
[----:B------:R-:W-:Y:S01]  /*a460*/  @!P0 FADD.FTZ R26, -R26, -RZ ;  /* 0x800000ff1a1a8221 */ /* 0x000fe20000010100 */
[C---:B------:R-:W-:Y:S01]  /*a470*/  SHF.L.U32 R24, R27.reuse, 0x10, RZ ;  /* 0x000000101b187819 */ /* 0x040fe200000006ff */
[----:B------:R-:W-:Y:S01]  /*a480*/  @!P0 FADD.FTZ R16, -R16, -RZ ;  /* 0x800000ff10108221 */ /* 0x000fe20000010100 */
[----:B------:R-:W-:Y:S01]  /*a490*/  LOP3.LUT R31, R27, 0xffff0000, RZ, 0xc0, !PT ;  /* 0xffff00001b1f7812 */ /* 0x000fe200078ec0ff */
[----:B------:R-:W-:Y:S01]  /*a4a0*/  IMAD.U32 R27, R17, 0x10000, RZ ;  /* 0x00010000111b7824 */ /* 0x000fe200078e00ff */
[----:B------:R-:W-:Y:S01]  /*a4b0*/  LOP3.LUT R18, R18, 0xffff0000, RZ, 0xc0, !PT ;  /* 0xffff000012127812 */ /* 0x000fe200078ec0ff */
[----:B------:R-:W-:Y:S01]  /*a4c0*/  FMUL.FTZ R16, R7, R16 ;  /* 0x0000001007107220 */ /* 0x000fe20000410000 */
[----:B------:R-:W-:Y:S01]  /*a4d0*/  LOP3.LUT R33, R17, 0xffff0000, RZ, 0xc0, !PT ;  /* 0xffff000011217812 */ /* 0x000fe200078ec0ff */
[C---:B------:R-:W-:Y:S01]  /*a4e0*/  IMAD.U32 R17, R19.reuse, 0x10000, RZ ;  /* 0x0001000013117824 */ /* 0x040fe200078e00ff */
[----:B------:R-:W-:Y:S01]  /*a4f0*/  LOP3.LUT R36, R19, 0xffff0000, RZ, 0xc0, !PT ;  /* 0xffff000013247812 */ /* 0x000fe200078ec0ff */
[----:B------:R-:W-:Y:S01]  /*a500*/  @!P0 FADD.FTZ R27, -R27, -RZ ;  /* 0x800000ff1b1b8221 */ /* 0x000fe20000010100 */
[----:B------:R-:W-:Y:S01]  /*a510*/  @!P0 FADD.FTZ R18, -R18, -RZ ;  /* 0x800000ff12128221 */ /* 0x000fe20000010100 */
[----:B------:R-:W-:Y:S01]  /*a520*/  @!P0 FADD.FTZ R17, -R17, -RZ ;  /* 0x800000ff11118221 */ /* 0x000fe20000010100 */
[----:B------:R-:W-:Y:S01]  /*a530*/  @!P0 FADD.FTZ R33, -R33, -RZ ;  /* 0x800000ff21218221 */ /* 0x000fe20000010100 */
[----:B------:R-:W-:Y:S01]  /*a540*/  FMUL.FTZ R27, R6, R27 ;  /* 0x0000001b061b7220 */ /* 0x000fe20000410000 */
[----:B------:R-:W-:Y:S01]  /*a550*/  @!P0 FADD.FTZ R36, -R36, -RZ ;  /* 0x800000ff24248221 */ /* 0x000fe20000010100 */
[----:B------:R-:W-:Y:S01]  /*a560*/  FMUL.FTZ R18, R25, R18 ;  /* 0x0000001219127220 */ /* 0x000fe20000410000 */
[----:B------:R-:W-:Y:S01]  /*a570*/  FMUL.FTZ R13, R13, R26 ;  /* 0x0000001a0d0d7220 */ /* 0x000fe20000410000 */
[----:B------:R-:W-:Y:S01]  /*a580*/  @!P0 FADD.FTZ R34, -R34, -RZ ;  /* 0x800000ff22228221 */ /* 0x000fe20000010100 */
[----:B------:R-:W-:Y:S01]  /*a590*/  SHF.L.U32 R19, R20, 0x10, RZ ;  /* 0x0000001014137819 */ /* 0x000fe200000006ff */
[----:B------:R-:W-:Y:S01]  /*a5a0*/  FMUL.FTZ R17, R24, R17 ;  /* 0x0000001118117220 */ /* 0x000fe20000410000 */
[----:B------:R-:W-:Y:S01]  /*a5b0*/  LOP3.LUT R7, R20, 0xffff0000, RZ, 0xc0, !PT ;  /* 0xffff000014077812 */ /* 0x000fe200078ec0ff */
[C---:B------:R-:W-:Y:S01]  /*a5c0*/  IMAD.U32 R6, R21.reuse, 0x10000, RZ ;  /* 0x0001000015067824 */ /* 0x040fe200078e00ff */
[----:B------:R-:W-:Y:S01]  /*a5d0*/  LOP3.LUT R25, R21, 0xffff0000, RZ, 0xc0, !PT ;  /* 0xffff000015197812 */ /* 0x000fe200078ec0ff */
[----:B------:R-:W-:Y:S01]  /*a5e0*/  FMUL.FTZ R33, R30, R33 ;  /* 0x000000211e217220 */ /* 0x000fe20000410000 */
[C---:B------:R-:W-:Y:S01]  /*a5f0*/  SHF.L.U32 R24, R22.reuse, 0x10, RZ ;  /* 0x0000001016187819 */ /* 0x040fe200000006ff */
[----:B------:R-:W-:Y:S01]  /*a600*/  FMUL.FTZ R31, R31, R36 ;  /* 0x000000241f1f7220 */ /* 0x000fe20000410000 */
[----:B------:R-:W-:Y:S01]  /*a610*/  LOP3.LUT R21, R22, 0xffff0000, RZ, 0xc0, !PT ;  /* 0xffff000016157812 */ /* 0x000fe200078ec0ff */
[C---:B------:R-:W-:Y:S01]  /*a620*/  IMAD.U32 R20, R23.reuse, 0x10000, RZ ;  /* 0x0001000017147824 */ /* 0x040fe200078e00ff */
        /* <DEDUP_REMOVED lines=15> */
.L_x_3998:
[----:B------:R-:W-:Y:S05]  /*a720*/  BSYNC.RECONVERGENT B0 ;  /* 0x0000000000007941 */ /* 0x000fea0003800200 */
.L_x_3997:
[----:B-----5:R1:W-:Y:S02]  /*a730*/  STS.128 [R0+0x2800], R4 ;  /* 0x0028000400007388 */ /* 0x0203e40000000c00 */
.L_x_3953:
[----:B------:R-:W-:Y:S05]  /*a740*/  BSYNC.RECONVERGENT B3 ;  /* 0x0000000000037941 */ /* 0x000fea0003800200 */
.L_x_3948:
[----:B------:R-:W-:Y:S01]  /*a750*/  IADD3 R3, PT, PT, -R85, R61, RZ ;  /* 0x0000003d55037210 */ /* 0x000fe20007ffe1ff */
[----:B------:R-:W-:Y:S03]  /*a760*/  BSSY.RECONVERGENT B0, `(.L_x_3999) ;  /* 0x000001a000007945 */ /* 0x000fe60003800200 */
[----:B------:R-:W-:-:S13]  /*a770*/  ISETP.GE.AND P3, PT, R92, R3, PT ;  /* 0x000000035c00720c */ /* 0x000fda0003f66270 */
[----:B------:R-:W-:Y:S05]  /*a780*/  @P3 BRA `(.L_x_4000) ;  /* 0x00000000005c3947 */ /* 0x000fea0003800000 */
[----:B------:R-:W5:Y:S02]  /*a790*/  LDCU UR4, c[0x0][0x440] ;  /* 0x00008800ff0477ac */ /* 0x000f640008000800 */
[----:B-----5:R-:W-:Y:S02]  /*a7a0*/  ISETP.GE.AND P1, PT, R14, UR4, PT ;  /* 0x000000040e007c0c */ /* 0x020fe4000bf26270 */
[----:B------:R-:W-:-:S11]  /*a7b0*/  ISETP.GE.AND P0, PT, R9, UR4, PT ;  /* 0x0000000409007c0c */ /* 0x000fd6000bf06270 */
[----:B-123--:R-:W-:Y:S02]  /*a7c0*/  @!P1 IMAD.MOV.U32 R4, RZ, RZ, R120 ;  /* 0x000000ffff049224 */ /* 0x00efe400078e0078 */
        /* <DEDUP_REMOVED lines=18> */
.L_x_4001:
[----:B------:R2:W-:Y:S02]  /*a8f0*/  STS.128 [R0+0x5000], RZ ;  /* 0x005000ff00007388 */ /* 0x0005e40000000c00 */
.L_x_4000:
[----:B------:R-:W-:Y:S05]  /*a900*/  BSYNC.RECONVERGENT B0 ;  /* 0x0000000000007941 */ /* 0x000fea0003800200 */
.L_x_3999:
[----:B------:R-:W1:Y:S01]  /*a910*/  LDC.64 R104, c[0x0][0x3b8] ;  /* 0x0000ee00ff687b82 */ /* 0x000e620000000a00 */
[----:B------:R-:W-:Y:S01]  /*a920*/  ISETP.GE.AND P0, PT, R32, R3, PT ;  /* 0x000000032000720c */ /* 0x000fe20003f06270 */
[----:B------:R-:W-:-:S12]  /*a930*/  BSSY.RECONVERGENT B0, `(.L_x_4002) ;  /* 0x000001b000007945 */ /* 0x000fd80003800200 */
[----:B------:R-:W-:Y:S05]  /*a940*/  @P0 BRA `(.L_x_4003) ;  /* 0x0000000000640947 */ /* 0x000fea0003800000 */
[----:B------:R-:W5:Y:S01]  /*a950*/  LDCU UR4, c[0x0][0x440] ;  /* 0x00008800ff0477ac */ /* 0x000f620008000800 */
[----:B-123--:R-:W-:-:S04]  /*a960*/  IMAD.WIDE.U32 R4, R104, 0x40, RZ ;  /* 0x0000004068047825 */ /* 0x00efc800078e00ff */
        /* <DEDUP_REMOVED lines=22> */
.L_x_4004:
[----:B------:R2:W-:Y:S02]  /*aad0*/  STS.128 [R0+0x5800], RZ ;  /* 0x005800ff00007388 */ /* 0x0005e40000000c00 */
.L_x_4003:
[----:B------:R-:W-:Y:S05]  /*aae0*/  BSYNC.RECONVERGENT B0 ;  /* 0x0000000000007941 */ /* 0x000fea0003800200 */
.L_x_4002:
[----:B------:R-:W0:Y:S01]  /*aaf0*/  LDGDEPBAR ;  /* 0x00000000000079af */ /* 0x000e220000000000 */
[----:B------:R-:W5:Y:S01]  /*ab00*/  LDCU UR4, c[0x0][0x508] ;  /* 0x0000a100ff0477ac */ /* 0x000f620008000800 */
[----:B------:R-:W-:Y:S01]  /*ab10*/  SHF.R.U32.HI R63, RZ, 0x1, R49 ;  /* 0x00000001ff3f7819 */ /* 0x000fe20000011631 */
[----:B------:R-:W-:Y:S01]  /*ab20*/  BSSY.RECONVERGENT B0, `(.L_x_4005) ;  /* 0x0000025000007945 */ /* 0x000fe20003800200 */
[----:B------:R-:W-:Y:S02]  /*ab30*/  LOP3.LUT R92, R92, 0x7, RZ, 0xc0, !PT ;  /* 0x000000075c5c7812 */ /* 0x000fe400078ec0ff */
[----:B------:R-:W-:-:S04]  /*ab40*/  LOP3.LUT R2, R63, 0x1f0, RZ, 0xc0, !PT ;  /* 0x000001f03f027812 */ /* 0x000fc800078ec0ff */
[----:B------:R-:W-:-:S04]  /*ab50*/  IADD3 R2, PT, PT, R92, R2, R69 ;  /* 0x000000025c027210 */ /* 0x000fc80007ffe045 */
[----:B------:R-:W-:-:S05]  /*ab60*/  IADD3 R50, PT, PT, R61, R2, -R124 ;  /* 0x000000023d327210 */ /* 0x000fca0007ffe87c */
[----:B-----5:R-:W-:-:S04]  /*ab70*/  VIADD R50, R50, UR4 ;  /* 0x0000000432327c36 */ /* 0x020fc80008000000 */
[----:B------:R-:W-:Y:S01]  /*ab80*/  VIADD R2, R50, 0x1 ;  /* 0x0000000132027836 */ /* 0x000fe20000000000 */
[----:B------:R-:W-:-:S04]  /*ab90*/  DEPBAR.LE SB0, 0x0 ;  /* 0x000080000000791a */ /* 0x000fc80000000000 */
[----:B------:R-:W-:Y:S06]  /*aba0*/  BAR.SYNC.DEFER_BLOCKING 0x0 ;  /* 0x0000000000007b1d */ /* 0x000fec0000010000 */
        /* <DEDUP_REMOVED lines=23> */
.L_x_4007:
[----:B------:R2:W-:Y:S01]  /*ad20*/  STS.128 [R0+0x8000], RZ ;  /* 0x008000ff00007388 */ /* 0x0005e20000000c00 */
[----:B------:R-:W-:Y:S05]  /*ad30*/  BRA `(.L_x_4008) ;  /* 0x00000000000c7947 */ /* 0x000fea0003800000 */
.L_x_4006:
[----:B------:R1:W-:Y:S04]  /*ad40*/  STS.128 [R0+0x6000], RZ ;  /* 0x006000ff00007388 */ /* 0x0003e80000000c00 */
[----:B------:R1:W-:Y:S04]  /*ad50*/  STS.128 [R0+0x7000], RZ ;  /* 0x007000ff00007388 */ /* 0x0003e80000000c00 */
[----:B------:R1:W-:Y:S02]  /*ad60*/  STS.128 [R0+0x8000], RZ ;  /* 0x008000ff00007388 */ /* 0x0003e40000000c00 */
.L_x_4008:
[----:B------:R-:W-:Y:S05]  /*ad70*/  BSYNC.RECONVERGENT B0 ;  /* 0x0000000000007941 */ /* 0x000fea0003800200 */
.L_x_4005:
        /* <DEDUP_REMOVED lines=8> */
[----:B-12---:R-:W-:-:S04]  /*ae00*/  IMAD.WIDE.U32 R6, R90, 0x40, RZ ;  /* 0x000000405a067825 */ /* 0x006fc800078e00ff */
[----:B---3--:R-:W-:Y:S01]  /*ae10*/  IMAD.SHL.U32 R4, R91, 0x40, RZ ;  /* 0x000000405b047824 */ /* 0x008fe200078e00ff */
        /* <DEDUP_REMOVED lines=21> */
.L_x_4011:
[----:B------:R2:W-:Y:S02]  /*af70*/  STS.128 [R0+0x8800], RZ ;  /* 0x008800ff00007388 */ /* 0x0005e40000000c00 */
.L_x_4010:
[----:B------:R-:W-:Y:S05]  /*af80*/  BSYNC.RECONVERGENT B0 ;  /* 0x0000000000007941 */ /* 0x000fea0003800200 */
.L_x_4009:
[C---:B------:R-:W-:Y:S01]  /*af90*/  IMAD.SHL.U32 R48, R49.reuse, 0x20, RZ ;  /* 0x0000002031307824 */ /* 0x040fe200078e00ff */
[C---:B------:R-:W-:Y:S01]  /*afa0*/  LOP3.LUT P6, RZ, R49.reuse, 0x4, RZ, 0xc0, !PT ;  /* 0x0000000431ff7812 */ /* 0x040fe200078cc0ff */
[----:B-123--:R-:W-:Y:S01]  /*afb0*/  IMAD.SHL.U32 R5, R49, 0x10, RZ ;  /* 0x0000001031057824 */ /* 0x00efe200078e00ff */
[----:B------:R-:W0:Y:S01]  /*afc0*/  LDGDEPBAR ;  /* 0x00000000000079af */ /* 0x000e220000000000 */
[----:B------:R-:W-:Y:S01]  /*afd0*/  IMAD.MOV.U32 R51, RZ, RZ, 0x20 ;  /* 0x00000020ff337424 */ /* 0x000fe200078e00ff */
[C---:B------:R-:W-:Y:S02]  /*afe0*/  LOP3.LUT R7, R48.reuse, 0xc0, RZ, 0xc0, !PT ;  /* 0x000000c030077812 */ /* 0x040fe400078ec0ff */
[----:B------:R-:W-:Y:S02]  /*aff0*/  LOP3.LUT R4, R48, 0x120, RZ, 0xc0, !PT ;  /* 0x0000012030047812 */ /* 0x000fe400078ec0ff */
[----:B------:R-:W-:Y:S02]  /*b000*/  LOP3.LUT R60, R7, 0x18, R60, 0xf8, !PT ;  /* 0x00000018073c7812 */ /* 0x000fe400078ef83c */
        /* <DEDUP_REMOVED lines=10> */
[----:B------:R-:W-:Y:S01]  /*b0b0*/  LDSM.16.M88.4 R80, [R118] ;  /* 0x000000007650783b */ /* 0x000fe20000000200 */
[----:B------:R-:W-:Y:S02]  /*b0c0*/  ISETP.GT.AND P0, PT, R88, R119, PT ;  /* 0x000000775800720c */ /* 0x000fe40003f04270 */
[----:B------:R-:W-:Y:S01]  /*b0d0*/  VIMNMX R2, PT, PT, R2, R61, PT ;  /* 0x0000003d02027248 */ /* 0x000fe20003fe0100 */
[----:B------:R-:W1:Y:S01]  /*b0e0*/  LDSM.16.M88.4 R44, [R117+0x3000] ;  /* 0x00300000752c783b */ /* 0x000e620000000200 */
[----:B------:R-:W-:Y:S01]  /*b0f0*/  IMAD.IADD R60, R118, 0x1, R51 ;  /* 0x00000001763c7824 */ /* 0x000fe200078e0233 */
[----:B------:R-:W-:Y:S01]  /*b100*/  VIADDMNMX R106, R50, 0x9, R61, PT ;  /* 0x00000009326a7846 */ /* 0x000fe2000380013d */
[----:B------:R-:W-:Y:S01]  /*b110*/  IMAD.IADD R3, R117, 0x1, R51 ;  /* 0x0000000175037824 */ /* 0x000fe200078e0233 */
[----:B------:R-:W2:Y:S04]  /*b120*/  LDSM.16.M88.4 R36, [R117+0x3400] ;  /* 0x003400007524783b */ /* 0x000ea80000000200 */
[----:B------:R-:W3:Y:S04]  /*b130*/  LDSM.16.M88.4 R28, [R117+0x3800] ;  /* 0x00380000751c783b */ /* 0x000ee80000000200 */
[----:B------:R-:W5:Y:S04]  /*b140*/  LDSM.16.M88.4 R20, [R117+0x3c00] ;  /* 0x003c00007514783b */ /* 0x000f680000000200 */
[----:B------:R-:W-:Y:S04]  /*b150*/  LDSM.16.M88.4 R4, [R60] ;  /* 0x000000003c04783b */ /* 0x000fe80000000200 */
[----:B------:R-:W5:Y:S04]  /*b160*/  LDSM.16.M88.4 R76, [R3+0x3000] ;  /* 0x00300000034c783b */ /* 0x000f680000000200 */
[----:B------:R-:W5:Y:S04]  /*b170*/  LDSM.16.M88.4 R72, [R3+0x3400] ;  /* 0x003400000348783b */ /* 0x000f680000000200 */
[----:B------:R-:W5:Y:S04]  /*b180*/  LDSM.16.M88.4 R12, [R3+0x3800] ;  /* 0x00380000030c783b */ /* 0x000f680000000200 */
[----:B------:R-:W5:Y:S04]  /*b190*/  LDSM.16.M88.4 R8, [R3+0x3c00] ;  /* 0x003c00000308783b */ /* 0x000f680000000200 */
[----:B----4-:R-:W-:Y:S01]  /*b1a0*/  LDSM.16.M88.4 R16, [R118+0x1000] ;  /* 0x001000007610783b */ /* 0x010fe20000000200 */
[C---:B-1----:R-:W-:Y:S03]  /*b1b0*/  HMMA.16816.F32.BF16 R52, R80.reuse, R44, RZ ;  /* 0x0000002c5034723c */ /* 0x042fe600000418ff */
[----:B------:R-:W1:Y:S04]  /*b1c0*/  LDSM.16.M88.4 R68, [R117+0x4000] ;  /* 0x004000007544783b */ /* 0x000e680000000200 */
[----:B------:R-:W4:Y:S01]  /*b1d0*/  LDSM.16.M88.4 R64, [R117+0x4400] ;  /* 0x004400007540783b */ /* 0x000f220000000200 */
[C---:B--2---:R-:W-:Y:S03]  /*b1e0*/  HMMA.16816.F32.BF16 R40, R80.reuse, R36, RZ ;  /* 0x000000245028723c */ /* 0x044fe600000418ff */
[----:B------:R-:W2:Y:S04]  /*b1f0*/  LDSM.16.M88.4 R56, [R117+0x4800] ;  /* 0x004800007538783b */ /* 0x000ea80000000200 */
[----:B------:R-:W-:Y:S01]  /*b200*/  LDSM.16.M88.4 R92, [R60+0x1000] ;  /* 0x001000003c5c783b */ /* 0x000fe20000000200 */
[C---:B---3--:R-:W-:Y:S03]  /*b210*/  HMMA.16816.F32.BF16 R32, R80.reuse, R28, RZ ;  /* 0x0000001c5020723c */ /* 0x048fe600000418ff */
[----:B------:R-:W-:Y:S05]  /*b220*/  LDSM.16.M88.4 R96, [R3+0x4c00] ;  /* 0x004c00000360783b */ /* 0x000fea0000000200 */
[C---:B------:R-:W-:Y:S08]  /*b230*/  HMMA.16816.F32.BF16 R44, R80.reuse, R46, RZ ;  /* 0x0000002e502c723c */ /* 0x040ff000000418ff */
[C---:B------:R-:W-:Y:S08]  /*b240*/  HMMA.16816.F32.BF16 R36, R80.reuse, R38, RZ ;  /* 0x000000265024723c */ /* 0x040ff000000418ff */
[C---:B------:R-:W-:Y:S08]  /*b250*/  HMMA.16816.F32.BF16 R28, R80.reuse, R30, RZ ;  /* 0x0000001e501c723c */ /* 0x040ff000000418ff */
[C---:B-----5:R-:W-:Y:S08]  /*b260*/  HMMA.16816.F32.BF16 R24, R80.reuse, R20, RZ ;  /* 0x000000145018723c */ /* 0x060ff000000418ff */
[----:B------:R-:W-:Y:S01]  /*b270*/  HMMA.16816.F32.BF16 R80, R80, R22, RZ ;  /* 0x000000165050723c */ /* 0x000fe200000418ff */
[----:B------:R-:W3:Y:S07]  /*b280*/  LDSM.16.M88.4 R20, [R117+0x4c00] ;  /* 0x004c00007514783b */ /* 0x000eee0000000200 */
        /* <DEDUP_REMOVED lines=21> */
[----:B------:R-:W2:Y:S07]  /*b3e0*/  LDSM.16.M88.4 R56, [R117+0x5c00] ;  /* 0x005c00007538783b */ /* 0x000eae0000000200 */
[C---:B---3--:R-:W-:Y:S08]  /*b3f0*/  HMMA.16816.F32.BF16 R24, R16.reuse, R20, R24 ;  /* 0x000000141018723c */ /* 0x048ff00000041818 */
[----:B------:R-:W-:Y:S01]  /*b400*/  HMMA.16816.F32.BF16 R80, R16, R22, R80 ;  /* 0x000000161050723c */ /* 0x000fe20000041850 */
[----:B------:R-:W-:Y:S04]  /*b410*/  LDSM.16.M88.4 R20, [R60+0x2000] ;  /* 0x002000003c14783b */ /* 0x000fe80000000200 */
[----:B------:R-:W3:Y:S03]  /*b420*/  LDSM.16.M88.4 R16, [R3+0x5000] ;  /* 0x005000000310783b */ /* 0x000ee60000000200 */
[C---:B-----5:R-:W-:Y:S08]  /*b430*/  HMMA.16816.F32.BF16 R52, R92.reuse, R12, R52 ;  /* 0x0000000c5c34723c */ /* 0x060ff00000041834 */
[C---:B------:R-:W-:Y:S01]  /*b440*/  HMMA.16816.F32.BF16 R44, R92.reuse, R14, R44 ;  /* 0x0000000e5c2c723c */ /* 0x040fe2000004182c */
[----:B------:R-:W5:Y:S07]  /*b450*/  LDSM.16.M88.4 R12, [R3+0x5400] ;  /* 0x00540000030c783b */ /* 0x000f6e0000000200 */
[C---:B------:R-:W-:Y:S08]  /*b460*/  HMMA.16816.F32.BF16 R40, R92.reuse, R8, R40 ;  /* 0x000000085c28723c */ /* 0x040ff00000041828 */
[C---:B------:R-:W-:Y:S01]  /*b470*/  HMMA.16816.F32.BF16 R36, R92.reuse, R10, R36 ;  /* 0x0000000a5c24723c */ /* 0x040fe20000041824 */
[----:B------:R-:W5:Y:S07]  /*b480*/  LDSM.16.M88.4 R8, [R3+0x5800] ;  /* 0x005800000308783b */ /* 0x000f6e0000000200 */
[C---:B------:R-:W-:Y:S08]  /*b490*/  HMMA.16816.F32.BF16 R32, R92.reuse, R4, R32 ;  /* 0x000000045c20723c */ /* 0x040ff00000041820 */
[----:B------:R-:W-:Y:S01]  /*b4a0*/  HMMA.16816.F32.BF16 R28, R92, R6, R28 ;  /* 0x000000065c1c723c */ /* 0x000fe2000004181c */
[----:B------:R-:W5:Y:S01]  /*b4b0*/  LDSM.16.M88.4 R4, [R3+0x5c00] ;  /* 0x005c00000304783b */ /* 0x000f620000000200 */
[----:B------:R-:W-:-:S06]  /*b4c0*/  DEPBAR.LE SB0, 0x0 ;  /* 0x000080000000791a */ /* 0x000fcc0000000000 */
[C---:B------:R-:W-:Y:S08]  /*b4d0*/  HMMA.16816.F32.BF16 R24, R92.reuse, R96, R24 ;  /* 0x000000605c18723c */ /* 0x040ff00000041818 */
[----:B------:R-:W-:Y:S08]  /*b4e0*/  HMMA.16816.F32.BF16 R80, R92, R98, R80 ;  /* 0x000000625c50723c */ /* 0x000ff00000041850 */
[C---:B------:R-:W-:Y:S08]  /*b4f0*/  HMMA.16816.F32.BF16 R52, R76.reuse, R72, R52 ;  /* 0x000000484c34723c */ /* 0x040ff00000041834 */
[C---:B------:R-:W-:Y:S08]  /*b500*/  HMMA.16816.F32.BF16 R44, R76.reuse, R74, R44 ;  /* 0x0000004a4c2c723c */ /* 0x040ff0000004182c */
[C---:B-1----:R-:W-:Y:S08]  /*b510*/  HMMA.16816.F32.BF16 R40, R76.reuse, R68, R40 ;  /* 0x000000444c28723c */ /* 0x042ff00000041828 */
[C---:B------:R-:W-:Y:S08]  /*b520*/  HMMA.16816.F32.BF16 R36, R76.reuse, R70, R36 ;  /* 0x000000464c24723c */ /* 0x040ff00000041824 */
[C---:B----4-:R-:W-:Y:S08]  /*b530*/  HMMA.16816.F32.BF16 R32, R76.reuse, R64, R32 ;  /* 0x000000404c20723c */ /* 0x050ff00000041820 */
[C---:B------:R-:W-:Y:S08]  /*b540*/  HMMA.16816.F32.BF16 R28, R76.reuse, R66, R28 ;  /* 0x000000424c1c723c */ /* 0x040ff0000004181c */
[C---:B--2---:R-:W-:Y:S08]  /*b550*/  HMMA.16816.F32.BF16 R24, R76.reuse, R56, R24 ;  /* 0x000000384c18723c */ /* 0x044ff00000041818 */
[----:B------:R-:W-:Y:S08]  /*b560*/  HMMA.16816.F32.BF16 R80, R76, R58, R80 ;  /* 0x0000003a4c50723c */ /* 0x000ff00000041850 */
[C---:B---3--:R-:W-:Y:S08]  /*b570*/  HMMA.16816.F32.BF16 R52, R20.reuse, R16, R52 ;  /* 0x000000101434723c */ /* 0x048ff00000041834 */
[C---:B------:R-:W-:Y:S08]  /*b580*/  HMMA.16816.F32.BF16 R44, R20.reuse, R18, R44 ;  /* 0x00000012142c723c */ /* 0x040ff0000004182c */
[C---:B-----5:R-:W-:Y:S08]  /*b590*/  HMMA.16816.F32.BF16 R40, R20.reuse, R12, R40 ;  /* 0x0000000c1428723c */ /* 0x060ff00000041828 */
        /* <DEDUP_REMOVED lines=18> */
.L_x_4013:
        /* <DEDUP_REMOVED lines=59> */
.L_x_4014:
[----:B------:R-:W1:Y:S01]  /*ba70*/  LDCU UR4, c[0x0][0x440] ;  /* 0x00008800ff0477ac */ /* 0x000e620008000800 */
[----:B------:R-:W-:Y:S02]  /*ba80*/  LOP3.LUT R3, R87, 0x18, RZ, 0xc0, !PT ;  /* 0x0000001857037812 */ /* 0x000fe400078ec0ff */
[C---:B------:R-:W-:Y:S02]  /*ba90*/  LEA R6, P3, R104.reuse, R120, 0x6 ;  /* 0x0000007868067211 */ /* 0x040fe400078630ff */
[C---:B------:R-:W-:Y:S02]  /*baa0*/  LOP3.LUT R4, R3.reuse, 0x20, RZ, 0xfc, !PT ;  /* 0x0000002003047812 */ /* 0x040fe400078efcff */
[----:B------:R-:W-:Y:S02]  /*bab0*/  LEA.HI.X R7, R104, R121, R105, 0x6, P3 ;  /* 0x0000007968077211 */ /* 0x000fe400018f3469 */
[----:B-1----:R-:W-:Y:S02]  /*bac0*/  ISETP.GE.AND P1, PT, R4, UR4, PT ;  /* 0x0000000404007c0c */ /* 0x002fe4000bf26270 */
[----:B------:R-:W-:-:S02]  /*bad0*/  ISETP.GE.AND P2, PT, R3, UR4, PT ;  /* 0x0000000403007c0c */ /* 0x000fc4000bf46270 */
[----:B------:R-:W-:-:S04]  /*bae0*/  LOP3.LUT R3, R3, 0x40, RZ, 0xfc, !PT ;  /* 0x0000004003037812 */ /* 0x000fc800078efcff */
[----:B------:R-:W-:-:S05]  /*baf0*/  ISETP.GE.AND P0, PT, R3, UR4, PT ;  /* 0x0000000403007c0c */ /* 0x000fca000bf06270 */
        /* <DEDUP_REMOVED lines=33> */
.L_x_4012:
[----:B-1----:R-:W-:Y:S01]  /*bd10*/  IMAD.SHL.U32 R4, R49, 0x2, RZ ;  /* 0x0000000231047824 */ /* 0x002fe200078e00ff */
[----:B------:R-:W1:Y:S01]  /*bd20*/  LDCU UR4, c[0x0][0x45c] ;  /* 0x00008b80ff0477ac */ /* 0x000e620008000800 */
[----:B------:R-:W-:-:S03]  /*bd30*/  LOP3.LUT R116, R63, 0x120, R48, 0xf8, !PT ;  /* 0x000001203f747812 */ /* 0x000fc600078ef830 */
[----:B------:R-:W-:Y:S02]  /*bd40*/  LOP3.LUT R4, R4, 0x6, RZ, 0xc0, !PT ;  /* 0x0000000604047812 */ /* 0x000fe400078ec0ff */
[----:B------:R-:W-:Y:S02]  /*bd50*/  LEA R116, R116, UR5, 0x1 ;  /* 0x0000000574747c11 */ /* 0x000fe4000f8e08ff */
[C-C-:B------:R-:W-:Y:S02]  /*bd60*/  LOP3.LUT R59, R85.reuse, 0x8, R4.reuse, 0xfe, !PT ;  /* 0x00000008553b7812 */ /* 0x140fe400078efe04 */
[----:B------:R-:W-:Y:S01]  /*bd70*/  LOP3.LUT R3, R85, 0x1, R4, 0xfe, !PT ;  /* 0x0000000155037812 */ /* 0x000fe200078efe04 */
[----:B------:R-:W-:Y:S01]  /*bd80*/  IMAD.IADD R89, R51, 0x1, R116 ;  /* 0x0000000133597824 */ /* 0x000fe200078e0274 */
[----:B------:R-:W-:Y:S01]  /*bd90*/  LOP3.LUT R5, R85, R4, RZ, 0xfc, !PT ;  /* 0x0000000455057212 */ /* 0x000fe200078efcff */
[----:B------:R-:W-:Y:S01]  /*bda0*/  LDSM.16.MT88.4 R68, [R116+0x8000] ;  /* 0x008000007444783b */ /* 0x000fe20000004200 */
[----:B------:R-:W-:-:S02]  /*bdb0*/  ISETP.GE.AND P0, PT, R59, R2, PT ;  /* 0x000000023b00720c */ /* 0x000fc40003f06270 */
[--C-:B------:R-:W-:Y:S01]  /*bdc0*/  LOP3.LUT R21, R85, 0x18, R4.reuse, 0xfe, !PT ;  /* 0x0000001855157812 */ /* 0x100fe200078efe04 */
[----:B------:R-:W-:Y:S01]  /*bdd0*/  LDSM.16.MT88.4 R60, [R89+0x7000] ;  /* 0x00700000593c783b */ /* 0x000fe20000004200 */
[-C--:B------:R-:W-:Y:S02]  /*bde0*/  ISETP.GE.AND P4, PT, R3, R2.reuse, PT ;  /* 0x000000020300720c */ /* 0x080fe40003f86270 */
[----:B------:R-:W-:Y:S02]  /*bdf0*/  ISETP.GE.AND P3, PT, R5, R2, PT ;  /* 0x000000020500720c */ /* 0x000fe40003f66270 */
[C-C-:B------:R-:W-:Y:S02]  /*be00*/  LOP3.LUT R23, R85.reuse, 0x11, R4.reuse, 0xfe, !PT ;  /* 0x0000001155177812 */ /* 0x140fe400078efe04 */
[----:B------:R-:W-:Y:S02]  /*be10*/  LOP3.LUT R49, R85, 0x10, R4, 0xfe, !PT ;  /* 0x0000001055317812 */ /* 0x000fe400078efe04 */
[----:B------:R-:W-:-:S02]  /*be20*/  FSEL R44, R44, -INF , !P0 ;  /* 0xff8000002c2c7808 */ /* 0x000fc40004000000 */
[--C-:B------:R-:W-:Y:S02]  /*be30*/  LOP3.LUT R57, R85, 0x9, R4.reuse, 0xfe, !PT ;  /* 0x0000000955397812 */ /* 0x100fe400078efe04 */
[-C--:B------:R-:W-:Y:S02]  /*be40*/  ISETP.GE.AND P0, PT, R21, R2.reuse, PT ;  /* 0x000000021500720c */ /* 0x080fe40003f06270 */
[----:B------:R-:W-:Y:S02]  /*be50*/  LOP3.LUT R13, R85, 0x28, R4, 0xfe, !PT ;  /* 0x00000028550d7812 */ /* 0x000fe400078efe04 */
[----:B------:R-:W-:Y:S02]  /*be60*/  FSEL R18, R53, -INF , !P4 ;  /* 0xff80000035127808 */ /* 0x000fe40006000000 */
[----:B------:R-:W-:Y:S02]  /*be70*/  FSEL R52, R52, -INF , !P3 ;  /* 0xff80000034347808 */ /* 0x000fe40005800000 */
[----:B------:R-:W-:-:S02]  /*be80*/  ISETP.GE.AND P4, PT, R23, R2, PT ;  /* 0x000000021700720c */ /* 0x000fc40003f86270 */
[--C-:B------:R-:W-:Y:S02]  /*be90*/  LOP3.LUT R15, R85, 0x21, R4.reuse, 0xfe, !PT ;  /* 0x00000021550f7812 */ /* 0x100fe400078efe04 */
[-C--:B------:R-:W-:Y:S02]  /*bea0*/  ISETP.GE.AND P3, PT, R49, R2.reuse, PT ;  /* 0x000000023100720c */ /* 0x080fe40003f66270 */
[----:B------:R-:W-:Y:S02]  /*beb0*/  LOP3.LUT R17, R85, 0x20, R4, 0xfe, !PT ;  /* 0x0000002055117812 */ /* 0x000fe400078efe04 */
[----:B------:R-:W-:Y:S02]  /*bec0*/  ISETP.GE.AND P5, PT, R57, R2, PT ;  /* 0x000000023900720c */ /* 0x000fe40003fa6270 */
[----:B------:R-:W-:Y:S02]  /*bed0*/  FSEL R36, R36, -INF , !P0 ;  /* 0xff80000024247808 */ /* 0x000fe40004000000 */
[----:B------:R-:W-:-:S02]  /*bee0*/  ISETP.GE.AND P2, PT, R5, R106, PT ;  /* 0x0000006a0500720c */ /* 0x000fc40003f46270 */
[--C-:B------:R-:W-:Y:S02]  /*bef0*/  LOP3.LUT R19, R85, 0x19, R4.reuse, 0xfe, !PT ;  /* 0x0000001955137812 */ /* 0x100fe400078efe04 */
[-C--:B------:R-:W-:Y:S02]  /*bf00*/  ISETP.GE.AND P0, PT, R13, R2.reuse, PT ;  /* 0x000000020d00720c */ /* 0x080fe40003f06270 */
[----:B------:R-:W-:Y:S02]  /*bf10*/  LOP3.LUT R5, R85, 0x38, R4, 0xfe, !PT ;  /* 0x0000003855057812 */ /* 0x000fe400078efe04 */
[----:B------:R-:W-:Y:S02]  /*bf20*/  FSEL R12, R41, -INF , !P4 ;  /* 0xff800000290c7808 */ /* 0x000fe40006000000 */
[----:B------:R-:W-:Y:S02]  /*bf30*/  FSEL R40, R40, -INF , !P3 ;  /* 0xff80000028287808 */ /* 0x000fe40005800000 */
[----:B------:R-:W-:-:S02]  /*bf40*/  ISETP.GE.AND P4, PT, R15, R2, PT ;  /* 0x000000020f00720c */ /* 0x000fc40003f86270 */
[--C-:B------:R-:W-:Y:S02]  /*bf50*/  LOP3.LUT R7, R85, 0x31, R4.reuse, 0xfe, !PT ;  /* 0x0000003155077812 */ /* 0x100fe400078efe04 */
[----:B------:R-:W-:Y:S02]  /*bf60*/  FSEL R16, R45, -INF , !P5 ;  /* 0xff8000002d107808 */ /* 0x000fe40006800000 */
[-C--:B------:R-:W-:Y:S02]  /*bf70*/  ISETP.GE.AND P3, PT, R17, R2.reuse, PT ;  /* 0x000000021100720c */ /* 0x080fe40003f66270 */
[----:B------:R-:W-:Y:S02]  /*bf80*/  LOP3.LUT R9, R85, 0x30, R4, 0xfe, !PT ;  /* 0x0000003055097812 */ /* 0x000fe400078efe04 */
[----:B------:R-:W-:Y:S02]  /*bf90*/  ISETP.GE.AND P5, PT, R19, R2, PT ;  /* 0x000000021300720c */ /* 0x000fe40003fa6270 */
[----:B------:R-:W-:-:S02]  /*bfa0*/  FSEL R130, R28, -INF , !P0 ;  /* 0xff8000001c827808 */ /* 0x000fc40004000000 */
[----:B------:R-:W-:Y:S02]  /*bfb0*/  LOP3.LUT R11, R85, 0x29, R4, 0xfe, !PT ;  /* 0x00000029550b7812 */ /* 0x000fe400078efe04 */
[-C--:B------:R-:W-:Y:S02]  /*bfc0*/  ISETP.GE.AND P0, PT, R5, R2.reuse, PT ;  /* 0x000000020500720c */ /* 0x080fe40003f06270 */
[----:B------:R-:W-:Y:S02]  /*bfd0*/  FSEL R132, R33, -INF , !P4 ;  /* 0xff80000021847808 */ /* 0x000fe40006000000 */
[----:B------:R-:W-:Y:S02]  /*bfe0*/  FSEL R114, R32, -INF , !P3 ;  /* 0xff80000020727808 */ /* 0x000fe40005800000 */
[----:B------:R-:W-:Y:S02]  /*bff0*/  ISETP.GE.AND P4, PT, R7, R2, PT ;  /* 0x000000020700720c */ /* 0x000fe40003f86270 */
[----:B------:R-:W-:-:S02]  /*c000*/  ISETP.GE.AND P1, PT, R3, R106, PT ;  /* 0x0000006a0300720c */ /* 0x000fc40003f26270 */
[----:B------:R-:W-:Y:S02]  /*c010*/  FSEL R8, R37, -INF , !P5 ;  /* 0xff80000025087808 */ /* 0x000fe40006800000 */
[-C--:B------:R-:W-:Y:S02]  /*c020*/  ISETP.GE.AND P3, PT, R9, R2.reuse, PT ;  /* 0x000000020900720c */ /* 0x080fe40003f66270 */
[----:B------:R-:W-:Y:S02]  /*c030*/  LOP3.LUT R3, R85, 0x39, R4, 0xfe, !PT ;  /* 0x0000003955037812 */ /* 0x000fe400078efe04 */
[----:B------:R-:W-:Y:S02]  /*c040*/  ISETP.GE.AND P5, PT, R11, R2, PT ;  /* 0x000000020b00720c */ /* 0x000fe40003fa6270 */
[----:B------:R-:W-:Y:S02]  /*c050*/  FSEL R98, R80, -INF , !P0 ;  /* 0xff80000050627808 */ /* 0x000fe40004000000 */
[----:B------:R-:W-:-:S02]  /*c060*/  FMNMX3.FTZ R41, R52, R18, R44, !PT ;  /* 0x0000001234297276 */ /* 0x000fc4000781002c */
[-C--:B------:R-:W-:Y:S02]  /*c070*/  ISETP.GE.AND P0, PT, R59, R106.reuse, PT ;  /* 0x0000006a3b00720c */ /* 0x080fe40003f06270 */
[----:B------:R-:W-:Y:S02]  /*c080*/  FSEL R99, R25, -INF , !P4 ;  /* 0xff80000019637808 */ /* 0x000fe40006000000 */
[----:B------:R-:W-:Y:S02]  /*c090*/  FSEL R96, R24, -INF , !P3 ;  /* 0xff80000018607808 */ /* 0x000fe40005800000 */
[----:B------:R-:W-:Y:S02]  /*c0a0*/  ISETP.GE.AND P4, PT, R49, R106, PT ;  /* 0x0000006a3100720c */ /* 0x000fe40003f86270 */
[----:B------:R-:W-:Y:S02]  /*c0b0*/  FSEL R112, R29, -INF , !P5 ;  /* 0xff8000001d707808 */ /* 0x000fe40006800000 */
[----:B------:R-:W-:-:S02]  /*c0c0*/  ISETP.GE.AND P3, PT, R3, R2, PT ;  /* 0x000000020300720c */ /* 0x000fc40003f66270 */
[----:B------:R-:W-:Y:S02]  /*c0d0*/  FMNMX3.FTZ R37, R41, R16, R40, !PT ;  /* 0x0000001029257276 */ /* 0x000fe40007810028 */
[----:B------:R-:W-:Y:S02]  /*c0e0*/  ISETP.GE.AND P5, PT, R57, R106, PT ;  /* 0x0000006a3900720c */ /* 0x000fe40003fa6270 */
[----:B------:R-:W-:Y:S02]  /*c0f0*/  FSEL R54, R54, -INF , !P2 ;  /* 0xff80000036367808 */ /* 0x000fe40005000000 */
[----:B------:R-:W-:Y:S02]  /*c100*/  FSEL R20, R55, -INF , !P1 ;  /* 0xff80000037147808 */ /* 0x000fe40004800000 */
[----:B------:R-:W-:Y:S02]  /*c110*/  FSEL R46, R46, -INF , !P0 ;  /* 0xff8000002e2e7808 */ /* 0x000fe40004000000 */
[----:B------:R-:W-:-:S02]  /*c120*/  FSEL R42, R42, -INF , !P4 ;  /* 0xff8000002a2a7808 */ /* 0x000fc40006000000 */
[----:B------:R-:W-:Y:S02]  /*c130*/  FSEL R97, R81, -INF , !P3 ;  /* 0xff80000051617808 */ /* 0x000fe40005800000 */
[----:B------:R-:W-:Y:S02]  /*c140*/  ISETP.GE.AND P4, PT, R13, R106, PT ;  /* 0x0000006a0d00720c */ /* 0x000fe40003f86270 */
[----:B------:R-:W-:Y:S02]  /*c150*/  FMNMX3.FTZ R37, R37, R12, R36, !PT ;  /* 0x0000000c25257276 */ /* 0x000fe40007810024 */
[-C--:B------:R-:W-:Y:S02]  /*c160*/  ISETP.GE.AND P3, PT, R23, R106.reuse, PT ;  /* 0x0000006a1700720c */ /* 0x080fe40003f66270 */
[----:B------:R-:W-:Y:S02]  /*c170*/  ISETP.GE.AND P2, PT, R21, R106, PT ;  /* 0x0000006a1500720c */ /* 0x000fe40003f46270 */
[----:B------:R-:W-:-:S02]  /*c180*/  FSEL R14, R47, -INF , !P5 ;  /* 0xff8000002f0e7808 */ /* 0x000fc40006800000 */
[----:B------:R-:W-:Y:S02]  /*c190*/  FMNMX3.FTZ R13, R54, R20, R46, !PT ;  /* 0x00000014360d7276 */ /* 0x000fe4000781002e */
[----:B------:R-:W-:Y:S02]  /*c1a0*/  FMNMX3.FTZ R33, R37, R8, R114, !PT ;  /* 0x0000000825217276 */ /* 0x000fe40007810072 */
[-C--:B------:R-:W-:Y:S02]  /*c1b0*/  ISETP.GE.AND P1, PT, R19, R106.reuse, PT ;  /* 0x0000006a1300720c */ /* 0x080fe40003f26270 */
[----:B------:R-:W-:Y:S02]  /*c1c0*/  ISETP.GE.AND P0, PT, R17, R106, PT ;  /* 0x0000006a1100720c */ /* 0x000fe40003f06270 */
        /* <DEDUP_REMOVED lines=8> */
[----:B------:R-:W-:Y:S02]  /*c250*/  FMNMX3.FTZ R29, R29, R112, R96, !PT ;  /* 0x000000701d1d7276 */ /* 0x000fe40007810060 */
[-C--:B------:R-:W-:Y:S02]  /*c260*/  ISETP.GE.AND P3, PT, R11, R106.reuse, PT ;  /* 0x0000006a0b00720c */ /* 0x080fe40003f66270 */
        /* <DEDUP_REMOVED lines=10> */
[----:B------:R-:W-:Y:S02]  /*c310*/  FMNMX.FTZ R22, R97, R22, !PT ;  /* 0x0000001661167209 */ /* 0x000fe40007810000 */
[----:B------:R-:W-:Y:S02]  /*c320*/  ISETP.GE.AND P4, PT, R3, R106, PT ;  /* 0x0000006a0300720c */ /* 0x000fe40003f86270 */
[----:B------:R-:W-:Y:S01]  /*c330*/  FSEL R110, R27, -INF , !P1 ;  /* 0xff8000001b6e7808 */ /* 0x000fe20004800000 */
[----:B------:R-:W2:Y:S01]  /*c340*/  SHFL.BFLY PT, R19, R22, 0x2, 0x1f ;  /* 0x0c401f0016137f89 */ /* 0x000ea200000e0000 */
[----:B------:R-:W-:Y:S02]  /*c350*/  FSEL R108, R82, -INF , !P0 ;  /* 0xff800000526c7808 */ /* 0x000fe40004000000 */
[----:B------:R-:W-:Y:S02]  /*c360*/  FMNMX3.FTZ R13, R13, R134, R102, !PT ;  /* 0x000000860d0d7276 */ /* 0x000fe40007810066 */
[----:B------:R-:W-:-:S02]  /*c370*/  FSEL R100, R83, -INF , !P4 ;  /* 0xff80000053647808 */ /* 0x000fc40006000000 */
[----:B------:R-:W-:-:S04]  /*c380*/  FMNMX3.FTZ R13, R13, R110, R108, !PT ;  /* 0x0000006e0d0d7276 */ /* 0x000fc8000781006c */
        /* <DEDUP_REMOVED lines=8> */
[----:B-1----:R-:W-:-:S05]  /*c410*/  FMUL.FTZ R103, R84, UR4 ;  /* 0x0000000454677c20 */ /* 0x002fca0008410000 */
[----:B------:R-:W-:-:S05]  /*c420*/  FSEL R103, R103, RZ, P0 ;  /* 0x000000ff67677208 */ /* 0x000fca0000000000 */
[--C-:B------:R-:W-:Y:S01]  /*c430*/  FFMA.FTZ R24, R36, UR4, -R103.reuse ;  /* 0x0000000424187c23 */ /* 0x100fe20008010867 */
[----:B---3--:R-:W-:Y:S01]  /*c440*/  FMNMX.FTZ R3, R5, R22, !PT ;  /* 0x0000001605037209 */ /* 0x008fe20007810000 */
[----:B------:R-:W1:Y:S01]  /*c450*/  LDSM.16.MT88.4 R36, [R116+0x6000] ;  /* 0x006000007424783b */ /* 0x000e620000004200 */
[--C-:B------:R-:W-:Y:S01]  /*c460*/  FFMA.FTZ R33, R44, UR4, -R103.reuse ;  /* 0x000000042c217c23 */ /* 0x100fe20008010867 */
[--C-:B------:R-:W-:Y:S01]  /*c470*/  FFMA.FTZ R93, R52, UR4, -R103.reuse ;  /* 0x00000004345d7c23 */ /* 0x100fe20008010867 */
[C---:B------:R-:W-:Y:S01]  /*c480*/  FSETP.NEU.FTZ.AND P0, PT, R3.reuse, -INF , PT ;  /* 0xff8000000300780b */ /* 0x040fe20003f1d000 */
[----:B------:R-:W-:Y:S01]  /*c490*/  FMUL.FTZ R101, R3, UR4 ;  /* 0x0000000403657c20 */ /* 0x000fe20008410000 */
[--C-:B------:R-:W-:Y:S01]  /*c4a0*/  FFMA.FTZ R92, R18, UR4, -R103.reuse ;  /* 0x00000004125c7c23 */ /* 0x100fe20008010867 */
[--C-:B------:R-:W-:Y:S01]  /*c4b0*/  FFMA.FTZ R32, R16, UR4, -R103.reuse ;  /* 0x0000000410207c23 */ /* 0x100fe20008010867 */
[----:B------:R-:W-:Y:S01]  /*c4c0*/  MUFU.EX2 R33, R33 ;  /* 0x0000002100217308 */ /* 0x000fe20000000800 */
[--C-:B------:R-:W-:Y:S01]  /*c4d0*/  FFMA.FTZ R28, R12, UR4, -R103.reuse ;  /* 0x000000040c1c7c23 */ /* 0x100fe20008010867 */
[----:B------:R-:W-:Y:S01]  /*c4e0*/  FSEL R101, R101, RZ, P0 ;  /* 0x000000ff65657208 */ /* 0x000fe20000000000 */
[--C-:B------:R-:W-:Y:S01]  /*c4f0*/  FFMA.FTZ R27, R8, UR4, -R103.reuse ;  /* 0x00000004081b7c23 */ /* 0x100fe20008010867 */
[--C-:B------:R-:W-:Y:S01]  /*c500*/  FFMA.FTZ R29, R40, UR4, -R103.reuse ;  /* 0x00000004281d7c23 */ /* 0x100fe20008010867 */
[----:B------:R-:W-:Y:S01]  /*c510*/  LDSM.16.MT88.4 R16, [R89+0x8000] ;  /* 0x008000005910783b */ /* 0x000fe20000004200 */
[----:B------:R-:W-:Y:S01]  /*c520*/  FFMA.FTZ R114, R114, UR4, -R103 ;  /* 0x0000000472727c23 */ /* 0x000fe20008010867 */
[--C-:B------:R-:W-:Y:S01]  /*c530*/  FFMA.FTZ R35, R46, UR4, -R101.reuse ;  /* 0x000000042e237c23 */ /* 0x100fe20008010865 */
[--C-:B------:R-:W-:Y:S01]  /*c540*/  FFMA.FTZ R95, R54, UR4, -R101.reuse ;  /* 0x00000004365f7c23 */ /* 0x100fe20008010865 */
[----:B------:R-:W2:Y:S01]  /*c550*/  LDSM.16.MT88.4 R44, [R89+0x6000] ;  /* 0x00600000592c783b */ /* 0x000ea20000004200 */
[--C-:B------:R-:W-:Y:S01]  /*c560*/  FFMA.FTZ R94, R20, UR4, -R101.reuse ;  /* 0x00000004145e7c23 */ /* 0x100fe20008010865 */
[--C-:B------:R-:W-:Y:S01]  /*c570*/  FFMA.FTZ R34, R14, UR4, -R101.reuse ;  /* 0x000000040e227c23 */ /* 0x100fe20008010865 */
[----:B------:R-:W-:Y:S01]  /*c580*/  MUFU.EX2 R93, R93 ;  /* 0x0000005d005d7308 */ /* 0x000fe20000000800 */
[----:B------:R-:W3:Y:S01]  /*c590*/  LDSM.16.MT88.4 R12, [R116+0x6400] ;  /* 0x00640000740c783b */ /* 0x000ee20000004200 */
[--C-:B------:R-:W-:Y:S01]  /*c5a0*/  FFMA.FTZ R30, R10, UR4, -R101.reuse ;  /* 0x000000040a1e7c23 */ /* 0x100fe20008010865 */
[--C-:B------:R-:W-:Y:S01]  /*c5b0*/  FFMA.FTZ R31, R42, UR4, -R101.reuse ;  /* 0x000000042a1f7c23 */ /* 0x100fe20008010865 */
[--C-:B------:R-:W-:Y:S01]  /*c5c0*/  FFMA.FTZ R26, R6, UR4, -R101.reuse ;  /* 0x00000004061a7c23 */ /* 0x100fe20008010865 */
[----:B------:R-:W4:Y:S01]  /*c5d0*/  LDSM.16.MT88.4 R8, [R89+0x6400] ;  /* 0x006400005908783b */ /* 0x000f220000004200 */
[----:B------:R-:W-:Y:S01]  /*c5e0*/  FFMA.FTZ R25, R4, UR4, -R101 ;  /* 0x0000000404197c23 */ /* 0x000fe20008010865 */
[----:B------:R-:W-:Y:S01]  /*c5f0*/  FFMA.FTZ R109, R132, UR4, -R103 ;  /* 0x00000004846d7c23 */ /* 0x000fe20008010867 */
[----:B------:R-:W5:Y:S01]  /*c600*/  MUFU.EX2 R92, R92 ;  /* 0x0000005c005c7308 */ /* 0x000f620000000800 */
[----:B------:R-:W4:Y:S01]  /*c610*/  LDSM.16.MT88.4 R52, [R116+0x7000] ;  /* 0x007000007434783b */ /* 0x000f220000004200 */
[----:B------:R-:W-:Y:S01]  /*c620*/  FFMA.FTZ R107, R136, UR4, -R101 ;  /* 0x00000004886b7c23 */ /* 0x000fe20008010865 */
[--C-:B------:R-:W-:Y:S01]  /*c630*/  FFMA.FTZ R96, R96, UR4, -R103.reuse ;  /* 0x0000000460607c23 */ /* 0x100fe20008010867 */
[----:B------:R-:W-:Y:S01]  /*c640*/  FFMA.FTZ R99, R99, UR4, -R103 ;  /* 0x0000000463637c23 */ /* 0x000fe20008010867 */
[----:B------:R-:W-:Y:S01]  /*c650*/  LDSM.16.MT88.4 R20, [R116+0x7400] ;  /* 0x007400007414783b */ /* 0x000fe20000004200 */
[--C-:B------:R-:W-:Y:S01]  /*c660*/  FFMA.FTZ R102, R102, UR4, -R101.reuse ;  /* 0x0000000466667c23 */ /* 0x100fe20008010865 */
[--C-:B------:R-:W-:Y:S01]  /*c670*/  FFMA.FTZ R111, R110, UR4, -R101.reuse ;  /* 0x000000046e6f7c23 */ /* 0x100fe20008010865 */
[----:B------:R-:W1:Y:S01]  /*c680*/  MUFU.EX2 R32, R32 ;  /* 0x0000002000207308 */ /* 0x000e620000000800 */
[----:B------:R-:W-:Y:S01]  /*c690*/  FFMA.FTZ R100, R100, UR4, -R101 ;  /* 0x0000000464647c23 */ /* 0x000fe20008010865 */
[----:B------:R-:W-:-:S06]  /*c6a0*/  ISETP.GT.AND P0, PT, R88, R119, PT ;  /* 0x000000775800720c */ /* 0x000fcc0003f04270 */
[----:B------:R-:W-:Y:S01]  /*c6b0*/  MUFU.EX2 R95, R95 ;  /* 0x0000005f005f7308 */ /* 0x000fe20000000800 */
[----:B-----5:R-:W-:Y:S01]  /*c6c0*/  F2FP.BF16.F32.PACK_AB R72, R92, R93 ;  /* 0x0000005d5c48723e */ /* 0x020fe200000010ff */
[----:B------:R-:W-:-:S06]  /*c6d0*/  FADD.FTZ R92, R93, R92 ;  /* 0x0000005c5d5c7221 */ /* 0x000fcc0000010000 */
[----:B------:R-:W5:Y:S01]  /*c6e0*/  MUFU.EX2 R94, R94 ;  /* 0x0000005e005e7308 */ /* 0x000f620000000800 */
[----:B-1----:R-:W-:Y:S01]  /*c6f0*/  F2FP.BF16.F32.PACK_AB R74, R32, R33 ;  /* 0x00000021204a723e */ /* 0x002fe200000010ff */
[----:B------:R-:W-:-:S04]  /*c700*/  FADD.FTZ R33, R33, R92 ;  /* 0x0000005c21217221 */ /* 0x000fc80000010000 */
[----:B------:R-:W-:Y:S02]  /*c710*/  FADD.FTZ R32, R32, R33 ;  /* 0x0000002120207221 */ /* 0x000fe40000010000 */
[----:B------:R-:W-:Y:S08]  /*c720*/  MUFU.EX2 R35, R35 ;  /* 0x0000002300237308 */ /* 0x000ff00000000800 */
[----:B------:R-:W1:Y:S01]  /*c730*/  MUFU.EX2 R34, R34 ;  /* 0x0000002200227308 */ /* 0x000e620000000800 */
[----:B-----5:R-:W-:Y:S01]  /*c740*/  F2FP.BF16.F32.PACK_AB R73, R94, R95 ;  /* 0x0000005f5e49723e */ /* 0x020fe200000010ff */
[----:B------:R-:W-:-:S06]  /*c750*/  FADD.FTZ R94, R95, R94 ;  /* 0x0000005e5f5e7221 */ /* 0x000fcc0000010000 */
[----:B------:R-:W-:Y:S08]  /*c760*/  MUFU.EX2 R29, R29 ;  /* 0x0000001d001d7308 */ /* 0x000ff00000000800 */
[----:B------:R-:W5:Y:S01]  /*c770*/  MUFU.EX2 R28, R28 ;  /* 0x0000001c001c7308 */ /* 0x000f620000000800 */
[----:B-1----:R-:W-:Y:S01]  /*c780*/  F2FP.BF16.F32.PACK_AB R75, R34, R35 ;  /* 0x00000023224b723e */ /* 0x002fe200000010ff */
[----:B------:R-:W-:-:S04]  /*c790*/  FADD.FTZ R35, R35, R94 ;  /* 0x0000005e23237221 */ /* 0x000fc80000010000 */
[----:B------:R-:W-:Y:S02]  /*c7a0*/  FADD.FTZ R34, R34, R35 ;  /* 0x0000002322227221 */ /* 0x000fe40000010000 */
[----:B------:R-:W-:Y:S01]  /*c7b0*/  MUFU.EX2 R24, R24 ;  /* 0x0000001800187308 */ /* 0x000fe20000000800 */
[C---:B------:R-:W-:Y:S07]  /*c7c0*/  HMMA.16816.F32.BF16 R80, R72.reuse, R36, RZ ;  /* 0x000000244850723c */ /* 0x040fee00000418ff */
[----:B------:R-:W1:Y:S01]  /*c7d0*/  MUFU.EX2 R27, R27 ;  /* 0x0000001b001b7308 */ /* 0x000e620000000800 */
[----:B------:R-:W-:Y:S01]  /*c7e0*/  HMMA.16816.F32.BF16 R36, R72, R38, RZ ;  /* 0x000000264824723c */ /* 0x000fe200000418ff */
[----:B-----5:R-:W-:-:S06]  /*c7f0*/  F2FP.BF16.F32.PACK_AB R4, R28, R29 ;  /* 0x0000001d1c04723e */ /* 0x020fcc00000010ff */
[----:B------:R-:W-:Y:S01]  /*c800*/  MUFU.EX2 R31, R31 ;  /* 0x0000001f001f7308 */ /* 0x000fe20000000800 */
[C---:B--2---:R-:W-:Y:S07]  /*c810*/  HMMA.16816.F32.BF16 R40, R72.reuse, R44, RZ ;  /* 0x0000002c4828723c */ /* 0x044fee00000418ff */
[----:B------:R-:W2:Y:S01]  /*c820*/  MUFU.EX2 R30, R30 ;  /* 0x0000001e001e7308 */ /* 0x000ea20000000800 */
[----:B------:R-:W-:Y:S01]  /*c830*/  HMMA.16816.F32.BF16 R44, R72, R46, RZ ;  /* 0x0000002e482c723c */ /* 0x000fe200000418ff */
[----:B-1----:R-:W-:-:S06]  /*c840*/  F2FP.BF16.F32.PACK_AB R6, R27, R24 ;  /* 0x000000181b06723e */ /* 0x002fcc00000010ff */
[----:B------:R-:W-:Y:S01]  /*c850*/  MUFU.EX2 R26, R26 ;  /* 0x0000001a001a7308 */ /* 0x000fe20000000800 */
[C---:B------:R-:W-:Y:S07]  /*c860*/  HMMA.16816.F32.BF16 R56, R72.reuse, R60, RZ ;  /* 0x0000003c4838723c */ /* 0x040fee00000418ff */
        /* <DEDUP_REMOVED lines=9> */
[C---:B---3--:R-:W-:Y:S06]  /*c900*/  HMMA.16816.F32.BF16 R80, R4.reuse, R12, R80 ;  /* 0x0000000c0450723c */ /* 0x048fec0000041850 */
[----:B------:R-:W-:Y:S02]  /*c910*/  MUFU.EX2 R96, R96 ;  /* 0x0000006000607308 */ /* 0x000fe40000000800 */
[C---:B------:R-:W-:Y:S01]  /*c920*/  HMMA.16816.F32.BF16 R36, R4.reuse, R14, R36 ;  /* 0x0000000e0424723c */ /* 0x040fe20000041824 */
[----:B------:R-:W1:Y:S05]  /*c930*/  LDSM.16.MT88.4 R12, [R89+0x7400] ;  /* 0x00740000590c783b */ /* 0x000e6a0000004200 */
[----:B------:R-:W-:Y:S02]  /*c940*/  MUFU.EX2 R99, R99 ;  /* 0x0000006300637308 */ /* 0x000fe40000000800 */
[C---:B----4-:R-:W-:Y:S06]  /*c950*/  HMMA.16816.F32.BF16 R40, R4.reuse, R8, R40 ;  /* 0x000000080428723c */ /* 0x050fec0000041828 */
[----:B------:R-:W-:Y:S02]  /*c960*/  MUFU.EX2 R102, R102 ;  /* 0x0000006600667308 */ /* 0x000fe40000000800 */
[----:B------:R-:W-:Y:S01]  /*c970*/  HMMA.16816.F32.BF16 R44, R4, R10, R44 ;  /* 0x0000000a042c723c */ /* 0x000fe2000004182c */
[----:B------:R-:W3:Y:S05]  /*c980*/  LDSM.16.MT88.4 R8, [R116+0x8400] ;  /* 0x008400007408783b */ /* 0x000eea0000004200 */
[----:B------:R-:W-:Y:S02]  /*c990*/  MUFU.EX2 R111, R111 ;  /* 0x0000006f006f7308 */ /* 0x000fe40000000800 */
[C---:B------:R-:W-:Y:S06]  /*c9a0*/  HMMA.16816.F32.BF16 R48, R72.reuse, R52, RZ ;  /* 0x000000344830723c */ /* 0x040fec00000418ff */
[----:B------:R-:W-:Y:S02]  /*c9b0*/  MUFU.EX2 R100, R100 ;  /* 0x0000006400647308 */ /* 0x000fe40000000800 */
[C---:B------:R-:W-:Y:S08]  /*c9c0*/  HMMA.16816.F32.BF16 R52, R72.reuse, R54, RZ ;  /* 0x000000364834723c */ /* 0x040ff000000418ff */
[----:B------:R-:W-:Y:S08]  /*c9d0*/  HMMA.16816.F32.BF16 R76, R72, R16, RZ ;  /* 0x00000010484c723c */ /* 0x000ff000000418ff */
[C---:B-1----:R-:W-:Y:S08]  /*c9e0*/  HMMA.16816.F32.BF16 R56, R4.reuse, R12, R56 ;  /* 0x0000000c0438723c */ /* 0x042ff00000041838 */
[C---:B------:R-:W-:Y:S01]  /*c9f0*/  HMMA.16816.F32.BF16 R60, R4.reuse, R14, R60 ;  /* 0x0000000e043c723c */ /* 0x040fe2000004183c */
[----:B------:R-:W1:Y:S07]  /*ca00*/  LDSM.16.MT88.4 R12, [R89+0x8400] ;  /* 0x00840000590c783b */ /* 0x000e6e0000004200 */
[C---:B---3--:R-:W-:Y:S08]  /*ca10*/  HMMA.16816.F32.BF16 R64, R4.reuse, R8, R64 ;  /* 0x000000080440723c */ /* 0x048ff00000041840 */
[C---:B------:R-:W-:Y:S01]  /*ca20*/  HMMA.16816.F32.BF16 R68, R4.reuse, R10, R68 ;  /* 0x0000000a0444723c */ /* 0x040fe20000041844 */
[----:B------:R-:W3:Y:S07]  /*ca30*/  LDSM.16.MT88.4 R8, [R116+0x6800] ;  /* 0x006800007408783b */ /* 0x000eee0000004200 */
        /* <DEDUP_REMOVED lines=15> */
[----:B--2---:R-:W-:Y:S01]  /*cb30*/  F2FP.BF16.F32.PACK_AB R4, R109, R114 ;  /* 0x000000726d04723e */ /* 0x004fe200000010ff */
[----:B------:R-:W1:Y:S01]  /*cb40*/  LDSM.16.MT88.4 R12, [R89+0x6800] ;  /* 0x00680000590c783b */ /* 0x000e620000004200 */
[----:B------:R-:W2:Y:S01]  /*cb50*/  MUFU.EX2 R20, R20 ;  /* 0x0000001400147308 */ /* 0x000ea20000000800 */
[----:B----4-:R-:W-:-:S02]  /*cb60*/  F2FP.BF16.F32.PACK_AB R5, R107, R112 ;  /* 0x000000706b05723e */ /* 0x010fc400000010ff */
[----:B------:R-:W-:Y:S02]  /*cb70*/  F2FP.BF16.F32.PACK_AB R6, R22, R23 ;  /* 0x000000171606723e */ /* 0x000fe400000010ff */
[----:B--2---:R-:W-:-:S07]  /*cb80*/  F2FP.BF16.F32.PACK_AB R7, R20, R21 ;  /* 0x000000151407723e */ /* 0x004fce00000010ff */
        /* <DEDUP_REMOVED lines=69> */
[----:B------:R-:W-:-:S04]  /*cfe0*/  UISETP.NE.U32.AND UP0, UPT, UR18, URZ, UPT ;  /* 0x000000ff1200728c */ /* 0x000fc8000bf05070 */
[----:B------:R-:W-:Y:S01]  /*cff0*/  UISETP.NE.AND.EX UP0, UPT, UR19, URZ, UPT, UP0 ;  /* 0x000000ff1300728c */ /* 0x000fe2000bf05300 */
[----:B------:R-:W-:Y:S08]  /*d000*/  BAR.SYNC.DEFER_BLOCKING 0x0 ;  /* 0x0000000000007b1d */ /* 0x000ff00000010000 */
        /* <DEDUP_REMOVED lines=62> */
.L_x_4016:
[----:B------:R-:W-:Y:S01]  /*d3f0*/  UMOV UR4, URZ ;  /* 0x000000ff00047c82 */ /* 0x000fe20008000000 */
[----:B------:R-:W-:Y:S01]  /*d400*/  IMAD.SHL.U32 R4, R90, 0x40, RZ ;  /* 0x000000405a047824 */ /* 0x000fe200078e00ff */
[----:B------:R-:W-:-:S05]  /*d410*/  IADD3 R5, P0, PT, RZ, -UR4, RZ ;  /* 0x80000004ff057c10 */ /* 0x000fca000ff1e0ff */
[----:B------:R-:W-:-:S05]  /*d420*/  IMAD.X R4, RZ, RZ, ~R4, P0 ;  /* 0x000000ffff047224 */ /* 0x000fca00000e0e04 */
[----:B------:R-:W-:-:S04]  /*d430*/  SHF.R.S64 R5, R5, 0x1f, R4 ;  /* 0x0000001f05057819 */ /* 0x000fc80000001004 */
[----:B------:R-:W-:-:S04]  /*d440*/  IADD3 R122, P0, PT, R5, R122, RZ ;  /* 0x0000007a057a7210 */ /* 0x000fc80007f1e0ff */
[----:B------:R-:W-:-:S09]  /*d450*/  LEA.HI.X.SX32 R123, R4, R123, 0x1, P0 ;  /* 0x0000007b047b7211 */ /* 0x000fd200000f0eff */
.L_x_4017:
[----:B------:R-:W1:Y:S01]  /*d460*/  LDCU UR4, c[0x0][0x440] ;  /* 0x00008800ff0477ac */ /* 0x000e620008000800 */
[----:B------:R-:W-:Y:S01]  /*d470*/  LOP3.LUT R4, R87, 0x18, RZ, 0xc0, !PT ;  /* 0x0000001857047812 */ /* 0x000fe200078ec0ff */
[----:B------:R-:W-:Y:S01]  /*d480*/  IMAD.MOV.U32 R85, RZ, RZ, 0x20 ;  /* 0x00000020ff557424 */ /* 0x000fe200078e00ff */
[----:B------:R-:W-:Y:S01]  /*d490*/  LEA R8, P0, R90, R122, 0x6 ;  /* 0x0000007a5a087211 */ /* 0x000fe200078030ff */
[----:B------:R-:W2:Y:S01]  /*d4a0*/  S2R R107, SR_TID.X ;  /* 0x00000000006b7919 */ /* 0x000ea20000002100 */
[----:B------:R-:W-:Y:S02]  /*d4b0*/  LOP3.LUT R5, R4, 0x20, RZ, 0xfc, !PT ;  /* 0x0000002004057812 */ /* 0x000fe400078efcff */
[----:B------:R-:W-:Y:S02]  /*d4c0*/  LEA.HI.X R9, R90, R123, R91, 0x6, P0 ;  /* 0x0000007b5a097211 */ /* 0x000fe400000f345b */
[----:B------:R-:W-:-:S05]  /*d4d0*/  SEL R85, R85, 0xffffffe0, !P6 ;  /* 0xffffffe055557807 */ /* 0x000fca0007000000 */
[--C-:B------:R-:W-:Y:S02]  /*d4e0*/  IMAD.IADD R87, R118, 0x1, R85.reuse ;  /* 0x0000000176577824 */ /* 0x100fe400078e0255 */
[----:B------:R-:W-:Y:S01]  /*d4f0*/  IMAD.IADD R85, R117, 0x1, R85 ;  /* 0x0000000175557824 */ /* 0x000fe200078e0255 */
[----:B-1----:R-:W-:Y:S02]  /*d500*/  ISETP.GE.AND P3, PT, R5, UR4, PT ;  /* 0x0000000405007c0c */ /* 0x002fe4000bf66270 */
[C---:B------:R-:W-:Y:S02]  /*d510*/  ISETP.GE.AND P4, PT, R4.reuse, UR4, PT ;  /* 0x0000000404007c0c */ /* 0x040fe4000bf86270 */
[----:B------:R-:W-:-:S04]  /*d520*/  LOP3.LUT R4, R4, 0x40, RZ, 0xfc, !PT ;  /* 0x0000004004047812 */ /* 0x000fc800078efcff */
[----:B------:R-:W-:-:S05]  /*d530*/  ISETP.GE.AND P2, PT, R4, UR4, PT ;  /* 0x0000000404007c0c */ /* 0x000fca000bf46270 */
        /* <DEDUP_REMOVED lines=36> */
[----:B------:R-:W1:Y:S04]  /*d780*/  LDSM.16.M88.4 R100, [R117+0x3c00] ;  /* 0x003c00007564783b */ /* 0x000e680000000200 */
[----:B------:R-:W-:Y:S04]  /*d790*/  LDSM.16.M88.4 R96, [R87] ;  /* 0x000000005760783b */ /* 0x000fe80000000200 */
[----:B------:R-:W2:Y:S04]  /*d7a0*/  LDSM.16.M88.4 R92, [R85+0x3400] ;  /* 0x00340000555c783b */ /* 0x000ea80000000200 */
[----:B------:R-:W2:Y:S04]  /*d7b0*/  LDSM.16.M88.4 R88, [R85+0x3800] ;  /* 0x003800005558783b */ /* 0x000ea80000000200 */
[----:B------:R-:W2:Y:S04]  /*d7c0*/  LDSM.16.M88.4 R108, [R85+0x3000] ;  /* 0x00300000556c783b */ /* 0x000ea80000000200 */
[----:B------:R-:W0:Y:S01]  /*d7d0*/  LDGDEPBAR ;  /* 0x00000000000079af */ /* 0x000e220000000000 */
[C---:B---3--:R-:W-:Y:S08]  /*d7e0*/  HMMA.16816.F32.BF16 R24, R4.reuse, R20, RZ ;  /* 0x000000140418723c */ /* 0x048ff000000418ff */
[C---:B----4-:R-:W-:Y:S08]  /*d7f0*/  HMMA.16816.F32.BF16 R16, R4.reuse, R12, RZ ;  /* 0x0000000c0410723c */ /* 0x050ff000000418ff */
[C---:B------:R-:W-:Y:S08]  /*d800*/  HMMA.16816.F32.BF16 R20, R4.reuse, R22, RZ ;  /* 0x000000160414723c */ /* 0x040ff000000418ff */
[C---:B------:R-:W-:Y:S08]  /*d810*/  HMMA.16816.F32.BF16 R12, R4.reuse, R14, RZ ;  /* 0x0000000e040c723c */ /* 0x040ff000000418ff */
[C---:B-----5:R-:W-:Y:S08]  /*d820*/  HMMA.16816.F32.BF16 R32, R4.reuse, R28, RZ ;  /* 0x0000001c0420723c */ /* 0x060ff000000418ff */
[C---:B------:R-:W-:Y:S08]  /*d830*/  HMMA.16816.F32.BF16 R28, R4.reuse, R30, RZ ;  /* 0x0000001e041c723c */ /* 0x040ff000000418ff */
[C---:B-1----:R-:W-:Y:S08]  /*d840*/  HMMA.16816.F32.BF16 R8, R4.reuse, R100, RZ ;  /* 0x000000640408723c */ /* 0x042ff000000418ff */
[----:B------:R-:W-:Y:S01]  /*d850*/  HMMA.16816.F32.BF16 R4, R4, R102, RZ ;  /* 0x000000660404723c */ /* 0x000fe200000418ff */
        /* <DEDUP_REMOVED lines=49> */
[----:B-1----:R-:W-:-:S07]  /*db70*/  IMAD.SHL.U32 R87, R86, 0x40, RZ ;  /* 0x0000004056577824 */ /* 0x002fce00078e00ff */
[----:B------:R-:W-:Y:S01]  /*db80*/  HMMA.16816.F32.BF16 R4, R88, R94, R4 ;  /* 0x0000005e5804723c */ /* 0x000fe20000041804 */
[----:B------:R-:W1:Y:S04]  /*db90*/  LDSM.16.M88.4 R92, [R85+0x5400] ;  /* 0x00540000555c783b */ /* 0x000e680000000200 */
[----:B------:R-:W2:Y:S03]  /*dba0*/  LDSM.16.M88.4 R88, [R85+0x5800] ;  /* 0x005800005558783b */ /* 0x000ea60000000200 */
[C---:B---3--:R-:W-:Y:S08]  /*dbb0*/  HMMA.16816.F32.BF16 R32, R100.reuse, R96, R32 ;  /* 0x000000606420723c */ /* 0x048ff00000041820 */
[C---:B------:R-:W-:Y:S08]  /*dbc0*/  HMMA.16816.F32.BF16 R28, R100.reuse, R98, R28 ;  /* 0x00000062641c723c */ /* 0x040ff0000004181c */
[----:B-1----:R-:W-:Y:S01]  /*dbd0*/  HMMA.16816.F32.BF16 R24, R100, R92, R24 ;  /* 0x0000005c6418723c */ /* 0x002fe20000041818 */
[----:B------:R-:W-:-:S05]  /*dbe0*/  IMAD.SHL.U32 R92, R107, 0x2, RZ ;  /* 0x000000026b5c7824 */ /* 0x000fca00078e00ff */
[----:B------:R-:W-:Y:S02]  /*dbf0*/  LOP3.LUT R92, R92, 0x6, RZ, 0xc0, !PT ;  /* 0x000000065c5c7812 */ /* 0x000fe400078ec0ff */
[----:B--2---:R-:W-:Y:S02]  /*dc00*/  HMMA.16816.F32.BF16 R16, R100, R88, R16 ;  /* 0x000000586410723c */ /* 0x004fe40000041810 */
[----:B------:R-:W-:-:S05]  /*dc10*/  LOP3.LUT R92, R87, R92, RZ, 0xfc, !PT ;  /* 0x0000005c575c7212 */ /* 0x000fca00078efcff */
[C---:B------:R-:W-:Y:S01]  /*dc20*/  VIADD R87, R92.reuse, 0xffffff80 ;  /* 0xffffff805c577836 */ /* 0x040fe20000000000 */
[C---:B------:R-:W-:Y:S01]  /*dc30*/  HMMA.16816.F32.BF16 R12, R100.reuse, R90, R12 ;  /* 0x0000005a640c723c */ /* 0x040fe2000004180c */
[C---:B------:R-:W-:Y:S02]  /*dc40*/  VIADD R89, R92.reuse, 0xffffff81 ;  /* 0xffffff815c597836 */ /* 0x040fe40000000000 */
[C---:B------:R-:W-:Y:S01]  /*dc50*/  VIADD R97, R92.reuse, 0xffffff88 ;  /* 0xffffff885c617836 */ /* 0x040fe20000000000 */
[C---:B------:R-:W-:Y:S01]  /*dc60*/  ISETP.GE.AND P1, PT, R87.reuse, R2, PT ;  /* 0x000000025700720c */ /* 0x040fe20003f26270 */
[C---:B------:R-:W-:Y:S01]  /*dc70*/  VIADD R99, R92.reuse, 0xffffff89 ;  /* 0xffffff895c637836 */ /* 0x040fe20000000000 */
[----:B------:R-:W-:Y:S01]  /*dc80*/  ISETP.GE.AND P0, PT, R87, R106, PT ;  /* 0x0000006a5700720c */ /* 0x000fe20003f06270 */
[----:B------:R-:W-:Y:S01]  /*dc90*/  VIADD R107, R92, 0xffffff90 ;  /* 0xffffff905c6b7836 */ /* 0x000fe20000000000 */
[----:B------:R-:W-:Y:S01]  /*dca0*/  FSEL R87, R32, -INF , !P1 ;  /* 0xff80000020577808 */ /* 0x000fe20004800000 */
[----:B------:R-:W-:Y:S01]  /*dcb0*/  HMMA.16816.F32.BF16 R20, R100, R94, R20 ;  /* 0x0000005e6414723c */ /* 0x000fe20000041814 */
[----:B------:R-:W-:-:S02]  /*dcc0*/  ISETP.GE.AND P5, PT, R89, R2, PT ;  /* 0x000000025900720c */ /* 0x000fc40003fa6270 */
[----:B------:R-:W-:Y:S02]  /*dcd0*/  ISETP.GE.AND P1, PT, R89, R106, PT ;  /* 0x0000006a5900720c */ /* 0x000fe40003f26270 */
[----:B------:R1:W2:Y:S01]  /*dce0*/  LDSM.16.M88.4 R88, [R85+0x5c00] ;  /* 0x005c00005558783b */ /* 0x0002a20000000200 */
[----:B------:R-:W-:Y:S01]  /*dcf0*/  FSEL R95, R34, -INF , !P0 ;  /* 0xff800000225f7808 */ /* 0x000fe20004000000 */
[----:B------:R-:W-:-:S04]  /*dd00*/  DEPBAR.LE SB0, 0x0 ;  /* 0x000080000000791a */ /* 0x000fc80000000000 */
[----:B------:R-:W-:Y:S01]  /*dd10*/  FSEL R93, R33, -INF , !P5 ;  /* 0xff800000215d7808 */ /* 0x000fe20006800000 */
[----:B------:R-:W-:Y:S01]  /*dd20*/  BAR.SYNC.DEFER_BLOCKING 0x0 ;  /* 0x0000000000007b1d */ /* 0x000fe20000010000 */
[C---:B------:R-:W-:Y:S02]  /*dd30*/  ISETP.GE.AND P0, PT, R97.reuse, R2, PT ;  /* 0x000000026100720c */ /* 0x040fe40003f06270 */
[----:B------:R-:W-:Y:S02]  /*dd40*/  ISETP.GE.AND P5, PT, R97, R106, PT ;  /* 0x0000006a6100720c */ /* 0x000fe40003fa6270 */
[----:B------:R-:W-:Y:S02]  /*dd50*/  FSEL R35, R35, -INF , !P1 ;  /* 0xff80000023237808 */ /* 0x000fe40004800000 */
[----:B------:R-:W-:Y:S02]  /*dd60*/  ISETP.GE.AND P1, PT, R99, R2, PT ;  /* 0x000000026300720c */ /* 0x000fe40003f26270 */
[----:B------:R-:W-:-:S02]  /*dd70*/  FSEL R97, R28, -INF , !P0 ;  /* 0xff8000001c617808 */ /* 0x000fc40004000000 */
[----:B------:R-:W-:Y:S02]  /*dd80*/  FSEL R33, R30, -INF , !P5 ;  /* 0xff8000001e217808 */ /* 0x000fe40006800000 */
[----:B------:R-:W-:Y:S01]  /*dd90*/  ISETP.GE.AND P0, PT, R99, R106, PT ;  /* 0x0000006a6300720c */ /* 0x000fe20003f06270 */
[C---:B------:R-:W-:Y:S01]  /*dda0*/  VIADD R99, R92.reuse, 0xffffff98 ;  /* 0xffffff985c637836 */ /* 0x040fe20000000000 */
[----:B------:R-:W-:Y:S01]  /*ddb0*/  ISETP.GE.AND P5, PT, R107, R2, PT ;  /* 0x000000026b00720c */ /* 0x000fe20003fa6270 */
[----:B-1----:R-:W-:Y:S01]  /*ddc0*/  VIADD R85, R92, 0xffffff91 ;  /* 0xffffff915c557836 */ /* 0x002fe20000000000 */
[----:B------:R-:W-:Y:S02]  /*ddd0*/  FSEL R29, R29, -INF , !P1 ;  /* 0xff8000001d1d7808 */ /* 0x000fe40004800000 */
[----:B------:R-:W-:Y:S02]  /*dde0*/  ISETP.GE.AND P1, PT, R107, R106, PT ;  /* 0x0000006a6b00720c */ /* 0x000fe40003f26270 */
[----:B------:R-:W-:-:S02]  /*ddf0*/  FSEL R31, R31, -INF , !P0 ;  /* 0xff8000001f1f7808 */ /* 0x000fc40004000000 */
[----:B------:R-:W-:Y:S02]  /*de00*/  FSEL R113, R24, -INF , !P5 ;  /* 0xff80000018717808 */ /* 0x000fe40006800000 */
[C---:B------:R-:W-:Y:S02]  /*de10*/  ISETP.GE.AND P0, PT, R85.reuse, R2, PT ;  /* 0x000000025500720c */ /* 0x040fe40003f06270 */
[----:B------:R-:W-:Y:S01]  /*de20*/  ISETP.GE.AND P5, PT, R85, R106, PT ;  /* 0x0000006a5500720c */ /* 0x000fe20003fa6270 */
[----:B------:R-:W-:Y:S01]  /*de30*/  VIADD R85, R92, 0xffffff99 ;  /* 0xffffff995c557836 */ /* 0x000fe20000000000 */
[----:B------:R-:W-:Y:S02]  /*de40*/  FSEL R153, R26, -INF , !P1 ;  /* 0xff8000001a997808 */ /* 0x000fe40004800000 */
[----:B------:R-:W-:Y:S02]  /*de50*/  ISETP.GE.AND P1, PT, R99, R2, PT ;  /* 0x000000026300720c */ /* 0x000fe40003f26270 */
[----:B------:R-:W-:Y:S01]  /*de60*/  FSEL R155, R25, -INF , !P0 ;  /* 0xff800000199b7808 */ /* 0x000fe20004000000 */
[C---:B------:R-:W-:Y:S01]  /*de70*/  VIADD R25, R92.reuse, 0xffffffa0 ;  /* 0xffffffa05c197836 */ /* 0x040fe20000000000 */
[----:B------:R-:W-:Y:S01]  /*de80*/  FSEL R129, R27, -INF , !P5 ;  /* 0xff8000001b817808 */ /* 0x000fe20006800000 */
[----:B------:R-:W-:Y:S01]  /*de90*/  VIADD R27, R92, 0xffffffa1 ;  /* 0xffffffa15c1b7836 */ /* 0x000fe20000000000 */
[----:B------:R-:W-:Y:S01]  /*dea0*/  FSEL R157, R20, -INF , !P1 ;  /* 0xff800000149d7808 */ /* 0x000fe20004800000 */
[----:B--2---:R-:W-:Y:S01]  /*deb0*/  HMMA.16816.F32.BF16 R8, R100, R88, R8 ;  /* 0x000000586408723c */ /* 0x004fe20000041808 */
[----:B------:R-:W-:-:S02]  /*dec0*/  ISETP.GE.AND P0, PT, R99, R106, PT ;  /* 0x0000006a6300720c */ /* 0x000fc40003f06270 */
[C---:B------:R-:W-:Y:S02]  /*ded0*/  ISETP.GE.AND P5, PT, R85.reuse, R2, PT ;  /* 0x000000025500720c */ /* 0x040fe40003fa6270 */
[----:B------:R-:W-:Y:S02]  /*dee0*/  ISETP.GE.AND P1, PT, R85, R106, PT ;  /* 0x0000006a5500720c */ /* 0x000fe40003f26270 */
[----:B------:R-:W-:Y:S01]  /*def0*/  FSEL R115, R22, -INF , !P0 ;  /* 0xff80000016737808 */ /* 0x000fe20004000000 */
[----:B------:R-:W-:Y:S01]  /*df00*/  HMMA.16816.F32.BF16 R4, R100, R90, R4 ;  /* 0x0000005a6404723c */ /* 0x000fe20000041804 */
[----:B------:R-:W-:Y:S01]  /*df10*/  FSEL R159, R21, -INF , !P5 ;  /* 0xff800000159f7808 */ /* 0x000fe20006800000 */
[C---:B------:R-:W-:Y:S01]  /*df20*/  VIADD R21, R92.reuse, 0xffffffa9 ;  /* 0xffffffa95c157836 */ /* 0x040fe20000000000 */
        /* <DEDUP_REMOVED lines=8> */
[----:B------:R-:W-:-:S02]  /*dfb0*/  ISETP.GE.AND P5, PT, R23, R2, PT ;  /* 0x000000021700720c */ /* 0x000fc40003fa6270 */
[----:B------:R-:W-:Y:S01]  /*dfc0*/  FSEL R147, R17, -INF , !P1 ;  /* 0xff80000011937808 */ /* 0x000fe20004800000 */
[C---:B------:R-:W-:Y:S01]  /*dfd0*/  VIADD R17, R92.reuse, 0xffffffb1 ;  /* 0xffffffb15c117836 */ /* 0x040fe20000000000 */
[----:B------:R-:W-:Y:S01]  /*dfe0*/  FSEL R139, R19, -INF , !P0 ;  /* 0xff800000138b7808 */ /* 0x000fe20004000000 */
[----:B------:R-:W-:Y:S01]  /*dff0*/  VIADD R19, R92, 0xffffffb0 ;  /* 0xffffffb05c137836 */ /* 0x000fe20000000000 */
[----:B------:R-:W-:Y:S02]  /*e000*/  FSEL R149, R12, -INF , !P5 ;  /* 0xff8000000c957808 */ /* 0x000fe40006800000 */
[C---:B------:R-:W-:Y:S02]  /*e010*/  ISETP.GE.AND P0, PT, R21.reuse, R2, PT ;  /* 0x000000021500720c */ /* 0x040fe40003f06270 */
[-C--:B------:R-:W-:Y:S02]  /*e020*/  ISETP.GE.AND P5, PT, R21, R106.reuse, PT ;  /* 0x0000006a1500720c */ /* 0x080fe40003fa6270 */
[----:B------:R-:W-:Y:S01]  /*e030*/  FSEL R145, R13, -INF , !P0 ;  /* 0xff8000000d917808 */ /* 0x000fe20004000000 */
[C---:B------:R-:W-:Y:S01]  /*e040*/  VIADD R13, R92.reuse, 0xffffffb9 ;  /* 0xffffffb95c0d7836 */ /* 0x040fe20000000000 */
[----:B------:R-:W-:Y:S01]  /*e050*/  FSEL R143, R15, -INF , !P5 ;  /* 0xff8000000f8f7808 */ /* 0x000fe20006800000 */
[----:B------:R-:W-:Y:S01]  /*e060*/  VIADD R15, R92, 0xffffffb8 ;  /* 0xffffffb85c0f7836 */ /* 0x000fe20000000000 */
[----:B------:R-:W-:-:S02]  /*e070*/  ISETP.GE.AND P1, PT, R23, R106, PT ;  /* 0x0000006a1700720c */ /* 0x000fc40003f26270 */
[----:B------:R-:W-:Y:S02]  /*e080*/  ISETP.GE.AND P0, PT, R19, R106, PT ;  /* 0x0000006a1300720c */ /* 0x000fe40003f06270 */
[-C--:B------:R-:W-:Y:S02]  /*e090*/  ISETP.GE.AND P5, PT, R17, R2.reuse, PT ;  /* 0x000000021100720c */ /* 0x080fe40003fa6270 */
[----:B------:R-:W-:Y:S02]  /*e0a0*/  FSEL R131, R14, -INF , !P1 ;  /* 0xff8000000e837808 */ /* 0x000fe40004800000 */
[----:B------:R-:W-:Y:S02]  /*e0b0*/  FSEL R103, R10, -INF , !P0 ;  /* 0xff8000000a677808 */ /* 0x000fe40004000000 */
[----:B------:R-:W-:Y:S02]  /*e0c0*/  FSEL R109, R9, -INF , !P5 ;  /* 0xff800000096d7808 */ /* 0x000fe40006800000 */
[----:B------:R-:W-:-:S02]  /*e0d0*/  ISETP.GE.AND P1, PT, R19, R2, PT ;  /* 0x000000021300720c */ /* 0x000fc40003f26270 */
[-C--:B------:R-:W-:Y:S02]  /*e0e0*/  ISETP.GE.AND P0, PT, R15, R2.reuse, PT ;  /* 0x000000020f00720c */ /* 0x080fe40003f06270 */
[----:B------:R-:W-:Y:S01]  /*e0f0*/  ISETP.GE.AND P5, PT, R13, R2, PT ;  /* 0x000000020d00720c */ /* 0x000fe20003fa6270 */
[----:B------:R-:W-:Y:S01]  /*e100*/  VIADD R2, R86, 0xfffffffe ;  /* 0xfffffffe56027836 */ /* 0x000fe20000000000 */
[----:B------:R-:W-:Y:S02]  /*e110*/  FSEL R108, R8, -INF , !P1 ;  /* 0xff800000086c7808 */ /* 0x000fe40004800000 */
[----:B------:R-:W-:Y:S02]  /*e120*/  FSEL R111, R5, -INF , !P5 ;  /* 0xff800000056f7808 */ /* 0x000fe40006800000 */
[----:B------:R-:W-:Y:S02]  /*e130*/  ISETP.GT.AND P5, PT, R2, R119, PT ;  /* 0x000000770200720c */ /* 0x000fe40003fa4270 */
        /* <DEDUP_REMOVED lines=73> */
.L_x_4019:
[----:B------:R-:W-:Y:S01]  /*e5d0*/  UMOV UR4, URZ ;  /* 0x000000ff00047c82 */ /* 0x000fe20008000000 */
[----:B------:R-:W-:Y:S01]  /*e5e0*/  IMAD.SHL.U32 R4, R104, 0x40, RZ ;  /* 0x0000004068047824 */ /* 0x000fe200078e00ff */
[----:B------:R-:W-:-:S05]  /*e5f0*/  IADD3 R5, P0, PT, RZ, -UR4, RZ ;  /* 0x80000004ff057c10 */ /* 0x000fca000ff1e0ff */
[----:B------:R-:W-:-:S05]  /*e600*/  IMAD.X R4, RZ, RZ, ~R4, P0 ;  /* 0x000000ffff047224 */ /* 0x000fca00000e0e04 */
[----:B------:R-:W-:-:S04]  /*e610*/  SHF.R.S64 R5, R5, 0x1f, R4 ;  /* 0x0000001f05057819 */ /* 0x000fc80000001004 */
[----:B------:R-:W-:-:S04]  /*e620*/  IADD3 R120, P0, PT, R5, R120, RZ ;  /* 0x0000007805787210 */ /* 0x000fc80007f1e0ff */
[----:B------:R-:W-:-:S09]  /*e630*/  LEA.HI.X.SX32 R121, R4, R121, 0x1, P0 ;  /* 0x0000007904797211 */ /* 0x000fd200000f0eff */
.L_x_4020:
[CC--:B------:R-:W-:Y:S01]  /*e640*/  @!P4 LEA R8, P0, R104.reuse, R120.reuse, 0x6 ;  /* 0x000000786808c211 */ /* 0x0c0fe200078030ff */
[----:B------:R-:W-:Y:S01]  /*e650*/  @!PT LDS RZ, [RZ] ;  /* 0x00000000fffff984 */ /* 0x000fe20000000800 */
[----:B------:R-:W-:Y:S01]  /*e660*/  @!PT LDS RZ, [RZ] ;  /* 0x00000000fffff984 */ /* 0x000fe20000000800 */
[----:B------:R-:W-:Y:S01]  /*e670*/  @!PT LDS RZ, [RZ] ;  /* 0x00000000fffff984 */ /* 0x000fe20000000800 */
[----:B------:R1:W-:Y:S01]  /*e680*/  @!P4 LDGSTS.E.BYPASS.LTC128B.128 [R0+0x3000], desc[UR6][R120.64] ;  /* 0x030000007800cfae */ /* 0x0003e2000b981a06 */
[CC--:B------:R-:W-:Y:S02]  /*e690*/  @!P3 LEA R6, P1, R104.reuse, R120.reuse, 0x6 ;  /* 0x000000786806b211 */ /* 0x0c0fe400078230ff */
[CCC-:B------:R-:W-:Y:S01]  /*e6a0*/  @!P4 LEA.HI.X R9, R104.reuse, R121.reuse, R105.reuse, 0x6, P0 ;  /* 0x000000796809c211 */ /* 0x1c0fe200000f3469 */
[----:B------:R1:W-:Y:S01]  /*e6b0*/  @P4 STS.128 [R0+0x3000], RZ ;  /* 0x003000ff00004388 */ /* 0x0003e20000000c00 */
[C---:B------:R-:W-:Y:S02]  /*e6c0*/  @!P2 LEA R4, P0, R104.reuse, R120, 0x6 ;  /* 0x000000786804a211 */ /* 0x040fe400078030ff */
        /* <DEDUP_REMOVED lines=28> */
.L_x_4018:
[----:B-1----:R-:W-:Y:S01]  /*e890*/  FMNMX3.FTZ R0, R84, R87, R93, !PT ;  /* 0x0000005754007276 */ /* 0x002fe2000781005d */
[----:B------:R-:W1:Y:S01]  /*e8a0*/  LDCU UR4, c[0x0][0x45c] ;  /* 0x00008b80ff0477ac */ /* 0x000e620008000800 */
[----:B------:R-:W-:Y:S01]  /*e8b0*/  FMNMX3.FTZ R6, R3, R95, R35, !PT ;  /* 0x0000005f03067276 */ /* 0x000fe20007810023 */
[----:B------:R-:W-:Y:S01]  /*e8c0*/  LDSM.16.MT88.4 R8, [R116+0x6000] ;  /* 0x006000007408783b */ /* 0x000fe20000004200 */
[----:B------:R-:W-:Y:S02]  /*e8d0*/  FMNMX3.FTZ R0, R0, R97, R29, !PT ;  /* 0x0000006100007276 */ /* 0x000fe4000781001d */
[----:B------:R-:W-:Y:S01]  /*e8e0*/  FMNMX3.FTZ R6, R6, R33, R31, !PT ;  /* 0x0000002106067276 */ /* 0x000fe2000781001f */
[----:B------:R-:W-:Y:S01]  /*e8f0*/  LDSM.16.MT88.4 R24, [R116+0x7000] ;  /* 0x007000007418783b */ /* 0x000fe20000004200 */
        /* <DEDUP_REMOVED lines=12> */
[----:B------:R-:W-:Y:S01]  /*e9c0*/  @P5 IADD3 R86, PT, PT, R86, -0x3, RZ ;  /* 0xfffffffd56565810 */ /* 0x000fe20007ffe0ff */
        /* <DEDUP_REMOVED lines=18> */
[C---:B------:R-:W-:Y:S01]  /*eaf0*/  IADD3 R4, PT, PT, R116.reuse, 0x6000, RZ ;  /* 0x0000600074047810 */ /* 0x040fe20007ffe0ff */
[----:B------:R-:W-:Y:S01]  /*eb00*/  FFMA.FTZ R33, R33, UR4, -R102 ;  /* 0x0000000421217c23 */ /* 0x000fe20008010866 */
[----:B------:R-:W-:Y:S01]  /*eb10*/  FSEL R99, R85, RZ, P1 ;  /* 0x000000ff55637208 */ /* 0x000fe20000800000 */
[----:B------:R-:W-:Y:S01]  /*eb20*/  FFMA.FTZ R98, R87, UR4, -R104 ;  /* 0x0000000457627c23 */ /* 0x000fe20008010868 */
[----:B------:R-:W-:Y:S01]  /*eb30*/  IADD3 R97, PT, PT, R116, 0x6020, RZ ;  /* 0x0000602074617810 */ /* 0x000fe20007ffe0ff */
[--C-:B------:R-:W-:Y:S01]  /*eb40*/  FFMA.FTZ R87, R35, UR4, -R102.reuse ;  /* 0x0000000423577c23 */ /* 0x100fe20008010866 */
[----:B------:R-:W-:Y:S01]  /*eb50*/  @P6 IADD3 R97, PT, PT, R4, -0x20, RZ ;  /* 0xffffffe004616810 */ /* 0x000fe20007ffe0ff */
[----:B------:R-:W-:Y:S01]  /*eb60*/  FADD.FTZ R99, R84, -R99 ;  /* 0x8000006354637221 */ /* 0x000fe20000010000 */
[----:B------:R-:W-:Y:S01]  /*eb70*/  FFMA.FTZ R96, R95, UR4, -R102 ;  /* 0x000000045f607c23 */ /* 0x000fe20008010866 */
[----:B------:R1:W-:Y:S01]  /*eb80*/  MUFU.EX2 R84, R33 ;  /* 0x0000002100547308 */ /* 0x0003e20000000800 */
[----:B------:R-:W-:Y:S01]  /*eb90*/  FMUL.FTZ R95, R3, UR4 ;  /* 0x00000004035f7c20 */ /* 0x000fe20008410000 */
[----:B------:R-:W-:Y:S01]  /*eba0*/  FFMA.FTZ R92, R29, UR4, -R104 ;  /* 0x000000041d5c7c23 */ /* 0x000fe20008010868 */
[----:B------:R-:W-:Y:S01]  /*ebb0*/  FMUL.FTZ R99, R99, UR4 ;  /* 0x0000000463637c20 */ /* 0x000fe20008410000 */
[--C-:B------:R-:W-:Y:S01]  /*ebc0*/  FFMA.FTZ R3, R31, UR4, -R102.reuse ;  /* 0x000000041f037c23 */ /* 0x100fe20008010866 */
[----:B------:R-:W-:Y:S01]  /*ebd0*/  LDSM.16.MT88.4 R16, [R97] ;  /* 0x000000006110783b */ /* 0x000fe20000004200 */
        /* <DEDUP_REMOVED lines=8> */
[----:B------:R-:W-:Y:S01]  /*ec60*/  FFMA.FTZ R115, R151, UR4, -R102 ;  /* 0x0000000497737c23 */ /* 0x000fe20008010866 */
[----:B------:R-:W-:Y:S01]  /*ec70*/  FFMA.FTZ R132, R147, UR4, -R104 ;  /* 0x0000000493847c23 */ /* 0x000fe20008010868 */
[----:B------:R-:W2:Y:S01]  /*ec80*/  MUFU.EX2 R94, R94 ;  /* 0x0000005e005e7308 */ /* 0x000ea20000000800 */
[----:B-1----:R-:W1:Y:S01]  /*ec90*/  LDSM.16.MT88.4 R32, [R97+0x1000] ;  /* 0x001000006120783b */ /* 0x002e620000004200 */
        /* <DEDUP_REMOVED lines=14> */
[----:B------:R-:W3:Y:S01]  /*ed80*/  MUFU.EX2 R92, R92 ;  /* 0x0000005c005c7308 */ /* 0x000ee20000000800 */
[----:B--2---:R-:W-:Y:S01]  /*ed90*/  F2FP.BF16.F32.PACK_AB R88, R94, R98 ;  /* 0x000000625e58723e */ /* 0x004fe200000010ff */
[--C-:B------:R-:W-:Y:S01]  /*eda0*/  FFMA.FTZ R101, R101, UR4, -R102.reuse ;  /* 0x0000000465657c23 */ /* 0x100fe20008010866 */
[----:B------:R-:W-:-:S05]  /*edb0*/  FFMA.FTZ R100, R100, UR4, -R102 ;  /* 0x0000000464647c23 */ /* 0x000fca0008010866 */
[----:B------:R-:W-:Y:S08]  /*edc0*/  MUFU.EX2 R96, R96 ;  /* 0x0000006000607308 */ /* 0x000ff00000000800 */
[----:B------:R-:W2:Y:S01]  /*edd0*/  MUFU.EX2 R87, R87 ;  /* 0x0000005700577308 */ /* 0x000ea20000000800 */
[----:B---3--:R-:W-:-:S07]  /*ede0*/  F2FP.BF16.F32.PACK_AB R90, R92, R93 ;  /* 0x0000005d5c5a723e */ /* 0x008fce00000010ff */
[----:B------:R-:W3:Y:S08]  /*edf0*/  MUFU.EX2 R99, R99 ;  /* 0x0000006300637308 */ /* 0x000ef00000000800 */
[----:B------:R-:W4:Y:S01]  /*ee00*/  MUFU.EX2 R95, R95 ;  /* 0x0000005f005f7308 */ /* 0x000f220000000800 */
[----:B--2---:R-:W-:-:S07]  /*ee10*/  F2FP.BF16.F32.PACK_AB R89, R87, R96 ;  /* 0x000000605759723e */ /* 0x004fce00000010ff */
[----:B------:R-:W2:Y:S01]  /*ee20*/  MUFU.EX2 R3, R3 ;  /* 0x0000000300037308 */ /* 0x000ea20000000800 */
        /* <DEDUP_REMOVED lines=8> */
[-C--:B----4-:R-:W-:Y:S01]  /*eeb0*/  FMUL.FTZ R30, R58, R95.reuse ;  /* 0x0000005f3a1e7220 */ /* 0x090fe20000410000 */
[-C--:B------:R-:W-:Y:S01]  /*eec0*/  FMUL.FTZ R31, R59, R95.reuse ;  /* 0x0000005f3b1f7220 */ /* 0x080fe20000410000 */
[-C--:B------:R-:W-:Y:S01]  /*eed0*/  FMUL.FTZ R62, R62, R95.reuse ;  /* 0x0000005f3e3e7220 */ /* 0x080fe20000410000 */
[-C--:B------:R-:W-:Y:S01]  /*eee0*/  FMUL.FTZ R63, R63, R95.reuse ;  /* 0x0000005f3f3f7220 */ /* 0x080fe20000410000 */
[----:B------:R-:W-:Y:S01]  /*eef0*/  LDSM.16.MT88.4 R56, [R97+0x400] ;  /* 0x000400006138783b */ /* 0x000fe20000004200 */
[-C--:B------:R-:W-:Y:S01]  /*ef00*/  FMUL.FTZ R6, R82, R95.reuse ;  /* 0x0000005f52067220 */ /* 0x080fe20000410000 */
[-C--:B------:R-:W-:Y:S01]  /*ef10*/  FMUL.FTZ R7, R83, R95.reuse ;  /* 0x0000005f53077220 */ /* 0x080fe20000410000 */
[-C--:B------:R-:W-:Y:S01]  /*ef20*/  FMUL.FTZ R38, R38, R95.reuse ;  /* 0x0000005f26267220 */ /* 0x080fe20000410000 */
[----:B--2---:R-:W-:Y:S01]  /*ef30*/  F2FP.BF16.F32.PACK_AB R91, R3, R84 ;  /* 0x00000054035b723e */ /* 0x004fe200000010ff */
[----:B------:R-:W-:Y:S01]  /*ef40*/  FMUL.FTZ R39, R39, R95 ;  /* 0x0000005f27277220 */ /* 0x000fe20000410000 */
[----:B------:R-:W-:Y:S01]  /*ef50*/  MUFU.EX2 R113, R113 ;  /* 0x0000007100717308 */ /* 0x000fe20000000800 */
[-C--:B------:R-:W-:Y:S01]  /*ef60*/  FMUL.FTZ R12, R40, R99.reuse ;  /* 0x00000063280c7220 */ /* 0x080fe20000410000 */
[----:B------:R-:W-:Y:S01]  /*ef70*/  FMUL.FTZ R13, R41, R99 ;  /* 0x00000063290d7220 */ /* 0x000fe20000410000 */
[-C--:B------:R-:W-:Y:S01]  /*ef80*/  FMUL.FTZ R14, R42, R95.reuse ;  /* 0x0000005f2a0e7220 */ /* 0x080fe20000410000 */
[----:B------:R-:W-:Y:S01]  /*ef90*/  FMUL.FTZ R15, R43, R95 ;  /* 0x0000005f2b0f7220 */ /* 0x000fe20000410000 */
[C---:B-1----:R-:W-:Y:S01]  /*efa0*/  HMMA.16816.F32.BF16 R28, R88.reuse, R32, R28 ;  /* 0x00000020581c723c */ /* 0x042fe2000004181c */
[-C--:B------:R-:W-:Y:S01]  /*efb0*/  FMUL.FTZ R44, R44, R99.reuse ;  /* 0x000000632c2c7220 */ /* 0x080fe20000410000 */
[----:B------:R-:W-:Y:S01]  /*efc0*/  FMUL.FTZ R45, R45, R99 ;  /* 0x000000632d2d7220 */ /* 0x000fe20000410000 */
[----:B------:R-:W1:Y:S01]  /*efd0*/  MUFU.EX2 R112, R112 ;  /* 0x0000007000707308 */ /* 0x000e620000000800 */
[-C--:B------:R-:W-:Y:S01]  /*efe0*/  FMUL.FTZ R46, R46, R95.reuse ;  /* 0x0000005f2e2e7220 */ /* 0x080fe20000410000 */
[----:B------:R-:W-:Y:S01]  /*eff0*/  FMUL.FTZ R47, R47, R95 ;  /* 0x0000005f2f2f7220 */ /* 0x000fe20000410000 */
[-C--:B------:R-:W-:Y:S01]  /*f000*/  FMUL.FTZ R20, R48, R99.reuse ;  /* 0x0000006330147220 */ /* 0x080fe20000410000 */
[----:B------:R-:W-:Y:S01]  /*f010*/  FMUL.FTZ R21, R49, R99 ;  /* 0x0000006331157220 */ /* 0x000fe20000410000 */
[C---:B------:R-:W-:Y:S01]  /*f020*/  HMMA.16816.F32.BF16 R32, R88.reuse, R34, R60 ;  /* 0x000000225820723c */ /* 0x040fe2000004183c */
[----:B------:R-:W-:Y:S01]  /*f030*/  LDSM.16.MT88.4 R60, [R116+0x6400] ;  /* 0x00640000743c783b */ /* 0x000fe20000004200 */
[-C--:B------:R-:W-:Y:S01]  /*f040*/  FMUL.FTZ R22, R50, R95.reuse ;  /* 0x0000005f32167220 */ /* 0x080fe20000410000 */
[----:B------:R-:W-:Y:S01]  /*f050*/  MUFU.EX2 R106, R106 ;  /* 0x0000006a006a7308 */ /* 0x000fe20000000800 */
[----:B------:R-:W-:Y:S01]  /*f060*/  FMUL.FTZ R23, R51, R95 ;  /* 0x0000005f33177220 */ /* 0x000fe20000410000 */
[-C--:B------:R-:W-:Y:S01]  /*f070*/  FMUL.FTZ R52, R52, R99.reuse ;  /* 0x0000006334347220 */ /* 0x080fe20000410000 */
[----:B------:R-:W-:Y:S01]  /*f080*/  FMUL.FTZ R53, R53, R99 ;  /* 0x0000006335357220 */ /* 0x000fe20000410000 */
[-C--:B------:R-:W-:Y:S01]  /*f090*/  FMUL.FTZ R54, R54, R95.reuse ;  /* 0x0000005f36367220 */ /* 0x080fe20000410000 */
[C---:B------:R-:W-:Y:S01]  /*f0a0*/  HMMA.16816.F32.BF16 R4, R88.reuse, R8, R4 ;  /* 0x000000085804723c */ /* 0x040fe20000041804 */
[----:B------:R-:W-:Y:S01]  /*f0b0*/  FMUL.FTZ R55, R55, R95 ;  /* 0x0000005f37377220 */ /* 0x000fe20000410000 */
[----:B------:R-:W2:Y:S01]  /*f0c0*/  LDSM.16.MT88.4 R40, [R116+0x8000] ;  /* 0x008000007428783b */ /* 0x000ea20000004200 */
[----:B------:R-:W-:Y:S01]  /*f0d0*/  MUFU.EX2 R105, R105 ;  /* 0x0000006900697308 */ /* 0x000fe20000000800 */
[-C--:B------:R-:W-:Y:S01]  /*f0e0*/  FMUL.FTZ R68, R68, R99.reuse ;  /* 0x0000006344447220 */ /* 0x080fe20000410000 */
[----:B------:R-:W-:Y:S01]  /*f0f0*/  FMUL.FTZ R69, R69, R99 ;  /* 0x0000006345457220 */ /* 0x000fe20000410000 */
[----:B------:R-:W-:Y:S01]  /*f100*/  LDSM.16.MT88.4 R48, [R97+0x2000] ;  /* 0x002000006130783b */ /* 0x000fe20000004200 */
[----:B------:R-:W-:Y:S01]  /*f110*/  FMUL.FTZ R70, R70, R95 ;  /* 0x0000005f46467220 */ /* 0x000fe20000410000 */
[C---:B------:R-:W-:Y:S01]  /*f120*/  HMMA.16816.F32.BF16 R8, R88.reuse, R10, R36 ;  /* 0x0000000a5808723c */ /* 0x040fe20000041824 */
[-C--:B------:R-:W-:Y:S01]  /*f130*/  FMUL.FTZ R36, R64, R99.reuse ;  /* 0x0000006340247220 */ /* 0x080fe20000410000 */
[----:B------:R-:W-:Y:S01]  /*f140*/  FMUL.FTZ R37, R65, R99 ;  /* 0x0000006341257220 */ /* 0x000fe20000410000 */
[----:B------:R-:W-:Y:S01]  /*f150*/  MUFU.EX2 R114, R114 ;  /* 0x0000007200727308 */ /* 0x000fe20000000800 */
[-C--:B------:R-:W-:Y:S01]  /*f160*/  FMUL.FTZ R38, R66, R95.reuse ;  /* 0x0000005f42267220 */ /* 0x080fe20000410000 */
[-C--:B------:R-:W-:Y:S01]  /*f170*/  FMUL.FTZ R39, R67, R95.reuse ;  /* 0x0000005f43277220 */ /* 0x080fe20000410000 */
[----:B------:R-:W-:Y:S01]  /*f180*/  FMUL.FTZ R71, R71, R95 ;  /* 0x0000005f47477220 */ /* 0x000fe20000410000 */
[----:B------:R-:W3:Y:S01]  /*f190*/  LDSM.16.MT88.4 R64, [R116+0x7400] ;  /* 0x007400007440783b */ /* 0x000ee20000004200 */
[----:B------:R-:W-:Y:S01]  /*f1a0*/  HMMA.16816.F32.BF16 R12, R88, R16, R12 ;  /* 0x00000010580c723c */ /* 0x000fe2000004180c */
[-C--:B------:R-:W-:Y:S01]  /*f1b0*/  FMUL.FTZ R72, R72, R99.reuse ;  /* 0x0000006348487220 */ /* 0x080fe20000410000 */
[----:B------:R-:W-:Y:S01]  /*f1c0*/  FMUL.FTZ R73, R73, R99 ;  /* 0x0000006349497220 */ /* 0x000fe20000410000 */
[----:B------:R-:W4:Y:S01]  /*f1d0*/  MUFU.EX2 R129, R129 ;  /* 0x0000008100817308 */ /* 0x000f220000000800 */
[-C--:B------:R-:W-:Y:S01]  /*f1e0*/  FMUL.FTZ R74, R74, R95.reuse ;  /* 0x0000005f4a4a7220 */ /* 0x080fe20000410000 */
[-C--:B------:R-:W-:Y:S01]  /*f1f0*/  FMUL.FTZ R75, R75, R95.reuse ;  /* 0x0000005f4b4b7220 */ /* 0x080fe20000410000 */
[----:B------:R-:W-:-:S02]  /*f200*/  FFMA.FTZ R96, R135, R95, R96 ;  /* 0x0000005f87607223 */ /* 0x000fc40000010060 */
[C---:B------:R-:W-:Y:S01]  /*f210*/  HMMA.16816.F32.BF16 R16, R88.reuse, R18, R44 ;  /* 0x000000125810723c */ /* 0x040fe2000004182c */
[-C--:B------:R-:W-:Y:S01]  /*f220*/  FMUL.FTZ R44, R76, R99.reuse ;  /* 0x000000634c2c7220 */ /* 0x080fe20000410000 */
[----:B------:R-:W-:Y:S01]  /*f230*/  FMUL.FTZ R45, R77, R99 ;  /* 0x000000634d2d7220 */ /* 0x000fe20000410000 */
[----:B------:R-:W-:Y:S01]  /*f240*/  MUFU.EX2 R130, R130 ;  /* 0x0000008200827308 */ /* 0x000fe20000000800 */
[-C--:B------:R-:W-:Y:S01]  /*f250*/  FMUL.FTZ R46, R78, R95.reuse ;  /* 0x0000005f4e2e7220 */ /* 0x080fe20000410000 */
[----:B------:R-:W-:Y:S01]  /*f260*/  FMUL.FTZ R47, R79, R95 ;  /* 0x0000005f4f2f7220 */ /* 0x000fe20000410000 */
[----:B------:R-:W-:Y:S01]  /*f270*/  FFMA.FTZ R99, R137, R99, R98 ;  /* 0x0000006389637223 */ /* 0x000fe20000010062 */
[----:B------:R-:W-:Y:S01]  /*f280*/  FADD.FTZ R87, R87, R96 ;  /* 0x0000006057577221 */ /* 0x000fe20000010000 */
[----:B------:R-:W-:Y:S02]  /*f290*/  HMMA.16816.F32.BF16 R20, R88, R24, R20 ;  /* 0x000000185814723c */ /* 0x000fe40000041814 */
[----:B------:R-:W-:Y:S01]  /*f2a0*/  FADD.FTZ R94, R94, R99 ;  /* 0x000000635e5e7221 */ /* 0x000fe20000010000 */
[----:B------:R-:W5:Y:S01]  /*f2b0*/  MUFU.EX2 R115, R115 ;  /* 0x0000007300737308 */ /* 0x000f620000000800 */
[----:B------:R-:W-:-:S02]  /*f2c0*/  FADD.FTZ R84, R84, R87 ;  /* 0x0000005754547221 */ /* 0x000fc40000010000 */
[----:B------:R-:W-:Y:S02]  /*f2d0*/  FADD.FTZ R93, R93, R94 ;  /* 0x0000005e5d5d7221 */ /* 0x000fe40000010000 */
[C---:B------:R-:W-:Y:S01]  /*f2e0*/  HMMA.16816.F32.BF16 R24, R88.reuse, R26, R52 ;  /* 0x0000001a5818723c */ /* 0x040fe20000041834 */
[----:B-1----:R-:W-:Y:S01]  /*f2f0*/  F2FP.BF16.F32.PACK_AB R52, R112, R113 ;  /* 0x000000717034723e */ /* 0x002fe200000010ff */
[----:B------:R-:W-:Y:S01]  /*f300*/  FADD.FTZ R92, R92, R93 ;  /* 0x0000005d5c5c7221 */ /* 0x000fe20000010000 */
[----:B----4-:R-:W-:Y:S01]  /*f310*/  F2FP.BF16.F32.PACK_AB R53, R129, R114 ;  /* 0x000000728135723e */ /* 0x010fe200000010ff */
[----:B------:R-:W-:Y:S01]  /*f320*/  MUFU.EX2 R141, R141 ;  /* 0x0000008d008d7308 */ /* 0x000fe20000000800 */
[----:B------:R-:W-:Y:S01]  /*f330*/  F2FP.BF16.F32.PACK_AB R54, R105, R106 ;  /* 0x0000006a6936723e */ /* 0x000fe200000010ff */
[----:B------:R-:W-:Y:S01]  /*f340*/  FADD.FTZ R3, R3, R84 ;  /* 0x0000005403037221 */ /* 0x000fe20000010000 */
[----:B------:R-:W-:Y:S01]  /*f350*/  FADD.FTZ R113, R113, R92 ;  /* 0x0000005c71717221 */ /* 0x000fe20000010000 */
[C---:B--2---:R-:W-:Y:S01]  /*f360*/  HMMA.16816.F32.BF16 R36, R88.reuse, R40, R36 ;  /* 0x000000285824723c */ /* 0x044fe20000041824 */
[-C--:B------:R-:W-:Y:S01]  /*f370*/  MOV R84, R85.reuse ;  /* 0x0000005500547202 */ /* 0x080fe20000000f00 */
[----:B------:R-:W-:Y:S01]  /*f380*/  FADD.FTZ R114, R114, R3 ;  /* 0x0000000372727221 */ /* 0x000fe20000010000 */
[----:B------:R-:W-:Y:S01]  /*f390*/  FADD.FTZ R113, R112, R113 ;  /* 0x0000007170717221 */ /* 0x000fe20000010000 */
[----:B-----5:R-:W-:Y:S01]  /*f3a0*/  F2FP.BF16.F32.PACK_AB R55, R115, R130 ;  /* 0x000000827337723e */ /* 0x020fe200000010ff */
[----:B------:R-:W-:Y:S01]  /*f3b0*/  MUFU.EX2 R132, R132 ;  /* 0x0000008400847308 */ /* 0x000fe20000000800 */
[----:B------:R-:W-:Y:S01]  /*f3c0*/  FADD.FTZ R129, R129, R114 ;  /* 0x0000007281817221 */ /* 0x000fe20000010000 */
[----:B------:R-:W-:Y:S01]  /*f3d0*/  FADD.FTZ R106, R106, R113 ;  /* 0x000000716a6a7221 */ /* 0x000fe20000010000 */
[----:B------:R-:W-:Y:S01]  /*f3e0*/  HMMA.16816.F32.BF16 R40, R88, R42, R68 ;  /* 0x0000002a5828723c */ /* 0x000fe20000041844 */
[----:B------:R-:W-:Y:S01]  /*f3f0*/  LDSM.16.MT88.4 R68, [R116+0x8800] ;  /* 0x008800007444783b */ /* 0x000fe20000004200 */
[----:B------:R-:W-:Y:S01]  /*f400*/  FADD.FTZ R130, R130, R129 ;  /* 0x0000008182827221 */ /* 0x000fe20000010000 */
[----:B------:R-:W-:Y:S01]  /*f410*/  FADD.FTZ R106, R105, R106 ;  /* 0x0000006a696a7221 */ /* 0x000fe20000010000 */
[-C--:B------:R-:W-:Y:S01]  /*f420*/  MOV R3, R0.reuse ;  /* 0x0000000000037202 */ /* 0x080fe20000000f00 */
[----:B------:R-:W-:Y:S01]  /*f430*/  MUFU.EX2 R147, R147 ;  /* 0x0000009300937308 */ /* 0x000fe20000000800 */
[----:B------:R-:W-:Y:S01]  /*f440*/  FADD.FTZ R130, R115, R130 ;  /* 0x0000008273827221 */ /* 0x000fe20000010000 */
[----:B------:R-:W-:Y:S01]  /*f450*/  @P5 MOV R3, R0 ;  /* 0x0000000000035202 */ /* 0x000fe20000000f00 */
[----:B------:R-:W-:Y:S01]  /*f460*/  HMMA.16816.F32.BF16 R4, R52, R60, R4 ;  /* 0x0000003c3404723c */ /* 0x000fe20000041804 */
[----:B------:R-:W-:-:S04]  /*f470*/  @P5 MOV R84, R85 ;  /* 0x0000005500545202 */ /* 0x000fc80000000f00 */
[----:B------:R-:W-:Y:S03]  /*f480*/  MUFU.EX2 R134, R134 ;  /* 0x0000008600867308 */ /* 0x000fe60000000800 */
[C---:B------:R-:W-:Y:S01]  /*f490*/  HMMA.16816.F32.BF16 R8, R52.reuse, R62, R8 ;  /* 0x0000003e3408723c */ /* 0x040fe20000041808 */
[----:B------:R-:W1:Y:S04]  /*f4a0*/  LDSM.16.MT88.4 R60, [R97+0x1400] ;  /* 0x00140000613c783b */ /* 0x000e680000004200 */
[----:B------:R-:W-:Y:S03]  /*f4b0*/  MUFU.EX2 R133, R133 ;  /* 0x0000008500857308 */ /* 0x000fe60000000800 */
[C---:B------:R-:W-:Y:S05]  /*f4c0*/  HMMA.16816.F32.BF16 R12, R52.reuse, R56, R12 ;  /* 0x00000038340c723c */ /* 0x040fea000004180c */
[----:B------:R-:W-:Y:S03]  /*f4d0*/  MUFU.EX2 R136, R136 ;  /* 0x0000008800887308 */ /* 0x000fe60000000800 */
[C---:B------:R-:W-:Y:S01]  /*f4e0*/  HMMA.16816.F32.BF16 R16, R52.reuse, R58, R16 ;  /* 0x0000003a3410723c */ /* 0x040fe20000041810 */
[----:B------:R-:W2:Y:S04]  /*f4f0*/  LDSM.16.MT88.4 R56, [R116+0x8400] ;  /* 0x008400007438783b */ /* 0x000ea80000004200 */
[----:B------:R-:W-:Y:S03]  /*f500*/  MUFU.EX2 R138, R138 ;  /* 0x0000008a008a7308 */ /* 0x000fe60000000800 */
[C---:B---3--:R-:W-:Y:S05]  /*f510*/  HMMA.16816.F32.BF16 R20, R52.reuse, R64, R20 ;  /* 0x000000403414723c */ /* 0x048fea0000041814 */
[----:B------:R-:W-:Y:S03]  /*f520*/  MUFU.EX2 R131, R131 ;  /* 0x0000008300837308 */ /* 0x000fe60000000800 */
[----:B------:R-:W-:Y:S01]  /*f530*/  HMMA.16816.F32.BF16 R24, R52, R66, R24 ;  /* 0x000000423418723c */ /* 0x000fe20000041818 */
[----:B------:R-:W-:Y:S04]  /*f540*/  LDSM.16.MT88.4 R64, [R97+0x800] ;  /* 0x000800006140783b */ /* 0x000fe80000004200 */
[----:B------:R-:W-:Y:S03]  /*f550*/  MUFU.EX2 R140, R140 ;  /* 0x0000008c008c7308 */ /* 0x000fe60000000800 */
[----:B------:R-:W-:Y:S05]  /*f560*/  HMMA.16816.F32.BF16 R44, R88, R48, R44 ;  /* 0x00000030582c723c */ /* 0x000fea000004182c */
[----:B------:R-:W3:Y:S03]  /*f570*/  MUFU.EX2 R109, R109 ;  /* 0x0000006d006d7308 */ /* 0x000ee60000000800 */
[C---:B-1----:R-:W-:Y:S05]  /*f580*/  HMMA.16816.F32.BF16 R28, R52.reuse, R60, R28 ;  /* 0x0000003c341c723c */ /* 0x042fea000004181c */
[----:B------:R-:W-:Y:S03]  /*f590*/  MUFU.EX2 R108, R108 ;  /* 0x0000006c006c7308 */ /* 0x000fe60000000800 */
[C---:B------:R-:W-:Y:S01]  /*f5a0*/  HMMA.16816.F32.BF16 R32, R52.reuse, R62, R32 ;  /* 0x0000003e3420723c */ /* 0x040fe20000041820 */
[----:B------:R-:W1:Y:S04]  /*f5b0*/  LDSM.16.MT88.4 R60, [R97+0x2400] ;  /* 0x00240000613c783b */ /* 0x000e680000004200 */
[----:B------:R-:W4:Y:S03]  /*f5c0*/  MUFU.EX2 R111, R111 ;  /* 0x0000006f006f7308 */ /* 0x000f260000000800 */
[C---:B--2---:R-:W-:Y:S05]  /*f5d0*/  HMMA.16816.F32.BF16 R36, R52.reuse, R56, R36 ;  /* 0x000000383424723c */ /* 0x044fea0000041824 */
[----:B------:R-:W-:Y:S03]  /*f5e0*/  MUFU.EX2 R103, R103 ;  /* 0x0000006700677308 */ /* 0x000fe60000000800 */
[----:B------:R-:W-:Y:S01]  /*f5f0*/  HMMA.16816.F32.BF16 R40, R52, R58, R40 ;  /* 0x0000003a3428723c */ /* 0x000fe20000041828 */
[----:B------:R-:W2:Y:S04]  /*f600*/  LDSM.16.MT88.4 R56, [R116+0x6800] ;  /* 0x006800007438783b */ /* 0x000ea80000004200 */
[----:B------:R-:W5:Y:S03]  /*f610*/  MUFU.EX2 R104, R104 ;  /* 0x0000006800687308 */ /* 0x000f660000000800 */
[----:B------:R-:W-:Y:S01]  /*f620*/  HMMA.16816.F32.BF16 R48, R88, R50, R72 ;  /* 0x000000325830723c */ /* 0x000fe20000041848 */
[----:B------:R-:W2:Y:S01]  /*f630*/  LDSM.16.MT88.4 R72, [R97+0x2800] ;  /* 0x002800006148783b */ /* 0x000ea20000004200 */
[----:B---3--:R-:W-:-:S02]  /*f640*/  F2FP.BF16.F32.PACK_AB R88, R109, R140 ;  /* 0x0000008c6d58723e */ /* 0x008fc400000010ff */
[----:B----4-:R-:W-:Y:S01]  /*f650*/  F2FP.BF16.F32.PACK_AB R90, R111, R108 ;  /* 0x0000006c6f5a723e */ /* 0x010fe200000010ff */
[----:B------:R-:W-:Y:S08]  /*f660*/  MUFU.EX2 R101, R101 ;  /* 0x0000006500657308 */ /* 0x000ff00000000800 */
[----:B------:R-:W3:Y:S01]  /*f670*/  MUFU.EX2 R100, R100 ;  /* 0x0000006400647308 */ /* 0x000ee20000000800 */
[----:B-----5:R-:W-:Y:S01]  /*f680*/  F2FP.BF16.F32.PACK_AB R89, R104, R103 ;  /* 0x000000676859723e */ /* 0x020fe200000010ff */
        /* <DEDUP_REMOVED lines=9> */
[----:B------:R-:W-:Y:S01]  /*f720*/  FADD.FTZ R132, R132, R141 ;  /* 0x0000008d84847221 */ /* 0x000fe20000010000 */
[----:B---3--:R-:W-:Y:S01]  /*f730*/  F2FP.BF16.F32.PACK_AB R91, R100, R101 ;  /* 0x00000065645b723e */ /* 0x008fe200000010ff */
        /* <DEDUP_REMOVED lines=15> */
[----:B------:R-:W-:-:S03]  /*f830*/  FADD.FTZ R135, R100, R101 ;  /* 0x0000006564877221 */ /* 0x000fc60000010000 */
[C---:B------:R-:W-:Y:S01]  /*f840*/  HMMA.16816.F32.BF16 R8, R52.reuse, R58, R8 ;  /* 0x0000003a3408723c */ /* 0x040fe20000041808 */
[----:B------:R-:W2:Y:S07]  /*f850*/  LDSM.16.MT88.4 R56, [R97+0x1800] ;  /* 0x001800006138783b */ /* 0x000eae0000004200 */
[C---:B------:R-:W-:Y:S01]  /*f860*/  HMMA.16816.F32.BF16 R64, R52.reuse, R68, R36 ;  /* 0x000000443440723c */ /* 0x040fe20000041824 */
[----:B------:R-:W3:Y:S07]  /*f870*/  LDSM.16.MT88.4 R36, [R116+0x6c00] ;  /* 0x006c00007424783b */ /* 0x000eee0000004200 */
[C---:B------:R-:W-:Y:S01]  /*f880*/  HMMA.16816.F32.BF16 R76, R52.reuse, R72, R44 ;  /* 0x00000048344c723c */ /* 0x040fe2000004182c */
[----:B------:R-:W4:Y:S07]  /*f890*/  LDSM.16.MT88.4 R44, [R97+0xc00] ;  /* 0x000c0000612c783b */ /* 0x000f2e0000004200 */
[C---:B-1----:R-:W-:Y:S08]  /*f8a0*/  HMMA.16816.F32.BF16 R20, R52.reuse, R60, R20 ;  /* 0x0000003c3414723c */ /* 0x042ff00000041814 */
[C---:B------:R-:W-:Y:S01]  /*f8b0*/  HMMA.16816.F32.BF16 R24, R52.reuse, R62, R24 ;  /* 0x0000003e3418723c */ /* 0x040fe20000041818 */
[----:B------:R-:W1:Y:S07]  /*f8c0*/  LDSM.16.MT88.4 R60, [R97+0x1c00] ;  /* 0x001c0000613c783b */ /* 0x000e6e0000004200 */
[C---:B------:R-:W-:Y:S08]  /*f8d0*/  HMMA.16816.F32.BF16 R68, R52.reuse, R70, R40 ;  /* 0x000000463444723c */ /* 0x040ff00000041828 */
[C---:B--2---:R-:W-:Y:S08]  /*f8e0*/  HMMA.16816.F32.BF16 R28, R52.reuse, R56, R28 ;  /* 0x00000038341c723c */ /* 0x044ff0000004181c */
[C---:B------:R-:W-:Y:S08]  /*f8f0*/  HMMA.16816.F32.BF16 R32, R52.reuse, R58, R32 ;  /* 0x0000003a3420723c */ /* 0x040ff00000041820 */
[----:B------:R-:W-:Y:S01]  /*f900*/  HMMA.16816.F32.BF16 R72, R52, R74, R48 ;  /* 0x0000004a3448723c */ /* 0x000fe20000041830 */
[----:B------:R-:W2:Y:S07]  /*f910*/  LDSM.16.MT88.4 R52, [R116+0x7c00] ;  /* 0x007c00007434783b */ /* 0x000eae0000004200 */
[C---:B---3--:R-:W-:Y:S01]  /*f920*/  HMMA.16816.F32.BF16 R80, R88.reuse, R36, R4 ;  /* 0x000000245850723c */ /* 0x048fe20000041804 */
[----:B------:R-:W3:Y:S07]  /*f930*/  LDSM.16.MT88.4 R4, [R116+0x8c00] ;  /* 0x008c00007404783b */ /* 0x000eee0000004200 */
[C---:B------:R-:W-:Y:S01]  /*f940*/  HMMA.16816.F32.BF16 R36, R88.reuse, R38, R8 ;  /* 0x000000265824723c */ /* 0x040fe20000041808 */
[----:B------:R-:W5:Y:S07]  /*f950*/  LDSM.16.MT88.4 R8, [R97+0x2c00] ;  /* 0x002c00006108783b */ /* 0x000f6e0000004200 */
[C---:B----4-:R-:W-:Y:S08]  /*f960*/  HMMA.16816.F32.BF16 R40, R88.reuse, R44, R12 ;  /* 0x0000002c5828723c */ /* 0x050ff0000004180c */
[C---:B-1----:R-:W-:Y:S08]  /*f970*/  HMMA.16816.F32.BF16 R56, R88.reuse, R60, R28 ;  /* 0x0000003c5838723c */ /* 0x042ff0000004181c */
[C---:B------:R-:W-:Y:S08]  /*f980*/  HMMA.16816.F32.BF16 R44, R88.reuse, R46, R16 ;  /* 0x0000002e582c723c */ /* 0x040ff00000041810 */
[C---:B--2---:R-:W-:Y:S08]  /*f990*/  HMMA.16816.F32.BF16 R48, R88.reuse, R52, R20 ;  /* 0x000000345830723c */ /* 0x044ff00000041814 */
[C---:B------:R-:W-:Y:S08]  /*f9a0*/  HMMA.16816.F32.BF16 R52, R88.reuse, R54, R24 ;  /* 0x000000365834723c */ /* 0x040ff00000041818 */
[C---:B------:R-:W-:Y:S08]  /*f9b0*/  HMMA.16816.F32.BF16 R60, R88.reuse, R62, R32 ;  /* 0x0000003e583c723c */ /* 0x040ff00000041820 */
[C---:B---3--:R-:W-:Y:S08]  /*f9c0*/  HMMA.16816.F32.BF16 R64, R88.reuse, R4, R64 ;  /* 0x000000045840723c */ /* 0x048ff00000041840 */
[C---:B------:R-:W-:Y:S08]  /*f9d0*/  HMMA.16816.F32.BF16 R68, R88.reuse, R6, R68 ;  /* 0x000000065844723c */ /* 0x040ff00000041844 */
[C---:B-----5:R-:W-:Y:S08]  /*f9e0*/  HMMA.16816.F32.BF16 R76, R88.reuse, R8, R76 ;  /* 0x00000008584c723c */ /* 0x060ff0000004184c */
[----:B------:R-:W-:Y:S01]  /*f9f0*/  HMMA.16816.F32.BF16 R72, R88, R10, R72 ;  /* 0x0000000a5848723c */ /* 0x000fe20000041848 */
[----:B------:R-:W-:Y:S01]  /*fa00*/  MOV R88, R2 ;  /* 0x0000000200587202 */ /* 0x000fe20000000f00 */
[----:B------:R-:W-:-:S03]  /*fa10*/  NOP ;  /* 0x0000000000007918 */ /* 0x000fc60000000000 */
[----:B------:R-:W-:-:S15]  /*fa20*/  @P5 BRA `(.L_x_4021) ;  /* 0x0000000000045947 */ /* 0x000fde0003800000 */
.L_x_4015:
[----:B------:R-:W-:-:S07]  /*fa30*/  IADD3 R86, PT, PT, R88, -0x1, RZ ;  /* 0xffffffff58567810 */ /* 0x000fce0007ffe0ff */
.L_x_4021:
        /* <DEDUP_REMOVED lines=19> */
.L_x_4026:
[----:B------:R-:W-:Y:S01]  /*fb70*/  @!P6 IADD3 R7, P0, PT, RZ, -R131, RZ ;  /* 0x80000083ff07e210 */ /* 0x000fe20007f1e0ff */
[----:B------:R-:W1:Y:S01]  /*fb80*/  S2R R2, SR_TID.X ;  /* 0x0000000000027919 */ /* 0x000e620000002100 */
[----:B------:R-:W5:Y:S01]  /*fb90*/  @!P6 LDC R86, c[0x0][0x3c0] ;  /* 0x0000f000ff56eb82 */ /* 0x000f620000000800 */
[----:B------:R-:W-:Y:S07]  /*fba0*/  DEPBAR.LE SB0, 0x0 ;  /* 0x000080000000791a */ /* 0x000fee0000000000 */
[----:B------:R-:W2:Y:S08]  /*fbb0*/  LDC R134, c[0x0][0x3c4] ;  /* 0x0000f100ff867b82 */ /* 0x000eb00000000800 */
[----:B------:R-:W-:Y:S01]  /*fbc0*/  BAR.SYNC.DEFER_BLOCKING 0x0 ;  /* 0x0000000000007b1d */ /* 0x000fe20000010000 */
[----:B------:R-:W-:Y:S01]  /*fbd0*/  IMAD.MOV.U32 R4, RZ, RZ, R122 ;  /* 0x000000ffff047224 */ /* 0x000fe200078e007a */
[C---:B-1----:R-:W-:Y:S01]  /*fbe0*/  LOP3.LUT R128, R2.reuse, 0x18, RZ, 0xc0, !PT ;  /* 0x0000001802807812 */ /* 0x042fe200078ec0ff */
[----:B------:R-:W-:Y:S02]  /*fbf0*/  IMAD.SHL.U32 R5, R2, 0x8, RZ ;  /* 0x0000000802057824 */ /* 0x000fe400078e00ff */
[----:B-----5:R-:W-:Y:S03]  /*fc00*/  @!P6 IMAD.SHL.U32 R6, R86, 0x40, RZ ;  /* 0x000000405606e824 */ /* 0x020fe600078e00ff */
[--C-:B------:R-:W-:Y:S01]  /*fc10*/  LOP3.LUT R136, R128, 0xd8, R5.reuse, 0x78, !PT ;  /* 0x000000d880887812 */ /* 0x100fe200078e7805 */
[----:B------:R-:W-:Y:S01]  /*fc20*/  @!P6 IMAD.X R6, RZ, RZ, ~R6, P0 ;  /* 0x000000ffff06e224 */ /* 0x000fe200000e0e06 */
[----:B------:R-:W-:Y:S02]  /*fc30*/  LOP3.LUT R3, R5, 0x18, RZ, 0xc0, !PT ;  /* 0x0000001805037812 */ /* 0x000fe400078ec0ff */
[----:B------:R-:W-:Y:S02]  /*fc40*/  LOP3.LUT R136, R136, 0x1f20, R5, 0xf8, !PT ;  /* 0x00001f2088887812 */ /* 0x000fe400078ef805 */
[----:B------:R-:W-:Y:S02]  /*fc50*/  @!P6 SHF.R.S64 R7, R7, 0x1f, R6 ;  /* 0x0000001f0707e819 */ /* 0x000fe40000001006 */
[C---:B--2---:R-:W-:Y:S02]  /*fc60*/  ISETP.GE.AND P5, PT, R3.reuse, UR12, PT ;  /* 0x0000000c03007c0c */ /* 0x044fe4000bfa6270 */
[C---:B------:R-:W-:Y:S02]  /*fc70*/  LOP3.LUT R5, R3.reuse, 0x20, RZ, 0xfc, !PT ;  /* 0x0000002003057812 */ /* 0x040fe400078efcff */
[----:B------:R-:W-:Y:S02]  /*fc80*/  LOP3.LUT R3, R3, 0x40, RZ, 0xfc, !PT ;  /* 0x0000004003037812 */ /* 0x000fe400078efcff */
[----:B------:R-:W-:Y:S02]  /*fc90*/  @!P6 IADD3 R122, P0, PT, R122, R7, RZ ;  /* 0x000000077a7ae210 */ /* 0x000fe40007f1e0ff */
[----:B------:R-:W-:Y:S01]  /*fca0*/  ISETP.GE.AND P3, PT, R3, UR12, PT ;  /* 0x0000000c03007c0c */ /* 0x000fe2000bf66270 */
[----:B------:R-:W-:Y:S01]  /*fcb0*/  IMAD.MOV.U32 R3, RZ, RZ, R123 ;  /* 0x000000ffff037224 */ /* 0x000fe200078e007b */
[----:B------:R-:W-:Y:S02]  /*fcc0*/  ISETP.GE.AND P4, PT, R5, UR12, PT ;  /* 0x0000000c05007c0c */ /* 0x000fe4000bf86270 */
[----:B------:R-:W-:Y:S01]  /*fcd0*/  @!P6 LEA.HI.X.SX32 R123, R6, R123, 0x1, P0 ;  /* 0x0000007b067be211 */ /* 0x000fe200000f0eff */
[----:B------:R-:W-:Y:S10]  /*fce0*/  @!P6 BRA `(.L_x_4023) ;  /* 0x0000000000f4e947 */ /* 0x000ff40003800000 */
        /* <DEDUP_REMOVED lines=61> */
.L_x_4023:
[----:B------:R-:W-:Y:S01]  /*100c0*/  LEA R87, R136, UR5, 0x1 ;  /* 0x0000000588577c11 */ /* 0x000fe2000f8e08ff */
[----:B------:R-:W-:Y:S01]  /*100d0*/  @!P3 IMAD.MOV.U32 R140, RZ, RZ, R122 ;  /* 0x000000ffff8cb224 */ /* 0x000fe200078e007a */
[C---:B------:R-:W-:Y:S01]  /*100e0*/  LEA R138, P0, R86.reuse, R122, 0x6 ;  /* 0x0000007a568a7211 */ /* 0x040fe200078030ff */
[----:B------:R-:W-:Y:S02]  /*100f0*/  @!P3 IMAD.MOV.U32 R141, RZ, RZ, R123 ;  /* 0x000000ffff8db224 */ /* 0x000fe400078e007b */
[----:B------:R-:W-:Y:S01]  /*10100*/  @!PT LDS RZ, [RZ] ;  /* 0x00000000fffff984 */ /* 0x000fe20000000800 */
[----:B------:R-:W-:Y:S01]  /*10110*/  @!PT LDS RZ, [RZ] ;  /* 0x00000000fffff984 */ /* 0x000fe20000000800 */
[----:B------:R-:W-:Y:S01]  /*10120*/  @!PT LDS RZ, [RZ] ;  /* 0x00000000fffff984 */ /* 0x000fe20000000800 */
[----:B------:R1:W-:Y:S01]  /*10130*/  @!P5 LDGSTS.E.BYPASS.LTC128B.128 [R87+0x6000], desc[UR6][R122.64] ;  /* 0x060000007a57dfae */ /* 0x0003e2000b981a06 */
[----:B------:R-:W-:Y:S01]  /*10140*/  LEA.HI.X R139, R86, R123, R134, 0x6, P0 ;  /* 0x0000007b568b7211 */ /* 0x000fe200000f3486 */
[----:B------:R-:W-:Y:S01]  /*10150*/  IMAD.MOV.U32 R84, RZ, RZ, 0x20 ;  /* 0x00000020ff547424 */ /* 0x000fe200078e00ff */
[----:B------:R-:W-:Y:S01]  /*10160*/  LOP3.LUT P0, RZ, R2, 0x4, RZ, 0xc0, !PT ;  /* 0x0000000402ff7812 */ /* 0x000fe2000780c0ff */
[----:B------:R-:W-:Y:S01]  /*10170*/  @P5 STS.128 [R87+0x6000], RZ ;  /* 0x006000ff57005388 */ /* 0x000fe20000000c00 */
[----:B------:R-:W-:Y:S02]  /*10180*/  VIADD R132, R132, 0xffffffff ;  /* 0xffffffff84847836 */ /* 0x000fe40000000000 */
[----:B------:R-:W-:Y:S01]  /*10190*/  SEL R84, R84, 0xffffffe0, !P0 ;  /* 0xffffffe054547807 */ /* 0x000fe20004000000 */
[----:B------:R-:W-:Y:S01]  /*101a0*/  @!PT LDS RZ, [RZ] ;  /* 0x00000000fffff984 */ /* 0x000fe20000000800 */
[----:B------:R-:W-:Y:S01]  /*101b0*/  @!PT LDS RZ, [RZ] ;  /* 0x00000000fffff984 */ /* 0x000fe20000000800 */
[----:B------:R-:W-:Y:S01]  /*101c0*/  @!PT LDS RZ, [RZ] ;  /* 0x00000000fffff984 */ /* 0x000fe20000000800 */
[----:B------:R1:W-:Y:S02]  /*101d0*/  @!P4 LDGSTS.E.BYPASS.LTC128B.128 [R87+0x7000], desc[UR6][R122.64+0x40] ;  /* 0x070000407a57cfae */ /* 0x0003e4000b981a06 */
[----:B------:R-:W-:Y:S02]  /*101e0*/  ISETP.GT.AND P1, PT, R132, R119, PT ;  /* 0x000000778400720c */ /* 0x000fe40003f24270 */
[----:B------:R-:W-:Y:S01]  /*101f0*/  @P4 STS.128 [R87+0x7000], RZ ;  /* 0x007000ff57004388 */ /* 0x000fe20000000c00 */
[--C-:B------:R-:W-:Y:S02]  /*10200*/  IMAD.IADD R3, R118, 0x1, R84.reuse ;  /* 0x0000000176037824 */ /* 0x100fe400078e0254 */
[----:B------:R-:W-:Y:S01]  /*10210*/  IMAD.IADD R2, R117, 0x1, R84 ;  /* 0x0000000175027824 */ /* 0x000fe200078e0254 */
        /* <DEDUP_REMOVED lines=25> */
[----:B------:R-:W4:Y:S04]  /*103b0*/  LDSM.16.M88.4 R104, [R117+0x3c00] ;  /* 0x003c00007568783b */ /* 0x000f280000000200 */
[----:B------:R-:W-:Y:S04]  /*103c0*/  LDSM.16.M88.4 R108, [R3] ;  /* 0x00000000036c783b */ /* 0x000fe80000000200 */
[----:B------:R-:W1:Y:S01]  /*103d0*/  LDSM.16.M88.4 R112, [R2+0x3000] ;  /* 0x003000000270783b */ /* 0x000e620000000200 */
[C---:B--2---:R-:W-:Y:S08]  /*103e0*/  HMMA.16816.F32.BF16 R4, R88.reuse, R92, RZ ;  /* 0x0000005c5804723c */ /* 0x044ff000000418ff */
[C---:B------:R-:W-:Y:S01]  /*103f0*/  HMMA.16816.F32.BF16 R8, R88.reuse, R94, RZ ;  /* 0x0000005e5808723c */ /* 0x040fe200000418ff */
[----:B------:R-:W-:Y:S07]  /*10400*/  LDSM.16.M88.4 R92, [R2+0x3800] ;  /* 0x00380000025c783b */ /* 0x000fee0000000200 */
[C---:B-----5:R-:W-:Y:S08]  /*10410*/  HMMA.16816.F32.BF16 R12, R88.reuse, R96, RZ ;  /* 0x00000060580c723c */ /* 0x060ff000000418ff */
[C---:B------:R-:W-:Y:S01]  /*10420*/  HMMA.16816.F32.BF16 R16, R88.reuse, R98, RZ ;  /* 0x000000625810723c */ /* 0x040fe200000418ff */
[----:B------:R-:W-:Y:S07]  /*10430*/  LDSM.16.M88.4 R96, [R2+0x3c00] ;  /* 0x003c00000260783b */ /* 0x000fee0000000200 */
[C---:B---3--:R-:W-:Y:S08]  /*10440*/  HMMA.16816.F32.BF16 R20, R88.reuse, R100, RZ ;  /* 0x000000645814723c */ /* 0x048ff000000418ff */
[C---:B------:R-:W-:Y:S01]  /*10450*/  HMMA.16816.F32.BF16 R24, R88.reuse, R102, RZ ;  /* 0x000000665818723c */ /* 0x040fe200000418ff */
[----:B------:R-:W-:Y:S07]  /*10460*/  LDSM.16.M88.4 R100, [R117+0x4800] ;  /* 0x004800007564783b */ /* 0x000fee0000000200 */
[C---:B----4-:R-:W-:Y:S08]  /*10470*/  HMMA.16816.F32.BF16 R28, R88.reuse, R104, RZ ;  /* 0x00000068581c723c */ /* 0x050ff000000418ff */
[----:B------:R-:W-:Y:S01]  /*10480*/  HMMA.16816.F32.BF16 R32, R88, R106, RZ ;  /* 0x0000006a5820723c */ /* 0x000fe200000418ff */
[----:B------:R-:W2:Y:S04]  /*10490*/  LDSM.16.M88.4 R88, [R2+0x3400] ;  /* 0x003400000258783b */ /* 0x000ea80000000200 */
[----:B------:R-:W-:Y:S03]  /*104a0*/  LDSM.16.M88.4 R104, [R2+0x5c00] ;  /* 0x005c00000268783b */ /* 0x000fe60000000200 */
[C---:B-1----:R-:W-:Y:S08]  /*104b0*/  HMMA.16816.F32.BF16 R4, R108.reuse, R112, R4 ;  /* 0x000000706c04723c */ /* 0x042ff00000041804 */
[C---:B------:R-:W-:Y:S08]  /*104c0*/  HMMA.16816.F32.BF16 R8, R108.reuse, R114, R8 ;  /* 0x000000726c08723c */ /* 0x040ff00000041808 */
[C---:B--2---:R-:W-:Y:S08]  /*104d0*/  HMMA.16816.F32.BF16 R12, R108.reuse, R88, R12 ;  /* 0x000000586c0c723c */ /* 0x044ff0000004180c */
        /* <DEDUP_REMOVED lines=99> */
[----:B------:R-:W-:Y:S01]  /*10b10*/  @!P1 IADD3 R94, PT, PT, R94, 0x1, RZ ;  /* 0x000000015e5e9810 */ /* 0x000fe20007ffe0ff */
[--C-:B------:R-:W-:Y:S02]  /*10b20*/  @!P1 IMAD.IADD R91, R91, 0x1, -R2.reuse ;  /* 0x000000015b5b9824 */ /* 0x100fe400078e0a02 */
[----:B------:R-:W-:Y:S02]  /*10b30*/  @!P2 IMAD.IADD R92, R92, 0x1, -R2 ;  /* 0x000000015c5ca824 */ /* 0x000fe400078e0a02 */
[----:B------:R-:W-:Y:S01]  /*10b40*/  @!P2 VIADD R95, R95, 0x1 ;  /* 0x000000015f5fa836 */ /* 0x000fe20000000000 */
[-C--:B------:R-:W-:Y:S02]  /*10b50*/  ISETP.GE.U32.AND P1, PT, R91, R2.reuse, PT ;  /* 0x000000025b00720c */ /* 0x080fe40003f26070 */
[----:B------:R-:W-:Y:S02]  /*10b60*/  ISETP.GE.U32.AND P2, PT, R92, R2, PT ;  /* 0x000000025c00720c */ /* 0x000fe40003f46070 */
[----:B------:R-:W-:Y:S09]  /*10b70*/  LOP3.LUT R2, RZ, R89, RZ, 0x33, !PT ;  /* 0x00000059ff027212 */ /* 0x000ff200078e33ff */
[----:B------:R-:W-:Y:S01]  /*10b80*/  @P1 VIADD R94, R94, 0x1 ;  /* 0x000000015e5e1836 */ /* 0x000fe20000000000 */
[----:B------:R-:W-:Y:S02]  /*10b90*/  ISETP.GE.AND P1, PT, R96, RZ, PT ;  /* 0x000000ff6000720c */ /* 0x000fe40003f26270 */
[----:B------:R-:W-:Y:S02]  /*10ba0*/  @P2 IADD3 R95, PT, PT, R95, 0x1, RZ ;  /* 0x000000015f5f2810 */ /* 0x000fe40007ffe0ff */
[----:B------:R-:W-:Y:S09]  /*10bb0*/  ISETP.GE.AND P2, PT, R90, RZ, PT ;  /* 0x000000ff5a00720c */ /* 0x000ff20003f46270 */
[----:B------:R-:W-:Y:S01]  /*10bc0*/  @!P1 IMAD.MOV R94, RZ, RZ, -R94 ;  /* 0x000000ffff5e9224 */ /* 0x000fe200078e0a5e */
[----:B------:R-:W-:Y:S03]  /*10bd0*/  ISETP.NE.AND P1, PT, R89, RZ, PT ;  /* 0x000000ff5900720c */ /* 0x000fe60003f25270 */
[----:B------:R-:W-:Y:S01]  /*10be0*/  @!P2 IMAD.MOV R95, RZ, RZ, -R95 ;  /* 0x000000ffff5fa224 */ /* 0x000fe200078e0a5f */
[C---:B------:R-:W-:Y:S04]  /*10bf0*/  SEL R93, R2.reuse, R94, !P1 ;  /* 0x0000005e025d7207 */ /* 0x040fe80004800000 */
[----:B------:R-:W-:Y:S02]  /*10c00*/  SEL R95, R2, R95, !P1 ;  /* 0x0000005f025f7207 */ /* 0x000fe40004800000 */
[-C--:B------:R-:W-:Y:S01]  /*10c10*/  LEA R98, P2, R93, R126.reuse, 0x2 ;  /* 0x0000007e5d627211 */ /* 0x080fe200078410ff */
[----:B------:R-:W1:Y:S01]  /*10c20*/  LDC.64 R2, c[0x0][0x3b8] ;  /* 0x0000ee00ff027b82 */ /* 0x000e620000000a00 */
        /* <DEDUP_REMOVED lines=20> */
.L_x_4025:
        /* <DEDUP_REMOVED lines=37> */
.L_x_4024:
        /* <DEDUP_REMOVED lines=50> */
[--C-:B------:R-:W-:Y:S01]  /*112e0*/  FFMA.FTZ R113, R26, UR4, -R104.reuse ;  /* 0x000000041a717c23 */ /* 0x100fe20008010868 */
[----:B------:R-:W-:Y:S01]  /*112f0*/  FFMA.FTZ R112, R27, UR4, -R104 ;  /* 0x000000041b707c23 */ /* 0x000fe20008010868 */
[----:B------:R-:W-:Y:S01]  /*11300*/  FFMA.FTZ R115, R32, UR4, -R106 ;  /* 0x0000000420737c23 */ /* 0x000fe2000801086a */
        /* <DEDUP_REMOVED lines=32> */
[----:B------:R-:W-:Y:S01]  /*11510*/  LDSM.16.MT88.4 R24, [R116+0x7800] ;  /* 0x007800007418783b */ /* 0x000fe20000004200 */
[C---:B------:R-:W-:Y:S01]  /*11520*/  FMUL.FTZ R56, R2.reuse, R56 ;  /* 0x0000003802387220 */ /* 0x040fe20000410000 */
[----:B------:R-:W-:Y:S03]  /*11530*/  FMUL.FTZ R57, R2, R57 ;  /* 0x0000003902397220 */ /* 0x000fe60000410000 */
[----:B------:R-:W-:Y:S01]  /*11540*/  MUFU.EX2 R86, R86 ;  /* 0x0000005600567308 */ /* 0x000fe20000000800 */
[C---:B------:R-:W-:Y:S01]  /*11550*/  FMUL.FTZ R58, R0.reuse, R58 ;  /* 0x0000003a003a7220 */ /* 0x040fe20000410000 */
[----:B------:R-:W-:Y:S01]  /*11560*/  FMUL.FTZ R59, R0, R59 ;  /* 0x0000003b003b7220 */ /* 0x000fe20000410000 */
[C---:B------:R-:W-:Y:S01]  /*11570*/  FMUL.FTZ R60, R2.reuse, R60 ;  /* 0x0000003c023c7220 */ /* 0x040fe20000410000 */
[----:B------:R-:W-:Y:S01]  /*11580*/  FMUL.FTZ R61, R2, R61 ;  /* 0x0000003d023d7220 */ /* 0x000fe20000410000 */
[C---:B------:R-:W-:Y:S01]  /*11590*/  FMUL.FTZ R62, R0.reuse, R62 ;  /* 0x0000003e003e7220 */ /* 0x040fe20000410000 */
[----:B------:R-:W-:Y:S01]  /*115a0*/  FMUL.FTZ R63, R0, R63 ;  /* 0x0000003f003f7220 */ /* 0x000fe20000410000 */
[C---:B------:R-:W-:Y:S03]  /*115b0*/  FMUL.FTZ R64, R2.reuse, R64 ;  /* 0x0000004002407220 */ /* 0x040fe60000410000 */
[----:B------:R-:W2:Y:S01]  /*115c0*/  MUFU.EX2 R87, R87 ;  /* 0x0000005700577308 */ /* 0x000ea20000000800 */
[----:B---3--:R-:W-:Y:S01]  /*115d0*/  F2FP.BF16.F32.PACK_AB R81, R7, R105 ;  /* 0x000000690751723e */ /* 0x008fe200000010ff */
        /* <DEDUP_REMOVED lines=8> */
[----:B------:R-:W-:Y:S01]  /*11660*/  FFMA.FTZ R107, R12, UR4, -R106 ;  /* 0x000000040c6b7c23 */ /* 0x000fe2000801086a */
[----:B------:R-:W-:Y:S01]  /*11670*/  FMUL.FTZ R12, R2, R76 ;  /* 0x0000004c020c7220 */ /* 0x000fe20000410000 */
[----:B------:R-:W-:Y:S01]  /*11680*/  FFMA.FTZ R109, R15, UR4, -R104 ;  /* 0x000000040f6d7c23 */ /* 0x000fe20008010868 */
[----:B------:R-:W-:Y:S01]  /*11690*/  FMUL.FTZ R15, R0, R79 ;  /* 0x0000004f000f7220 */ /* 0x000fe20000410000 */
[----:B------:R-:W-:Y:S01]  /*116a0*/  FFMA.FTZ R108, R17, UR4, -R106 ;  /* 0x00000004116c7c23 */ /* 0x000fe2000801086a */
[C---:B------:R-:W-:Y:S03]  /*116b0*/  FMUL.FTZ R17, R2.reuse, R73 ;  /* 0x0000004902117220 */ /* 0x040fe60000410000 */
[----:B------:R-:W3:Y:S01]  /*116c0*/  MUFU.EX2 R102, R102 ;  /* 0x0000006600667308 */ /* 0x000ee20000000800 */
[----:B--2---:R-:W-:Y:S01]  /*116d0*/  F2FP.BF16.F32.PACK_AB R82, R87, R86 ;  /* 0x000000565752723e */ /* 0x004fe200000010ff */
[----:B------:R-:W-:Y:S01]  /*116e0*/  FFMA.FTZ R110, R23, UR4, -R104 ;  /* 0x00000004176e7c23 */ /* 0x000fe20008010868 */
[----:B------:R-:W-:Y:S01]  /*116f0*/  FFMA.FTZ R103, R2, R137, R103 ;  /* 0x0000008902677223 */ /* 0x000fe20000010067 */
[----:B------:R-:W-:Y:S01]  /*11700*/  ISETP.GT.AND P0, PT, R132, R119, PT ;  /* 0x000000778400720c */ /* 0x000fe20003f04270 */
[----:B------:R-:W-:Y:S01]  /*11710*/  FFMA.FTZ R105, R0, R135, R105 ;  /* 0x0000008700697223 */ /* 0x000fe20000010069 */
[----:B------:R-:W-:Y:S01]  /*11720*/  MOV R85, R84 ;  /* 0x0000005400557202 */ /* 0x000fe20000000f00 */
[----:B------:R-:W-:Y:S03]  /*11730*/  FADD.FTZ R103, R100, R103 ;  /* 0x0000006764677221 */ /* 0x000fe60000010000 */
[----:B------:R-:W-:Y:S01]  /*11740*/  MUFU.EX2 R107, R107 ;  /* 0x0000006b006b7308 */ /* 0x000fe20000000800 */
[----:B------:R-:W-:Y:S09]  /*11750*/  FADD.FTZ R86, R86, R103 ;  /* 0x0000006756567221 */ /* 0x000ff20000010000 */
[----:B------:R-:W-:Y:S01]  /*11760*/  MUFU.EX2 R108, R108 ;  /* 0x0000006c006c7308 */ /* 0x000fe20000000800 */
[----:B---3--:R-:W-:Y:S07]  /*11770*/  F2FP.BF16.F32.PACK_AB R83, R102, R101 ;  /* 0x000000656653723e */ /* 0x008fee00000010ff */
[C---:B-1----:R-:W-:Y:S02]  /*11780*/  HMMA.16816.F32.BF16 R8, R80.reuse, R88, R8 ;  /* 0x000000585008723c */ /* 0x042fe40000041808 */
[----:B------:R-:W-:Y:S06]  /*11790*/  MUFU.EX2 R110, R110 ;  /* 0x0000006e006e7308 */ /* 0x000fec0000000800 */
[C---:B------:R-:W-:Y:S01]  /*117a0*/  HMMA.16816.F32.BF16 R36, R80.reuse, R90, R36 ;  /* 0x0000005a5024723c */ /* 0x040fe20000041824 */
[----:B------:R-:W1:Y:S03]  /*117b0*/  LDSM.16.MT88.4 R88, [R6+0x1000] ;  /* 0x001000000658783b */ /* 0x000e660000004200 */
[----:B------:R-:W-:Y:S04]  /*117c0*/  MUFU.EX2 R111, R111 ;  /* 0x0000006f006f7308 */ /* 0x000fe80000000800 */
[C---:B-----5:R-:W-:Y:S06]  /*117d0*/  HMMA.16816.F32.BF16 R40, R80.reuse, R92, R40 ;  /* 0x0000005c5028723c */ /* 0x060fec0000041828 */
        /* <DEDUP_REMOVED lines=11> */
[----:B------:R-:W-:Y:S01]  /*11890*/  FFMA.FTZ R88, R13, UR4, -R106 ;  /* 0x000000040d587c23 */ /* 0x000fe2000801086a */
[----:B------:R-:W-:Y:S01]  /*118a0*/  FMUL.FTZ R13, R2, R77 ;  /* 0x0000004d020d7220 */ /* 0x000fe20000410000 */
[----:B---3--:R-:W-:Y:S01]  /*118b0*/  F2FP.BF16.F32.PACK_AB R23, R112, R113 ;  /* 0x000000717017723e */ /* 0x008fe200000010ff */
[C---:B------:R-:W-:Y:S08]  /*118c0*/  HMMA.16816.F32.BF16 R60, R80.reuse, R90, R60 ;  /* 0x0000005a503c723c */ /* 0x040ff0000004183c */
[C---:B--2---:R-:W-:Y:S01]  /*118d0*/  HMMA.16816.F32.BF16 R64, R80.reuse, R92, R64 ;  /* 0x0000005c5040723c */ /* 0x044fe20000041840 */
[----:B------:R1:W2:Y:S02]  /*118e0*/  MUFU.EX2 R92, R88 ;  /* 0x00000058005c7308 */ /* 0x0002a40000000800 */
[----:B------:R-:W-:Y:S01]  /*118f0*/  FFMA.FTZ R93, R14, UR4, -R104 ;  /* 0x000000040e5d7c23 */ /* 0x000fe20008010868 */
[----:B------:R-:W-:Y:S02]  /*11900*/  FMUL.FTZ R14, R0, R78 ;  /* 0x0000004e000e7220 */ /* 0x000fe40000410000 */
[----:B------:R-:W3:Y:S02]  /*11910*/  LDSM.16.MT88.4 R76, [R116+0x6400] ;  /* 0x00640000744c783b */ /* 0x000ee40000004200 */
[C---:B------:R-:W-:Y:S03]  /*11920*/  HMMA.16816.F32.BF16 R68, R80.reuse, R94, R68 ;  /* 0x0000005e5044723c */ /* 0x040fe60000041844 */
[----:B------:R-:W-:Y:S01]  /*11930*/  MUFU.EX2 R93, R93 ;  /* 0x0000005d005d7308 */ /* 0x000fe20000000800 */
[----:B------:R-:W-:Y:S01]  /*11940*/  FFMA.FTZ R95, R16, UR4, -R106 ;  /* 0x00000004105f7c23 */ /* 0x000fe2000801086a */
[----:B------:R-:W-:Y:S03]  /*11950*/  FMUL.FTZ R16, R2, R72 ;  /* 0x0000004802107220 */ /* 0x000fe60000410000 */
[C---:B----4-:R-:W-:Y:S05]  /*11960*/  HMMA.16816.F32.BF16 R12, R80.reuse, R96, R12 ;  /* 0x00000060500c723c */ /* 0x050fea000004180c */
[----:B------:R-:W4:Y:S01]  /*11970*/  MUFU.EX2 R94, R109 ;  /* 0x0000006d005e7308 */ /* 0x000f220000000800 */
[----:B-1----:R-:W1:Y:S01]  /*11980*/  LDSM.16.MT88.4 R88, [R6+0x400] ;  /* 0x000400000658783b */ /* 0x002e620000004200 */
[--C-:B------:R-:W-:Y:S01]  /*11990*/  FFMA.FTZ R97, R18, UR4, -R104.reuse ;  /* 0x0000000412617c23 */ /* 0x100fe20008010868 */
[----:B------:R-:W-:Y:S01]  /*119a0*/  FFMA.FTZ R96, R19, UR4, -R104 ;  /* 0x0000000413607c23 */ /* 0x000fe20008010868 */
[C---:B------:R-:W-:Y:S01]  /*119b0*/  FMUL.FTZ R18, R0.reuse, R74 ;  /* 0x0000004a00127220 */ /* 0x040fe20000410000 */
[----:B------:R-:W-:Y:S01]  /*119c0*/  FMUL.FTZ R19, R0, R75 ;  /* 0x0000004b00137220 */ /* 0x000fe20000410000 */
[----:B--2---:R-:W-:Y:S01]  /*119d0*/  F2FP.BF16.F32.PACK_AB R72, R92, R107 ;  /* 0x0000006b5c48723e */ /* 0x004fe200000010ff */
[----:B------:R-:W-:Y:S03]  /*119e0*/  FADD.FTZ R0, R7, R105 ;  /* 0x0000006907007221 */ /* 0x000fe60000010000 */
[----:B------:R-:W2:Y:S01]  /*119f0*/  MUFU.EX2 R95, R95 ;  /* 0x0000005f005f7308 */ /* 0x000ea20000000800 */
[----:B------:R-:W-:Y:S01]  /*11a00*/  FADD.FTZ R101, R101, R0 ;  /* 0x0000000065657221 */ /* 0x000fe20000010000 */
[----:B------:R-:W-:Y:S01]  /*11a10*/  HMMA.16816.F32.BF16 R16, R80, R98, R16 ;  /* 0x000000625010723c */ /* 0x000fe20000041810 */
[----:B------:R-:W5:Y:S02]  /*11a20*/  LDSM.16.MT88.4 R80, [R116+0x7400] ;  /* 0x007400007450783b */ /* 0x000f640000004200 */
[--C-:B------:R-:W-:Y:S05]  /*11a30*/  FFMA.FTZ R98, R20, UR4, -R106.reuse ;  /* 0x0000000414627c23 */ /* 0x100fea000801086a */
[----:B------:R-:W-:Y:S01]  /*11a40*/  MUFU.EX2 R97, R97 ;  /* 0x0000006100617308 */ /* 0x000fe20000000800 */
[----:B----4-:R-:W-:Y:S01]  /*11a50*/  F2FP.BF16.F32.PACK_AB R73, R94, R93 ;  /* 0x0000005d5e49723e */ /* 0x010fe200000010ff */
[----:B------:R-:W-:Y:S01]  /*11a60*/  FFMA.FTZ R99, R21, UR4, -R106 ;  /* 0x0000000415637c23 */ /* 0x000fe2000801086a */
[----:B------:R-:W-:Y:S01]  /*11a70*/  FFMA.FTZ R109, R22, UR4, -R104 ;  /* 0x00000004166d7c23 */ /* 0x000fe20008010868 */
[----:B------:R-:W-:Y:S01]  /*11a80*/  F2FP.BF16.F32.PACK_AB R22, R114, R111 ;  /* 0x0000006f7216723e */ /* 0x000fe200000010ff */
[----:B------:R-:W-:Y:S01]  /*11a90*/  FADD.FTZ R0, R87, R86 ;  /* 0x0000005657007221 */ /* 0x000fe20000010000 */
[----:B------:R-:W-:Y:S04]  /*11aa0*/  FADD.FTZ R102, R102, R101 ;  /* 0x0000006566667221 */ /* 0x000fe80000010000 */
[----:B------:R-:W4:Y:S01]  /*11ab0*/  MUFU.EX2 R96, R96 ;  /* 0x0000006000607308 */ /* 0x000f220000000800 */
[----:B--2---:R-:W-:Y:S01]  /*11ac0*/  F2FP.BF16.F32.PACK_AB R74, R108, R95 ;  /* 0x0000005f6c4a723e */ /* 0x004fe200000010ff */
[----:B------:R-:W-:Y:S01]  /*11ad0*/  FADD.FTZ R107, R107, R0 ;  /* 0x000000006b6b7221 */ /* 0x000fe20000010000 */
[----:B------:R-:W-:Y:S03]  /*11ae0*/  FADD.FTZ R93, R93, R102 ;  /* 0x000000665d5d7221 */ /* 0x000fe60000010000 */
[----:B------:R-:W-:Y:S01]  /*11af0*/  FADD.FTZ R92, R92, R107 ;  /* 0x0000006b5c5c7221 */ /* 0x000fe20000010000 */
[----:B------:R-:W-:Y:S03]  /*11b00*/  FADD.FTZ R94, R94, R93 ;  /* 0x0000005d5e5e7221 */ /* 0x000fe60000010000 */
[----:B------:R-:W2:Y:S01]  /*11b10*/  MUFU.EX2 R98, R98 ;  /* 0x0000006200627308 */ /* 0x000ea20000000800 */
[----:B------:R-:W-:Y:S04]  /*11b20*/  FADD.FTZ R7, R95, R92 ;  /* 0x0000005c5f077221 */ /* 0x000fe80000010000 */
[----:B------:R-:W-:Y:S05]  /*11b30*/  FADD.FTZ R7, R108, R7 ;  /* 0x000000076c077221 */ /* 0x000fea0000010000 */
[----:B------:R-:W1:Y:S01]  /*11b40*/  MUFU.EX2 R99, R99 ;  /* 0x0000006300637308 */ /* 0x000e620000000800 */
[C---:B----4-:R-:W-:Y:S01]  /*11b50*/  F2FP.BF16.F32.PACK_AB R75, R96.reuse, R97 ;  /* 0x00000061604b723e */ /* 0x050fe200000010ff */
[----:B------:R-:W-:Y:S04]  /*11b60*/  FADD.FTZ R97, R97, R94 ;  /* 0x0000005e61617221 */ /* 0x000fe80000010000 */
[----:B------:R-:W-:Y:S02]  /*11b70*/  FADD.FTZ R96, R96, R97 ;  /* 0x0000006160607221 */ /* 0x000fe40000010000 */
[C---:B---3--:R-:W-:Y:S02]  /*11b80*/  HMMA.16816.F32.BF16 R8, R72.reuse, R76, R8 ;  /* 0x0000004c4808723c */ /* 0x048fe40000041808 */
[----:B------:R-:W3:Y:S03]  /*11b90*/  MUFU.EX2 R109, R109 ;  /* 0x0000006d006d7308 */ /* 0x000ee60000000800 */
[----:B--2---:R-:W-:Y:S03]  /*11ba0*/  FADD.FTZ R0, R98, R7 ;  /* 0x0000000762007221 */ /* 0x004fe60000010000 */
[C---:B------:R-:W-:Y:S01]  /*11bb0*/  HMMA.16816.F32.BF16 R36, R72.reuse, R78, R36 ;  /* 0x0000004e4824723c */ /* 0x040fe20000041824 */
[----:B------:R-:W2:Y:S02]  /*11bc0*/  LDSM.16.MT88.4 R76, [R6+0x1400] ;  /* 0x00140000064c783b */ /* 0x000ea40000004200 */
[C---:B-1----:R-:W-:Y:S01]  /*11bd0*/  F2FP.BF16.F32.PACK_AB R20, R99.reuse, R98 ;  /* 0x000000626314723e */ /* 0x042fe200000010ff */
[----:B------:R-:W-:Y:S04]  /*11be0*/  FADD.FTZ R0, R99, R0 ;  /* 0x0000000063007221 */ /* 0x000fe80000010000 */
[C---:B------:R-:W-:Y:S03]  /*11bf0*/  HMMA.16816.F32.BF16 R40, R72.reuse, R88, R40 ;  /* 0x000000584828723c */ /* 0x040fe60000041828 */
[C---:B---3--:R-:W-:Y:S01]  /*11c00*/  F2FP.BF16.F32.PACK_AB R21, R110.reuse, R109 ;  /* 0x0000006d6e15723e */ /* 0x048fe200000010ff */
[----:B------:R-:W-:Y:S01]  /*11c10*/  FADD.FTZ R109, R109, R96 ;  /* 0x000000606d6d7221 */ /* 0x000fe20000010000 */
[----:B------:R-:W-:Y:S03]  /*11c20*/  FADD.FTZ R7, R111, R0 ;  /* 0x000000006f077221 */ /* 0x000fe60000010000 */
[C---:B------:R-:W-:Y:S01]  /*11c30*/  HMMA.16816.F32.BF16 R44, R72.reuse, R90, R44 ;  /* 0x0000005a482c723c */ /* 0x040fe2000004182c */
[----:B------:R-:W1:Y:S02]  /*11c40*/  LDSM.16.MT88.4 R88, [R116+0x8400] ;  /* 0x008400007458783b */ /* 0x000e640000004200 */
[----:B------:R-:W-:Y:S01]  /*11c50*/  FADD.FTZ R110, R110, R109 ;  /* 0x0000006d6e6e7221 */ /* 0x000fe20000010000 */
[----:B------:R-:W-:Y:S03]  /*11c60*/  FADD.FTZ R7, R114, R7 ;  /* 0x0000000772077221 */ /* 0x000fe60000010000 */
[----:B------:R-:W-:Y:S01]  /*11c70*/  FADD.FTZ R113, R113, R110 ;  /* 0x0000006e71717221 */ /* 0x000fe20000010000 */
[C---:B-----5:R-:W-:Y:S03]  /*11c80*/  HMMA.16816.F32.BF16 R48, R72.reuse, R80, R48 ;  /* 0x000000504830723c */ /* 0x060fe60000041830 */
[----:B------:R-:W-:Y:S05]  /*11c90*/  FADD.FTZ R113, R112, R113 ;  /* 0x0000007170717221 */ /* 0x000fea0000010000 */
        /* <DEDUP_REMOVED lines=10> */
[----:B------:R-:W3:Y:S07]  /*11d40*/  LDSM.16.MT88.4 R72, [R6+0x1800] ;  /* 0x001800000648783b */ /* 0x000eee0000004200 */
[C---:B--2---:R-:W-:Y:S08]  /*11d50*/  HMMA.16816.F32.BF16 R8, R20.reuse, R76, R8 ;  /* 0x0000004c1408723c */ /* 0x044ff00000041808 */
[C---:B------:R-:W-:Y:S01]  /*11d60*/  HMMA.16816.F32.BF16 R36, R20.reuse, R78, R36 ;  /* 0x0000004e1424723c */ /* 0x040fe20000041824 */
[----:B------:R-:W2:Y:S07]  /*11d70*/  LDSM.16.MT88.4 R76, [R116+0x8800] ;  /* 0x00880000744c783b */ /* 0x000eae0000004200 */
[C---:B-1----:R-:W-:Y:S03]  /*11d80*/  HMMA.16816.F32.BF16 R40, R20.reuse, R88, R40 ;  /* 0x000000581428723c */ /* 0x042fe60000041828 */
[--C-:B------:R-:W-:Y:S01]  /*11d90*/  FFMA.FTZ R88, R28, UR4, -R106.reuse ;  /* 0x000000041c587c23 */ /* 0x100fe2000801086a */
[--C-:B------:R-:W-:Y:S01]  /*11da0*/  FFMA.FTZ R89, R29, UR4, -R106.reuse ;  /* 0x000000041d597c23 */ /* 0x100fe2000801086a */
[----:B------:R-:W-:Y:S03]  /*11db0*/  FFMA.FTZ R106, R33, UR4, -R106 ;  /* 0x00000004216a7c23 */ /* 0x000fe6000801086a */
[C---:B------:R-:W-:Y:S01]  /*11dc0*/  HMMA.16816.F32.BF16 R44, R20.reuse, R90, R44 ;  /* 0x0000005a142c723c */ /* 0x040fe2000004182c */
[----:B------:R-:W1:Y:S02]  /*11dd0*/  MUFU.EX2 R88, R88 ;  /* 0x0000005800587308 */ /* 0x000e640000000800 */
[--C-:B------:R-:W-:Y:S01]  /*11de0*/  FFMA.FTZ R90, R30, UR4, -R104.reuse ;  /* 0x000000041e5a7c23 */ /* 0x100fe20008010868 */
[--C-:B------:R-:W-:Y:S01]  /*11df0*/  FFMA.FTZ R91, R31, UR4, -R104.reuse ;  /* 0x000000041f5b7c23 */ /* 0x100fe20008010868 */
[----:B------:R-:W-:Y:S01]  /*11e00*/  FFMA.FTZ R104, R35, UR4, -R104 ;  /* 0x0000000423687c23 */ /* 0x000fe20008010868 */
[----:B------:R-:W-:Y:S02]  /*11e10*/  LDSM.16.MT88.4 R28, [R116+0x6c00] ;  /* 0x006c0000741c783b */ /* 0x000fe40000004200 */
[C---:B------:R-:W-:Y:S03]  /*11e20*/  HMMA.16816.F32.BF16 R48, R20.reuse, R24, R48 ;  /* 0x000000181430723c */ /* 0x040fe60000041830 */
[----:B------:R-:W4:Y:S03]  /*11e30*/  MUFU.EX2 R89, R89 ;  /* 0x0000005900597308 */ /* 0x000f260000000800 */
[----:B------:R-:W-:Y:S02]  /*11e40*/  LDSM.16.MT88.4 R32, [R6+0xc00] ;  /* 0x000c00000620783b */ /* 0x000fe40000004200 */
[C---:B------:R-:W-:Y:S05]  /*11e50*/  HMMA.16816.F32.BF16 R52, R20.reuse, R26, R52 ;  /* 0x0000001a1434723c */ /* 0x040fea0000041834 */
[----:B------:R-:W-:Y:S01]  /*11e60*/  MUFU.EX2 R90, R90 ;  /* 0x0000005a005a7308 */ /* 0x000fe20000000800 */
[----:B-1----:R-:W-:Y:S01]  /*11e70*/  FADD.FTZ R0, R88, R7 ;  /* 0x0000000758007221 */ /* 0x002fe20000010000 */
[----:B------:R-:W1:Y:S01]  /*11e80*/  LDSM.16.MT88.4 R24, [R6+0x2800] ;  /* 0x002800000618783b */ /* 0x000e620000004200 */
[C---:B---3--:R-:W-:Y:S07]  /*11e90*/  HMMA.16816.F32.BF16 R56, R20.reuse, R72, R56 ;  /* 0x000000481438723c */ /* 0x048fee0000041838 */
[----:B------:R-:W3:Y:S01]  /*11ea0*/  MUFU.EX2 R91, R91 ;  /* 0x0000005b005b7308 */ /* 0x000ee20000000800 */
[C---:B----4-:R-:W-:Y:S01]  /*11eb0*/  F2FP.BF16.F32.PACK_AB R72, R89.reuse, R88 ;  /* 0x000000585948723e */ /* 0x050fe200000010ff */
[----:B------:R-:W-:Y:S01]  /*11ec0*/  FADD.FTZ R0, R89, R0 ;  /* 0x0000000059007221 */ /* 0x000fe20000010000 */
[C---:B------:R-:W-:Y:S07]  /*11ed0*/  HMMA.16816.F32.BF16 R60, R20.reuse, R74, R60 ;  /* 0x0000004a143c723c */ /* 0x040fee000004183c */
[----:B------:R-:W4:Y:S01]  /*11ee0*/  MUFU.EX2 R106, R106 ;  /* 0x0000006a006a7308 */ /* 0x000f220000000800 */
[C---:B--2---:R-:W-:Y:S09]  /*11ef0*/  HMMA.16816.F32.BF16 R64, R20.reuse, R76, R64 ;  /* 0x0000004c1440723c */ /* 0x044ff20000041840 */
[----:B------:R-:W2:Y:S01]  /*11f00*/  MUFU.EX2 R139, R104 ;  /* 0x00000068008b7308 */ /* 0x000ea20000000800 */
[C---:B---3--:R-:W-:Y:S01]  /*11f10*/  F2FP.BF16.F32.PACK_AB R73, R91.reuse, R90 ;  /* 0x0000005a5b49723e */ /* 0x048fe200000010ff */
[----:B------:R-:W-:Y:S01]  /*11f20*/  FADD.FTZ R90, R90, R113 ;  /* 0x000000715a5a7221 */ /* 0x000fe20000010000 */
[C---:B------:R-:W-:Y:S03]  /*11f30*/  HMMA.16816.F32.BF16 R68, R20.reuse, R78, R68 ;  /* 0x0000004e1444723c */ /* 0x040fe60000041844 */
[C---:B----4-:R-:W-:Y:S01]  /*11f40*/  F2FP.BF16.F32.PACK_AB R74, R106.reuse, R115 ;  /* 0x000000736a4a723e */ /* 0x050fe200000010ff */
[----:B------:R-:W-:Y:S01]  /*11f50*/  FADD.FTZ R91, R91, R90 ;  /* 0x0000005a5b5b7221 */ /* 0x000fe20000010000 */
[----:B------:R-:W-:Y:S01]  /*11f60*/  FADD.FTZ R115, R115, R0 ;  /* 0x0000000073737221 */ /* 0x000fe20000010000 */
[----:B------:R-:W-:Y:S03]  /*11f70*/  MOV R0, R3 ;  /* 0x0000000300007202 */ /* 0x000fe60000000f00 */
[----:B------:R-:W-:Y:S01]  /*11f80*/  FADD.FTZ R137, R106, R115 ;  /* 0x000000736a897221 */ /* 0x000fe20000010000 */
[C---:B--2---:R-:W-:Y:S01]  /*11f90*/  F2FP.BF16.F32.PACK_AB R75, R139.reuse, R134 ;  /* 0x000000868b4b723e */ /* 0x044fe200000010ff */
[----:B------:R-:W-:Y:S01]  /*11fa0*/  FADD.FTZ R134, R134, R91 ;  /* 0x0000005b86867221 */ /* 0x000fe20000010000 */
[C---:B-1----:R-:W-:Y:S03]  /*11fb0*/  HMMA.16816.F32.BF16 R12, R20.reuse, R24, R12 ;  /* 0x00000018140c723c */ /* 0x042fe6000004180c */
[----:B------:R-:W-:Y:S05]  /*11fc0*/  FADD.FTZ R135, R139, R134 ;  /* 0x000000868b877221 */ /* 0x000fea0000010000 */
[----:B------:R-:W-:Y:S01]  /*11fd0*/  HMMA.16816.F32.BF16 R16, R20, R26, R16 ;  /* 0x0000001a1410723c */ /* 0x000fe20000041810 */
[----:B------:R-:W1:Y:S07]  /*11fe0*/  LDSM.16.MT88.4 R20, [R116+0x7c00] ;  /* 0x007c00007414783b */ /* 0x000e6e0000004200 */
[C---:B------:R-:W-:Y:S01]  /*11ff0*/  HMMA.16816.F32.BF16 R80, R72.reuse, R28, R8 ;  /* 0x0000001c4850723c */ /* 0x040fe20000041808 */
[----:B------:R-:W2:Y:S07]  /*12000*/  LDSM.16.MT88.4 R24, [R6+0x1c00] ;  /* 0x001c00000618783b */ /* 0x000eae0000004200 */
[C---:B------:R-:W-:Y:S01]  /*12010*/  HMMA.16816.F32.BF16 R36, R72.reuse, R30, R36 ;  /* 0x0000001e4824723c */ /* 0x040fe20000041824 */
[----:B------:R-:W3:Y:S07]  /*12020*/  LDSM.16.MT88.4 R8, [R116+0x8c00] ;  /* 0x008c00007408783b */ /* 0x000eee0000004200 */
[C---:B------:R-:W-:Y:S08]  /*12030*/  HMMA.16816.F32.BF16 R40, R72.reuse, R32, R40 ;  /* 0x000000204828723c */ /* 0x040ff00000041828 */
[C---:B------:R-:W-:Y:S08]  /*12040*/  HMMA.16816.F32.BF16 R44, R72.reuse, R34, R44 ;  /* 0x00000022482c723c */ /* 0x040ff0000004182c */
        /* <DEDUP_REMOVED lines=9> */
[----:B------:R-:W-:Y:S08]  /*120e0*/  @!UPT UIADD3 URZ, UPT, UPT, URZ, URZ, URZ ;  /* 0x000000fffffff290 */ /* 0x000ff0000fffe0ff */
[----:B------:R-:W-:Y:S11]  /*120f0*/  @P0 BRA `(.L_x_4026) ;  /* 0xffffffd8009c0947 */ /* 0x000ff6000383ffff */
.L_x_4022:
[----:B------:R-:W1:Y:S01]  /*12100*/  SHFL.BFLY PT, R0, R137, 0x2, 0x1f ;  /* 0x0c401f0089007f89 */ /* 0x000e6200000e0000 */
[----:B------:R-:W2:Y:S01]  /*12110*/  S2UR UR8, SR_CTAID.X ;  /* 0x00000000000879c3 */ /* 0x000ea20000002500 */
[----:B------:R-:W3:Y:S01]  /*12120*/  LDCU UR4, c[0x0][0x44c] ;  /* 0x00008980ff0477ac */ /* 0x000ee20008000800 */
[----:B------:R-:W-:Y:S01]  /*12130*/  IADD3 R18, PT, PT, -R125, RZ, RZ ;  /* 0x000000ff7d127210 */ /* 0x000fe20007ffe1ff */
[----:B------:R-:W4:Y:S01]  /*12140*/  SHFL.BFLY PT, R2, R135, 0x2, 0x1f ;  /* 0x0c401f0087027f89 */ /* 0x000f2200000e0000 */
[----:B------:R-:W-:Y:S01]  /*12150*/  BSSY.RECONVERGENT B0, `(.L_x_4027) ;  /* 0x000009b000007945 */ /* 0x000fe20003800200 */
[----:B------:R-:W5:Y:S03]  /*12160*/  S2R R5, SR_TID.X ;  /* 0x0000000000057919 */ /* 0x000f660000002100 */
[----:B------:R-:W3:Y:S08]  /*12170*/  S2UR UR10, SR_CTAID.Y ;  /* 0x00000000000a79c3 */ /* 0x000ef00000002600 */
[----:B------:R-:W3:Y:S01]  /*12180*/  S2UR UR9, SR_CTAID.Z ;  /* 0x00000000000979c3 */ /* 0x000ee20000002700 */
[----:B-1----:R-:W-:Y:S01]  /*12190*/  FADD.FTZ R0, R0, R137 ;  /* 0x0000008900007221 */ /* 0x002fe20000010000 */
[----:B--2---:R-:W-:Y:S01]  /*121a0*/  USHF.L.U32 UR8, UR8, 0x6, URZ ;  /* 0x0000000608087899 */ /* 0x004fe200080006ff */
[----:B----4-:R-:W-:-:S03]  /*121b0*/  FADD.FTZ R9, R2, R135 ;  /* 0x0000008702097221 */ /* 0x010fc60000010000 */
[----:B------:R-:W1:Y:S02]  /*121c0*/  SHFL.BFLY PT, R11, R0, 0x1, 0x1f ;  /* 0x0c201f00000b7f89 */ /* 0x000e6400000e0000 */
[----:B------:R-:W-:Y:S02]  /*121d0*/  IADD3 R13, PT, PT, R124, -UR8, RZ ;  /* 0x800000087c0d7c10 */ /* 0x000fe4000fffe0ff */
[----:B------:R-:W2:Y:S01]  /*121e0*/  SHFL.BFLY PT, R4, R9, 0x1, 0x1f ;  /* 0x0c201f0009047f89 */ /* 0x000ea200000e0000 */
[C---:B-----5:R-:W-:Y:S02]  /*121f0*/  SHF.L.U32 R7, R5.reuse, 0x1, RZ ;  /* 0x0000000105077819 */ /* 0x060fe400000006ff */
[----:B------:R-:W-:Y:S02]  /*12200*/  SHF.L.U32 R14, R5, 0x4, RZ ;  /* 0x00000004050e7819 */ /* 0x000fe400000006ff */
[----:B------:R-:W-:Y:S02]  /*12210*/  LOP3.LUT R7, R7, 0x6, RZ, 0xc0, !PT ;  /* 0x0000000607077812 */ /* 0x000fe400078ec0ff */
[----:B------:R-:W-:-:S02]  /*12220*/  SHF.L.U32 R2, R5, 0x2, RZ ;  /* 0x0000000205027819 */ /* 0x000fc400000006ff */
[----:B------:R-:W-:Y:S02]  /*12230*/  LOP3.LUT R14, R7, 0x3e00, R14, 0xf8, !PT ;  /* 0x00003e00070e7812 */ /* 0x000fe400078ef80e */
[----:B------:R-:W-:Y:S01]  /*12240*/  SHF.R.U32.HI R16, RZ, 0x1, R5 ;  /* 0x00000001ff107819 */ /* 0x000fe20000011605 */
[----:B------:R-:W-:Y:S01]  /*12250*/  BAR.SYNC.DEFER_BLOCKING 0x0 ;  /* 0x0000000000007b1d */ /* 0x000fe20000010000 */
[----:B------:R-:W-:Y:S01]  /*12260*/  LOP3.LUT P3, RZ, R5, 0x3, RZ, 0xc0, !PT ;  /* 0x0000000305ff7812 */ /* 0x000fe2000786c0ff */
[----:B-1----:R-:W-:Y:S01]  /*12270*/  FADD.FTZ R6, R0, R11 ;  /* 0x0000000b00067221 */ /* 0x002fe20000010000 */
[--C-:B------:R-:W-:Y:S02]  /*12280*/  SHF.R.U32.HI R0, RZ, 0x3, R5.reuse ;  /* 0x00000003ff007819 */ /* 0x100fe40000011605 */
[----:B------:R-:W-:Y:S01]  /*12290*/  SHF.R.U32.HI R7, RZ, 0x2, R5 ;  /* 0x00000002ff077819 */ /* 0x000fe20000011605 */
[----:B--2---:R-:W-:Y:S01]  /*122a0*/  FADD.FTZ R4, R9, R4 ;  /* 0x0000000409047221 */ /* 0x004fe20000010000 */
[----:B------:R-:W1:Y:S01]  /*122b0*/  MUFU.RCP R11, R6 ;  /* 0x00000006000b7308 */ /* 0x000e620000001000 */
[----:B------:R-:W-:-:S02]  /*122c0*/  IADD3 R10, PT, PT, R0, 0x20, RZ ;  /* 0x00000020000a7810 */ /* 0x000fc40007ffe0ff */
[----:B------:R-:W-:Y:S02]  /*122d0*/  SHF.L.U32 R5, R5, 0x3, RZ ;  /* 0x0000000305057819 */ /* 0x000fe400000006ff */
[----:B------:R-:W-:Y:S02]  /*122e0*/  ISETP.GE.AND P5, PT, R10, R13, PT ;  /* 0x0000000d0a00720c */ /* 0x000fe40003fa6270 */
[----:B------:R-:W-:Y:S01]  /*122f0*/  FSETP.NE.FTZ.AND P2, PT, R6, RZ, PT ;  /* 0x000000ff0600720b */ /* 0x000fe20003f55000 */
[----:B------:R-:W2:Y:S01]  /*12300*/  MUFU.RCP R8, R4 ;  /* 0x0000000400087308 */ /* 0x000ea20000001000 */
[----:B------:R-:W-:Y:S02]  /*12310*/  IADD3 R10, PT, PT, R0, 0x30, RZ ;  /* 0x00000030000a7810 */ /* 0x000fe40007ffe0ff */
[--C-:B------:R-:W-:Y:S02]  /*12320*/  LOP3.LUT R128, R128, 0xc0, R5.reuse, 0xf8, !PT ;  /* 0x000000c080807812 */ /* 0x100fe400078ef805 */
[----:B------:R-:W-:-:S02]  /*12330*/  LOP3.LUT R15, R14, 0x20, R5, 0xf8, !PT ;  /* 0x000000200e0f7812 */ /* 0x000fc400078ef805 */
[----:B------:R-:W-:Y:S02]  /*12340*/  FSETP.NE.FTZ.AND P0, PT, R4, RZ, PT ;  /* 0x000000ff0400720b */ /* 0x000fe40003f15000 */
[----:B-1----:R-:W-:Y:S02]  /*12350*/  FSEL R11, R11, 1, P2 ;  /* 0x3f8000000b0b7808 */ /* 0x002fe40001000000 */
[----:B------:R-:W-:Y:S01]  /*12360*/  IADD3 R12, PT, PT, R0, 0x10, RZ ;  /* 0x00000010000c7810 */ /* 0x000fe20007ffe0ff */
[----:B------:R-:W1:Y:S01]  /*12370*/  @P2 MUFU.LG2 R6, R6 ;  /* 0x0000000600062308 */ /* 0x000e620000000c00 */
[----:B------:R-:W-:Y:S01]  /*12380*/  ISETP.GE.AND P6, PT, R10, R13, PT ;  /* 0x0000000d0a00720c */ /* 0x000fe20003fc6270 */
[----:B------:R-:W-:Y:S01]  /*12390*/  FMUL.FTZ R80, R11, R80 ;  /* 0x000000500b507220 */ /* 0x000fe20000410000 */
[----:B------:R-:W-:Y:S01]  /*123a0*/  LOP3.LUT R10, R15, R128, RZ, 0xfc, !PT ;  /* 0x000000800f0a7212 */ /* 0x000fe200078efcff */
[C---:B------:R-:W-:Y:S01]  /*123b0*/  FMUL.FTZ R81, R11.reuse, R81 ;  /* 0x000000510b517220 */ /* 0x040fe20000410000 */
[----:B--2---:R-:W-:Y:S01]  /*123c0*/  FSEL R8, R8, 1, P0 ;  /* 0x3f80000008087808 */ /* 0x004fe20000000000 */
        /* <DEDUP_REMOVED lines=50> */
[----:B------:R-:W2:Y:S01]  /*126f0*/  @P0 MUFU.LG2 R4, R4 ;  /* 0x0000000400040308 */ /* 0x000ea20000000c00 */
[----:B------:R-:W-:Y:S01]  /*12700*/  IADD3 R8, PT, PT, R12, -R11, RZ ;  /* 0x8000000b0c087210 */ /* 0x000fe20007ffe0ff */
[----:B------:R-:W4:Y:S01]  /*12710*/  @P2 LDC R15, c[0x0][0x458] ;  /* 0x00011600ff0f2b82 */ /* 0x000f220000000800 */
[----:B------:R-:W-:Y:S01]  /*12720*/  ISETP.GE.AND P1, PT, R0, R13, PT ;  /* 0x0000000d0000720c */ /* 0x000fe20003f26270 */
[----:B------:R3:W-:Y:S01]  /*12730*/  STS.64 [R12], R80 ;  /* 0x000000500c007388 */ /* 0x0007e20000000a00 */
[----:B------:R-:W-:Y:S01]  /*12740*/  LOP3.LUT R9, R2, 0xd8, RZ, 0xc0, !PT ;  /* 0x000000d802097812 */ /* 0x000fe200078ec0ff */
[----:B-1----:R-:W-:Y:S01]  /*12750*/  @P2 FMUL.FTZ R19, R6, 0.69314718246459960938 ;  /* 0x3f31721806132820 */ /* 0x002fe20000410000 */
[-C--:B------:R-:W-:Y:S01]  /*12760*/  IADD3 R13, PT, PT, R12, -R5.reuse, RZ ;  /* 0x800000050c0d7210 */ /* 0x080fe20007ffe0ff */
[----:B------:R1:W-:Y:S01]  /*12770*/  STS.64 [R12+0x400], R82 ;  /* 0x000400520c007388 */ /* 0x0003e20000000a00 */
[----:B------:R-:W-:Y:S01]  /*12780*/  IADD3 R14, PT, PT, R8, -R5, RZ ;  /* 0x80000005080e7210 */ /* 0x000fe20007ffe0ff */
[----:B------:R-:W3:Y:S01]  /*12790*/  LDC.64 R10, c[0x0][0x430] ;  /* 0x00010c00ff0a7b82 */ /* 0x000ee20000000a00 */
[----:B------:R-:W-:Y:S01]  /*127a0*/  LOP3.LUT R9, R9, 0x18, R16, 0x78, !PT ;  /* 0x0000001809097812 */ /* 0x000fe200078e7810 */
[----:B------:R1:W-:Y:S01]  /*127b0*/  STS.64 [R8+0x20], R36 ;  /* 0x0000202408007388 */ /* 0x0003e20000000a00 */
[----:B------:R-:W-:-:S02]  /*127c0*/  LOP3.LUT R16, R16, 0x30, RZ, 0xc0, !PT ;  /* 0x0000003010107812 */ /* 0x000fc400078ec0ff */
[----:B------:R-:W-:Y:S01]  /*127d0*/  LOP3.LUT R17, R2, 0x1c, RZ, 0xc0, !PT ;  /* 0x0000001c02117812 */ /* 0x000fe200078ec0ff */
[----:B------:R1:W-:Y:S01]  /*127e0*/  STS.64 [R8+0x420], R38 ;  /* 0x0004202608007388 */ /* 0x0003e20000000a00 */
[----:B------:R-:W-:Y:S01]  /*127f0*/  LOP3.LUT R7, R16, 0x7, R7, 0xf8, !PT ;  /* 0x0000000710077812 */ /* 0x000fe200078ef807 */
[----:B------:R-:W5:Y:S01]  /*12800*/  LDC R5, c[0x0][0x3e0] ;  /* 0x0000f800ff057b82 */ /* 0x000f620000000800 */
[----:B--2---:R-:W-:Y:S01]  /*12810*/  @P0 FMUL.FTZ R4, R4, 0.69314718246459960938 ;  /* 0x3f31721804040820 */ /* 0x004fe20000410000 */
[----:B------:R1:W-:Y:S01]  /*12820*/  STS.64 [R13+0x40], R40 ;  /* 0x000040280d007388 */ /* 0x0003e20000000a00 */
[----:B------:R-:W-:-:S03]  /*12830*/  LOP3.LUT R9, R9, 0xf24, R2, 0xf8, !PT ;  /* 0x00000f2409097812 */ /* 0x000fc600078ef802 */
[----:B------:R1:W-:Y:S01]  /*12840*/  STS.64 [R13+0x440], R42 ;  /* 0x0004402a0d007388 */ /* 0x0003e20000000a00 */
[----:B------:R-:W-:Y:S01]  /*12850*/  LEA R2, R9, UR5, 0x2 ;  /* 0x0000000509027c11 */ /* 0x000fe2000f8e10ff */
[----:B------:R-:W2:Y:S02]  /*12860*/  @P0 LDC R16, c[0x0][0x458] ;  /* 0x00011600ff100b82 */ /* 0x000ea40000000800 */
[----:B------:R1:W-:Y:S04]  /*12870*/  STS.64 [R14+0x60], R44 ;  /* 0x0000602c0e007388 */ /* 0x0003e80000000a00 */
[----:B------:R1:W-:Y:S01]  /*12880*/  STS.64 [R14+0x460], R46 ;  /* 0x0004602e0e007388 */ /* 0x0003e20000000a00 */
[----:B---3--:R-:W-:-:S03]  /*12890*/  IMAD R10, R10, UR10, R125 ;  /* 0x0000000a0a0a7c24 */ /* 0x008fc6000f8e027d */
[----:B------:R1:W-:Y:S04]  /*128a0*/  STS.64 [R12+0x2000], R48 ;  /* 0x002000300c007388 */ /* 0x0003e80000000a00 */
[----:B------:R1:W-:Y:S01]  /*128b0*/  STS.64 [R12+0x2400], R50 ;  /* 0x002400320c007388 */ /* 0x0003e20000000a00 */
[----:B-----5:R-:W-:-:S03]  /*128c0*/  IMAD R18, R5, R18, UR9 ;  /* 0x0000000905127e24 */ /* 0x020fc6000f8e0212 */
[----:B------:R1:W-:Y:S01]  /*128d0*/  STS.64 [R8+0x2020], R52 ;  /* 0x0020203408007388 */ /* 0x0003e20000000a00 */
[----:B------:R-:W-:Y:S01]  /*128e0*/  IMAD R18, R10, R5, R18 ;  /* 0x000000050a127224 */ /* 0x000fe200078e0212 */
[----:B------:R-:W-:Y:S02]  /*128f0*/  MOV R5, 0xff800000 ;  /* 0xff80000000057802 */ /* 0x000fe40000000f00 */
[----:B------:R1:W-:Y:S01]  /*12900*/  STS.64 [R8+0x2420], R54 ;  /* 0x0024203608007388 */ /* 0x0003e20000000a00 */
[----:B------:R-:W-:Y:S01]  /*12910*/  MOV R10, 0xff800000 ;  /* 0xff800000000a7802 */ /* 0x000fe20000000f00 */
[----:B------:R-:W-:Y:S02]  /*12920*/  IMAD R18, R18, R11, UR8 ;  /* 0x0000000812127e24 */ /* 0x000fe4000f8e020b */
[----:B--2---:R-:W-:Y:S01]  /*12930*/  @P0 FFMA.FTZ R5, R3, R16, R4 ;  /* 0x0000001003050223 */ /* 0x004fe20000010004 */
[----:B------:R1:W-:Y:S01]  /*12940*/  STS.64 [R13+0x2040], R56 ;  /* 0x002040380d007388 */ /* 0x0003e20000000a00 */
[----:B------:R-:W-:-:S02]  /*12950*/  IMAD R3, R0, 0x60, R17 ;  /* 0x0000006000037824 */ /* 0x000fc400078e0211 */
[----:B----4-:R-:W-:Y:S01]  /*12960*/  @P2 FFMA.FTZ R10, R84, R15, R19 ;  /* 0x0000000f540a2223 */ /* 0x010fe20000010013 */
        /* <DEDUP_REMOVED lines=15> */
[----:B------:R-:W-:Y:S01]  /*12a60*/  VIADD R124, R124, -UR8 ;  /* 0x800000087c7c7c36 */ /* 0x000fe20008000000 */
[----:B------:R-:W-:Y:S01]  /*12a70*/  IADD3 R4, P0, PT, R18, R7, RZ ;  /* 0x0000000712047210 */ /* 0x000fe20007f1e0ff */
[----:B------:R-:W-:-:S03]  /*12a80*/  VIADD R9, R7, 0x8 ;  /* 0x0000000807097836 */ /* 0x000fc60000000000 */
[-C--:B------:R-:W-:Y:S02]  /*12a90*/  ISETP.GE.AND P3, PT, R7, R124.reuse, PT ;  /* 0x0000007c0700720c */ /* 0x080fe40003f66270 */
[----:B------:R-:W-:Y:S02]  /*12aa0*/  ISETP.GE.AND P2, PT, R9, R124, PT ;  /* 0x0000007c0900720c */ /* 0x000fe40003f46270 */
[----:B------:R-:W-:Y:S02]  /*12ab0*/  LEA.HI.X.SX32 R7, R18, RZ, 0x1, P0 ;  /* 0x000000ff12077211 */ /* 0x000fe400000f0eff */
[----:B--2---:R-:W-:-:S04]  /*12ac0*/  LEA R6, P0, R4, UR4, 0x2 ;  /* 0x0000000404067c11 */ /* 0x004fc8000f8010ff */
[----:B------:R-:W-:-:S05]  /*12ad0*/  LEA.HI.X R7, R4, UR5, R7, 0x2, P0 ;  /* 0x0000000504077c11 */ /* 0x000fca00080f1407 */
[----:B------:R2:W-:Y:S04]  /*12ae0*/  @!P3 STG.E desc[UR6][R6.64], R10 ;  /* 0x0000000a0600b986 */ /* 0x0005e8000c101906 */
[----:B------:R2:W-:Y:S02]  /*12af0*/  @!P2 STG.E desc[UR6][R6.64+0x20], R5 ;  /* 0x000020050600a986 */ /* 0x0005e4000c101906 */
.L_x_4028:
[----:B------:R-:W-:Y:S05]  /*12b00*/  BSYNC.RECONVERGENT B0 ;  /* 0x0000000000007941 */ /* 0x000fea0003800200 */
.L_x_4027:
[----:B-1----:R1:W3:Y:S01]  /*12b10*/  LDS.128 R12, [R2] ;  /* 0x00000000020c7984 */ /* 0x0022e20000000c00 */
[C---:B------:R-:W-:Y:S01]  /*12b20*/  IADD3 R3, P0, PT, R0.reuse, R3, RZ ;  /* 0x0000000300037210 */ /* 0x040fe20007f1e0ff */
        /* <DEDUP_REMOVED lines=17> */
.L_x_4030:
[----:B------:R-:W-:Y:S05]  /*12c40*/  BSYNC.RECONVERGENT B0 ;  /* 0x0000000000007941 */ /* 0x000fea0003800200 */
.L_x_4029:
        /* <DEDUP_REMOVED lines=21> */
.L_x_4032:
[----:B------:R-:W-:Y:S05]  /*12da0*/  BSYNC.RECONVERGENT B0 ;  /* 0x0000000000007941 */ /* 0x000fea0003800200 */
.L_x_4031:
        /* <DEDUP_REMOVED lines=21> */
.L_x_4034:
[----:B------:R-:W-:Y:S05]  /*12f00*/  BSYNC.RECONVERGENT B0 ;  /* 0x0000000000007941 */ /* 0x000fea0003800200 */
.L_x_4033:
        /* <DEDUP_REMOVED lines=22> */
.L_x_4035:
        /* <DEDUP_REMOVED lines=9> */
.L_x_5524:


//--------------------- .text._ZN5flash24flash_fwd_splitkv_kernelI23Flash_fwd_kernel_traitsILi96ELi64ELi64ELi4ELb0ELb0EN7cutlass10bfloat16_tE19Flash_kernel_traitsILi96ELi64ELi64ELi4ES3_EELb1ELb0ELb0ELb0ELb0ELb1ELb1ELb1EEEvNS_16Flash_fwd_paramsE --------------------------
	.section	.text._ZN5flash24flash_fwd_splitkv_kernelI23Flash_fwd_kernel_traitsILi96ELi64ELi64ELi4ELb0ELb0EN7cutlass10bfloat16_tE19Flash_kernel_traitsILi96ELi64ELi64ELi4ES3_EELb1ELb0ELb0ELb0ELb0ELb1ELb1ELb1EEEvNS_16Flash_fwd_paramsE,"ax",@progbits
	.align	128
        .global         _ZN5flash24flash_fwd_splitkv_kernelI23Flash_fwd_kernel_traitsILi96ELi64ELi64ELi4ELb0ELb0EN7cutlass10bfloat16_tE19Flash_kernel_traitsILi96ELi64ELi64ELi4ES3_EELb1ELb0ELb0ELb0ELb0ELb1ELb1ELb1EEEvNS_16Flash_fwd_paramsE
        .type           _ZN5flash24flash_fwd_splitkv_kernelI23Flash_fwd_kernel_traitsILi96ELi64ELi64ELi4ELb0ELb0EN7cutlass10bfloat16_tE19Flash_kernel_traitsILi96ELi64ELi64ELi4ES3_EELb1ELb0ELb0ELb0ELb0ELb1ELb1ELb1EEEvNS_16Flash_fwd_paramsE,@function
        .size           _ZN5flash24flash_fwd_splitkv_kernelI23Flash_fwd_kernel_traitsILi96ELi64ELi64ELi4ELb0ELb0EN7cutlass10bfloat16_tE19Flash_kernel_traitsILi96ELi64ELi64ELi4ES3_EELb1ELb0ELb0ELb0ELb0ELb1ELb1ELb1EEEvNS_16Flash_fwd_paramsE,(.L_x_5525 - _ZN5flash24flash_fwd_splitkv_kernelI23Flash_fwd_kernel_traitsILi96ELi64ELi64ELi4ELb0ELb0EN7cutlass10bfloat16_tE19Flash_kernel_traitsILi96ELi64ELi64ELi4ES3_EELb1ELb0ELb0ELb0ELb0ELb1ELb1ELb1EEEvNS_16Flash_fwd_paramsE)
        .other          _ZN5flash24flash_fwd_splitkv_kernelI23Flash_fwd_kernel_traitsILi96ELi64ELi64ELi4ELb0ELb0EN7cutlass10bfloat16_tE19Flash_kernel_traitsILi96ELi64ELi64ELi4ES3_EELb1ELb0ELb0ELb0ELb0ELb1ELb1ELb1EEEvNS_16Flash_fwd_paramsE,@"STO_CUDA_ENTRY STV_DEFAULT"
_ZN5flash24flash_fwd_splitkv_kernelI23Flash_fwd_kernel_traitsILi96ELi64ELi64ELi4ELb0ELb0EN7cutlass10bfloat16_tE19Flash_kernel_traitsILi96ELi64ELi64ELi4ES3_EELb1ELb0ELb0ELb0ELb0ELb1ELb1ELb1EEEvNS_16Flash_fwd_paramsE:
.text._ZN5flash24flash_fwd_splitkv_kernelI23Flash_fwd_kernel_traitsILi96ELi64ELi64ELi4ELb0ELb0EN7cutlass10bfloat16_tE19Flash_kernel_traitsILi96ELi64ELi64ELi4ES3_EELb1ELb0ELb0ELb0ELb0ELb1ELb1ELb1EEEvNS_16Flash_fwd_paramsE:
        /* <DEDUP_REMOVED lines=68> */
.L_x_4036:
        /* <DEDUP_REMOVED lines=93> */
.L_x_4039:
[----:B------:R-:W-:Y:S05]  /*0a10*/  BSYNC.RECONVERGENT B0 ;  /* 0x0000000000007941 */ /* 0x000fea0003800200 */
.L_x_4038:
        /* <DEDUP_REMOVED lines=18> */
.L_x_4041:
[----:B------:R-:W-:Y:S05]  /*0b40*/  BSYNC.RECONVERGENT B0 ;  /* 0x0000000000007941 */ /* 0x000fea0003800200 */
.L_x_4040:
        /* <DEDUP_REMOVED lines=18> */
.L_x_4043:
[----:B------:R-:W-:Y:S05]  /*0c70*/  BSYNC.RECONVERGENT B0 ;  /* 0x0000000000007941 */ /* 0x000fea0003800200 */
.L_x_4042:
        /* <DEDUP_REMOVED lines=18> */
.L_x_4045:
[----:B------:R-:W-:Y:S05]  /*0da0*/  BSYNC.RECONVERGENT B0 ;  /* 0x0000000000007941 */ /* 0x000fea0003800200 */
.L_x_4044:
        /* <DEDUP_REMOVED lines=20> */
.L_x_4037:
        /* <DEDUP_REMOVED lines=11> */
.L_x_4046:
        /* <DEDUP_REMOVED lines=96> */
.L_x_4047:
        /* <DEDUP_REMOVED lines=15> */
.L_x_4049:
[----:B------:R-:W2:Y:S01]  /*1690*/  LDCU.64 UR12, c[0x0][0x3b8] ;  /* 0x00007700ff0c77ac */ /* 0x000ea20008000a00 */
[----:B-1----:R-:W-:-:S05]  /*16a0*/  IADD3 R2, PT, PT, R5, R6, RZ ;  /* 0x0000000605027210 */ /* 0x002fca0007ffe0ff */
[C---:B--2---:R-:W-:Y:S02]  /*16b0*/  IMAD R15, R2.reuse, UR13, RZ ;  /* 0x0000000d020f7c24 */ /* 0x044fe4000f8e02ff */
[----:B------:R-:W-:-:S05]  /*16c0*/  IMAD.WIDE.U32 R2, R2, UR12, RZ ;  /* 0x0000000c02027c25 */ /* 0x000fca000f8e00ff */
[----:B------:R-:W-:Y:S02]  /*16d0*/  IADD3 R15, PT, PT, R3, R15, RZ ;  /* 0x0000000f030f7210 */ /* 0x000fe40007ffe0ff */
[----:B------:R-:W-:Y:S02]  /*16e0*/  MOV R14, R2 ;  /* 0x00000002000e7202 */ /* 0x000fe40000000f00 */
.L_x_4050:
        /* <DEDUP_REMOVED lines=14> */
.L_x_4051:
[----:B------:R-:W1:Y:S01]  /*17d0*/  LDCU.64 UR4, c[0x0][0x3c0] ;  /* 0x00007800ff0477ac */ /* 0x000e620008000a00 */
[----:B------:R-:W-:-:S05]  /*17e0*/  IADD3 R5, PT, PT, R5, R6, RZ ;  /* 0x0000000605057210 */ /* 0x000fca0007ffe0ff */
[C---:B-1----:R-:W-:Y:S02]  /*17f0*/  IMAD R21, R5.reuse, UR5, RZ ;  /* 0x0000000505157c24 */ /* 0x042fe4000f8e02ff */
[----:B------:R-:W-:-:S05]  /*1800*/  IMAD.WIDE.U32 R2, R5, UR4, RZ ;  /* 0x0000000405027c25 */ /* 0x000fca000f8e00ff */
[----:B------:R-:W-:Y:S02]  /*1810*/  IADD3 R21, PT, PT, R3, R21, RZ ;  /* 0x0000001503157210 */ /* 0x000fe40007ffe0ff */
[----:B------:R-:W-:-:S07]  /*1820*/  MOV R20, R2 ;  /* 0x0000000200147202 */ /* 0x000fce0000000f00 */
.L_x_4052:
        /* <DEDUP_REMOVED lines=49> */
.L_x_4048:
        /* <DEDUP_REMOVED lines=159> */
.L_x_4089:
        /* <DEDUP_REMOVED lines=20> */
.L_x_4055:
[----:B-12-4-:R-:W-:Y:S05]  /*2670*/  BSYNC.RECONVERGENT B0 ;  /* 0x0000000000007941 */ /* 0x016fea0003800200 */
.L_x_4054:
        /* <DEDUP_REMOVED lines=17> */
.L_x_4057:
[----:B------:R-:W-:Y:S05]  /*2790*/  BSYNC.RECONVERGENT B0 ;  /* 0x0000000000007941 */ /* 0x000fea0003800200 */
.L_x_4056:
        /* <DEDUP_REMOVED lines=15> */
.L_x_4061:
[----:B------:R-:W-:Y:S05]  /*2890*/  BSYNC.RECONVERGENT B0 ;  /* 0x0000000000007941 */ /* 0x000fea0003800200 */
.L_x_4060:
        /* <DEDUP_REMOVED lines=20> */
.L_x_4059:
        /* <DEDUP_REMOVED lines=55> */
.L_x_4067:
[----:B------:R-:W-:Y:S05]  /*2d50*/  BSYNC.RECONVERGENT B0 ;  /* 0x0000000000007941 */ /* 0x000fea0003800200 */
.L_x_4066:
        /* <DEDUP_REMOVED lines=48> */
.L_x_4069:
[----:B------:R-:W-:Y:S05]  /*3060*/  BSYNC.RECONVERGENT B0 ;  /* 0x0000000000007941 */ /* 0x000fea0003800200 */
.L_x_4068:
        /* <DEDUP_REMOVED lines=47> */
.L_x_4065:
[----:B------:R-:W-:Y:S05]  /*3360*/  BSYNC.RECONVERGENT B1 ;  /* 0x0000000000017941 */ /* 0x000fea0003800200 */
.L_x_4064:
        /* <DEDUP_REMOVED lines=68> */
.L_x_4073:
[----:B------:R-:W-:Y:S05]  /*37b0*/  BSYNC.RECONVERGENT B0 ;  /* 0x0000000000007941 */ /* 0x000fea0003800200 */
.L_x_4072:
        /* <DEDUP_REMOVED lines=57> */
.L_x_4075:
[----:B------:R-:W-:Y:S05]  /*3b50*/  BSYNC.RECONVERGENT B0 ;  /* 0x0000000000007941 */ /* 0x000fea0003800200 */
.L_x_4074:
        /* <DEDUP_REMOVED lines=56> */
.L_x_4071:
[----:B------:R-:W-:Y:S05]  /*3ee0*/  BSYNC.RECONVERGENT B1 ;  /* 0x0000000000017941 */ /* 0x000fea0003800200 */
.L_x_4070:
        /* <DEDUP_REMOVED lines=8> */
.L_x_4063:
        /* <DEDUP_REMOVED lines=95> */
.L_x_4079:
[----:B------:R-:W-:Y:S05]  /*4560*/  BSYNC.RECONVERGENT B0 ;  /* 0x0000000000007941 */ /* 0x000fea0003800200 */
.L_x_4078:
        /* <DEDUP_REMOVED lines=88> */
.L_x_4081:
[----:B------:R-:W-:Y:S05]  /*4af0*/  BSYNC.RECONVERGENT B0 ;  /* 0x0000000000007941 */ /* 0x000fea0003800200 */
.L_x_4080:
        /* <DEDUP_REMOVED lines=86> */
.L_x_4077:
[----:B------:R-:W-:Y:S05]  /*5060*/  BSYNC.RECONVERGENT B1 ;  /* 0x0000000000017941 */ /* 0x000fea0003800200 */
.L_x_4076:
        /* <DEDUP_REMOVED lines=101> */
.L_x_4085:
[----:B------:R-:W-:Y:S05]  /*56c0*/  BSYNC.RECONVERGENT B0 ;  /* 0x0000000000007941 */ /* 0x000fea0003800200 */
.L_x_4084:
        /* <DEDUP_REMOVED lines=92> */
.L_x_4087:
[----:B------:R-:W-:Y:S05]  /*5c90*/  BSYNC.RECONVERGENT B0 ;  /* 0x0000000000007941 */ /* 0x000fea0003800200 */
.L_x_4086:
        /* <DEDUP_REMOVED lines=91> */
.L_x_4083:
[----:B------:R-:W-:Y:S05]  /*6250*/  BSYNC.RECONVERGENT B1 ;  /* 0x0000000000017941 */ /* 0x000fea0003800200 */
.L_x_4082:
[----:B------:R-:W5:Y:S08]  /*6260*/  LDC R3, c[0x0][0x450] ;  /* 0x00011400ff037b82 */ /* 0x000f700000000800 */
[----:B------:R-:W1:Y:S01]  /*6270*/  LDC R11, c[0x0][0x450] ;  /* 0x00011400ff0b7b82 */ /* 0x000e620000000800 */
[----:B-----5:R-:W-:Y:S05]  /*6280*/  IMAD.U32 R3, R3, -0x20, RZ ;  /* 0xffffffe003037824 */ /* 0x020fea00078e00ff */
[C---:B------:R-:W-:Y:S02]  /*6290*/  LEA R78, P1, R3.reuse, R78, 0x1 ;  /* 0x0000004e034e7211 */ /* 0x040fe400078208ff */
[C---:B------:R-:W-:Y:S02]  /*62a0*/  LEA R76, P0, R3.reuse, R76, 0x1 ;  /* 0x0000004c034c7211 */ /* 0x040fe400078008ff */
[C---:B------:R-:W-:Y:S02]  /*62b0*/  LEA.HI.X.SX32 R79, R3.reuse, R79, 0x1, P1 ;  /* 0x0000004f034f7211 */ /* 0x040fe400008f0eff */
[----:B-1----:R-:W-:Y:S09]  /*62c0*/  LEA.HI.X.SX32 R77, R3, R77, 0x1, P0 ;  /* 0x0000004d034d7211 */ /* 0x002ff200000f0eff */
.L_x_4062:
[----:B------:R-:W-:Y:S05]  /*62d0*/  BSYNC.RECONVERGENT B2 ;  /* 0x0000000000027941 */ /* 0x000fea0003800200 */
.L_x_4058:
        /* <DEDUP_REMOVED lines=92> */
.L_x_4088:
[----:B------:R-:W-:Y:S02]  /*68a0*/  IADD3 R94, P1, PT, R94, UR4, RZ ;  /* 0x000000045e5e7c10 */ /* 0x000fe4000ff3e0ff */
[----:B------:R-:W-:Y:S02]  /*68b0*/  IADD3 R12, P0, PT, R12, UR22, RZ ;  /* 0x000000160c0c7c10 */ /* 0x000fe4000ff1e0ff */
[----:B------:R-:W-:Y:S02]  /*68c0*/  IADD3.X R95, PT, PT, R95, UR20, RZ, P1, !PT ;  /* 0x000000145f5f7c10 */ /* 0x000fe40008ffe4ff */
[----:B------:R-:W-:Y:S01]  /*68d0*/  IADD3.X R13, PT, PT, R13, UR21, RZ, P0, !PT ;  /* 0x000000150d0d7c10 */ /* 0x000fe200087fe4ff */
[----:B------:R-:W-:Y:S08]  /*68e0*/  @P2 BRA `(.L_x_4089) ;  /* 0xffffffbc00102947 */ /* 0x000ff0000383ffff */
.L_x_4053:
        /* <DEDUP_REMOVED lines=42> */
.L_x_4094:
[----:B------:R2:W-:Y:S02]  /*6b90*/  STS.128 [R0+0x2000], RZ ;  /* 0x002000ff00007388 */ /* 0x0005e40000000c00 */
.L_x_4093:
[----:B------:R-:W-:Y:S05]  /*6ba0*/  BSYNC.RECONVERGENT B0 ;  /* 0x0000000000007941 */ /* 0x000fea0003800200 */
.L_x_4092:
        /* <DEDUP_REMOVED lines=25> */
.L_x_4096:
[----:B------:R3:W-:Y:S01]  /*6d40*/  STS.128 [R0+0x2800], RZ ;  /* 0x002800ff00007388 */ /* 0x0007e20000000c00 */
[----:B------:R-:W-:Y:S05]  /*6d50*/  BRA `(.L_x_4095) ;  /* 0x0000003800787947 */ /* 0x000fea0003800000 */
.L_x_4091:
        /* <DEDUP_REMOVED lines=81> */
.L_x_4103:
[----:B------:R-:W-:Y:S05]  /*7270*/  BSYNC.RECONVERGENT B0 ;  /* 0x0000000000007941 */ /* 0x000fea0003800200 */
.L_x_4102:
[----:B-----5:R-:W-:Y:S01]  /*7280*/  IMAD.MOV.U32 R6, RZ, RZ, R18 ;  /* 0x000000ffff067224 */ /* 0x020fe200078e0012 */
[----:B------:R-:W-:Y:S01]  /*7290*/  MOV R4, R16 ;  /* 0x0000001000047202 */ /* 0x000fe20000000f00 */
[----:B------:R-:W-:Y:S01]  /*72a0*/  IMAD.MOV.U32 R7, RZ, RZ, R19 ;  /* 0x000000ffff077224 */ /* 0x000fe200078e0013 */
[----:B------:R-:W-:Y:S02]  /*72b0*/  MOV R5, R17 ;  /* 0x0000001100057202 */ /* 0x000fe40000000f00 */
.L_x_4101:
[----:B------:R-:W-:Y:S05]  /*72c0*/  BSYNC.RECONVERGENT B1 ;  /* 0x0000000000017941 */ /* 0x000fea0003800200 */
.L_x_4100:
        /* <DEDUP_REMOVED lines=47> */
.L_x_4107:
[----:B------:R-:W-:Y:S05]  /*75c0*/  BSYNC.RECONVERGENT B0 ;  /* 0x0000000000007941 */ /* 0x000fea0003800200 */
.L_x_4106:
[----:B-----5:R4:W-:Y:S02]  /*75d0*/  STS.128 [R0+0x1000], R16 ;  /* 0x0010001000007388 */ /* 0x0209e40000000c00 */
.L_x_4105:
[----:B------:R-:W-:Y:S05]  /*75e0*/  BSYNC.RECONVERGENT B1 ;  /* 0x0000000000017941 */ /* 0x000fea0003800200 */
.L_x_4104:
        /* <DEDUP_REMOVED lines=46> */
.L_x_4109:
[----:B------:R-:W-:Y:S05]  /*78d0*/  BSYNC.RECONVERGENT B0 ;  /* 0x0000000000007941 */ /* 0x000fea0003800200 */
.L_x_4108:
[----:B-----5:R1:W-:Y:S02]  /*78e0*/  STS.128 [R0+0x2000], R16 ;  /* 0x0020001000007388 */ /* 0x0203e40000000c00 */
.L_x_4099:
[----:B------:R-:W-:Y:S05]  /*78f0*/  BSYNC.RECONVERGENT B2 ;  /* 0x0000000000027941 */ /* 0x000fea0003800200 */
.L_x_4098:
        /* <DEDUP_REMOVED lines=63> */
.L_x_4113:
[----:B------:R-:W-:Y:S05]  /*7cf0*/  BSYNC.RECONVERGENT B0 ;  /* 0x0000000000007941 */ /* 0x000fea0003800200 */
.L_x_4112:
[----:B-----5:R4:W-:Y:S02]  /*7d00*/  STS.128 [R0+0x800], R16 ;  /* 0x0008001000007388 */ /* 0x0209e40000000c00 */
.L_x_4111:
[----:B------:R-:W-:Y:S05]  /*7d10*/  BSYNC.RECONVERGENT B1 ;  /* 0x0000000000017941 */ /* 0x000fea0003800200 */
.L_x_4110:
        /* <DEDUP_REMOVED lines=57> */
.L_x_4117:
[----:B------:R-:W-:Y:S05]  /*80b0*/  BSYNC.RECONVERGENT B0 ;  /* 0x0000000000007941 */ /* 0x000fea0003800200 */
.L_x_4116:
[----:B-----5:R4:W-:Y:S02]  /*80c0*/  STS.128 [R0+0x1800], R16 ;  /* 0x0018001000007388 */ /* 0x0209e40000000c00 */
.L_x_4115:
[----:B------:R-:W-:Y:S05]  /*80d0*/  BSYNC.RECONVERGENT B1 ;  /* 0x0000000000017941 */ /* 0x000fea0003800200 */
.L_x_4114:
        /* <DEDUP_REMOVED lines=55> */
.L_x_4119:
[----:B------:R-:W-:Y:S05]  /*8450*/  BSYNC.RECONVERGENT B0 ;  /* 0x0000000000007941 */ /* 0x000fea0003800200 */
.L_x_4118:
[----:B-----5:R4:W-:Y:S01]  /*8460*/  STS.128 [R0+0x2800], R16 ;  /* 0x0028001000007388 */ /* 0x0209e20000000c00 */
[----:B------:R-:W-:Y:S05]  /*8470*/  BRA `(.L_x_4095) ;  /* 0x0000002000b07947 */ /* 0x000fea0003800000 */
.L_x_4097:
        /* <DEDUP_REMOVED lines=96> */
.L_x_4124:
[----:B------:R-:W-:Y:S05]  /*8a80*/  BSYNC.RECONVERGENT B0 ;  /* 0x0000000000007941 */ /* 0x000fea0003800200 */
.L_x_4123:
[----:B------:R-:W-:Y:S05]  /*8a90*/  BSYNC.RECONVERGENT B1 ;  /* 0x0000000000017941 */ /* 0x000fea0003800200 */
.L_x_4122:
        /* <DEDUP_REMOVED lines=87> */
.L_x_4128:
[----:B------:R-:W-:Y:S05]  /*9010*/  BSYNC.RECONVERGENT B0 ;  /* 0x0000000000007941 */ /* 0x000fea0003800200 */
.L_x_4127:
[----:B-----5:R4:W-:Y:S02]  /*9020*/  STS.128 [R0+0x1000], R24 ;  /* 0x0010001800007388 */ /* 0x0209e40000000c00 */
.L_x_4126:
[----:B------:R-:W-:Y:S05]  /*9030*/  BSYNC.RECONVERGENT B1 ;  /* 0x0000000000017941 */ /* 0x000fea0003800200 */
.L_x_4125:
        /* <DEDUP_REMOVED lines=86> */
.L_x_4130:
[----:B------:R-:W-:Y:S05]  /*95a0*/  BSYNC.RECONVERGENT B0 ;  /* 0x0000000000007941 */ /* 0x000fea0003800200 */
.L_x_4129:
[----:B-----5:R1:W-:Y:S02]  /*95b0*/  STS.128 [R0+0x2000], R24 ;  /* 0x0020001800007388 */ /* 0x0203e40000000c00 */
.L_x_4121:
[----:B------:R-:W-:Y:S05]  /*95c0*/  BSYNC.RECONVERGENT B2 ;  /* 0x0000000000027941 */ /* 0x000fea0003800200 */
.L_x_4120:
        /* <DEDUP_REMOVED lines=95> */
.L_x_4134:
[----:B------:R-:W-:Y:S05]  /*9bc0*/  BSYNC.RECONVERGENT B0 ;  /* 0x0000000000007941 */ /* 0x000fea0003800200 */
.L_x_4133:
[----:B-----5:R4:W-:Y:S02]  /*9bd0*/  STS.128 [R0+0x800], R24 ;  /* 0x0008001800007388 */ /* 0x0209e40000000c00 */
.L_x_4132:
[----:B------:R-:W-:Y:S05]  /*9be0*/  BSYNC.RECONVERGENT B1 ;  /* 0x0000000000017941 */ /* 0x000fea0003800200 */
.L_x_4131:
        /* <DEDUP_REMOVED lines=89> */
.L_x_4138:
[----:B------:R-:W-:Y:S05]  /*a180*/  BSYNC.RECONVERGENT B0 ;  /* 0x0000000000007941 */ /* 0x000fea0003800200 */
.L_x_4137:
[----:B-----5:R1:W-:Y:S02]  /*a190*/  STS.128 [R0+0x1800], R24 ;  /* 0x0018001800007388 */ /* 0x0203e40000000c00 */
.L_x_4136:
[----:B------:R-:W-:Y:S05]  /*a1a0*/  BSYNC.RECONVERGENT B1 ;  /* 0x0000000000017941 */ /* 0x000fea0003800200 */
.L_x_4135:
        /* <DEDUP_REMOVED lines=87> */
.L_x_4140:
[----:B------:R-:W-:Y:S05]  /*a720*/  BSYNC.RECONVERGENT B0 ;  /* 0x0000000000007941 */ /* 0x000fea0003800200 */
.L_x_4139:
[----:B-----5:R1:W-:Y:S02]  /*a730*/  STS.128 [R0+0x2800], R4 ;  /* 0x0028000400007388 */ /* 0x0203e40000000c00 */
.L_x_4095:
[----:B------:R-:W-:Y:S05]  /*a740*/  BSYNC.RECONVERGENT B3 ;  /* 0x0000000000037941 */ /* 0x000fea0003800200 */
.L_x_4090:
        /* <DEDUP_REMOVED lines=26> */
.L_x_4143:
[----:B------:R2:W-:Y:S02]  /*a8f0*/  STS.128 [R0+0x5000], RZ ;  /* 0x005000ff00007388 */ /* 0x0005e40000000c00 */
.L_x_4142:
[----:B------:R-:W-:Y:S05]  /*a900*/  BSYNC.RECONVERGENT B0 ;  /* 0x0000000000007941 */ /* 0x000fea0003800200 */
.L_x_4141:
        /* <DEDUP_REMOVED lines=28> */
.L_x_4146:
[----:B------:R2:W-:Y:S02]  /*aad0*/  STS.128 [R0+0x5800], RZ ;  /* 0x005800ff00007388 */ /* 0x0005e40000000c00 */
.L_x_4145:
[----:B------:R-:W-:Y:S05]  /*aae0*/  BSYNC.RECONVERGENT B0 ;  /* 0x0000000000007941 */ /* 0x000fea0003800200 */
.L_x_4144:
        /* <DEDUP_REMOVED lines=35> */
.L_x_4149:
[----:B------:R2:W-:Y:S01]  /*ad20*/  STS.128 [R0+0x8000], RZ ;  /* 0x008000ff00007388 */ /* 0x0005e20000000c00 */
[----:B------:R-:W-:Y:S05]  /*ad30*/  BRA `(.L_x_4150) ;  /* 0x00000000000c7947 */ /* 0x000fea0003800000 */
.L_x_4148:
[----:B------:R1:W-:Y:S04]  /*ad40*/  STS.128 [R0+0x6000], RZ ;  /* 0x006000ff00007388 */ /* 0x0003e80000000c00 */
[----:B------:R1:W-:Y:S04]  /*ad50*/  STS.128 [R0+0x7000], RZ ;  /* 0x007000ff00007388 */ /* 0x0003e80000000c00 */
[----:B------:R1:W-:Y:S02]  /*ad60*/  STS.128 [R0+0x8000], RZ ;  /* 0x008000ff00007388 */ /* 0x0003e40000000c00 */
.L_x_4150:
[----:B------:R-:W-:Y:S05]  /*ad70*/  BSYNC.RECONVERGENT B0 ;  /* 0x0000000000007941 */ /* 0x000fea0003800200 */
.L_x_4147:
        /* <DEDUP_REMOVED lines=31> */
.L_x_4153:
[----:B------:R2:W-:Y:S02]  /*af70*/  STS.128 [R0+0x8800], RZ ;  /* 0x008800ff00007388 */ /* 0x0005e40000000c00 */
.L_x_4152:
[----:B------:R-:W-:Y:S05]  /*af80*/  BSYNC.RECONVERGENT B0 ;  /* 0x0000000000007941 */ /* 0x000fea0003800200 */
.L_x_4151:
[C---:B------:R-:W-:Y:S01]  /*af90*/  SHF.L.U32 R48, R49.reuse, 0x5, RZ ;  /* 0x0000000531307819 */ /* 0x040fe200000006ff */
[----:B------:R-:W5:Y:S01]  /*afa0*/  LDCU UR4, c[0x0][0x50c] ;  /* 0x0000a180ff0477ac */ /* 0x000f620008000800 */
[----:B-123--:R-:W-:Y:S01]  /*afb0*/  SHF.L.U32 R5, R49, 0x4, RZ ;  /* 0x0000000431057819 */ /* 0x00efe200000006ff */
[----:B------:R-:W0:Y:S01]  /*afc0*/  LDGDEPBAR ;  /* 0x00000000000079af */ /* 0x000e220000000000 */
        /* <DEDUP_REMOVED lines=12> */
[----:B------:R-:W-:Y:S01]  /*b090*/  LOP3.LUT P6, RZ, R49, 0x4, RZ, 0xc0, !PT ;  /* 0x0000000431ff7812 */ /* 0x000fe200078cc0ff */
[----:B------:R-:W-:Y:S01]  /*b0a0*/  LDSM.16.M88.4 R40, [R120] ;  /* 0x000000007828783b */ /* 0x000fe20000000200 */
[----:B------:R-:W-:Y:S02]  /*b0b0*/  MOV R51, 0x20 ;  /* 0x0000002000337802 */ /* 0x000fe40000000f00 */
[----:B------:R-:W-:Y:S01]  /*b0c0*/  ISETP.GT.AND P0, PT, R88, R121, PT ;  /* 0x000000795800720c */ /* 0x000fe20003f04270 */
        /* <DEDUP_REMOVED lines=8> */
[----:B------:R-:W5:Y:S04]  /*b150*/  LDSM.16.M88.4 R8, [R91+0x3c00] ;  /* 0x003c00005b08783b */ /* 0x000f680000000200 */
[----:B------:R-:W-:Y:S04]  /*b160*/  LDSM.16.M88.4 R4, [R60] ;  /* 0x000000003c04783b */ /* 0x000fe80000000200 */
[----:B------:R-:W5:Y:S04]  /*b170*/  LDSM.16.M88.4 R20, [R3+0x3000] ;  /* 0x003000000314783b */ /* 0x000f680000000200 */
[----:B----4-:R-:W4:Y:S04]  /*b180*/  LDSM.16.M88.4 R16, [R3+0x3400] ;  /* 0x003400000310783b */ /* 0x010f280000000200 */
[----:B------:R-:W-:Y:S04]  /*b190*/  LDSM.16.M88.4 R72, [R120+0x1000] ;  /* 0x001000007848783b */ /* 0x000fe80000000200 */
[----:B------:R-:W4:Y:S04]  /*b1a0*/  LDSM.16.M88.4 R32, [R91+0x4000] ;  /* 0x004000005b20783b */ /* 0x000f280000000200 */
[----:B------:R-:W4:Y:S01]  /*b1b0*/  LDSM.16.M88.4 R68, [R3+0x3800] ;  /* 0x003800000344783b */ /* 0x000f220000000200 */
        /* <DEDUP_REMOVED lines=9> */
[C---:B-----5:R-:W-:Y:S08]  /*b250*/  HMMA.16816.F32.BF16 R44, R40.reuse, R8, RZ ;  /* 0x00000008282c723c */ /* 0x060ff000000418ff */
[----:B------:R-:W-:Y:S01]  /*b260*/  HMMA.16816.F32.BF16 R40, R40, R10, RZ ;  /* 0x0000000a2828723c */ /* 0x000fe200000418ff */
[----:B------:R-:W1:Y:S07]  /*b270*/  LDSM.16.M88.4 R8, [R3+0x3c00] ;  /* 0x003c00000308783b */ /* 0x000e6e0000000200 */
[C---:B------:R-:W-:Y:S08]  /*b280*/  HMMA.16816.F32.BF16 R12, R4.reuse, R20, R12 ;  /* 0x00000014040c723c */ /* 0x040ff0000004180c */
[C---:B------:R-:W-:Y:S01]  /*b290*/  HMMA.16816.F32.BF16 R28, R4.reuse, R22, R28 ;  /* 0x00000016041c723c */ /* 0x040fe2000004181c */
[----:B------:R-:W-:Y:S07]  /*b2a0*/  LDSM.16.M88.4 R20, [R120+0x2000] ;  /* 0x002000007814783b */ /* 0x000fee0000000200 */
[C---:B----4-:R-:W-:Y:S08]  /*b2b0*/  HMMA.16816.F32.BF16 R24, R4.reuse, R16, R24 ;  /* 0x000000100418723c */ /* 0x050ff00000041818 */
        /* <DEDUP_REMOVED lines=129> */
.L_x_4155:
        /* <DEDUP_REMOVED lines=48> */
[C---:B------:R-:W-:Y:S01]  /*bdd0*/  IMAD R6, R3.reuse, R109, R6 ;  /* 0x0000006d03067224 */ /* 0x040fe200078e0206 */
        /* <DEDUP_REMOVED lines=10> */
.L_x_4156:
[----:B------:R-:W2:Y:S01]  /*be80*/  LDCU UR8, c[0x0][0x440] ;  /* 0x00008800ff0877ac */ /* 0x000ea20008000800 */
[----:B------:R-:W-:Y:S02]  /*be90*/  LOP3.LUT R3, R87, 0x18, RZ, 0xc0, !PT ;  /* 0x0000001857037812 */ /* 0x000fe400078ec0ff */
[C---:B------:R-:W-:Y:S02]  /*bea0*/  LEA R8, P3, R108.reuse, R122, 0x6 ;  /* 0x0000007a6c087211 */ /* 0x040fe400078630ff */
[----:B------:R-:W-:Y:S02]  /*beb0*/  LOP3.LUT R5, R3, 0x20, RZ, 0xfc, !PT ;  /* 0x0000002003057812 */ /* 0x000fe400078efcff */
[----:B------:R-:W-:Y:S02]  /*bec0*/  LEA.HI.X R9, R108, R123, R109, 0x6, P3 ;  /* 0x0000007b6c097211 */ /* 0x000fe400018f346d */
[----:B--2---:R-:W-:Y:S02]  /*bed0*/  ISETP.GE.AND P1, PT, R5, UR8, PT ;  /* 0x0000000805007c0c */ /* 0x004fe4000bf26270 */
        /* <DEDUP_REMOVED lines=36> */
.L_x_4154:
[----:B--2---:R-:W-:Y:S01]  /*c120*/  IMAD.SHL.U32 R6, R49, 0x2, RZ ;  /* 0x0000000231067824 */ /* 0x004fe200078e00ff */
[----:B------:R-:W2:Y:S01]  /*c130*/  LDCU UR8, c[0x0][0x45c] ;  /* 0x00008b80ff0877ac */ /* 0x000ea20008000800 */
[----:B------:R-:W-:-:S03]  /*c140*/  LOP3.LUT R90, R63, 0x120, R48, 0xf8, !PT ;  /* 0x000001203f5a7812 */ /* 0x000fc600078ef830 */
[----:B------:R-:W-:Y:S02]  /*c150*/  LOP3.LUT R6, R6, 0x6, RZ, 0xc0, !PT ;  /* 0x0000000606067812 */ /* 0x000fe400078ec0ff */
[----:B------:R-:W-:Y:S02]  /*c160*/  LEA R90, R90, UR5, 0x1 ;  /* 0x000000055a5a7c11 */ /* 0x000fe4000f8e08ff */
[C---:B------:R-:W-:Y:S02]  /*c170*/  LOP3.LUT R5, R85.reuse, R6, RZ, 0xfc, !PT ;  /* 0x0000000655057212 */ /* 0x040fe400078efcff */
[C-C-:B------:R-:W-:Y:S01]  /*c180*/  LOP3.LUT R3, R85.reuse, 0x1, R6.reuse, 0xfe, !PT ;  /* 0x0000000155037812 */ /* 0x140fe200078efe06 */
[----:B-1----:R-:W-:Y:S01]  /*c190*/  LDSM.16.MT88.4 R76, [R90+0x6000] ;  /* 0x006000005a4c783b */ /* 0x002fe20000004200 */
[----:B------:R-:W-:Y:S01]  /*c1a0*/  LOP3.LUT R34, R85, 0x8, R6, 0xfe, !PT ;  /* 0x0000000855227812 */ /* 0x000fe200078efe06 */
[----:B------:R-:W-:Y:S01]  /*c1b0*/  IMAD.IADD R94, R51, 0x1, R90 ;  /* 0x00000001335e7824 */ /* 0x000fe200078e025a */
[-C--:B------:R-:W-:Y:S01]  /*c1c0*/  ISETP.GE.AND P3, PT, R5, R2.reuse, PT ;  /* 0x000000020500720c */ /* 0x080fe20003f66270 */
[----:B------:R-:W-:Y:S01]  /*c1d0*/  LDSM.16.MT88.4 R40, [R90+0x8000] ;  /* 0x008000005a28783b */ /* 0x000fe20000004200 */
[----:B------:R-:W-:-:S02]  /*c1e0*/  ISETP.GE.AND P4, PT, R3, R2, PT ;  /* 0x000000020300720c */ /* 0x000fc40003f86270 */
[C-C-:B------:R-:W-:Y:S01]  /*c1f0*/  LOP3.LUT R33, R85.reuse, 0x9, R6.reuse, 0xfe, !PT ;  /* 0x0000000955217812 */ /* 0x140fe200078efe06 */
[----:B------:R-:W-:Y:S01]  /*c200*/  LDSM.16.MT88.4 R52, [R94+0x7000] ;  /* 0x007000005e34783b */ /* 0x000fe20000004200 */
[C-C-:B------:R-:W-:Y:S02]  /*c210*/  LOP3.LUT R32, R85.reuse, 0x10, R6.reuse, 0xfe, !PT ;  /* 0x0000001055207812 */ /* 0x140fe400078efe06 */
[----:B------:R-:W-:Y:S02]  /*c220*/  ISETP.GE.AND P0, PT, R34, R2, PT ;  /* 0x000000022200720c */ /* 0x000fe40003f06270 */
[----:B------:R-:W-:Y:S02]  /*c230*/  FSEL R23, R60, -INF , !P3 ;  /* 0xff8000003c177808 */ /* 0x000fe40005800000 */
[C-C-:B------:R-:W-:Y:S02]  /*c240*/  LOP3.LUT R22, R85.reuse, 0x11, R6.reuse, 0xfe, !PT ;  /* 0x0000001155167812 */ /* 0x140fe400078efe06 */
[----:B------:R-:W-:-:S02]  /*c250*/  LOP3.LUT R20, R85, 0x18, R6, 0xfe, !PT ;  /* 0x0000001855147812 */ /* 0x000fc400078efe06 */
[-C--:B------:R-:W-:Y:S02]  /*c260*/  ISETP.GE.AND P5, PT, R33, R2.reuse, PT ;  /* 0x000000022100720c */ /* 0x080fe40003fa6270 */
[----:B------:R-:W-:Y:S02]  /*c270*/  ISETP.GE.AND P3, PT, R32, R2, PT ;  /* 0x000000022000720c */ /* 0x000fe40003f66270 */
[----:B------:R-:W-:Y:S02]  /*c280*/  FSEL R21, R68, -INF , !P4 ;  /* 0xff80000044157808 */ /* 0x000fe40006000000 */
[----:B------:R-:W-:Y:S02]  /*c290*/  FSEL R19, R16, -INF , !P0 ;  /* 0xff80000010137808 */ /* 0x000fe40004000000 */
[----:B------:R-:W-:Y:S02]  /*c2a0*/  ISETP.GE.AND P1, PT, R3, R89, PT ;  /* 0x000000590300720c */ /* 0x000fe40003f26270 */
[----:B------:R-:W-:-:S02]  /*c2b0*/  LOP3.LUT R14, R85, 0x19, R6, 0xfe, !PT ;  /* 0x00000019550e7812 */ /* 0x000fc400078efe06 */
[----:B------:R-:W-:Y:S02]  /*c2c0*/  LOP3.LUT R12, R85, 0x20, R6, 0xfe, !PT ;  /* 0x00000020550c7812 */ /* 0x000fe400078efe06 */
[-C--:B------:R-:W-:Y:S02]  /*c2d0*/  ISETP.GE.AND P4, PT, R22, R2.reuse, PT ;  /* 0x000000021600720c */ /* 0x080fe40003f86270 */
[----:B------:R-:W-:Y:S02]  /*c2e0*/  ISETP.GE.AND P0, PT, R20, R2, PT ;  /* 0x000000021400720c */ /* 0x000fe40003f06270 */
[----:B------:R-:W-:Y:S02]  /*c2f0*/  FSEL R15, R24, -INF , !P5 ;  /* 0xff800000180f7808 */ /* 0x000fe40006800000 */
[----:B------:R-:W-:Y:S02]  /*c300*/  FSEL R3, R28, -INF , !P3 ;  /* 0xff8000001c037808 */ /* 0x000fe40005800000 */
[----:B------:R-:W-:-:S02]  /*c310*/  FMNMX3.FTZ R16, R23, R21, R19, !PT ;  /* 0x0000001517107276 */ /* 0x000fc40007810013 */
[C-C-:B------:R-:W-:Y:S02]  /*c320*/  LOP3.LUT R11, R85.reuse, 0x21, R6.reuse, 0xfe, !PT ;  /* 0x00000021550b7812 */ /* 0x140fe400078efe06 */
[----:B------:R-:W-:Y:S02]  /*c330*/  LOP3.LUT R9, R85, 0x28, R6, 0xfe, !PT ;  /* 0x0000002855097812 */ /* 0x000fe400078efe06 */
[-C--:B------:R-:W-:Y:S02]  /*c340*/  ISETP.GE.AND P5, PT, R14, R2.reuse, PT ;  /* 0x000000020e00720c */ /* 0x080fe40003fa6270 */
[----:B------:R-:W-:Y:S02]  /*c350*/  ISETP.GE.AND P3, PT, R12, R2, PT ;  /* 0x000000020c00720c */ /* 0x000fe40003f66270 */
[----:B------:R-:W-:Y:S02]  /*c360*/  FSEL R27, R27, -INF , !P4 ;  /* 0xff8000001b1b7808 */ /* 0x000fe40006000000 */
[----:B------:R-:W-:-:S02]  /*c370*/  FSEL R13, R30, -INF , !P0 ;  /* 0xff8000001e0d7808 */ /* 0x000fc40004000000 */
[----:B------:R-:W-:Y:S02]  /*c380*/  FMNMX3.FTZ R16, R16, R15, R3, !PT ;  /* 0x0000000f10107276 */ /* 0x000fe40007810003 */
[----:B------:R-:W-:Y:S02]  /*c390*/  ISETP.GE.AND P2, PT, R5, R89, PT ;  /* 0x000000590500720c */ /* 0x000fe40003f46270 */
[C-C-:B------:R-:W-:Y:S02]  /*c3a0*/  LOP3.LUT R7, R85.reuse, 0x29, R6.reuse, 0xfe, !PT ;  /* 0x0000002955077812 */ /* 0x140fe400078efe06 */
[----:B------:R-:W-:Y:S02]  /*c3b0*/  LOP3.LUT R5, R85, 0x30, R6, 0xfe, !PT ;  /* 0x0000003055057812 */ /* 0x000fe400078efe06 */
[-C--:B------:R-:W-:Y:S02]  /*c3c0*/  ISETP.GE.AND P4, PT, R11, R2.reuse, PT ;  /* 0x000000020b00720c */ /* 0x080fe40003f86270 */
[----:B------:R-:W-:-:S02]  /*c3d0*/  ISETP.GE.AND P0, PT, R9, R2, PT ;  /* 0x000000020900720c */ /* 0x000fc40003f06270 */
[----:B------:R-:W-:Y:S02]  /*c3e0*/  FSEL R31, R31, -INF , !P5 ;  /* 0xff8000001f1f7808 */ /* 0x000fe40006800000 */
[----:B------:R-:W-:Y:S02]  /*c3f0*/  FSEL R119, R119, -INF , !P3 ;  /* 0xff80000077777808 */ /* 0x000fe40005800000 */
[----:B------:R-:W-:Y:S02]  /*c400*/  FMNMX3.FTZ R16, R16, R27, R13, !PT ;  /* 0x0000001b10107276 */ /* 0x000fe4000781000d */
[C-C-:B------:R-:W-:Y:S02]  /*c410*/  LOP3.LUT R10, R85.reuse, 0x31, R6.reuse, 0xfe, !PT ;  /* 0x00000031550a7812 */ /* 0x140fe400078efe06 */
[----:B------:R-:W-:Y:S02]  /*c420*/  LOP3.LUT R8, R85, 0x38, R6, 0xfe, !PT ;  /* 0x0000003855087812 */ /* 0x000fe400078efe06 */
[----:B------:R-:W-:-:S02]  /*c430*/  ISETP.GE.AND P5, PT, R7, R2, PT ;  /* 0x000000020700720c */ /* 0x000fc40003fa6270 */
[-C--:B------:R-:W-:Y:S02]  /*c440*/  ISETP.GE.AND P3, PT, R5, R2.reuse, PT ;  /* 0x000000020500720c */ /* 0x080fe40003f66270 */
[----:B------:R-:W-:Y:S02]  /*c450*/  FSEL R141, R141, -INF , !P4 ;  /* 0xff8000008d8d7808 */ /* 0x000fe40006000000 */
[----:B------:R-:W-:Y:S02]  /*c460*/  FSEL R139, R139, -INF , !P0 ;  /* 0xff8000008b8b7808 */ /* 0x000fe40004000000 */
[----:B------:R-:W-:Y:S02]  /*c470*/  FMNMX3.FTZ R16, R16, R31, R119, !PT ;  /* 0x0000001f10107276 */ /* 0x000fe40007810077 */
[----:B------:R-:W-:Y:S02]  /*c480*/  LOP3.LUT R6, R85, 0x39, R6, 0xfe, !PT ;  /* 0x0000003955067812 */ /* 0x000fe400078efe06 */
        /* <DEDUP_REMOVED lines=11> */
[----:B------:R-:W-:Y:S02]  /*c540*/  ISETP.GE.AND P0, PT, R34, R89, PT ;  /* 0x000000592200720c */ /* 0x000fe40003f06270 */
[----:B------:R-:W-:-:S02]  /*c550*/  FMNMX.FTZ R16, R107, R16, !PT ;  /* 0x000000106b107209 */ /* 0x000fc40007810000 */
[-C--:B------:R-:W-:Y:S02]  /*c560*/  ISETP.GE.AND P5, PT, R33, R89.reuse, PT ;  /* 0x000000592100720c */ /* 0x080fe40003fa6270 */
[-C--:B------:R-:W-:Y:S01]  /*c570*/  ISETP.GE.AND P4, PT, R32, R89.reuse, PT ;  /* 0x000000592000720c */ /* 0x080fe20003f86270 */
[----:B------:R-:W1:Y:S01]  /*c580*/  SHFL.BFLY PT, R33, R16, 0x2, 0x1f ;  /* 0x0c401f0010217f89 */ /* 0x000e6200000e0000 */
[----:B------:R-:W-:Y:S02]  /*c590*/  FSEL R35, R62, -INF , !P2 ;  /* 0xff8000003e237808 */ /* 0x000fe40005000000 */
[----:B------:R-:W-:Y:S01]  /*c5a0*/  FSEL R69, R69, -INF , !P1 ;  /* 0xff80000045457808 */ /* 0x000fe20004800000 */
[----:B------:R-:W-:Y:S01]  /*c5b0*/  LDSM.16.MT88.4 R60, [R90+0x7000] ;  /* 0x007000005a3c783b */ /* 0x000fe20000004200 */
[----:B------:R-:W-:Y:S02]  /*c5c0*/  FSEL R17, R17, -INF , !P0 ;  /* 0xff80000011117808 */ /* 0x000fe40004000000 */
[----:B------:R-:W-:-:S02]  /*c5d0*/  ISETP.GE.AND P3, PT, R22, R89, PT ;  /* 0x000000591600720c */ /* 0x000fc40003f66270 */
[----:B------:R-:W-:Y:S02]  /*c5e0*/  FSEL R25, R25, -INF , !P5 ;  /* 0xff80000019197808 */ /* 0x000fe40006800000 */
[-C--:B------:R-:W-:Y:S02]  /*c5f0*/  ISETP.GE.AND P0, PT, R12, R89.reuse, PT ;  /* 0x000000590c00720c */ /* 0x080fe40003f06270 */
[-C--:B------:R-:W-:Y:S02]  /*c600*/  ISETP.GE.AND P5, PT, R11, R89.reuse, PT ;  /* 0x000000590b00720c */ /* 0x080fe40003fa6270 */
[----:B------:R-:W-:Y:S02]  /*c610*/  ISETP.GE.AND P2, PT, R20, R89, PT ;  /* 0x000000591400720c */ /* 0x000fe40003f46270 */
[----:B------:R-:W-:Y:S02]  /*c620*/  FSEL R11, R26, -INF , !P4 ;  /* 0xff8000001a0b7808 */ /* 0x000fe40006000000 */
[----:B------:R-:W-:-:S02]  /*c630*/  FMNMX3.FTZ R12, R35, R69, R17, !PT ;  /* 0x00000045230c7276 */ /* 0x000fc40007810011 */
[-C--:B------:R-:W-:Y:S02]  /*c640*/  ISETP.GE.AND P4, PT, R9, R89.reuse, PT ;  /* 0x000000590900720c */ /* 0x080fe40003f86270 */
[----:B------:R-:W-:Y:S02]  /*c650*/  FSEL R9, R29, -INF , !P3 ;  /* 0xff8000001d097808 */ /* 0x000fe40005800000 */
[-C--:B------:R-:W-:Y:S02]  /*c660*/  ISETP.GE.AND P3, PT, R7, R89.reuse, PT ;  /* 0x000000590700720c */ /* 0x080fe40003f66270 */
[----:B------:R-:W-:Y:S02]  /*c670*/  ISETP.GE.AND P1, PT, R14, R89, PT ;  /* 0x000000590e00720c */ /* 0x000fe40003f26270 */
[----:B------:R-:W-:Y:S02]  /*c680*/  FSEL R7, R18, -INF , !P2 ;  /* 0xff80000012077808 */ /* 0x000fe40005000000 */
[----:B------:R-:W-:-:S02]  /*c690*/  FMNMX3.FTZ R12, R12, R25, R11, !PT ;  /* 0x000000190c0c7276 */ /* 0x000fc4000781000b */
[----:B------:R-:W-:Y:S02]  /*c6a0*/  ISETP.GE.AND P2, PT, R5, R89, PT ;  /* 0x000000590500720c */ /* 0x000fe40003f46270 */
[----:B------:R-:W-:Y:S02]  /*c6b0*/  FSEL R5, R4, -INF , !P1 ;  /* 0xff80000004057808 */ /* 0x000fe40004800000 */
        /* <DEDUP_REMOVED lines=10> */
[----:B-1----:R-:W-:Y:S02]  /*c760*/  FMNMX.FTZ R33, R16, R33, !PT ;  /* 0x0000002110217209 */ /* 0x002fe40007810000 */
[----:B------:R-:W-:Y:S02]  /*c770*/  ISETP.GE.AND P4, PT, R6, R89, PT ;  /* 0x000000590600720c */ /* 0x000fe40003f86270 */
[----:B------:R-:W-:Y:S01]  /*c780*/  FSEL R103, R103, -INF , !P1 ;  /* 0xff80000067677808 */ /* 0x000fe20004800000 */
[----:B------:R-:W1:Y:S01]  /*c790*/  SHFL.BFLY PT, R84, R33, 0x1, 0x1f ;  /* 0x0c201f0021547f89 */ /* 0x000e6200000e0000 */
[----:B------:R-:W-:Y:S02]  /*c7a0*/  FSEL R101, R101, -INF , !P0 ;  /* 0xff80000065657808 */ /* 0x000fe40004000000 */
[----:B------:R-:W-:Y:S02]  /*c7b0*/  FMNMX3.FTZ R12, R12, R131, R105, !PT ;  /* 0x000000830c0c7276 */ /* 0x000fe40007810069 */
[----:B------:R-:W-:-:S02]  /*c7c0*/  FSEL R99, R99, -INF , !P4 ;  /* 0xff80000063637808 */ /* 0x000fc40006000000 */
[----:B------:R-:W-:-:S04]  /*c7d0*/  FMNMX3.FTZ R12, R12, R103, R101, !PT ;  /* 0x000000670c0c7276 */ /* 0x000fc80007810065 */
[----:B------:R-:W-:-:S05]  /*c7e0*/  FMNMX.FTZ R29, R99, R12, !PT ;  /* 0x0000000c631d7209 */ /* 0x000fca0007810000 */
[----:B------:R-:W3:Y:S01]  /*c7f0*/  SHFL.BFLY PT, R4, R29, 0x2, 0x1f ;  /* 0x0c401f001d047f89 */ /* 0x000ee200000e0000 */
[----:B-1----:R-:W-:-:S04]  /*c800*/  FMNMX.FTZ R84, R33, R84, !PT ;  /* 0x0000005421547209 */ /* 0x002fc80007810000 */
[C---:B------:R-:W-:Y:S01]  /*c810*/  FSETP.NEU.FTZ.AND P0, PT, R84.reuse, -INF , PT ;  /* 0xff8000005400780b */ /* 0x040fe20003f1d000 */
[----:B--2---:R-:W-:-:S05]  /*c820*/  FMUL.FTZ R102, R84, UR8 ;  /* 0x0000000854667c20 */ /* 0x004fca0008410000 */
        /* <DEDUP_REMOVED lines=18> */
[----:B------:R-:W-:-:S06]  /*c950*/  FFMA.FTZ R111, R111, UR8, -R102 ;  /* 0x000000086f6f7c23 */ /* 0x000fcc0008010866 */
[----:B------:R-:W-:Y:S01]  /*c960*/  MUFU.EX2 R33, R33 ;  /* 0x0000002100217308 */ /* 0x000fe20000000800 */
[----:B-1----:R-:W-:-:S07]  /*c970*/  FMNMX.FTZ R3, R4, R23, !PT ;  /* 0x0000001704037209 */ /* 0x002fce0007810000 */
[----:B------:R-:W1:Y:S01]  /*c980*/  MUFU.EX2 R32, R32 ;  /* 0x0000002000207308 */ /* 0x000e620000000800 */
[----:B--2---:R-:W-:Y:S01]  /*c990*/  F2FP.BF16.F32.PACK_AB R48, R95, R96 ;  /* 0x000000605f30723e */ /* 0x004fe200000010ff */
[----:B------:R-:W-:Y:S01]  /*c9a0*/  LDSM.16.MT88.4 R20, [R90+0x7400] ;  /* 0x007400005a14783b */ /* 0x000fe20000004200 */
[C---:B------:R-:W-:Y:S01]  /*c9b0*/  FSETP.NEU.FTZ.AND P0, PT, R3.reuse, -INF , PT ;  /* 0xff8000000300780b */ /* 0x040fe20003f1d000 */
[----:B------:R-:W-:Y:S01]  /*c9c0*/  FMUL.FTZ R100, R3, UR8 ;  /* 0x0000000803647c20 */ /* 0x000fe20008410000 */
[----:B------:R-:W-:-:S03]  /*c9d0*/  FADD.FTZ R96, R96, R95 ;  /* 0x0000005f60607221 */ /* 0x000fc60000010000 */
[----:B------:R-:W-:Y:S01]  /*c9e0*/  MUFU.EX2 R29, R29 ;  /* 0x0000001d001d7308 */ /* 0x000fe20000000800 */
[----:B------:R-:W-:Y:S02]  /*c9f0*/  FSEL R100, R100, RZ, P0 ;  /* 0x000000ff64647208 */ /* 0x000fe40000000000 */
[----:B------:R-:W-:-:S03]  /*ca00*/  ISETP.GT.AND P0, PT, R88, R121, PT ;  /* 0x000000795800720c */ /* 0x000fc60003f04270 */
[--C-:B------:R-:W-:Y:S01]  /*ca10*/  FFMA.FTZ R97, R69, UR8, -R100.reuse ;  /* 0x0000000845617c23 */ /* 0x100fe20008010864 */
[--C-:B------:R-:W-:Y:S01]  /*ca20*/  FFMA.FTZ R98, R35, UR8, -R100.reuse ;  /* 0x0000000823627c23 */ /* 0x100fe20008010864 */
[----:B------:R-:W2:Y:S01]  /*ca30*/  LDSM.16.MT88.4 R68, [R94+0x6000] ;  /* 0x006000005e44783b */ /* 0x000ea20000004200 */
[--C-:B------:R-:W-:Y:S01]  /*ca40*/  FFMA.FTZ R35, R17, UR8, -R100.reuse ;  /* 0x0000000811237c23 */ /* 0x100fe20008010864 */
[--C-:B------:R-:W-:Y:S01]  /*ca50*/  FFMA.FTZ R34, R25, UR8, -R100.reuse ;  /* 0x0000000819227c23 */ /* 0x100fe20008010864 */
[--C-:B------:R-:W-:Y:S01]  /*ca60*/  FFMA.FTZ R31, R11, UR8, -R100.reuse ;  /* 0x000000080b1f7c23 */ /* 0x100fe20008010864 */
[----:B------:R-:W-:Y:S01]  /*ca70*/  MUFU.EX2 R97, R97 ;  /* 0x0000006100617308 */ /* 0x000fe20000000800 */
[--C-:B------:R-:W-:Y:S01]  /*ca80*/  FFMA.FTZ R30, R9, UR8, -R100.reuse ;  /* 0x00000008091e7c23 */ /* 0x100fe20008010864 */
[--C-:B------:R-:W-:Y:S01]  /*ca90*/  FFMA.FTZ R26, R7, UR8, -R100.reuse ;  /* 0x00000008071a7c23 */ /* 0x100fe20008010864 */
[----:B------:R-:W3:Y:S01]  /*caa0*/  LDSM.16.MT88.4 R8, [R94+0x6400] ;  /* 0x006400005e08783b */ /* 0x000ee20000004200 */
[--C-:B------:R-:W-:Y:S01]  /*cab0*/  FFMA.FTZ R25, R5, UR8, -R100.reuse ;  /* 0x0000000805197c23 */ /* 0x100fe20008010864 */
[----:B-1----:R-:W-:Y:S01]  /*cac0*/  F2FP.BF16.F32.PACK_AB R50, R32, R33 ;  /* 0x000000212032723e */ /* 0x002fe200000010ff */
[--C-:B------:R-:W-:Y:S01]  /*cad0*/  FFMA.FTZ R117, R117, UR8, -R100.reuse ;  /* 0x0000000875757c23 */ /* 0x100fe20008010864 */
[----:B------:R-:W-:Y:S01]  /*cae0*/  LDSM.16.MT88.4 R16, [R94+0x8000] ;  /* 0x008000005e10783b */ /* 0x000fe20000004200 */
[----:B------:R-:W1:Y:S01]  /*caf0*/  MUFU.EX2 R98, R98 ;  /* 0x0000006200627308 */ /* 0x000e620000000800 */
[--C-:B------:R-:W-:Y:S01]  /*cb00*/  FFMA.FTZ R104, R135, UR8, -R100.reuse ;  /* 0x0000000887687c23 */ /* 0x100fe20008010864 */
[--C-:B------:R-:W-:Y:S01]  /*cb10*/  FFMA.FTZ R105, R105, UR8, -R100.reuse ;  /* 0x0000000869697c23 */ /* 0x100fe20008010864 */
[--C-:B------:R-:W-:Y:S01]  /*cb20*/  FFMA.FTZ R112, R103, UR8, -R100.reuse ;  /* 0x0000000867707c23 */ /* 0x100fe20008010864 */
[----:B------:R-:W-:Y:S01]  /*cb30*/  FFMA.FTZ R101, R101, UR8, -R100 ;  /* 0x0000000865657c23 */ /* 0x000fe20008010864 */
[----:B------:R-:W-:-:S03]  /*cb40*/  FADD.FTZ R33, R33, R96 ;  /* 0x0000006021217221 */ /* 0x000fc60000010000 */
[----:B------:R-:W-:Y:S01]  /*cb50*/  MUFU.EX2 R35, R35 ;  /* 0x0000002300237308 */ /* 0x000fe20000000800 */
[----:B------:R-:W-:-:S07]  /*cb60*/  FADD.FTZ R32, R32, R33 ;  /* 0x0000002120207221 */ /* 0x000fce0000010000 */
[----:B------:R-:W4:Y:S01]  /*cb70*/  MUFU.EX2 R34, R34 ;  /* 0x0000002200227308 */ /* 0x000f220000000800 */
[----:B-1----:R-:W-:Y:S01]  /*cb80*/  F2FP.BF16.F32.PACK_AB R49, R97, R98 ;  /* 0x000000626131723e */ /* 0x002fe200000010ff */
[----:B------:R-:W-:-:S06]  /*cb90*/  FADD.FTZ R98, R98, R97 ;  /* 0x0000006162627221 */ /* 0x000fcc0000010000 */
[----:B------:R-:W1:Y:S08]  /*cba0*/  MUFU.EX2 R28, R28 ;  /* 0x0000001c001c7308 */ /* 0x000e700000000800 */
[----:B------:R-:W-:Y:S01]  /*cbb0*/  MUFU.EX2 R24, R24 ;  /* 0x0000001800187308 */ /* 0x000fe20000000800 */
[----:B----4-:R-:W-:Y:S01]  /*cbc0*/  F2FP.BF16.F32.PACK_AB R51, R34, R35 ;  /* 0x000000232233723e */ /* 0x010fe200000010ff */
[----:B------:R-:W-:-:S04]  /*cbd0*/  FADD.FTZ R35, R35, R98 ;  /* 0x0000006223237221 */ /* 0x000fc80000010000 */
[----:B------:R-:W-:Y:S02]  /*cbe0*/  FADD.FTZ R34, R34, R35 ;  /* 0x0000002322227221 */ /* 0x000fe40000010000 */
[----:B------:R-:W4:Y:S01]  /*cbf0*/  MUFU.EX2 R27, R27 ;  /* 0x0000001b001b7308 */ /* 0x000f220000000800 */
[----:B------:R-:W-:Y:S01]  /*cc00*/  HMMA.16816.F32.BF16 R80, R48, R76, RZ ;  /* 0x0000004c3050723c */ /* 0x000fe200000418ff */
[----:B-1----:R-:W-:-:S06]  /*cc10*/  F2FP.BF16.F32.PACK_AB R4, R28, R29 ;  /* 0x0000001d1c04723e */ /* 0x002fcc00000010ff */
[----:B------:R-:W-:Y:S01]  /*cc20*/  MUFU.EX2 R31, R31 ;  /* 0x0000001f001f7308 */ /* 0x000fe20000000800 */
[C---:B------:R-:W-:Y:S07]  /*cc30*/  HMMA.16816.F32.BF16 R76, R48.reuse, R78, RZ ;  /* 0x0000004e304c723c */ /* 0x040fee00000418ff */
[----:B------:R-:W1:Y:S01]  /*cc40*/  MUFU.EX2 R30, R30 ;  /* 0x0000001e001e7308 */ /* 0x000e620000000800 */
[----:B--2---:R-:W-:Y:S01]  /*cc50*/  HMMA.16816.F32.BF16 R72, R48, R68, RZ ;  /* 0x000000443048723c */ /* 0x004fe200000418ff */
[----:B----4-:R-:W-:-:S06]  /*cc60*/  F2FP.BF16.F32.PACK_AB R6, R27, R24 ;  /* 0x000000181b06723e */ /* 0x010fcc00000010ff */
[----:B------:R-:W-:Y:S01]  /*cc70*/  MUFU.EX2 R26, R26 ;  /* 0x0000001a001a7308 */ /* 0x000fe20000000800 */
[C---:B------:R-:W-:Y:S07]  /*cc80*/  HMMA.16816.F32.BF16 R68, R48.reuse, R70, RZ ;  /* 0x000000463044723c */ /* 0x040fee00000418ff */
        /* <DEDUP_REMOVED lines=10> */
[----:B------:R-:W2:Y:S02]  /*cd30*/  MUFU.EX2 R104, R104 ;  /* 0x0000006800687308 */ /* 0x000ea40000000800 */
        /* <DEDUP_REMOVED lines=12> */
[----:B------:R-:W-:Y:S08]  /*ce00*/  HMMA.16816.F32.BF16 R60, R48, R62, RZ ;  /* 0x0000003e303c723c */ /* 0x000ff000000418ff */
[C---:B----4-:R-:W-:Y:S08]  /*ce10*/  HMMA.16816.F32.BF16 R56, R4.reuse, R12, R56 ;  /* 0x0000000c0438723c */ /* 0x050ff00000041838 */
[C---:B------:R-:W-:Y:S01]  /*ce20*/  HMMA.16816.F32.BF16 R52, R4.reuse, R14, R52 ;  /* 0x0000000e0434723c */ /* 0x040fe20000041834 */
[----:B------:R-:W4:Y:S07]  /*ce30*/  LDSM.16.MT88.4 R12, [R94+0x8400] ;  /* 0x008400005e0c783b */ /* 0x000f2e0000004200 */
[C---:B---3--:R-:W-:Y:S08]  /*ce40*/  HMMA.16816.F32.BF16 R36, R4.reuse, R8, R36 ;  /* 0x000000080424723c */ /* 0x048ff00000041824 */
[C---:B------:R-:W-:Y:S01]  /*ce50*/  HMMA.16816.F32.BF16 R40, R4.reuse, R10, R40 ;  /* 0x0000000a0428723c */ /* 0x040fe20000041828 */
[----:B------:R-:W3:Y:S07]  /*ce60*/  LDSM.16.MT88.4 R8, [R90+0x6800] ;  /* 0x006800005a08783b */ /* 0x000eee0000004200 */
[----:B------:R-:W-:Y:S01]  /*ce70*/  HMMA.16816.F32.BF16 R64, R4, R20, R64 ;  /* 0x000000140440723c */ /* 0x000fe20000041840 */
[--C-:B------:R-:W-:Y:S01]  /*ce80*/  FFMA.FTZ R21, R133, UR8, -R100.reuse ;  /* 0x0000000885157c23 */ /* 0x100fe20008010864 */
[--C-:B------:R-:W-:Y:S01]  /*ce90*/  FFMA.FTZ R20, R131, UR8, -R100.reuse ;  /* 0x0000000883147c23 */ /* 0x100fe20008010864 */
[----:B------:R-:W-:-:S04]  /*cea0*/  FFMA.FTZ R100, R99, UR8, -R100 ;  /* 0x0000000863647c23 */ /* 0x000fc80008010864 */
[----:B------:R-:W-:Y:S01]  /*ceb0*/  MUFU.EX2 R21, R21 ;  /* 0x0000001500157308 */ /* 0x000fe20000000800 */
[----:B------:R-:W-:Y:S01]  /*cec0*/  HMMA.16816.F32.BF16 R60, R4, R22, R60 ;  /* 0x00000016043c723c */ /* 0x000fe2000004183c */
[--C-:B------:R-:W-:Y:S01]  /*ced0*/  FFMA.FTZ R23, R139, UR8, -R102.reuse ;  /* 0x000000088b177c23 */ /* 0x100fe20008010866 */
[--C-:B------:R-:W-:Y:S01]  /*cee0*/  FFMA.FTZ R22, R137, UR8, -R102.reuse ;  /* 0x0000000889167c23 */ /* 0x100fe20008010866 */
[----:B------:R-:W-:-:S04]  /*cef0*/  FFMA.FTZ R139, R107, UR8, -R102 ;  /* 0x000000086b8b7c23 */ /* 0x000fc80008010866 */
[----:B------:R-:W-:Y:S01]  /*cf00*/  MUFU.EX2 R23, R23 ;  /* 0x0000001700177308 */ /* 0x000fe20000000800 */
[C---:B------:R-:W-:Y:S07]  /*cf10*/  HMMA.16816.F32.BF16 R44, R48.reuse, R16, RZ ;  /* 0x00000010302c723c */ /* 0x040fee00000418ff */
[----:B------:R-:W5:Y:S01]  /*cf20*/  MUFU.EX2 R22, R22 ;  /* 0x0000001600167308 */ /* 0x000f620000000800 */
[----:B------:R-:W-:Y:S01]  /*cf30*/  HMMA.16816.F32.BF16 R48, R48, R18, RZ ;  /* 0x000000123030723c */ /* 0x000fe200000418ff */
[----:B------:R-:W-:Y:S06]  /*cf40*/  LDSM.16.MT88.4 R16, [R90+0x6c00] ;  /* 0x006c00005a10783b */ /* 0x000fec0000004200 */
[----:B------:R-:W3:Y:S05]  /*cf50*/  MUFU.EX2 R20, R20 ;  /* 0x0000001400147308 */ /* 0x000eea0000000800 */
[C---:B----4-:R-:W-:Y:S03]  /*cf60*/  HMMA.16816.F32.BF16 R44, R4.reuse, R12, R44 ;  /* 0x0000000c042c723c */ /* 0x050fe6000004182c */
[----:B------:R-:W-:Y:S05]  /*cf70*/  MUFU.EX2 R102, R111 ;  /* 0x0000006f00667308 */ /* 0x000fea0000000800 */
[----:B------:R-:W-:Y:S01]  /*cf80*/  HMMA.16816.F32.BF16 R48, R4, R14, R48 ;  /* 0x0000000e0430723c */ /* 0x000fe20000041830 */
[----:B-1----:R-:W-:Y:S01]  /*cf90*/  F2FP.BF16.F32.PACK_AB R4, R106, R119 ;  /* 0x000000776a04723e */ /* 0x002fe200000010ff */
[----:B------:R-:W1:Y:S01]  /*cfa0*/  LDSM.16.MT88.4 R12, [R94+0x6800] ;  /* 0x006800005e0c783b */ /* 0x000e620000004200 */
[----:B--2---:R-:W-:Y:S01]  /*cfb0*/  F2FP.BF16.F32.PACK_AB R5, R104, R117 ;  /* 0x000000756805723e */ /* 0x004fe200000010ff */
[----:B------:R-:W2:Y:S01]  /*cfc0*/  MUFU.EX2 R139, R139 ;  /* 0x0000008b008b7308 */ /* 0x000ea20000000800 */
[----:B-----5:R-:W-:-:S02]  /*cfd0*/  F2FP.BF16.F32.PACK_AB R6, R22, R23 ;  /* 0x000000171606723e */ /* 0x020fc400000010ff */
[----:B---3--:R-:W-:-:S05]  /*cfe0*/  F2FP.BF16.F32.PACK_AB R7, R20, R21 ;  /* 0x000000151407723e */ /* 0x008fca00000010ff */
[----:B------:R-:W3:Y:S02]  /*cff0*/  MUFU.EX2 R100, R100 ;  /* 0x0000006400647308 */ /* 0x000ee40000000800 */
[C---:B------:R-:W-:Y:S08]  /*d000*/  HMMA.16816.F32.BF16 R80, R4.reuse, R8, R80 ;  /* 0x000000080450723c */ /* 0x040ff00000041850 */
[C---:B------:R-:W-:Y:S01]  /*d010*/  HMMA.16816.F32.BF16 R76, R4.reuse, R10, R76 ;  /* 0x0000000a044c723c */ /* 0x040fe2000004184c */
[----:B------:R-:W4:Y:S07]  /*d020*/  LDSM.16.MT88.4 R8, [R90+0x7800] ;  /* 0x007800005a08783b */ /* 0x000f2e0000004200 */
[C---:B-1----:R-:W-:Y:S08]  /*d030*/  HMMA.16816.F32.BF16 R72, R4.reuse, R12, R72 ;  /* 0x0000000c0448723c */ /* 0x042ff00000041848 */
[C---:B------:R-:W-:Y:S01]  /*d040*/  HMMA.16816.F32.BF16 R68, R4.reuse, R14, R68 ;  /* 0x0000000e0444723c */ /* 0x040fe20000041844 */
[----:B------:R-:W1:Y:S07]  /*d050*/  LDSM.16.MT88.4 R12, [R90+0x8800] ;  /* 0x008800005a0c783b */ /* 0x000e6e0000004200 */
[C---:B----4-:R-:W-:Y:S08]  /*d060*/  HMMA.16816.F32.BF16 R64, R4.reuse, R8, R64 ;  /* 0x000000080440723c */ /* 0x050ff00000041840 */
[C---:B------:R-:W-:Y:S01]  /*d070*/  HMMA.16816.F32.BF16 R60, R4.reuse, R10, R60 ;  /* 0x0000000a043c723c */ /* 0x040fe2000004183c */
[----:B------:R-:W4:Y:S07]  /*d080*/  LDSM.16.MT88.4 R8, [R94+0x7800] ;  /* 0x007800005e08783b */ /* 0x000f2e0000004200 */
[C---:B-1----:R-:W-:Y:S08]  /*d090*/  HMMA.16816.F32.BF16 R36, R4.reuse, R12, R36 ;  /* 0x0000000c0424723c */ /* 0x042ff00000041824 */
[C---:B------:R-:W-:Y:S01]  /*d0a0*/  HMMA.16816.F32.BF16 R40, R4.reuse, R14, R40 ;  /* 0x0000000e0428723c */ /* 0x040fe20000041828 */
[----:B------:R-:W-:Y:S07]  /*d0b0*/  LDSM.16.MT88.4 R12, [R94+0x6c00] ;  /* 0x006c00005e0c783b */ /* 0x000fee0000004200 */
[C---:B----4-:R-:W-:Y:S08]  /*d0c0*/  HMMA.16816.F32.BF16 R56, R4.reuse, R8, R56 ;  /* 0x000000080438723c */ /* 0x050ff00000041838 */
[C---:B------:R-:W-:Y:S01]  /*d0d0*/  HMMA.16816.F32.BF16 R52, R4.reuse, R10, R52 ;  /* 0x0000000a0434723c */ /* 0x040fe20000041834 */
[----:B------:R-:W1:Y:S07]  /*d0e0*/  LDSM.16.MT88.4 R8, [R94+0x8800] ;  /* 0x008800005e08783b */ /* 0x000e6e0000004200 */
[C---:B-1----:R-:W-:Y:S08]  /*d0f0*/  HMMA.16816.F32.BF16 R44, R4.reuse, R8, R44 ;  /* 0x00000008042c723c */ /* 0x042ff0000004182c */
[----:B------:R-:W-:Y:S01]  /*d100*/  HMMA.16816.F32.BF16 R48, R4, R10, R48 ;  /* 0x0000000a0430723c */ /* 0x000fe20000041830 */
[----:B------:R-:W1:Y:S01]  /*d110*/  LDSM.16.MT88.4 R8, [R90+0x7c00] ;  /* 0x007c00005a08783b */ /* 0x000e620000004200 */
[----:B------:R-:W-:-:S02]  /*d120*/  F2FP.BF16.F32.PACK_AB R4, R113, R110 ;  /* 0x0000006e7104723e */ /* 0x000fc400000010ff */
[----:B------:R-:W-:Y:S02]  /*d130*/  F2FP.BF16.F32.PACK_AB R5, R112, R105 ;  /* 0x000000697005723e */ /* 0x000fe400000010ff */
[----:B--2---:R-:W-:Y:S02]  /*d140*/  F2FP.BF16.F32.PACK_AB R6, R139, R102 ;  /* 0x000000668b06723e */ /* 0x004fe400000010ff */
[----:B---3--:R-:W-:-:S07]  /*d150*/  F2FP.BF16.F32.PACK_AB R7, R100, R101 ;  /* 0x000000656407723e */ /* 0x008fce00000010ff */
        /* <DEDUP_REMOVED lines=106> */
.L_x_4158:
[----:B------:R-:W-:Y:S01]  /*d800*/  UMOV UR8, URZ ;  /* 0x000000ff00087c82 */ /* 0x000fe20008000000 */
[----:B------:R-:W-:Y:S01]  /*d810*/  IMAD.SHL.U32 R4, R92, 0x40, RZ ;  /* 0x000000405c047824 */ /* 0x000fe200078e00ff */
[----:B------:R-:W-:-:S05]  /*d820*/  IADD3 R5, P0, PT, RZ, -UR8, RZ ;  /* 0x80000008ff057c10 */ /* 0x000fca000ff1e0ff */
[----:B------:R-:W-:-:S05]  /*d830*/  IMAD.X R4, RZ, RZ, ~R4, P0 ;  /* 0x000000ffff047224 */ /* 0x000fca00000e0e04 */
[----:B------:R-:W-:-:S04]  /*d840*/  SHF.R.S64 R5, R5, 0x1f, R4 ;  /* 0x0000001f05057819 */ /* 0x000fc80000001004 */
[----:B------:R-:W-:-:S04]  /*d850*/  IADD3 R124, P0, PT, R5, R124, RZ ;  /* 0x0000007c057c7210 */ /* 0x000fc80007f1e0ff */
[----:B------:R-:W-:-:S09]  /*d860*/  LEA.HI.X.SX32 R125, R4, R125, 0x1, P0 ;  /* 0x0000007d047d7211 */ /* 0x000fd200000f0eff */
.L_x_4159:
[----:B------:R-:W1:Y:S01]  /*d870*/  LDCU UR8, c[0x0][0x440] ;  /* 0x00008800ff0877ac */ /* 0x000e620008000800 */
[----:B------:R-:W-:Y:S01]  /*d880*/  LOP3.LUT R4, R87, 0x18, RZ, 0xc0, !PT ;  /* 0x0000001857047812 */ /* 0x000fe200078ec0ff */
[----:B------:R-:W-:Y:S01]  /*d890*/  IMAD.MOV.U32 R85, RZ, RZ, 0x20 ;  /* 0x00000020ff557424 */ /* 0x000fe200078e00ff */
[----:B------:R-:W-:Y:S02]  /*d8a0*/  LEA R8, P0, R92, R124, 0x6 ;  /* 0x0000007c5c087211 */ /* 0x000fe400078030ff */
        /* <DEDUP_REMOVED lines=49> */
[----:B------:R-:W0:Y:S01]  /*dbc0*/  LDGDEPBAR ;  /* 0x00000000000079af */ /* 0x000e220000000000 */
[C---:B--2---:R-:W-:Y:S08]  /*dbd0*/  HMMA.16816.F32.BF16 R32, R4.reuse, R28, RZ ;  /* 0x0000001c0420723c */ /* 0x044ff000000418ff */
[C---:B------:R-:W-:Y:S08]  /*dbe0*/  HMMA.16816.F32.BF16 R28, R4.reuse, R30, RZ ;  /* 0x0000001e041c723c */ /* 0x040ff000000418ff */
[C---:B---3--:R-:W-:Y:S08]  /*dbf0*/  HMMA.16816.F32.BF16 R24, R4.reuse, R20, RZ ;  /* 0x000000140418723c */ /* 0x048ff000000418ff */
[C---:B----4-:R-:W-:Y:S08]  /*dc00*/  HMMA.16816.F32.BF16 R16, R4.reuse, R12, RZ ;  /* 0x0000000c0410723c */ /* 0x050ff000000418ff */
[C---:B------:R-:W-:Y:S08]  /*dc10*/  HMMA.16816.F32.BF16 R20, R4.reuse, R22, RZ ;  /* 0x000000160414723c */ /* 0x040ff000000418ff */
[C---:B------:R-:W-:Y:S08]  /*dc20*/  HMMA.16816.F32.BF16 R12, R4.reuse, R14, RZ ;  /* 0x0000000e040c723c */ /* 0x040ff000000418ff */
[C---:B-1----:R-:W-:Y:S08]  /*dc30*/  HMMA.16816.F32.BF16 R8, R4.reuse, R100, RZ ;  /* 0x000000640408723c */ /* 0x042ff000000418ff */
[----:B------:R-:W-:Y:S01]  /*dc40*/  HMMA.16816.F32.BF16 R4, R4, R102, RZ ;  /* 0x000000660404723c */ /* 0x000fe200000418ff */
[----:B------:R-:W1:Y:S07]  /*dc50*/  LDSM.16.M88.4 R100, [R85+0x3800] ;  /* 0x003800005564783b */ /* 0x000e6e0000000200 */
[C---:B-----5:R-:W-:Y:S08]  /*dc60*/  HMMA.16816.F32.BF16 R32, R92.reuse, R96, R32 ;  /* 0x000000605c20723c */ /* 0x060ff00000041820 */
        /* <DEDUP_REMOVED lines=56> */
[----:B------:R-:W-:Y:S01]  /*dff0*/  FMUL.FTZ R87, R35, UR4 ;  /* 0x0000000423577c20 */ /* 0x000fe20008410000 */
[----:B------:R1:W-:Y:S01]  /*e000*/  MUFU.TANH R88, R32 ;  /* 0x0000002000587308 */ /* 0x0003e20000002400 */
[----:B------:R-:W-:Y:S03]  /*e010*/  HMMA.16816.F32.BF16 R20, R96, R102, R20 ;  /* 0x000000666014723c */ /* 0x000fe60000041814 */
[----:B------:R-:W-:Y:S01]  /*e020*/  FMUL.FTZ R28, R28, UR4 ;  /* 0x000000041c1c7c20 */ /* 0x000fe20008410000 */
[----:B------:R-:W-:Y:S01]  /*e030*/  FMUL.FTZ R30, R30, UR4 ;  /* 0x000000041e1e7c20 */ /* 0x000fe20008410000 */
[----:B------:R-:W-:Y:S01]  /*e040*/  FMUL.FTZ R31, R31, UR4 ;  /* 0x000000041f1f7c20 */ /* 0x000fe20008410000 */
[----:B------:R-:W-:Y:S01]  /*e050*/  FMUL.FTZ R29, R29, UR4 ;  /* 0x000000041d1d7c20 */ /* 0x000fe20008410000 */
[----:B------:R-:W-:Y:S04]  /*e060*/  MUFU.TANH R92, R92 ;  /* 0x0000005c005c7308 */ /* 0x000fe80000002400 */
[----:B------:R-:W-:Y:S01]  /*e070*/  FMUL.FTZ R115, R24, UR4 ;  /* 0x0000000418737c20 */ /* 0x000fe20008410000 */
[----:B------:R-:W-:Y:S01]  /*e080*/  FMUL.FTZ R26, R26, UR4 ;  /* 0x000000041a1a7c20 */ /* 0x000fe20008410000 */
[----:B------:R-:W2:Y:S02]  /*e090*/  S2R R24, SR_TID.X ;  /* 0x0000000000187919 */ /* 0x000ea40000002100 */
[----:B------:R-:W3:Y:S01]  /*e0a0*/  MUFU.TANH R93, R93 ;  /* 0x0000005d005d7308 */ /* 0x000ee20000002400 */
[----:B------:R-:W-:Y:S01]  /*e0b0*/  FMUL.FTZ R27, R27, UR4 ;  /* 0x000000041b1b7c20 */ /* 0x000fe20008410000 */
[----:B------:R-:W-:Y:S01]  /*e0c0*/  FMUL.FTZ R25, R25, UR4 ;  /* 0x0000000419197c20 */ /* 0x000fe20008410000 */
[----:B-1----:R-:W1:Y:S01]  /*e0d0*/  LDSM.16.M88.4 R32, [R85+0x5800] ;  /* 0x005800005520783b */ /* 0x002e620000000200 */
[----:B------:R-:W-:Y:S01]  /*e0e0*/  FMUL.FTZ R155, R20, UR4 ;  /* 0x00000004149b7c20 */ /* 0x000fe20008410000 */
[----:B------:R-:W-:Y:S01]  /*e0f0*/  FMUL.FTZ R159, R21, UR4 ;  /* 0x00000004159f7c20 */ /* 0x000fe20008410000 */
[----:B------:R-:W-:Y:S01]  /*e100*/  FMUL.FTZ R151, R22, UR4 ;  /* 0x0000000416977c20 */ /* 0x000fe20008410000 */
[----:B------:R-:W-:Y:S01]  /*e110*/  FMUL.FTZ R153, R23, UR4 ;  /* 0x0000000417997c20 */ /* 0x000fe20008410000 */
[----:B------:R-:W-:Y:S01]  /*e120*/  MUFU.TANH R87, R87 ;  /* 0x0000005700577308 */ /* 0x000fe20000002400 */
[----:B------:R-:W4:Y:S01]  /*e130*/  LDSM.16.M88.4 R20, [R85+0x5c00] ;  /* 0x005c00005514783b */ /* 0x000f220000000200 */
[----:B------:R-:W-:-:S06]  /*e140*/  DEPBAR.LE SB0, 0x0 ;  /* 0x000080000000791a */ /* 0x000fcc0000000000 */
[----:B------:R-:W5:Y:S08]  /*e150*/  MUFU.TANH R28, R28 ;  /* 0x0000001c001c7308 */ /* 0x000f700000002400 */
[----:B------:R-:W5:Y:S08]  /*e160*/  MUFU.TANH R30, R30 ;  /* 0x0000001e001e7308 */ /* 0x000f700000002400 */
[----:B------:R-:W5:Y:S08]  /*e170*/  MUFU.TANH R31, R31 ;  /* 0x0000001f001f7308 */ /* 0x000f700000002400 */
[----:B------:R-:W5:Y:S01]  /*e180*/  MUFU.TANH R115, R115 ;  /* 0x0000007300737308 */ /* 0x000f620000002400 */
[C---:B-1----:R-:W-:Y:S07]  /*e190*/  HMMA.16816.F32.BF16 R16, R96.reuse, R32, R16 ;  /* 0x000000206010723c */ /* 0x042fee0000041810 */
[----:B------:R-:W1:Y:S01]  /*e1a0*/  MUFU.TANH R29, R29 ;  /* 0x0000001d001d7308 */ /* 0x000e620000002400 */
[C---:B------:R-:W-:Y:S07]  /*e1b0*/  HMMA.16816.F32.BF16 R12, R96.reuse, R34, R12 ;  /* 0x00000022600c723c */ /* 0x040fee000004180c */
[----:B------:R-:W-:Y:S01]  /*e1c0*/  MUFU.TANH R119, R26 ;  /* 0x0000001a00777308 */ /* 0x000fe20000002400 */
[----:B----4-:R-:W-:Y:S03]  /*e1d0*/  HMMA.16816.F32.BF16 R8, R96, R20, R8 ;  /* 0x000000146008723c */ /* 0x010fe60000041808 */
[----:B------:R-:W-:Y:S01]  /*e1e0*/  FMUL.FTZ R147, R16, UR4 ;  /* 0x0000000410937c20 */ /* 0x000fe20008410000 */
[----:B--2---:R-:W-:-:S02]  /*e1f0*/  IMAD.SHL.U32 R16, R24, 0x2, RZ ;  /* 0x0000000218107824 */ /* 0x004fc400078e00ff */
[----:B------:R-:W-:Y:S01]  /*e200*/  FMUL.FTZ R145, R17, UR4 ;  /* 0x0000000411917c20 */ /* 0x000fe20008410000 */
[----:B------:R-:W-:Y:S02]  /*e210*/  IMAD.SHL.U32 R17, R86, 0x40, RZ ;  /* 0x0000004056117824 */ /* 0x000fe400078e00ff */
[----:B------:R-:W-:Y:S01]  /*e220*/  FMUL.FTZ R135, R18, UR4 ;  /* 0x0000000412877c20 */ /* 0x000fe20008410000 */
[----:B------:R-:W-:Y:S01]  /*e230*/  FMUL.FTZ R19, R19, UR4 ;  /* 0x0000000413137c20 */ /* 0x000fe20008410000 */
[----:B------:R-:W-:Y:S01]  /*e240*/  LOP3.LUT R16, R16, 0x6, RZ, 0xc0, !PT ;  /* 0x0000000610107812 */ /* 0x000fe200078ec0ff */
[----:B------:R-:W2:Y:S01]  /*e250*/  MUFU.TANH R117, R27 ;  /* 0x0000001b00757308 */ /* 0x000ea20000002400 */
[----:B------:R-:W-:Y:S01]  /*e260*/  FMUL.FTZ R149, R12, UR4 ;  /* 0x000000040c957c20 */ /* 0x000fe20008410000 */
[----:B------:R-:W-:Y:S01]  /*e270*/  FMUL.FTZ R143, R13, UR4 ;  /* 0x000000040d8f7c20 */ /* 0x000fe20008410000 */
[----:B------:R-:W-:Y:S01]  /*e280*/  LOP3.LUT R16, R17, R16, RZ, 0xfc, !PT ;  /* 0x0000001011107212 */ /* 0x000fe200078efcff */
[----:B------:R-:W-:Y:S01]  /*e290*/  FMUL.FTZ R133, R14, UR4 ;  /* 0x000000040e857c20 */ /* 0x000fe20008410000 */
[----:B------:R-:W-:Y:S01]  /*e2a0*/  FMUL.FTZ R131, R15, UR4 ;  /* 0x000000040f837c20 */ /* 0x000fe20008410000 */
[----:B------:R-:W-:Y:S02]  /*e2b0*/  HMMA.16816.F32.BF16 R4, R96, R22, R4 ;  /* 0x000000166004723c */ /* 0x000fe40000041804 */
[C---:B------:R-:W-:Y:S01]  /*e2c0*/  VIADD R17, R16.reuse, 0xffffff80 ;  /* 0xffffff8010117836 */ /* 0x040fe20000000000 */
[----:B------:R4:W-:Y:S01]  /*e2d0*/  MUFU.TANH R141, R19 ;  /* 0x00000013008d7308 */ /* 0x0009e20000002400 */
[----:B------:R-:W-:-:S02]  /*e2e0*/  VIADD R18, R16, 0xffffff81 ;  /* 0xffffff8110127836 */ /* 0x000fc40000000000 */
[----:B------:R-:W-:Y:S01]  /*e2f0*/  FMUL.FTZ R111, R8, UR4 ;  /* 0x00000004086f7c20 */ /* 0x000fe20008410000 */
[C---:B------:R-:W-:Y:S01]  /*e300*/  VIADD R12, R16.reuse, 0xffffff88 ;  /* 0xffffff88100c7836 */ /* 0x040fe20000000000 */
[CC--:B------:R-:W-:Y:S01]  /*e310*/  ISETP.GE.AND P0, PT, R17.reuse, R89.reuse, PT ;  /* 0x000000591100720c */ /* 0x0c0fe20003f06270 */
[----:B------:R-:W-:Y:S01]  /*e320*/  VIADD R14, R16, 0xffffff90 ;  /* 0xffffff90100e7836 */ /* 0x000fe20000000000 */
[-C--:B------:R-:W-:Y:S01]  /*e330*/  ISETP.GE.AND P5, PT, R18, R2.reuse, PT ;  /* 0x000000021200720c */ /* 0x080fe20003fa6270 */
[----:B------:R-:W-:Y:S01]  /*e340*/  VIADD R8, R16, 0xffffff99 ;  /* 0xffffff9910087836 */ /* 0x000fe20000000000 */
[-C--:B------:R-:W-:Y:S01]  /*e350*/  ISETP.GE.AND P1, PT, R17, R2.reuse, PT ;  /* 0x000000021100720c */ /* 0x080fe20003f26270 */
[----:B------:R-:W-:Y:S01]  /*e360*/  MUFU.TANH R155, R155 ;  /* 0x0000009b009b7308 */ /* 0x000fe20000002400 */
[----:B---3--:R-:W-:Y:S01]  /*e370*/  FSEL R93, R93, -INF , !P0 ;  /* 0xff8000005d5d7808 */ /* 0x008fe20004000000 */
[----:B------:R-:W-:Y:S01]  /*e380*/  FMUL.FTZ R9, R9, UR4 ;  /* 0x0000000409097c20 */ /* 0x000fe20008410000 */
[----:B------:R-:W-:Y:S01]  /*e390*/  FSEL R13, R92, -INF , !P5 ;  /* 0xff8000005c0d7808 */ /* 0x000fe20006800000 */
[----:B------:R-:W-:Y:S01]  /*e3a0*/  FMUL.FTZ R10, R10, UR4 ;  /* 0x000000040a0a7c20 */ /* 0x000fe20008410000 */
[----:B------:R-:W-:Y:S01]  /*e3b0*/  FSEL R17, R88, -INF , !P1 ;  /* 0xff80000058117808 */ /* 0x000fe20004800000 */
[----:B------:R-:W-:Y:S01]  /*e3c0*/  FMUL.FTZ R11, R11, UR4 ;  /* 0x000000040b0b7c20 */ /* 0x000fe20008410000 */
[CC--:B------:R-:W-:Y:S01]  /*e3d0*/  ISETP.GE.AND P0, PT, R12.reuse, R2.reuse, PT ;  /* 0x000000020c00720c */ /* 0x0c0fe20003f06270 */
[----:B------:R-:W3:Y:S01]  /*e3e0*/  MUFU.TANH R157, R25 ;  /* 0x00000019009d7308 */ /* 0x000ee20000002400 */
[-C--:B------:R-:W-:Y:S01]  /*e3f0*/  ISETP.GE.AND P5, PT, R12, R89.reuse, PT ;  /* 0x000000590c00720c */ /* 0x080fe20003fa6270 */
[----:B------:R-:W-:Y:S01]  /*e400*/  VIADD R12, R16, 0xffffff89 ;  /* 0xffffff89100c7836 */ /* 0x000fe20000000000 */
[-C--:B------:R-:W-:Y:S01]  /*e410*/  ISETP.GE.AND P1, PT, R18, R89.reuse, PT ;  /* 0x000000591200720c */ /* 0x080fe20003f26270 */
[----:B------:R-:W-:Y:S01]  /*e420*/  FMUL.FTZ R5, R5, UR4 ;  /* 0x0000000405057c20 */ /* 0x000fe20008410000 */
[----:B-----5:R-:W-:Y:S01]  /*e430*/  FSEL R21, R28, -INF , !P0 ;  /* 0xff8000001c157808 */ /* 0x020fe20004000000 */
[----:B------:R-:W-:Y:S01]  /*e440*/  FMUL.FTZ R110, R4, UR4 ;  /* 0x00000004046e7c20 */ /* 0x000fe20008410000 */
[----:B----4-:R-:W-:Y:S01]  /*e450*/  FSEL R19, R87, -INF , !P1 ;  /* 0xff80000057137808 */ /* 0x010fe20004800000 */
[----:B------:R-:W4:Y:S01]  /*e460*/  MUFU.TANH R159, R159 ;  /* 0x0000009f009f7308 */ /* 0x000f220000002400 */
[-C--:B------:R-:W-:Y:S01]  /*e470*/  ISETP.GE.AND P1, PT, R12, R2.reuse, PT ;  /* 0x000000020c00720c */ /* 0x080fe20003f26270 */
[----:B------:R-:W-:Y:S01]  /*e480*/  VIADD R4, R16, 0xffffffb1 ;  /* 0xffffffb110047836 */ /* 0x000fe20000000000 */
[----:B------:R-:W-:Y:S01]  /*e490*/  ISETP.GE.AND P0, PT, R12, R89, PT ;  /* 0x000000590c00720c */ /* 0x000fe20003f06270 */
[----:B------:R-:W-:Y:S01]  /*e4a0*/  VIADD R12, R16, 0xffffff91 ;  /* 0xffffff91100c7836 */ /* 0x000fe20000000000 */
[----:B------:R-:W-:Y:S01]  /*e4b0*/  FSEL R15, R30, -INF , !P5 ;  /* 0xff8000001e0f7808 */ /* 0x000fe20006800000 */
[----:B------:R-:W-:Y:S01]  /*e4c0*/  FMUL.FTZ R6, R6, UR4 ;  /* 0x0000000406067c20 */ /* 0x000fe20008410000 */
[----:B------:R-:W-:Y:S01]  /*e4d0*/  ISETP.GE.AND P5, PT, R14, R2, PT ;  /* 0x000000020e00720c */ /* 0x000fe20003fa6270 */
[----:B------:R-:W5:Y:S01]  /*e4e0*/  MUFU.TANH R151, R151 ;  /* 0x0000009700977308 */ /* 0x000f620000002400 */
[----:B------:R-:W-:Y:S01]  /*e4f0*/  FSEL R31, R31, -INF , !P0 ;  /* 0xff8000001f1f7808 */ /* 0x000fe20004000000 */
[----:B------:R-:W-:Y:S01]  /*e500*/  FMUL.FTZ R7, R7, UR4 ;  /* 0x0000000407077c20 */ /* 0x000fe20008410000 */
[----:B------:R-:W-:Y:S01]  /*e510*/  FSEL R115, R115, -INF , !P5 ;  /* 0xff80000073737808 */ /* 0x000fe20006800000 */
[----:B------:R-:W-:Y:S01]  /*e520*/  VIADD R88, R86, 0xfffffffe ;  /* 0xfffffffe56587836 */ /* 0x000fe20000000000 */
[----:B-1----:R-:W-:-:S02]  /*e530*/  FSEL R29, R29, -INF , !P1 ;  /* 0xff8000001d1d7808 */ /* 0x002fc40004800000 */
[CC--:B------:R-:W-:Y:S01]  /*e540*/  ISETP.GE.AND P0, PT, R12.reuse, R2.reuse, PT ;  /* 0x000000020c00720c */ /* 0x0c0fe20003f06270 */
[----:B------:R-:W1:Y:S01]  /*e550*/  MUFU.TANH R153, R153 ;  /* 0x0000009900997308 */ /* 0x000e620000002400 */
[-C--:B------:R-:W-:Y:S01]  /*e560*/  ISETP.GE.AND P5, PT, R12, R89.reuse, PT ;  /* 0x000000590c00720c */ /* 0x080fe20003fa6270 */
[----:B------:R-:W-:Y:S01]  /*e570*/  VIADD R12, R16, 0xffffff98 ;  /* 0xffffff98100c7836 */ /* 0x000fe20000000000 */
[----:B------:R-:W-:Y:S02]  /*e580*/  ISETP.GE.AND P1, PT, R14, R89, PT ;  /* 0x000000590e00720c */ /* 0x000fe40003f26270 */
[----:B--2---:R-:W-:Y:S02]  /*e590*/  FSEL R117, R117, -INF , !P5 ;  /* 0xff80000075757808 */ /* 0x004fe40006800000 */
[----:B------:R-:W-:Y:S01]  /*e5a0*/  FSEL R119, R119, -INF , !P1 ;  /* 0xff80000077777808 */ /* 0x000fe20004800000 */
[----:B------:R-:W2:Y:S01]  /*e5b0*/  MUFU.TANH R147, R147 ;  /* 0x0000009300937308 */ /* 0x000ea20000002400 */
[----:B------:R-:W-:-:S02]  /*e5c0*/  ISETP.GE.AND P1, PT, R12, R2, PT ;  /* 0x000000020c00720c */ /* 0x000fc40003f26270 */
[----:B---3--:R-:W-:Y:S02]  /*e5d0*/  FSEL R157, R157, -INF , !P0 ;  /* 0xff8000009d9d7808 */ /* 0x008fe40004000000 */
[----:B------:R-:W-:Y:S02]  /*e5e0*/  FSEL R155, R155, -INF , !P1 ;  /* 0xff8000009b9b7808 */ /* 0x000fe40004800000 */
[C---:B------:R-:W-:Y:S01]  /*e5f0*/  ISETP.GE.AND P5, PT, R8.reuse, R2, PT ;  /* 0x000000020800720c */ /* 0x040fe20003fa6270 */
[----:B------:R-:W3:Y:S01]  /*e600*/  MUFU.TANH R135, R135 ;  /* 0x0000008700877308 */ /* 0x000ee20000002400 */
[-C--:B------:R-:W-:Y:S01]  /*e610*/  ISETP.GE.AND P1, PT, R8, R89.reuse, PT ;  /* 0x000000590800720c */ /* 0x080fe20003f26270 */
[----:B------:R-:W-:Y:S01]  /*e620*/  VIADD R8, R16, 0xffffffa0 ;  /* 0xffffffa010087836 */ /* 0x000fe20000000000 */
[----:B------:R-:W-:Y:S02]  /*e630*/  ISETP.GE.AND P0, PT, R12, R89, PT ;  /* 0x000000590c00720c */ /* 0x000fe40003f06270 */
[----:B----4-:R-:W-:-:S02]  /*e640*/  FSEL R159, R159, -INF , !P5 ;  /* 0xff8000009f9f7808 */ /* 0x010fc40006800000 */
[----:B-----5:R-:W-:Y:S01]  /*e650*/  FSEL R151, R151, -INF , !P0 ;  /* 0xff80000097977808 */ /* 0x020fe20004000000 */
[----:B------:R-:W-:Y:S01]  /*e660*/  MUFU.TANH R149, R149 ;  /* 0x0000009500957308 */ /* 0x000fe20000002400 */
[CC--:B------:R-:W-:Y:S02]  /*e670*/  ISETP.GE.AND P0, PT, R8.reuse, R2.reuse, PT ;  /* 0x000000020800720c */ /* 0x0c0fe40003f06270 */
[----:B------:R-:W-:Y:S01]  /*e680*/  ISETP.GE.AND P5, PT, R8, R89, PT ;  /* 0x000000590800720c */ /* 0x000fe20003fa6270 */
[----:B------:R-:W-:Y:S01]  /*e690*/  VIADD R8, R16, 0xffffffa1 ;  /* 0xffffffa110087836 */ /* 0x000fe20000000000 */
[----:B-1----:R-:W-:Y:S02]  /*e6a0*/  FSEL R153, R153, -INF , !P1 ;  /* 0xff80000099997808 */ /* 0x002fe40004800000 */
[----:B--2---:R-:W-:Y:S01]  /*e6b0*/  FSEL R147, R147, -INF , !P0 ;  /* 0xff80000093937808 */ /* 0x004fe20004000000 */
[----:B------:R-:W1:Y:S01]  /*e6c0*/  MUFU.TANH R145, R145 ;  /* 0x0000009100917308 */ /* 0x000e620000002400 */
[----:B------:R-:W-:-:S02]  /*e6d0*/  ISETP.GE.AND P1, PT, R8, R2, PT ;  /* 0x000000020800720c */ /* 0x000fc40003f26270 */
[----:B------:R-:W-:Y:S01]  /*e6e0*/  ISETP.GE.AND P0, PT, R8, R89, PT ;  /* 0x000000590800720c */ /* 0x000fe20003f06270 */
[----:B------:R-:W-:Y:S01]  /*e6f0*/  VIADD R8, R16, 0xffffffa9 ;  /* 0xffffffa910087836 */ /* 0x000fe20000000000 */
[----:B---3--:R-:W-:Y:S02]  /*e700*/  FSEL R135, R135, -INF , !P5 ;  /* 0xff80000087877808 */ /* 0x008fe40006800000 */
[----:B------:R-:W-:Y:S01]  /*e710*/  FSEL R141, R141, -INF , !P0 ;  /* 0xff8000008d8d7808 */ /* 0x000fe20004000000 */
[----:B------:R-:W2:Y:S01]  /*e720*/  MUFU.TANH R133, R133 ;  /* 0x0000008500857308 */ /* 0x000ea20000002400 */
[----:B------:R-:W-:-:S07]  /*e730*/  ISETP.GE.AND P0, PT, R8, R2, PT ;  /* 0x000000020800720c */ /* 0x000fce0003f06270 */
[----:B------:R3:W-:Y:S01]  /*e740*/  MUFU.TANH R106, R9 ;  /* 0x00000009006a7308 */ /* 0x0007e20000002400 */
[----:B-1----:R-:W-:-:S07]  /*e750*/  FSEL R145, R145, -INF , !P1 ;  /* 0xff80000091917808 */ /* 0x002fce0004800000 */
[----:B------:R-:W1:Y:S08]  /*e760*/  MUFU.TANH R131, R131 ;  /* 0x0000008300837308 */ /* 0x000e700000002400 */
[----:B------:R-:W4:Y:S01]  /*e770*/  MUFU.TANH R111, R111 ;  /* 0x0000006f006f7308 */ /* 0x000f220000002400 */
[----:B---3--:R-:W-:-:S05]  /*e780*/  VIADD R9, R16, 0xffffffa8 ;  /* 0xffffffa810097836 */ /* 0x008fca0000000000 */
[CC--:B------:R-:W-:Y:S02]  /*e790*/  ISETP.GE.AND P5, PT, R9.reuse, R2.reuse, PT ;  /* 0x000000020900720c */ /* 0x0c0fe40003fa6270 */
[-C--:B------:R-:W-:Y:S01]  /*e7a0*/  ISETP.GE.AND P1, PT, R9, R89.reuse, PT ;  /* 0x000000590900720c */ /* 0x080fe20003f26270 */
[----:B------:R-:W-:Y:S01]  /*e7b0*/  MUFU.TANH R113, R5 ;  /* 0x0000000500717308 */ /* 0x000fe20000002400 */
[----:B------:R-:W-:Y:S02]  /*e7c0*/  FSEL R149, R149, -INF , !P5 ;  /* 0xff80000095957808 */ /* 0x000fe40006800000 */
[----:B------:R-:W-:Y:S01]  /*e7d0*/  ISETP.GE.AND P5, PT, R8, R89, PT ;  /* 0x000000590800720c */ /* 0x000fe20003fa6270 */
[----:B------:R-:W-:Y:S01]  /*e7e0*/  VIADD R8, R16, 0xffffffb0 ;  /* 0xffffffb010087836 */ /* 0x000fe20000000000 */
[----:B--2---:R-:W-:Y:S02]  /*e7f0*/  FSEL R133, R133, -INF , !P1 ;  /* 0xff80000085857808 */ /* 0x004fe40004800000 */
[----:B-1----:R-:W-:Y:S01]  /*e800*/  FSEL R131, R131, -INF , !P5 ;  /* 0xff80000083837808 */ /* 0x002fe20006800000 */
[----:B------:R-:W1:Y:S01]  /*e810*/  MUFU.TANH R143, R143 ;  /* 0x0000008f008f7308 */ /* 0x000e620000002400 */
[----:B------:R-:W-:-:S02]  /*e820*/  ISETP.GE.AND P1, PT, R8, R2, PT ;  /* 0x000000020800720c */ /* 0x000fc40003f26270 */
[C---:B------:R-:W-:Y:S02]  /*e830*/  ISETP.GE.AND P5, PT, R4.reuse, R2, PT ;  /* 0x000000020400720c */ /* 0x040fe40003fa6270 */
[----:B----4-:R-:W-:Y:S02]  /*e840*/  FSEL R111, R111, -INF , !P1 ;  /* 0xff8000006f6f7808 */ /* 0x010fe40004800000 */
[----:B------:R-:W-:Y:S01]  /*e850*/  ISETP.GE.AND P1, PT, R4, R89, PT ;  /* 0x000000590400720c */ /* 0x000fe20003f26270 */
[----:B------:R-:W2:Y:S01]  /*e860*/  MUFU.TANH R105, R10 ;  /* 0x0000000a00697308 */ /* 0x000ea20000002400 */
[----:B------:R-:W-:Y:S01]  /*e870*/  VIADD R4, R16, 0xffffffb8 ;  /* 0xffffffb810047836 */ /* 0x000fe20000000000 */
[----:B------:R-:W-:Y:S01]  /*e880*/  FSEL R106, R106, -INF , !P5 ;  /* 0xff8000006a6a7808 */ /* 0x000fe20006800000 */
[----:B------:R-:W-:-:S05]  /*e890*/  VIADD R16, R16, 0xffffffb9 ;  /* 0xffffffb910107836 */ /* 0x000fca0000000000 */
[----:B------:R-:W3:Y:S01]  /*e8a0*/  MUFU.TANH R107, R11 ;  /* 0x0000000b006b7308 */ /* 0x000ee20000002400 */
[----:B------:R-:W-:Y:S01]  /*e8b0*/  BAR.SYNC.DEFER_BLOCKING 0x0 ;  /* 0x0000000000007b1d */ /* 0x000fe20000010000 */
[----:B------:R-:W-:Y:S02]  /*e8c0*/  ISETP.GE.AND P5, PT, R16, R2, PT ;  /* 0x000000021000720c */ /* 0x000fe40003fa6270 */
[----:B-1----:R-:W-:Y:S02]  /*e8d0*/  FSEL R143, R143, -INF , !P0 ;  /* 0xff8000008f8f7808 */ /* 0x002fe40004000000 */
[----:B------:R-:W-:Y:S02]  /*e8e0*/  FSEL R113, R113, -INF , !P5 ;  /* 0xff80000071717808 */ /* 0x000fe40006800000 */
[----:B------:R-:W1:Y:S01]  /*e8f0*/  MUFU.TANH R110, R110 ;  /* 0x0000006e006e7308 */ /* 0x000e620000002400 */
[----:B------:R-:W-:Y:S02]  /*e900*/  ISETP.GT.AND P5, PT, R88, R121, PT ;  /* 0x000000795800720c */ /* 0x000fe40003fa4270 */
[----:B------:R-:W-:-:S04]  /*e910*/  ISETP.GE.AND P0, PT, R8, R89, PT ;  /* 0x000000590800720c */ /* 0x000fc80003f06270 */
[----:B--2---:R-:W-:Y:S01]  /*e920*/  FSEL R105, R105, -INF , !P0 ;  /* 0xff80000069697808 */ /* 0x004fe20004000000 */
[----:B------:R-:W2:Y:S01]  /*e930*/  MUFU.TANH R103, R6 ;  /* 0x0000000600677308 */ /* 0x000ea20000002400 */
[C---:B------:R-:W-:Y:S02]  /*e940*/  ISETP.GE.AND P0, PT, R4.reuse, R2, PT ;  /* 0x000000020400720c */ /* 0x040fe40003f06270 */
[----:B---3--:R-:W-:Y:S02]  /*e950*/  FSEL R107, R107, -INF , !P1 ;  /* 0xff8000006b6b7808 */ /* 0x008fe40004800000 */
[----:B------:R-:W-:-:S03]  /*e960*/  ISETP.GE.AND P1, PT, R4, R89, PT ;  /* 0x000000590400720c */ /* 0x000fc60003f26270 */
[----:B------:R-:W3:Y:S01]  /*e970*/  MUFU.TANH R102, R7 ;  /* 0x0000000700667308 */ /* 0x000ee20000002400 */
[----:B-1----:R-:W-:Y:S02]  /*e980*/  FSEL R110, R110, -INF , !P0 ;  /* 0xff8000006e6e7808 */ /* 0x002fe40004000000 */
[----:B------:R-:W-:Y:S02]  /*e990*/  ISETP.GE.AND P0, PT, R16, R89, PT ;  /* 0x000000591000720c */ /* 0x000fe40003f06270 */
[----:B--2---:R-:W-:Y:S02]  /*e9a0*/  FSEL R103, R103, -INF , !P1 ;  /* 0xff80000067677808 */ /* 0x004fe40004800000 */
[----:B---3--:R-:W-:Y:S01]  /*e9b0*/  FSEL R102, R102, -INF , !P0 ;  /* 0xff80000066667808 */ /* 0x008fe20004000000 */
[----:B------:R-:W-:Y:S08]  /*e9c0*/  @!P5 BRA `(.L_x_4160) ;  /* 0x0000000400b0d947 */ /* 0x000ff00003800000 */
[----:B------:R-:W-:Y:S05]  /*e9d0*/  BRA.U !UP0, `(.L_x_4161) ;  /* 0x0000000108fc7547 */ /* 0x000fea000b800000 */
[----:B------:R-:W1:Y:S01]  /*e9e0*/  LDC R9, c[0x0][0x4f0] ;  /* 0x00013c00ff097b82 */ /* 0x000e620000000800 */
[----:B------:R-:W-:Y:S01]  /*e9f0*/  VIADD R12, R86, 0xffffffff ;  /* 0xffffffff560c7836 */ /* 0x000fe20000000000 */
[----:B------:R-:W2:Y:S03]  /*ea00*/  LDCU.64 UR8, c[0x0][0x3a0] ;  /* 0x00007400ff0877ac */ /* 0x000ea60008000a00 */
[----:B------:R-:W-:-:S05]  /*ea10*/  IMAD.SHL.U32 R12, R12, 0x40, RZ ;  /* 0x000000400c0c7824 */ /* 0x000fca00078e00ff */
[C---:B------:R-:W-:Y:S02]  /*ea20*/  IADD3 R10, PT, PT, R12.reuse, -0x40, RZ ;  /* 0xffffffc00c0a7810 */ /* 0x040fe40007ffe0ff */
        /* <DEDUP_REMOVED lines=20> */
[----:B------:R-:W-:Y:S01]  /*eb70*/  IMAD R11, R8, R11, R2 ;  /* 0x0000000b080b7224 */ /* 0x000fe200078e0202 */
[----:B------:R-:W-:-:S11]  /*eb80*/  LOP3.LUT R2, RZ, R9, RZ, 0x33, !PT ;  /* 0x00000009ff027212 */ /* 0x000fd600078e33ff */
        /* <DEDUP_REMOVED lines=36> */
.L_x_4161:
[----:B------:R-:W-:Y:S01]  /*edd0*/  UMOV UR4, URZ ;  /* 0x000000ff00047c82 */ /* 0x000fe20008000000 */
[----:B------:R-:W-:Y:S01]  /*ede0*/  IMAD.SHL.U32 R2, R108, 0x40, RZ ;  /* 0x000000406c027824 */ /* 0x000fe200078e00ff */
[----:B------:R-:W-:-:S05]  /*edf0*/  IADD3 R4, P0, PT, RZ, -UR4, RZ ;  /* 0x80000004ff047c10 */ /* 0x000fca000ff1e0ff */
[----:B------:R-:W-:-:S05]  /*ee00*/  IMAD.X R2, RZ, RZ, ~R2, P0 ;  /* 0x000000ffff027224 */ /* 0x000fca00000e0e02 */
[----:B------:R-:W-:-:S04]  /*ee10*/  SHF.R.S64 R5, R4, 0x1f, R2 ;  /* 0x0000001f04057819 */ /* 0x000fc80000001002 */
[----:B------:R-:W-:-:S04]  /*ee20*/  IADD3 R122, P0, PT, R5, R122, RZ ;  /* 0x0000007a057a7210 */ /* 0x000fc80007f1e0ff */
[----:B------:R-:W-:-:S09]  /*ee30*/  LEA.HI.X.SX32 R123, R2, R123, 0x1, P0 ;  /* 0x0000007b027b7211 */ /* 0x000fd200000f0eff */
.L_x_4162:
        /* <DEDUP_REMOVED lines=37> */
.L_x_4160:
        /* <DEDUP_REMOVED lines=20> */
[----:B------:R-:W2:Y:S01]  /*f1d0*/  SHFL.BFLY PT, R5, R4, 0x2, 0x1f ;  /* 0x0c401f0004057f89 */ /* 0x000ea200000e0000 */
[----:B------:R-:W-:-:S03]  /*f1e0*/  @P5 IADD3 R86, PT, PT, R86, -0x3, RZ ;  /* 0xfffffffd56565810 */ /* 0x000fc60007ffe0ff */
[----:B------:R-:W3:Y:S01]  /*f1f0*/  SHFL.BFLY PT, R7, R6, 0x2, 0x1f ;  /* 0x0c401f0006077f89 */ /* 0x000ee200000e0000 */
[----:B--2---:R-:W-:Y:S02]  /*f200*/  FMNMX.FTZ R5, R4, R5, !PT ;  /* 0x0000000504057209 */ /* 0x004fe40007810000 */
        /* <DEDUP_REMOVED lines=14> */
[----:B------:R-:W-:Y:S01]  /*f2f0*/  FADD.FTZ R101, R84, -R101 ;  /* 0x8000006554657221 */ /* 0x000fe20000010000 */
[----:B------:R-:W-:Y:S01]  /*f300*/  IADD3 R4, PT, PT, R90, 0x6000, RZ ;  /* 0x000060005a047810 */ /* 0x000fe20007ffe0ff */
[----:B------:R-:W-:Y:S01]  /*f310*/  FMUL.FTZ R97, R3, UR4 ;  /* 0x0000000403617c20 */ /* 0x000fe20008410000 */
[--C-:B------:R-:W-:Y:S01]  /*f320*/  FFMA.FTZ R100, R17, UR4, -R108.reuse ;  /* 0x0000000411647c23 */ /* 0x100fe2000801086c */
[--C-:B------:R-:W-:Y:S01]  /*f330*/  FFMA.FTZ R89, R13, UR4, -R108.reuse ;  /* 0x000000040d597c23 */ /* 0x100fe2000801086c */
[--C-:B------:R-:W-:Y:S01]  /*f340*/  FFMA.FTZ R96, R21, UR4, -R108.reuse ;  /* 0x0000000415607c23 */ /* 0x100fe2000801086c */
[----:B------:R-:W-:Y:S01]  /*f350*/  FFMA.FTZ R87, R29, UR4, -R108 ;  /* 0x000000041d577c23 */ /* 0x000fe2000801086c */
[--C-:B------:R-:W-:Y:S01]  /*f360*/  FFMA.FTZ R98, R93, UR4, -R104.reuse ;  /* 0x000000045d627c23 */ /* 0x100fe20008010868 */
[--C-:B------:R-:W-:Y:S01]  /*f370*/  FFMA.FTZ R85, R19, UR4, -R104.reuse ;  /* 0x0000000413557c23 */ /* 0x100fe20008010868 */
[----:B------:R-:W-:Y:S01]  /*f380*/  FMUL.FTZ R101, R101, UR4 ;  /* 0x0000000465657c20 */ /* 0x000fe20008410000 */
[--C-:B------:R-:W-:Y:S01]  /*f390*/  FFMA.FTZ R3, R31, UR4, -R104.reuse ;  /* 0x000000041f037c23 */ /* 0x100fe20008010868 */
[--C-:B------:R-:W-:Y:S01]  /*f3a0*/  FFMA.FTZ R15, R15, UR4, -R104.reuse ;  /* 0x000000040f0f7c23 */ /* 0x100fe20008010868 */
[----:B------:R-:W-:Y:S01]  /*f3b0*/  MUFU.EX2 R100, R100 ;  /* 0x0000006400647308 */ /* 0x000fe20000000800 */
[----:B------:R-:W-:Y:S01]  /*f3c0*/  @P6 IADD3 R99, PT, PT, R4, -0x20, RZ ;  /* 0xffffffe004636810 */ /* 0x000fe20007ffe0ff */
[--C-:B------:R-:W-:Y:S01]  /*f3d0*/  FFMA.FTZ R116, R119, UR4, -R104.reuse ;  /* 0x0000000477747c23 */ /* 0x100fe20008010868 */
[----:B------:R-:W-:Y:S01]  /*f3e0*/  FFMA.FTZ R119, R117, UR4, -R104 ;  /* 0x0000000475777c23 */ /* 0x000fe20008010868 */
[--C-:B------:R-:W-:Y:S01]  /*f3f0*/  FFMA.FTZ R115, R115, UR4, -R108.reuse ;  /* 0x0000000473737c23 */ /* 0x100fe2000801086c */
[--C-:B------:R-:W-:Y:S01]  /*f400*/  FFMA.FTZ R114, R157, UR4, -R108.reuse ;  /* 0x000000049d727c23 */ /* 0x100fe2000801086c */
[----:B------:R-:W1:Y:S01]  /*f410*/  LDSM.16.MT88.4 R32, [R99+0x1000] ;  /* 0x001000006320783b */ /* 0x000e620000004200 */
[--C-:B------:R-:W-:Y:S01]  /*f420*/  FFMA.FTZ R112, R155, UR4, -R108.reuse ;  /* 0x000000049b707c23 */ /* 0x100fe2000801086c */
[----:B------:R-:W2:Y:S01]  /*f430*/  MUFU.EX2 R89, R89 ;  /* 0x0000005900597308 */ /* 0x000ea20000000800 */
[----:B------:R-:W-:Y:S01]  /*f440*/  FFMA.FTZ R109, R159, UR4, -R108 ;  /* 0x000000049f6d7c23 */ /* 0x000fe2000801086c */
[----:B------:R-:W3:Y:S01]  /*f450*/  LDSM.16.MT88.4 R16, [R99] ;  /* 0x000000006310783b */ /* 0x000ee20000004200 */
        /* <DEDUP_REMOVED lines=13> */
[----:B------:R-:W4:Y:S01]  /*f530*/  MUFU.EX2 R87, R87 ;  /* 0x0000005700577308 */ /* 0x000f220000000800 */
[----:B--2---:R-:W-:Y:S01]  /*f540*/  F2FP.BF16.F32.PACK_AB R92, R89, R100 ;  /* 0x00000064595c723e */ /* 0x004fe200000010ff */
[--C-:B------:R-:W-:Y:S01]  /*f550*/  FFMA.FTZ R106, R110, UR4, -R108.reuse ;  /* 0x000000046e6a7c23 */ /* 0x100fe2000801086c */
[----:B------:R-:W-:Y:S01]  /*f560*/  FFMA.FTZ R113, R113, UR4, -R108 ;  /* 0x0000000471717c23 */ /* 0x000fe2000801086c */
[--C-:B------:R-:W-:Y:S01]  /*f570*/  FFMA.FTZ R105, R105, UR4, -R104.reuse ;  /* 0x0000000469697c23 */ /* 0x100fe20008010868 */
[--C-:B------:R-:W-:Y:S01]  /*f580*/  FFMA.FTZ R108, R107, UR4, -R104.reuse ;  /* 0x000000046b6c7c23 */ /* 0x100fe20008010868 */
[--C-:B------:R-:W-:Y:S01]  /*f590*/  FFMA.FTZ R103, R103, UR4, -R104.reuse ;  /* 0x0000000467677c23 */ /* 0x100fe20008010868 */
[----:B------:R-:W-:Y:S01]  /*f5a0*/  FFMA.FTZ R102, R102, UR4, -R104 ;  /* 0x0000000466667c23 */ /* 0x000fe20008010868 */
[----:B------:R-:W-:Y:S08]  /*f5b0*/  MUFU.EX2 R98, R98 ;  /* 0x0000006200627308 */ /* 0x000ff00000000800 */
[----:B------:R-:W2:Y:S01]  /*f5c0*/  MUFU.EX2 R85, R85 ;  /* 0x0000005500557308 */ /* 0x000ea20000000800 */
[----:B----4-:R-:W-:-:S07]  /*f5d0*/  F2FP.BF16.F32.PACK_AB R94, R87, R96 ;  /* 0x00000060575e723e */ /* 0x010fce00000010ff */
[----:B------:R-:W-:Y:S08]  /*f5e0*/  MUFU.EX2 R84, R15 ;  /* 0x0000000f00547308 */ /* 0x000ff00000000800 */
[----:B------:R-:W4:Y:S01]  /*f5f0*/  MUFU.EX2 R101, R101 ;  /* 0x0000006500657308 */ /* 0x000f220000000800 */
[----:B--2---:R-:W-:-:S07]  /*f600*/  F2FP.BF16.F32.PACK_AB R93, R85, R98 ;  /* 0x00000062555d723e */ /* 0x004fce00000010ff */
[----:B------:R-:W2:Y:S08]  /*f610*/  MUFU.EX2 R97, R97 ;  /* 0x0000006100617308 */ /* 0x000eb00000000800 */
        /* <DEDUP_REMOVED lines=33> */
[----:B------:R-:W2:Y:S01]  /*f830*/  LDSM.16.MT88.4 R60, [R90+0x8000] ;  /* 0x008000005a3c783b */ /* 0x000ea20000004200 */
[-C--:B------:R-:W-:Y:S01]  /*f840*/  FMUL.FTZ R76, R76, R101.reuse ;  /* 0x000000654c4c7220 */ /* 0x080fe20000410000 */
[----:B------:R-:W-:Y:S01]  /*f850*/  FMUL.FTZ R77, R77, R101 ;  /* 0x000000654d4d7220 */ /* 0x000fe20000410000 */
[-C--:B------:R-:W-:Y:S01]  /*f860*/  FMUL.FTZ R78, R78, R97.reuse ;  /* 0x000000614e4e7220 */ /* 0x080fe20000410000 */
[----:B------:R-:W-:Y:S01]  /*f870*/  FMUL.FTZ R79, R79, R97 ;  /* 0x000000614f4f7220 */ /* 0x000fe20000410000 */
[----:B------:R-:W-:Y:S01]  /*f880*/  MUFU.EX2 R115, R115 ;  /* 0x0000007300737308 */ /* 0x000fe20000000800 */
[-C--:B------:R-:W-:Y:S01]  /*f890*/  FMUL.FTZ R12, R72, R101.reuse ;  /* 0x00000065480c7220 */ /* 0x080fe20000410000 */
[C---:B-1----:R-:W-:Y:S01]  /*f8a0*/  HMMA.16816.F32.BF16 R28, R92.reuse, R32, R28 ;  /* 0x000000205c1c723c */ /* 0x042fe2000004181c */
[----:B------:R-:W-:Y:S01]  /*f8b0*/  FMUL.FTZ R13, R73, R101 ;  /* 0x00000065490d7220 */ /* 0x000fe20000410000 */
[-C--:B------:R-:W-:Y:S01]  /*f8c0*/  FMUL.FTZ R14, R74, R97.reuse ;  /* 0x000000614a0e7220 */ /* 0x080fe20000410000 */
[----:B------:R-:W-:Y:S01]  /*f8d0*/  FMUL.FTZ R15, R75, R97 ;  /* 0x000000614b0f7220 */ /* 0x000fe20000410000 */
[-C--:B------:R-:W-:Y:S01]  /*f8e0*/  FMUL.FTZ R68, R68, R101.reuse ;  /* 0x0000006544447220 */ /* 0x080fe20000410000 */
[----:B------:R-:W-:Y:S01]  /*f8f0*/  FMUL.FTZ R69, R69, R101 ;  /* 0x0000006545457220 */ /* 0x000fe20000410000 */
[----:B------:R-:W1:Y:S01]  /*f900*/  MUFU.EX2 R114, R114 ;  /* 0x0000007200727308 */ /* 0x000e620000000800 */
[-C--:B------:R-:W-:Y:S01]  /*f910*/  FMUL.FTZ R70, R70, R97.reuse ;  /* 0x0000006146467220 */ /* 0x080fe20000410000 */
[C---:B------:R-:W-:Y:S01]  /*f920*/  HMMA.16816.F32.BF16 R32, R92.reuse, R34, R52 ;  /* 0x000000225c20723c */ /* 0x040fe20000041834 */
[----:B------:R-:W4:Y:S01]  /*f930*/  LDSM.16.MT88.4 R52, [R99+0x2000] ;  /* 0x002000006334783b */ /* 0x000f220000004200 */
        /* <DEDUP_REMOVED lines=11> */
[----:B------:R-:W-:Y:S01]  /*f9f0*/  LDSM.16.MT88.4 R64, [R90+0x7400] ;  /* 0x007400005a40783b */ /* 0x000fe20000004200 */
[----:B------:R-:W-:Y:S01]  /*fa00*/  MUFU.EX2 R109, R109 ;  /* 0x0000006d006d7308 */ /* 0x000fe20000000800 */
[----:B------:R-:W-:Y:S01]  /*fa10*/  FFMA.FTZ R100, R139, R101, R100 ;  /* 0x000000658b647223 */ /* 0x000fe20000010064 */
[----:B------:R-:W-:Y:S01]  /*fa20*/  HMMA.16816.F32.BF16 R8, R92, R10, R76 ;  /* 0x0000000a5c08723c */ /* 0x000fe2000004184c */
[----:B------:R-:W-:Y:S01]  /*fa30*/  LDSM.16.MT88.4 R76, [R90+0x6c00] ;  /* 0x006c00005a4c783b */ /* 0x000fe20000004200 */
[----:B------:R-:W-:Y:S01]  /*fa40*/  FFMA.FTZ R98, R137, R97, R98 ;  /* 0x0000006189627223 */ /* 0x000fe20000010062 */
[----:B------:R-:W-:-:S03]  /*fa50*/  FADD.FTZ R89, R89, R100 ;  /* 0x0000006459597221 */ /* 0x000fc60000010000 */
[----:B------:R-:W-:Y:S01]  /*fa60*/  MUFU.EX2 R116, R116 ;  /* 0x0000007400747308 */ /* 0x000fe20000000800 */
[----:B------:R-:W-:Y:S01]  /*fa70*/  FADD.FTZ R85, R85, R98 ;  /* 0x0000006255557221 */ /* 0x000fe20000010000 */
[C---:B---3--:R-:W-:Y:S01]  /*fa80*/  HMMA.16816.F32.BF16 R12, R92.reuse, R16, R12 ;  /* 0x000000105c0c723c */ /* 0x048fe2000004180c */
[----:B------:R-:W-:Y:S02]  /*fa90*/  FADD.FTZ R96, R96, R89 ;  /* 0x0000005960607221 */ /* 0x000fe40000010000 */
[----:B------:R-:W-:Y:S02]  /*faa0*/  FADD.FTZ R84, R84, R85 ;  /* 0x0000005554547221 */ /* 0x000fe40000010000 */
[----:B------:R-:W-:Y:S01]  /*fab0*/  FADD.FTZ R96, R87, R96 ;  /* 0x0000006057607221 */ /* 0x000fe20000010000 */
[----:B------:R-:W3:Y:S01]  /*fac0*/  MUFU.EX2 R119, R119 ;  /* 0x0000007700777308 */ /* 0x000ee20000000800 */
[----:B------:R-:W-:Y:S01]  /*fad0*/  FADD.FTZ R3, R3, R84 ;  /* 0x0000005403037221 */ /* 0x000fe20000010000 */
[----:B--2---:R-:W-:Y:S01]  /*fae0*/  HMMA.16816.F32.BF16 R36, R92, R60, R36 ;  /* 0x0000003c5c24723c */ /* 0x004fe20000041824 */
[----:B------:R-:W-:-:S02]  /*faf0*/  MOV R84, R2 ;  /* 0x0000000200547202 */ /* 0x000fc40000000f00 */
[----:B------:R-:W-:-:S03]  /*fb00*/  @P5 MOV R84, R2 ;  /* 0x0000000200545202 */ /* 0x000fc60000000f00 */
[----:B------:R-:W-:Y:S02]  /*fb10*/  MUFU.EX2 R118, R118 ;  /* 0x0000007600767308 */ /* 0x000fe40000000800 */
[C---:B------:R-:W-:Y:S01]  /*fb20*/  HMMA.16816.F32.BF16 R40, R92.reuse, R62, R40 ;  /* 0x0000003e5c28723c */ /* 0x040fe20000041828 */
[----:B------:R-:W2:Y:S05]  /*fb30*/  LDSM.16.MT88.4 R60, [R90+0x6400] ;  /* 0x006400005a3c783b */ /* 0x000eaa0000004200 */
[----:B------:R-:W5:Y:S02]  /*fb40*/  MUFU.EX2 R117, R117 ;  /* 0x0000007500757308 */ /* 0x000f640000000800 */
[C---:B------:R-:W-:Y:S01]  /*fb50*/  HMMA.16816.F32.BF16 R16, R92.reuse, R18, R68 ;  /* 0x000000125c10723c */ /* 0x040fe20000041844 */
[----:B------:R-:W-:Y:S05]  /*fb60*/  LDSM.16.MT88.4 R68, [R99+0xc00] ;  /* 0x000c00006344783b */ /* 0x000fea0000004200 */
[----:B------:R-:W-:Y:S02]  /*fb70*/  MUFU.EX2 R147, R147 ;  /* 0x0000009300937308 */ /* 0x000fe40000000800 */
[C---:B----4-:R-:W-:Y:S01]  /*fb80*/  HMMA.16816.F32.BF16 R44, R92.reuse, R52, R44 ;  /* 0x000000345c2c723c */ /* 0x050fe2000004182c */
[----:B-1----:R-:W-:Y:S01]  /*fb90*/  F2FP.BF16.F32.PACK_AB R52, R114, R115 ;  /* 0x000000737234723e */ /* 0x002fe200000010ff */
[----:B------:R-:W-:Y:S01]  /*fba0*/  FADD.FTZ R115, R115, R96 ;  /* 0x0000006073737221 */ /* 0x000fe20000010000 */
[----:B---3--:R-:W-:Y:S01]  /*fbb0*/  F2FP.BF16.F32.PACK_AB R53, R119, R116 ;  /* 0x000000747735723e */ /* 0x008fe200000010ff */
[----:B------:R-:W-:Y:S01]  /*fbc0*/  FADD.FTZ R116, R116, R3 ;  /* 0x0000000374747221 */ /* 0x000fe20000010000 */
[----:B------:R-:W-:Y:S01]  /*fbd0*/  MOV R3, R0 ;  /* 0x0000000000037202 */ /* 0x000fe20000000f00 */
[----:B------:R-:W-:Y:S01]  /*fbe0*/  MUFU.EX2 R132, R132 ;  /* 0x0000008400847308 */ /* 0x000fe20000000800 */
[----:B------:R-:W-:Y:S01]  /*fbf0*/  FADD.FTZ R115, R114, R115 ;  /* 0x0000007372737221 */ /* 0x000fe20000010000 */
[----:B------:R-:W-:Y:S01]  /*fc00*/  HMMA.16816.F32.BF16 R48, R92, R54, R48 ;  /* 0x000000365c30723c */ /* 0x000fe20000041830 */
[----:B------:R-:W-:Y:S01]  /*fc10*/  F2FP.BF16.F32.PACK_AB R54, R109, R112 ;  /* 0x000000706d36723e */ /* 0x000fe200000010ff */
[----:B------:R-:W-:Y:S01]  /*fc20*/  FADD.FTZ R119, R119, R116 ;  /* 0x0000007477777221 */ /* 0x000fe20000010000 */
[----:B-----5:R-:W-:Y:S01]  /*fc30*/  F2FP.BF16.F32.PACK_AB R55, R117, R118 ;  /* 0x000000767537723e */ /* 0x020fe200000010ff */
[----:B------:R-:W-:Y:S01]  /*fc40*/  FADD.FTZ R112, R112, R115 ;  /* 0x0000007370707221 */ /* 0x000fe20000010000 */
[----:B------:R-:W-:Y:S01]  /*fc50*/  @P5 MOV R3, R0 ;  /* 0x0000000000035202 */ /* 0x000fe20000000f00 */
[----:B------:R-:W-:Y:S01]  /*fc60*/  MUFU.EX2 R145, R145 ;  /* 0x0000009100917308 */ /* 0x000fe20000000800 */
[----:B------:R-:W-:Y:S01]  /*fc70*/  FADD.FTZ R118, R118, R119 ;  /* 0x0000007776767221 */ /* 0x000fe20000010000 */
[----:B------:R-:W-:-:S02]  /*fc80*/  FADD.FTZ R112, R109, R112 ;  /* 0x000000706d707221 */ /* 0x000fc40000010000 */
[----:B------:R-:W-:Y:S01]  /*fc90*/  HMMA.16816.F32.BF16 R12, R52, R56, R12 ;  /* 0x00000038340c723c */ /* 0x000fe2000004180c */
[----:B------:R-:W-:-:S03]  /*fca0*/  FADD.FTZ R118, R117, R118 ;  /* 0x0000007675767221 */ /* 0x000fc60000010000 */
[----:B------:R-:W-:Y:S04]  /*fcb0*/  MUFU.EX2 R134, R134 ;  /* 0x0000008600867308 */ /* 0x000fe80000000800 */
[C---:B--2---:R-:W-:Y:S04]  /*fcc0*/  HMMA.16816.F32.BF16 R4, R52.reuse, R60, R4 ;  /* 0x0000003c3404723c */ /* 0x044fe80000041804 */
[----:B------:R-:W-:Y:S04]  /*fcd0*/  MUFU.EX2 R135, R135 ;  /* 0x0000008700877308 */ /* 0x000fe80000000800 */
[C---:B------:R-:W-:Y:S01]  /*fce0*/  HMMA.16816.F32.BF16 R8, R52.reuse, R62, R8 ;  /* 0x0000003e3408723c */ /* 0x040fe20000041808 */
[----:B------:R-:W1:Y:S03]  /*fcf0*/  LDSM.16.MT88.4 R60, [R99+0x1400] ;  /* 0x00140000633c783b */ /* 0x000e660000004200 */
[----:B------:R-:W-:Y:S04]  /*fd00*/  MUFU.EX2 R136, R136 ;  /* 0x0000008800887308 */ /* 0x000fe80000000800 */
[C---:B------:R-:W-:Y:S01]  /*fd10*/  HMMA.16816.F32.BF16 R16, R52.reuse, R58, R16 ;  /* 0x0000003a3410723c */ /* 0x040fe20000041810 */
[----:B------:R-:W2:Y:S03]  /*fd20*/  LDSM.16.MT88.4 R56, [R90+0x8400] ;  /* 0x008400005a38783b */ /* 0x000ea60000004200 */
[----:B------:R-:W-:Y:S04]  /*fd30*/  MUFU.EX2 R138, R138 ;  /* 0x0000008a008a7308 */ /* 0x000fe80000000800 */
[C---:B------:R-:W-:Y:S04]  /*fd40*/  HMMA.16816.F32.BF16 R20, R52.reuse, R64, R20 ;  /* 0x000000403414723c */ /* 0x040fe80000041814 */
[----:B------:R-:W-:Y:S04]  /*fd50*/  MUFU.EX2 R131, R131 ;  /* 0x0000008300837308 */ /* 0x000fe80000000800 */
[C---:B------:R-:W-:Y:S01]  /*fd60*/  HMMA.16816.F32.BF16 R24, R52.reuse, R66, R24 ;  /* 0x000000423418723c */ /* 0x040fe20000041818 */
[----:B------:R-:W-:Y:S03]  /*fd70*/  LDSM.16.MT88.4 R64, [R99+0x800] ;  /* 0x000800006340783b */ /* 0x000fe60000004200 */
[----:B------:R-:W-:Y:S08]  /*fd80*/  MUFU.EX2 R140, R140 ;  /* 0x0000008c008c7308 */ /* 0x000ff00000000800 */
[----:B------:R-:W3:Y:S01]  /*fd90*/  MUFU.EX2 R111, R111 ;  /* 0x0000006f006f7308 */ /* 0x000ee20000000800 */
[C---:B-1----:R-:W-:Y:S07]  /*fda0*/  HMMA.16816.F32.BF16 R28, R52.reuse, R60, R28 ;  /* 0x0000003c341c723c */ /* 0x042fee000004181c */
[----:B------:R-:W-:Y:S01]  /*fdb0*/  MUFU.EX2 R106, R106 ;  /* 0x0000006a006a7308 */ /* 0x000fe20000000800 */
[C---:B------:R-:W-:Y:S01]  /*fdc0*/  HMMA.16816.F32.BF16 R32, R52.reuse, R62, R32 ;  /* 0x0000003e3420723c */ /* 0x040fe20000041820 */
[----:B------:R-:W1:Y:S06]  /*fdd0*/  LDSM.16.MT88.4 R60, [R99+0x2400] ;  /* 0x00240000633c783b */ /* 0x000e6c0000004200 */
        /* <DEDUP_REMOVED lines=21> */
[----:B----4-:R-:W-:Y:S01]  /*ff30*/  F2FP.BF16.F32.PACK_AB R95, R102, R103 ;  /* 0x00000067665f723e */ /* 0x010fe200000010ff */
[----:B------:R-:W-:-:S02]  /*ff40*/  FADD.FTZ R135, R136, R135 ;  /* 0x0000008788877221 */ /* 0x000fc40000010000 */
        /* <DEDUP_REMOVED lines=16> */
[C---:B------:R-:W-:Y:S08]  /*10050*/  HMMA.16816.F32.BF16 R16, R52.reuse, R66, R16 ;  /* 0x000000423410723c */ /* 0x040ff00000041810 */
        /* <DEDUP_REMOVED lines=8> */
[C---:B------:R-:W-:Y:S01]  /*100e0*/  HMMA.16816.F32.BF16 R76, R92.reuse, R78, R8 ;  /* 0x0000004e5c4c723c */ /* 0x040fe20000041808 */
[----:B------:R-:W-:Y:S07]  /*100f0*/  LDSM.16.MT88.4 R8, [R99+0x2c00] ;  /* 0x002c00006308783b */ /* 0x000fee0000004200 */
[----:B------:R-:W-:Y:S08]  /*10100*/  HMMA.16816.F32.BF16 R72, R92, R68, R12 ;  /* 0x000000445c48723c */ /* 0x000ff0000004180c */
[C---:B-1----:R-:W-:Y:S08]  /*10110*/  HMMA.16816.F32.BF16 R36, R52.reuse, R60, R36 ;  /* 0x0000003c3424723c */ /* 0x042ff00000041824 */
[----:B------:R-:W-:Y:S01]  /*10120*/  HMMA.16816.F32.BF16 R40, R52, R62, R40 ;  /* 0x0000003e3428723c */ /* 0x000fe20000041828 */
[----:B------:R-:W1:Y:S07]  /*10130*/  LDSM.16.MT88.4 R60, [R90+0x7c00] ;  /* 0x007c00005a3c783b */ /* 0x000e6e0000004200 */
[----:B------:R-:W-:Y:S08]  /*10140*/  HMMA.16816.F32.BF16 R68, R92, R70, R16 ;  /* 0x000000465c44723c */ /* 0x000ff00000041810 */
[C---:B--2---:R-:W-:Y:S08]  /*10150*/  HMMA.16816.F32.BF16 R44, R52.reuse, R56, R44 ;  /* 0x00000038342c723c */ /* 0x044ff0000004182c */
[----:B------:R-:W-:Y:S01]  /*10160*/  HMMA.16816.F32.BF16 R48, R52, R58, R48 ;  /* 0x0000003a3430723c */ /* 0x000fe20000041830 */
[----:B------:R-:W2:Y:S07]  /*10170*/  LDSM.16.MT88.4 R52, [R99+0x1c00] ;  /* 0x001c00006334783b */ /* 0x000eae0000004200 */
[C---:B------:R-:W-:Y:S08]  /*10180*/  HMMA.16816.F32.BF16 R36, R92.reuse, R4, R36 ;  /* 0x000000045c24723c */ /* 0x040ff00000041824 */
[C---:B------:R-:W-:Y:S08]  /*10190*/  HMMA.16816.F32.BF16 R40, R92.reuse, R6, R40 ;  /* 0x000000065c28723c */ /* 0x040ff00000041828 */
[C---:B-1----:R-:W-:Y:S08]  /*101a0*/  HMMA.16816.F32.BF16 R64, R92.reuse, R60, R20 ;  /* 0x0000003c5c40723c */ /* 0x042ff00000041814 */
[C---:B------:R-:W-:Y:S08]  /*101b0*/  HMMA.16816.F32.BF16 R60, R92.reuse, R62, R24 ;  /* 0x0000003e5c3c723c */ /* 0x040ff00000041818 */
[C---:B------:R-:W-:Y:S08]  /*101c0*/  HMMA.16816.F32.BF16 R44, R92.reuse, R8, R44 ;  /* 0x000000085c2c723c */ /* 0x040ff0000004182c */
[C---:B--2---:R-:W-:Y:S08]  /*101d0*/  HMMA.16816.F32.BF16 R56, R92.reuse, R52, R28 ;  /* 0x000000345c38723c */ /* 0x044ff0000004181c */
[C---:B------:R-:W-:Y:S08]  /*101e0*/  HMMA.16816.F32.BF16 R52, R92.reuse, R54, R32 ;  /* 0x000000365c34723c */ /* 0x040ff00000041820 */
[----:B------:R-:W-:Y:S01]  /*101f0*/  HMMA.16816.F32.BF16 R48, R92, R10, R48 ;  /* 0x0000000a5c30723c */ /* 0x000fe20000041830 */
[----:B------:R-:W-:-:S04]  /*10200*/  NOP ;  /* 0x0000000000007918 */ /* 0x000fc80000000000 */
[----:B------:R-:W-:-:S15]  /*10210*/  @P5 BRA `(.L_x_4163) ;  /* 0x0000000000045947 */ /* 0x000fde0003800000 */
.L_x_4157:
[----:B------:R-:W-:-:S07]  /*10220*/  IADD3 R86, PT, PT, R88, -0x1, RZ ;  /* 0xffffffff58567810 */ /* 0x000fce0007ffe0ff */
.L_x_4163:
        /* <DEDUP_REMOVED lines=16> */
[----:B------:R-:W4:Y:S01]  /*10330*/  LDCU UR13, c[0x0][0x50c] ;  /* 0x0000a180ff0d77ac */ /* 0x000f220008000800 */
[----:B------:R-:W2:Y:S01]  /*10340*/  LDCU.64 UR8, c[0x0][0x3a0] ;  /* 0x00007400ff0877ac */ /* 0x000ea20008000a00 */
[----:B------:R-:W2:Y:S01]  /*10350*/  LDCU.64 UR10, c[0x0][0x3a8] ;  /* 0x00007500ff0a77ac */ /* 0x000ea20008000a00 */
[----:B-1----:R-:W-:-:S12]  /*10360*/  ULEA UR5, UR5, UR14, 0x18 ;  /* 0x0000000e05057291 */ /* 0x002fd8000f8ec0ff */
.L_x_4168:
[----:B------:R-:W-:Y:S01]  /*10370*/  @!P6 IADD3 R7, P0, PT, RZ, -R133, RZ ;  /* 0x80000085ff07e210 */ /* 0x000fe20007f1e0ff */
[----:B------:R-:W1:Y:S01]  /*10380*/  S2R R2, SR_TID.X ;  /* 0x0000000000027919 */ /* 0x000e620000002100 */
[----:B------:R-:W5:Y:S01]  /*10390*/  @!P6 LDC R86, c[0x0][0x3c0] ;  /* 0x0000f000ff56eb82 */ /* 0x000f620000000800 */
[----:B------:R-:W-:Y:S07]  /*103a0*/  DEPBAR.LE SB0, 0x0 ;  /* 0x000080000000791a */ /* 0x000fee0000000000 */
[----:B------:R-:W2:Y:S08]  /*103b0*/  LDC R85, c[0x0][0x3c4] ;  /* 0x0000f100ff557b82 */ /* 0x000eb00000000800 */
[----:B------:R-:W-:Y:S01]  /*103c0*/  BAR.SYNC.DEFER_BLOCKING 0x0 ;  /* 0x0000000000007b1d */ /* 0x000fe20000010000 */
[----:B-1----:R-:W-:Y:S01]  /*103d0*/  LOP3.LUT R130, R2, 0x18, RZ, 0xc0, !PT ;  /* 0x0000001802827812 */ /* 0x002fe200078ec0ff */
[----:B-----5:R-:W-:Y:S02]  /*103e0*/  @!P6 IMAD.SHL.U32 R6, R86, 0x40, RZ ;  /* 0x000000405606e824 */ /* 0x020fe400078e00ff */
[----:B------:R-:W-:Y:S02]  /*103f0*/  IMAD.SHL.U32 R4, R2, 0x8, RZ ;  /* 0x0000000802047824 */ /* 0x000fe400078e00ff */
[----:B------:R-:W-:Y:S03]  /*10400*/  @!P6 IMAD.X R6, RZ, RZ, ~R6, P0 ;  /* 0x000000ffff06e224 */ /* 0x000fe600000e0e06 */
[----:B------:R-:W-:Y:S02]  /*10410*/  LOP3.LUT R3, R4, 0x18, RZ, 0xc0, !PT ;  /* 0x0000001804037812 */ /* 0x000fe400078ec0ff */
[----:B------:R-:W-:Y:S02]  /*10420*/  LOP3.LUT R141, R130, 0xd8, R4, 0x78, !PT ;  /* 0x000000d8828d7812 */ /* 0x000fe400078e7804 */
[----:B------:R-:W-:Y:S02]  /*10430*/  @!P6 SHF.R.S64 R7, R7, 0x1f, R6 ;  /* 0x0000001f0707e819 */ /* 0x000fe40000001006 */
[C---:B--2---:R-:W-:Y:S02]  /*10440*/  ISETP.GE.AND P5, PT, R3.reuse, UR12, PT ;  /* 0x0000000c03007c0c */ /* 0x044fe4000bfa6270 */
[----:B------:R-:W-:Y:S02]  /*10450*/  LOP3.LUT R5, R3, 0x20, RZ, 0xfc, !PT ;  /* 0x0000002003057812 */ /* 0x000fe400078efcff */
[----:B------:R-:W-:Y:S01]  /*10460*/  LOP3.LUT R141, R141, 0x1f20, R4, 0xf8, !PT ;  /* 0x00001f208d8d7812 */ /* 0x000fe200078ef804 */
[----:B------:R-:W-:Y:S01]  /*10470*/  IMAD.MOV.U32 R4, RZ, RZ, R124 ;  /* 0x000000ffff047224 */ /* 0x000fe200078e007c */
        /* <DEDUP_REMOVED lines=68> */
.L_x_4165:
[----:B------:R-:W-:Y:S02]  /*108c0*/  LEA R141, R141, UR5, 0x1 ;  /* 0x000000058d8d7c11 */ /* 0x000fe4000f8e08ff */
[CC--:B------:R-:W-:Y:S02]  /*108d0*/  LEA R142, P0, R86.reuse, R124.reuse, 0x6 ;  /* 0x0000007c568e7211 */ /* 0x0c0fe400078030ff */
[-C--:B------:R-:W-:Y:S01]  /*108e0*/  @!P3 MOV R87, R125.reuse ;  /* 0x0000007d0057b202 */ /* 0x080fe20000000f00 */
[----:B------:R-:W-:Y:S01]  /*108f0*/  @!PT LDS RZ, [RZ] ;  /* 0x00000000fffff984 */ /* 0x000fe20000000800 */
[----:B------:R-:W-:Y:S01]  /*10900*/  @!PT LDS RZ, [RZ] ;  /* 0x00000000fffff984 */ /* 0x000fe20000000800 */
[----:B------:R-:W-:Y:S01]  /*10910*/  @!PT LDS RZ, [RZ] ;  /* 0x00000000fffff984 */ /* 0x000fe20000000800 */
[----:B------:R-:W-:Y:S01]  /*10920*/  @!P5 LDGSTS.E.BYPASS.LTC128B.128 [R141+0x6000], desc[UR6][R124.64] ;  /* 0x060000007c8ddfae */ /* 0x000fe2000b981a06 */
[----:B------:R-:W-:Y:S02]  /*10930*/  LEA.HI.X R143, R86, R125, R85, 0x6, P0 ;  /* 0x0000007d568f7211 */ /* 0x000fe400000f3455 */
[----:B------:R-:W-:Y:S03]  /*10940*/  @!P3 MOV R86, R124 ;  /* 0x0000007c0056b202 */ /* 0x000fe60000000f00 */
[----:B------:R-:W-:Y:S01]  /*10950*/  @P5 STS.128 [R141+0x6000], RZ ;  /* 0x006000ff8d005388 */ /* 0x000fe20000000c00 */
[----:B------:R-:W-:Y:S02]  /*10960*/  LOP3.LUT P0, RZ, R2, 0x4, RZ, 0xc0, !PT ;  /* 0x0000000402ff7812 */ /* 0x000fe4000780c0ff */
[----:B------:R-:W-:Y:S03]  /*10970*/  MOV R84, 0x20 ;  /* 0x0000002000547802 */ /* 0x000fe60000000f00 */
[----:B------:R-:W-:Y:S01]  /*10980*/  @!PT LDS RZ, [RZ] ;  /* 0x00000000fffff984 */ /* 0x000fe20000000800 */
[----:B------:R-:W-:Y:S01]  /*10990*/  @!PT LDS RZ, [RZ] ;  /* 0x00000000fffff984 */ /* 0x000fe20000000800 */
[----:B------:R-:W-:Y:S01]  /*109a0*/  @!PT LDS RZ, [RZ] ;  /* 0x00000000fffff984 */ /* 0x000fe20000000800 */
[----:B------:R-:W-:Y:S01]  /*109b0*/  @!P4 LDGSTS.E.BYPASS.LTC128B.128 [R141+0x7000], desc[UR6][R124.64+0x40] ;  /* 0x070000407c8dcfae */ /* 0x000fe2000b981a06 */
[----:B------:R-:W-:Y:S02]  /*109c0*/  IADD3 R134, PT, PT, R134, -0x1, RZ ;  /* 0xffffffff86867810 */ /* 0x000fe40007ffe0ff */
[----:B------:R-:W-:Y:S03]  /*109d0*/  SEL R84, R84, 0xffffffe0, !P0 ;  /* 0xffffffe054547807 */ /* 0x000fe60004000000 */
[----:B------:R-:W-:Y:S01]  /*109e0*/  @P4 STS.128 [R141+0x7000], RZ ;  /* 0x007000ff8d004388 */ /* 0x000fe20000000c00 */
[----:B------:R-:W-:Y:S02]  /*109f0*/  ISETP.GT.AND P1, PT, R134, R121, PT ;  /* 0x000000798600720c */ /* 0x000fe40003f24270 */
[-C--:B------:R-:W-:Y:S03]  /*10a00*/  IADD3 R3, PT, PT, R120, R84.reuse, RZ ;  /* 0x0000005478037210 */ /* 0x080fe60007ffe0ff */
[----:B------:R-:W-:Y:S01]  /*10a10*/  @!PT LDS RZ, [RZ] ;  /* 0x00000000fffff984 */ /* 0x000fe20000000800 */
[----:B------:R-:W-:Y:S01]  /*10a20*/  @!PT LDS RZ, [RZ] ;  /* 0x00000000fffff984 */ /* 0x000fe20000000800 */
[----:B------:R-:W-:Y:S01]  /*10a30*/  @!PT LDS RZ, [RZ] ;  /* 0x00000000fffff984 */ /* 0x000fe20000000800 */
[----:B------:R1:W-:Y:S01]  /*10a40*/  @!P3 LDGSTS.E.BYPASS.LTC128B.128 [R141+0x8000], desc[UR6][R86.64+0x80] ;  /* 0x08000080568dbfae */ /* 0x0003e2000b981a06 */
[----:B------:R-:W-:Y:S05]  /*10a50*/  IADD3 R2, PT, PT, R91, R84, RZ ;  /* 0x000000545b027210 */ /* 0x000fea0007ffe0ff */
        /* <DEDUP_REMOVED lines=18> */
[----:B------:R-:W3:Y:S06]  /*10b80*/  LDSM.16.M88.4 R100, [R91+0x3400] ;  /* 0x003400005b64783b */ /* 0x000eec0000000200 */
[----:B------:R-:W4:Y:S06]  /*10b90*/  LDSM.16.M88.4 R104, [R91+0x3800] ;  /* 0x003800005b68783b */ /* 0x000f2c0000000200 */
[----:B------:R-:W0:Y:S06]  /*10ba0*/  LDGDEPBAR ;  /* 0x00000000000079af */ /* 0x000e2c0000000000 */
[----:B------:R-:W2:Y:S06]  /*10bb0*/  LDSM.16.M88.4 R108, [R91+0x3c00] ;  /* 0x003c00005b6c783b */ /* 0x000eac0000000200 */
[----:B------:R-:W-:Y:S06]  /*10bc0*/  LDSM.16.M88.4 R112, [R3] ;  /* 0x000000000370783b */ /* 0x000fec0000000200 */
[----:B------:R-:W2:Y:S01]  /*10bd0*/  LDSM.16.M88.4 R116, [R2+0x3000] ;  /* 0x003000000274783b */ /* 0x000ea20000000200 */
[C---:B-----5:R-:W-:Y:S05]  /*10be0*/  HMMA.16816.F32.BF16 R4, R92.reuse, R96, RZ ;  /* 0x000000605c04723c */ /* 0x060fea00000418ff */
[----:B-1----:R-:W-:Y:S03]  /*10bf0*/  LDSM.16.M88.4 R84, [R91+0x4c00] ;  /* 0x004c00005b54783b */ /* 0x002fe60000000200 */
        /* <DEDUP_REMOVED lines=9> */
[----:B------:R-:W-:Y:S01]  /*10c90*/  HMMA.16816.F32.BF16 R32, R92, R110, RZ ;  /* 0x0000006e5c20723c */ /* 0x000fe200000418ff */
[----:B------:R-:W1:Y:S07]  /*10ca0*/  LDSM.16.M88.4 R92, [R2+0x3400] ;  /* 0x00340000025c783b */ /* 0x000e6e0000000200 */
        /* <DEDUP_REMOVED lines=13> */
[----:B------:R-:W-:Y:S07]  /*10d80*/  LDSM.16.M88.4 R96, [R3+0x1000] ;  /* 0x001000000360783b */ /* 0x000fee0000000200 */
[C---:B--2---:R-:W-:Y:S08]  /*10d90*/  HMMA.16816.F32.BF16 R12, R92.reuse, R100, R12 ;  /* 0x000000645c0c723c */ /* 0x044ff0000004180c */
[C---:B------:R-:W-:Y:S01]  /*10da0*/  HMMA.16816.F32.BF16 R16, R92.reuse, R102, R16 ;  /* 0x000000665c10723c */ /* 0x040fe20000041810 */
[----:B------:R-:W1:Y:S07]  /*10db0*/  LDSM.16.M88.4 R100, [R2+0x4000] ;  /* 0x004000000264783b */ /* 0x000e6e0000000200 */
[C---:B------:R-:W-:Y:S08]  /*10dc0*/  HMMA.16816.F32.BF16 R20, R92.reuse, R104, R20 ;  /* 0x000000685c14723c */ /* 0x040ff00000041814 */
[C---:B------:R-:W-:Y:S08]  /*10dd0*/  HMMA.16816.F32.BF16 R24, R92.reuse, R106, R24 ;  /* 0x0000006a5c18723c */ /* 0x040ff00000041818 */
[C---:B------:R-:W-:Y:S08]  /*10de0*/  HMMA.16816.F32.BF16 R28, R92.reuse, R84, R28 ;  /* 0x000000545c1c723c */ /* 0x040ff0000004181c */
[----:B------:R-:W-:Y:S01]  /*10df0*/  HMMA.16816.F32.BF16 R32, R92, R86, R32 ;  /* 0x000000565c20723c */ /* 0x000fe20000041820 */
[----:B------:R-:W2:Y:S06]  /*10e00*/  LDSM.16.M88.4 R84, [R2+0x4400] ;  /* 0x004400000254783b */ /* 0x000eac0000000200 */
[----:B------:R-:W3:Y:S01]  /*10e10*/  LDSM.16.M88.4 R92, [R2+0x4800] ;  /* 0x00480000025c783b */ /* 0x000ee20000000200 */
        /* <DEDUP_REMOVED lines=24> */
[----:B------:R-:W2:Y:S06]  /*10fa0*/  LDSM.16.M88.4 R84, [R2+0x5400] ;  /* 0x005400000254783b */ /* 0x000eac0000000200 */
[----:B------:R-:W3:Y:S01]  /*10fb0*/  LDSM.16.M88.4 R92, [R2+0x5800] ;  /* 0x00580000025c783b */ /* 0x000ee20000000200 */
        /* <DEDUP_REMOVED lines=9> */
[----:B------:R-:W4:Y:S01]  /*11050*/  LDSM.16.M88.4 R84, [R2+0x5c00] ;  /* 0x005c00000254783b */ /* 0x000f220000000200 */
[----:B------:R-:W-:Y:S04]  /*11060*/  DEPBAR.LE SB0, 0x0 ;  /* 0x000080000000791a */ /* 0x000fe80000000000 */
[----:B------:R-:W-:Y:S03]  /*11070*/  FMUL.FTZ R158, R8, UR13 ;  /* 0x0000000d089e7c20 */ /* 0x000fe60008410000 */
[----:B------:R-:W1:Y:S01]  /*11080*/  MUFU.TANH R150, R150 ;  /* 0x0000009600967308 */ /* 0x000e620000002400 */
[----:B------:R-:W-:Y:S01]  /*11090*/  BAR.SYNC.DEFER_BLOCKING 0x0 ;  /* 0x0000000000007b1d */ /* 0x000fe20000010000 */
[C---:B---3--:R-:W-:Y:S05]  /*110a0*/  HMMA.16816.F32.BF16 R20, R96.reuse, R92, R20 ;  /* 0x0000005c6014723c */ /* 0x048fea0000041814 */
[----:B------:R-:W-:Y:S03]  /*110b0*/  FMUL.FTZ R138, R13, UR13 ;  /* 0x0000000d0d8a7c20 */ /* 0x000fe60008410000 */
[----:B------:R-:W3:Y:S01]  /*110c0*/  MUFU.TANH R148, R148 ;  /* 0x0000009400947308 */ /* 0x000ee20000002400 */
[----:B------:R-:W-:Y:S01]  /*110d0*/  FMUL.FTZ R136, R14, UR13 ;  /* 0x0000000d0e887c20 */ /* 0x000fe20008410000 */
[C---:B------:R-:W-:Y:S03]  /*110e0*/  HMMA.16816.F32.BF16 R24, R96.reuse, R94, R24 ;  /* 0x0000005e6018723c */ /* 0x040fe60000041818 */
[----:B-1----:R-:W-:Y:S01]  /*110f0*/  FMUL.FTZ R88, R16, UR13 ;  /* 0x0000000d10587c20 */ /* 0x002fe20008410000 */
[----:B------:R-:W-:Y:S01]  /*11100*/  FMUL.FTZ R156, R9, UR13 ;  /* 0x0000000d099c7c20 */ /* 0x000fe20008410000 */
[----:B------:R-:W-:Y:S03]  /*11110*/  FMUL.FTZ R154, R10, UR13 ;  /* 0x0000000d0a9a7c20 */ /* 0x000fe60008410000 */
[----:B------:R1:W1:Y:S01]  /*11120*/  MUFU.TANH R117, R138 ;  /* 0x0000008a00757308 */ /* 0x0002620000002400 */
        /* <DEDUP_REMOVED lines=14> */
[----:B------:R5:W1:Y:S01]  /*11210*/  MUFU.TANH R109, R88 ;  /* 0x00000058006d7308 */ /* 0x000a620000002400 */
[----:B------:R-:W-:Y:S01]  /*11220*/  FMUL.FTZ R151, R27, UR13 ;  /* 0x0000000d1b977c20 */ /* 0x000fe20008410000 */
[C---:B----4-:R-:W-:Y:S08]  /*11230*/  HMMA.16816.F32.BF16 R28, R96.reuse, R84, R28 ;  /* 0x00000054601c723c */ /* 0x050ff0000004181c */
[----:B------:R-:W4:Y:S01]  /*11240*/  MUFU.TANH R146, R146 ;  /* 0x0000009200927308 */ /* 0x000f220000002400 */
[----:B------:R-:W-:Y:S09]  /*11250*/  HMMA.16816.F32.BF16 R32, R96, R86, R32 ;  /* 0x000000566020723c */ /* 0x000ff20000041820 */
[----:B------:R-:W2:Y:S01]  /*11260*/  MUFU.TANH R158, R158 ;  /* 0x0000009e009e7308 */ /* 0x000ea20000002400 */
[----:B-1----:R-:W-:Y:S01]  /*11270*/  FMUL.FTZ R138, R28, UR13 ;  /* 0x0000000d1c8a7c20 */ /* 0x002fe20008410000 */
[----:B------:R-:W-:Y:S01]  /*11280*/  FMUL.FTZ R145, R29, UR13 ;  /* 0x0000000d1d917c20 */ /* 0x000fe20008410000 */
[----:B-----5:R-:W-:Y:S07]  /*11290*/  FMUL.FTZ R88, R30, UR13 ;  /* 0x0000000d1e587c20 */ /* 0x020fee0008410000 */
[----:B------:R-:W1:Y:S01]  /*112a0*/  MUFU.TANH R156, R156 ;  /* 0x0000009c009c7308 */ /* 0x000e620000002400 */
[----:B------:R-:W-:Y:S01]  /*112b0*/  FMUL.FTZ R87, R31, UR13 ;  /* 0x0000000d1f577c20 */ /* 0x000fe20008410000 */
[----:B------:R-:W-:Y:S01]  /*112c0*/  FMUL.FTZ R143, R32, UR13 ;  /* 0x0000000d208f7c20 */ /* 0x000fe20008410000 */
[----:B------:R-:W-:Y:S01]  /*112d0*/  FMUL.FTZ R136, R33, UR13 ;  /* 0x0000000d21887c20 */ /* 0x000fe20008410000 */
[----:B------:R-:W-:Y:S06]  /*112e0*/  FMUL.FTZ R34, R34, UR13 ;  /* 0x0000000d22227c20 */ /* 0x000fec0008410000 */
[----:B------:R-:W1:Y:S01]  /*112f0*/  MUFU.TANH R154, R154 ;  /* 0x0000009a009a7308 */ /* 0x000e620000002400 */
[----:B------:R-:W-:Y:S09]  /*11300*/  FMUL.FTZ R35, R35, UR13 ;  /* 0x0000000d23237c20 */ /* 0x000ff20008410000 */
        /* <DEDUP_REMOVED lines=24> */
[----:B------:R-:W3:Y:S08]  /*11490*/  @!P5 LDC R6, c[0x0][0x3bc] ;  /* 0x0000ef00ff06db82 */ /* 0x000ef00000000800 */
[----:B------:R-:W4:Y:S08]  /*114a0*/  @!P4 LDC R5, c[0x0][0x3bc] ;  /* 0x0000ef00ff05cb82 */ /* 0x000f300000000800 */
[----:B------:R-:W1:Y:S01]  /*114b0*/  @!P3 LDC R4, c[0x0][0x3bc] ;  /* 0x0000ef00ff04bb82 */ /* 0x000e620000000800 */
        /* <DEDUP_REMOVED lines=11> */
[----:B-1-34-:R-:W-:Y:S08]  /*11570*/  @!P6 BRA `(.L_x_4167) ;  /* 0x0000000000f8e947 */ /* 0x01aff00003800000 */
        /* <DEDUP_REMOVED lines=62> */
.L_x_4167:
        /* <DEDUP_REMOVED lines=37> */
.L_x_4166:
[----:B------:R-:W-:Y:S01]  /*11bb0*/  FMNMX3.FTZ R3, R89, R150, R148, !PT ;  /* 0x0000009659037276 */ /* 0x000fe20007810094 */
[----:B------:R-:W-:Y:S01]  /*11bc0*/  LDSM.16.MT88.4 R12, [R90+0x6000] ;  /* 0x006000005a0c783b */ /* 0x000fe20000004200 */
[----:B------:R-:W-:Y:S02]  /*11bd0*/  MOV R96, R131 ;  /* 0x0000008300607202 */ /* 0x000fe40000000f00 */
[----:B-1----:R-:W-:Y:S02]  /*11be0*/  FMNMX3.FTZ R4, R3, R158, R156, !PT ;  /* 0x0000009e03047276 */ /* 0x002fe4000781009c */
        /* <DEDUP_REMOVED lines=14> */
[----:B------:R-:W-:Y:S01]  /*11cd0*/  @P0 IADD3 R96, PT, PT, R132, -0x20, RZ ;  /* 0xffffffe084600810 */ /* 0x000fe20007ffe0ff */
[----:B------:R-:W1:Y:S01]  /*11ce0*/  SHFL.BFLY PT, R3, R6, 0x2, 0x1f ;  /* 0x0c401f0006037f89 */ /* 0x000e6200000e0000 */
[----:B------:R-:W-:Y:S02]  /*11cf0*/  FMNMX3.FTZ R7, R2, R86, R85, !PT ;  /* 0x0000005602077276 */ /* 0x000fe40007810055 */
[----:B------:R-:W-:Y:S05]  /*11d00*/  ISETP.GT.AND P0, PT, R134, R121, PT ;  /* 0x000000798600720c */ /* 0x000fea0003f04270 */
[----:B------:R-:W-:Y:S01]  /*11d10*/  LDSM.16.MT88.4 R20, [R96] ;  /* 0x000000006014783b */ /* 0x000fe20000004200 */
[----:B------:R-:W-:Y:S07]  /*11d20*/  IADD3 R135, PT, PT, R135, -0x40, RZ ;  /* 0xffffffc087877810 */ /* 0x000fee0007ffe0ff */
[----:B------:R-:W2:Y:S01]  /*11d30*/  SHFL.BFLY PT, R2, R7, 0x2, 0x1f ;  /* 0x0c401f0007027f89 */ /* 0x000ea200000e0000 */
[----:B-1----:R-:W-:Y:S07]  /*11d40*/  FMNMX.FTZ R9, R6, R3, !PT ;  /* 0x0000000306097209 */ /* 0x002fee0007810000 */
[----:B------:R-:W1:Y:S01]  /*11d50*/  SHFL.BFLY PT, R84, R9, 0x1, 0x1f ;  /* 0x0c201f0009547f89 */ /* 0x000e6200000e0000 */
[----:B--2---:R-:W-:Y:S07]  /*11d60*/  FMNMX.FTZ R4, R7, R2, !PT ;  /* 0x0000000207047209 */ /* 0x004fee0007810000 */
[----:B------:R-:W2:Y:S01]  /*11d70*/  SHFL.BFLY PT, R3, R4, 0x1, 0x1f ;  /* 0x0c201f0004037f89 */ /* 0x000ea200000e0000 */
[----:B-1----:R-:W-:Y:S04]  /*11d80*/  FMNMX.FTZ R84, R9, R84, !PT ;  /* 0x0000005409547209 */ /* 0x002fe80007810000 */
[C---:B------:R-:W-:Y:S01]  /*11d90*/  FSETP.NEU.FTZ.AND P1, PT, R84.reuse, -INF , PT ;  /* 0xff8000005400780b */ /* 0x040fe20003f3d000 */
[C---:B------:R-:W-:Y:S01]  /*11da0*/  FMUL.FTZ R94, R84.reuse, UR4 ;  /* 0x00000004545e7c20 */ /* 0x040fe20008410000 */
[----:B------:R-:W-:Y:S01]  /*11db0*/  FADD.FTZ R2, -R84, R89 ;  /* 0x0000005954027221 */ /* 0x000fe20000010100 */
[----:B------:R-:W-:Y:S03]  /*11dc0*/  MOV R89, R84 ;  /* 0x0000005400597202 */ /* 0x000fe60000000f00 */
[----:B------:R-:W-:Y:S01]  /*11dd0*/  FSEL R94, R94, RZ, P1 ;  /* 0x000000ff5e5e7208 */ /* 0x000fe20000800000 */
[----:B------:R-:W-:Y:S01]  /*11de0*/  FMUL.FTZ R5, R2, UR4 ;  /* 0x0000000402057c20 */ /* 0x000fe20008410000 */
[----:B--2---:R-:W-:Y:S03]  /*11df0*/  FMNMX.FTZ R3, R4, R3, !PT ;  /* 0x0000000304037209 */ /* 0x004fe60007810000 */
[----:B------:R-:W-:Y:S01]  /*11e00*/  FFMA.FTZ R95, R150, UR4, -R94 ;  /* 0x00000004965f7c23 */ /* 0x000fe2000801085e */
[C---:B------:R-:W-:Y:S01]  /*11e10*/  FSETP.NEU.FTZ.AND P1, PT, R3.reuse, -INF , PT ;  /* 0xff8000000300780b */ /* 0x040fe20003f3d000 */
[C---:B------:R-:W-:Y:S01]  /*11e20*/  FMUL.FTZ R92, R3.reuse, UR4 ;  /* 0x00000004035c7c20 */ /* 0x040fe20008410000 */
[----:B------:R-:W-:Y:S01]  /*11e30*/  FADD.FTZ R0, -R3, R0 ;  /* 0x0000000003007221 */ /* 0x000fe20000010100 */
[--C-:B------:R-:W-:Y:S01]  /*11e40*/  FFMA.FTZ R102, R148, UR4, -R94.reuse ;  /* 0x0000000494667c23 */ /* 0x100fe2000801085e */
[--C-:B------:R-:W-:Y:S01]  /*11e50*/  FFMA.FTZ R101, R158, UR4, -R94.reuse ;  /* 0x000000049e657c23 */ /* 0x100fe2000801085e */
[--C-:B------:R-:W-:Y:S01]  /*11e60*/  FFMA.FTZ R100, R156, UR4, -R94.reuse ;  /* 0x000000049c647c23 */ /* 0x100fe2000801085e */
[----:B------:R-:W-:Y:S01]  /*11e70*/  FSEL R92, R92, RZ, P1 ;  /* 0x000000ff5c5c7208 */ /* 0x000fe20000800000 */
[----:B------:R-:W-:Y:S01]  /*11e80*/  FMUL.FTZ R6, R0, UR4 ;  /* 0x0000000400067c20 */ /* 0x000fe20008410000 */
[----:B------:R-:W1:Y:S01]  /*11e90*/  MUFU.EX2 R2, R5 ;  /* 0x0000000500027308 */ /* 0x000e620000000800 */
[--C-:B------:R-:W-:Y:S01]  /*11ea0*/  FFMA.FTZ R112, R161, UR4, -R94.reuse ;  /* 0x00000004a1707c23 */ /* 0x100fe2000801085e */
[----:B------:R-:W-:Y:S01]  /*11eb0*/  FFMA.FTZ R115, R155, UR4, -R94 ;  /* 0x000000049b737c23 */ /* 0x000fe2000801085e */
[--C-:B------:R-:W-:Y:S01]  /*11ec0*/  FFMA.FTZ R93, R146, UR4, -R92.reuse ;  /* 0x00000004925d7c23 */ /* 0x100fe2000801085c */
[--C-:B------:R-:W-:Y:S01]  /*11ed0*/  FFMA.FTZ R99, R119, UR4, -R92.reuse ;  /* 0x0000000477637c23 */ /* 0x100fe2000801085c */
[--C-:B------:R-:W-:Y:S01]  /*11ee0*/  FFMA.FTZ R98, R154, UR4, -R92.reuse ;  /* 0x000000049a627c23 */ /* 0x100fe2000801085c */
[--C-:B------:R-:W-:Y:S01]  /*11ef0*/  FFMA.FTZ R97, R152, UR4, -R92.reuse ;  /* 0x0000000498617c23 */ /* 0x100fe2000801085c */
[--C-:B------:R-:W-:Y:S03]  /*11f00*/  FFMA.FTZ R113, R157, UR4, -R92.reuse ;  /* 0x000000049d717c23 */ /* 0x100fe6000801085c */
[----:B------:R-:W2:Y:S01]  /*11f10*/  MUFU.EX2 R0, R6 ;  /* 0x0000000600007308 */ /* 0x000ea20000000800 */
[----:B------:R-:W-:Y:S01]  /*11f20*/  FFMA.FTZ R114, R153, UR4, -R92 ;  /* 0x0000000499727c23 */ /* 0x000fe2000801085c */
[----:B------:R-:W-:Y:S01]  /*11f30*/  FFMA.FTZ R118, R147, UR4, -R94 ;  /* 0x0000000493767c23 */ /* 0x000fe2000801085e */
[----:B------:R-:W-:Y:S01]  /*11f40*/  FFMA.FTZ R116, R151, UR4, -R92 ;  /* 0x0000000497747c23 */ /* 0x000fe2000801085c */
[--C-:B------:R-:W-:Y:S01]  /*11f50*/  FFMA.FTZ R107, R109, UR4, -R94.reuse ;  /* 0x000000046d6b7c23 */ /* 0x100fe2000801085e */
        /* <DEDUP_REMOVED lines=18> */
[----:B------:R-:W-:Y:S03]  /*12080*/  LDSM.16.MT88.4 R76, [R90+0x6c00] ;  /* 0x006c00005a4c783b */ /* 0x000fe60000004200 */
[----:B------:R-:W-:Y:S01]  /*12090*/  MUFU.EX2 R93, R93 ;  /* 0x0000005d005d7308 */ /* 0x000fe20000000800 */
[----:B------:R-:W-:Y:S01]  /*120a0*/  FMUL.FTZ R25, R2, R61 ;  /* 0x0000003d02197220 */ /* 0x000fe20000410000 */
[C---:B------:R-:W-:Y:S01]  /*120b0*/  FMUL.FTZ R26, R0.reuse, R62 ;  /* 0x0000003e001a7220 */ /* 0x040fe20000410000 */
[----:B------:R-:W-:Y:S01]  /*120c0*/  FMUL.FTZ R27, R0, R63 ;  /* 0x0000003f001b7220 */ /* 0x000fe20000410000 */
[C---:B------:R-:W-:Y:S01]  /*120d0*/  FMUL.FTZ R32, R2.reuse, R52 ;  /* 0x0000003402207220 */ /* 0x040fe20000410000 */
[----:B------:R-:W-:Y:S01]  /*120e0*/  FMUL.FTZ R33, R2, R53 ;  /* 0x0000003502217220 */ /* 0x000fe20000410000 */
[----:B------:R-:W-:Y:S01]  /*120f0*/  FMUL.FTZ R34, R0, R54 ;  /* 0x0000003600227220 */ /* 0x000fe20000410000 */
[----:B------:R-:W2:Y:S03]  /*12100*/  LDSM.16.MT88.4 R68, [R96+0x1000] ;  /* 0x001000006044783b */ /* 0x000ea60000004200 */
[----:B------:R-:W3:Y:S01]  /*12110*/  MUFU.EX2 R99, R99 ;  /* 0x0000006300637308 */ /* 0x000ee20000000800 */
[----:B-1----:R-:W-:Y:S01]  /*12120*/  F2FP.BF16.F32.PACK_AB R80, R102, R95 ;  /* 0x0000005f6650723e */ /* 0x002fe200000010ff */
[----:B------:R-:W-:Y:S01]  /*12130*/  FMUL.FTZ R35, R0, R55 ;  /* 0x0000003700237220 */ /* 0x000fe20000410000 */
[C---:B------:R-:W-:Y:S01]  /*12140*/  FMUL.FTZ R36, R2.reuse, R36 ;  /* 0x0000002402247220 */ /* 0x040fe20000410000 */
[----:B------:R-:W-:Y:S01]  /*12150*/  FMUL.FTZ R37, R2, R37 ;  /* 0x0000002502257220 */ /* 0x000fe20000410000 */
[C---:B------:R-:W-:Y:S01]  /*12160*/  FMUL.FTZ R38, R0.reuse, R38 ;  /* 0x0000002600267220 */ /* 0x040fe20000410000 */
[----:B------:R-:W-:Y:S01]  /*12170*/  FMUL.FTZ R39, R0, R39 ;  /* 0x0000002700277220 */ /* 0x000fe20000410000 */
[----:B------:R-:W-:Y:S03]  /*12180*/  LDSM.16.MT88.4 R52, [R96+0x2000] ;  /* 0x002000006034783b */ /* 0x000fe60000004200 */
[----:B------:R-:W-:Y:S01]  /*12190*/  MUFU.EX2 R101, R101 ;  /* 0x0000006500657308 */ /* 0x000fe20000000800 */
[C---:B------:R-:W-:Y:S01]  /*121a0*/  FMUL.FTZ R40, R2.reuse, R40 ;  /* 0x0000002802287220 */ /* 0x040fe20000410000 */
[----:B------:R-:W-:Y:S01]  /*121b0*/  FMUL.FTZ R41, R2, R41 ;  /* 0x0000002902297220 */ /* 0x000fe20000410000 */
[C---:B------:R-:W-:Y:S01]  /*121c0*/  FMUL.FTZ R42, R0.reuse, R42 ;  /* 0x0000002a002a7220 */ /* 0x040fe20000410000 */
[----:B------:R-:W-:Y:S01]  /*121d0*/  FMUL.FTZ R43, R0, R43 ;  /* 0x0000002b002b7220 */ /* 0x000fe20000410000 */
[C---:B------:R-:W-:Y:S01]  /*121e0*/  FMUL.FTZ R44, R2.reuse, R44 ;  /* 0x0000002c022c7220 */ /* 0x040fe20000410000 */
[----:B------:R-:W-:Y:S01]  /*121f0*/  FMUL.FTZ R45, R2, R45 ;  /* 0x0000002d022d7220 */ /* 0x000fe20000410000 */
[----:B------:R-:W-:Y:S03]  /*12200*/  LDSM.16.MT88.4 R60, [R96+0x400] ;  /* 0x00040000603c783b */ /* 0x000fe60000004200 */
[----:B------:R-:W1:Y:S01]  /*12210*/  MUFU.EX2 R100, R100 ;  /* 0x0000006400647308 */ /* 0x000e620000000800 */
        /* <DEDUP_REMOVED lines=8> */
[----:B------:R-:W-:Y:S01]  /*122a0*/  FFMA.FTZ R139, R2, R139, R95 ;  /* 0x0000008b028b7223 */ /* 0x000fe2000001005f */
[----:B------:R-:W-:Y:S01]  /*122b0*/  FFMA.FTZ R105, R111, UR4, -R92 ;  /* 0x000000046f697c23 */ /* 0x000fe2000801085c */
[----:B------:R-:W-:Y:S01]  /*122c0*/  FFMA.FTZ R111, R159, UR4, -R94 ;  /* 0x000000049f6f7c23 */ /* 0x000fe2000801085e */
[----:B------:R-:W-:Y:S01]  /*122d0*/  FFMA.FTZ R106, R142, UR4, -R92 ;  /* 0x000000048e6a7c23 */ /* 0x000fe2000801085c */
[----:B------:R-:W-:Y:S01]  /*122e0*/  FFMA.FTZ R110, R140, UR4, -R94 ;  /* 0x000000048c6e7c23 */ /* 0x000fe2000801085e */
[--C-:B------:R-:W-:Y:S01]  /*122f0*/  FFMA.FTZ R109, R165, UR4, -R92.reuse ;  /* 0x00000004a56d7c23 */ /* 0x100fe2000801085c */
[----:B------:R-:W-:Y:S03]  /*12300*/  FFMA.FTZ R108, R163, UR4, -R92 ;  /* 0x00000004a36c7c23 */ /* 0x000fe6000801085c */
[----:B------:R-:W3:Y:S01]  /*12310*/  MUFU.EX2 R97, R97 ;  /* 0x0000006100617308 */ /* 0x000ee20000000800 */
[----:B-1----:R-:W-:Y:S01]  /*12320*/  F2FP.BF16.F32.PACK_AB R82, R100, R101 ;  /* 0x000000656452723e */ /* 0x002fe200000010ff */
[--C-:B------:R-:W-:Y:S01]  /*12330*/  FFMA.FTZ R119, R138, UR4, -R94.reuse ;  /* 0x000000048a777c23 */ /* 0x100fe2000801085e */
[----:B------:R-:W-:Y:S01]  /*12340*/  FFMA.FTZ R138, R145, UR4, -R94 ;  /* 0x00000004918a7c23 */ /* 0x000fe2000801085e */
[--C-:B------:R-:W-:Y:S01]  /*12350*/  FFMA.FTZ R88, R88, UR4, -R92.reuse ;  /* 0x0000000458587c23 */ /* 0x100fe2000801085c */
[----:B------:R-:W-:Y:S01]  /*12360*/  FFMA.FTZ R87, R87, UR4, -R92 ;  /* 0x0000000457577c23 */ /* 0x000fe2000801085c */
[--C-:B------:R-:W-:Y:S01]  /*12370*/  FFMA.FTZ R140, R143, UR4, -R94.reuse ;  /* 0x000000048f8c7c23 */ /* 0x100fe2000801085e */
[----:B------:R-:W-:Y:S03]  /*12380*/  FFMA.FTZ R94, R136, UR4, -R94 ;  /* 0x00000004885e7c23 */ /* 0x000fe6000801085e */
[----:B------:R-:W-:Y:S01]  /*12390*/  MUFU.EX2 R111, R111 ;  /* 0x0000006f006f7308 */ /* 0x000fe20000000800 */
[--C-:B------:R-:W-:Y:S01]  /*123a0*/  FFMA.FTZ R86, R86, UR4, -R92.reuse ;  /* 0x0000000456567c23 */ /* 0x100fe2000801085c */
[----:B------:R-:W-:Y:S01]  /*123b0*/  FFMA.FTZ R92, R85, UR4, -R92 ;  /* 0x00000004555c7c23 */ /* 0x000fe2000801085c */
[----:B------:R-:W-:Y:S04]  /*123c0*/  FADD.FTZ R102, R102, R139 ;  /* 0x0000008b66667221 */ /* 0x000fe80000010000 */
[----:B------:R-:W-:Y:S03]  /*123d0*/  FADD.FTZ R101, R101, R102 ;  /* 0x0000006665657221 */ /* 0x000fe60000010000 */
[----:B------:R-:W-:Y:S01]  /*123e0*/  MUFU.EX2 R112, R112 ;  /* 0x0000007000707308 */ /* 0x000fe20000000800 */
[----:B---3--:R-:W-:Y:S01]  /*123f0*/  F2FP.BF16.F32.PACK_AB R83, R97, R98 ;  /* 0x000000626153723e */ /* 0x008fe200000010ff */
[----:B------:R-:W-:Y:S06]  /*12400*/  FADD.FTZ R100, R100, R101 ;  /* 0x0000006564647221 */ /* 0x000fec0000010000 */
        /* <DEDUP_REMOVED lines=16> */
[----:B------:R-:W1:Y:S03]  /*12510*/  LDSM.16.MT88.4 R64, [R90+0x8000] ;  /* 0x008000005a40783b */ /* 0x000e660000004200 */
[----:B------:R-:W-:Y:S02]  /*12520*/  MUFU.EX2 R117, R117 ;  /* 0x0000007500757308 */ /* 0x000fe40000000800 */
[C---:B------:R-:W-:Y:S03]  /*12530*/  HMMA.16816.F32.BF16 R20, R80.reuse, R28, R20 ;  /* 0x0000001c5014723c */ /* 0x040fe60000041814 */
[C---:B------:R-:W-:Y:S01]  /*12540*/  FMUL.FTZ R28, R2.reuse, R56 ;  /* 0x00000038021c7220 */ /* 0x040fe20000410000 */
[----:B------:R-:W-:Y:S04]  /*12550*/  FMUL.FTZ R29, R2, R57 ;  /* 0x00000039021d7220 */ /* 0x000fe80000410000 */
[----:B------:R-:W-:Y:S01]  /*12560*/  MUFU.EX2 R116, R116 ;  /* 0x0000007400747308 */ /* 0x000fe20000000800 */
[C---:B------:R-:W-:Y:S03]  /*12570*/  HMMA.16816.F32.BF16 R24, R80.reuse, R30, R24 ;  /* 0x0000001e5018723c */ /* 0x040fe60000041818 */
[C---:B------:R-:W-:Y:S01]  /*12580*/  FMUL.FTZ R30, R0.reuse, R58 ;  /* 0x0000003a001e7220 */ /* 0x040fe20000410000 */
[C---:B------:R-:W-:Y:S05]  /*12590*/  FMUL.FTZ R31, R0.reuse, R59 ;  /* 0x0000003b001f7220 */ /* 0x040fea0000410000 */
[----:B------:R-:W-:Y:S01]  /*125a0*/  MUFU.EX2 R103, R103 ;  /* 0x0000006700677308 */ /* 0x000fe20000000800 */
[----:B------:R-:W3:Y:S01]  /*125b0*/  LDSM.16.MT88.4 R56, [R90+0x6400] ;  /* 0x006400005a38783b */ /* 0x000ee20000004200 */
[----:B------:R-:W-:Y:S01]  /*125c0*/  FFMA.FTZ R0, R0, R137, R93 ;  /* 0x0000008900007223 */ /* 0x000fe2000001005d */
[C---:B--2---:R-:W-:Y:S07]  /*125d0*/  HMMA.16816.F32.BF16 R28, R80.reuse, R68, R28 ;  /* 0x00000044501c723c */ /* 0x044fee000004181c */
[----:B------:R-:W2:Y:S01]  /*125e0*/  MUFU.EX2 R104, R104 ;  /* 0x0000006800687308 */ /* 0x000ea20000000800 */
[----:B------:R-:W-:Y:S01]  /*125f0*/  FADD.FTZ R99, R99, R0 ;  /* 0x0000000063637221 */ /* 0x000fe20000010000 */
[----:B------:R-:W-:Y:S03]  /*12600*/  MOV R0, R3 ;  /* 0x0000000300007202 */ /* 0x000fe60000000f00 */
[----:B------:R-:W-:Y:S01]  /*12610*/  FADD.FTZ R98, R98, R99 ;  /* 0x0000006362627221 */ /* 0x000fe20000010000 */
[C---:B------:R-:W-:Y:S01]  /*12620*/  HMMA.16816.F32.BF16 R32, R80.reuse, R70, R32 ;  /* 0x000000465020723c */ /* 0x040fe20000041820 */
[----:B------:R-:W-:Y:S03]  /*12630*/  LDSM.16.MT88.4 R68, [R96+0xc00] ;  /* 0x000c00006044783b */ /* 0x000fe60000004200 */
[----:B------:R-:W-:Y:S01]  /*12640*/  MUFU.EX2 R105, R105 ;  /* 0x0000006900697308 */ /* 0x000fe20000000800 */
[----:B------:R-:W-:Y:S03]  /*12650*/  FADD.FTZ R98, R97, R98 ;  /* 0x0000006261627221 */ /* 0x000fe60000010000 */
[C---:B-1----:R-:W-:Y:S06]  /*12660*/  HMMA.16816.F32.BF16 R36, R80.reuse, R64, R36 ;  /* 0x000000405024723c */ /* 0x042fec0000041824 */
[----:B------:R-:W1:Y:S02]  /*12670*/  MUFU.EX2 R106, R106 ;  /* 0x0000006a006a7308 */ /* 0x000e640000000800 */
[C---:B------:R-:W-:Y:S01]  /*12680*/  HMMA.16816.F32.BF16 R40, R80.reuse, R66, R40 ;  /* 0x000000425028723c */ /* 0x040fe20000041828 */
[----:B------:R-:W4:Y:S07]  /*12690*/  LDSM.16.MT88.4 R64, [R90+0x7400] ;  /* 0x007400005a40783b */ /* 0x000f2e0000004200 */
[----:B------:R-:W-:Y:S01]  /*126a0*/  MUFU.EX2 R107, R107 ;  /* 0x0000006b006b7308 */ /* 0x000fe20000000800 */
[C---:B------:R-:W-:Y:S09]  /*126b0*/  HMMA.16816.F32.BF16 R44, R80.reuse, R52, R44 ;  /* 0x00000034502c723c */ /* 0x040ff2000004182c */
[----:B------:R-:W5:Y:S01]  /*126c0*/  MUFU.EX2 R110, R110 ;  /* 0x0000006e006e7308 */ /* 0x000f620000000800 */
[----:B--2---:R-:W-:Y:S01]  /*126d0*/  F2FP.BF16.F32.PACK_AB R52, R104, R103 ;  /* 0x000000676834723e */ /* 0x004fe200000010ff */
[----:B------:R-:W-:Y:S01]  /*126e0*/  FADD.FTZ R103, R103, R100 ;  /* 0x0000006467677221 */ /* 0x000fe20000010000 */
[----:B-1----:R-:W-:Y:S01]  /*126f0*/  F2FP.BF16.F32.PACK_AB R53, R106, R105 ;  /* 0x000000696a35723e */ /* 0x002fe200000010ff */
[----:B------:R-:W-:Y:S01]  /*12700*/  FADD.FTZ R105, R105, R98 ;  /* 0x0000006269697221 */ /* 0x000fe20000010000 */
[----:B------:R-:W-:Y:S05]  /*12710*/  HMMA.16816.F32.BF16 R48, R80, R54, R48 ;  /* 0x000000365030723c */ /* 0x000fea0000041830 */
[----:B------:R-:W-:Y:S01]  /*12720*/  MUFU.EX2 R109, R109 ;  /* 0x0000006d006d7308 */ /* 0x000fe20000000800 */
[----:B------:R-:W-:Y:S01]  /*12730*/  FADD.FTZ R104, R104, R103 ;  /* 0x0000006768687221 */ /* 0x000fe20000010000 */
[----:B------:R-:W-:Y:S08]  /*12740*/  FADD.FTZ R106, R106, R105 ;  /* 0x000000696a6a7221 */ /* 0x000ff00000010000 */
[----:B------:R-:W1:Y:S01]  /*12750*/  MUFU.EX2 R108, R108 ;  /* 0x0000006c006c7308 */ /* 0x000e620000000800 */
[C---:B-----5:R-:W-:Y:S01]  /*12760*/  F2FP.BF16.F32.PACK_AB R54, R110.reuse, R107 ;  /* 0x0000006b6e36723e */ /* 0x060fe200000010ff */
        /* <DEDUP_REMOVED lines=12> */
[C---:B------:R-:W-:Y:S06]  /*12830*/  HMMA.16816.F32.BF16 R12, R52.reuse, R60, R12 ;  /* 0x0000003c340c723c */ /* 0x040fec000004180c */
[----:B------:R-:W-:Y:S02]  /*12840*/  MUFU.EX2 R140, R140 ;  /* 0x0000008c008c7308 */ /* 0x000fe40000000800 */
[C---:B------:R-:W-:Y:S01]  /*12850*/  HMMA.16816.F32.BF16 R16, R52.reuse, R62, R16 ;  /* 0x0000003e3410723c */ /* 0x040fe20000041810 */
[----:B------:R-:W3:Y:S07]  /*12860*/  LDSM.16.MT88.4 R60, [R90+0x8400] ;  /* 0x008400005a3c783b */ /* 0x000eee0000004200 */
[----:B------:R-:W5:Y:S01]  /*12870*/  MUFU.EX2 R141, R94 ;  /* 0x0000005e008d7308 */ /* 0x000f620000000800 */
[----:B--2---:R-:W-:Y:S01]  /*12880*/  F2FP.BF16.F32.PACK_AB R93, R87, R88 ;  /* 0x00000058575d723e */ /* 0x004fe200000010ff */
[C---:B----4-:R-:W-:Y:S08]  /*12890*/  HMMA.16816.F32.BF16 R20, R52.reuse, R64, R20 ;  /* 0x000000403414723c */ /* 0x050ff00000041814 */
[----:B------:R-:W-:Y:S01]  /*128a0*/  MUFU.EX2 R86, R86 ;  /* 0x0000005600567308 */ /* 0x000fe20000000800 */
[C---:B------:R-:W-:Y:S01]  /*128b0*/  HMMA.16816.F32.BF16 R24, R52.reuse, R66, R24 ;  /* 0x000000423418723c */ /* 0x040fe20000041818 */
[----:B------:R-:W2:Y:S08]  /*128c0*/  LDSM.16.MT88.4 R64, [R96+0x2400] ;  /* 0x002400006040783b */ /* 0x000eb00000004200 */
[----:B------:R4:W3:Y:S01]  /*128d0*/  MUFU.EX2 R85, R92 ;  /* 0x0000005c00557308 */ /* 0x0008e20000000800 */
[----:B-----5:R-:W-:Y:S01]  /*128e0*/  F2FP.BF16.F32.PACK_AB R94, R141, R140 ;  /* 0x0000008c8d5e723e */ /* 0x020fe200000010ff */
[C---:B-1----:R-:W-:Y:S08]  /*128f0*/  HMMA.16816.F32.BF16 R28, R52.reuse, R56, R28 ;  /* 0x00000038341c723c */ /* 0x042ff0000004181c */
[C---:B------:R-:W-:Y:S01]  /*12900*/  HMMA.16816.F32.BF16 R32, R52.reuse, R58, R32 ;  /* 0x0000003a3420723c */ /* 0x040fe20000041820 */
[----:B------:R-:W1:Y:S02]  /*12910*/  LDSM.16.MT88.4 R56, [R90+0x6800] ;  /* 0x006800005a38783b */ /* 0x000e640000004200 */
[----:B----4-:R-:W-:Y:S02]  /*12920*/  F2FP.BF16.F32.PACK_AB R92, R138, R119 ;  /* 0x000000778a5c723e */ /* 0x010fe400000010ff */
[----:B---3--:R-:W-:Y:S03]  /*12930*/  F2FP.BF16.F32.PACK_AB R95, R85, R86 ;  /* 0x00000056555f723e */ /* 0x008fe600000010ff */
[C---:B------:R-:W-:Y:S08]  /*12940*/  HMMA.16816.F32.BF16 R36, R52.reuse, R60, R36 ;  /* 0x0000003c3424723c */ /* 0x040ff00000041824 */
[C---:B------:R-:W-:Y:S01]  /*12950*/  HMMA.16816.F32.BF16 R40, R52.reuse, R62, R40 ;  /* 0x0000003e3428723c */ /* 0x040fe20000041828 */
[----:B------:R-:W3:Y:S07]  /*12960*/  LDSM.16.MT88.4 R60, [R96+0x800] ;  /* 0x00080000603c783b */ /* 0x000eee0000004200 */
[C---:B--2---:R-:W-:Y:S08]  /*12970*/  HMMA.16816.F32.BF16 R44, R52.reuse, R64, R44 ;  /* 0x00000040342c723c */ /* 0x044ff0000004182c */
[----:B------:R-:W-:Y:S01]  /*12980*/  HMMA.16816.F32.BF16 R48, R52, R66, R48 ;  /* 0x000000423430723c */ /* 0x000fe20000041830 */
[----:B------:R-:W2:Y:S02]  /*12990*/  LDSM.16.MT88.4 R64, [R90+0x7800] ;  /* 0x007800005a40783b */ /* 0x000ea40000004200 */
        /* <DEDUP_REMOVED lines=10> */
[C---:B-1----:R-:W-:Y:S03]  /*12a40*/  HMMA.16816.F32.BF16 R4, R52.reuse, R56, R4 ;  /* 0x000000383404723c */ /* 0x042fe60000041804 */
[----:B------:R-:W-:Y:S01]  /*12a50*/  FADD.FTZ R118, R118, R115 ;  /* 0x0000007376767221 */ /* 0x000fe20000010000 */
[----:B------:R-:W-:Y:S04]  /*12a60*/  FADD.FTZ R117, R116, R117 ;  /* 0x0000007574757221 */ /* 0x000fe80000010000 */
[C---:B------:R-:W-:Y:S01]  /*12a70*/  HMMA.16816.F32.BF16 R8, R52.reuse, R58, R8 ;  /* 0x0000003a3408723c */ /* 0x040fe20000041808 */
[----:B------:R-:W1:Y:S02]  /*12a80*/  LDSM.16.MT88.4 R56, [R96+0x1800] ;  /* 0x001800006038783b */ /* 0x000e640000004200 */
[----:B------:R-:W-:Y:S04]  /*12a90*/  FADD.FTZ R88, R88, R117 ;  /* 0x0000007558587221 */ /* 0x000fe80000010000 */
[----:B------:R-:W-:Y:S01]  /*12aa0*/  FADD.FTZ R87, R87, R88 ;  /* 0x0000005857577221 */ /* 0x000fe20000010000 */
[C---:B---3--:R-:W-:Y:S03]  /*12ab0*/  HMMA.16816.F32.BF16 R12, R52.reuse, R60, R12 ;  /* 0x0000003c340c723c */ /* 0x048fe6000004180c */
[----:B------:R-:W-:Y:S04]  /*12ac0*/  FADD.FTZ R86, R86, R87 ;  /* 0x0000005756567221 */ /* 0x000fe80000010000 */
[----:B------:R-:W-:Y:S01]  /*12ad0*/  FADD.FTZ R137, R85, R86 ;  /* 0x0000005655897221 */ /* 0x000fe20000010000 */
        /* <DEDUP_REMOVED lines=33> */
.L_x_4164:
        /* <DEDUP_REMOVED lines=160> */
.L_x_4170:
[----:B------:R-:W-:Y:S05]  /*136f0*/  BSYNC.RECONVERGENT B0 ;  /* 0x0000000000007941 */ /* 0x000fea0003800200 */
.L_x_4169:
        /* <DEDUP_REMOVED lines=19> */
.L_x_4172:
[----:B------:R-:W-:Y:S05]  /*13830*/  BSYNC.RECONVERGENT B0 ;  /* 0x0000000000007941 */ /* 0x000fea0003800200 */
.L_x_4171:
        /* <DEDUP_REMOVED lines=21> */
.L_x_4174:
[----:B------:R-:W-:Y:S05]  /*13990*/  BSYNC.RECONVERGENT B0 ;  /* 0x0000000000007941 */ /* 0x000fea0003800200 */
.L_x_4173:
        /* <DEDUP_REMOVED lines=21> */
.L_x_4176:
[----:B------:R-:W-:Y:S05]  /*13af0*/  BSYNC.RECONVERGENT B0 ;  /* 0x0000000000007941 */ /* 0x000fea0003800200 */
.L_x_4175:
        /* <DEDUP_REMOVED lines=22> */
.L_x_4177:
        /* <DEDUP_REMOVED lines=10> */
.L_x_5525:


//--------------------- .text._ZN5flash24flash_fwd_splitkv_kernelI23Flash_fwd_kernel_traitsILi96ELi64ELi64ELi4ELb0ELb0EN7cutlass10bfloat16_tE19Flash_kernel_traitsILi96ELi64ELi64ELi4ES3_EELb1ELb0ELb0ELb1ELb1ELb0ELb0ELb0EEEvNS_16Flash_fwd_paramsE --------------------------
	.section	.text._ZN5flash24flash_fwd_splitkv_kernelI23Flash_fwd_kernel_traitsILi96ELi64ELi64ELi4ELb0ELb0EN7cutlass10bfloat16_tE19Flash_kernel_traitsILi96ELi64ELi64ELi4ES3_EELb1ELb0ELb0ELb1ELb1ELb0ELb0ELb0EEEvNS_16Flash_fwd_paramsE,"ax",@progbits
	.align	128
        .global         _ZN5flash24flash_fwd_splitkv_kernelI23Flash_fwd_kernel_traitsILi96ELi64ELi64ELi4ELb0ELb0EN7cutlass10bfloat16_tE19Flash_kernel_traitsILi96ELi64ELi64ELi4ES3_EELb1ELb0ELb0ELb1ELb1ELb0ELb0ELb0EEEvNS_16Flash_fwd_paramsE
        .type           _ZN5flash24flash_fwd_splitkv_kernelI23Flash_fwd_kernel_traitsILi96ELi64ELi64ELi4ELb0ELb0EN7cutlass10bfloat16_tE19Flash_kernel_traitsILi96ELi64ELi64ELi4ES3_EELb1ELb0ELb0ELb1ELb1ELb0ELb0ELb0EEEvNS_16Flash_fwd_paramsE,@function
        .size           _ZN5flash24flash_fwd_splitkv_kernelI23Flash_fwd_kernel_traitsILi96ELi64ELi64ELi4ELb0ELb0EN7cutlass10bfloat16_tE19Flash_kernel_traitsILi96ELi64ELi64ELi4ES3_EELb1ELb0ELb0ELb1ELb1ELb0ELb0ELb0EEEvNS_16Flash_fwd_paramsE,(.L_x_5526 - _ZN5flash24flash_fwd_splitkv_kernelI23Flash_fwd_kernel_traitsILi96ELi64ELi64ELi4ELb0ELb0EN7cutlass10bfloat16_tE19Flash_kernel_traitsILi96ELi64ELi64ELi4ES3_EELb1ELb0ELb0ELb1ELb1ELb0ELb0ELb0EEEvNS_16Flash_fwd_paramsE)
        .other          _ZN5flash24flash_fwd_splitkv_kernelI23Flash_fwd_kernel_traitsILi96ELi64ELi64ELi4ELb0ELb0EN7cutlass10bfloat16_tE19Flash_kernel_traitsILi96ELi64ELi64ELi4ES3_EELb1ELb0ELb0ELb1ELb1ELb0ELb0ELb0EEEvNS_16Flash_fwd_paramsE,@"STO_CUDA_ENTRY STV_DEFAULT"
_ZN5flash24flash_fwd_splitkv_kernelI23Flash_fwd_kernel_traitsILi96ELi64ELi64ELi4ELb0ELb0EN7cutlass10bfloat16_tE19Flash_kernel_traitsILi96ELi64ELi64ELi4ES3_EELb1ELb0ELb0ELb1ELb1ELb0ELb0ELb0EEEvNS_16Flash_fwd_paramsE:
.text._ZN5flash24flash_fwd_splitkv_kernelI23Flash_fwd_kernel_traitsILi96ELi64ELi64ELi4ELb0ELb0EN7cutlass10bfloat16_tE19Flash_kernel_traitsILi96ELi64ELi64ELi4ES3_EELb1ELb0ELb0ELb1ELb1ELb0ELb0ELb0EEEvNS_16Flash_fwd_paramsE:
        /* <DEDUP_REMOVED lines=66> */
[----:B------:R-:W-:Y:S01]  /*0420*/  IMAD R5, R10, UR22, R27 ;  /* 0x000000160a057c24 */ /* 0x000fe2000f8e021b */
[----:B------:R-:W-:Y:S01]  /*0430*/  IADD3 R27, PT, PT, -R27, UR22, RZ ;  /* 0x000000161b1b7c10 */ /* 0x000fe2000fffe1ff */
[----:B------:R-:W-:-:S03]  /*0440*/  IMAD.WIDE.U32 R6, R0, R2, R6 ;  /* 0x0000000200067225 */ /* 0x000fc600078e0006 */
[C---:B------:R-:W-:Y:S01]  /*0450*/  ISETP.GE.OR P2, PT, R0.reuse, R27, P2 ;  /* 0x0000001b0000720c */ /* 0x040fe20001746670 */
[----:B------:R-:W-:Y:S01]  /*0460*/  IMAD R4, R0, R3, R7 ;  /* 0x0000000300047224 */ /* 0x000fe200078e0207 */
[----:B------:R-:W-:Y:S02]  /*0470*/  SHF.L.U32 R3, R3, 0x6, RZ ;  /* 0x0000000603037819 */ /* 0x000fe400000006ff */
[----:B-1----:R-:W-:-:S04]  /*0480*/  LEA R8, P0, R6, UR6, 0x1 ;  /* 0x0000000606087c11 */ /* 0x002fc8000f8008ff */
[----:B------:R-:W-:Y:S01]  /*0490*/  LEA.HI.X R9, R6, UR7, R4, 0x1, P0 ;  /* 0x0000000706097c11 */ /* 0x000fe200080f0c04 */
[----:B------:R-:W-:Y:S01]  /*04a0*/  IMAD.WIDE.U32 R6, R2, 0x40, RZ ;  /* 0x0000004002067825 */ /* 0x000fe200078e00ff */
[C---:B------:R-:W-:Y:S02]  /*04b0*/  IADD3 R4, P0, PT, R5.reuse, R0, RZ ;  /* 0x0000000005047210 */ /* 0x040fe40007f1e0ff */
[----:B------:R-:W-:Y:S01]  /*04c0*/  IADD3 R0, PT, PT, R0, 0x20, RZ ;  /* 0x0000002000007810 */ /* 0x000fe20007ffe0ff */
[----:B------:R1:W-:Y:S01]  /*04d0*/  STG.E.128 desc[UR24][R8.64], RZ ;  /* 0x000000ff08007986 */ /* 0x0003e2000c101d18 */
[----:B------:R-:W-:Y:S02]  /*04e0*/  LEA.HI.X.SX32 R5, R5, RZ, 0x1, P0 ;  /* 0x000000ff05057211 */ /* 0x000fe400000f0eff */
[----:B--2---:R-:W-:Y:S01]  /*04f0*/  LEA R10, P0, R4, UR4, 0x2 ;  /* 0x00000004040a7c11 */ /* 0x004fe2000f8010ff */
[----:B------:R1:W-:Y:S01]  /*0500*/  STG.E.128 desc[UR24][R8.64+0x40], RZ ;  /* 0x000040ff08007986 */ /* 0x0003e2000c101d18 */
[----:B------:R-:W-:-:S02]  /*0510*/  IADD3 R2, P1, PT, R6, R8, RZ ;  /* 0x0000000806027210 */ /* 0x000fc40007f3e0ff */
[----:B------:R-:W-:Y:S01]  /*0520*/  LEA.HI.X R11, R4, UR5, R5, 0x2, P0 ;  /* 0x00000005040b7c11 */ /* 0x000fe200080f1405 */
[----:B------:R-:W-:Y:S01]  /*0530*/  @!P2 IMAD.MOV.U32 R5, RZ, RZ, 0x7f800000 ;  /* 0x7f800000ff05a424 */ /* 0x000fe200078e00ff */
[----:B------:R-:W-:Y:S01]  /*0540*/  ISETP.GE.AND P0, PT, R0, R27, PT ;  /* 0x0000001b0000720c */ /* 0x000fe20003f06270 */
[----:B------:R1:W-:Y:S01]  /*0550*/  STG.E.128 desc[UR24][R8.64+0x80], RZ ;  /* 0x000080ff08007986 */ /* 0x0003e2000c101d18 */
[----:B------:R-:W-:Y:S02]  /*0560*/  IADD3.X R3, PT, PT, R9, R7, R3, P1, !PT ;  /* 0x0000000709037210 */ /* 0x000fe40000ffe403 */
[----:B------:R-:W-:-:S03]  /*0570*/  ISETP.NE.OR P0, PT, R112, RZ, P0 ;  /* 0x000000ff7000720c */ /* 0x000fc60000705670 */
        /* <DEDUP_REMOVED lines=8> */
.L_x_4178:
[----:B------:R-:W1:Y:S01]  /*0600*/  LDCU.64 UR4, c[0x0][0x4d8] ;  /* 0x00009b00ff0477ac */ /* 0x000e620008000a00 */
[----:B------:R-:W-:Y:S01]  /*0610*/  MOV R2, R10 ;  /* 0x0000000a00027202 */ /* 0x000fe20000000f00 */
[----:B-1----:R-:W-:-:S04]  /*0620*/  UISETP.NE.U32.AND UP0, UPT, UR4, URZ, UPT ;  /* 0x000000ff0400728c */ /* 0x002fc8000bf05070 */
[----:B------:R-:W-:-:S09]  /*0630*/  UISETP.NE.AND.EX UP0, UPT, UR5, URZ, UPT, UP0 ;  /* 0x000000ff0500728c */ /* 0x000fd2000bf05300 */
[----:B------:R-:W-:Y:S05]  /*0640*/  BRA.U !UP0, `(.L_x_4179) ;  /* 0x00000001080c7547 */ /* 0x000fea000b800000 */
[----:B------:R-:W1:Y:S02]  /*0650*/  LDC.64 R2, c[0x0][0x4d8] ;  /* 0x00013600ff027b82 */ /* 0x000e640000000a00 */
[----:B-1----:R-:W-:-:S06]  /*0660*/  IMAD.WIDE.U32 R2, R10, 0x4, R2 ;  /* 0x000000040a027825 */ /* 0x002fcc00078e0002 */
[----:B------:R1:W5:Y:S02]  /*0670*/  LDG.E R2, desc[UR24][R2.64] ;  /* 0x0000001802027981 */ /* 0x000364000c1e1900 */
.L_x_4179:
[----:B------:R-:W2:Y:S02]  /*0680*/  LDCU.64 UR6, c[0x0][0x4e0] ;  /* 0x00009c00ff0677ac */ /* 0x000ea40008000a00 */
[----:B--2---:R-:W-:-:S04]  /*0690*/  UISETP.NE.U32.AND UP0, UPT, UR6, URZ, UPT ;  /* 0x000000ff0600728c */ /* 0x004fc8000bf05070 */
[----:B------:R-:W-:-:S09]  /*06a0*/  UISETP.NE.AND.EX UP0, UPT, UR7, URZ, UPT, UP0 ;  /* 0x000000ff0700728c */ /* 0x000fd2000bf05300 */
[----:B------:R-:W-:Y:S05]  /*06b0*/  BRA.U !UP0, `(.L_x_4180) ;  /* 0x00000005087c7547 */ /* 0x000fea000b800000 */
[----:B------:R-:W2:Y:S01]  /*06c0*/  LDC R12, c[0x0][0x4f0] ;  /* 0x00013c00ff0c7b82 */ /* 0x000ea20000000800 */
[----:B------:R-:W-:Y:S01]  /*06d0*/  LEA R5, R24, 0xffffffc0, 0x6 ;  /* 0xffffffc018057811 */ /* 0x000fe200078e30ff */
[----:B------:R-:W3:Y:S03]  /*06e0*/  LDCU.64 UR4, c[0x0][0x4e8] ;  /* 0x00009d00ff0477ac */ /* 0x000ee60008000a00 */
[----:B-----5:R-:W-:Y:S01]  /*06f0*/  IABS R2, R5 ;  /* 0x0000000500027213 */ /* 0x020fe20000000000 */
[----:B------:R-:W4:Y:S01]  /*0700*/  LDCU.64 UR18, c[0x0][0x3a0] ;  /* 0x00007400ff1277ac */ /* 0x000f220008000a00 */
[----:B------:R-:W-:Y:S01]  /*0710*/  MOV R16, RZ ;  /* 0x000000ff00107202 */ /* 0x000fe20000000f00 */
[----:B------:R-:W4:Y:S01]  /*0720*/  LDCU.64 UR8, c[0x0][0x3a8] ;  /* 0x00007500ff0877ac */ /* 0x000f220008000a00 */
[----:B------:R-:W4:Y:S01]  /*0730*/  LDCU.64 UR16, c[0x0][0x3b8] ;  /* 0x00007700ff1077ac */ /* 0x000f220008000a00 */
[----:B--2---:R-:W-:-:S04]  /*0740*/  IABS R4, R12 ;  /* 0x0000000c00047213 */ /* 0x004fc80000000000 */
[----:B------:R-:W2:Y:S08]  /*0750*/  I2F.RP R8, R4 ;  /* 0x0000000400087306 */ /* 0x000eb00000209400 */
[----:B--2---:R-:W2:Y:S02]  /*0760*/  MUFU.RCP R6, R8 ;  /* 0x0000000800067308 */ /* 0x004ea40000001000 */
[----:B--2---:R-:W-:-:S06]  /*0770*/  IADD3 R6, PT, PT, R6, 0xffffffe, RZ ;  /* 0x0ffffffe06067810 */ /* 0x004fcc0007ffe0ff */
[----:B------:R-:W1:Y:S02]  /*0780*/  F2I.FTZ.U32.TRUNC.NTZ R7, R6 ;  /* 0x0000000600077305 */ /* 0x000e64000021f000 */
[----:B-1----:R-:W-:Y:S01]  /*0790*/  IADD3 R3, PT, PT, RZ, -R7, RZ ;  /* 0x80000007ff037210 */ /* 0x002fe20007ffe0ff */
[----:B------:R-:W-:-:S04]  /*07a0*/  IMAD.MOV.U32 R6, RZ, RZ, RZ ;  /* 0x000000ffff067224 */ /* 0x000fc800078e00ff */
[----:B------:R-:W-:-:S04]  /*07b0*/  IMAD R3, R3, R4, RZ ;  /* 0x0000000403037224 */ /* 0x000fc800078e02ff */
[----:B------:R-:W-:Y:S02]  /*07c0*/  IMAD.HI.U32 R3, R7, R3, R6 ;  /* 0x0000000307037227 */ /* 0x000fe400078e0006 */
[----:B------:R-:W1:Y:S04]  /*07d0*/  LDC R6, c[0x0][0x3e8] ;  /* 0x0000fa00ff067b82 */ /* 0x000e680000000800 */
        /* <DEDUP_REMOVED lines=9> */
[----:B------:R-:W-:Y:S01]  /*0870*/  ISETP.GE.U32.AND P0, PT, R3, R4, PT ;  /* 0x000000040300720c */ /* 0x000fe20003f06070 */
[----:B---3--:R-:W-:-:S04]  /*0880*/  IMAD.WIDE.U32 R2, R10, UR4, RZ ;  /* 0x000000040a027c25 */ /* 0x008fc8000f8e00ff */
[----:B------:R-:W-:Y:S01]  /*0890*/  IMAD R127, R10, UR5, R3 ;  /* 0x000000050a7f7c24 */ /* 0x000fe2000f8e0203 */
[----:B-1----:R-:W-:Y:S01]  /*08a0*/  IABS R7, R6 ;  /* 0x0000000600077213 */ /* 0x002fe20000000000 */
[----:B------:R-:W1:Y:S06]  /*08b0*/  LDCU.64 UR4, c[0x0][0x3c0] ;  /* 0x00007800ff0477ac */ /* 0x000e6c0008000a00 */
[----:B------:R-:W-:Y:S01]  /*08c0*/  @P0 VIADD R8, R8, 0x1 ;  /* 0x0000000108080836 */ /* 0x000fe20000000000 */
[----:B------:R-:W-:-:S04]  /*08d0*/  LEA R126, P0, R2, UR6, 0x2 ;  /* 0x00000006027e7c11 */ /* 0x000fc8000f8010ff */
[----:B------:R-:W-:Y:S02]  /*08e0*/  @!P1 IADD3 R8, PT, PT, -R8, RZ, RZ ;  /* 0x000000ff08089210 */ /* 0x000fe40007ffe1ff */
[----:B------:R-:W-:Y:S02]  /*08f0*/  LEA.HI.X R127, R2, UR7, R127, 0x2, P0 ;  /* 0x00000007027f7c11 */ /* 0x000fe400080f147f */
[----:B------:R-:W-:-:S05]  /*0900*/  @!P2 LOP3.LUT R8, RZ, R12, RZ, 0x33, !PT ;  /* 0x0000000cff08a212 */ /* 0x000fca00078e33ff */
[----:B------:R-:W-:-:S05]  /*0910*/  IMAD.WIDE R18, R8, 0x4, R126 ;  /* 0x0000000408127825 */ /* 0x000fca00078e027e */
[----:B------:R-:W2:Y:S01]  /*0920*/  LDG.E R4, desc[UR24][R18.64] ;  /* 0x0000001812047981 */ /* 0x000ea2000c1e1900 */
[----:B------:R-:W3:Y:S01]  /*0930*/  I2F.RP R11, R7 ;  /* 0x00000007000b7306 */ /* 0x000ee20000209400 */
[----:B------:R-:W-:-:S05]  /*0940*/  IADD3 R8, PT, PT, -R8, RZ, RZ ;  /* 0x000000ff08087210 */ /* 0x000fca0007ffe1ff */
[----:B------:R-:W-:Y:S02]  /*0950*/  IMAD R8, R12, R8, R5 ;  /* 0x000000080c087224 */ /* 0x000fe400078e0205 */
[----:B-1----:R-:W-:Y:S01]  /*0960*/  IMAD.U32 R5, RZ, RZ, UR5 ;  /* 0x00000005ff057e24 */ /* 0x002fe2000f8e00ff */
[----:B---3--:R-:W1:Y:S02]  /*0970*/  MUFU.RCP R17, R11 ;  /* 0x0000000b00117308 */ /* 0x008e640000001000 */
[----:B-1----:R-:W-:-:S06]  /*0980*/  IADD3 R17, PT, PT, R17, 0xffffffe, RZ ;  /* 0x0ffffffe11117810 */ /* 0x002fcc0007ffe0ff */
[----:B------:R-:W1:Y:S02]  /*0990*/  F2I.FTZ.U32.TRUNC.NTZ R17, R17 ;  /* 0x0000001100117305 */ /* 0x000e64000021f000 */
[----:B-1----:R-:W-:-:S04]  /*09a0*/  IMAD.MOV R2, RZ, RZ, -R17 ;  /* 0x000000ffff027224 */ /* 0x002fc800078e0a11 */
[----:B------:R-:W-:Y:S01]  /*09b0*/  IMAD R3, R2, R7, RZ ;  /* 0x0000000702037224 */ /* 0x000fe200078e02ff */
[----:B------:R-:W-:-:S03]  /*09c0*/  IABS R2, R9 ;  /* 0x0000000900027213 */ /* 0x000fc60000000000 */
[----:B------:R-:W-:Y:S01]  /*09d0*/  IMAD.HI.U32 R16, R17, R3, R16 ;  /* 0x0000000311107227 */ /* 0x000fe200078e0010 */
[----:B------:R-:W-:-:S05]  /*09e0*/  MOV R3, R2 ;  /* 0x0000000200037202 */ /* 0x000fca0000000f00 */
[----:B------:R-:W-:-:S04]  /*09f0*/  IMAD.HI.U32 R2, R16, R3, RZ ;  /* 0x0000000310027227 */ /* 0x000fc800078e00ff */
[----:B------:R-:W-:-:S04]  /*0a00*/  IMAD.MOV R14, RZ, RZ, -R2 ;  /* 0x000000ffff0e7224 */ /* 0x000fc800078e0a02 */
[----:B------:R-:W-:Y:S01]  /*0a10*/  IMAD R14, R7, R14, R3 ;  /* 0x0000000e070e7224 */ /* 0x000fe200078e0203 */
[----:B------:R-:W-:-:S04]  /*0a20*/  LOP3.LUT R3, R9, R6, RZ, 0x3c, !PT ;  /* 0x0000000609037212 */ /* 0x000fc800078e3cff */
[----:B------:R-:W-:Y:S02]  /*0a30*/  ISETP.GT.U32.AND P1, PT, R7, R14, PT ;  /* 0x0000000e0700720c */ /* 0x000fe40003f24070 */
[----:B------:R-:W-:-:S11]  /*0a40*/  ISETP.GE.AND P0, PT, R3, RZ, PT ;  /* 0x000000ff0300720c */ /* 0x000fd60003f06270 */
[-C--:B------:R-:W-:Y:S02]  /*0a50*/  @!P1 IADD3 R14, PT, PT, R14, -R7.reuse, RZ ;  /* 0x800000070e0e9210 */ /* 0x080fe40007ffe0ff */
[----:B------:R-:W-:Y:S02]  /*0a60*/  @!P1 IADD3 R2, PT, PT, R2, 0x1, RZ ;  /* 0x0000000102029810 */ /* 0x000fe40007ffe0ff */
[----:B------:R-:W-:Y:S02]  /*0a70*/  ISETP.GE.U32.AND P2, PT, R14, R7, PT ;  /* 0x000000070e00720c */ /* 0x000fe40003f46070 */
[----:B------:R-:W-:-:S11]  /*0a80*/  ISETP.NE.AND P1, PT, R6, RZ, PT ;  /* 0x000000ff0600720c */ /* 0x000fd60003f25270 */
[----:B------:R-:W-:-:S05]  /*0a90*/  @P2 VIADD R2, R2, 0x1 ;  /* 0x0000000102022836 */ /* 0x000fca0000000000 */
[----:B------:R-:W-:Y:S02]  /*0aa0*/  @!P0 IADD3 R2, PT, PT, -R2, RZ, RZ ;  /* 0x000000ff02028210 */ /* 0x000fe40007ffe1ff */
[----:B------:R-:W-:-:S04]  /*0ab0*/  @!P1 LOP3.LUT R2, RZ, R6, RZ, 0x33, !PT ;  /* 0x00000006ff029212 */ /* 0x000fc800078e33ff */
[----:B------:R-:W-:Y:S02]  /*0ac0*/  SHF.R.S32.HI R6, RZ, 0x1f, R2 ;  /* 0x0000001fff067819 */ /* 0x000fe40000011402 */
[----:B--2---:R-:W-:Y:S01]  /*0ad0*/  SHF.R.S32.HI R3, RZ, 0x1f, R4 ;  /* 0x0000001fff037819 */ /* 0x004fe20000011404 */
[----:B----4-:R-:W-:-:S04]  /*0ae0*/  IMAD.WIDE.U32 R16, R4, UR18, RZ ;  /* 0x0000001204107c25 */ /* 0x010fc8000f8e00ff */
[C---:B------:R-:W-:Y:S02]  /*0af0*/  IMAD R7, R3.reuse, UR18, RZ ;  /* 0x0000001203077c24 */ /* 0x040fe4000f8e02ff */
[----:B------:R-:W-:Y:S02]  /*0b00*/  IMAD R3, R3, UR8, RZ ;  /* 0x0000000803037c24 */ /* 0x000fe4000f8e02ff */
[C---:B------:R-:W-:Y:S02]  /*0b10*/  IMAD R7, R4.reuse, UR19, R7 ;  /* 0x0000001304077c24 */ /* 0x040fe4000f8e0207 */
[C---:B------:R-:W-:Y:S02]  /*0b20*/  IMAD R3, R4.reuse, UR9, R3 ;  /* 0x0000000904037c24 */ /* 0x040fe4000f8e0203 */
[----:B------:R-:W-:Y:S01]  /*0b30*/  IMAD.WIDE.U32 R12, R4, UR8, RZ ;  /* 0x00000008040c7c25 */ /* 0x000fe2000f8e00ff */
[----:B------:R-:W1:Y:S01]  /*0b40*/  LDCU.128 UR8, c[0x0][0x3d0] ;  /* 0x00007a00ff0877ac */ /* 0x000e620008000c00 */
[----:B------:R-:W-:-:S02]  /*0b50*/  MOV R4, UR4 ;  /* 0x0000000400047c02 */ /* 0x000fc40008000f00 */
[----:B------:R-:W-:Y:S01]  /*0b60*/  IMAD.IADD R17, R17, 0x1, R7 ;  /* 0x0000000111117824 */ /* 0x000fe200078e0207 */
[----:B------:R-:W-:Y:S02]  /*0b70*/  SHF.R.S32.HI R7, RZ, 0x1f, R8 ;  /* 0x0000001fff077819 */ /* 0x000fe40000011408 */
[----:B------:R-:W-:Y:S01]  /*0b80*/  IADD3 R13, PT, PT, R13, R3, RZ ;  /* 0x000000030d0d7210 */ /* 0x000fe20007ffe0ff */
[----:B------:R-:W-:-:S04]  /*0b90*/  IMAD.WIDE.U32 R16, R8, UR16, R16 ;  /* 0x0000001008107c25 */ /* 0x000fc8000f8e0010 */
[C---:B------:R-:W-:Y:S02]  /*0ba0*/  IMAD R3, R7.reuse, UR16, RZ ;  /* 0x0000001007037c24 */ /* 0x040fe4000f8e02ff */
[-C--:B------:R-:W-:Y:S02]  /*0bb0*/  IMAD R7, R7, R4.reuse, RZ ;  /* 0x0000000407077224 */ /* 0x080fe400078e02ff */
[----:B------:R-:W-:-:S04]  /*0bc0*/  IMAD.WIDE.U32 R12, R8, R4, R12 ;  /* 0x00000004080c7225 */ /* 0x000fc800078e000c */
[C---:B------:R-:W-:Y:S02]  /*0bd0*/  IMAD R7, R8.reuse, R5, R7 ;  /* 0x0000000508077224 */ /* 0x040fe400078e0207 */
[----:B------:R-:W-:-:S03]  /*0be0*/  IMAD R3, R8, UR17, R3 ;  /* 0x0000001108037c24 */ /* 0x000fc6000f8e0203 */
[----:B------:R-:W-:Y:S01]  /*0bf0*/  IADD3 R13, PT, PT, R13, R7, RZ ;  /* 0x000000070d0d7210 */ /* 0x000fe20007ffe0ff */
[C---:B-1----:R-:W-:Y:S01]  /*0c00*/  IMAD R7, R6.reuse, UR10, RZ ;  /* 0x0000000a06077c24 */ /* 0x042fe2000f8e02ff */
[----:B------:R-:W-:Y:S01]  /*0c10*/  IADD3 R17, PT, PT, R17, R3, RZ ;  /* 0x0000000311117210 */ /* 0x000fe20007ffe0ff */
[----:B------:R-:W-:Y:S02]  /*0c20*/  IMAD R3, R6, UR8, RZ ;  /* 0x0000000806037c24 */ /* 0x000fe4000f8e02ff */
[C---:B------:R-:W-:Y:S02]  /*0c30*/  IMAD R7, R2.reuse, UR11, R7 ;  /* 0x0000000b02077c24 */ /* 0x040fe4000f8e0207 */
[----:B------:R-:W-:-:S04]  /*0c40*/  IMAD.WIDE.U32 R12, R2, UR10, R12 ;  /* 0x0000000a020c7c25 */ /* 0x000fc8000f8e000c */
[C---:B------:R-:W-:Y:S01]  /*0c50*/  IMAD R3, R2.reuse, UR9, R3 ;  /* 0x0000000902037c24 */ /* 0x040fe2000f8e0203 */
[----:B------:R-:W-:Y:S01]  /*0c60*/  MOV R8, R12 ;  /* 0x0000000c00087202 */ /* 0x000fe20000000f00 */
[----:B------:R-:W-:Y:S01]  /*0c70*/  IMAD.WIDE.U32 R16, R2, UR8, R16 ;  /* 0x0000000802107c25 */ /* 0x000fe2000f8e0010 */
[----:B------:R-:W-:-:S03]  /*0c80*/  IADD3 R2, PT, PT, R13, R7, RZ ;  /* 0x000000070d027210 */ /* 0x000fc60007ffe0ff */
[----:B------:R-:W-:Y:S01]  /*0c90*/  IMAD.IADD R3, R17, 0x1, R3 ;  /* 0x0000000111037824 */ /* 0x000fe200078e0203 */
[----:B------:R-:W-:Y:S06]  /*0ca0*/  BRA `(.L_x_4181) ;  /* 0x00000004000c7947 */ /* 0x000fec0003800000 */
.L_x_4180:
[----:B------:R-:W2:Y:S01]  /*0cb0*/  LDC R12, c[0x0][0x3e8] ;  /* 0x0000fa00ff0c7b82 */ /* 0x000ea20000000800 */
[----:B------:R-:W-:Y:S01]  /*0cc0*/  MOV R4, RZ ;  /* 0x000000ff00047202 */ /* 0x000fe20000000f00 */
[----:B------:R-:W3:Y:S01]  /*0cd0*/  LDCU.64 UR16, c[0x0][0x3b8] ;  /* 0x00007700ff1077ac */ /* 0x000ee20008000a00 */
[----:B------:R-:W-:Y:S02]  /*0ce0*/  IABS R7, R9 ;  /* 0x0000000900077213 */ /* 0x000fe40000000000 */
[----:B------:R-:W-:Y:S01]  /*0cf0*/  CS2R R126, SRZ ;  /* 0x00000000007e7805 */ /* 0x000fe2000001ff00 */
[----:B------:R-:W4:Y:S01]  /*0d00*/  LDCU.64 UR18, c[0x0][0x3a0] ;  /* 0x00007400ff1277ac */ /* 0x000f220008000a00 */
[----:B------:R-:W4:Y:S01]  /*0d10*/  LDCU.64 UR4, c[0x0][0x3a8] ;  /* 0x00007500ff0477ac */ /* 0x000f220008000a00 */
[----:B---3--:R-:W-:Y:S01]  /*0d20*/  IMAD.WIDE.U32 R18, R17, UR16, RZ ;  /* 0x0000001011127c25 */ /* 0x008fe2000f8e00ff */
[----:B--2---:R-:W-:Y:S02]  /*0d30*/  IABS R6, R12 ;  /* 0x0000000c00067213 */ /* 0x004fe40000000000 */
[----:B------:R-:W-:-:S02]  /*0d40*/  ISETP.NE.AND P0, PT, R12, RZ, PT ;  /* 0x000000ff0c00720c */ /* 0x000fc40003f05270 */
[----:B------:R-:W2:Y:S08]  /*0d50*/  I2F.RP R13, R6 ;  /* 0x00000006000d7306 */ /* 0x000eb00000209400 */
[----:B--2---:R-:W2:Y:S02]  /*0d60*/  MUFU.RCP R11, R13 ;  /* 0x0000000d000b7308 */ /* 0x004ea40000001000 */
[----:B--2---:R-:W-:-:S06]  /*0d70*/  IADD3 R11, PT, PT, R11, 0xffffffe, RZ ;  /* 0x0ffffffe0b0b7810 */ /* 0x004fcc0007ffe0ff */
[----:B------:R-:W1:Y:S02]  /*0d80*/  F2I.FTZ.U32.TRUNC.NTZ R5, R11 ;  /* 0x0000000b00057305 */ /* 0x000e64000021f000 */
[----:B-1----:R-:W-:-:S05]  /*0d90*/  IADD3 R3, PT, PT, RZ, -R5, RZ ;  /* 0x80000005ff037210 */ /* 0x002fca0007ffe0ff */
[----:B------:R-:W-:-:S04]  /*0da0*/  IMAD R3, R3, R6, RZ ;  /* 0x0000000603037224 */ /* 0x000fc800078e02ff */
[----:B------:R-:W-:-:S06]  /*0db0*/  IMAD.HI.U32 R4, R5, R3, R4 ;  /* 0x0000000305047227 */ /* 0x000fcc00078e0004 */
[----:B------:R-:W-:Y:S02]  /*0dc0*/  IMAD.HI.U32 R8, R4, R7, RZ ;  /* 0x0000000704087227 */ /* 0x000fe400078e00ff */
[----:B------:R-:W1:Y:S03]  /*0dd0*/  LDC.64 R4, c[0x0][0x3c0] ;  /* 0x0000f000ff047b82 */ /* 0x000e660000000a00 */
[----:B------:R-:W-:-:S05]  /*0de0*/  IADD3 R3, PT, PT, -R8, RZ, RZ ;  /* 0x000000ff08037210 */ /* 0x000fca0007ffe1ff */
[----:B------:R-:W-:Y:S01]  /*0df0*/  IMAD R3, R6, R3, R7 ;  /* 0x0000000306037224 */ /* 0x000fe200078e0207 */
[----:B------:R-:W-:-:S04]  /*0e00*/  SHF.R.S32.HI R7, RZ, 0x1f, R17 ;  /* 0x0000001fff077819 */ /* 0x000fc80000011411 */
[----:B------:R-:W-:Y:S01]  /*0e10*/  ISETP.GT.U32.AND P3, PT, R6, R3, PT ;  /* 0x000000030600720c */ /* 0x000fe20003f64070 */
[----:B------:R-:W-:-:S04]  /*0e20*/  IMAD R16, R7, UR16, RZ ;  /* 0x0000001007107c24 */ /* 0x000fc8000f8e02ff */
[----:B------:R-:W-:-:S05]  /*0e30*/  IMAD R11, R17, UR17, R16 ;  /* 0x00000011110b7c24 */ /* 0x000fca000f8e0210 */
[----:B------:R-:W-:Y:S01]  /*0e40*/  IADD3 R19, PT, PT, R19, R11, RZ ;  /* 0x0000000b13137210 */ /* 0x000fe20007ffe0ff */
[----:B-1----:R-:W-:Y:S02]  /*0e50*/  IMAD R14, R7, R4, RZ ;  /* 0x00000004070e7224 */ /* 0x002fe400078e02ff */
[----:B------:R-:W-:Y:S02]  /*0e60*/  @!P3 IADD3 R3, PT, PT, R3, -R6, RZ ;  /* 0x800000060303b210 */ /* 0x000fe40007ffe0ff */
[C---:B------:R-:W-:Y:S01]  /*0e70*/  IMAD R7, R17.reuse, R5, R14 ;  /* 0x0000000511077224 */ /* 0x040fe200078e020e */
[----:B------:R-:W-:Y:S01]  /*0e80*/  @!P3 IADD3 R8, PT, PT, R8, 0x1, RZ ;  /* 0x000000010808b810 */ /* 0x000fe20007ffe0ff */
[----:B------:R-:W-:Y:S01]  /*0e90*/  IMAD.WIDE.U32 R16, R17, R4, RZ ;  /* 0x0000000411107225 */ /* 0x000fe200078e00ff */
[----:B------:R-:W-:Y:S02]  /*0ea0*/  ISETP.GE.U32.AND P2, PT, R3, R6, PT ;  /* 0x000000060300720c */ /* 0x000fe40003f46070 */
[----:B-----5:R-:W-:Y:S01]  /*0eb0*/  SHF.R.S32.HI R6, RZ, 0x1f, R2 ;  /* 0x0000001fff067819 */ /* 0x020fe20000011402 */
[----:B----4-:R-:W-:Y:S01]  /*0ec0*/  IMAD.WIDE.U32 R18, R2, UR18, R18 ;  /* 0x0000001202127c25 */ /* 0x010fe2000f8e0012 */
[----:B------:R-:W-:-:S02]  /*0ed0*/  LOP3.LUT R3, R9, R12, RZ, 0x3c, !PT ;  /* 0x0000000c09037212 */ /* 0x000fc400078e3cff */
[----:B------:R-:W-:Y:S01]  /*0ee0*/  IADD3 R17, PT, PT, R17, R7, RZ ;  /* 0x0000000711117210 */ /* 0x000fe20007ffe0ff */
[C---:B------:R-:W-:Y:S01]  /*0ef0*/  IMAD R13, R6.reuse, UR18, RZ ;  /* 0x00000012060d7c24 */ /* 0x040fe2000f8e02ff */
[----:B------:R-:W-:Y:S01]  /*0f00*/  ISETP.GE.AND P1, PT, R3, RZ, PT ;  /* 0x000000ff0300720c */ /* 0x000fe20003f26270 */
[----:B------:R-:W-:Y:S02]  /*0f10*/  IMAD R11, R6, UR4, RZ ;  /* 0x00000004060b7c24 */ /* 0x000fe4000f8e02ff */
[C---:B------:R-:W-:Y:S01]  /*0f20*/  IMAD R13, R2.reuse, UR19, R13 ;  /* 0x00000013020d7c24 */ /* 0x040fe2000f8e020d */
[----:B------:R-:W1:Y:S01]  /*0f30*/  LDC.64 R6, c[0x0][0x3d0] ;  /* 0x0000f400ff067b82 */ /* 0x000e620000000a00 */
[C---:B------:R-:W-:Y:S02]  /*0f40*/  IMAD R11, R2.reuse, UR5, R11 ;  /* 0x00000005020b7c24 */ /* 0x040fe4000f8e020b */
[----:B------:R-:W-:Y:S01]  /*0f50*/  IMAD.WIDE.U32 R16, R2, UR4, R16 ;  /* 0x0000000402107c25 */ /* 0x000fe2000f8e0010 */
[----:B------:R-:W-:-:S03]  /*0f60*/  IADD3 R19, PT, PT, R19, R13, RZ ;  /* 0x0000000d13137210 */ /* 0x000fc60007ffe0ff */
[----:B------:R-:W-:Y:S01]  /*0f70*/  @P2 VIADD R8, R8, 0x1 ;  /* 0x0000000108082836 */ /* 0x000fe20000000000 */
[----:B------:R-:W2:Y:S01]  /*0f80*/  LDC.64 R2, c[0x0][0x3d8] ;  /* 0x0000f600ff027b82 */ /* 0x000ea20000000a00 */
[----:B------:R-:W-:Y:S02]  /*0f90*/  IADD3 R17, PT, PT, R17, R11, RZ ;  /* 0x0000000b11117210 */ /* 0x000fe40007ffe0ff */
[----:B------:R-:W-:Y:S02]  /*0fa0*/  LEA R11, R24, 0xffffffc0, 0x6 ;  /* 0xffffffc0180b7811 */ /* 0x000fe400078e30ff */
[----:B------:R-:W-:Y:S02]  /*0fb0*/  @!P1 IADD3 R8, PT, PT, -R8, RZ, RZ ;  /* 0x000000ff08089210 */ /* 0x000fe40007ffe1ff */
[----:B------:R-:W-:Y:S01]  /*0fc0*/  @!P0 LOP3.LUT R8, RZ, R12, RZ, 0x33, !PT ;  /* 0x0000000cff088212 */ /* 0x000fe200078e33ff */
[C---:B------:R-:W-:Y:S02]  /*0fd0*/  IMAD R12, R11.reuse, UR17, RZ ;  /* 0x000000110b0c7c24 */ /* 0x040fe4000f8e02ff */
[----:B------:R-:W-:Y:S01]  /*0fe0*/  IMAD.WIDE.U32 R18, R11, UR16, R18 ;  /* 0x000000100b127c25 */ /* 0x000fe2000f8e0012 */
[----:B------:R-:W-:-:S03]  /*0ff0*/  SHF.R.S32.HI R13, RZ, 0x1f, R8 ;  /* 0x0000001fff0d7819 */ /* 0x000fc60000011408 */
[----:B------:R-:W-:Y:S01]  /*1000*/  IMAD.WIDE.U32 R16, R11, R4, R16 ;  /* 0x000000040b107225 */ /* 0x000fe200078e0010 */
[----:B------:R-:W-:-:S03]  /*1010*/  IADD3 R19, PT, PT, R19, R12, RZ ;  /* 0x0000000c13137210 */ /* 0x000fc60007ffe0ff */
[----:B------:R-:W-:Y:S02]  /*1020*/  IMAD R11, R11, R5, RZ ;  /* 0x000000050b0b7224 */ /* 0x000fe400078e02ff */
[----:B-1----:R-:W-:-:S04]  /*1030*/  IMAD.WIDE.U32 R18, R8, R6, R18 ;  /* 0x0000000608127225 */ /* 0x002fc800078e0012 */
[----:B------:R-:W-:Y:S02]  /*1040*/  IMAD.IADD R17, R17, 0x1, R11 ;  /* 0x0000000111117824 */ /* 0x000fe400078e020b */
[C---:B------:R-:W-:Y:S02]  /*1050*/  IMAD R11, R13.reuse, R6, RZ ;  /* 0x000000060d0b7224 */ /* 0x040fe400078e02ff */
        /* <DEDUP_REMOVED lines=8> */
.L_x_4181:
        /* <DEDUP_REMOVED lines=24> */
[----:B------:R-:W-:Y:S01]  /*1260*/  IMAD R7, R15, UR4, RZ ;  /* 0x000000040f077c24 */ /* 0x000fe2000f8e02ff */
[----:B------:R-:W-:Y:S01]  /*1270*/  LOP3.LUT R131, R6, R131, RZ, 0xfc, !PT ;  /* 0x0000008306837212 */ /* 0x000fe200078efcff */
[----:B----4-:R-:W-:Y:S01]  /*1280*/  IMAD.WIDE.U32 R12, R9, UR20, R12 ;  /* 0x00000014090c7c25 */ /* 0x010fe2000f8e000c */
[----:B------:R-:W-:Y:S02]  /*1290*/  LOP3.LUT R83, R114, 0x18, RZ, 0xc0, !PT ;  /* 0x0000001872537812 */ /* 0x000fe400078ec0ff */
[----:B------:R-:W-:Y:S01]  /*12a0*/  LEA R122, R24, 0xffffffc0, 0x6 ;  /* 0xffffffc0187a7811 */ /* 0x000fe200078e30ff */
[----:B------:R-:W-:-:S02]  /*12b0*/  IMAD.U32 R10, RZ, RZ, UR23 ;  /* 0x00000017ff0a7e24 */ /* 0x000fc4000f8e00ff */
[----:B------:R-:W-:Y:S02]  /*12c0*/  IMAD.U32 R11, RZ, RZ, UR14 ;  /* 0x0000000eff0b7e24 */ /* 0x000fe4000f8e00ff */
[----:B------:R-:W-:Y:S02]  /*12d0*/  IMAD R13, R9, UR21, R13 ;  /* 0x00000015090d7c24 */ /* 0x000fe4000f8e020d */
[----:B------:R-:W-:-:S04]  /*12e0*/  IMAD.WIDE.U32 R10, R14, UR4, R10 ;  /* 0x000000040e0a7c25 */ /* 0x000fc8000f8e000a */
[----:B------:R-:W-:Y:S01]  /*12f0*/  IMAD R7, R14, UR5, R7 ;  /* 0x000000050e077c24 */ /* 0x000fe2000f8e0207 */
[----:B------:R-:W-:Y:S01]  /*1300*/  IADD3 R6, P0, PT, R12, R10, RZ ;  /* 0x0000000a0c067210 */ /* 0x000fe20007f1e0ff */
[----:B------:R-:W-:Y:S01]  /*1310*/  IMAD.WIDE.U32 R14, R14, UR4, R12 ;  /* 0x000000040e0e7c25 */ /* 0x000fe2000f8e000c */
[----:B------:R-:W-:Y:S01]  /*1320*/  UMOV UR5, 0x400 ;  /* 0x0000040000057882 */ /* 0x000fe20000000000 */
[----:B------:R-:W-:Y:S01]  /*1330*/  USHF.L.U32 UR4, UR16, 0x6, URZ ;  /* 0x0000000610047899 */ /* 0x000fe200080006ff */
[----:B------:R-:W-:Y:S01]  /*1340*/  IADD3.X R3, PT, PT, R13, R7, R11, P0, !PT ;  /* 0x000000070d037210 */ /* 0x000fe200007fe40b */
[----:B--2---:R-:W-:Y:S01]  /*1350*/  ULEA UR5, UR26, UR5, 0x18 ;  /* 0x000000051a057291 */ /* 0x004fe2000f8ec0ff */
[----:B------:R-:W-:Y:S01]  /*1360*/  IMAD.IADD R7, R15, 0x1, R7 ;  /* 0x000000010f077824 */ /* 0x000fe200078e0207 */
[----:B-----5:R-:W-:Y:S01]  /*1370*/  LEA R12, P1, R14, UR8, 0x1 ;  /* 0x000000080e0c7c11 */ /* 0x020fe2000f8208ff */
[----:B------:R-:W-:Y:S01]  /*1380*/  IMAD.WIDE.U32 R16, R82, UR16, R16 ;  /* 0x0000001052107c25 */ /* 0x000fe2000f8e0010 */
[----:B------:R-:W-:Y:S01]  /*1390*/  LEA R10, P0, R6, UR8, 0x1 ;  /* 0x00000008060a7c11 */ /* 0x000fe2000f8008ff */
[----:B------:R-:W-:Y:S01]  /*13a0*/  USHF.L.U64.HI UR8, UR16, 0x6, UR17 ;  /* 0x0000000610087899 */ /* 0x000fe20008010211 */
[----:B------:R-:W-:Y:S01]  /*13b0*/  LEA.HI.X R13, R14, UR9, R7, 0x1, P1 ;  /* 0x000000090e0d7c11 */ /* 0x000fe200088f0c07 */
[----:B------:R-:W-:Y:S01]  /*13c0*/  IMAD R119, R82, UR17, R17 ;  /* 0x0000001152777c24 */ /* 0x000fe2000f8e0211 */
[----:B------:R-:W-:Y:S01]  /*13d0*/  LEA R131, R131, UR5, 0x1 ;  /* 0x0000000583837c11 */ /* 0x000fe2000f8e08ff */
[----:B------:R-:W-:Y:S01]  /*13e0*/  IMAD.X R9, RZ, RZ, R2, P2 ;  /* 0x000000ffff097224 */ /* 0x000fe200010e0602 */
[----:B------:R-:W-:Y:S01]  /*13f0*/  LEA R118, P3, R16, UR10, 0x1 ;  /* 0x0000000a10767c11 */ /* 0x000fe2000f8608ff */
[----:B------:R-:W-:Y:S01]  /*1400*/  IMAD.SHL.U32 R115, R112, 0x10, RZ ;  /* 0x0000001070737824 */ /* 0x000fe200078e00ff */
[----:B------:R-:W-:Y:S01]  /*1410*/  LEA.HI.X R11, R6, UR9, R3, 0x1, P0 ;  /* 0x00000009060b7c11 */ /* 0x000fe200080f0c03 */
[----:B------:R-:W-:Y:S01]  /*1420*/  @!PT LDS RZ, [RZ] ;  /* 0x00000000fffff984 */ /* 0x000fe20000000800 */
[----:B------:R-:W-:Y:S01]  /*1430*/  @!PT LDS RZ, [RZ] ;  /* 0x00000000fffff984 */ /* 0x000fe20000000800 */
[----:B------:R-:W-:Y:S01]  /*1440*/  @!PT LDS RZ, [RZ] ;  /* 0x00000000fffff984 */ /* 0x000fe20000000800 */
[----:B------:R-:W-:Y:S01]  /*1450*/  LDGSTS.E.BYPASS.LTC128B.128 [R131], desc[UR24][R12.64] ;  /* 0x000000000c837fae */ /* 0x000fe2000b981a18 */
[----:B------:R-:W-:Y:S01]  /*1460*/  LEA.HI.X R119, R16, UR11, R119, 0x1, P3 ;  /* 0x0000000b10777c11 */ /* 0x000fe200098f0c77 */
[----:B------:R-:W-:Y:S01]  /*1470*/  IMAD.WIDE.U32 R8, R82, R4, R8 ;  /* 0x0000000452087225 */ /* 0x000fe200078e0008 */
[----:B------:R-:W-:Y:S01]  /*1480*/  IADD3 R14, P0, PT, R118, UR4, RZ ;  /* 0x00000004760e7c10 */ /* 0x000fe2000ff1e0ff */
[----:B------:R-:W-:Y:S01]  /*1490*/  LDGSTS.E.BYPASS.LTC128B.128 [R131+0x1000], desc[UR24][R12.64+0x40] ;  /* 0x010000400c837fae */ /* 0x000fe2000b981a18 */
[----:B------:R-:W-:Y:S01]  /*14a0*/  LOP3.LUT R3, R115, 0x100, RZ, 0xc0, !PT ;  /* 0x0000010073037812 */ /* 0x000fe200078ec0ff */
[----:B------:R-:W-:Y:S01]  /*14b0*/  IMAD.SHL.U32 R80, R112, 0x20, RZ ;  /* 0x0000002070507824 */ /* 0x000fe200078e00ff */
[----:B------:R-:W-:Y:S01]  /*14c0*/  IADD3.X R15, PT, PT, R119, UR8, RZ, P0, !PT ;  /* 0x00000008770f7c10 */ /* 0x000fe200087fe4ff */
[----:B------:R-:W-:Y:S01]  /*14d0*/  LDGSTS.E.BYPASS.LTC128B.128 [R131+0x2000], desc[UR24][R12.64+0x80] ;  /* 0x020000800c837fae */ /* 0x000fe2000b981a18 */
[----:B------:R-:W-:Y:S01]  /*14e0*/  IMAD R6, R82, R5, R9 ;  /* 0x0000000552067224 */ /* 0x000fe200078e0209 */
[----:B------:R-:W-:Y:S01]  /*14f0*/  LEA R120, P0, R8, UR12, 0x1 ;  /* 0x0000000c08787c11 */ /* 0x000fe2000f8008ff */
[----:B------:R-:W-:Y:S01]  /*1500*/  IMAD.MOV.U32 R26, RZ, RZ, 0x20 ;  /* 0x00000020ff1a7424 */ /* 0x000fe200078e00ff */
[----:B------:R-:W-:Y:S01]  /*1510*/  LDGSTS.E.BYPASS.LTC128B.128 [R131+0x800], desc[UR24][R10.64] ;  /* 0x008000000a837fae */ /* 0x000fe2000b981a18 */
[----:B------:R-:W-:-:S02]  /*1520*/  LOP3.LUT R2, R116, 0x8, RZ, 0xc0, !PT ;  /* 0x0000000874027812 */ /* 0x000fc400078ec0ff */
[----:B------:R-:W-:Y:S01]  /*1530*/  LOP3.LUT R83, R83, 0xc0, R80, 0xf8, !PT ;  /* 0x000000c053537812 */ /* 0x000fe200078ef850 */
[----:B------:R-:W-:Y:S01]  /*1540*/  LDGSTS.E.BYPASS.LTC128B.128 [R131+0x1800], desc[UR24][R10.64+0x40] ;  /* 0x018000400a837fae */ /* 0x000fe2000b981a18 */
[----:B------:R-:W-:Y:S02]  /*1550*/  LOP3.LUT R115, R115, 0x3e00, RZ, 0xc0, !PT ;  /* 0x00003e0073737812 */ /* 0x000fe400078ec0ff */
[----:B------:R-:W-:Y:S01]  /*1560*/  LEA.HI.X R121, R8, UR13, R6, 0x1, P0 ;  /* 0x0000000d08797c11 */ /* 0x000fe200080f0c06 */
[----:B------:R-:W-:Y:S01]  /*1570*/  LDGSTS.E.BYPASS.LTC128B.128 [R131+0x2800], desc[UR24][R10.64+0x80] ;  /* 0x028000800a837fae */ /* 0x000fe2000b981a18 */
[----:B------:R-:W-:Y:S02]  /*1580*/  LOP3.LUT R8, R3, 0x20, R80, 0xf8, !PT ;  /* 0x0000002003087812 */ /* 0x000fe400078ef850 */
[C---:B------:R-:W-:Y:S01]  /*1590*/  LOP3.LUT R3, R83.reuse, R2, RZ, 0x3c, !PT ;  /* 0x0000000253037212 */ /* 0x040fe200078e3cff */
[----:B------:R-:W-:Y:S01]  /*15a0*/  LDGSTS.E.BYPASS.LTC128B.128 [R131+0x3000], desc[UR24][R118.64] ;  /* 0x0300000076837fae */ /* 0x000fe2000b981a18 */
[----:B------:R-:W-:-:S02]  /*15b0*/  LOP3.LUT R83, R83, 0x8, R112, 0x78, !PT ;  /* 0x0000000853537812 */ /* 0x000fc400078e7870 */
[----:B------:R-:W-:Y:S01]  /*15c0*/  LOP3.LUT R2, R115, 0x120, R80, 0xf8, !PT ;  /* 0x0000012073027812 */ /* 0x000fe200078ef850 */
[----:B------:R-:W-:Y:S01]  /*15d0*/  LDGSTS.E.BYPASS.LTC128B.128 [R131+0x4000], desc[UR24][R118.64+0x40] ;  /* 0x0400004076837fae */ /* 0x000fe2000b981a18 */
[----:B------:R-:W-:Y:S02]  /*15e0*/  LEA R6, P0, R4, R120, 0x6 ;  /* 0x0000007804067211 */ /* 0x000fe400078030ff */
[----:B------:R-:W-:Y:S01]  /*15f0*/  LOP3.LUT R83, R8, R83, RZ, 0xfc, !PT ;  /* 0x0000005308537212 */ /* 0x000fe200078efcff */
[----:B------:R-:W-:Y:S01]  /*1600*/  LDGSTS.E.BYPASS.LTC128B.128 [R131+0x5000], desc[UR24][R118.64+0x80] ;  /* 0x0500008076837fae */ /* 0x000fe2000b981a18 */
[----:B------:R-:W-:Y:S02]  /*1610*/  LOP3.LUT R2, R2, R3, RZ, 0xfc, !PT ;  /* 0x0000000302027212 */ /* 0x000fe400078efcff */
[----:B------:R-:W-:Y:S01]  /*1620*/  LEA.HI.X R7, R4, R121, R5, 0x6, P0 ;  /* 0x0000007904077211 */ /* 0x000fe200000f3405 */
[----:B------:R-:W-:Y:S01]  /*1630*/  LDGSTS.E.BYPASS.LTC128B.128 [R131+0x3800], desc[UR24][R14.64] ;  /* 0x038000000e837fae */ /* 0x000fe2000b981a18 */
[----:B------:R-:W-:-:S02]  /*1640*/  LEA R85, R2, UR5, 0x1 ;  /* 0x0000000502557c11 */ /* 0x000fc4000f8e08ff */
[----:B------:R-:W-:Y:S01]  /*1650*/  LEA R83, R83, UR5, 0x1 ;  /* 0x0000000553537c11 */ /* 0x000fe2000f8e08ff */
[----:B------:R-:W-:Y:S01]  /*1660*/  LDGSTS.E.BYPASS.LTC128B.128 [R131+0x4800], desc[UR24][R14.64+0x40] ;  /* 0x048000400e837fae */ /* 0x000fe2000b981a18 */
[----:B------:R-:W-:-:S03]  /*1670*/  LOP3.LUT P0, RZ, R112, 0x4, RZ, 0xc0, !PT ;  /* 0x0000000470ff7812 */ /* 0x000fc6000780c0ff */
[----:B------:R1:W-:Y:S01]  /*1680*/  LDGSTS.E.BYPASS.LTC128B.128 [R131+0x5800], desc[UR24][R14.64+0x80] ;  /* 0x058000800e837fae */ /* 0x0003e2000b981a18 */
[----:B------:R-:W-:-:S03]  /*1690*/  SEL R26, R26, 0xffffffe0, !P0 ;  /* 0xffffffe01a1a7807 */ /* 0x000fc60004000000 */
[----:B------:R-:W0:Y:S02]  /*16a0*/  LDGDEPBAR ;  /* 0x00000000000079af */ /* 0x000e240000000000 */
        /* <DEDUP_REMOVED lines=15> */
[----:B-1----:R-:W1:Y:S04]  /*17a0*/  LDSM.16.M88.4 R12, [R83+0x3400] ;  /* 0x00340000530c783b */ /* 0x002e680000000200 */
[----:B------:R-:W4:Y:S04]  /*17b0*/  LDSM.16.M88.4 R60, [R83+0x3800] ;  /* 0x00380000533c783b */ /* 0x000f280000000200 */
[----:B------:R-:W5:Y:S04]  /*17c0*/  LDSM.16.M88.4 R32, [R83+0x3c00] ;  /* 0x003c00005320783b */ /* 0x000f680000000200 */
[----:B------:R-:W-:Y:S04]  /*17d0*/  LDSM.16.M88.4 R76, [R81] ;  /* 0x00000000514c783b */ /* 0x000fe80000000200 */
[----:B------:R-:W5:Y:S04]  /*17e0*/  LDSM.16.M88.4 R8, [R2+0x3000] ;  /* 0x003000000208783b */ /* 0x000f680000000200 */
[----:B--2---:R-:W2:Y:S04]  /*17f0*/  LDSM.16.M88.4 R4, [R2+0x3400] ;  /* 0x003400000204783b */ /* 0x004ea80000000200 */
[----:B------:R-:W2:Y:S04]  /*1800*/  LDSM.16.M88.4 R68, [R2+0x3c00] ;  /* 0x003c00000244783b */ /* 0x000ea80000000200 */
[----:B------:R-:W-:Y:S04]  /*1810*/  LDSM.16.M88.4 R48, [R85+0x1000] ;  /* 0x001000005530783b */ /* 0x000fe80000000200 */
[----:B------:R-:W2:Y:S01]  /*1820*/  LDSM.16.M88.4 R44, [R83+0x4000] ;  /* 0x00400000532c783b */ /* 0x000ea20000000200 */
[C---:B---3--:R-:W-:Y:S03]  /*1830*/  HMMA.16816.F32.BF16 R28, R52.reuse, R20, RZ ;  /* 0x00000014341c723c */ /* 0x048fe600000418ff */
[----:B------:R-:W3:Y:S04]  /*1840*/  LDSM.16.M88.4 R72, [R2+0x3800] ;  /* 0x003800000248783b */ /* 0x000ee80000000200 */
[----:B------:R-:W3:Y:S01]  /*1850*/  LDSM.16.M88.4 R40, [R83+0x4400] ;  /* 0x004400005328783b */ /* 0x000ee20000000200 */
[C---:B-1----:R-:W-:Y:S03]  /*1860*/  HMMA.16816.F32.BF16 R16, R52.reuse, R12, RZ ;  /* 0x0000000c3410723c */ /* 0x042fe600000418ff */
[----:B------:R-:W-:Y:S04]  /*1870*/  LDSM.16.M88.4 R36, [R83+0x4800] ;  /* 0x004800005324783b */ /* 0x000fe80000000200 */
[----:B------:R-:W0:Y:S01]  /*1880*/  LDGDEPBAR ;  /* 0x00000000000079af */ /* 0x000e220000000000 */
[C---:B------:R-:W-:Y:S08]  /*1890*/  HMMA.16816.F32.BF16 R20, R52.reuse, R22, RZ ;  /* 0x000000163414723c */ /* 0x040ff000000418ff */
[C---:B------:R-:W-:Y:S08]  /*18a0*/  HMMA.16816.F32.BF16 R12, R52.reuse, R14, RZ ;  /* 0x0000000e340c723c */ /* 0x040ff000000418ff */
[C---:B----4-:R-:W-:Y:S08]  /*18b0*/  HMMA.16816.F32.BF16 R64, R52.reuse, R60, RZ ;  /* 0x0000003c3440723c */ /* 0x050ff000000418ff */
[C---:B------:R-:W-:Y:S08]  /*18c0*/  HMMA.16816.F32.BF16 R60, R52.reuse, R62, RZ ;  /* 0x0000003e343c723c */ /* 0x040ff000000418ff */
[C---:B-----5:R-:W-:Y:S08]  /*18d0*/  HMMA.16816.F32.BF16 R56, R52.reuse, R32, RZ ;  /* 0x000000203438723c */ /* 0x060ff000000418ff */
[----:B------:R-:W-:Y:S01]  /*18e0*/  HMMA.16816.F32.BF16 R52, R52, R34, RZ ;  /* 0x000000223434723c */ /* 0x000fe200000418ff */
[----:B------:R-:W1:Y:S07]  /*18f0*/  LDSM.16.M88.4 R32, [R83+0x4c00] ;  /* 0x004c00005320783b */ /* 0x000e6e0000000200 */
[C---:B------:R-:W-:Y:S08]  /*1900*/  HMMA.16816.F32.BF16 R28, R76.reuse, R8, R28 ;  /* 0x000000084c1c723c */ /* 0x040ff0000004181c */
[C---:B------:R-:W-:Y:S01]  /*1910*/  HMMA.16816.F32.BF16 R20, R76.reuse, R10, R20 ;  /* 0x0000000a4c14723c */ /* 0x040fe20000041814 */
[----:B------:R-:W-:Y:S07]  /*1920*/  LDSM.16.M88.4 R8, [R81+0x1000] ;  /* 0x001000005108783b */ /* 0x000fee0000000200 */
[C---:B--2---:R-:W-:Y:S08]  /*1930*/  HMMA.16816.F32.BF16 R16, R76.reuse, R4, R16 ;  /* 0x000000044c10723c */ /* 0x044ff00000041810 */
[C---:B------:R-:W-:Y:S01]  /*1940*/  HMMA.16816.F32.BF16 R12, R76.reuse, R6, R12 ;  /* 0x000000064c0c723c */ /* 0x040fe2000004180c */
[----:B------:R-:W2:Y:S07]  /*1950*/  LDSM.16.M88.4 R4, [R2+0x4000] ;  /* 0x004000000204783b */ /* 0x000eae0000000200 */
[C---:B------:R-:W-:Y:S08]  /*1960*/  HMMA.16816.F32.BF16 R56, R76.reuse, R68, R56 ;  /* 0x000000444c38723c */ /* 0x040ff00000041838 */
[----:B------:R-:W-:Y:S01]  /*1970*/  HMMA.16816.F32.BF16 R68, R76, R70, R52 ;  /* 0x000000464c44723c */ /* 0x000fe20000041834 */
[----:B------:R-:W4:Y:S07]  /*1980*/  LDSM.16.M88.4 R52, [R2+0x4400] ;  /* 0x004400000234783b */ /* 0x000f2e0000000200 */
[C---:B------:R-:W-:Y:S08]  /*1990*/  HMMA.16816.F32.BF16 R28, R48.reuse, R44, R28 ;  /* 0x0000002c301c723c */ /* 0x040ff0000004181c */
[----:B------:R-:W-:Y:S01]  /*19a0*/  HMMA.16816.F32.BF16 R20, R48, R46, R20 ;  /* 0x0000002e3014723c */ /* 0x000fe20000041814 */
[----:B------:R-:W5:Y:S07]  /*19b0*/  LDSM.16.M88.4 R44, [R2+0x4800] ;  /* 0x00480000022c783b */ /* 0x000f6e0000000200 */
[C---:B---3--:R-:W-:Y:S08]  /*19c0*/  HMMA.16816.F32.BF16 R64, R76.reuse, R72, R64 ;  /* 0x000000484c40723c */ /* 0x048ff00000041840 */
[----:B------:R-:W-:Y:S01]  /*19d0*/  HMMA.16816.F32.BF16 R60, R76, R74, R60 ;  /* 0x0000004a4c3c723c */ /* 0x000fe2000004183c */
[----:B------:R-:W-:Y:S07]  /*19e0*/  LDSM.16.M88.4 R72, [R2+0x5000] ;  /* 0x005000000248783b */ /* 0x000fee0000000200 */
[C---:B------:R-:W-:Y:S08]  /*19f0*/  HMMA.16816.F32.BF16 R16, R48.reuse, R40, R16 ;  /* 0x000000283010723c */ /* 0x040ff00000041810 */
[C---:B------:R-:W-:Y:S01]  /*1a00*/  HMMA.16816.F32.BF16 R12, R48.reuse, R42, R12 ;  /* 0x0000002a300c723c */ /* 0x040fe2000004180c */
[----:B------:R-:W-:Y:S07]  /*1a10*/  LDSM.16.M88.4 R40, [R83+0x5800] ;  /* 0x005800005328783b */ /* 0x000fee0000000200 */
[C---:B-1----:R-:W-:Y:S08]  /*1a20*/  HMMA.16816.F32.BF16 R56, R48.reuse, R32, R56 ;  /* 0x000000203038723c */ /* 0x042ff00000041838 */
[C---:B------:R-:W-:Y:S01]  /*1a30*/  HMMA.16816.F32.BF16 R68, R48.reuse, R34, R68 ;  /* 0x000000223044723c */ /* 0x040fe20000041844 */
        /* <DEDUP_REMOVED lines=8> */
[C---:B----4-:R-:W-:Y:S08]  /*1ac0*/  HMMA.16816.F32.BF16 R16, R8.reuse, R52, R16 ;  /* 0x000000340810723c */ /* 0x050ff00000041810 */
[C---:B------:R-:W-:Y:S01]  /*1ad0*/  HMMA.16816.F32.BF16 R52, R8.reuse, R54, R12 ;  /* 0x000000360834723c */ /* 0x040fe2000004180c */
[----:B------:R-:W3:Y:S07]  /*1ae0*/  LDSM.16.M88.4 R12, [R83+0x5c00] ;  /* 0x005c0000530c783b */ /* 0x000eee0000000200 */
[C---:B-----5:R-:W-:Y:S01]  /*1af0*/  HMMA.16816.F32.BF16 R76, R8.reuse, R44, R64 ;  /* 0x0000002c084c723c */ /* 0x060fe20000041840 */
[----:B------:R-:W4:Y:S07]  /*1b00*/  LDSM.16.M88.4 R64, [R81+0x2000] ;  /* 0x002000005140783b */ /* 0x000f2e0000000200 */
[C---:B-1----:R-:W-:Y:S08]  /*1b10*/  HMMA.16816.F32.BF16 R56, R8.reuse, R32, R56 ;  /* 0x000000200838723c */ /* 0x042ff00000041838 */
[----:B------:R-:W-:Y:S08]  /*1b20*/  HMMA.16816.F32.BF16 R68, R8, R34, R68 ;  /* 0x000000220844723c */ /* 0x000ff00000041844 */
[----:B--2---:R-:W-:Y:S08]  /*1b30*/  HMMA.16816.F32.BF16 R28, R4, R36, R28 ;  /* 0x00000024041c723c */ /* 0x004ff0000004181c */
[----:B------:R-:W-:Y:S01]  /*1b40*/  HMMA.16816.F32.BF16 R60, R8, R46, R60 ;  /* 0x0000002e083c723c */ /* 0x000fe2000004183c */
[----:B------:R-:W1:Y:S07]  /*1b50*/  LDSM.16.M88.4 R8, [R2+0x5400] ;  /* 0x005400000208783b */ /* 0x000e6e0000000200 */
[----:B---3--:R-:W-:Y:S01]  /*1b60*/  HMMA.16816.F32.BF16 R56, R4, R12, R56 ;  /* 0x0000000c0438723c */ /* 0x008fe20000041838 */
[----:B------:R-:W-:-:S02]  /*1b70*/  LOP3.LUT R12, R82, 0x7, RZ, 0xc0, !PT ;  /* 0x00000007520c7812 */ /* 0x000fc400078ec0ff */
[----:B------:R-:W-:-:S04]  /*1b80*/  LOP3.LUT R13, R116, 0x1f0, RZ, 0xc0, !PT ;  /* 0x000001f0740d7812 */ /* 0x000fc800078ec0ff */
[----:B------:R-:W-:Y:S01]  /*1b90*/  IADD3 R12, PT, PT, R12, R13, R27 ;  /* 0x0000000d0c0c7210 */ /* 0x000fe20007ffe01b */
[----:B----4-:R-:W-:Y:S01]  /*1ba0*/  HMMA.16816.F32.BF16 R28, R64, R72, R28 ;  /* 0x00000048401c723c */ /* 0x010fe2000004181c */
[----:B------:R-:W-:Y:S02]  /*1bb0*/  IMAD.SHL.U32 R27, R112, 0x2, RZ ;  /* 0x00000002701b7824 */ /* 0x000fe400078e00ff */
[----:B------:R-:W-:-:S03]  /*1bc0*/  IADD3 R13, PT, PT, R25, -UR22, R12 ;  /* 0x80000016190d7c10 */ /* 0x000fc6000fffe00c */
[----:B------:R-:W-:Y:S02]  /*1bd0*/  LOP3.LUT R27, R122, 0x6, R27, 0xf8, !PT ;  /* 0x000000067a1b7812 */ /* 0x000fe400078ef81b */
[----:B------:R-:W-:Y:S01]  /*1be0*/  IMAD.IADD R0, R13, 0x1, R0 ;  /* 0x000000010d007824 */ /* 0x000fe200078e0200 */
[C---:B------:R-:W-:Y:S01]  /*1bf0*/  HMMA.16816.F32.BF16 R68, R4.reuse, R14, R68 ;  /* 0x0000000e0444723c */ /* 0x040fe20000041844 */
[C---:B------:R-:W-:Y:S02]  /*1c00*/  LOP3.LUT R13, R27.reuse, 0x1, RZ, 0xfc, !PT ;  /* 0x000000011b0d7812 */ /* 0x040fe400078efcff */
[----:B------:R-:W-:Y:S02]  /*1c10*/  LOP3.LUT R15, R27, 0x9, RZ, 0xfc, !PT ;  /* 0x000000091b0f7812 */ /* 0x000fe400078efcff */
[C-C-:B------:R-:W-:Y:S02]  /*1c20*/  VIADDMNMX R32, R0.reuse, 0x1, R25.reuse, PT ;  /* 0x0000000100207846 */ /* 0x140fe40003800119 */
[----:B------:R-:W-:Y:S01]  /*1c30*/  VIADDMNMX R0, R0, 0x9, R25, PT ;  /* 0x0000000900007846 */ /* 0x000fe20003800119 */
[----:B------:R-:W-:Y:S01]  /*1c40*/  HMMA.16816.F32.BF16 R20, R4, R38, R20 ;  /* 0x000000260414723c */ /* 0x000fe20000041814 */
[----:B------:R-:W-:-:S02]  /*1c50*/  ISETP.GE.AND P1, PT, R13, R32, PT ;  /* 0x000000200d00720c */ /* 0x000fc40003f26270 */
[----:B------:R-:W-:Y:S02]  /*1c60*/  ISETP.GE.AND P0, PT, R13, R0, PT ;  /* 0x000000000d00720c */ /* 0x000fe40003f06270 */
[C---:B------:R-:W-:Y:S02]  /*1c70*/  LOP3.LUT R13, R27.reuse, 0x8, RZ, 0xfc, !PT ;  /* 0x000000081b0d7812 */ /* 0x040fe400078efcff */
[-C--:B------:R-:W-:Y:S01]  /*1c80*/  ISETP.GE.AND P4, PT, R27, R32.reuse, PT ;  /* 0x000000201b00720c */ /* 0x080fe20003f86270 */
[----:B------:R-:W-:Y:S01]  /*1c90*/  HMMA.16816.F32.BF16 R16, R4, R48, R16 ;  /* 0x000000300410723c */ /* 0x000fe20000041810 */
[C---:B------:R-:W-:Y:S02]  /*1ca0*/  ISETP.GE.AND P3, PT, R13.reuse, R32, PT ;  /* 0x000000200d00720c */ /* 0x040fe40003f66270 */
[----:B------:R-:W-:Y:S02]  /*1cb0*/  ISETP.GE.AND P6, PT, R13, R0, PT ;  /* 0x000000000d00720c */ /* 0x000fe40003fc6270 */
[----:B------:R-:W-:-:S02]  /*1cc0*/  FSEL R33, R28, -INF , !P4 ;  /* 0xff8000001c217808 */ /* 0x000fc40006000000 */
[C---:B------:R-:W-:Y:S01]  /*1cd0*/  ISETP.GE.AND P4, PT, R27.reuse, R0, PT ;  /* 0x000000001b00720c */ /* 0x040fe20003f86270 */
[C---:B------:R-:W-:Y:S01]  /*1ce0*/  HMMA.16816.F32.BF16 R52, R4.reuse, R50, R52 ;  /* 0x000000320434723c */ /* 0x040fe20000041834 */
[----:B------:R-:W-:Y:S02]  /*1cf0*/  LOP3.LUT R13, R27, 0x10, RZ, 0xfc, !PT ;  /* 0x000000101b0d7812 */ /* 0x000fe400078efcff */
[----:B------:R-:W-:Y:S02]  /*1d00*/  FSEL R25, R30, -INF , !P4 ;  /* 0xff8000001e197808 */ /* 0x000fe40006000000 */
[----:B------:R-:W-:Y:S02]  /*1d10*/  FSEL R35, R29, -INF , !P1 ;  /* 0xff8000001d237808 */ /* 0x000fe40004800000 */
[C---:B------:R-:W-:Y:S01]  /*1d20*/  ISETP.GE.AND P2, PT, R15.reuse, R32, PT ;  /* 0x000000200f00720c */ /* 0x040fe20003f46270 */
[----:B------:R-:W-:Y:S01]  /*1d30*/  HMMA.16816.F32.BF16 R76, R4, R40, R76 ;  /* 0x00000028044c723c */ /* 0x000fe2000004184c */
[----:B------:R-:W-:-:S02]  /*1d40*/  ISETP.GE.AND P5, PT, R15, R0, PT ;  /* 0x000000000f00720c */ /* 0x000fc40003fa6270 */
[C---:B------:R-:W-:Y:S02]  /*1d50*/  ISETP.GE.AND P4, PT, R13.reuse, R32, PT ;  /* 0x000000200d00720c */ /* 0x040fe40003f86270 */
[----:B------:R-:W-:Y:S02]  /*1d60*/  ISETP.GE.AND P1, PT, R13, R0, PT ;  /* 0x000000000d00720c */ /* 0x000fe40003f26270 */
[----:B------:R-:W2:Y:S01]  /*1d70*/  LDSM.16.M88.4 R12, [R2+0x5c00] ;  /* 0x005c0000020c783b */ /* 0x000ea20000000200 */
[----:B------:R-:W-:Y:S01]  /*1d80*/  HMMA.16816.F32.BF16 R60, R4, R42, R60 ;  /* 0x0000002a043c723c */ /* 0x000fe2000004183c */
[----:B------:R-:W-:Y:S02]  /*1d90*/  FSEL R29, R31, -INF , !P0 ;  /* 0xff8000001f1d7808 */ /* 0x000fe40004000000 */
[----:B------:R-:W3:Y:S01]  /*1da0*/  LDSM.16.M88.4 R4, [R2+0x5800] ;  /* 0x005800000204783b */ /* 0x000ee20000000200 */
[----:B------:R-:W-:Y:S01]  /*1db0*/  LOP3.LUT R43, R27, 0x21, RZ, 0xfc, !PT ;  /* 0x000000211b2b7812 */ /* 0x000fe200078efcff */
[----:B------:R-:W-:-:S04]  /*1dc0*/  DEPBAR.LE SB0, 0x0 ;  /* 0x000080000000791a */ /* 0x000fc80000000000 */
[C---:B------:R-:W-:Y:S08]  /*1dd0*/  HMMA.16816.F32.BF16 R20, R64.reuse, R74, R20 ;  /* 0x0000004a4014723c */ /* 0x040ff00000041814 */
[----:B-1----:R-:W-:Y:S01]  /*1de0*/  HMMA.16816.F32.BF16 R16, R64, R8, R16 ;  /* 0x000000084010723c */ /* 0x002fe20000041810 */
[----:B------:R-:W-:-:S04]  /*1df0*/  LOP3.LUT R9, R27, 0x11, RZ, 0xfc, !PT ;  /* 0x000000111b097812 */ /* 0x000fc800078efcff */
[----:B------:R-:W-:-:S03]  /*1e00*/  ISETP.GE.AND P0, PT, R9, R32, PT ;  /* 0x000000200900720c */ /* 0x000fc60003f06270 */
[----:B------:R-:W-:Y:S01]  /*1e10*/  HMMA.16816.F32.BF16 R52, R64, R10, R52 ;  /* 0x0000000a4034723c */ /* 0x000fe20000041834 */
[----:B------:R-:W-:Y:S02]  /*1e20*/  LOP3.LUT R11, R27, 0x19, RZ, 0xfc, !PT ;  /* 0x000000191b0b7812 */ /* 0x000fe400078efcff */
[----:B------:R-:W-:Y:S02]  /*1e30*/  FSEL R31, R20, -INF , !P3 ;  /* 0xff800000141f7808 */ /* 0x000fe40005800000 */
[----:B------:R-:W-:Y:S02]  /*1e40*/  ISETP.GE.AND P3, PT, R9, R0, PT ;  /* 0x000000000900720c */ /* 0x000fe40003f66270 */
[----:B------:R-:W-:Y:S02]  /*1e50*/  LOP3.LUT R9, R27, 0x18, RZ, 0xfc, !PT ;  /* 0x000000181b097812 */ /* 0x000fe400078efcff */
[----:B------:R-:W-:Y:S02]  /*1e60*/  FSEL R37, R22, -INF , !P6 ;  /* 0xff80000016257808 */ /* 0x000fe40007000000 */
[----:B------:R-:W-:-:S02]  /*1e70*/  FSEL R41, R21, -INF , !P2 ;  /* 0xff80000015297808 */ /* 0x000fc40005000000 */
[C---:B------:R-:W-:Y:S01]  /*1e80*/  ISETP.GE.AND P6, PT, R9.reuse, R32, PT ;  /* 0x000000200900720c */ /* 0x040fe20003fc6270 */
[C---:B--2---:R-:W-:Y:S01]  /*1e90*/  HMMA.16816.F32.BF16 R56, R64.reuse, R12, R56 ;  /* 0x0000000c4038723c */ /* 0x044fe20000041838 */
[----:B------:R-:W-:Y:S02]  /*1ea0*/  ISETP.GE.AND P2, PT, R9, R0, PT ;  /* 0x000000000900720c */ /* 0x000fe40003f46270 */
[----:B------:R-:W-:Y:S02]  /*1eb0*/  LOP3.LUT R9, R27, 0x20, RZ, 0xfc, !PT ;  /* 0x000000201b097812 */ /* 0x000fe400078efcff */
[----:B------:R-:W-:Y:S02]  /*1ec0*/  FSEL R23, R23, -INF , !P5 ;  /* 0xff80000017177808 */ /* 0x000fe40006800000 */
[----:B------:R-:W-:Y:S01]  /*1ed0*/  FSEL R21, R16, -INF , !P4 ;  /* 0xff80000010157808 */ /* 0x000fe20006000000 */
[----:B---3--:R-:W-:Y:S01]  /*1ee0*/  HMMA.16816.F32.BF16 R60, R64, R6, R60 ;  /* 0x00000006403c723c */ /* 0x008fe2000004183c */
[----:B------:R-:W-:Y:S01]  /*1ef0*/  BAR.SYNC.DEFER_BLOCKING 0x0 ;  /* 0x0000000000007b1d */ /* 0x000fe20000010000 */
[----:B------:R-:W-:-:S02]  /*1f00*/  ISETP.GE.AND P5, PT, R11, R32, PT ;  /* 0x000000200b00720c */ /* 0x000fc40003fa6270 */
[----:B------:R-:W-:Y:S02]  /*1f10*/  ISETP.GE.AND P4, PT, R11, R0, PT ;  /* 0x000000000b00720c */ /* 0x000fe40003f86270 */
[----:B------:R-:W-:Y:S02]  /*1f20*/  FSEL R39, R17, -INF , !P0 ;  /* 0xff80000011277808 */ /* 0x000fe40004000000 */
[C---:B------:R-:W-:Y:S01]  /*1f30*/  HMMA.16816.F32.BF16 R76, R64.reuse, R4, R76 ;  /* 0x00000004404c723c */ /* 0x040fe2000004184c */
[----:B------:R-:W-:Y:S02]  /*1f40*/  FSEL R11, R18, -INF , !P1 ;  /* 0xff800000120b7808 */ /* 0x000fe40004800000 */
[----:B------:R-:W-:Y:S02]  /*1f50*/  LOP3.LUT R17, R27, 0x28, RZ, 0xfc, !PT ;  /* 0x000000281b117812 */ /* 0x000fe400078efcff */
[C---:B------:R-:W-:Y:S02]  /*1f60*/  ISETP.GE.AND P1, PT, R9.reuse, R32, PT ;  /* 0x000000200900720c */ /* 0x040fe40003f26270 */
[----:B------:R-:W-:Y:S01]  /*1f70*/  ISETP.GE.AND P0, PT, R9, R0, PT ;  /* 0x000000000900720c */ /* 0x000fe20003f06270 */
[----:B------:R-:W-:Y:S01]  /*1f80*/  HMMA.16816.F32.BF16 R68, R64, R14, R68 ;  /* 0x0000000e4044723c */ /* 0x000fe20000041844 */
[----:B------:R-:W-:-:S02]  /*1f90*/  FSEL R9, R19, -INF , !P3 ;  /* 0xff80000013097808 */ /* 0x000fc40005800000 */
[----:B------:R-:W-:Y:S02]  /*1fa0*/  FSEL R19, R54, -INF , !P2 ;  /* 0xff80000036137808 */ /* 0x000fe40005000000 */
[----:B------:R-:W-:Y:S02]  /*1fb0*/  ISETP.GE.AND P2, PT, R17, R32, PT ;  /* 0x000000201100720c */ /* 0x000fe40003f46270 */
[----:B------:R-:W-:Y:S02]  /*1fc0*/  LOP3.LUT R13, R27, 0x31, RZ, 0xfc, !PT ;  /* 0x000000311b0d7812 */ /* 0x000fe400078efcff */
[----:B------:R-:W-:Y:S02]  /*1fd0*/  FSEL R123, R60, -INF , !P2 ;  /* 0xff8000003c7b7808 */ /* 0x000fe40005000000 */
[----:B------:R-:W-:Y:S02]  /*1fe0*/  ISETP.GE.AND P2, PT, R13, R0, PT ;  /* 0x000000000d00720c */ /* 0x000fe40003f46270 */
[----:B------:R-:W-:-:S02]  /*1ff0*/  LOP3.LUT R7, R27, 0x29, RZ, 0xfc, !PT ;  /* 0x000000291b077812 */ /* 0x000fc400078efcff */
[----:B------:R-:W-:Y:S02]  /*2000*/  FSEL R53, R53, -INF , !P5 ;  /* 0xff80000035357808 */ /* 0x000fe40006800000 */
[----:B------:R-:W-:Y:S02]  /*2010*/  ISETP.GE.AND P5, PT, R17, R0, PT ;  /* 0x000000001100720c */ /* 0x000fe40003fa6270 */
[----:B------:R-:W-:Y:S02]  /*2020*/  FSEL R17, R55, -INF , !P4 ;  /* 0xff80000037117808 */ /* 0x000fe40006000000 */
[----:B------:R-:W-:Y:S02]  /*2030*/  FSEL R111, R76, -INF , !P1 ;  /* 0xff8000004c6f7808 */ /* 0x000fe40004800000 */
[----:B------:R-:W-:Y:S02]  /*2040*/  FSEL R91, R59, -INF , !P2 ;  /* 0xff8000003b5b7808 */ /* 0x000fe40005000000 */
[----:B------:R-:W-:-:S02]  /*2050*/  ISETP.GE.AND P3, PT, R43, R32, PT ;  /* 0x000000202b00720c */ /* 0x000fc40003f66270 */
[C---:B------:R-:W-:Y:S02]  /*2060*/  ISETP.GE.AND P4, PT, R7.reuse, R32, PT ;  /* 0x000000200700720c */ /* 0x040fe40003f86270 */
[----:B------:R-:W-:Y:S02]  /*2070*/  ISETP.GE.AND P1, PT, R7, R0, PT ;  /* 0x000000000700720c */ /* 0x000fe40003f26270 */
[----:B------:R-:W-:Y:S02]  /*2080*/  ISETP.NE.AND P2, PT, R24, 0x1, PT ;  /* 0x000000011800780c */ /* 0x000fe40003f45270 */
[----:B------:R-:W-:Y:S02]  /*2090*/  LOP3.LUT R7, R27, 0x30, RZ, 0xfc, !PT ;  /* 0x000000301b077812 */ /* 0x000fe400078efcff */
[----:B------:R-:W-:Y:S02]  /*20a0*/  FSEL R109, R78, -INF , !P0 ;  /* 0xff8000004e6d7808 */ /* 0x000fe40004000000 */
[----:B------:R-:W-:-:S02]  /*20b0*/  FSEL R125, R77, -INF , !P3 ;  /* 0xff8000004d7d7808 */ /* 0x000fc40005800000 */
[----:B------:R-:W-:Y:S02]  /*20c0*/  FSEL R5, R52, -INF , !P6 ;  /* 0xff80000034057808 */ /* 0x000fe40007000000 */
[C---:B------:R-:W-:Y:S02]  /*20d0*/  ISETP.GE.AND P0, PT, R7.reuse, R32, PT ;  /* 0x000000200700720c */ /* 0x040fe40003f06270 */
[-C--:B------:R-:W-:Y:S02]  /*20e0*/  ISETP.GE.AND P3, PT, R7, R0.reuse, PT ;  /* 0x000000000700720c */ /* 0x080fe40003f66270 */
[----:B------:R-:W-:Y:S02]  /*20f0*/  ISETP.GE.AND P6, PT, R43, R0, PT ;  /* 0x000000002b00720c */ /* 0x000fe40003fc6270 */
[C---:B------:R-:W-:Y:S02]  /*2100*/  LOP3.LUT R7, R27.reuse, 0x38, RZ, 0xfc, !PT ;  /* 0x000000381b077812 */ /* 0x040fe400078efcff */
[----:B------:R-:W-:-:S02]  /*2110*/  LOP3.LUT R27, R27, 0x39, RZ, 0xfc, !PT ;  /* 0x000000391b1b7812 */ /* 0x000fc400078efcff */
[----:B------:R-:W-:Y:S02]  /*2120*/  FSEL R103, R79, -INF , !P6 ;  /* 0xff8000004f677808 */ /* 0x000fe40007000000 */
[----:B------:R-:W-:Y:S02]  /*2130*/  FSEL R107, R62, -INF , !P5 ;  /* 0xff8000003e6b7808 */ /* 0x000fe40006800000 */
[----:B------:R-:W-:Y:S02]  /*2140*/  FSEL R129, R61, -INF , !P4 ;  /* 0xff8000003d817808 */ /* 0x000fe40006000000 */
[----:B------:R-:W-:Y:S02]  /*2150*/  FSEL R105, R63, -INF , !P1 ;  /* 0xff8000003f697808 */ /* 0x000fe40004800000 */
[----:B------:R-:W-:Y:S02]  /*2160*/  FSEL R101, R56, -INF , !P0 ;  /* 0xff80000038657808 */ /* 0x000fe40004000000 */
[----:B------:R-:W-:-:S02]  /*2170*/  ISETP.GE.AND P6, PT, R13, R32, PT ;  /* 0x000000200d00720c */ /* 0x000fc40003fc6270 */
[-C--:B------:R-:W-:Y:S02]  /*2180*/  ISETP.GE.AND P5, PT, R7, R32.reuse, PT ;  /* 0x000000200700720c */ /* 0x080fe40003fa6270 */
[----:B------:R-:W-:Y:S02]  /*2190*/  ISETP.GE.AND P4, PT, R27, R32, PT ;  /* 0x000000201b00720c */ /* 0x000fe40003f86270 */
[-C--:B------:R-:W-:Y:S02]  /*21a0*/  ISETP.GE.AND P1, PT, R7, R0.reuse, PT ;  /* 0x000000000700720c */ /* 0x080fe40003f26270 */
[----:B------:R-:W-:Y:S02]  /*21b0*/  ISETP.GE.AND P0, PT, R27, R0, PT ;  /* 0x000000001b00720c */ /* 0x000fe40003f06270 */
[----:B------:R-:W-:Y:S02]  /*21c0*/  FSEL R99, R57, -INF , !P6 ;  /* 0xff80000039637808 */ /* 0x000fe40007000000 */
[----:B------:R-:W-:-:S02]  /*21d0*/  FSEL R93, R58, -INF , !P3 ;  /* 0xff8000003a5d7808 */ /* 0x000fc40005800000 */
        /* <DEDUP_REMOVED lines=9> */
[----:B------:R-:W-:Y:S01]  /*2270*/  USHF.L.U32 UR16, UR16, 0x6, URZ ;  /* 0x0000000610107899 */ /* 0x000fe200080006ff */
[----:B------:R-:W-:-:S05]  /*2280*/  IADD3 R7, P0, PT, RZ, -UR9, RZ ;  /* 0x80000009ff077c10 */ /* 0x000fca000ff1e0ff */
[----:B------:R-:W-:-:S05]  /*2290*/  IMAD.X R0, RZ, RZ, ~UR16, P0 ;  /* 0x80000010ff007e24 */ /* 0x000fca00080e06ff */
[----:B------:R-:W-:-:S04]  /*22a0*/  SHF.R.S64 R7, R7, 0x1f, R0 ;  /* 0x0000001f07077819 */ /* 0x000fc80000001000 */
[----:B------:R-:W-:-:S04]  /*22b0*/  IADD3 R118, P0, PT, R7, R118, RZ ;  /* 0x0000007607767210 */ /* 0x000fc80007f1e0ff */
[----:B------:R-:W-:Y:S01]  /*22c0*/  LEA.HI.X.SX32 R119, R0, R119, 0x1, P0 ;  /* 0x0000007700777211 */ /* 0x000fe200000f0eff */
[----:B------:R-:W-:Y:S08]  /*22d0*/  BRA `(.L_x_4184) ;  /* 0x0000000000ec7947 */ /* 0x000ff00003800000 */
.L_x_4183:
        /* <DEDUP_REMOVED lines=33> */
[----:B------:R-:W-:Y:S02]  /*24f0*/  @P5 IADD3 R6, PT, PT, R6, 0x1, RZ ;  /* 0x0000000106065810 */ /* 0x000fe40007ffe0ff */
[----:B------:R-:W-:Y:S02]  /*2500*/  @P6 VIADD R10, R10, 0x1 ;  /* 0x000000010a0a6836 */ /* 0x000fe40000000000 */
[----:B------:R-:W-:-:S04]  /*2510*/  @!P0 IADD3 R6, PT, PT, -R6, RZ, RZ ;  /* 0x000000ff06068210 */ /* 0x000fc80007ffe1ff */
[----:B------:R-:W-:Y:S01]  /*2520*/  @!P3 IMAD.MOV R10, RZ, RZ, -R10 ;  /* 0x000000ffff0ab224 */ /* 0x000fe200078e0a0a */
[----:B------:R-:W-:-:S04]  /*2530*/  SEL R0, R13, R6, !P1 ;  /* 0x000000060d007207 */ /* 0x000fc80004800000 */
[----:B------:R-:W-:Y:S01]  /*2540*/  SEL R13, R13, R10, !P1 ;  /* 0x0000000a0d0d7207 */ /* 0x000fe20004800000 */
[----:B------:R-:W-:-:S04]  /*2550*/  IMAD.WIDE R14, R0, 0x4, R126 ;  /* 0x00000004000e7825 */ /* 0x000fc800078e027e */
[C---:B------:R-:W-:Y:S02]  /*2560*/  IMAD.WIDE R42, R13.reuse, 0x4, R126 ;  /* 0x000000040d2a7825 */ /* 0x040fe400078e027e */
[----:B------:R-:W2:Y:S04]  /*2570*/  LDG.E R15, desc[UR24][R14.64] ;  /* 0x000000180e0f7981 */ /* 0x000ea8000c1e1900 */
[----:B------:R-:W2:Y:S01]  /*2580*/  LDG.E R4, desc[UR24][R42.64] ;  /* 0x000000182a047981 */ /* 0x000ea2000c1e1900 */
[----:B------:R-:W-:-:S05]  /*2590*/  IADD3 R0, PT, PT, R13, -R0, RZ ;  /* 0x800000000d007210 */ /* 0x000fca0007ffe0ff */
[----:B------:R-:W-:-:S04]  /*25a0*/  IMAD R13, R0, R7, -0x40 ;  /* 0xffffffc0000d7424 */ /* 0x000fc800078e0207 */
[----:B------:R-:W-:Y:S01]  /*25b0*/  IMAD.WIDE.U32 R6, R13, UR16, RZ ;  /* 0x000000100d067c25 */ /* 0x000fe2000f8e00ff */
[----:B------:R-:W-:-:S03]  /*25c0*/  SHF.R.S32.HI R0, RZ, 0x1f, R13 ;  /* 0x0000001fff007819 */ /* 0x000fc6000001140d */
[----:B------:R-:W-:Y:S02]  /*25d0*/  IMAD.MOV.U32 R12, RZ, RZ, R6 ;  /* 0x000000ffff0c7224 */ /* 0x000fe400078e0006 */
[----:B------:R-:W-:-:S04]  /*25e0*/  IMAD R0, R0, UR16, RZ ;  /* 0x0000001000007c24 */ /* 0x000fc8000f8e02ff */
[----:B------:R-:W-:-:S05]  /*25f0*/  IMAD R0, R13, UR17, R0 ;  /* 0x000000110d007c24 */ /* 0x000fca000f8e0200 */
[----:B------:R-:W-:Y:S01]  /*2600*/  IADD3 R13, PT, PT, R7, R0, RZ ;  /* 0x00000000070d7210 */ /* 0x000fe20007ffe0ff */
[----:B--2---:R-:W-:-:S04]  /*2610*/  IMAD.IADD R4, R15, 0x1, -R4 ;  /* 0x000000010f047824 */ /* 0x004fc800078e0a04 */
[----:B------:R-:W-:Y:S01]  /*2620*/  IMAD.WIDE.U32 R12, R4, UR18, R12 ;  /* 0x00000012040c7c25 */ /* 0x000fe2000f8e000c */
[----:B------:R-:W-:Y:S02]  /*2630*/  SHF.R.S32.HI R2, RZ, 0x1f, R4 ;  /* 0x0000001fff027819 */ /* 0x000fe40000011404 */
[----:B------:R-:W-:-:S03]  /*2640*/  LEA R118, P0, R12, R118, 0x1 ;  /* 0x000000760c767211 */ /* 0x000fc600078008ff */
[----:B------:R-:W-:-:S04]  /*2650*/  IMAD R7, R2, UR18, RZ ;  /* 0x0000001202077c24 */ /* 0x000fc8000f8e02ff */
[----:B------:R-:W-:-:S05]  /*2660*/  IMAD R7, R4, UR19, R7 ;  /* 0x0000001304077c24 */ /* 0x000fca000f8e0207 */
[----:B------:R-:W-:-:S04]  /*2670*/  IADD3 R7, PT, PT, R13, R7, RZ ;  /* 0x000000070d077210 */ /* 0x000fc80007ffe0ff */
[----:B------:R-:W-:-:S07]  /*2680*/  LEA.HI.X R119, R12, R119, R7, 0x1, P0 ;  /* 0x000000770c777211 */ /* 0x000fce00000f0c07 */
.L_x_4184:
[----:B------:R-:W-:Y:S01]  /*2690*/  IADD3 R6, P0, PT, R118, UR4, RZ ;  /* 0x0000000476067c10 */ /* 0x000fe2000ff1e0ff */
[----:B------:R-:W-:Y:S01]  /*26a0*/  @!PT LDS RZ, [RZ] ;  /* 0x00000000fffff984 */ /* 0x000fe20000000800 */
[----:B------:R-:W-:Y:S01]  /*26b0*/  @!PT LDS RZ, [RZ] ;  /* 0x00000000fffff984 */ /* 0x000fe20000000800 */
[----:B------:R-:W-:Y:S01]  /*26c0*/  @!PT LDS RZ, [RZ] ;  /* 0x00000000fffff984 */ /* 0x000fe20000000800 */
[----:B------:R1:W-:Y:S03]  /*26d0*/  LDGSTS.E.BYPASS.LTC128B.128 [R131+0x3000], desc[UR24][R118.64] ;  /* 0x0300000076837fae */ /* 0x0003e6000b981a18 */
[----:B------:R-:W-:Y:S01]  /*26e0*/  IADD3.X R7, PT, PT, R119, UR8, RZ, P0, !PT ;  /* 0x0000000877077c10 */ /* 0x000fe200087fe4ff */
[----:B------:R1:W-:Y:S04]  /*26f0*/  LDGSTS.E.BYPASS.LTC128B.128 [R131+0x4000], desc[UR24][R118.64+0x40] ;  /* 0x0400004076837fae */ /* 0x0003e8000b981a18 */
[----:B------:R1:W-:Y:S04]  /*2700*/  LDGSTS.E.BYPASS.LTC128B.128 [R131+0x5000], desc[UR24][R118.64+0x80] ;  /* 0x0500008076837fae */ /* 0x0003e8000b981a18 */
[----:B------:R1:W-:Y:S04]  /*2710*/  LDGSTS.E.BYPASS.LTC128B.128 [R131+0x3800], desc[UR24][R6.64] ;  /* 0x0380000006837fae */ /* 0x0003e8000b981a18 */
[----:B------:R1:W-:Y:S04]  /*2720*/  LDGSTS.E.BYPASS.LTC128B.128 [R131+0x4800], desc[UR24][R6.64+0x40] ;  /* 0x0480004006837fae */ /* 0x0003e8000b981a18 */
[----:B------:R1:W-:Y:S04]  /*2730*/  LDGSTS.E.BYPASS.LTC128B.128 [R131+0x5800], desc[UR24][R6.64+0x80] ;  /* 0x0580008006837fae */ /* 0x0003e8000b981a18 */
[----:B------:R-:W0:Y:S02]  /*2740*/  LDGDEPBAR ;  /* 0x00000000000079af */ /* 0x000e240000000000 */
.L_x_4182:
        /* <DEDUP_REMOVED lines=15> */
[----:B------:R-:W-:Y:S02]  /*2840*/  FMNMX.FTZ R0, R95, R0, !PT ;  /* 0x000000005f007209 */ /* 0x000fe40007810000 */
[----:B------:R-:W-:Y:S02]  /*2850*/  FMNMX.FTZ R4, R89, R4, !PT ;  /* 0x0000000459047209 */ /* 0x000fe40007810000 */
[----:B------:R-:W-:Y:S01]  /*2860*/  LOP3.LUT R113, R3, 0x120, R80, 0xf8, !PT ;  /* 0x0000012003717812 */ /* 0x000fe200078ef850 */
[----:B------:R-:W3:Y:S03]  /*2870*/  SHFL.BFLY PT, R13, R0, 0x2, 0x1f ;  /* 0x0c401f00000d7f89 */ /* 0x000ee600000e0000 */
[----:B------:R-:W-:Y:S01]  /*2880*/  LEA R113, R113, UR5, 0x1 ;  /* 0x0000000571717c11 */ /* 0x000fe2000f8e08ff */
[----:B-1----:R-:W1:Y:S03]  /*2890*/  SHFL.BFLY PT, R7, R4, 0x2, 0x1f ;  /* 0x0c401f0004077f89 */ /* 0x002e6600000e0000 */
[----:B------:R-:W-:Y:S01]  /*28a0*/  IADD3 R87, PT, PT, R26, R113, RZ ;  /* 0x000000711a577210 */ /* 0x000fe20007ffe0ff */
[----:B------:R-:W-:Y:S04]  /*28b0*/  LDSM.16.MT88.4 R56, [R113+0x7000] ;  /* 0x007000007138783b */ /* 0x000fe80000004200 */
[----:B------:R-:W-:Y:S04]  /*28c0*/  LDSM.16.MT88.4 R48, [R87+0x6000] ;  /* 0x006000005730783b */ /* 0x000fe80000004200 */
[----:B------:R-:W-:Y:S04]  /*28d0*/  LDSM.16.MT88.4 R64, [R87+0x7000] ;  /* 0x007000005740783b */ /* 0x000fe80000004200 */
[----:B------:R-:W-:Y:S01]  /*28e0*/  LDSM.16.MT88.4 R72, [R113+0x8000] ;  /* 0x008000007148783b */ /* 0x000fe20000004200 */
[----:B---3--:R-:W-:-:S02]  /*28f0*/  FMNMX.FTZ R13, R0, R13, !PT ;  /* 0x0000000d000d7209 */ /* 0x008fc40007810000 */
[----:B-1----:R-:W-:-:S03]  /*2900*/  FMNMX.FTZ R7, R4, R7, !PT ;  /* 0x0000000704077209 */ /* 0x002fc60007810000 */
[----:B------:R-:W1:Y:S04]  /*2910*/  SHFL.BFLY PT, R2, R13, 0x1, 0x1f ;  /* 0x0c201f000d027f89 */ /* 0x000e6800000e0000 */
[----:B------:R-:W3:Y:S01]  /*2920*/  SHFL.BFLY PT, R0, R7, 0x1, 0x1f ;  /* 0x0c201f0007007f89 */ /* 0x000ee200000e0000 */
[----:B-1----:R-:W-:-:S03]  /*2930*/  FMNMX.FTZ R2, R13, R2, !PT ;  /* 0x000000020d027209 */ /* 0x002fc60007810000 */
[----:B------:R-:W-:Y:S01]  /*2940*/  LDSM.16.MT88.4 R12, [R87+0x6400] ;  /* 0x00640000570c783b */ /* 0x000fe20000004200 */
[----:B---3--:R-:W-:Y:S01]  /*2950*/  FMNMX.FTZ R0, R7, R0, !PT ;  /* 0x0000000007007209 */ /* 0x008fe20007810000 */
[C---:B--2---:R-:W-:Y:S01]  /*2960*/  FMUL.FTZ R96, R2.reuse, UR4 ;  /* 0x0000000402607c20 */ /* 0x044fe20008410000 */
[----:B------:R-:W-:-:S03]  /*2970*/  FSETP.NEU.FTZ.AND P0, PT, R2, -INF , PT ;  /* 0xff8000000200780b */ /* 0x000fc60003f1d000 */
[----:B------:R-:W-:Y:S01]  /*2980*/  FMUL.FTZ R92, R0, UR4 ;  /* 0x00000004005c7c20 */ /* 0x000fe20008410000 */
        /* <DEDUP_REMOVED lines=12> */
[----:B------:R-:W1:Y:S01]  /*2a50*/  LDSM.16.MT88.4 R40, [R113+0x6000] ;  /* 0x006000007128783b */ /* 0x000e620000004200 */
[----:B------:R-:W-:Y:S01]  /*2a60*/  MUFU.EX2 R86, R86 ;  /* 0x0000005600567308 */ /* 0x000fe20000000800 */
[--C-:B------:R-:W-:Y:S01]  /*2a70*/  FFMA.FTZ R32, R21, UR4, -R96.reuse ;  /* 0x0000000415207c23 */ /* 0x100fe20008010860 */
[--C-:B------:R-:W-:Y:S01]  /*2a80*/  FFMA.FTZ R29, R39, UR4, -R96.reuse ;  /* 0x00000004271d7c23 */ /* 0x100fe20008010860 */
[----:B------:R-:W2:Y:S01]  /*2a90*/  LDSM.16.MT88.4 R4, [R87+0x8000] ;  /* 0x008000005704783b */ /* 0x000ea20000004200 */
[----:B------:R-:W-:Y:S01]  /*2aa0*/  FFMA.FTZ R25, R53, UR4, -R96 ;  /* 0x0000000435197c23 */ /* 0x000fe20008010860 */
[--C-:B------:R-:W-:Y:S01]  /*2ab0*/  FFMA.FTZ R30, R11, UR4, -R92.reuse ;  /* 0x000000040b1e7c23 */ /* 0x100fe2000801085c */
[--C-:B------:R-:W-:Y:S01]  /*2ac0*/  FFMA.FTZ R27, R9, UR4, -R92.reuse ;  /* 0x00000004091b7c23 */ /* 0x100fe2000801085c */
[--C-:B------:R-:W-:Y:S01]  /*2ad0*/  FFMA.FTZ R26, R19, UR4, -R92.reuse ;  /* 0x00000004131a7c23 */ /* 0x100fe2000801085c */
[----:B------:R-:W3:Y:S01]  /*2ae0*/  MUFU.EX2 R35, R35 ;  /* 0x0000002300237308 */ /* 0x000ee20000000800 */
[--C-:B------:R-:W-:Y:S01]  /*2af0*/  FFMA.FTZ R3, R17, UR4, -R92.reuse ;  /* 0x0000000411037c23 */ /* 0x100fe2000801085c */
[----:B------:R-:W4:Y:S01]  /*2b00*/  LDSM.16.MT88.4 R8, [R113+0x7400] ;  /* 0x007400007108783b */ /* 0x000f220000004200 */
[--C-:B------:R-:W-:Y:S01]  /*2b10*/  FFMA.FTZ R94, R109, UR4, -R92.reuse ;  /* 0x000000046d5e7c23 */ /* 0x100fe2000801085c */
[--C-:B------:R-:W-:Y:S01]  /*2b20*/  FFMA.FTZ R103, R103, UR4, -R92.reuse ;  /* 0x0000000467677c23 */ /* 0x100fe2000801085c */
[--C-:B------:R-:W-:Y:S01]  /*2b30*/  FFMA.FTZ R98, R107, UR4, -R92.reuse ;  /* 0x000000046b627c23 */ /* 0x100fe2000801085c */
[----:B------:R-:W5:Y:S01]  /*2b40*/  LDSM.16.MT88.4 R20, [R113+0x6400] ;  /* 0x006400007114783b */ /* 0x000f620000004200 */
[----:B------:R-:W-:Y:S01]  /*2b50*/  FFMA.FTZ R105, R105, UR4, -R92 ;  /* 0x0000000469697c23 */ /* 0x000fe2000801085c */
[----:B------:R-:W-:Y:S01]  /*2b60*/  MUFU.EX2 R34, R34 ;  /* 0x0000002200227308 */ /* 0x000fe20000000800 */
[--C-:B------:R-:W-:Y:S01]  /*2b70*/  FFMA.FTZ R100, R101, UR4, -R96.reuse ;  /* 0x0000000465647c23 */ /* 0x100fe20008010860 */
[----:B------:R-:W5:Y:S01]  /*2b80*/  LDSM.16.MT88.4 R16, [R87+0x7400] ;  /* 0x007400005710783b */ /* 0x000f620000004200 */
        /* <DEDUP_REMOVED lines=8> */
[----:B------:R-:W-:-:S05]  /*2c10*/  FADD.FTZ R35, R86, R35 ;  /* 0x0000002356237221 */ /* 0x000fca0000010000 */
[----:B------:R-:W-:Y:S08]  /*2c20*/  MUFU.EX2 R88, R88 ;  /* 0x0000005800587308 */ /* 0x000ff00000000800 */
[----:B------:R-:W3:Y:S01]  /*2c30*/  MUFU.EX2 R85, R85 ;  /* 0x0000005500557308 */ /* 0x000ee20000000800 */
[----:B-1----:R-:W-:Y:S01]  /*2c40*/  F2FP.BF16.F32.PACK_AB R82, R31, R34 ;  /* 0x000000221f52723e */ /* 0x002fe200000010ff */
[----:B------:R-:W-:-:S04]  /*2c50*/  FADD.FTZ R34, R34, R35 ;  /* 0x0000002322227221 */ /* 0x000fc80000010000 */
[----:B------:R-:W-:Y:S02]  /*2c60*/  FADD.FTZ R31, R31, R34 ;  /* 0x000000221f1f7221 */ /* 0x000fe40000010000 */
        /* <DEDUP_REMOVED lines=19> */
[----:B------:R-:W4:Y:S01]  /*2da0*/  MUFU.EX2 R3, R3 ;  /* 0x0000000300037308 */ /* 0x000f220000000800 */
[C---:B------:R-:W-:Y:S07]  /*2db0*/  HMMA.16816.F32.BF16 R68, R80.reuse, R72, RZ ;  /* 0x000000485044723c */ /* 0x040fee00000418ff */
[----:B------:R-:W-:Y:S01]  /*2dc0*/  MUFU.EX2 R94, R94 ;  /* 0x0000005e005e7308 */ /* 0x000fe20000000800 */
        /* <DEDUP_REMOVED lines=8> */
[----:B--2---:R-:W-:Y:S01]  /*2e50*/  HMMA.16816.F32.BF16 R76, R80, R4, RZ ;  /* 0x00000004504c723c */ /* 0x004fe200000418ff */
[----:B---3--:R-:W-:Y:S01]  /*2e60*/  F2FP.BF16.F32.PACK_AB R4, R29, R32 ;  /* 0x000000201d04723e */ /* 0x008fe200000010ff */
[----:B------:R-:W-:Y:S01]  /*2e70*/  FADD.FTZ R32, R32, R31 ;  /* 0x0000001f20207221 */ /* 0x000fe20000010000 */
[----:B-1----:R-:W-:Y:S01]  /*2e80*/  F2FP.BF16.F32.PACK_AB R5, R27, R30 ;  /* 0x0000001e1b05723e */ /* 0x002fe200000010ff */
[----:B------:R-:W-:-:S02]  /*2e90*/  FADD.FTZ R30, R30, R33 ;  /* 0x000000211e1e7221 */ /* 0x000fc40000010000 */
[----:B------:R-:W-:Y:S01]  /*2ea0*/  FADD.FTZ R29, R29, R32 ;  /* 0x000000201d1d7221 */ /* 0x000fe20000010000 */
[----:B------:R-:W-:Y:S01]  /*2eb0*/  MUFU.EX2 R99, R99 ;  /* 0x0000006300637308 */ /* 0x000fe20000000800 */
        /* <DEDUP_REMOVED lines=17> */
[----:B-----5:R-:W-:Y:S01]  /*2fd0*/  HMMA.16816.F32.BF16 R36, R4, R20, R36 ;  /* 0x000000140424723c */ /* 0x020fe20000041824 */
[--C-:B------:R-:W-:Y:S01]  /*2fe0*/  FFMA.FTZ R21, R123, UR4, -R96.reuse ;  /* 0x000000047b157c23 */ /* 0x100fe20008010860 */
[----:B------:R-:W-:-:S05]  /*2ff0*/  FFMA.FTZ R20, R129, UR4, -R96 ;  /* 0x0000000481147c23 */ /* 0x000fca0008010860 */
[----:B------:R-:W-:Y:S01]  /*3000*/  MUFU.EX2 R21, R21 ;  /* 0x0000001500157308 */ /* 0x000fe20000000800 */
[----:B------:R-:W-:Y:S01]  /*3010*/  HMMA.16816.F32.BF16 R40, R4, R22, R40 ;  /* 0x000000160428723c */ /* 0x000fe20000041828 */
[--C-:B------:R-:W-:Y:S01]  /*3020*/  FFMA.FTZ R23, R111, UR4, -R96.reuse ;  /* 0x000000046f177c23 */ /* 0x100fe20008010860 */
[--C-:B------:R-:W-:Y:S01]  /*3030*/  FFMA.FTZ R22, R125, UR4, -R96.reuse ;  /* 0x000000047d167c23 */ /* 0x100fe20008010860 */
[----:B------:R-:W-:-:S04]  /*3040*/  FFMA.FTZ R96, R95, UR4, -R96 ;  /* 0x000000045f607c23 */ /* 0x000fc80008010860 */
[----:B------:R-:W-:Y:S01]  /*3050*/  MUFU.EX2 R23, R23 ;  /* 0x0000001700177308 */ /* 0x000fe20000000800 */
[C---:B------:R-:W-:Y:S07]  /*3060*/  HMMA.16816.F32.BF16 R60, R4.reuse, R16, R60 ;  /* 0x00000010043c723c */ /* 0x040fee000004183c */
[----:B------:R-:W3:Y:S01]  /*3070*/  MUFU.EX2 R22, R22 ;  /* 0x0000001600167308 */ /* 0x000ee20000000800 */
[C---:B-1----:R-:W-:Y:S07]  /*3080*/  HMMA.16816.F32.BF16 R68, R4.reuse, R12, R68 ;  /* 0x0000000c0444723c */ /* 0x042fee0000041844 */
[----:B------:R-:W1:Y:S01]  /*3090*/  MUFU.EX2 R20, R20 ;  /* 0x0000001400147308 */ /* 0x000e620000000800 */
[C---:B------:R-:W-:Y:S01]  /*30a0*/  HMMA.16816.F32.BF16 R72, R4.reuse, R14, R72 ;  /* 0x0000000e0448723c */ /* 0x040fe20000041848 */
[----:B------:R-:W4:Y:S06]  /*30b0*/  LDSM.16.MT88.4 R12, [R87+0x6800] ;  /* 0x00680000570c783b */ /* 0x000f2c0000004200 */
[----:B------:R-:W5:Y:S01]  /*30c0*/  MUFU.EX2 R96, R96 ;  /* 0x0000006000607308 */ /* 0x000f620000000800 */
[C---:B--2---:R-:W-:Y:S08]  /*30d0*/  HMMA.16816.F32.BF16 R76, R4.reuse, R8, R76 ;  /* 0x00000008044c723c */ /* 0x044ff0000004184c */
[C---:B------:R-:W-:Y:S01]  /*30e0*/  HMMA.16816.F32.BF16 R80, R4.reuse, R10, R80 ;  /* 0x0000000a0450723c */ /* 0x040fe20000041850 */
[----:B------:R-:W2:Y:S07]  /*30f0*/  LDSM.16.MT88.4 R8, [R113+0x7800] ;  /* 0x007800007108783b */ /* 0x000eae0000004200 */
[----:B------:R-:W-:Y:S01]  /*3100*/  HMMA.16816.F32.BF16 R64, R4, R18, R64 ;  /* 0x000000120440723c */ /* 0x000fe20000041840 */
[----:B------:R-:W5:Y:S01]  /*3110*/  LDSM.16.MT88.4 R16, [R113+0x6800] ;  /* 0x006800007110783b */ /* 0x000f620000004200 */
[----:B---3--:R-:W-:-:S02]  /*3120*/  F2FP.BF16.F32.PACK_AB R4, R22, R23 ;  /* 0x000000171604723e */ /* 0x008fc400000010ff */
[----:B------:R-:W-:Y:S01]  /*3130*/  F2FP.BF16.F32.PACK_AB R5, R103, R94 ;  /* 0x0000005e6705723e */ /* 0x000fe200000010ff */
[----:B------:R-:W-:Y:S01]  /*3140*/  FADD.FTZ R94, R94, R3 ;  /* 0x000000035e5e7221 */ /* 0x000fe20000010000 */
[----:B-1----:R-:W-:Y:S02]  /*3150*/  F2FP.BF16.F32.PACK_AB R6, R20, R21 ;  /* 0x000000151406723e */ /* 0x002fe400000010ff */
[----:B------:R-:W-:Y:S01]  /*3160*/  F2FP.BF16.F32.PACK_AB R7, R105, R98 ;  /* 0x000000626907723e */ /* 0x000fe200000010ff */
[----:B------:R-:W-:-:S06]  /*3170*/  FADD.FTZ R103, R103, R94 ;  /* 0x0000005e67677221 */ /* 0x000fcc0000010000 */
[C---:B----4-:R-:W-:Y:S08]  /*3180*/  HMMA.16816.F32.BF16 R44, R4.reuse, R12, R44 ;  /* 0x0000000c042c723c */ /* 0x050ff0000004182c */
        /* <DEDUP_REMOVED lines=16> */
[----:B------:R-:W-:Y:S01]  /*3290*/  F2FP.BF16.F32.PACK_AB R4, R99, R100 ;  /* 0x000000646304723e */ /* 0x000fe200000010ff */
[----:B------:R-:W3:Y:S01]  /*32a0*/  LDSM.16.MT88.4 R16, [R113+0x6c00] ;  /* 0x006c00007110783b */ /* 0x000ee20000004200 */
[----:B------:R-:W-:-:S02]  /*32b0*/  F2FP.BF16.F32.PACK_AB R5, R102, R93 ;  /* 0x0000005d6605723e */ /* 0x000fc400000010ff */
        /* <DEDUP_REMOVED lines=33> */
[----:B------:R-:W-:-:S04]  /*34d0*/  NOP ;  /* 0x0000000000007918 */ /* 0x000fc80000000000 */
[----:B------:R-:W-:-:S15]  /*34e0*/  @!P2 BRA `(.L_x_4185) ;  /* 0x000000240010a947 */ /* 0x000fde0003800000 */
        /* <DEDUP_REMOVED lines=16> */
.L_x_4189:
        /* <DEDUP_REMOVED lines=8> */
[----:B-----5:R-:W-:Y:S02]  /*3670*/  @!P1 IMAD.SHL.U32 R4, R110, 0x40, RZ ;  /* 0x000000406e049824 */ /* 0x020fe400078e00ff */
[----:B------:R-:W-:Y:S02]  /*3680*/  IMAD.SHL.U32 R117, R112, 0x8, RZ ;  /* 0x0000000870757824 */ /* 0x000fe400078e00ff */
[----:B------:R-:W-:Y:S03]  /*3690*/  @!P1 IMAD.X R4, RZ, RZ, ~R4, P0 ;  /* 0x000000ffff049224 */ /* 0x000fe600000e0e04 */
[----:B------:R-:W-:Y:S02]  /*36a0*/  LOP3.LUT R131, R117, 0xd8, RZ, 0xc0, !PT ;  /* 0x000000d875837812 */ /* 0x000fe400078ec0ff */
[----:B------:R-:W-:Y:S02]  /*36b0*/  @!P1 SHF.R.S64 R5, R5, 0x1f, R4 ;  /* 0x0000001f05059819 */ /* 0x000fe40000001004 */
[----:B------:R-:W-:Y:S02]  /*36c0*/  LOP3.LUT R0, R117, 0x1f20, RZ, 0xc0, !PT ;  /* 0x00001f2075007812 */ /* 0x000fe400078ec0ff */
[----:B------:R-:W-:Y:S02]  /*36d0*/  LOP3.LUT R131, R131, R124, RZ, 0x3c, !PT ;  /* 0x0000007c83837212 */ /* 0x000fe400078e3cff */
[----:B------:R-:W-:Y:S02]  /*36e0*/  @!P1 IADD3 R120, P0, PT, R120, R5, RZ ;  /* 0x0000000578789210 */ /* 0x000fe40007f1e0ff */
[----:B------:R-:W-:Y:S01]  /*36f0*/  LOP3.LUT R131, R0, R131, RZ, 0xfc, !PT ;  /* 0x0000008300837212 */ /* 0x000fe200078efcff */
[----:B------:R-:W-:Y:S01]  /*3700*/  IMAD.MOV.U32 R0, RZ, RZ, R121 ;  /* 0x000000ffff007224 */ /* 0x000fe200078e0079 */
[----:B------:R-:W-:Y:S01]  /*3710*/  @!P1 LEA.HI.X.SX32 R121, R4, R121, 0x1, P0 ;  /* 0x0000007904799211 */ /* 0x000fe200000f0eff */
[----:B--2---:R-:W-:Y:S08]  /*3720*/  @!P1 BRA `(.L_x_4186) ;  /* 0x0000000000f49947 */ /* 0x004ff00003800000 */
        /* <DEDUP_REMOVED lines=61> */
.L_x_4186:
[----:B------:R-:W-:Y:S01]  /*3b00*/  LEA R131, R131, UR5, 0x1 ;  /* 0x0000000583837c11 */ /* 0x000fe2000f8e08ff */
[----:B------:R-:W-:Y:S01]  /*3b10*/  IMAD.SHL.U32 R115, R112, 0x10, RZ ;  /* 0x0000001070737824 */ /* 0x000fe200078e00ff */
[----:B------:R-:W-:Y:S01]  /*3b20*/  LEA R134, P0, R110, R120, 0x6 ;  /* 0x000000786e867211 */ /* 0x000fe200078030ff */
[C---:B------:R-:W-:Y:S01]  /*3b30*/  IMAD.SHL.U32 R114, R112.reuse, 0x4, RZ ;  /* 0x0000000470727824 */ /* 0x040fe200078e00ff */
[----:B------:R-:W-:Y:S01]  /*3b40*/  SHF.R.U32.HI R116, RZ, 0x1, R112 ;  /* 0x00000001ff747819 */ /* 0x000fe20000011670 */
[----:B------:R-:W-:Y:S01]  /*3b50*/  @!PT LDS RZ, [RZ] ;  /* 0x00000000fffff984 */ /* 0x000fe20000000800 */
[----:B------:R-:W-:Y:S01]  /*3b60*/  @!PT LDS RZ, [RZ] ;  /* 0x00000000fffff984 */ /* 0x000fe20000000800 */
[----:B------:R-:W-:Y:S01]  /*3b70*/  @!PT LDS RZ, [RZ] ;  /* 0x00000000fffff984 */ /* 0x000fe20000000800 */
[----:B------:R1:W-:Y:S01]  /*3b80*/  LDGSTS.E.BYPASS.LTC128B.128 [R131+0x6000], desc[UR24][R120.64] ;  /* 0x0600000078837fae */ /* 0x0003e2000b981a18 */
[----:B------:R-:W-:Y:S01]  /*3b90*/  IMAD.SHL.U32 R2, R112, 0x20, RZ ;  /* 0x0000002070027824 */ /* 0x000fe200078e00ff */
[----:B------:R-:W-:Y:S01]  /*3ba0*/  LOP3.LUT R87, R115, 0x100, RZ, 0xc0, !PT ;  /* 0x0000010073577812 */ /* 0x000fe200078ec0ff */
[----:B------:R-:W-:Y:S02]  /*3bb0*/  VIADD R129, R129, 0x1 ;  /* 0x0000000181817836 */ /* 0x000fe40000000000 */
[----:B------:R1:W-:Y:S01]  /*3bc0*/  LDGSTS.E.BYPASS.LTC128B.128 [R131+0x7000], desc[UR24][R120.64+0x40] ;  /* 0x0700004078837fae */ /* 0x0003e2000b981a18 */
[----:B------:R-:W-:Y:S02]  /*3bd0*/  LOP3.LUT R89, R114, 0x18, RZ, 0xc0, !PT ;  /* 0x0000001872597812 */ /* 0x000fe400078ec0ff */
[----:B------:R-:W-:Y:S02]  /*3be0*/  LOP3.LUT R115, R115, 0x3e00, RZ, 0xc0, !PT ;  /* 0x00003e0073737812 */ /* 0x000fe400078ec0ff */
[----:B------:R1:W-:Y:S01]  /*3bf0*/  LDGSTS.E.BYPASS.LTC128B.128 [R131+0x8000], desc[UR24][R120.64+0x80] ;  /* 0x0800008078837fae */ /* 0x0003e2000b981a18 */
[----:B------:R-:W-:Y:S02]  /*3c00*/  LEA.HI.X R135, R110, R121, R132, 0x6, P0 ;  /* 0x000000796e877211 */ /* 0x000fe400000f3484 */
[--C-:B------:R-:W-:Y:S02]  /*3c10*/  LOP3.LUT R84, R87, 0x20, R2.reuse, 0xf8, !PT ;  /* 0x0000002057547812 */ /* 0x100fe400078ef802 */
[--C-:B------:R-:W-:Y:S01]  /*3c20*/  LOP3.LUT R89, R89, 0xc0, R2.reuse, 0xf8, !PT ;  /* 0x000000c059597812 */ /* 0x100fe200078ef802 */
[----:B------:R1:W-:Y:S01]  /*3c30*/  LDGSTS.E.BYPASS.LTC128B.128 [R131+0x6800], desc[UR24][R134.64] ;  /* 0x0680000086837fae */ /* 0x0003e2000b981a18 */
[----:B------:R-:W-:Y:S02]  /*3c40*/  LOP3.LUT R87, R115, 0x120, R2, 0xf8, !PT ;  /* 0x0000012073577812 */ /* 0x000fe400078ef802 */
[----:B------:R-:W-:Y:S02]  /*3c50*/  LOP3.LUT R0, R116, 0x8, RZ, 0xc0, !PT ;  /* 0x0000000874007812 */ /* 0x000fe400078ec0ff */
[----:B------:R1:W-:Y:S01]  /*3c60*/  LDGSTS.E.BYPASS.LTC128B.128 [R131+0x7800], desc[UR24][R134.64+0x40] ;  /* 0x0780004086837fae */ /* 0x0003e2000b981a18 */
[----:B------:R-:W-:Y:S02]  /*3c70*/  LOP3.LUT R2, R112, 0x8, RZ, 0xc0, !PT ;  /* 0x0000000870027812 */ /* 0x000fe400078ec0ff */
[-C--:B------:R-:W-:Y:S02]  /*3c80*/  LOP3.LUT R0, R87, R89.reuse, R0, 0xf6, !PT ;  /* 0x0000005957007212 */ /* 0x080fe400078ef600 */
[----:B------:R1:W-:Y:S01]  /*3c90*/  LDGSTS.E.BYPASS.LTC128B.128 [R131+0x8800], desc[UR24][R134.64+0x80] ;  /* 0x0880008086837fae */ /* 0x0003e2000b981a18 */
[----:B------:R-:W-:Y:S01]  /*3ca0*/  LOP3.LUT R2, R84, R89, R2, 0xf6, !PT ;  /* 0x0000005954027212 */ /* 0x000fe200078ef602 */
[----:B------:R-:W-:Y:S01]  /*3cb0*/  IMAD.MOV.U32 R87, RZ, RZ, 0x20 ;  /* 0x00000020ff577424 */ /* 0x000fe200078e00ff */
[----:B------:R-:W-:Y:S02]  /*3cc0*/  LEA R86, R0, UR5, 0x1 ;  /* 0x0000000500567c11 */ /* 0x000fe4000f8e08ff */
[----:B------:R-:W0:Y:S01]  /*3cd0*/  LDGDEPBAR ;  /* 0x00000000000079af */ /* 0x000e220000000000 */
[----:B------:R-:W-:Y:S02]  /*3ce0*/  LEA R2, R2, UR5, 0x1 ;  /* 0x0000000502027c11 */ /* 0x000fe4000f8e08ff */
[----:B------:R-:W-:Y:S02]  /*3cf0*/  LOP3.LUT P0, RZ, R112, 0x4, RZ, 0xc0, !PT ;  /* 0x0000000470ff7812 */ /* 0x000fe4000780c0ff */
[----:B------:R-:W-:Y:S01]  /*3d00*/  LDSM.16.M88.4 R88, [R86] ;  /* 0x000000005658783b */ /* 0x000fe20000000200 */
[----:B------:R-:W-:Y:S02]  /*3d10*/  ISETP.NE.AND P2, PT, R129, RZ, PT ;  /* 0x000000ff8100720c */ /* 0x000fe40003f45270 */
[----:B------:R-:W-:Y:S02]  /*3d20*/  SEL R87, R87, 0xffffffe0, !P0 ;  /* 0xffffffe057577807 */ /* 0x000fe40004000000 */
[----:B------:R-:W2:Y:S03]  /*3d30*/  LDSM.16.M88.4 R92, [R2+0x3000] ;  /* 0x00300000025c783b */ /* 0x000ea60000000200 */
[C---:B------:R-:W-:Y:S02]  /*3d40*/  IMAD.IADD R84, R87.reuse, 0x1, R86 ;  /* 0x0000000157547824 */ /* 0x040fe400078e0256 */
[----:B------:R-:W5:Y:S01]  /*3d50*/  LDSM.16.M88.4 R96, [R2+0x3400] ;  /* 0x003400000260783b */ /* 0x000f620000000200 */
[----:B------:R-:W-:Y:S04]  /*3d60*/  IMAD.IADD R0, R87, 0x1, R2 ;  /* 0x0000000157007824 */ /* 0x000fe800078e0202 */
[----:B------:R-:W3:Y:S05]  /*3d70*/  LDSM.16.M88.4 R100, [R2+0x3800] ;  /* 0x003800000264783b */ /* 0x000eea0000000200 */
        /* <DEDUP_REMOVED lines=24> */
[----:B------:R-:W2:Y:S05]  /*3f00*/  LDSM.16.M88.4 R88, [R2+0x4000] ;  /* 0x004000000258783b */ /* 0x000eaa0000000200 */
[----:B------:R-:W3:Y:S02]  /*3f10*/  LDSM.16.M88.4 R92, [R2+0x4400] ;  /* 0x00440000025c783b */ /* 0x000ee40000000200 */
        /* <DEDUP_REMOVED lines=21> */
[----:B------:R-:W2:Y:S07]  /*4070*/  LDSM.16.M88.4 R92, [R86+0x2000] ;  /* 0x00200000565c783b */ /* 0x000eae0000000200 */
[C---:B---3--:R-:W-:Y:S08]  /*4080*/  HMMA.16816.F32.BF16 R28, R88.reuse, R96, R28 ;  /* 0x00000060581c723c */ /* 0x048ff0000004181c */
[----:B------:R-:W-:Y:S01]  /*4090*/  HMMA.16816.F32.BF16 R32, R88, R98, R32 ;  /* 0x000000625820723c */ /* 0x000fe20000041820 */
[----:B------:R-:W3:Y:S05]  /*40a0*/  LDSM.16.M88.4 R88, [R2+0x5400] ;  /* 0x005400000258783b */ /* 0x000eea0000000200 */
[----:B------:R-:W4:Y:S02]  /*40b0*/  LDSM.16.M88.4 R96, [R2+0x5800] ;  /* 0x005800000260783b */ /* 0x000f240000000200 */
        /* <DEDUP_REMOVED lines=9> */
[C---:B--2---:R-:W-:Y:S08]  /*4150*/  HMMA.16816.F32.BF16 R28, R92.reuse, R88, R28 ;  /* 0x000000585c1c723c */ /* 0x044ff0000004181c */
[----:B------:R-:W-:Y:S01]  /*4160*/  HMMA.16816.F32.BF16 R32, R92, R90, R32 ;  /* 0x0000005a5c20723c */ /* 0x000fe20000041820 */
[----:B------:R-:W2:Y:S05]  /*4170*/  LDSM.16.M88.4 R88, [R0+0x5400] ;  /* 0x005400000058783b */ /* 0x000eaa0000000200 */
[----:B------:R-:W4:Y:S02]  /*4180*/  LDSM.16.M88.4 R92, [R0+0x5800] ;  /* 0x00580000005c783b */ /* 0x000f240000000200 */
[C---:B---3--:R-:W-:Y:S08]  /*4190*/  HMMA.16816.F32.BF16 R4, R100.reuse, R96, R4 ;  /* 0x000000606404723c */ /* 0x048ff00000041804 */
[C---:B------:R-:W-:Y:S01]  /*41a0*/  HMMA.16816.F32.BF16 R8, R100.reuse, R98, R8 ;  /* 0x000000626408723c */ /* 0x040fe20000041808 */
[----:B------:R-:W3:Y:S01]  /*41b0*/  LDSM.16.M88.4 R96, [R0+0x5c00] ;  /* 0x005c00000060783b */ /* 0x000ee20000000200 */
[----:B------:R-:W-:Y:S04]  /*41c0*/  DEPBAR.LE SB0, 0x0 ;  /* 0x000080000000791a */ /* 0x000fe80000000000 */
[----:B------:R-:W-:Y:S02]  /*41d0*/  BAR.SYNC.DEFER_BLOCKING 0x0 ;  /* 0x0000000000007b1d */ /* 0x000fe40000010000 */
[C---:B--2---:R-:W-:Y:S08]  /*41e0*/  HMMA.16816.F32.BF16 R12, R100.reuse, R88, R12 ;  /* 0x00000058640c723c */ /* 0x044ff0000004180c */
[C---:B------:R-:W-:Y:S08]  /*41f0*/  HMMA.16816.F32.BF16 R16, R100.reuse, R90, R16 ;  /* 0x0000005a6410723c */ /* 0x040ff00000041810 */
[C---:B----4-:R-:W-:Y:S08]  /*4200*/  HMMA.16816.F32.BF16 R20, R100.reuse, R92, R20 ;  /* 0x0000005c6414723c */ /* 0x050ff00000041814 */
[C---:B------:R-:W-:Y:S08]  /*4210*/  HMMA.16816.F32.BF16 R24, R100.reuse, R94, R24 ;  /* 0x0000005e6418723c */ /* 0x040ff00000041818 */
[C---:B---3--:R-:W-:Y:S08]  /*4220*/  HMMA.16816.F32.BF16 R28, R100.reuse, R96, R28 ;  /* 0x00000060641c723c */ /* 0x048ff0000004181c */
        /* <DEDUP_REMOVED lines=51> */
[----:B------:R-:W1:Y:S08]  /*4560*/  LDC.64 R86, c[0x0][0x3b8] ;  /* 0x0000ee00ff567b82 */ /* 0x000e700000000a00 */
        /* <DEDUP_REMOVED lines=27> */
.L_x_4188:
[----:B------:R-:W-:Y:S01]  /*4720*/  @!PT LDS RZ, [RZ] ;  /* 0x00000000fffff984 */ /* 0x000fe20000000800 */
[----:B------:R-:W-:Y:S01]  /*4730*/  @!PT LDS RZ, [RZ] ;  /* 0x00000000fffff984 */ /* 0x000fe20000000800 */
[----:B------:R-:W-:Y:S01]  /*4740*/  @!PT LDS RZ, [RZ] ;  /* 0x00000000fffff984 */ /* 0x000fe20000000800 */
[----:B------:R1:W-:Y:S01]  /*4750*/  LDGSTS.E.BYPASS.LTC128B.128 [R131+0x3000], desc[UR24][R118.64] ;  /* 0x0300000076837fae */ /* 0x0003e2000b981a18 */
[C---:B------:R-:W-:Y:S03]  /*4760*/  LEA R88, P2, R86.reuse, R118, 0x6 ;  /* 0x0000007656587211 */ /* 0x040fe600078430ff */
[----:B------:R1:W-:Y:S01]  /*4770*/  LDGSTS.E.BYPASS.LTC128B.128 [R131+0x4000], desc[UR24][R118.64+0x40] ;  /* 0x0400004076837fae */ /* 0x0003e2000b981a18 */
[----:B------:R-:W-:Y:S03]  /*4780*/  LEA.HI.X R89, R86, R119, R0, 0x6, P2 ;  /* 0x0000007756597211 */ /* 0x000fe600010f3400 */
[----:B------:R1:W-:Y:S04]  /*4790*/  LDGSTS.E.BYPASS.LTC128B.128 [R131+0x5000], desc[UR24][R118.64+0x80] ;  /* 0x0500008076837fae */ /* 0x0003e8000b981a18 */
[----:B------:R1:W-:Y:S04]  /*47a0*/  LDGSTS.E.BYPASS.LTC128B.128 [R131+0x3800], desc[UR24][R88.64] ;  /* 0x0380000058837fae */ /* 0x0003e8000b981a18 */
[----:B------:R1:W-:Y:S04]  /*47b0*/  LDGSTS.E.BYPASS.LTC128B.128 [R131+0x4800], desc[UR24][R88.64+0x40] ;  /* 0x0480004058837fae */ /* 0x0003e8000b981a18 */
[----:B------:R1:W-:Y:S04]  /*47c0*/  LDGSTS.E.BYPASS.LTC128B.128 [R131+0x5800], desc[UR24][R88.64+0x80] ;  /* 0x0580008058837fae */ /* 0x0003e8000b981a18 */
[----:B------:R-:W0:Y:S02]  /*47d0*/  LDGDEPBAR ;  /* 0x00000000000079af */ /* 0x000e240000000000 */
.L_x_4187:
        /* <DEDUP_REMOVED lines=30> */
[C---:B------:R-:W-:Y:S02]  /*49c0*/  FMUL.FTZ R107, R2.reuse, UR4 ;  /* 0x00000004026b7c20 */ /* 0x040fe40008410000 */
[----:B------:R-:W-:Y:S01]  /*49d0*/  FMUL.FTZ R86, R3, UR4 ;  /* 0x0000000403567c20 */ /* 0x000fe20008410000 */
[----:B------:R-:W-:Y:S02]  /*49e0*/  FADD.FTZ R84, -R2, R85 ;  /* 0x0000005502547221 */ /* 0x000fe40000010100 */
[----:B------:R-:W-:Y:S01]  /*49f0*/  FSEL R107, R107, RZ, P2 ;  /* 0x000000ff6b6b7208 */ /* 0x000fe20001000000 */
[----:B------:R1:W2:Y:S01]  /*4a00*/  MUFU.EX2 R3, R86 ;  /* 0x0000005600037308 */ /* 0x0002a20000000800 */
[----:B------:R-:W-:Y:S01]  /*4a10*/  FSETP.NEU.FTZ.AND P2, PT, R0, -INF , PT ;  /* 0xff8000000000780b */ /* 0x000fe20003f5d000 */
[----:B------:R-:W-:Y:S02]  /*4a20*/  FMUL.FTZ R85, R84, UR4 ;  /* 0x0000000454557c20 */ /* 0x000fe40008410000 */
[--C-:B------:R-:W-:Y:S01]  /*4a30*/  FFMA.FTZ R105, R4, UR4, -R107.reuse ;  /* 0x0000000404697c23 */ /* 0x100fe2000801086b */
[----:B------:R-:W-:Y:S01]  /*4a40*/  FSEL R104, R104, RZ, P2 ;  /* 0x000000ff68687208 */ /* 0x000fe20001000000 */
[--C-:B------:R-:W-:Y:S01]  /*4a50*/  FFMA.FTZ R132, R5, UR4, -R107.reuse ;  /* 0x0000000405847c23 */ /* 0x100fe2000801086b */
[--C-:B------:R-:W-:Y:S01]  /*4a60*/  FFMA.FTZ R87, R8, UR4, -R107.reuse ;  /* 0x0000000408577c23 */ /* 0x100fe2000801086b */
[--C-:B------:R-:W-:Y:S02]  /*4a70*/  FFMA.FTZ R88, R9, UR4, -R107.reuse ;  /* 0x0000000409587c23 */ /* 0x100fe4000801086b */
        /* <DEDUP_REMOVED lines=10> */
[C---:B--2---:R-:W-:Y:S01]  /*4b20*/  FMUL.FTZ R38, R3.reuse, R38 ;  /* 0x0000002603267220 */ /* 0x044fe20000410000 */
[----:B------:R-:W-:Y:S01]  /*4b30*/  @P0 IADD3 R86, PT, PT, R128, -0x20, RZ ;  /* 0xffffffe080560810 */ /* 0x000fe20007ffe0ff */
[C---:B------:R-:W-:Y:S01]  /*4b40*/  FMUL.FTZ R39, R3.reuse, R39 ;  /* 0x0000002703277220 */ /* 0x040fe20000410000 */
[C---:B------:R-:W-:Y:S01]  /*4b50*/  FMUL.FTZ R42, R3.reuse, R42 ;  /* 0x0000002a032a7220 */ /* 0x040fe20000410000 */
[C---:B------:R-:W-:Y:S01]  /*4b60*/  FMUL.FTZ R43, R3.reuse, R43 ;  /* 0x0000002b032b7220 */ /* 0x040fe20000410000 */
[C---:B------:R-:W-:Y:S03]  /*4b70*/  FMUL.FTZ R46, R3.reuse, R46 ;  /* 0x0000002e032e7220 */ /* 0x040fe60000410000 */
[----:B------:R-:W-:Y:S01]  /*4b80*/  MUFU.EX2 R106, R106 ;  /* 0x0000006a006a7308 */ /* 0x000fe20000000800 */
[----:B------:R-:W1:Y:S01]  /*4b90*/  LDSM.16.MT88.4 R100, [R86] ;  /* 0x000000005664783b */ /* 0x000e620000004200 */
[C---:B---3--:R-:W-:Y:S01]  /*4ba0*/  FMUL.FTZ R36, R84.reuse, R36 ;  /* 0x0000002454247220 */ /* 0x048fe20000410000 */
        /* <DEDUP_REMOVED lines=22> */
[----:B--2---:R-:W-:Y:S01]  /*4d10*/  F2FP.BF16.F32.PACK_AB R92, R132, R105 ;  /* 0x00000069845c723e */ /* 0x004fe200000010ff */
        /* <DEDUP_REMOVED lines=16> */
[C---:B------:R-:W-:Y:S01]  /*4e20*/  FMUL.FTZ R74, R3.reuse, R74 ;  /* 0x0000004a034a7220 */ /* 0x040fe20000410000 */
[----:B------:R-:W-:Y:S01]  /*4e30*/  FMUL.FTZ R75, R3, R75 ;  /* 0x0000004b034b7220 */ /* 0x000fe20000410000 */
[--C-:B------:R-:W-:Y:S01]  /*4e40*/  FFMA.FTZ R140, R19, UR4, -R104.reuse ;  /* 0x00000004138c7c23 */ /* 0x100fe20008010868 */
[--C-:B------:R-:W-:Y:S01]  /*4e50*/  FFMA.FTZ R134, R12, UR4, -R107.reuse ;  /* 0x000000040c867c23 */ /* 0x100fe2000801086b */
[--C-:B------:R-:W-:Y:S01]  /*4e60*/  FFMA.FTZ R135, R13, UR4, -R107.reuse ;  /* 0x000000040d877c23 */ /* 0x100fe2000801086b */
[--C-:B------:R-:W-:Y:S03]  /*4e70*/  FFMA.FTZ R138, R16, UR4, -R107.reuse ;  /* 0x00000004108a7c23 */ /* 0x100fe6000801086b */
[----:B------:R-:W3:Y:S01]  /*4e80*/  MUFU.EX2 R91, R91 ;  /* 0x0000005b005b7308 */ /* 0x000ee20000000800 */
[----:B--2---:R-:W-:Y:S01]  /*4e90*/  F2FP.BF16.F32.PACK_AB R94, R88, R87 ;  /* 0x00000057585e723e */ /* 0x004fe200000010ff */
[----:B------:R-:W-:Y:S01]  /*4ea0*/  FFMA.FTZ R139, R17, UR4, -R107 ;  /* 0x00000004118b7c23 */ /* 0x000fe2000801086b */
        /* <DEDUP_REMOVED lines=13> */
[----:B------:R-:W2:Y:S01]  /*4f80*/  MUFU.EX2 R135, R135 ;  /* 0x0000008700877308 */ /* 0x000ea20000000800 */
[----:B---3--:R-:W-:Y:S01]  /*4f90*/  F2FP.BF16.F32.PACK_AB R95, R91, R90 ;  /* 0x0000005a5b5f723e */ /* 0x008fe200000010ff */
[--C-:B------:R-:W-:Y:S01]  /*4fa0*/  FFMA.FTZ R153, R30, UR4, -R104.reuse ;  /* 0x000000041e997c23 */ /* 0x100fe20008010868 */
[--C-:B------:R-:W-:Y:S01]  /*4fb0*/  FFMA.FTZ R150, R31, UR4, -R104.reuse ;  /* 0x000000041f967c23 */ /* 0x100fe20008010868 */
[--C-:B------:R-:W-:Y:S01]  /*4fc0*/  FFMA.FTZ R156, R34, UR4, -R104.reuse ;  /* 0x00000004229c7c23 */ /* 0x100fe20008010868 */
[----:B------:R-:W-:Y:S01]  /*4fd0*/  FFMA.FTZ R157, R35, UR4, -R104 ;  /* 0x00000004239d7c23 */ /* 0x000fe20008010868 */
[----:B------:R-:W-:Y:S01]  /*4fe0*/  FFMA.FTZ R159, R84, R109, R105 ;  /* 0x0000006d549f7223 */ /* 0x000fe20000010069 */
[----:B------:R-:W-:Y:S01]  /*4ff0*/  FFMA.FTZ R84, R3, R108, R106 ;  /* 0x0000006c03547223 */ /* 0x000fe2000001006a */
[C---:B------:R-:W-:Y:S01]  /*5000*/  HMMA.16816.F32.BF16 R36, R92.reuse, R96, R36 ;  /* 0x000000605c24723c */ /* 0x040fe20000041824 */
[----:B------:R-:W-:Y:S01]  /*5010*/  LDSM.16.MT88.4 R108, [R113+0x7c00] ;  /* 0x007c0000716c783b */ /* 0x000fe20000004200 */
[----:B------:R-:W-:Y:S03]  /*5020*/  MUFU.EX2 R137, R137 ;  /* 0x0000008900897308 */ /* 0x000fe60000000800 */
[--C-:B------:R-:W-:Y:S01]  /*5030*/  FFMA.FTZ R143, R20, UR4, -R107.reuse ;  /* 0x00000004148f7c23 */ /* 0x100fe2000801086b */
[--C-:B------:R-:W-:Y:S01]  /*5040*/  FFMA.FTZ R144, R21, UR4, -R107.reuse ;  /* 0x0000000415907c23 */ /* 0x100fe2000801086b */
[--C-:B------:R-:W-:Y:S01]  /*5050*/  FFMA.FTZ R146, R24, UR4, -R107.reuse ;  /* 0x0000000418927c23 */ /* 0x100fe2000801086b */
[C---:B------:R-:W-:Y:S01]  /*5060*/  HMMA.16816.F32.BF16 R40, R92.reuse, R98, R40 ;  /* 0x000000625c28723c */ /* 0x040fe20000041828 */
[----:B------:R-:W3:Y:S03]  /*5070*/  LDSM.16.MT88.4 R96, [R113+0x7000] ;  /* 0x007000007160783b */ /* 0x000ee60000004200 */
[----:B------:R-:W4:Y:S01]  /*5080*/  MUFU.EX2 R136, R136 ;  /* 0x0000008800887308 */ /* 0x000f220000000800 */
[--C-:B------:R-:W-:Y:S01]  /*5090*/  FFMA.FTZ R147, R25, UR4, -R107.reuse ;  /* 0x0000000419937c23 */ /* 0x100fe2000801086b */
[--C-:B------:R-:W-:Y:S01]  /*50a0*/  FFMA.FTZ R151, R28, UR4, -R107.reuse ;  /* 0x000000041c977c23 */ /* 0x100fe2000801086b */
[--C-:B------:R-:W-:Y:S01]  /*50b0*/  FFMA.FTZ R152, R29, UR4, -R107.reuse ;  /* 0x000000041d987c23 */ /* 0x100fe2000801086b */
[--C-:B------:R-:W-:Y:S01]  /*50c0*/  FFMA.FTZ R154, R32, UR4, -R107.reuse ;  /* 0x00000004209a7c23 */ /* 0x100fe2000801086b */
[----:B------:R-:W-:Y:S01]  /*50d0*/  FFMA.FTZ R107, R33, UR4, -R107 ;  /* 0x00000004216b7c23 */ /* 0x000fe2000801086b */
[C---:B-1----:R-:W-:Y:S04]  /*50e0*/  HMMA.16816.F32.BF16 R44, R92.reuse, R100, R44 ;  /* 0x000000645c2c723c */ /* 0x042fe8000004182c */
[----:B------:R-:W-:Y:S01]  /*50f0*/  MUFU.EX2 R138, R138 ;  /* 0x0000008a008a7308 */ /* 0x000fe20000000800 */
[----:B------:R-:W-:Y:S01]  /*5100*/  FADD.FTZ R132, R132, R159 ;  /* 0x0000009f84847221 */ /* 0x000fe20000010000 */
[----:B------:R-:W-:Y:S01]  /*5110*/  ISETP.NE.AND P0, PT, R130, -0x1, PT ;  /* 0xffffffff8200780c */ /* 0x000fe20003f05270 */
[----:B------:R-:W-:Y:S01]  /*5120*/  FADD.FTZ R133, R133, R84 ;  /* 0x0000005485857221 */ /* 0x000fe20000010000 */
[----:B------:R-:W-:Y:S01]  /*5130*/  MOV R3, R0 ;  /* 0x0000000000037202 */ /* 0x000fe20000000f00 */
[----:B------:R-:W-:Y:S01]  /*5140*/  FADD.FTZ R87, R87, R132 ;  /* 0x0000008457577221 */ /* 0x000fe20000010000 */
[C---:B------:R-:W-:Y:S01]  /*5150*/  HMMA.16816.F32.BF16 R48, R92.reuse, R102, R48 ;  /* 0x000000665c30723c */ /* 0x040fe20000041830 */
[----:B------:R-:W1:Y:S03]  /*5160*/  LDSM.16.MT88.4 R100, [R86+0x1000] ;  /* 0x001000005664783b */ /* 0x000e660000004200 */
[----:B------:R5:W-:Y:S01]  /*5170*/  MUFU.EX2 R155, R107 ;  /* 0x0000006b009b7308 */ /* 0x000be20000000800 */
[----:B------:R-:W-:Y:S01]  /*5180*/  FADD.FTZ R90, R90, R133 ;  /* 0x000000855a5a7221 */ /* 0x000fe20000010000 */
[----:B------:R-:W-:Y:S01]  /*5190*/  FADD.FTZ R87, R88, R87 ;  /* 0x0000005758577221 */ /* 0x000fe20000010000 */
[----:B------:R-:W-:Y:S02]  /*51a0*/  MOV R85, R2 ;  /* 0x0000000200557202 */ /* 0x000fe40000000f00 */
[----:B------:R-:W-:Y:S05]  /*51b0*/  FADD.FTZ R90, R91, R90 ;  /* 0x0000005a5b5a7221 */ /* 0x000fea0000010000 */
[----:B------:R-:W4:Y:S10]  /*51c0*/  MUFU.EX2 R139, R139 ;  /* 0x0000008b008b7308 */ /* 0x000f340000000800 */
[----:B------:R-:W-:Y:S01]  /*51d0*/  MUFU.EX2 R141, R141 ;  /* 0x0000008d008d7308 */ /* 0x000fe20000000800 */
[----:B-----5:R-:W-:Y:S01]  /*51e0*/  LDSM.16.MT88.4 R104, [R86+0xc00] ;  /* 0x000c00005668783b */ /* 0x020fe20000004200 */
[C---:B---3--:R-:W-:Y:S08]  /*51f0*/  HMMA.16816.F32.BF16 R52, R92.reuse, R96, R52 ;  /* 0x000000605c34723c */ /* 0x048ff00000041834 */
[----:B------:R-:W3:Y:S01]  /*5200*/  MUFU.EX2 R140, R140 ;  /* 0x0000008c008c7308 */ /* 0x000ee20000000800 */
[C---:B------:R-:W-:Y:S01]  /*5210*/  HMMA.16816.F32.BF16 R56, R92.reuse, R98, R56 ;  /* 0x000000625c38723c */ /* 0x040fe20000041838 */
[----:B------:R-:W5:Y:S08]  /*5220*/  LDSM.16.MT88.4 R96, [R113+0x8000] ;  /* 0x008000007160783b */ /* 0x000f700000004200 */
[----:B------:R-:W3:Y:S01]  /*5230*/  MUFU.EX2 R143, R143 ;  /* 0x0000008f008f7308 */ /* 0x000ee20000000800 */
[C---:B-1----:R-:W-:Y:S09]  /*5240*/  HMMA.16816.F32.BF16 R60, R92.reuse, R100, R60 ;  /* 0x000000645c3c723c */ /* 0x042ff2000004183c */
[----:B------:R-:W1:Y:S01]  /*5250*/  MUFU.EX2 R144, R144 ;  /* 0x0000009000907308 */ /* 0x000e620000000800 */
[C---:B------:R-:W-:Y:S01]  /*5260*/  HMMA.16816.F32.BF16 R64, R92.reuse, R102, R64 ;  /* 0x000000665c40723c */ /* 0x040fe20000041840 */
[----:B------:R-:W2:Y:S08]  /*5270*/  LDSM.16.MT88.4 R100, [R86+0x2000] ;  /* 0x002000005664783b */ /* 0x000eb00000004200 */
[----:B------:R-:W-:Y:S10]  /*5280*/  MUFU.EX2 R145, R145 ;  /* 0x0000009100917308 */ /* 0x000ff40000000800 */
[----:B------:R-:W-:Y:S10]  /*5290*/  MUFU.EX2 R142, R142 ;  /* 0x0000008e008e7308 */ /* 0x000ff40000000800 */
[----:B------:R-:W1:Y:S01]  /*52a0*/  MUFU.EX2 R146, R146 ;  /* 0x0000009200927308 */ /* 0x000e620000000800 */
[C---:B-----5:R-:W-:Y:S09]  /*52b0*/  HMMA.16816.F32.BF16 R68, R92.reuse, R96, R68 ;  /* 0x000000605c44723c */ /* 0x060ff20000041844 */
[----:B------:R-:W5:Y:S01]  /*52c0*/  MUFU.EX2 R147, R147 ;  /* 0x0000009300937308 */ /* 0x000f620000000800 */
[C---:B------:R-:W-:Y:S01]  /*52d0*/  HMMA.16816.F32.BF16 R72, R92.reuse, R98, R72 ;  /* 0x000000625c48723c */ /* 0x040fe20000041848 */
[----:B------:R-:W5:Y:S08]  /*52e0*/  LDSM.16.MT88.4 R96, [R113+0x6400] ;  /* 0x006400007160783b */ /* 0x000f700000004200 */
[----:B------:R-:W-:Y:S01]  /*52f0*/  MUFU.EX2 R148, R148 ;  /* 0x0000009400947308 */ /* 0x000fe20000000800 */
[C---:B--2---:R-:W-:Y:S09]  /*5300*/  HMMA.16816.F32.BF16 R76, R92.reuse, R100, R76 ;  /* 0x000000645c4c723c */ /* 0x044ff2000004184c */
[----:B------:R-:W-:Y:S01]  /*5310*/  MUFU.EX2 R149, R149 ;  /* 0x0000009500957308 */ /* 0x000fe20000000800 */
[----:B------:R-:W-:Y:S01]  /*5320*/  HMMA.16816.F32.BF16 R80, R92, R102, R80 ;  /* 0x000000665c50723c */ /* 0x000fe20000041850 */
[----:B------:R-:W2:Y:S08]  /*5330*/  LDSM.16.MT88.4 R100, [R86+0x400] ;  /* 0x000400005664783b */ /* 0x000eb00000004200 */
[----:B------:R-:W5:Y:S01]  /*5340*/  MUFU.EX2 R151, R151 ;  /* 0x0000009700977308 */ /* 0x000f620000000800 */
[----:B------:R-:W-:Y:S01]  /*5350*/  F2FP.BF16.F32.PACK_AB R92, R135, R134 ;  /* 0x00000086875c723e */ /* 0x000fe200000010ff */
[----:B------:R-:W-:Y:S01]  /*5360*/  FADD.FTZ R134, R134, R87 ;  /* 0x0000005786867221 */ /* 0x000fe20000010000 */
[----:B----4-:R-:W-:Y:S01]  /*5370*/  F2FP.BF16.F32.PACK_AB R93, R136, R137 ;  /* 0x00000089885d723e */ /* 0x010fe200000010ff */
[----:B------:R-:W-:Y:S01]  /*5380*/  FADD.FTZ R137, R137, R90 ;  /* 0x0000005a89897221 */ /* 0x000fe20000010000 */
[----:B------:R-:W-:Y:S01]  /*5390*/  F2FP.BF16.F32.PACK_AB R94, R139, R138 ;  /* 0x0000008a8b5e723e */ /* 0x000fe200000010ff */
[----:B------:R-:W-:Y:S01]  /*53a0*/  FADD.FTZ R135, R135, R134 ;  /* 0x0000008687877221 */ /* 0x000fe20000010000 */
[----:B---3--:R-:W-:Y:S03]  /*53b0*/  F2FP.BF16.F32.PACK_AB R95, R140, R141 ;  /* 0x0000008d8c5f723e */ /* 0x008fe600000010ff */
[----:B------:R-:W3:Y:S01]  /*53c0*/  MUFU.EX2 R152, R152 ;  /* 0x0000009800987308 */ /* 0x000ee20000000800 */
[----:B------:R-:W-:Y:S01]  /*53d0*/  FADD.FTZ R136, R136, R137 ;  /* 0x0000008988887221 */ /* 0x000fe20000010000 */
[----:B------:R-:W-:Y:S03]  /*53e0*/  FADD.FTZ R84, R138, R135 ;  /* 0x000000878a547221 */ /* 0x000fe60000010000 */
[----:B------:R-:W-:Y:S01]  /*53f0*/  FADD.FTZ R141, R141, R136 ;  /* 0x000000888d8d7221 */ /* 0x000fe20000010000 */
[----:B------:R-:W-:Y:S04]  /*5400*/  FADD.FTZ R84, R139, R84 ;  /* 0x000000548b547221 */ /* 0x000fe80000010000 */
[----:B------:R-:W-:Y:S01]  /*5410*/  MUFU.EX2 R153, R153 ;  /* 0x0000009900997308 */ /* 0x000fe20000000800 */
[----:B------:R-:W-:Y:S01]  /*5420*/  FADD.FTZ R140, R140, R141 ;  /* 0x0000008d8c8c7221 */ /* 0x000fe20000010000 */
[----:B------:R-:W-:Y:S04]  /*5430*/  FADD.FTZ R87, R143, R84 ;  /* 0x000000548f577221 */ /* 0x000fe80000010000 */
[----:B-1----:R-:W-:Y:S01]  /*5440*/  FADD.FTZ R87, R144, R87 ;  /* 0x0000005790577221 */ /* 0x002fe20000010000 */
[C---:B-----5:R-:W-:Y:S03]  /*5450*/  HMMA.16816.F32.BF16 R36, R92.reuse, R96, R36 ;  /* 0x000000605c24723c */ /* 0x060fe60000041824 */
[----:B------:R-:W1:Y:S01]  /*5460*/  MUFU.EX2 R150, R150 ;  /* 0x0000009600967308 */ /* 0x000e620000000800 */
[----:B------:R-:W-:Y:S04]  /*5470*/  FADD.FTZ R84, R146, R87 ;  /* 0x0000005792547221 */ /* 0x000fe80000010000 */
[----:B------:R-:W-:Y:S01]  /*5480*/  FADD.FTZ R84, R147, R84 ;  /* 0x0000005493547221 */ /* 0x000fe20000010000 */
[C---:B------:R-:W-:Y:S01]  /*5490*/  HMMA.16816.F32.BF16 R40, R92.reuse, R98, R40 ;  /* 0x000000625c28723c */ /* 0x040fe20000041828 */
[----:B------:R-:W4:Y:S03]  /*54a0*/  LDSM.16.MT88.4 R96, [R113+0x7400] ;  /* 0x007400007160783b */ /* 0x000f260000004200 */
[----:B------:R-:W5:Y:S01]  /*54b0*/  MUFU.EX2 R154, R154 ;  /* 0x0000009a009a7308 */ /* 0x000f620000000800 */
[----:B------:R-:W-:Y:S04]  /*54c0*/  FADD.FTZ R87, R151, R84 ;  /* 0x0000005497577221 */ /* 0x000fe80000010000 */
[----:B---3--:R-:W-:Y:S01]  /*54d0*/  FADD.FTZ R87, R152, R87 ;  /* 0x0000005798577221 */ /* 0x008fe20000010000 */
[C---:B--2---:R-:W-:Y:S04]  /*54e0*/  HMMA.16816.F32.BF16 R44, R92.reuse, R100, R44 ;  /* 0x000000645c2c723c */ /* 0x044fe8000004182c */
[----:B------:R-:W-:Y:S04]  /*54f0*/  MUFU.EX2 R156, R156 ;  /* 0x0000009c009c7308 */ /* 0x000fe80000000800 */
[C---:B------:R-:W-:Y:S01]  /*5500*/  HMMA.16816.F32.BF16 R48, R92.reuse, R102, R48 ;  /* 0x000000665c30723c */ /* 0x040fe20000041830 */
[----:B------:R-:W2:Y:S05]  /*5510*/  LDSM.16.MT88.4 R100, [R86+0x1400] ;  /* 0x001400005664783b */ /* 0x000eaa0000004200 */
[----:B------:R-:W3:Y:S02]  /*5520*/  MUFU.EX2 R157, R157 ;  /* 0x0000009d009d7308 */ /* 0x000ee40000000800 */
        /* <DEDUP_REMOVED lines=39> */
[----:B-1----:R-:W-:Y:S01]  /*57a0*/  F2FP.BF16.F32.PACK_AB R93, R150, R153 ;  /* 0x00000099965d723e */ /* 0x002fe200000010ff */
[----:B------:R-:W-:Y:S01]  /*57b0*/  FADD.FTZ R153, R153, R148 ;  /* 0x0000009499997221 */ /* 0x000fe20000010000 */
[----:B-----5:R-:W-:Y:S01]  /*57c0*/  F2FP.BF16.F32.PACK_AB R94, R155, R154 ;  /* 0x0000009a9b5e723e */ /* 0x020fe200000010ff */
[----:B------:R-:W-:Y:S01]  /*57d0*/  FADD.FTZ R154, R154, R87 ;  /* 0x000000579a9a7221 */ /* 0x000fe20000010000 */
[----:B---3--:R-:W-:Y:S01]  /*57e0*/  F2FP.BF16.F32.PACK_AB R95, R157, R156 ;  /* 0x0000009c9d5f723e */ /* 0x008fe200000010ff */
[----:B------:R-:W-:Y:S06]  /*57f0*/  FADD.FTZ R153, R150, R153 ;  /* 0x0000009996997221 */ /* 0x000fec0000010000 */
[C---:B----4-:R-:W-:Y:S08]  /*5800*/  HMMA.16816.F32.BF16 R36, R92.reuse, R96, R36 ;  /* 0x000000605c24723c */ /* 0x050ff00000041824 */
[C---:B------:R-:W-:Y:S01]  /*5810*/  HMMA.16816.F32.BF16 R40, R92.reuse, R98, R40 ;  /* 0x000000625c28723c */ /* 0x040fe20000041828 */
[----:B------:R-:W1:Y:S07]  /*5820*/  LDSM.16.MT88.4 R96, [R113+0x8c00] ;  /* 0x008c00007160783b */ /* 0x000e6e0000004200 */
[C---:B------:R-:W-:Y:S08]  /*5830*/  HMMA.16816.F32.BF16 R44, R92.reuse, R104, R44 ;  /* 0x000000685c2c723c */ /* 0x040ff0000004182c */
[C---:B------:R-:W-:Y:S01]  /*5840*/  HMMA.16816.F32.BF16 R48, R92.reuse, R106, R48 ;  /* 0x0000006a5c30723c */ /* 0x040fe20000041830 */
[----:B------:R-:W3:Y:S07]  /*5850*/  LDSM.16.MT88.4 R104, [R86+0x2c00] ;  /* 0x002c00005668783b */ /* 0x000eee0000004200 */
[C---:B------:R-:W-:Y:S03]  /*5860*/  HMMA.16816.F32.BF16 R52, R92.reuse, R108, R52 ;  /* 0x0000006c5c34723c */ /* 0x040fe60000041834 */
[----:B------:R-:W-:Y:S01]  /*5870*/  FADD.FTZ R108, R156, R153 ;  /* 0x000000999c6c7221 */ /* 0x000fe20000010000 */
[----:B------:R-:W-:Y:S03]  /*5880*/  FADD.FTZ R109, R155, R154 ;  /* 0x0000009a9b6d7221 */ /* 0x000fe60000010000 */
[----:B------:R-:W-:Y:S01]  /*5890*/  FADD.FTZ R108, R157, R108 ;  /* 0x0000006c9d6c7221 */ /* 0x000fe20000010000 */
[C---:B------:R-:W-:Y:S08]  /*58a0*/  HMMA.16816.F32.BF16 R56, R92.reuse, R110, R56 ;  /* 0x0000006e5c38723c */ /* 0x040ff00000041838 */
[C---:B--2---:R-:W-:Y:S08]  /*58b0*/  HMMA.16816.F32.BF16 R60, R92.reuse, R100, R60 ;  /* 0x000000645c3c723c */ /* 0x044ff0000004183c */
[C---:B------:R-:W-:Y:S08]  /*58c0*/  HMMA.16816.F32.BF16 R64, R92.reuse, R102, R64 ;  /* 0x000000665c40723c */ /* 0x040ff00000041840 */
[C---:B-1----:R-:W-:Y:S08]  /*58d0*/  HMMA.16816.F32.BF16 R68, R92.reuse, R96, R68 ;  /* 0x000000605c44723c */ /* 0x042ff00000041844 */
[C---:B------:R-:W-:Y:S08]  /*58e0*/  HMMA.16816.F32.BF16 R72, R92.reuse, R98, R72 ;  /* 0x000000625c48723c */ /* 0x040ff00000041848 */
[C---:B---3--:R-:W-:Y:S08]  /*58f0*/  HMMA.16816.F32.BF16 R76, R92.reuse, R104, R76 ;  /* 0x000000685c4c723c */ /* 0x048ff0000004184c */
[----:B------:R-:W-:Y:S01]  /*5900*/  HMMA.16816.F32.BF16 R80, R92, R106, R80 ;  /* 0x0000006a5c50723c */ /* 0x000fe20000041850 */
[----:B------:R-:W-:Y:S08]  /*5910*/  @!UPT UIADD3 URZ, UPT, UPT, URZ, URZ, URZ ;  /* 0x000000fffffff290 */ /* 0x000ff0000fffe0ff */
[----:B------:R-:W-:Y:S11]  /*5920*/  @P0 BRA `(.L_x_4189) ;  /* 0xffffffdc00300947 */ /* 0x000ff6000383ffff */
.L_x_4185:
[----:B------:R-:W1:Y:S01]  /*5930*/  SHFL.BFLY PT, R10, R109, 0x2, 0x1f ;  /* 0x0c401f006d0a7f89 */ /* 0x000e6200000e0000 */
[----:B------:R-:W-:Y:S01]  /*5940*/  SHF.L.U32 R4, R112, 0x1, RZ ;  /* 0x0000000170047819 */ /* 0x000fe200000006ff */
[----:B------:R-:W2:Y:S01]  /*5950*/  LDCU.U8 UR4, c[0x0][0x548] ;  /* 0x0000a900ff0477ac */ /* 0x000ea20008000000 */
[--C-:B------:R-:W-:Y:S01]  /*5960*/  LOP3.LUT R124, R124, 0xc0, R117.reuse, 0xf8, !PT ;  /* 0x000000c07c7c7812 */ /* 0x100fe200078ef875 */
[----:B------:R-:W3:Y:S01]  /*5970*/  SHFL.BFLY PT, R3, R108, 0x2, 0x1f ;  /* 0x0c401f006c037f89 */ /* 0x000ee200000e0000 */
[----:B------:R-:W-:Y:S01]  /*5980*/  LOP3.LUT R4, R115, 0x6, R4, 0xf8, !PT ;  /* 0x0000000673047812 */ /* 0x000fe200078ef804 */
[----:B------:R-:W-:Y:S01]  /*5990*/  S2UR UR8, SR_CTAID.Y ;  /* 0x00000000000879c3 */ /* 0x000fe20000002600 */
[----:B------:R-:W-:Y:S01]  /*59a0*/  BSSY.RECONVERGENT B0, `(.L_x_4190) ;  /* 0x00000ad000007945 */ /* 0x000fe20003800200 */
[----:B------:R-:W4:Y:S01]  /*59b0*/  S2R R12, SR_CTAID.X ;  /* 0x00000000000c7919 */ /* 0x000f220000002500 */
[----:B------:R-:W-:Y:S02]  /*59c0*/  LOP3.LUT R9, R4, 0x20, R117, 0xf8, !PT ;  /* 0x0000002004097812 */ /* 0x000fe400078ef875 */
[----:B------:R-:W-:-:S02]  /*59d0*/  LOP3.LUT R4, R114, 0x20, RZ, 0xc0, !PT ;  /* 0x0000002072047812 */ /* 0x000fc400078ec0ff */
[----:B------:R-:W-:Y:S01]  /*59e0*/  LOP3.LUT R9, R9, R124, RZ, 0xfc, !PT ;  /* 0x0000007c09097212 */ /* 0x000fe200078efcff */
[----:B------:R-:W5:Y:S01]  /*59f0*/  S2UR UR7, SR_CTAID.Z ;  /* 0x00000000000779c3 */ /* 0x000f620000002700 */
[----:B------:R-:W-:Y:S02]  /*5a00*/  LOP3.LUT R114, R114, 0x40, RZ, 0xc0, !PT ;  /* 0x0000004072727812 */ /* 0x000fe400078ec0ff */
[----:B------:R-:W-:Y:S01]  /*5a10*/  LEA R9, R9, UR5, 0x1 ;  /* 0x0000000509097c11 */ /* 0x000fe2000f8e08ff */
[----:B--2---:R-:W-:-:S03]  /*5a20*/  UISETP.NE.AND UP0, UPT, UR4, URZ, UPT ;  /* 0x000000ff0400728c */ /* 0x004fc6000bf05270 */
[C---:B------:R-:W-:Y:S01]  /*5a30*/  IADD3 R11, PT, PT, R9.reuse, -R4, RZ ;  /* 0x80000004090b7210 */ /* 0x040fe20007ffe0ff */
[----:B------:R-:W2:Y:S01]  /*5a40*/  LDCU UR4, c[0x0][0x434] ;  /* 0x00008680ff0477ac */ /* 0x000ea20008000800 */
[-C--:B------:R-:W-:Y:S01]  /*5a50*/  IADD3 R17, PT, PT, R9, -R114.reuse, RZ ;  /* 0x8000007209117210 */ /* 0x080fe20007ffe0ff */
[----:B-1----:R-:W-:Y:S01]  /*5a60*/  FADD.FTZ R10, R10, R109 ;  /* 0x0000006d0a0a7221 */ /* 0x002fe20000010000 */
[----:B------:R-:W-:Y:S01]  /*5a70*/  IADD3 R13, PT, PT, R11, -R114, RZ ;  /* 0x800000720b0d7210 */ /* 0x000fe20007ffe0ff */
[----:B---3--:R-:W-:-:S03]  /*5a80*/  FADD.FTZ R8, R3, R108 ;  /* 0x0000006c03087221 */ /* 0x008fc60000010000 */
[----:B------:R-:W1:Y:S01]  /*5a90*/  SHFL.BFLY PT, R5, R10, 0x1, 0x1f ;  /* 0x0c201f000a057f89 */ /* 0x000e6200000e0000 */
[----:B------:R-:W5:Y:S03]  /*5aa0*/  @!UP0 LDCU UR9, c[0x0][0x3e0] ;  /* 0x00007c00ff0987ac */ /* 0x000f660008000800 */
[----:B------:R-:W3:Y:S01]  /*5ab0*/  SHFL.BFLY PT, R3, R8, 0x1, 0x1f ;  /* 0x0c201f0008037f89 */ /* 0x000ee200000e0000 */
[----:B------:R-:W4:Y:S01]  /*5ac0*/  @UP0 LDCU UR5, c[0x0][0x454] ;  /* 0x00008a80ff0507ac */ /* 0x000f220008000800 */
[----:B--2---:R-:W-:Y:S01]  /*5ad0*/  @!UP0 UMOV UR6, UR4 ;  /* 0x0000000400068c82 */ /* 0x004fe20008000000 */
[----:B-----5:R-:W-:Y:S01]  /*5ae0*/  @!UP0 UIMAD UR9, UR8, UR9, UR7 ;  /* 0x00000009080982a4 */ /* 0x020fe2000f8e0207 */
[----:B-1----:R-:W-:Y:S01]  /*5af0*/  FADD.FTZ R5, R10, R5 ;  /* 0x000000050a057221 */ /* 0x002fe20000010000 */
[----:B----4-:R-:W-:Y:S02]  /*5b00*/  @UP0 UIMAD UR5, UR7, UR5, URZ ;  /* 0x00000005070502a4 */ /* 0x010fe4000f8e02ff */
[----:B------:R-:W-:Y:S01]  /*5b10*/  @!UP0 UIMAD UR9, UR9, UR6, URZ ;  /* 0x00000006090982a4 */ /* 0x000fe2000f8e02ff */
[----:B---3--:R-:W-:Y:S01]  /*5b20*/  FADD.FTZ R3, R8, R3 ;  /* 0x0000000308037221 */ /* 0x008fe20000010000 */
[----:B------:R-:W1:Y:S01]  /*5b30*/  MUFU.RCP R7, R5 ;  /* 0x0000000500077308 */ /* 0x000e620000001000 */
[----:B------:R-:W-:Y:S01]  /*5b40*/  FSETP.NE.FTZ.AND P1, PT, R5, RZ, PT ;  /* 0x000000ff0500720b */ /* 0x000fe20003f35000 */
[----:B------:R-:W-:-:S02]  /*5b50*/  @UP0 UMOV UR6, UR4 ;  /* 0x0000000400060c82 */ /* 0x000fc40008000000 */
        /* <DEDUP_REMOVED lines=63> */
[----:B------:R1:W-:Y:S01]  /*5f50*/  STS [R9], R36 ;  /* 0x0000002409007388 */ /* 0x0003e20000000800 */
[----:B------:R-:W-:Y:S01]  /*5f60*/  F2FP.BF16.F32.PACK_AB R58, R59, R58 ;  /* 0x0000003a3b3a723e */ /* 0x000fe200000010ff */
[----:B------:R-:W-:Y:S01]  /*5f70*/  FMUL.FTZ R7, R7, R81 ;  /* 0x0000005107077220 */ /* 0x000fe20000410000 */
[C---:B------:R-:W-:Y:S01]  /*5f80*/  FMUL.FTZ R82, R6.reuse, R82 ;  /* 0x0000005206527220 */ /* 0x040fe20000410000 */
[----:B------:R-:W-:Y:S01]  /*5f90*/  STS [R9+0x200], R38 ;  /* 0x0002002609007388 */ /* 0x000fe20000000800 */
[----:B------:R-:W-:Y:S01]  /*5fa0*/  FMUL.FTZ R83, R6, R83 ;  /* 0x0000005306537220 */ /* 0x000fe20000410000 */
[----:B------:R-:W-:Y:S01]  /*5fb0*/  F2FP.BF16.F32.PACK_AB R60, R61, R60 ;  /* 0x0000003c3d3c723e */ /* 0x000fe200000010ff */
[----:B----4-:R-:W2:Y:S01]  /*5fc0*/  LDC.64 R4, c[0x0][0x400] ;  /* 0x00010000ff047b82 */ /* 0x010ea20000000a00 */
[----:B------:R-:W-:Y:S01]  /*5fd0*/  F2FP.BF16.F32.PACK_AB R62, R63, R62 ;  /* 0x0000003e3f3e723e */ /* 0x000fe200000010ff */
[----:B------:R4:W-:Y:S01]  /*5fe0*/  STS [R11+0x10], R40 ;  /* 0x000010280b007388 */ /* 0x0009e20000000800 */
[----:B------:R-:W-:Y:S01]  /*5ff0*/  F2FP.BF16.F32.PACK_AB R64, R65, R64 ;  /* 0x000000404140723e */ /* 0x000fe200000010ff */
[----:B------:R-:W3:Y:S01]  /*6000*/  @P0 MUFU.LG2 R3, R3 ;  /* 0x0000000300030308 */ /* 0x000ee20000000c00 */
[----:B------:R-:W-:Y:S01]  /*6010*/  F2FP.BF16.F32.PACK_AB R66, R67, R66 ;  /* 0x000000424342723e */ /* 0x000fe200000010ff */
[----:B------:R-:W-:Y:S01]  /*6020*/  STS [R11+0x210], R42 ;  /* 0x0002102a0b007388 */ /* 0x000fe20000000800 */
[----:B------:R-:W-:Y:S01]  /*6030*/  F2FP.BF16.F32.PACK_AB R68, R69, R68 ;  /* 0x000000444544723e */ /* 0x000fe200000010ff */
[----:B------:R-:W2:Y:S01]  /*6040*/  @P0 LDC R37, c[0x0][0x458] ;  /* 0x00011600ff250b82 */ /* 0x000ea20000000800 */
        /* <DEDUP_REMOVED lines=12> */
[----:B------:R-:W5:Y:S01]  /*6110*/  LDC.64 R6, c[0x0][0x408] ;  /* 0x00010200ff067b82 */ /* 0x000f620000000a00 */
[----:B-1----:R-:W-:Y:S01]  /*6120*/  SHF.L.U32 R36, R12, 0x6, RZ ;  /* 0x000000060c247819 */ /* 0x002fe200000006ff */
[----:B---3--:R-:W-:Y:S01]  /*6130*/  @P0 FMUL.FTZ R3, R3, 0.69314718246459960938 ;  /* 0x3f31721803030820 */ /* 0x008fe20000410000 */
[----:B------:R-:W-:Y:S01]  /*6140*/  STS [R9+0x1000], R52 ;  /* 0x0010003409007388 */ /* 0x000fe20000000800 */
[----:B----4-:R-:W-:-:S02]  /*6150*/  LOP3.LUT R40, R117, 0x18, RZ, 0xc0, !PT ;  /* 0x0000001875287812 */ /* 0x010fc400078ec0ff */
[----:B------:R-:W-:Y:S01]  /*6160*/  MOV R41, RZ ;  /* 0x000000ff00297202 */ /* 0x000fe20000000f00 */
[----:B------:R-:W-:Y:S01]  /*6170*/  STS [R9+0x1200], R54 ;  /* 0x0012003609007388 */ /* 0x000fe20000000800 */
[----:B------:R-:W-:Y:S01]  /*6180*/  MOV R38, 0x7f800000 ;  /* 0x7f80000000267802 */ /* 0x000fe20000000f00 */
[----:B------:R-:W-:Y:S01]  /*6190*/  @P1 FFMA.FTZ R38, R2, R15, R39 ;  /* 0x0000000f02261223 */ /* 0x000fe20000010027 */
[----:B------:R-:W-:Y:S01]  /*61a0*/  LOP3.LUT P1, RZ, R112, 0x3, RZ, 0xc0, !PT ;  /* 0x0000000370ff7812 */ /* 0x000fe2000782c0ff */
[----:B------:R-:W-:Y:S01]  /*61b0*/  STS [R11+0x1010], R56 ;  /* 0x001010380b007388 */ /* 0x000fe20000000800 */
[----:B------:R-:W-:Y:S01]  /*61c0*/  MOV R2, 0x7f800000 ;  /* 0x7f80000000027802 */ /* 0x000fe20000000f00 */
[----:B--2---:R-:W-:Y:S01]  /*61d0*/  @P0 FFMA.FTZ R2, R0, R37, R3 ;  /* 0x0000002500020223 */ /* 0x004fe20000010003 */
[----:B------:R-:W-:Y:S01]  /*61e0*/  SHF.R.U32.HI R112, RZ, 0x2, R112 ;  /* 0x00000002ff707819 */ /* 0x000fe20000011670 */
[----:B------:R-:W-:Y:S04]  /*61f0*/  STS [R11+0x1210], R58 ;  /* 0x0012103a0b007388 */ /* 0x000fe80000000800 */
[----:B------:R-:W-:Y:S04]  /*6200*/  STS [R17+0x1020], R60 ;  /* 0x0010203c11007388 */ /* 0x000fe80000000800 */
[----:B------:R-:W-:Y:S01]  /*6210*/  STS [R17+0x1220], R62 ;  /* 0x0012203e11007388 */ /* 0x000fe20000000800 */
[----:B-----5:R-:W-:-:S03]  /*6220*/  IMAD.WIDE.U32 R40, R36, R6, R40 ;  /* 0x0000000624287225 */ /* 0x020fc600078e0028 */
[----:B------:R-:W-:Y:S01]  /*6230*/  STS [R13+0x1030], R64 ;  /* 0x001030400d007388 */ /* 0x000fe20000000800 */
[----:B------:R-:W-:-:S03]  /*6240*/  IMAD R41, R36, R7, R41 ;  /* 0x0000000724297224 */ /* 0x000fc600078e0229 */
[----:B------:R-:W-:Y:S01]  /*6250*/  STS [R13+0x1230], R66 ;  /* 0x001230420d007388 */ /* 0x000fe20000000800 */
[----:B------:R-:W-:-:S03]  /*6260*/  IMAD.WIDE.U32 R14, R4, UR8, R40 ;  /* 0x00000008040e7c25 */ /* 0x000fc6000f8e0028 */
        /* <DEDUP_REMOVED lines=32> */
.L_x_4191:
[----:B------:R-:W-:Y:S05]  /*6470*/  BSYNC.RECONVERGENT B0 ;  /* 0x0000000000007941 */ /* 0x000fea0003800200 */
.L_x_4190:
        /* <DEDUP_REMOVED lines=17> */
.L_x_4192:
        /* <DEDUP_REMOVED lines=15> */
.L_x_5526:


//--------------------- .text._ZN5flash24flash_fwd_splitkv_kernelI23Flash_fwd_kernel_traitsILi96ELi64ELi64ELi4ELb0ELb0EN7cutlass10bfloat16_tE19Flash_kernel_traitsILi96ELi64ELi64ELi4ES3_EELb1ELb0ELb0ELb1ELb1ELb1ELb0ELb0EEEvNS_16Flash_fwd_paramsE --------------------------
	.section	.text._ZN5flash24flash_fwd_splitkv_kernelI23Flash_fwd_kernel_traitsILi96ELi64ELi64ELi4ELb0ELb0EN7cutlass10bfloat16_tE19Flash_kernel_traitsILi96ELi64ELi64ELi4ES3_EELb1ELb0ELb0ELb1ELb1ELb1ELb0ELb0EEEvNS_16Flash_fwd_paramsE,"ax",@progbits
	.align	128
        .global         _ZN5flash24flash_fwd_splitkv_kernelI23Flash_fwd_kernel_traitsILi96ELi64ELi64ELi4ELb0ELb0EN7cutlass10bfloat16_tE19Flash_kernel_traitsILi96ELi64ELi64ELi4ES3_EELb1ELb0ELb0ELb1ELb1ELb1ELb0ELb0EEEvNS_16Flash_fwd_paramsE
        .type           _ZN5flash24flash_fwd_splitkv_kernelI23Flash_fwd_kernel_traitsILi96ELi64ELi64ELi4ELb0ELb0EN7cutlass10bfloat16_tE19Flash_kernel_traitsILi96ELi64ELi64ELi4ES3_EELb1ELb0ELb0ELb1ELb1ELb1ELb0ELb0EEEvNS_16Flash_fwd_paramsE,@function
        .size           _ZN5flash24flash_fwd_splitkv_kernelI23Flash_fwd_kernel_traitsILi96ELi64ELi64ELi4ELb0ELb0EN7cutlass10bfloat16_tE19Flash_kernel_traitsILi96ELi64ELi64ELi4ES3_EELb1ELb0ELb0ELb1ELb1ELb1ELb0ELb0EEEvNS_16Flash_fwd_paramsE,(.L_x_5527 - _ZN5flash24flash_fwd_splitkv_kernelI23Flash_fwd_kernel_traitsILi96ELi64ELi64ELi4ELb0ELb0EN7cutlass10bfloat16_tE19Flash_kernel_traitsILi96ELi64ELi64ELi4ES3_EELb1ELb0ELb0ELb1ELb1ELb1ELb0ELb0EEEvNS_16Flash_fwd_paramsE)
        .other          _ZN5flash24flash_fwd_splitkv_kernelI23Flash_fwd_kernel_traitsILi96ELi64ELi64ELi4ELb0ELb0EN7cutlass10bfloat16_tE19Flash_kernel_traitsILi96ELi64ELi64ELi4ES3_EELb1ELb0ELb0ELb1ELb1ELb1ELb0ELb0EEEvNS_16Flash_fwd_paramsE,@"STO_CUDA_ENTRY STV_DEFAULT"
_ZN5flash24flash_fwd_splitkv_kernelI23Flash_fwd_kernel_traitsILi96ELi64ELi64ELi4ELb0ELb0EN7cutlass10bfloat16_tE19Flash_kernel_traitsILi96ELi64ELi64ELi4ES3_EELb1ELb0ELb0ELb1ELb1ELb1ELb0ELb0EEEvNS_16Flash_fwd_paramsE:
.text._ZN5flash24flash_fwd_splitkv_kernelI23Flash_fwd_kernel_traitsILi96ELi64ELi64ELi4ELb0ELb0EN7cutlass10bfloat16_tE19Flash_kernel_traitsILi96ELi64ELi64ELi4ES3_EELb1ELb0ELb0ELb1ELb1ELb1ELb0ELb0EEEvNS_16Flash_fwd_paramsE:
[----:B------:R-:W-:Y:S08]  /*0000*/  LDC R1, c[0x0][0x37c] ;  /* 0x0000df00ff017b82 */ /* 0x000ff00000000800 */
[----:B------:R-:W1:Y:S01]  /*0010*/  LDC.64 R2, c[0x0][0x478] ;  /* 0x00011e00ff027b82 */ /* 0x000e620000000a00 */
[----:B------:R-:W2:Y:S01]  /*0020*/  S2R R121, SR_CTAID.Y ;  /* 0x0000000000797919 */ /* 0x000ea20000002600 */
[----:B------:R-:W3:Y:S01]  /*0030*/  LDCU.64 UR20, c[0x0][0x358] ;  /* 0x00006b00ff1477ac */ /* 0x000ee20008000a00 */
[----:B------:R-:W-:-:S05]  /*0040*/  IMAD.MOV.U32 R11, RZ, RZ, RZ ;  /* 0x000000ffff0b7224 */ /* 0x000fca00078e00ff */
[----:B------:R-:W4:Y:S01]  /*0050*/  LDC.64 R4, c[0x0][0x470] ;  /* 0x00011c00ff047b82 */ /* 0x000f220000000a00 */
[----:B------:R-:W3:Y:S07]  /*0060*/  S2R R13, SR_CTAID.X ;  /* 0x00000000000d7919 */ /* 0x000eee0000002500 */
[----:B------:R-:W3:Y:S01]  /*0070*/  LDC R93, c[0x0][0x434] ;  /* 0x00010d00ff5d7b82 */ /* 0x000ee20000000800 */
        /* <DEDUP_REMOVED lines=12> */
[----:B------:R3:W5:Y:S01]  /*0140*/  @P0 LDG.E R11, desc[UR20][R8.64] ;  /* 0x00000014080b0981 */ /* 0x000762000c1e1900 */
[----:B------:R-:W-:-:S13]  /*0150*/  ISETP.GE.AND P0, PT, R122, R93, PT ;  /* 0x0000005d7a00720c */ /* 0x000fda0003f06270 */
[----:B------:R-:W-:Y:S05]  /*0160*/  @P0 EXIT ;  /* 0x000000000000094d */ /* 0x000fea0003800000 */
[----:B------:R-:W4:Y:S01]  /*0170*/  LDC R0, c[0x0][0x508] ;  /* 0x00014200ff007b82 */ /* 0x000f220000000800 */
[----:B-1----:R-:W-:Y:S01]  /*0180*/  @!P1 ISETP.NE.U32.AND P0, PT, R4, RZ, PT ;  /* 0x000000ff0400920c */ /* 0x002fe20003f05070 */
[----:B------:R-:W1:Y:S01]  /*0190*/  LDCU UR5, c[0x0][0x438] ;  /* 0x00008700ff0577ac */ /* 0x000e620008000800 */
[----:B-----5:R-:W-:Y:S01]  /*01a0*/  @P1 IMAD.IADD R87, R6, 0x1, -R11 ;  /* 0x0000000106571824 */ /* 0x020fe200078e0a0b */
[----:B------:R-:W3:Y:S01]  /*01b0*/  S2R R120, SR_CTAID.Z ;  /* 0x0000000000787919 */ /* 0x000ee20000002700 */
[----:B------:R-:W-:Y:S01]  /*01c0*/  @!P1 ISETP.NE.AND.EX P0, PT, R5, RZ, PT, P0 ;  /* 0x000000ff0500920c */ /* 0x000fe20003f05300 */
[----:B------:R-:W-:Y:S01]  /*01d0*/  VIADD R4, R13, 0x1 ;  /* 0x000000010d047836 */ /* 0x000fe20000000000 */
[----:B------:R-:W3:Y:S02]  /*01e0*/  S2R R86, SR_TID.X ;  /* 0x0000000000567919 */ /* 0x000ee40000002100 */
[----:B--2---:R-:W-:-:S04]  /*01f0*/  @!P1 SEL R3, R3, RZ, P0 ;  /* 0x000000ff03039207 */ /* 0x004fc80000000000 */
[----:B------:R-:W-:Y:S01]  /*0200*/  @!P1 IADD3 R87, PT, PT, R3, R2, -R11 ;  /* 0x0000000203579210 */ /* 0x000fe20007ffe80b */
[----:B------:R-:W-:-:S04]  /*0210*/  IMAD R3, R4, 0x40, -R93 ;  /* 0x0000004004037824 */ /* 0x000fc800078e0a5d */
[----:B------:R-:W-:Y:S01]  /*0220*/  VIADD R5, R87, 0x3f ;  /* 0x0000003f57057836 */ /* 0x000fe20000000000 */
[----:B-1----:R-:W-:-:S04]  /*0230*/  UIADD3 UR5, UPT, UPT, UR5, 0x3f, URZ ;  /* 0x0000003f05057890 */ /* 0x002fc8000fffe0ff */
[----:B------:R-:W-:Y:S01]  /*0240*/  SHF.R.S32.HI R4, RZ, 0x1f, R5 ;  /* 0x0000001fff047819 */ /* 0x000fe20000011405 */
[----:B------:R-:W-:Y:S01]  /*0250*/  USHF.R.S32.HI UR4, URZ, 0x1f, UR5 ;  /* 0x0000001fff047899 */ /* 0x000fe20008011405 */
[----:B----4-:R-:W-:Y:S02]  /*0260*/  IADD3 R3, PT, PT, R5, R0, R3 ;  /* 0x0000000005037210 */ /* 0x010fe40007ffe003 */
[----:B------:R-:W-:Y:S01]  /*0270*/  LEA.HI R4, R4, R5, RZ, 0x6 ;  /* 0x0000000504047211 */ /* 0x000fe200078f30ff */
[----:B------:R-:W-:Y:S01]  /*0280*/  ULEA.HI UR4, UR4, UR5, URZ, 0x6 ;  /* 0x0000000504047291 */ /* 0x000fe2000f8f30ff */
[----:B------:R-:W-:Y:S02]  /*0290*/  SHF.R.S32.HI R2, RZ, 0x1f, R3 ;  /* 0x0000001fff027819 */ /* 0x000fe40000011403 */
[----:B------:R-:W-:Y:S01]  /*02a0*/  SHF.R.S32.HI R4, RZ, 0x6, R4 ;  /* 0x00000006ff047819 */ /* 0x000fe20000011404 */
[----:B------:R-:W-:Y:S01]  /*02b0*/  USHF.R.S32.HI UR4, URZ, 0x6, UR4 ;  /* 0x00000006ff047899 */ /* 0x000fe20008011404 */
[----:B------:R-:W-:-:S04]  /*02c0*/  LEA.HI R2, R2, R3, RZ, 0x6 ;  /* 0x0000000302027211 */ /* 0x000fc800078f30ff */
[----:B------:R-:W-:-:S04]  /*02d0*/  SHF.R.S32.HI R3, RZ, 0x6, R2 ;  /* 0x00000006ff037819 */ /* 0x000fc80000011402 */
[----:B------:R-:W-:-:S04]  /*02e0*/  VIMNMX3 R22, R4, UR4, R3, PT ;  /* 0x0000000404167c0f */ /* 0x000fc8000b800103 */
[----:B------:R-:W-:-:S13]  /*02f0*/  ISETP.GT.AND P0, PT, R22, RZ, PT ;  /* 0x000000ff1600720c */ /* 0x000fda0003f04270 */
[----:B---3--:R-:W-:Y:S05]  /*0300*/  @P0 BRA `(.L_x_4193) ;  /* 0x0000000000c00947 */ /* 0x008fea0003800000 */
[----:B------:R-:W1:Y:S01]  /*0310*/  LDC.64 R2, c[0x0][0x408] ;  /* 0x00010200ff027b82 */ /* 0x000e620000000a00 */
[----:B------:R-:W-:Y:S01]  /*0320*/  IMAD.SHL.U32 R4, R86, 0x8, RZ ;  /* 0x0000000856047824 */ /* 0x000fe200078e00ff */
[----:B------:R-:W2:Y:S01]  /*0330*/  LDCU.64 UR6, c[0x0][0x400] ;  /* 0x00008000ff0677ac */ /* 0x000ea20008000a00 */
[----:B------:R-:W-:-:S03]  /*0340*/  IMAD.MOV.U32 R5, RZ, RZ, RZ ;  /* 0x000000ffff057224 */ /* 0x000fc600078e00ff */
[----:B------:R-:W-:Y:S01]  /*0350*/  LOP3.LUT R4, R4, 0x18, RZ, 0xc0, !PT ;  /* 0x0000001804047812 */ /* 0x000fe200078ec0ff */
[----:B------:R-:W3:Y:S01]  /*0360*/  LDCU.64 UR4, c[0x0][0x410] ;  /* 0x00008200ff0477ac */ /* 0x000ee20008000a00 */
[----:B------:R-:W4:Y:S03]  /*0370*/  LDC R0, c[0x0][0x3e0] ;  /* 0x0000f800ff007b82 */ /* 0x000f260000000800 */
[----:B-1----:R-:W-:-:S04]  /*0380*/  IMAD.WIDE.U32 R4, R122, R2, R4 ;  /* 0x000000027a047225 */ /* 0x002fc800078e0004 */
[----:B------:R-:W-:Y:S02]  /*0390*/  IMAD R5, R122, R3, R5 ;  /* 0x000000037a057224 */ /* 0x000fe400078e0205 */
[C---:B--2---:R-:W-:Y:S01]  /*03a0*/  IMAD.WIDE.U32 R6, R121.reuse, UR6, R4 ;  /* 0x0000000679067c25 */ /* 0x044fe2000f8e0004 */
[----:B------:R-:W-:Y:S02]  /*03b0*/  SHF.R.U32.HI R4, RZ, 0x2, R86 ;  /* 0x00000002ff047819 */ /* 0x000fe40000011656 */
[----:B------:R-:W-:Y:S01]  /*03c0*/  LOP3.LUT P2, R86, R86, 0x3, RZ, 0xc0, !PT ;  /* 0x0000000356567812 */ /* 0x000fe2000784c0ff */
[C---:B------:R-:W-:Y:S01]  /*03d0*/  IMAD R7, R121.reuse, UR7, R7 ;  /* 0x0000000779077c24 */ /* 0x040fe2000f8e0207 */
[----:B------:R-:W1:Y:S01]  /*03e0*/  LDCU.64 UR6, c[0x0][0x3f0] ;  /* 0x00007e00ff0677ac */ /* 0x000e620008000a00 */
[----:B----4-:R-:W-:Y:S02]  /*03f0*/  IMAD R0, R121, R0, R120 ;  /* 0x0000000079007224 */ /* 0x010fe400078e0278 */
[----:B---3--:R-:W-:-:S04]  /*0400*/  IMAD.WIDE.U32 R6, R120, UR4, R6 ;  /* 0x0000000478067c25 */ /* 0x008fc8000f8e0006 */
[----:B------:R-:W-:Y:S01]  /*0410*/  IMAD R7, R120, UR5, R7 ;  /* 0x0000000578077c24 */ /* 0x000fe2000f8e0207 */
[----:B------:R-:W2:Y:S01]  /*0420*/  LDCU.64 UR4, c[0x0][0x420] ;  /* 0x00008400ff0477ac */ /* 0x000ea20008000a00 */
[-C--:B------:R-:W-:Y:S01]  /*0430*/  IMAD R9, R0, R93.reuse, R122 ;  /* 0x0000005d00097224 */ /* 0x080fe200078e027a */
[----:B------:R-:W-:Y:S01]  /*0440*/  IADD3 R93, PT, PT, -R122, R93, RZ ;  /* 0x0000005d7a5d7210 */ /* 0x000fe20007ffe1ff */
[----:B------:R-:W-:-:S03]  /*0450*/  IMAD.WIDE.U32 R6, R4, R2, R6 ;  /* 0x0000000204067225 */ /* 0x000fc600078e0006 */
[C---:B------:R-:W-:Y:S01]  /*0460*/  ISETP.GE.OR P2, PT, R4.reuse, R93, P2 ;  /* 0x0000005d0400720c */ /* 0x040fe20001746670 */
[----:B------:R-:W-:Y:S02]  /*0470*/  IMAD R5, R4, R3, R7 ;  /* 0x0000000304057224 */ /* 0x000fe400078e0207 */
[----:B------:R-:W-:Y:S01]  /*0480*/  IMAD.SHL.U32 R3, R3, 0x40, RZ ;  /* 0x0000004003037824 */ /* 0x000fe200078e00ff */
[----:B-1----:R-:W-:-:S04]  /*0490*/  LEA R10, P0, R6, UR6, 0x1 ;  /* 0x00000006060a7c11 */ /* 0x002fc8000f8008ff */
[----:B------:R-:W-:Y:S01]  /*04a0*/  LEA.HI.X R11, R6, UR7, R5, 0x1, P0 ;  /* 0x00000007060b7c11 */ /* 0x000fe200080f0c05 */
[----:B------:R-:W-:Y:S01]  /*04b0*/  IMAD.WIDE.U32 R6, R2, 0x40, RZ ;  /* 0x0000004002067825 */ /* 0x000fe200078e00ff */
[----:B------:R-:W-:-:S03]  /*04c0*/  IADD3 R0, P0, PT, R9, R4, RZ ;  /* 0x0000000409007210 */ /* 0x000fc60007f1e0ff */
[----:B------:R-:W-:Y:S01]  /*04d0*/  VIADD R4, R4, 0x20 ;  /* 0x0000002004047836 */ /* 0x000fe20000000000 */
[----:B------:R-:W-:Y:S01]  /*04e0*/  LEA.HI.X.SX32 R9, R9, RZ, 0x1, P0 ;  /* 0x000000ff09097211 */ /* 0x000fe200000f0eff */
[----:B------:R1:W-:Y:S01]  /*04f0*/  STG.E.128 desc[UR20][R10.64], RZ ;  /* 0x000000ff0a007986 */ /* 0x0003e2000c101d14 */
[----:B--2---:R-:W-:Y:S02]  /*0500*/  LEA R8, P0, R0, UR4, 0x2 ;  /* 0x0000000400087c11 */ /* 0x004fe4000f8010ff */
[----:B------:R-:W-:Y:S01]  /*0510*/  IADD3 R2, P1, PT, R6, R10, RZ ;  /* 0x0000000a06027210 */ /* 0x000fe20007f3e0ff */
[----:B------:R1:W-:Y:S01]  /*0520*/  STG.E.128 desc[UR20][R10.64+0x40], RZ ;  /* 0x000040ff0a007986 */ /* 0x0003e2000c101d14 */
[----:B------:R-:W-:Y:S02]  /*0530*/  LEA.HI.X R9, R0, UR5, R9, 0x2, P0 ;  /* 0x0000000500097c11 */ /* 0x000fe400080f1409 */
[----:B------:R-:W-:Y:S01]  /*0540*/  ISETP.GE.AND P0, PT, R4, R93, PT ;  /* 0x0000005d0400720c */ /* 0x000fe20003f06270 */
[----:B------:R1:W-:Y:S01]  /*0550*/  STG.E.128 desc[UR20][R10.64+0x80], RZ ;  /* 0x000080ff0a007986 */ /* 0x0003e2000c101d14 */
[----:B------:R-:W-:-:S02]  /*0560*/  IADD3.X R3, PT, PT, R11, R7, R3, P1, !PT ;  /* 0x000000070b037210 */ /* 0x000fc40000ffe403 */
[----:B------:R-:W-:Y:S02]  /*0570*/  ISETP.NE.OR P0, PT, R86, RZ, P0 ;  /* 0x000000ff5600720c */ /* 0x000fe40000705670 */
[----:B------:R-:W-:Y:S01]  /*0580*/  @!P2 MOV R5, 0x7f800000 ;  /* 0x7f8000000005a802 */ /* 0x000fe20000000f00 */
        /* <DEDUP_REMOVED lines=8> */
.L_x_4193:
        /* <DEDUP_REMOVED lines=8> */
.L_x_4194:
[----:B------:R-:W2:Y:S02]  /*0690*/  LDCU.64 UR16, c[0x0][0x4e0] ;  /* 0x00009c00ff1077ac */ /* 0x000ea40008000a00 */
[----:B--2---:R-:W-:-:S04]  /*06a0*/  UISETP.NE.U32.AND UP0, UPT, UR16, URZ, UPT ;  /* 0x000000ff1000728c */ /* 0x004fc8000bf05070 */
[----:B------:R-:W-:-:S09]  /*06b0*/  UISETP.NE.AND.EX UP0, UPT, UR17, URZ, UPT, UP0 ;  /* 0x000000ff1100728c */ /* 0x000fd2000bf05300 */
[----:B------:R-:W-:Y:S05]  /*06c0*/  BRA.U !UP0, `(.L_x_4195) ;  /* 0x00000005087c7547 */ /* 0x000fea000b800000 */
[----:B------:R-:W2:Y:S01]  /*06d0*/  LDC R15, c[0x0][0x4f0] ;  /* 0x00013c00ff0f7b82 */ /* 0x000ea20000000800 */
[----:B-----5:R-:W-:Y:S01]  /*06e0*/  LEA R2, R22, 0xffffffc0, 0x6 ;  /* 0xffffffc016027811 */ /* 0x020fe200078e30ff */
        /* <DEDUP_REMOVED lines=10> */
[----:B--2---:R-:W-:Y:S01]  /*0790*/  IADD3 R4, PT, PT, RZ, -R7, RZ ;  /* 0x80000007ff047210 */ /* 0x004fe20007ffe0ff */
        /* <DEDUP_REMOVED lines=23> */
[----:B------:R-:W4:Y:S01]  /*0910*/  LDG.E R6, desc[UR20][R16.64] ;  /* 0x0000001410067981 */ /* 0x000f22000c1e1900 */
[----:B--2---:R-:W-:Y:S01]  /*0920*/  IABS R8, R3 ;  /* 0x0000000300087213 */ /* 0x004fe20000000000 */
[----:B------:R-:W-:Y:S01]  /*0930*/  IMAD.MOV R7, RZ, RZ, -R7 ;  /* 0x000000ffff077224 */ /* 0x000fe200078e0a07 */
[----:B---3--:R-:W-:Y:S01]  /*0940*/  MOV R20, UR4 ;  /* 0x0000000400147c02 */ /* 0x008fe20008000f00 */
[----:B-1----:R-:W-:Y:S01]  /*0950*/  IMAD.U32 R84, RZ, RZ, UR12 ;  /* 0x0000000cff547e24 */ /* 0x002fe2000f8e00ff */
[----:B------:R-:W1:Y:S01]  /*0960*/  I2F.RP R9, R8 ;  /* 0x0000000800097306 */ /* 0x000e620000209400 */
[----:B------:R-:W-:Y:S01]  /*0970*/  IMAD R2, R15, R7, R2 ;  /* 0x000000070f027224 */ /* 0x000fe200078e0202 */
[----:B------:R-:W-:Y:S01]  /*0980*/  MOV R21, UR5 ;  /* 0x0000000500157c02 */ /* 0x000fe20008000f00 */
[----:B------:R-:W-:-:S05]  /*0990*/  IMAD.U32 R85, RZ, RZ, UR13 ;  /* 0x0000000dff557e24 */ /* 0x000fca000f8e00ff */
        /* <DEDUP_REMOVED lines=20> */
[----:B------:R-:W-:Y:S02]  /*0ae0*/  @!P1 LOP3.LUT R5, RZ, R3, RZ, 0x33, !PT ;  /* 0x00000003ff059212 */ /* 0x000fe400078e33ff */
[----:B------:R-:W-:-:S05]  /*0af0*/  SHF.R.S32.HI R3, RZ, 0x1f, R2 ;  /* 0x0000001fff037819 */ /* 0x000fca0000011402 */
[C---:B------:R-:W-:Y:S02]  /*0b00*/  IMAD R4, R3.reuse, R84, RZ ;  /* 0x0000005403047224 */ /* 0x040fe400078e02ff */
[----:B------:R-:W-:Y:S02]  /*0b10*/  IMAD R3, R3, R20, RZ ;  /* 0x0000001403037224 */ /* 0x000fe400078e02ff */
[C---:B------:R-:W-:Y:S02]  /*0b20*/  IMAD R4, R2.reuse, R85, R4 ;  /* 0x0000005502047224 */ /* 0x040fe400078e0204 */
[----:B------:R-:W-:Y:S01]  /*0b30*/  IMAD R3, R2, R21, R3 ;  /* 0x0000001502037224 */ /* 0x000fe200078e0203 */
[----:B----4-:R-:W-:Y:S01]  /*0b40*/  SHF.R.S32.HI R11, RZ, 0x1f, R6 ;  /* 0x0000001fff0b7819 */ /* 0x010fe20000011406 */
        /* <DEDUP_REMOVED lines=23> */
.L_x_4195:
[----:B------:R-:W2:Y:S01]  /*0cc0*/  LDC R7, c[0x0][0x3e8] ;  /* 0x0000fa00ff077b82 */ /* 0x000ea20000000800 */
[----:B------:R-:W-:Y:S01]  /*0cd0*/  IABS R5, R120 ;  /* 0x0000007800057213 */ /* 0x000fe20000000000 */
[----:B------:R-:W3:Y:S01]  /*0ce0*/  LDCU.64 UR6, c[0x0][0x3a0] ;  /* 0x00007400ff0677ac */ /* 0x000ee20008000a00 */
[----:B------:R-:W-:Y:S01]  /*0cf0*/  CS2R R130, SRZ ;  /* 0x0000000000827805 */ /* 0x000fe2000001ff00 */
[----:B------:R-:W4:Y:S04]  /*0d00*/  LDCU.64 UR4, c[0x0][0x3a8] ;  /* 0x00007500ff0477ac */ /* 0x000f280008000a00 */
[----:B------:R-:W1:Y:S08]  /*0d10*/  LDC.64 R84, c[0x0][0x3b8] ;  /* 0x0000ee00ff547b82 */ /* 0x000e700000000a00 */
[----:B------:R-:W3:Y:S01]  /*0d20*/  LDC.64 R20, c[0x0][0x3c0] ;  /* 0x0000f000ff147b82 */ /* 0x000ee20000000a00 */
[----:B--2---:R-:W-:-:S04]  /*0d30*/  IABS R4, R7 ;  /* 0x0000000700047213 */ /* 0x004fc80000000000 */
[----:B------:R-:W2:Y:S01]  /*0d40*/  I2F.RP R10, R4 ;  /* 0x00000004000a7306 */ /* 0x000ea20000209400 */
[----:B-1----:R-:W-:-:S07]  /*0d50*/  IMAD.WIDE.U32 R14, R11, R84, RZ ;  /* 0x000000540b0e7225 */ /* 0x002fce00078e00ff */
[----:B--2---:R-:W1:Y:S02]  /*0d60*/  MUFU.RCP R8, R10 ;  /* 0x0000000a00087308 */ /* 0x004e640000001000 */
[----:B-1----:R-:W-:-:S06]  /*0d70*/  IADD3 R8, PT, PT, R8, 0xffffffe, RZ ;  /* 0x0ffffffe08087810 */ /* 0x002fcc0007ffe0ff */
[----:B------:R-:W1:Y:S02]  /*0d80*/  F2I.FTZ.U32.TRUNC.NTZ R9, R8 ;  /* 0x0000000800097305 */ /* 0x000e64000021f000 */
[----:B-1----:R-:W-:Y:S02]  /*0d90*/  IADD3 R3, PT, PT, RZ, -R9, RZ ;  /* 0x80000009ff037210 */ /* 0x002fe40007ffe0ff */
[----:B------:R-:W-:-:S03]  /*0da0*/  MOV R8, RZ ;  /* 0x000000ff00087202 */ /* 0x000fc60000000f00 */
[----:B------:R-:W-:-:S04]  /*0db0*/  IMAD R6, R3, R4, RZ ;  /* 0x0000000403067224 */ /* 0x000fc800078e02ff */
[----:B------:R-:W-:-:S06]  /*0dc0*/  IMAD.HI.U32 R6, R9, R6, R8 ;  /* 0x0000000609067227 */ /* 0x000fcc00078e0008 */
[----:B------:R-:W-:-:S05]  /*0dd0*/  IMAD.HI.U32 R9, R6, R5, RZ ;  /* 0x0000000506097227 */ /* 0x000fca00078e00ff */
[----:B------:R-:W-:-:S05]  /*0de0*/  IADD3 R3, PT, PT, -R9, RZ, RZ ;  /* 0x000000ff09037210 */ /* 0x000fca0007ffe1ff */
[----:B------:R-:W-:Y:S01]  /*0df0*/  IMAD R3, R4, R3, R5 ;  /* 0x0000000304037224 */ /* 0x000fe200078e0205 */
[----:B------:R-:W-:-:S04]  /*0e00*/  SHF.R.S32.HI R5, RZ, 0x1f, R11 ;  /* 0x0000001fff057819 */ /* 0x000fc8000001140b */
[----:B------:R-:W-:Y:S01]  /*0e10*/  ISETP.GT.U32.AND P0, PT, R4, R3, PT ;  /* 0x000000030400720c */ /* 0x000fe20003f04070 */
[C---:B------:R-:W-:Y:S02]  /*0e20*/  IMAD R6, R5.reuse, R84, RZ ;  /* 0x0000005405067224 */ /* 0x040fe400078e02ff */
[-C--:B---3--:R-:W-:Y:S02]  /*0e30*/  IMAD R8, R5, R20.reuse, RZ ;  /* 0x0000001405087224 */ /* 0x088fe400078e02ff */
[C---:B------:R-:W-:Y:S02]  /*0e40*/  IMAD R6, R11.reuse, R85, R6 ;  /* 0x000000550b067224 */ /* 0x040fe400078e0206 */
[C---:B------:R-:W-:Y:S02]  /*0e50*/  IMAD R5, R11.reuse, R21, R8 ;  /* 0x000000150b057224 */ /* 0x040fe400078e0208 */
[----:B------:R-:W-:Y:S01]  /*0e60*/  IMAD.WIDE.U32 R10, R11, R20, RZ ;  /* 0x000000140b0a7225 */ /* 0x000fe200078e00ff */
[----:B------:R-:W-:-:S03]  /*0e70*/  IADD3 R15, PT, PT, R15, R6, RZ ;  /* 0x000000060f0f7210 */ /* 0x000fc60007ffe0ff */
[-C--:B------:R-:W-:Y:S01]  /*0e80*/  @!P0 IADD3 R3, PT, PT, R3, -R4.reuse, RZ ;  /* 0x8000000403038210 */ /* 0x080fe20007ffe0ff */
[----:B------:R-:W-:Y:S01]  /*0e90*/  @!P0 VIADD R9, R9, 0x1 ;  /* 0x0000000109098836 */ /* 0x000fe20000000000 */
[----:B------:R-:W-:Y:S01]  /*0ea0*/  IADD3 R11, PT, PT, R11, R5, RZ ;  /* 0x000000050b0b7210 */ /* 0x000fe20007ffe0ff */
[C---:B-----5:R-:W-:Y:S01]  /*0eb0*/  IMAD.WIDE.U32 R14, R2.reuse, UR6, R14 ;  /* 0x00000006020e7c25 */ /* 0x060fe2000f8e000e */
[----:B------:R-:W-:Y:S02]  /*0ec0*/  ISETP.GE.U32.AND P2, PT, R3, R4, PT ;  /* 0x000000040300720c */ /* 0x000fe40003f46070 */
[----:B------:R-:W-:Y:S01]  /*0ed0*/  SHF.R.S32.HI R4, RZ, 0x1f, R2 ;  /* 0x0000001fff047819 */ /* 0x000fe20000011402 */
[----:B----4-:R-:W-:Y:S01]  /*0ee0*/  IMAD.WIDE.U32 R10, R2, UR4, R10 ;  /* 0x00000004020a7c25 */ /* 0x010fe2000f8e000a */
[----:B------:R-:W-:Y:S02]  /*0ef0*/  LOP3.LUT R3, R120, R7, RZ, 0x3c, !PT ;  /* 0x0000000778037212 */ /* 0x000fe400078e3cff */
[----:B------:R-:W-:Y:S01]  /*0f00*/  ISETP.NE.AND P0, PT, R7, RZ, PT ;  /* 0x000000ff0700720c */ /* 0x000fe20003f05270 */
[C---:B------:R-:W-:Y:S01]  /*0f10*/  IMAD R5, R4.reuse, UR6, RZ ;  /* 0x0000000604057c24 */ /* 0x040fe2000f8e02ff */
[----:B------:R-:W-:Y:S01]  /*0f20*/  ISETP.GE.AND P1, PT, R3, RZ, PT ;  /* 0x000000ff0300720c */ /* 0x000fe20003f26270 */
[----:B------:R-:W-:-:S02]  /*0f30*/  IMAD R3, R4, UR4, RZ ;  /* 0x0000000404037c24 */ /* 0x000fc4000f8e02ff */
[C---:B------:R-:W-:Y:S02]  /*0f40*/  IMAD R8, R2.reuse, UR7, R5 ;  /* 0x0000000702087c24 */ /* 0x040fe4000f8e0205 */
[----:B------:R-:W1:Y:S01]  /*0f50*/  LDC.64 R4, c[0x0][0x3d0] ;  /* 0x0000f400ff047b82 */ /* 0x000e620000000a00 */
[----:B------:R-:W-:Y:S01]  /*0f60*/  IMAD R6, R2, UR5, R3 ;  /* 0x0000000502067c24 */ /* 0x000fe2000f8e0203 */
[----:B------:R-:W-:Y:S02]  /*0f70*/  @P2 IADD3 R9, PT, PT, R9, 0x1, RZ ;  /* 0x0000000109092810 */ /* 0x000fe40007ffe0ff */
[----:B------:R-:W-:Y:S02]  /*0f80*/  IADD3 R15, PT, PT, R15, R8, RZ ;  /* 0x000000080f0f7210 */ /* 0x000fe40007ffe0ff */
[----:B------:R-:W-:Y:S02]  /*0f90*/  IADD3 R11, PT, PT, R11, R6, RZ ;  /* 0x000000060b0b7210 */ /* 0x000fe40007ffe0ff */
[----:B------:R-:W2:Y:S01]  /*0fa0*/  LDC.64 R2, c[0x0][0x3d8] ;  /* 0x0000f600ff027b82 */ /* 0x000ea20000000a00 */
[----:B------:R-:W-:-:S02]  /*0fb0*/  LEA R6, R22, 0xffffffc0, 0x6 ;  /* 0xffffffc016067811 */ /* 0x000fc400078e30ff */
[----:B------:R-:W-:Y:S02]  /*0fc0*/  @!P1 IADD3 R9, PT, PT, -R9, RZ, RZ ;  /* 0x000000ff09099210 */ /* 0x000fe40007ffe1ff */
[----:B------:R-:W-:Y:S01]  /*0fd0*/  @!P0 LOP3.LUT R9, RZ, R7, RZ, 0x33, !PT ;  /* 0x00000007ff098212 */ /* 0x000fe200078e33ff */
[C---:B------:R-:W-:Y:S02]  /*0fe0*/  IMAD R7, R6.reuse, R85, RZ ;  /* 0x0000005506077224 */ /* 0x040fe400078e02ff */
[----:B------:R-:W-:-:S04]  /*0ff0*/  IMAD.WIDE.U32 R14, R6, R84, R14 ;  /* 0x00000054060e7225 */ /* 0x000fc800078e000e */
[----:B------:R-:W-:-:S04]  /*1000*/  IMAD.WIDE.U32 R10, R6, R20, R10 ;  /* 0x00000014060a7225 */ /* 0x000fc800078e000a */
[----:B------:R-:W-:Y:S02]  /*1010*/  IMAD R6, R6, R21, RZ ;  /* 0x0000001506067224 */ /* 0x000fe400078e02ff */
[----:B------:R-:W-:Y:S01]  /*1020*/  IMAD.IADD R15, R15, 0x1, R7 ;  /* 0x000000010f0f7824 */ /* 0x000fe200078e0207 */
[----:B------:R-:W-:Y:S02]  /*1030*/  SHF.R.S32.HI R7, RZ, 0x1f, R9 ;  /* 0x0000001fff077819 */ /* 0x000fe40000011409 */
[----:B------:R-:W-:Y:S01]  /*1040*/  IADD3 R11, PT, PT, R11, R6, RZ ;  /* 0x000000060b0b7210 */ /* 0x000fe20007ffe0ff */
[----:B-1----:R-:W-:-:S04]  /*1050*/  IMAD.WIDE.U32 R14, R9, R4, R14 ;  /* 0x00000004090e7225 */ /* 0x002fc800078e000e */
[C---:B------:R-:W-:Y:S02]  /*1060*/  IMAD R6, R7.reuse, R4, RZ ;  /* 0x0000000407067224 */ /* 0x040fe400078e02ff */
[-C--:B--2---:R-:W-:Y:S02]  /*1070*/  IMAD R8, R7, R2.reuse, RZ ;  /* 0x0000000207087224 */ /* 0x084fe400078e02ff */
[C---:B------:R-:W-:Y:S02]  /*1080*/  IMAD R5, R9.reuse, R5, R6 ;  /* 0x0000000509057224 */ /* 0x040fe400078e0206 */
[----:B------:R-:W-:Y:S01]  /*1090*/  IMAD.WIDE.U32 R6, R9, R2, R10 ;  /* 0x0000000209067225 */ /* 0x000fe200078e000a */
[----:B------:R-:W-:-:S03]  /*10a0*/  MOV R10, R14 ;  /* 0x0000000e000a7202 */ /* 0x000fc60000000f00 */
[----:B------:R-:W-:Y:S01]  /*10b0*/  IMAD R9, R9, R3, R8 ;  /* 0x0000000309097224 */ /* 0x000fe200078e0208 */
[----:B------:R-:W-:-:S04]  /*10c0*/  IADD3 R3, PT, PT, R15, R5, RZ ;  /* 0x000000050f037210 */ /* 0x000fc80007ffe0ff */
[----:B------:R-:W-:-:S07]  /*10d0*/  IADD3 R2, PT, PT, R7, R9, RZ ;  /* 0x0000000907027210 */ /* 0x000fce0007ffe0ff */
.L_x_4196:
[----:B------:R-:W1:Y:S01]  /*10e0*/  LDCU.64 UR4, c[0x0][0x3b0] ;  /* 0x00007600ff0477ac */ /* 0x000e620008000a00 */
[C---:B------:R-:W-:Y:S01]  /*10f0*/  IMAD.SHL.U32 R123, R86.reuse, 0x8, RZ ;  /* 0x00000008567b7824 */ /* 0x040fe200078e00ff */
[----:B------:R-:W-:Y:S01]  /*1100*/  SHF.R.U32.HI R94, RZ, 0x2, R86 ;  /* 0x00000002ff5e7819 */ /* 0x000fe20000011656 */
[----:B------:R-:W-:Y:S01]  /*1110*/  IMAD.MOV.U32 R19, RZ, RZ, RZ ;  /* 0x000000ffff137224 */ /* 0x000fe200078e00ff */
[----:B------:R-:W2:Y:S01]  /*1120*/  LDCU.128 UR12, c[0x0][0x390] ;  /* 0x00007200ff0c77ac */ /* 0x000ea20008000c00 */
[----:B------:R-:W-:Y:S01]  /*1130*/  IMAD.MOV.U32 R95, RZ, RZ, RZ ;  /* 0x000000ffff5f7224 */ /* 0x000fe200078e00ff */
[----:B------:R-:W-:Y:S01]  /*1140*/  LOP3.LUT R18, R123, 0x18, RZ, 0xc0, !PT ;  /* 0x000000187b127812 */ /* 0x000fe200078ec0ff */
[----:B------:R-:W-:Y:S01]  /*1150*/  IMAD.SHL.U32 R23, R86, 0x20, RZ ;  /* 0x0000002056177824 */ /* 0x000fe200078e00ff */
[----:B------:R-:W3:Y:S01]  /*1160*/  LDCU.64 UR18, c[0x0][0x3c8] ;  /* 0x00007900ff1277ac */ /* 0x000ee20008000a00 */
[----:B------:R-:W-:Y:S01]  /*1170*/  IMAD.WIDE.U32 R12, R13, 0x40, R94 ;  /* 0x000000400d0c7825 */ /* 0x000fe200078e005e */
[----:B------:R-:W-:-:S02]  /*1180*/  LOP3.LUT R7, R123, 0xd8, RZ, 0xc0, !PT ;  /* 0x000000d87b077812 */ /* 0x000fc400078ec0ff */
[----:B------:R-:W-:Y:S01]  /*1190*/  IADD3 R10, P1, PT, R18, R10, RZ ;  /* 0x0000000a120a7210 */ /* 0x000fe20007f3e0ff */
[----:B------:R-:W-:Y:S01]  /*11a0*/  IMAD.SHL.U32 R117, R86, 0x10, RZ ;  /* 0x0000001056757824 */ /* 0x000fe200078e00ff */
[----:B------:R-:W-:Y:S01]  /*11b0*/  LOP3.LUT R8, R7, 0x18, R86, 0x78, !PT ;  /* 0x0000001807087812 */ /* 0x000fe200078e7856 */
[----:B------:R-:W-:Y:S01]  /*11c0*/  IMAD.SHL.U32 R125, R84, 0x20, RZ ;  /* 0x00000020547d7824 */ /* 0x000fe200078e00ff */
[----:B------:R-:W-:Y:S01]  /*11d0*/  IADD3 R6, P2, PT, R18, R6, RZ ;  /* 0x0000000612067210 */ /* 0x000fe20007f5e0ff */
[----:B------:R-:W-:Y:S01]  /*11e0*/  IMAD.X R11, RZ, RZ, R3, P1 ;  /* 0x000000ffff0b7224 */ /* 0x000fe200008e0603 */
[----:B-1----:R-:W-:Y:S01]  /*11f0*/  USHF.L.U32 UR8, UR4, 0x5, URZ ;  /* 0x0000000504087899 */ /* 0x002fe200080006ff */
[----:B------:R-:W-:Y:S01]  /*1200*/  IMAD R5, R13, UR4, RZ ;  /* 0x000000040d057c24 */ /* 0x000fe2000f8e02ff */
[----:B------:R-:W-:Y:S01]  /*1210*/  USHF.L.U64.HI UR9, UR4, 0x5, UR5 ;  /* 0x0000000504097899 */ /* 0x000fe20008010205 */
[----:B------:R-:W-:Y:S01]  /*1220*/  LOP3.LUT R123, R8, 0x1f20, R123, 0xf8, !PT ;  /* 0x00001f20087b7812 */ /* 0x000fe200078ef87b */
[----:B--2---:R-:W-:Y:S01]  /*1230*/  IMAD.WIDE.U32 R14, R121, UR14, R18 ;  /* 0x0000000e790e7c25 */ /* 0x004fe2000f8e0012 */
[----:B------:R-:W1:Y:S01]  /*1240*/  S2UR UR14, SR_CgaCtaId ;  /* 0x00000000000e79c3 */ /* 0x000e620000008800 */
[----:B------:R-:W-:-:S02]  /*1250*/  SHF.R.U32.HI R92, RZ, 0x1, R86 ;  /* 0x00000001ff5c7819 */ /* 0x000fc40000011656 */
[----:B------:R-:W-:Y:S01]  /*1260*/  IMAD R15, R121, UR15, R15 ;  /* 0x0000000f790f7c24 */ /* 0x000fe2000f8e020f */
[----:B------:R-:W-:Y:S01]  /*1270*/  LEA R127, R22, 0xffffffc0, 0x6 ;  /* 0xffffffc0167f7811 */ /* 0x000fe200078e30ff */
[----:B------:R-:W-:Y:S01]  /*1280*/  IMAD.U32 R16, RZ, RZ, UR8 ;  /* 0x00000008ff107e24 */ /* 0x000fe2000f8e00ff */
[----:B------:R-:W-:Y:S01]  /*1290*/  SHF.L.U64.HI R124, R84, 0x5, R85 ;  /* 0x00000005547c7819 */ /* 0x000fe20000010255 */
[----:B------:R-:W-:Y:S01]  /*12a0*/  IMAD.U32 R17, RZ, RZ, UR9 ;  /* 0x00000009ff117e24 */ /* 0x000fe2000f8e00ff */
[----:B------:R-:W2:Y:S01]  /*12b0*/  LDCU.128 UR8, c[0x0][0x380] ;  /* 0x00007000ff0877ac */ /* 0x000ea20008000c00 */
[----:B---3--:R-:W-:-:S04]  /*12c0*/  IMAD.WIDE.U32 R14, R120, UR18, R14 ;  /* 0x00000012780e7c25 */ /* 0x008fc8000f8e000e */
[----:B------:R-:W-:-:S04]  /*12d0*/  IMAD.WIDE.U32 R16, R12, UR4, R16 ;  /* 0x000000040c107c25 */ /* 0x000fc8000f8e0010 */
[----:B------:R-:W-:Y:S01]  /*12e0*/  IMAD R9, R120, UR19, R15 ;  /* 0x0000001378097c24 */ /* 0x000fe2000f8e020f */
[----:B------:R-:W-:Y:S01]  /*12f0*/  IADD3 R4, P0, PT, R14, R16, RZ ;  /* 0x000000100e047210 */ /* 0x000fe20007f1e0ff */
[----:B------:R-:W-:Y:S01]  /*1300*/  IMAD R5, R12, UR5, R5 ;  /* 0x000000050c057c24 */ /* 0x000fe2000f8e0205 */
[----:B------:R-:W3:Y:S01]  /*1310*/  LDCU UR5, c[0x0][0x50c] ;  /* 0x0000a180ff0577ac */ /* 0x000ee20008000800 */
[----:B------:R-:W-:Y:S02]  /*1320*/  IMAD.MOV.U32 R8, RZ, RZ, R14 ;  /* 0x000000ffff087224 */ /* 0x000fe400078e000e */
[----:B------:R-:W-:Y:S01]  /*1330*/  IMAD.WIDE.U32 R10, R94, R84, R10 ;  /* 0x000000545e0a7225 */ /* 0x000fe200078e000a */
[----:B------:R-:W-:-:S03]  /*1340*/  IADD3.X R3, PT, PT, R9, R5, R17, P0, !PT ;  /* 0x0000000509037210 */ /* 0x000fc600007fe411 */
[----:B------:R-:W-:Y:S01]  /*1350*/  IMAD.WIDE.U32 R8, R12, UR4, R8 ;  /* 0x000000040c087c25 */ /* 0x000fe2000f8e0008 */
[----:B------:R-:W-:Y:S01]  /*1360*/  UMOV UR4, 0x400 ;  /* 0x0000040000047882 */ /* 0x000fe20000000000 */
[----:B--2---:R-:W-:Y:S01]  /*1370*/  LEA R12, P0, R4, UR8, 0x1 ;  /* 0x00000008040c7c11 */ /* 0x004fe2000f8008ff */
[----:B-1----:R-:W-:Y:S01]  /*1380*/  ULEA UR4, UR14, UR4, 0x18 ;  /* 0x000000040e047291 */ /* 0x002fe2000f8ec0ff */
[----:B------:R-:W-:Y:S01]  /*1390*/  IMAD.IADD R5, R9, 0x1, R5 ;  /* 0x0000000109057824 */ /* 0x000fe200078e0205 */
[----:B------:R-:W-:Y:S01]  /*13a0*/  LEA R14, P1, R8, UR8, 0x1 ;  /* 0x00000008080e7c11 */ /* 0x000fe2000f8208ff */
[----:B------:R-:W-:Y:S01]  /*13b0*/  IMAD R119, R94, R85, R11 ;  /* 0x000000555e777224 */ /* 0x000fe200078e020b */
[----:B------:R-:W-:Y:S01]  /*13c0*/  LEA R118, P3, R10, UR10, 0x1 ;  /* 0x0000000a0a767c11 */ /* 0x000fe2000f8608ff */
[----:B------:R-:W-:Y:S01]  /*13d0*/  IMAD.X R7, RZ, RZ, R2, P2 ;  /* 0x000000ffff077224 */ /* 0x000fe200010e0602 */
[----:B------:R-:W-:Y:S01]  /*13e0*/  LEA.HI.X R15, R8, UR9, R5, 0x1, P1 ;  /* 0x00000009080f7c11 */ /* 0x000fe200088f0c05 */
[----:B------:R-:W-:Y:S01]  /*13f0*/  IMAD.SHL.U32 R5, R86, 0x4, RZ ;  /* 0x0000000456057824 */ /* 0x000fe200078e00ff */
[----:B------:R-:W-:Y:S01]  /*1400*/  LEA R123, R123, UR4, 0x1 ;  /* 0x000000047b7b7c11 */ /* 0x000fe2000f8e08ff */
[----:B------:R-:W-:Y:S01]  /*1410*/  IMAD.WIDE.U32 R8, R94, R20, R6 ;  /* 0x000000145e087225 */ /* 0x000fe200078e0006 */
[----:B------:R-:W-:-:S02]  /*1420*/  LEA.HI.X R13, R4, UR9, R3, 0x1, P0 ;  /* 0x00000009040d7c11 */ /* 0x000fc400080f0c03 */
[----:B------:R-:W-:Y:S01]  /*1430*/  LEA.HI.X R119, R10, UR11, R119, 0x1, P3 ;  /* 0x0000000b0a777c11 */ /* 0x000fe200098f0c77 */
[----:B------:R-:W-:Y:S01]  /*1440*/  @!PT LDS RZ, [RZ] ;  /* 0x00000000fffff984 */ /* 0x000fe20000000800 */
[----:B------:R-:W-:Y:S01]  /*1450*/  @!PT LDS RZ, [RZ] ;  /* 0x00000000fffff984 */ /* 0x000fe20000000800 */
[----:B------:R-:W-:Y:S01]  /*1460*/  @!PT LDS RZ, [RZ] ;  /* 0x00000000fffff984 */ /* 0x000fe20000000800 */
[----:B------:R-:W-:Y:S01]  /*1470*/  LDGSTS.E.BYPASS.LTC128B.128 [R123], desc[UR20][R14.64] ;  /* 0x000000000e7b7fae */ /* 0x000fe2000b981a14 */
[C---:B------:R-:W-:Y:S02]  /*1480*/  LEA R10, P0, R84.reuse, R118, 0x6 ;  /* 0x00000076540a7211 */ /* 0x040fe400078030ff */
[----:B------:R-:W-:Y:S01]  /*1490*/  LOP3.LUT R2, R23, 0xc0, RZ, 0xc0, !PT ;  /* 0x000000c017027812 */ /* 0x000fe200078ec0ff */
[----:B------:R-:W-:Y:S01]  /*14a0*/  LDGSTS.E.BYPASS.LTC128B.128 [R123+0x1000], desc[UR20][R14.64+0x40] ;  /* 0x010000400e7b7fae */ /* 0x000fe2000b981a14 */
[----:B------:R-:W-:Y:S02]  /*14b0*/  LEA.HI.X R11, R84, R119, R85, 0x6, P0 ;  /* 0x00000077540b7211 */ /* 0x000fe400000f3455 */
[----:B------:R-:W-:Y:S01]  /*14c0*/  LOP3.LUT R5, R2, 0x18, R5, 0xf8, !PT ;  /* 0x0000001802057812 */ /* 0x000fe200078ef805 */
[----:B------:R-:W-:Y:S01]  /*14d0*/  LDGSTS.E.BYPASS.LTC128B.128 [R123+0x2000], desc[UR20][R14.64+0x80] ;  /* 0x020000800e7b7fae */ /* 0x000fe2000b981a14 */
[----:B------:R-:W-:Y:S01]  /*14e0*/  IMAD R2, R94, R21, R9 ;  /* 0x000000155e027224 */ /* 0x000fe200078e0209 */
[----:B------:R-:W-:-:S02]  /*14f0*/  LEA R128, P0, R8, UR12, 0x1 ;  /* 0x0000000c08807c11 */ /* 0x000fc4000f8008ff */
[----:B------:R-:W-:Y:S01]  /*1500*/  LDGSTS.E.BYPASS.LTC128B.128 [R123+0x800], desc[UR20][R12.64] ;  /* 0x008000000c7b7fae */ /* 0x000fe2000b981a14 */
[----:B------:R-:W-:Y:S02]  /*1510*/  LOP3.LUT R6, R23, 0x120, RZ, 0xc0, !PT ;  /* 0x0000012017067812 */ /* 0x000fe400078ec0ff */
[----:B------:R-:W-:Y:S01]  /*1520*/  LOP3.LUT R4, R117, 0x100, RZ, 0xc0, !PT ;  /* 0x0000010075047812 */ /* 0x000fe200078ec0ff */
[----:B------:R-:W-:Y:S01]  /*1530*/  LDGSTS.E.BYPASS.LTC128B.128 [R123+0x1800], desc[UR20][R12.64+0x40] ;  /* 0x018000400c7b7fae */ /* 0x000fe2000b981a14 */
[----:B------:R-:W-:Y:S02]  /*1540*/  LEA.HI.X R129, R8, UR13, R2, 0x1, P0 ;  /* 0x0000000d08817c11 */ /* 0x000fe400080f0c02 */
[----:B------:R-:W-:Y:S01]  /*1550*/  LOP3.LUT R117, R6, 0x3e00, R117, 0xf8, !PT ;  /* 0x00003e0006757812 */ /* 0x000fe200078ef875 */
[----:B------:R-:W-:Y:S01]  /*1560*/  LDGSTS.E.BYPASS.LTC128B.128 [R123+0x2800], desc[UR20][R12.64+0x80] ;  /* 0x028000800c7b7fae */ /* 0x000fe2000b981a14 */
[----:B------:R-:W-:Y:S01]  /*1570*/  LOP3.LUT R3, R4, 0x20, R23, 0xf8, !PT ;  /* 0x0000002004037812 */ /* 0x000fe200078ef817 */
[----:B------:R-:W-:Y:S01]  /*1580*/  IMAD.MOV.U32 R126, RZ, RZ, R129 ;  /* 0x000000ffff7e7224 */ /* 0x000fe200078e0081 */
[C---:B------:R-:W-:Y:S01]  /*1590*/  LOP3.LUT R116, R5.reuse, 0x8, R86, 0x78, !PT ;  /* 0x0000000805747812 */ /* 0x040fe200078e7856 */
[----:B------:R-:W-:Y:S01]  /*15a0*/  LDGSTS.E.BYPASS.LTC128B.128 [R123+0x3000], desc[UR20][R118.64] ;  /* 0x03000000767b7fae */ /* 0x000fe2000b981a14 */
[----:B------:R-:W-:-:S02]  /*15b0*/  LOP3.LUT R2, R5, 0x8, R92, 0x78, !PT ;  /* 0x0000000805027812 */ /* 0x000fc400078e785c */
[C---:B------:R-:W-:Y:S01]  /*15c0*/  LEA R4, P0, R20.reuse, R128, 0x6 ;  /* 0x0000008014047211 */ /* 0x040fe200078030ff */
[----:B------:R-:W-:Y:S01]  /*15d0*/  LDGSTS.E.BYPASS.LTC128B.128 [R123+0x4000], desc[UR20][R118.64+0x40] ;  /* 0x04000040767b7fae */ /* 0x000fe2000b981a14 */
[----:B------:R-:W-:Y:S01]  /*15e0*/  LOP3.LUT R116, R3, R116, RZ, 0xfc, !PT ;  /* 0x0000007403747212 */ /* 0x000fe200078efcff */
[----:B------:R-:W-:Y:S01]  /*15f0*/  IMAD.MOV.U32 R3, RZ, RZ, 0x20 ;  /* 0x00000020ff037424 */ /* 0x000fe200078e00ff */
[----:B------:R-:W-:Y:S01]  /*1600*/  LOP3.LUT R117, R117, R2, RZ, 0xfc, !PT ;  /* 0x0000000275757212 */ /* 0x000fe200078efcff */
[----:B------:R-:W-:Y:S01]  /*1610*/  LDGSTS.E.BYPASS.LTC128B.128 [R123+0x5000], desc[UR20][R118.64+0x80] ;  /* 0x05000080767b7fae */ /* 0x000fe2000b981a14 */
[----:B------:R-:W-:Y:S02]  /*1620*/  LEA.HI.X R5, R20, R129, R21, 0x6, P0 ;  /* 0x0000008114057211 */ /* 0x000fe400000f3415 */
[----:B------:R-:W-:Y:S01]  /*1630*/  LEA R117, R117, UR4, 0x1 ;  /* 0x0000000475757c11 */ /* 0x000fe2000f8e08ff */
[----:B------:R-:W-:Y:S01]  /*1640*/  LDGSTS.E.BYPASS.LTC128B.128 [R123+0x3800], desc[UR20][R10.64] ;  /* 0x038000000a7b7fae */ /* 0x000fe2000b981a14 */
[----:B------:R-:W-:-:S02]  /*1650*/  LEA R116, R116, UR4, 0x1 ;  /* 0x0000000474747c11 */ /* 0x000fc4000f8e08ff */
[----:B------:R-:W-:Y:S01]  /*1660*/  LOP3.LUT P0, RZ, R86, 0x4, RZ, 0xc0, !PT ;  /* 0x0000000456ff7812 */ /* 0x000fe2000780c0ff */
[----:B------:R-:W-:Y:S01]  /*1670*/  LDGSTS.E.BYPASS.LTC128B.128 [R123+0x4800], desc[UR20][R10.64+0x40] ;  /* 0x048000400a7b7fae */ /* 0x000fe2000b981a14 */
[----:B------:R-:W-:Y:S02]  /*1680*/  LOP3.LUT R94, R94, 0x7, RZ, 0xc0, !PT ;  /* 0x000000075e5e7812 */ /* 0x000fe400078ec0ff */
[----:B------:R-:W-:Y:S01]  /*1690*/  SEL R3, R3, 0xffffffe0, !P0 ;  /* 0xffffffe003037807 */ /* 0x000fe20004000000 */
[----:B------:R-:W-:Y:S04]  /*16a0*/  LDGSTS.E.BYPASS.LTC128B.128 [R123+0x5800], desc[UR20][R10.64+0x80] ;  /* 0x058000800a7b7fae */ /* 0x000fe8000b981a14 */
[----:B------:R-:W0:Y:S01]  /*16b0*/  LDGDEPBAR ;  /* 0x00000000000079af */ /* 0x000e220000000000 */
[----:B------:R-:W-:-:S02]  /*16c0*/  IMAD.IADD R115, R3, 0x1, R117 ;  /* 0x0000000103737824 */ /* 0x000fc400078e0275 */
        /* <DEDUP_REMOVED lines=14> */
[----:B------:R-:W4:Y:S04]  /*17b0*/  LDSM.16.M88.4 R56, [R116+0x3400] ;  /* 0x003400007438783b */ /* 0x000f280000000200 */
[----:B------:R-:W-:Y:S04]  /*17c0*/  LDSM.16.M88.4 R76, [R115] ;  /* 0x00000000734c783b */ /* 0x000fe80000000200 */
[----:B------:R-:W5:Y:S04]  /*17d0*/  LDSM.16.M88.4 R88, [R113+0x3000] ;  /* 0x003000007158783b */ /* 0x000f680000000200 */
[----:B------:R-:W3:Y:S04]  /*17e0*/  LDSM.16.M88.4 R48, [R116+0x3800] ;  /* 0x003800007430783b */ /* 0x000ee80000000200 */
[----:B-1----:R-:W1:Y:S04]  /*17f0*/  LDSM.16.M88.4 R4, [R116+0x3c00] ;  /* 0x003c00007404783b */ /* 0x002e680000000200 */
[----:B------:R-:W-:Y:S04]  /*1800*/  LDSM.16.M88.4 R36, [R117+0x1000] ;  /* 0x001000007524783b */ /* 0x000fe80000000200 */
[----:B------:R-:W1:Y:S04]  /*1810*/  LDSM.16.M88.4 R80, [R116+0x4000] ;  /* 0x004000007450783b */ /* 0x000e680000000200 */
[----:B------:R-:W1:Y:S04]  /*1820*/  LDSM.16.M88.4 R72, [R113+0x3400] ;  /* 0x003400007148783b */ /* 0x000e680000000200 */
[----:B------:R-:W1:Y:S01]  /*1830*/  LDSM.16.M88.4 R68, [R113+0x3800] ;  /* 0x003800007144783b */ /* 0x000e620000000200 */
[C---:B--2---:R-:W-:Y:S03]  /*1840*/  HMMA.16816.F32.BF16 R12, R40.reuse, R28, RZ ;  /* 0x0000001c280c723c */ /* 0x044fe600000418ff */
[----:B------:R-:W2:Y:S04]  /*1850*/  LDSM.16.M88.4 R64, [R113+0x3c00] ;  /* 0x003c00007140783b */ /* 0x000ea80000000200 */
[----:B------:R-:W-:Y:S01]  /*1860*/  LDSM.16.M88.4 R24, [R115+0x1000] ;  /* 0x001000007318783b */ /* 0x000fe20000000200 */
[C---:B------:R-:W-:Y:S03]  /*1870*/  HMMA.16816.F32.BF16 R28, R40.reuse, R30, RZ ;  /* 0x0000001e281c723c */ /* 0x040fe600000418ff */
[----:B------:R-:W2:Y:S04]  /*1880*/  LDSM.16.M88.4 R16, [R113+0x4000] ;  /* 0x004000007110783b */ /* 0x000ea80000000200 */
[----:B------:R-:W2:Y:S01]  /*1890*/  LDSM.16.M88.4 R32, [R116+0x4400] ;  /* 0x004400007420783b */ /* 0x000ea20000000200 */
[----:B----4-:R-:W-:Y:S03]  /*18a0*/  HMMA.16816.F32.BF16 R60, R40, R56, RZ ;  /* 0x00000038283c723c */ /* 0x010fe600000418ff */
[----:B------:R-:W-:Y:S04]  /*18b0*/  LDSM.16.M88.4 R8, [R117+0x2000] ;  /* 0x002000007508783b */ /* 0x000fe80000000200 */
[----:B------:R-:W0:Y:S01]  /*18c0*/  LDGDEPBAR ;  /* 0x00000000000079af */ /* 0x000e220000000000 */
[----:B-----5:R-:W-:Y:S08]  /*18d0*/  HMMA.16816.F32.BF16 R12, R76, R88, R12 ;  /* 0x000000584c0c723c */ /* 0x020ff0000004180c */
[----:B------:R-:W-:Y:S08]  /*18e0*/  HMMA.16816.F32.BF16 R56, R40, R58, RZ ;  /* 0x0000003a2838723c */ /* 0x000ff000000418ff */
[----:B------:R-:W-:Y:S08]  /*18f0*/  HMMA.16816.F32.BF16 R28, R76, R90, R28 ;  /* 0x0000005a4c1c723c */ /* 0x000ff0000004181c */
[C---:B---3--:R-:W-:Y:S08]  /*1900*/  HMMA.16816.F32.BF16 R52, R40.reuse, R48, RZ ;  /* 0x000000302834723c */ /* 0x048ff000000418ff */
[C---:B------:R-:W-:Y:S08]  /*1910*/  HMMA.16816.F32.BF16 R48, R40.reuse, R50, RZ ;  /* 0x000000322830723c */ /* 0x040ff000000418ff */
[C---:B-1----:R-:W-:Y:S08]  /*1920*/  HMMA.16816.F32.BF16 R44, R40.reuse, R4, RZ ;  /* 0x00000004282c723c */ /* 0x042ff000000418ff */
[----:B------:R-:W-:Y:S01]  /*1930*/  HMMA.16816.F32.BF16 R40, R40, R6, RZ ;  /* 0x000000062828723c */ /* 0x000fe200000418ff */
[----:B------:R-:W1:Y:S07]  /*1940*/  LDSM.16.M88.4 R4, [R116+0x5000] ;  /* 0x005000007404783b */ /* 0x000e6e0000000200 */
[----:B------:R-:W-:Y:S08]  /*1950*/  HMMA.16816.F32.BF16 R12, R36, R80, R12 ;  /* 0x00000050240c723c */ /* 0x000ff0000004180c */
[C---:B------:R-:W-:Y:S08]  /*1960*/  HMMA.16816.F32.BF16 R60, R76.reuse, R72, R60 ;  /* 0x000000484c3c723c */ /* 0x040ff0000004183c */
[----:B------:R-:W-:Y:S01]  /*1970*/  HMMA.16816.F32.BF16 R56, R76, R74, R56 ;  /* 0x0000004a4c38723c */ /* 0x000fe20000041838 */
[----:B------:R-:W3:Y:S07]  /*1980*/  LDSM.16.M88.4 R72, [R113+0x4400] ;  /* 0x004400007148783b */ /* 0x000eee0000000200 */
[----:B------:R-:W-:Y:S08]  /*1990*/  HMMA.16816.F32.BF16 R28, R36, R82, R28 ;  /* 0x00000052241c723c */ /* 0x000ff0000004181c */
[C---:B------:R-:W-:Y:S08]  /*19a0*/  HMMA.16816.F32.BF16 R52, R76.reuse, R68, R52 ;  /* 0x000000444c34723c */ /* 0x040ff00000041834 */
[C---:B------:R-:W-:Y:S08]  /*19b0*/  HMMA.16816.F32.BF16 R48, R76.reuse, R70, R48 ;  /* 0x000000464c30723c */ /* 0x040ff00000041830 */
[C---:B--2---:R-:W-:Y:S08]  /*19c0*/  HMMA.16816.F32.BF16 R44, R76.reuse, R64, R44 ;  /* 0x000000404c2c723c */ /* 0x044ff0000004182c */
[----:B------:R-:W-:Y:S01]  /*19d0*/  HMMA.16816.F32.BF16 R40, R76, R66, R40 ;  /* 0x000000424c28723c */ /* 0x000fe20000041828 */
[----:B------:R-:W-:Y:S04]  /*19e0*/  LDSM.16.M88.4 R64, [R113+0x5000] ;  /* 0x005000007140783b */ /* 0x000fe80000000200 */
[----:B------:R-:W-:Y:S03]  /*19f0*/  LDSM.16.M88.4 R76, [R116+0x4800] ;  /* 0x00480000744c783b */ /* 0x000fe60000000200 */
[C---:B------:R-:W-:Y:S01]  /*1a00*/  HMMA.16816.F32.BF16 R68, R24.reuse, R16, R12 ;  /* 0x000000101844723c */ /* 0x040fe2000004180c */
[----:B------:R-:W2:Y:S07]  /*1a10*/  LDSM.16.M88.4 R12, [R115+0x2000] ;  /* 0x00200000730c783b */ /* 0x000eae0000000200 */
[----:B------:R-:W-:Y:S01]  /*1a20*/  HMMA.16816.F32.BF16 R28, R24, R18, R28 ;  /* 0x00000012181c723c */ /* 0x000fe2000004181c */
[----:B------:R-:W4:Y:S07]  /*1a30*/  LDSM.16.M88.4 R16, [R116+0x5400] ;  /* 0x005400007410783b */ /* 0x000f2e0000000200 */
[C---:B------:R-:W-:Y:S08]  /*1a40*/  HMMA.16816.F32.BF16 R60, R36.reuse, R32, R60 ;  /* 0x00000020243c723c */ /* 0x040ff0000004183c */
[----:B------:R-:W-:Y:S01]  /*1a50*/  HMMA.16816.F32.BF16 R56, R36, R34, R56 ;  /* 0x000000222438723c */ /* 0x000fe20000041838 */
[----:B------:R-:W-:Y:S07]  /*1a60*/  LDSM.16.M88.4 R32, [R113+0x4800] ;  /* 0x004800007120783b */ /* 0x000fee0000000200 */
[C---:B-1----:R-:W-:Y:S08]  /*1a70*/  HMMA.16816.F32.BF16 R68, R8.reuse, R4, R68 ;  /* 0x000000040844723c */ /* 0x042ff00000041844 */
[----:B------:R-:W-:Y:S01]  /*1a80*/  HMMA.16816.F32.BF16 R28, R8, R6, R28 ;  /* 0x00000006081c723c */ /* 0x000fe2000004181c */
[----:B------:R-:W1:Y:S07]  /*1a90*/  LDSM.16.M88.4 R4, [R113+0x5400] ;  /* 0x005400007104783b */ /* 0x000e6e0000000200 */
[C---:B---3--:R-:W-:Y:S08]  /*1aa0*/  HMMA.16816.F32.BF16 R60, R24.reuse, R72, R60 ;  /* 0x00000048183c723c */ /* 0x048ff0000004183c */
[----:B------:R-:W-:Y:S08]  /*1ab0*/  HMMA.16816.F32.BF16 R56, R24, R74, R56 ;  /* 0x0000004a1838723c */ /* 0x000ff00000041838 */
[C---:B--2---:R-:W-:Y:S08]  /*1ac0*/  HMMA.16816.F32.BF16 R68, R12.reuse, R64, R68 ;  /* 0x000000400c44723c */ /* 0x044ff00000041844 */
[----:B------:R-:W-:Y:S01]  /*1ad0*/  HMMA.16816.F32.BF16 R28, R12, R66, R28 ;  /* 0x000000420c1c723c */ /* 0x000fe2000004181c */
[----:B------:R-:W2:Y:S07]  /*1ae0*/  LDSM.16.M88.4 R64, [R116+0x4c00] ;  /* 0x004c00007440783b */ /* 0x000eae0000000200 */
[----:B----4-:R-:W-:Y:S03]  /*1af0*/  HMMA.16816.F32.BF16 R60, R8, R16, R60 ;  /* 0x00000010083c723c */ /* 0x010fe6000004183c */
[----:B------:R-:W-:Y:S01]  /*1b00*/  FMUL.FTZ R68, R68, UR5 ;  /* 0x0000000544447c20 */ /* 0x000fe20008410000 */
[----:B------:R-:W-:Y:S01]  /*1b10*/  FMUL.FTZ R69, R69, UR5 ;  /* 0x0000000545457c20 */ /* 0x000fe20008410000 */
[----:B------:R-:W-:Y:S01]  /*1b20*/  FMUL.FTZ R70, R70, UR5 ;  /* 0x0000000546467c20 */ /* 0x000fe20008410000 */
[----:B------:R-:W-:-:S02]  /*1b30*/  FMUL.FTZ R71, R71, UR5 ;  /* 0x0000000547477c20 */ /* 0x000fc40008410000 */
[----:B------:R-:W-:Y:S01]  /*1b40*/  HMMA.16816.F32.BF16 R56, R8, R18, R56 ;  /* 0x000000120838723c */ /* 0x000fe20000041838 */
[----:B------:R-:W-:Y:S01]  /*1b50*/  LDSM.16.M88.4 R16, [R113+0x5800] ;  /* 0x005800007110783b */ /* 0x000fe20000000200 */
[----:B------:R-:W3:Y:S01]  /*1b60*/  MUFU.TANH R68, R68 ;  /* 0x0000004400447308 */ /* 0x000ee20000002400 */
[----:B------:R-:W-:Y:S01]  /*1b70*/  FMUL.FTZ R28, R28, UR5 ;  /* 0x000000051c1c7c20 */ /* 0x000fe20008410000 */
[----:B------:R-:W-:Y:S01]  /*1b80*/  FMUL.FTZ R29, R29, UR5 ;  /* 0x000000051d1d7c20 */ /* 0x000fe20008410000 */
[----:B------:R-:W-:Y:S01]  /*1b90*/  FMUL.FTZ R30, R30, UR5 ;  /* 0x000000051e1e7c20 */ /* 0x000fe20008410000 */
[----:B------:R-:W-:Y:S02]  /*1ba0*/  FMUL.FTZ R31, R31, UR5 ;  /* 0x000000051f1f7c20 */ /* 0x000fe40008410000 */
[----:B------:R-:W-:Y:S02]  /*1bb0*/  HMMA.16816.F32.BF16 R52, R36, R76, R52 ;  /* 0x0000004c2434723c */ /* 0x000fe40000041834 */
[----:B------:R-:W-:Y:S06]  /*1bc0*/  MUFU.TANH R72, R28 ;  /* 0x0000001c00487308 */ /* 0x000fec0000002400 */
[C---:B-1----:R-:W-:Y:S02]  /*1bd0*/  HMMA.16816.F32.BF16 R60, R12.reuse, R4, R60 ;  /* 0x000000040c3c723c */ /* 0x042fe4000004183c */
[----:B------:R-:W-:Y:S06]  /*1be0*/  MUFU.TANH R73, R29 ;  /* 0x0000001d00497308 */ /* 0x000fec0000002400 */
[----:B------:R-:W-:Y:S01]  /*1bf0*/  HMMA.16816.F32.BF16 R56, R12, R6, R56 ;  /* 0x000000060c38723c */ /* 0x000fe20000041838 */
[----:B------:R-:W1:Y:S01]  /*1c00*/  LDSM.16.M88.4 R4, [R113+0x4c00] ;  /* 0x004c00007104783b */ /* 0x000e620000000200 */
[----:B------:R-:W-:Y:S06]  /*1c10*/  MUFU.TANH R74, R30 ;  /* 0x0000001e004a7308 */ /* 0x000fec0000002400 */
[----:B------:R-:W-:Y:S01]  /*1c20*/  HMMA.16816.F32.BF16 R76, R36, R78, R48 ;  /* 0x0000004e244c723c */ /* 0x000fe20000041830 */
[----:B------:R-:W4:Y:S01]  /*1c30*/  LDSM.16.M88.4 R48, [R116+0x5800] ;  /* 0x005800007430783b */ /* 0x000f220000000200 */
[----:B------:R-:W-:Y:S06]  /*1c40*/  MUFU.TANH R69, R69 ;  /* 0x0000004500457308 */ /* 0x000fec0000002400 */
[----:B------:R-:W-:Y:S01]  /*1c50*/  HMMA.16816.F32.BF16 R52, R24, R32, R52 ;  /* 0x000000201834723c */ /* 0x000fe20000041834 */
[----:B------:R-:W-:Y:S01]  /*1c60*/  FMUL.FTZ R33, R60, UR5 ;  /* 0x000000053c217c20 */ /* 0x000fe20008410000 */
[----:B------:R5:W-:Y:S01]  /*1c70*/  MUFU.TANH R32, R31 ;  /* 0x0000001f00207308 */ /* 0x000be20000002400 */
[----:B------:R-:W-:-:S05]  /*1c80*/  FMUL.FTZ R60, R61, UR5 ;  /* 0x000000053d3c7c20 */ /* 0x000fca0008410000 */
[C---:B--2---:R-:W-:Y:S02]  /*1c90*/  HMMA.16816.F32.BF16 R44, R36.reuse, R64, R44 ;  /* 0x00000040242c723c */ /* 0x044fe4000004182c */
[----:B------:R-:W2:Y:S06]  /*1ca0*/  MUFU.TANH R70, R70 ;  /* 0x0000004600467308 */ /* 0x000eac0000002400 */
[----:B------:R-:W-:Y:S02]  /*1cb0*/  HMMA.16816.F32.BF16 R40, R36, R66, R40 ;  /* 0x000000422428723c */ /* 0x000fe40000041828 */
[----:B------:R-:W2:Y:S01]  /*1cc0*/  MUFU.TANH R71, R71 ;  /* 0x0000004700477308 */ /* 0x000ea20000002400 */
[----:B-----5:R-:W5:Y:S05]  /*1cd0*/  LDSM.16.M88.4 R28, [R116+0x5c00] ;  /* 0x005c0000741c783b */ /* 0x020f6a0000000200 */
[C---:B------:R-:W-:Y:S01]  /*1ce0*/  HMMA.16816.F32.BF16 R76, R24.reuse, R34, R76 ;  /* 0x00000022184c723c */ /* 0x040fe2000004184c */
[----:B------:R-:W-:Y:S01]  /*1cf0*/  FMUL.FTZ R34, R63, UR5 ;  /* 0x000000053f227c20 */ /* 0x000fe20008410000 */
[----:B------:R-:W-:Y:S01]  /*1d00*/  FMUL.FTZ R35, R56, UR5 ;  /* 0x0000000538237c20 */ /* 0x000fe20008410000 */
[----:B------:R-:W2:Y:S05]  /*1d10*/  MUFU.TANH R33, R33 ;  /* 0x0000002100217308 */ /* 0x000eaa0000002400 */
[----:B-1----:R-:W-:Y:S01]  /*1d20*/  HMMA.16816.F32.BF16 R44, R24, R4, R44 ;  /* 0x00000004182c723c */ /* 0x002fe2000004182c */
[----:B------:R-:W-:-:S02]  /*1d30*/  FMUL.FTZ R5, R59, UR5 ;  /* 0x000000053b057c20 */ /* 0x000fc40008410000 */
[----:B------:R-:W-:Y:S05]  /*1d40*/  MUFU.TANH R60, R60 ;  /* 0x0000003c003c7308 */ /* 0x000fea0000002400 */
[----:B------:R-:W-:Y:S01]  /*1d50*/  HMMA.16816.F32.BF16 R40, R24, R6, R40 ;  /* 0x000000061828723c */ /* 0x000fe20000041828 */
[----:B------:R-:W1:Y:S01]  /*1d60*/  LDSM.16.M88.4 R24, [R113+0x5c00] ;  /* 0x005c00007118783b */ /* 0x000e620000000200 */
[----:B------:R-:W-:Y:S01]  /*1d70*/  LOP3.LUT R7, R92, 0x1f0, RZ, 0xc0, !PT ;  /* 0x000001f05c077812 */ /* 0x000fe200078ec0ff */
[----:B------:R-:W-:Y:S01]  /*1d80*/  IMAD.SHL.U32 R6, R86, 0x2, RZ ;  /* 0x0000000256067824 */ /* 0x000fe200078e00ff */
[----:B------:R-:W-:Y:S01]  /*1d90*/  MUFU.TANH R34, R34 ;  /* 0x0000002200227308 */ /* 0x000fe20000002400 */
[----:B------:R-:W-:-:S04]  /*1da0*/  DEPBAR.LE SB0, 0x0 ;  /* 0x000080000000791a */ /* 0x000fc80000000000 */
[C---:B----4-:R-:W-:Y:S01]  /*1db0*/  HMMA.16816.F32.BF16 R52, R8.reuse, R48, R52 ;  /* 0x000000300834723c */ /* 0x050fe20000041834 */
[----:B------:R-:W-:Y:S01]  /*1dc0*/  IADD3 R7, PT, PT, R7, 0x1, R122 ;  /* 0x0000000107077810 */ /* 0x000fe20007ffe07a */
[----:B------:R-:W-:Y:S01]  /*1dd0*/  FMUL.FTZ R48, R62, UR5 ;  /* 0x000000053e307c20 */ /* 0x000fe20008410000 */
[----:B------:R-:W-:Y:S01]  /*1de0*/  LOP3.LUT R6, R6, 0x6, RZ, 0xc0, !PT ;  /* 0x0000000606067812 */ /* 0x000fe200078ec0ff */
[----:B------:R-:W-:Y:S01]  /*1df0*/  MUFU.TANH R35, R35 ;  /* 0x0000002300237308 */ /* 0x000fe20000002400 */
[----:B------:R-:W-:Y:S02]  /*1e00*/  IADD3 R4, PT, PT, R7, -R93, R94 ;  /* 0x8000005d07047210 */ /* 0x000fe40007ffe05e */
[----:B------:R-:W-:Y:S01]  /*1e10*/  LOP3.LUT R7, R127, R6, RZ, 0xfc, !PT ;  /* 0x000000067f077212 */ /* 0x000fe200078efcff */
[----:B------:R-:W-:Y:S01]  /*1e20*/  HMMA.16816.F32.BF16 R76, R8, R50, R76 ;  /* 0x00000032084c723c */ /* 0x000fe2000004184c */
[----:B------:R-:W-:-:S03]  /*1e30*/  IADD3 R4, PT, PT, R4, R0, R87 ;  /* 0x0000000004047210 */ /* 0x000fc60007ffe057 */
[----:B------:R-:W4:Y:S01]  /*1e40*/  MUFU.TANH R48, R48 ;  /* 0x0000003000307308 */ /* 0x000f220000002400 */
[C---:B------:R-:W-:Y:S02]  /*1e50*/  VIMNMX R0, PT, PT, R4.reuse, R87, PT ;  /* 0x0000005704007248 */ /* 0x040fe40003fe0100 */
[----:B------:R-:W-:Y:S01]  /*1e60*/  VIADDMNMX R87, R4, 0x8, R87, PT ;  /* 0x0000000804577846 */ /* 0x000fe20003800157 */
[----:B-----5:R-:W-:Y:S01]  /*1e70*/  HMMA.16816.F32.BF16 R44, R8, R28, R44 ;  /* 0x0000001c082c723c */ /* 0x020fe2000004182c */
[----:B------:R-:W-:Y:S02]  /*1e80*/  LOP3.LUT R4, R2, 0x120, R23, 0xf8, !PT ;  /* 0x0000012002047812 */ /* 0x000fe400078ef817 */
[--C-:B------:R-:W-:Y:S01]  /*1e90*/  LOP3.LUT R2, R127, 0x1, R6.reuse, 0xfe, !PT ;  /* 0x000000017f027812 */ /* 0x100fe200078efe06 */
[----:B------:R-:W-:Y:S01]  /*1ea0*/  MUFU.TANH R5, R5 ;  /* 0x0000000500057308 */ /* 0x000fe20000002400 */
[CC--:B------:R-:W-:Y:S02]  /*1eb0*/  ISETP.GE.AND P6, PT, R7.reuse, R0.reuse, PT ;  /* 0x000000000700720c */ /* 0x0c0fe40003fc6270 */
[-C--:B------:R-:W-:Y:S01]  /*1ec0*/  ISETP.GE.AND P5, PT, R7, R87.reuse, PT ;  /* 0x000000570700720c */ /* 0x080fe20003fa6270 */
[----:B------:R-:W-:Y:S01]  /*1ed0*/  HMMA.16816.F32.BF16 R52, R12, R16, R52 ;  /* 0x000000100c34723c */ /* 0x000fe20000041834 */
[----:B------:R-:W-:Y:S01]  /*1ee0*/  LOP3.LUT R7, R127, 0x8, R6, 0xfe, !PT ;  /* 0x000000087f077812 */ /* 0x000fe200078efe06 */
[----:B------:R-:W-:Y:S01]  /*1ef0*/  FMUL.FTZ R17, R58, UR5 ;  /* 0x000000053a117c20 */ /* 0x000fe20008410000 */
[C---:B------:R-:W-:Y:S01]  /*1f00*/  ISETP.GE.AND P2, PT, R2.reuse, R0, PT ;  /* 0x000000000200720c */ /* 0x040fe20003f46270 */
[----:B------:R-:W-:Y:S01]  /*1f10*/  FMUL.FTZ R16, R57, UR5 ;  /* 0x0000000539107c20 */ /* 0x000fe20008410000 */
[----:B------:R-:W-:-:S02]  /*1f20*/  ISETP.GE.AND P1, PT, R2, R87, PT ;  /* 0x000000570200720c */ /* 0x000fc40003f26270 */
[--C-:B------:R-:W-:Y:S01]  /*1f30*/  LOP3.LUT R2, R127, 0x9, R6.reuse, 0xfe, !PT ;  /* 0x000000097f027812 */ /* 0x100fe200078efe06 */
[----:B------:R-:W-:Y:S01]  /*1f40*/  HMMA.16816.F32.BF16 R76, R12, R18, R76 ;  /* 0x000000120c4c723c */ /* 0x000fe2000004184c */
[CC--:B------:R-:W-:Y:S01]  /*1f50*/  ISETP.GE.AND P4, PT, R7.reuse, R0.reuse, PT ;  /* 0x000000000700720c */ /* 0x0c0fe20003f86270 */
[----:B------:R-:W5:Y:S01]  /*1f60*/  MUFU.TANH R17, R17 ;  /* 0x0000001100117308 */ /* 0x000f620000002400 */
[-C--:B------:R-:W-:Y:S02]  /*1f70*/  ISETP.GE.AND P0, PT, R7, R87.reuse, PT ;  /* 0x000000570700720c */ /* 0x080fe40003f06270 */
[----:B---3--:R-:W-:Y:S02]  /*1f80*/  FSEL R29, R68, -INF , !P6 ;  /* 0xff800000441d7808 */ /* 0x008fe40007000000 */
[--C-:B------:R-:W-:Y:S01]  /*1f90*/  LOP3.LUT R7, R127, 0x10, R6.reuse, 0xfe, !PT ;  /* 0x000000107f077812 */ /* 0x100fe200078efe06 */
[----:B------:R-:W-:Y:S01]  /*1fa0*/  HMMA.16816.F32.BF16 R40, R8, R30, R40 ;  /* 0x0000001e0828723c */ /* 0x000fe20000041828 */
[-C--:B------:R-:W-:Y:S01]  /*1fb0*/  ISETP.GE.AND P3, PT, R2, R0.reuse, PT ;  /* 0x000000000200720c */ /* 0x080fe20003f66270 */
[----:B------:R-:W-:Y:S01]  /*1fc0*/  MUFU.TANH R16, R16 ;  /* 0x0000001000107308 */ /* 0x000fe20000002400 */
[----:B------:R-:W-:Y:S01]  /*1fd0*/  FMUL.FTZ R52, R52, UR5 ;  /* 0x0000000534347c20 */ /* 0x000fe20008410000 */
[-C--:B------:R-:W-:Y:S01]  /*1fe0*/  ISETP.GE.AND P6, PT, R2, R87.reuse, PT ;  /* 0x000000570200720c */ /* 0x080fe20003fc6270 */
[----:B------:R-:W-:Y:S01]  /*1ff0*/  FMUL.FTZ R55, R55, UR5 ;  /* 0x0000000537377c20 */ /* 0x000fe20008410000 */
[--C-:B------:R-:W-:Y:S01]  /*2000*/  LOP3.LUT R2, R127, 0x11, R6.reuse, 0xfe, !PT ;  /* 0x000000117f027812 */ /* 0x100fe200078efe06 */
[----:B------:R-:W-:Y:S01]  /*2010*/  FMUL.FTZ R53, R53, UR5 ;  /* 0x0000000535357c20 */ /* 0x000fe20008410000 */
[C---:B-1----:R-:W-:Y:S01]  /*2020*/  HMMA.16816.F32.BF16 R44, R12.reuse, R24, R44 ;  /* 0x000000180c2c723c */ /* 0x042fe2000004182c */
[----:B--2---:R-:W-:Y:S01]  /*2030*/  FSEL R31, R70, -INF , !P5 ;  /* 0xff800000461f7808 */ /* 0x004fe20006800000 */
[----:B------:R-:W1:Y:S01]  /*2040*/  MUFU.TANH R95, R52 ;  /* 0x00000034005f7308 */ /* 0x000e620000002400 */
[----:B------:R-:W-:Y:S01]  /*2050*/  FSEL R69, R69, -INF , !P2 ;  /* 0xff80000045457808 */ /* 0x000fe20005000000 */
[----:B------:R-:W-:Y:S01]  /*2060*/  FMUL.FTZ R76, R76, UR5 ;  /* 0x000000054c4c7c20 */ /* 0x000fe20008410000 */
[CC--:B------:R-:W-:Y:S01]  /*2070*/  ISETP.GE.AND P5, PT, R7.reuse, R0.reuse, PT ;  /* 0x000000000700720c */ /* 0x0c0fe20003fa6270 */
[----:B------:R-:W-:Y:S01]  /*2080*/  FMUL.FTZ R54, R54, UR5 ;  /* 0x0000000536367c20 */ /* 0x000fe20008410000 */
[-C--:B------:R-:W-:Y:S01]  /*2090*/  ISETP.GE.AND P2, PT, R7, R87.reuse, PT ;  /* 0x000000570700720c */ /* 0x080fe20003f46270 */
[----:B------:R-:W-:Y:S01]  /*20a0*/  FMUL.FTZ R77, R77, UR5 ;  /* 0x000000054d4d7c20 */ /* 0x000fe20008410000 */
[----:B------:R-:W-:Y:S01]  /*20b0*/  FSEL R71, R71, -INF , !P1 ;  /* 0xff80000047477808 */ /* 0x000fe20004800000 */
[----:B------:R-:W2:Y:S01]  /*20c0*/  MUFU.TANH R99, R55 ;  /* 0x0000003700637308 */ /* 0x000ea20000002400 */
[----:B------:R-:W-:Y:S01]  /*20d0*/  FSEL R49, R72, -INF , !P4 ;  /* 0xff80000048317808 */ /* 0x000fe20006000000 */
[----:B------:R-:W-:Y:S01]  /*20e0*/  HMMA.16816.F32.BF16 R40, R12, R26, R40 ;  /* 0x0000001a0c28723c */ /* 0x000fe20000041828 */
[--C-:B------:R-:W-:Y:S01]  /*20f0*/  LOP3.LUT R7, R127, 0x18, R6.reuse, 0xfe, !PT ;  /* 0x000000187f077812 */ /* 0x100fe200078efe06 */
[----:B------:R-:W-:Y:S01]  /*2100*/  FMUL.FTZ R78, R78, UR5 ;  /* 0x000000054e4e7c20 */ /* 0x000fe20008410000 */
[CC--:B------:R-:W-:Y:S01]  /*2110*/  ISETP.GE.AND P1, PT, R2.reuse, R0.reuse, PT ;  /* 0x000000000200720c */ /* 0x0c0fe20003f26270 */
[----:B------:R-:W-:Y:S01]  /*2120*/  FMUL.FTZ R79, R79, UR5 ;  /* 0x000000054f4f7c20 */ /* 0x000fe20008410000 */
[-C--:B------:R-:W-:Y:S01]  /*2130*/  ISETP.GE.AND P4, PT, R2, R87.reuse, PT ;  /* 0x000000570200720c */ /* 0x080fe20003f86270 */
[----:B------:R-:W3:Y:S01]  /*2140*/  MUFU.TANH R107, R76 ;  /* 0x0000004c006b7308 */ /* 0x000ee20000002400 */
[----:B------:R-:W-:Y:S01]  /*2150*/  LOP3.LUT R2, R127, 0x19, R6, 0xfe, !PT ;  /* 0x000000197f027812 */ /* 0x000fe200078efe06 */
[----:B------:R-:W-:Y:S01]  /*2160*/  FMUL.FTZ R18, R45, UR5 ;  /* 0x000000052d127c20 */ /* 0x000fe20008410000 */
[----:B------:R-:W-:Y:S01]  /*2170*/  FSEL R37, R74, -INF , !P0 ;  /* 0xff8000004a257808 */ /* 0x000fe20004000000 */
[----:B------:R-:W-:Y:S01]  /*2180*/  FMUL.FTZ R44, R44, UR5 ;  /* 0x000000052c2c7c20 */ /* 0x000fe20008410000 */
[----:B------:R-:W-:Y:S01]  /*2190*/  FSEL R73, R73, -INF , !P3 ;  /* 0xff80000049497808 */ /* 0x000fe20005800000 */
[----:B------:R-:W-:Y:S01]  /*21a0*/  FMUL.FTZ R19, R46, UR5 ;  /* 0x000000052e137c20 */ /* 0x000fe20008410000 */
[C---:B------:R-:W-:Y:S01]  /*21b0*/  ISETP.GE.AND P0, PT, R7.reuse, R0, PT ;  /* 0x000000000700720c */ /* 0x040fe20003f06270 */
[----:B------:R-:W3:Y:S01]  /*21c0*/  MUFU.TANH R18, R18 ;  /* 0x0000001200127308 */ /* 0x000ee20000002400 */
[----:B------:R-:W-:-:S02]  /*21d0*/  ISETP.GE.AND P3, PT, R7, R87, PT ;  /* 0x000000570700720c */ /* 0x000fc40003f66270 */
[----:B------:R-:W-:Y:S02]  /*21e0*/  FSEL R39, R32, -INF , !P6 ;  /* 0xff80000020277808 */ /* 0x000fe40007000000 */
[----:B------:R-:W-:Y:S01]  /*21f0*/  FSEL R7, R33, -INF , !P5 ;  /* 0xff80000021077808 */ /* 0x000fe20006800000 */
[----:B------:R-:W-:Y:S01]  /*2200*/  FMUL.FTZ R40, R40, UR5 ;  /* 0x0000000528287c20 */ /* 0x000fe20008410000 */
[C---:B------:R-:W-:Y:S01]  /*2210*/  ISETP.GE.AND P6, PT, R2.reuse, R0, PT ;  /* 0x000000000200720c */ /* 0x040fe20003fc6270 */
[----:B------:R-:W-:Y:S01]  /*2220*/  MUFU.TANH R109, R53 ;  /* 0x00000035006d7308 */ /* 0x000fe20000002400 */
[----:B------:R-:W-:Y:S01]  /*2230*/  ISETP.GE.AND P5, PT, R2, R87, PT ;  /* 0x000000570200720c */ /* 0x000fe20003fa6270 */
[----:B------:R-:W-:Y:S01]  /*2240*/  FMUL.FTZ R41, R41, UR5 ;  /* 0x0000000529297c20 */ /* 0x000fe20008410000 */
[C-C-:B------:R-:W-:Y:S02]  /*2250*/  LOP3.LUT R8, R127.reuse, 0x20, R6.reuse, 0xfe, !PT ;  /* 0x000000207f087812 */ /* 0x140fe400078efe06 */
[----:B------:R-:W-:-:S02]  /*2260*/  LOP3.LUT R2, R127, 0x21, R6, 0xfe, !PT ;  /* 0x000000217f027812 */ /* 0x000fc400078efe06 */
[----:B----4-:R-:W-:Y:S01]  /*2270*/  FSEL R13, R48, -INF , !P2 ;  /* 0xff800000300d7808 */ /* 0x010fe20005000000 */
[----:B------:R-:W4:Y:S01]  /*2280*/  MUFU.TANH R103, R54 ;  /* 0x0000003600677308 */ /* 0x000f220000002400 */
[----:B------:R-:W-:Y:S02]  /*2290*/  FSEL R27, R60, -INF , !P1 ;  /* 0xff8000003c1b7808 */ /* 0x000fe40004800000 */
[----:B------:R-:W-:Y:S02]  /*22a0*/  FSEL R23, R34, -INF , !P4 ;  /* 0xff80000022177808 */ /* 0x000fe40006000000 */
[----:B------:R-:W-:Y:S02]  /*22b0*/  FSEL R25, R35, -INF , !P0 ;  /* 0xff80000023197808 */ /* 0x000fe40004000000 */
[C---:B------:R-:W-:Y:S01]  /*22c0*/  ISETP.GE.AND P2, PT, R8.reuse, R0, PT ;  /* 0x000000000800720c */ /* 0x040fe20003f46270 */
[----:B------:R-:W-:Y:S01]  /*22d0*/  MUFU.TANH R105, R77 ;  /* 0x0000004d00697308 */ /* 0x000fe20000002400 */
[----:B------:R-:W-:-:S02]  /*22e0*/  ISETP.GE.AND P1, PT, R8, R87, PT ;  /* 0x000000570800720c */ /* 0x000fc40003f26270 */
[C---:B------:R-:W-:Y:S02]  /*22f0*/  ISETP.GE.AND P4, PT, R2.reuse, R0, PT ;  /* 0x000000000200720c */ /* 0x040fe40003f86270 */
[----:B------:R-:W-:Y:S02]  /*2300*/  ISETP.GE.AND P0, PT, R2, R87, PT ;  /* 0x000000570200720c */ /* 0x000fe40003f06270 */
[C-C-:B------:R-:W-:Y:S01]  /*2310*/  LOP3.LUT R8, R127.reuse, 0x28, R6.reuse, 0xfe, !PT ;  /* 0x000000287f087812 */ /* 0x140fe200078efe06 */
[----:B------:R-:W4:Y:S01]  /*2320*/  MUFU.TANH R101, R78 ;  /* 0x0000004e00657308 */ /* 0x000f220000002400 */
[----:B------:R-:W-:Y:S02]  /*2330*/  LOP3.LUT R2, R127, 0x29, R6, 0xfe, !PT ;  /* 0x000000297f027812 */ /* 0x000fe400078efe06 */
[----:B-----5:R-:W-:Y:S01]  /*2340*/  FSEL R11, R17, -INF , !P3 ;  /* 0xff800000110b7808 */ /* 0x020fe20005800000 */
[----:B------:R-:W-:Y:S01]  /*2350*/  FMUL.FTZ R17, R47, UR5 ;  /* 0x000000052f117c20 */ /* 0x000fe20008410000 */
[----:B------:R-:W-:-:S02]  /*2360*/  FSEL R9, R5, -INF , !P5 ;  /* 0xff80000005097808 */ /* 0x000fc40006800000 */
[----:B-1----:R-:W-:Y:S01]  /*2370*/  FSEL R95, R95, -INF , !P2 ;  /* 0xff8000005f5f7808 */ /* 0x002fe20005000000 */
[----:B------:R-:W1:Y:S01]  /*2380*/  MUFU.TANH R97, R79 ;  /* 0x0000004f00617308 */ /* 0x000e620000002400 */
[-C--:B------:R-:W-:Y:S02]  /*2390*/  ISETP.GE.AND P3, PT, R8, R0.reuse, PT ;  /* 0x000000000800720c */ /* 0x080fe40003f66270 */
[C---:B------:R-:W-:Y:S02]  /*23a0*/  ISETP.GE.AND P5, PT, R2.reuse, R0, PT ;  /* 0x000000000200720c */ /* 0x040fe40003fa6270 */
[----:B------:R-:W-:Y:S02]  /*23b0*/  ISETP.GE.AND P2, PT, R2, R87, PT ;  /* 0x000000570200720c */ /* 0x000fe40003f46270 */
[----:B------:R-:W-:Y:S01]  /*23c0*/  LOP3.LUT R2, R127, 0x31, R6, 0xfe, !PT ;  /* 0x000000317f027812 */ /* 0x000fe200078efe06 */
[----:B------:R-:W5:Y:S01]  /*23d0*/  MUFU.TANH R89, R44 ;  /* 0x0000002c00597308 */ /* 0x000f620000002400 */
[----:B--2---:R-:W-:-:S02]  /*23e0*/  FSEL R99, R99, -INF , !P0 ;  /* 0xff80000063637808 */ /* 0x004fc40004000000 */
[----:B---3--:R-:W-:Y:S02]  /*23f0*/  FSEL R107, R107, -INF , !P3 ;  /* 0xff8000006b6b7808 */ /* 0x008fe40005800000 */
[----:B------:R-:W-:Y:S01]  /*2400*/  FSEL R15, R16, -INF , !P6 ;  /* 0xff800000100f7808 */ /* 0x000fe20007000000 */
[----:B------:R-:W-:Y:S01]  /*2410*/  FMUL.FTZ R16, R42, UR5 ;  /* 0x000000052a107c20 */ /* 0x000fe20008410000 */
[C---:B------:R-:W-:Y:S01]  /*2420*/  ISETP.GE.AND P0, PT, R2.reuse, R0, PT ;  /* 0x000000000200720c */ /* 0x040fe20003f06270 */
[----:B------:R-:W2:Y:S01]  /*2430*/  MUFU.TANH R93, R40 ;  /* 0x00000028005d7308 */ /* 0x000ea20000002400 */
[----:B------:R-:W-:Y:S01]  /*2440*/  ISETP.GE.AND P3, PT, R2, R87, PT ;  /* 0x000000570200720c */ /* 0x000fe20003f66270 */
[----:B------:R-:W-:Y:S01]  /*2450*/  FMUL.FTZ R2, R43, UR5 ;  /* 0x000000052b027c20 */ /* 0x000fe20008410000 */
[----:B------:R-:W-:Y:S02]  /*2460*/  FSEL R18, R18, -INF , !P0 ;  /* 0xff80000012127808 */ /* 0x000fe40004000000 */
[----:B------:R-:W-:-:S02]  /*2470*/  ISETP.NE.AND P0, PT, R22, 0x1, PT ;  /* 0x000000011600780c */ /* 0x000fc40003f05270 */
[----:B------:R-:W-:Y:S01]  /*2480*/  LOP3.LUT R5, R127, 0x30, R6, 0xfe, !PT ;  /* 0x000000307f057812 */ /* 0x000fe200078efe06 */
[----:B------:R-:W3:Y:S01]  /*2490*/  MUFU.TANH R91, R41 ;  /* 0x00000029005b7308 */ /* 0x000ee20000002400 */
[----:B----4-:R-:W-:Y:S02]  /*24a0*/  FSEL R103, R103, -INF , !P1 ;  /* 0xff80000067677808 */ /* 0x010fe40004800000 */
[----:B------:R-:W-:Y:S02]  /*24b0*/  FSEL R109, R109, -INF , !P4 ;  /* 0xff8000006d6d7808 */ /* 0x000fe40006000000 */
[C---:B------:R-:W-:Y:S02]  /*24c0*/  ISETP.GE.AND P1, PT, R5.reuse, R0, PT ;  /* 0x000000000500720c */ /* 0x040fe40003f26270 */
[-C--:B------:R-:W-:Y:S01]  /*24d0*/  ISETP.GE.AND P4, PT, R5, R87.reuse, PT ;  /* 0x000000570500720c */ /* 0x080fe20003f86270 */
[----:B------:R-:W4:Y:S01]  /*24e0*/  MUFU.TANH R19, R19 ;  /* 0x0000001300137308 */ /* 0x000f220000002400 */
[----:B------:R-:W-:-:S02]  /*24f0*/  ISETP.GE.AND P6, PT, R8, R87, PT ;  /* 0x000000570800720c */ /* 0x000fc40003fc6270 */
[C-C-:B------:R-:W-:Y:S02]  /*2500*/  LOP3.LUT R5, R127.reuse, 0x38, R6.reuse, 0xfe, !PT ;  /* 0x000000387f057812 */ /* 0x140fe400078efe06 */
[----:B------:R-:W-:Y:S02]  /*2510*/  LOP3.LUT R6, R127, 0x39, R6, 0xfe, !PT ;  /* 0x000000397f067812 */ /* 0x000fe400078efe06 */
[----:B------:R-:W-:Y:S01]  /*2520*/  FSEL R101, R101, -INF , !P6 ;  /* 0xff80000065657808 */ /* 0x000fe20007000000 */
[----:B------:R-:W4:Y:S01]  /*2530*/  MUFU.TANH R17, R17 ;  /* 0x0000001100117308 */ /* 0x000f220000002400 */
[----:B------:R-:W-:Y:S02]  /*2540*/  FSEL R105, R105, -INF , !P5 ;  /* 0xff80000069697808 */ /* 0x000fe40006800000 */
[----:B-1----:R-:W-:Y:S02]  /*2550*/  FSEL R97, R97, -INF , !P2 ;  /* 0xff80000061617808 */ /* 0x002fe40005000000 */
[----:B-----5:R-:W-:-:S02]  /*2560*/  FSEL R89, R89, -INF , !P1 ;  /* 0xff80000059597808 */ /* 0x020fc40004800000 */
[CC--:B------:R-:W-:Y:S01]  /*2570*/  ISETP.GE.AND P6, PT, R5.reuse, R0.reuse, PT ;  /* 0x000000000500720c */ /* 0x0c0fe20003fc6270 */
[----:B------:R-:W1:Y:S01]  /*2580*/  MUFU.TANH R16, R16 ;  /* 0x0000001000107308 */ /* 0x000e620000002400 */
[----:B------:R-:W-:Y:S01]  /*2590*/  BAR.SYNC.DEFER_BLOCKING 0x0 ;  /* 0x0000000000007b1d */ /* 0x000fe20000010000 */
[C---:B------:R-:W-:Y:S02]  /*25a0*/  ISETP.GE.AND P5, PT, R6.reuse, R0, PT ;  /* 0x000000000600720c */ /* 0x040fe40003fa6270 */
[-C--:B------:R-:W-:Y:S02]  /*25b0*/  ISETP.GE.AND P2, PT, R5, R87.reuse, PT ;  /* 0x000000570500720c */ /* 0x080fe40003f46270 */
[----:B------:R-:W-:Y:S02]  /*25c0*/  ISETP.GE.AND P1, PT, R6, R87, PT ;  /* 0x000000570600720c */ /* 0x000fe40003f26270 */
[----:B------:R-:W5:Y:S01]  /*25d0*/  MUFU.TANH R2, R2 ;  /* 0x0000000200027308 */ /* 0x000f620000002400 */
[----:B--2---:R-:W-:-:S02]  /*25e0*/  FSEL R93, R93, -INF , !P6 ;  /* 0xff8000005d5d7808 */ /* 0x004fc40007000000 */
[----:B---3--:R-:W-:Y:S02]  /*25f0*/  FSEL R91, R91, -INF , !P5 ;  /* 0xff8000005b5b7808 */ /* 0x008fe40006800000 */
[----:B----4-:R-:W-:Y:S02]  /*2600*/  FSEL R19, R19, -INF , !P4 ;  /* 0xff80000013137808 */ /* 0x010fe40006000000 */
[----:B------:R-:W-:Y:S02]  /*2610*/  FSEL R17, R17, -INF , !P3 ;  /* 0xff80000011117808 */ /* 0x000fe40005800000 */
[----:B-1----:R-:W-:Y:S02]  /*2620*/  FSEL R16, R16, -INF , !P2 ;  /* 0xff80000010107808 */ /* 0x002fe40005000000 */
[----:B-----5:R-:W-:Y:S01]  /*2630*/  FSEL R87, R2, -INF , !P1 ;  /* 0xff80000002577808 */ /* 0x020fe20004800000 */
        /* <DEDUP_REMOVED lines=12> */
.L_x_4198:
        /* <DEDUP_REMOVED lines=58> */
.L_x_4199:
[C---:B------:R-:W-:Y:S01]  /*2aa0*/  LEA R32, P1, R125.reuse, R118, 0x1 ;  /* 0x000000767d207211 */ /* 0x040fe200078208ff */
[----:B------:R-:W-:Y:S01]  /*2ab0*/  @!PT LDS RZ, [RZ] ;  /* 0x00000000fffff984 */ /* 0x000fe20000000800 */
[----:B------:R-:W-:Y:S01]  /*2ac0*/  @!PT LDS RZ, [RZ] ;  /* 0x00000000fffff984 */ /* 0x000fe20000000800 */
[----:B------:R-:W-:Y:S01]  /*2ad0*/  @!PT LDS RZ, [RZ] ;  /* 0x00000000fffff984 */ /* 0x000fe20000000800 */
[----:B------:R1:W-:Y:S03]  /*2ae0*/  LDGSTS.E.BYPASS.LTC128B.128 [R123+0x3000], desc[UR20][R118.64] ;  /* 0x03000000767b7fae */ /* 0x0003e6000b981a14 */
[----:B------:R-:W-:Y:S01]  /*2af0*/  LEA.HI.X R33, R125, R119, R124, 0x1, P1 ;  /* 0x000000777d217211 */ /* 0x000fe200008f0c7c */
[----:B------:R1:W-:Y:S04]  /*2b00*/  LDGSTS.E.BYPASS.LTC128B.128 [R123+0x4000], desc[UR20][R118.64+0x40] ;  /* 0x04000040767b7fae */ /* 0x0003e8000b981a14 */
[----:B------:R1:W-:Y:S04]  /*2b10*/  LDGSTS.E.BYPASS.LTC128B.128 [R123+0x5000], desc[UR20][R118.64+0x80] ;  /* 0x05000080767b7fae */ /* 0x0003e8000b981a14 */
[----:B------:R1:W-:Y:S04]  /*2b20*/  LDGSTS.E.BYPASS.LTC128B.128 [R123+0x3800], desc[UR20][R32.64] ;  /* 0x03800000207b7fae */ /* 0x0003e8000b981a14 */
[----:B------:R1:W-:Y:S04]  /*2b30*/  LDGSTS.E.BYPASS.LTC128B.128 [R123+0x4800], desc[UR20][R32.64+0x40] ;  /* 0x04800040207b7fae */ /* 0x0003e8000b981a14 */
[----:B------:R1:W-:Y:S04]  /*2b40*/  LDGSTS.E.BYPASS.LTC128B.128 [R123+0x5800], desc[UR20][R32.64+0x80] ;  /* 0x05800080207b7fae */ /* 0x0003e8000b981a14 */
[----:B------:R-:W0:Y:S02]  /*2b50*/  LDGDEPBAR ;  /* 0x00000000000079af */ /* 0x000e240000000000 */
.L_x_4197:
        /* <DEDUP_REMOVED lines=17> */
[----:B------:R-:W-:Y:S01]  /*2c70*/  LEA R114, R4, UR4, 0x1 ;  /* 0x0000000404727c11 */ /* 0x000fe2000f8e08ff */
[----:B-1----:R-:W1:Y:S03]  /*2c80*/  SHFL.BFLY PT, R33, R8, 0x2, 0x1f ;  /* 0x0c401f0008217f89 */ /* 0x002e6600000e0000 */
[----:B------:R-:W-:Y:S01]  /*2c90*/  IADD3 R112, PT, PT, R3, R114, RZ ;  /* 0x0000007203707210 */ /* 0x000fe20007ffe0ff */
        /* <DEDUP_REMOVED lines=13> */
[----:B------:R-:W-:-:S03]  /*2d70*/  FMUL.FTZ R88, R0, UR5 ;  /* 0x0000000500587c20 */ /* 0x000fc60008410000 */
        /* <DEDUP_REMOVED lines=14> */
[----:B------:R-:W-:Y:S01]  /*2e60*/  FFMA.FTZ R3, R15, UR5, -R94 ;  /* 0x000000050f037c23 */ /* 0x000fe2000801085e */
[----:B------:R-:W-:Y:S01]  /*2e70*/  FFMA.FTZ R28, R13, UR5, -R88 ;  /* 0x000000050d1c7c23 */ /* 0x000fe20008010858 */
[----:B------:R-:W2:Y:S01]  /*2e80*/  LDSM.16.MT88.4 R4, [R112+0x8000] ;  /* 0x008000007004783b */ /* 0x000ea20000004200 */
[----:B------:R-:W-:Y:S01]  /*2e90*/  FFMA.FTZ R24, R25, UR5, -R94 ;  /* 0x0000000519187c23 */ /* 0x000fe2000801085e */
[----:B------:R-:W-:Y:S01]  /*2ea0*/  FFMA.FTZ R25, R23, UR5, -R88 ;  /* 0x0000000517197c23 */ /* 0x000fe20008010858 */
[----:B------:R-:W-:Y:S01]  /*2eb0*/  FFMA.FTZ R27, R27, UR5, -R94 ;  /* 0x000000051b1b7c23 */ /* 0x000fe2000801085e */
[----:B------:R-:W3:Y:S01]  /*2ec0*/  LDSM.16.MT88.4 R12, [R114+0x6400] ;  /* 0x00640000720c783b */ /* 0x000ee20000004200 */
[----:B------:R-:W4:Y:S01]  /*2ed0*/  MUFU.EX2 R33, R33 ;  /* 0x0000002100217308 */ /* 0x000f220000000800 */
[--C-:B------:R-:W-:Y:S01]  /*2ee0*/  FFMA.FTZ R23, R11, UR5, -R88.reuse ;  /* 0x000000050b177c23 */ /* 0x100fe20008010858 */
[----:B------:R-:W-:Y:S01]  /*2ef0*/  FFMA.FTZ R26, R9, UR5, -R88 ;  /* 0x00000005091a7c23 */ /* 0x000fe20008010858 */
[--C-:B------:R-:W-:Y:S01]  /*2f00*/  FFMA.FTZ R95, R95, UR5, -R94.reuse ;  /* 0x000000055f5f7c23 */ /* 0x100fe2000801085e */
[----:B------:R-:W5:Y:S01]  /*2f10*/  LDSM.16.MT88.4 R8, [R112+0x6400] ;  /* 0x006400007008783b */ /* 0x000f620000004200 */
        /* <DEDUP_REMOVED lines=12> */
[----:B----4-:R-:W-:Y:S01]  /*2fe0*/  F2FP.BF16.F32.PACK_AB R48, R33, R84 ;  /* 0x000000542130723e */ /* 0x010fe200000010ff */
[----:B------:R-:W-:Y:S01]  /*2ff0*/  FFMA.FTZ R94, R91, UR5, -R94 ;  /* 0x000000055b5e7c23 */ /* 0x000fe2000801085e */
[--C-:B------:R-:W-:Y:S01]  /*3000*/  FFMA.FTZ R91, R19, UR5, -R88.reuse ;  /* 0x00000005135b7c23 */ /* 0x100fe20008010858 */
[--C-:B------:R-:W-:Y:S01]  /*3010*/  FFMA.FTZ R102, R17, UR5, -R88.reuse ;  /* 0x0000000511667c23 */ /* 0x100fe20008010858 */
[--C-:B------:R-:W-:Y:S01]  /*3020*/  FFMA.FTZ R101, R16, UR5, -R88.reuse ;  /* 0x0000000510657c23 */ /* 0x100fe20008010858 */
[----:B------:R-:W-:Y:S01]  /*3030*/  FFMA.FTZ R88, R87, UR5, -R88 ;  /* 0x0000000557587c23 */ /* 0x000fe20008010858 */
[----:B------:R-:W-:Y:S01]  /*3040*/  LDSM.16.MT88.4 R16, [R114+0x6c00] ;  /* 0x006c00007210783b */ /* 0x000fe20000004200 */
[----:B------:R-:W-:Y:S01]  /*3050*/  MUFU.EX2 R35, R35 ;  /* 0x0000002300237308 */ /* 0x000fe20000000800 */
[----:B------:R-:W-:-:S07]  /*3060*/  FADD.FTZ R33, R84, R33 ;  /* 0x0000002154217221 */ /* 0x000fce0000010000 */
[----:B------:R-:W4:Y:S01]  /*3070*/  MUFU.EX2 R86, R86 ;  /* 0x0000005600567308 */ /* 0x000f220000000800 */
[----:B-1----:R-:W-:Y:S01]  /*3080*/  F2FP.BF16.F32.PACK_AB R50, R29, R32 ;  /* 0x000000201d32723e */ /* 0x002fe200000010ff */
[----:B------:R-:W-:-:S04]  /*3090*/  FADD.FTZ R32, R32, R33 ;  /* 0x0000002120207221 */ /* 0x000fc80000010000 */
[----:B------:R-:W-:Y:S02]  /*30a0*/  FADD.FTZ R29, R29, R32 ;  /* 0x000000201d1d7221 */ /* 0x000fe40000010000 */
[----:B------:R-:W-:Y:S08]  /*30b0*/  MUFU.EX2 R34, R34 ;  /* 0x0000002200227308 */ /* 0x000ff00000000800 */
[----:B------:R-:W1:Y:S01]  /*30c0*/  MUFU.EX2 R31, R31 ;  /* 0x0000001f001f7308 */ /* 0x000e620000000800 */
[----:B----4-:R-:W-:Y:S01]  /*30d0*/  F2FP.BF16.F32.PACK_AB R49, R86, R35 ;  /* 0x000000235631723e */ /* 0x010fe200000010ff */
[----:B------:R-:W-:-:S06]  /*30e0*/  FADD.FTZ R35, R35, R86 ;  /* 0x0000005623237221 */ /* 0x000fcc0000010000 */
[----:B------:R-:W-:Y:S08]  /*30f0*/  MUFU.EX2 R30, R30 ;  /* 0x0000001e001e7308 */ /* 0x000ff00000000800 */
[----:B------:R-:W4:Y:S01]  /*3100*/  MUFU.EX2 R27, R27 ;  /* 0x0000001b001b7308 */ /* 0x000f220000000800 */
        /* <DEDUP_REMOVED lines=24> */
[----:B--2---:R-:W-:Y:S01]  /*3290*/  HMMA.16816.F32.BF16 R44, R48, R4, RZ ;  /* 0x00000004302c723c */ /* 0x004fe200000418ff */
[----:B----4-:R-:W-:Y:S01]  /*32a0*/  F2FP.BF16.F32.PACK_AB R4, R27, R30 ;  /* 0x0000001e1b04723e */ /* 0x010fe200000010ff */
[----:B------:R-:W-:Y:S01]  /*32b0*/  FADD.FTZ R30, R30, R29 ;  /* 0x0000001d1e1e7221 */ /* 0x000fe20000010000 */
[----:B-1----:R-:W-:-:S03]  /*32c0*/  F2FP.BF16.F32.PACK_AB R5, R25, R28 ;  /* 0x0000001c1905723e */ /* 0x002fc600000010ff */
[----:B------:R-:W-:Y:S01]  /*32d0*/  FADD.FTZ R27, R27, R30 ;  /* 0x0000001e1b1b7221 */ /* 0x000fe20000010000 */
[----:B------:R-:W1:Y:S01]  /*32e0*/  MUFU.EX2 R99, R99 ;  /* 0x0000006300637308 */ /* 0x000e620000000800 */
[----:B------:R-:W-:Y:S01]  /*32f0*/  HMMA.16816.F32.BF16 R48, R48, R6, RZ ;  /* 0x000000063030723c */ /* 0x000fe200000418ff */
        /* <DEDUP_REMOVED lines=52> */
[----:B----4-:R-:W-:-:S02]  /*3640*/  F2FP.BF16.F32.PACK_AB R4, R100, R89 ;  /* 0x000000596404723e */ /* 0x010fc400000010ff */
[----:B---3--:R-:W-:Y:S02]  /*3650*/  F2FP.BF16.F32.PACK_AB R5, R102, R91 ;  /* 0x0000005b6605723e */ /* 0x008fe400000010ff */
[----:B------:R-:W-:Y:S02]  /*3660*/  F2FP.BF16.F32.PACK_AB R6, R94, R93 ;  /* 0x0000005d5e06723e */ /* 0x000fe400000010ff */
[----:B-----5:R-:W-:-:S07]  /*3670*/  F2FP.BF16.F32.PACK_AB R7, R88, R101 ;  /* 0x000000655807723e */ /* 0x020fce00000010ff */
        /* <DEDUP_REMOVED lines=10> */
[----:B------:R-:W-:-:S04]  /*3720*/  FADD.FTZ R16, R28, R31 ;  /* 0x0000001f1c107221 */ /* 0x000fc80000010000 */
[----:B------:R-:W-:-:S03]  /*3730*/  FADD.FTZ R16, R25, R16 ;  /* 0x0000001019107221 */ /* 0x000fc60000010000 */
[----:B------:R-:W-:Y:S01]  /*3740*/  HMMA.16816.F32.BF16 R52, R4, R18, R52 ;  /* 0x000000120434723c */ /* 0x000fe20000041834 */
[----:B------:R-:W-:-:S07]  /*3750*/  FADD.FTZ R23, R23, R16 ;  /* 0x0000001017177221 */ /* 0x000fce0000010000 */
[----:B-1----:R-:W-:Y:S01]  /*3760*/  HMMA.16816.F32.BF16 R36, R4, R12, R36 ;  /* 0x0000000c0424723c */ /* 0x002fe20000041824 */
[----:B------:R-:W-:-:S04]  /*3770*/  FADD.FTZ R12, R24, R27 ;  /* 0x0000001b180c7221 */ /* 0x000fc80000010000 */
        /* <DEDUP_REMOVED lines=22> */
[----:B------:R-:W-:Y:S01]  /*38e0*/  ISETP.NE.U32.AND P0, PT, RZ, UR16, PT ;  /* 0x00000010ff007c0c */ /* 0x000fe2000bf05070 */
[----:B------:R-:W-:Y:S01]  /*38f0*/  IMAD.MOV.U32 R3, RZ, RZ, R0 ;  /* 0x000000ffff037224 */ /* 0x000fe200078e0000 */
[C---:B------:R-:W-:Y:S01]  /*3900*/  SHF.L.U64.HI R135, R20.reuse, 0x5, R21 ;  /* 0x0000000514877819 */ /* 0x040fe20000010215 */
[----:B------:R-:W-:Y:S01]  /*3910*/  IMAD.SHL.U32 R20, R20, 0x20, RZ ;  /* 0x0000002014147824 */ /* 0x000fe200078e00ff */
[----:B------:R-:W-:Y:S01]  /*3920*/  ISETP.NE.AND.EX P0, PT, RZ, UR17, PT, P0 ;  /* 0x00000011ff007c0c */ /* 0x000fe2000bf05300 */
[C---:B------:R-:W-:Y:S01]  /*3930*/  VIADD R134, R22.reuse, 0xfffffffe ;  /* 0xfffffffe16867836 */ /* 0x040fe20000000000 */
[----:B------:R-:W-:Y:S01]  /*3940*/  MOV R85, R2 ;  /* 0x0000000200557202 */ /* 0x000fe20000000f00 */
[----:B------:R-:W1:Y:S01]  /*3950*/  LDCU UR5, c[0x0][0x50c] ;  /* 0x0000a180ff0577ac */ /* 0x000e620008000800 */
[----:B------:R-:W-:Y:S02]  /*3960*/  IADD3 R132, PT, PT, -R22, 0x1, RZ ;  /* 0x0000000116847810 */ /* 0x000fe40007ffe1ff */
[C---:B------:R-:W-:Y:S01]  /*3970*/  SHF.L.U64.HI R135, R20.reuse, 0x1, R135 ;  /* 0x0000000114877819 */ /* 0x040fe20000010287 */
[----:B------:R-:W2:Y:S01]  /*3980*/  LDCU UR4, c[0x0][0x45c] ;  /* 0x00008b80ff0477ac */ /* 0x000ea20008000800 */
[----:B------:R-:W-:Y:S01]  /*3990*/  SHF.L.U32 R137, R20, 0x1, RZ ;  /* 0x0000000114897819 */ /* 0x000fe200000006ff */
[----:B------:R-:W3:Y:S04]  /*39a0*/  LDCU.64 UR12, c[0x0][0x3c0] ;  /* 0x00007800ff0c77ac */ /* 0x000ee80008000a00 */
[----:B------:R-:W4:Y:S01]  /*39b0*/  @!P0 LDC R133, c[0x0][0x3c0] ;  /* 0x0000f000ff858b82 */ /* 0x000f220000000800 */
[----:B------:R-:W-:Y:S01]  /*39c0*/  @!P0 IMAD.MOV.U32 R4, RZ, RZ, RZ ;  /* 0x000000ffff048224 */ /* 0x000fe200078e00ff */
[----:B------:R-:W1:Y:S04]  /*39d0*/  LDCU.64 UR10, c[0x0][0x3a8] ;  /* 0x00007500ff0a77ac */ /* 0x000e680008000a00 */
[----:B------:R-:W-:Y:S01]  /*39e0*/  @!P0 IADD3 R4, P1, PT, RZ, -R4, RZ ;  /* 0x80000004ff048210 */ /* 0x000fe20007f3e0ff */
[----:B------:R-:W1:Y:S01]  /*39f0*/  LDCU.64 UR8, c[0x0][0x3b8] ;  /* 0x00007700ff0877ac */ /* 0x000e620008000a00 */
[----:B------:R-:W1:Y:S01]  /*3a00*/  LDCU.64 UR6, c[0x0][0x3a0] ;  /* 0x00007400ff0677ac */ /* 0x000e620008000a00 */
[----:B----4-:R-:W-:-:S04]  /*3a10*/  @!P0 IMAD.SHL.U32 R133, R133, 0x40, RZ ;  /* 0x0000004085858824 */ /* 0x010fc800078e00ff */
[----:B------:R-:W-:-:S05]  /*3a20*/  @!P0 IMAD.X R133, RZ, RZ, ~R133, P1 ;  /* 0x000000ffff858224 */ /* 0x000fca00008e0e85 */
[----:B-123--:R-:W-:-:S07]  /*3a30*/  @!P0 SHF.R.S64 R139, R4, 0x1f, R133 ;  /* 0x0000001f048b8819 */ /* 0x00efce0000001085 */
.L_x_4204:
[----:B------:R-:W-:Y:S04]  /*3a40*/  DEPBAR.LE SB0, 0x0 ;  /* 0x000080000000791a */ /* 0x000fe80000000000 */
[----:B------:R-:W-:Y:S01]  /*3a50*/  BAR.SYNC.DEFER_BLOCKING 0x0 ;  /* 0x0000000000007b1d */ /* 0x000fe20000010000 */
[----:B------:R-:W-:Y:S01]  /*3a60*/  IMAD.MOV.U32 R2, RZ, RZ, R128 ;  /* 0x000000ffff027224 */ /* 0x000fe200078e0080 */
[----:B------:R-:W-:Y:S01]  /*3a70*/  @!P0 IADD3 R128, P1, PT, R128, R139, RZ ;  /* 0x0000008b80808210 */ /* 0x000fe20007f3e0ff */
[----:B------:R-:W-:Y:S03]  /*3a80*/  IMAD.MOV.U32 R0, RZ, RZ, R126 ;  /* 0x000000ffff007224 */ /* 0x000fe600078e007e */
[----:B------:R-:W-:Y:S01]  /*3a90*/  @!P0 LEA.HI.X.SX32 R126, R133, R126, 0x1, P1 ;  /* 0x0000007e857e8211 */ /* 0x000fe200008f0eff */
[----:B------:R-:W-:Y:S08]  /*3aa0*/  @!P0 BRA `(.L_x_4201) ;  /* 0x0000000000f08947 */ /* 0x000ff00003800000 */
[----:B------:R-:W1:Y:S01]  /*3ab0*/  LDC R6, c[0x0][0x4f0] ;  /* 0x00013c00ff067b82 */ /* 0x000e620000000800 */
[----:B------:R-:W-:Y:S02]  /*3ac0*/  IABS R10, R127 ;  /* 0x0000007f000a7213 */ /* 0x000fe40000000000 */
        /* <DEDUP_REMOVED lines=58> */
.L_x_4201:
[----:B------:R-:W-:Y:S02]  /*3e70*/  MOV R129, R126 ;  /* 0x0000007e00817202 */ /* 0x000fe40000000f00 */
[----:B------:R-:W-:Y:S02]  /*3e80*/  IADD3 R86, P1, PT, R137, R128, RZ ;  /* 0x0000008089567210 */ /* 0x000fe40007f3e0ff */
[----:B------:R-:W-:Y:S01]  /*3e90*/  IADD3 R132, PT, PT, R132, 0x1, RZ ;  /* 0x0000000184847810 */ /* 0x000fe20007ffe0ff */
[----:B------:R-:W-:Y:S01]  /*3ea0*/  @!PT LDS RZ, [RZ] ;  /* 0x00000000fffff984 */ /* 0x000fe20000000800 */
[----:B------:R-:W-:Y:S01]  /*3eb0*/  @!PT LDS RZ, [RZ] ;  /* 0x00000000fffff984 */ /* 0x000fe20000000800 */
[----:B------:R-:W-:Y:S01]  /*3ec0*/  @!PT LDS RZ, [RZ] ;  /* 0x00000000fffff984 */ /* 0x000fe20000000800 */
[----:B------:R-:W-:Y:S01]  /*3ed0*/  LDGSTS.E.BYPASS.LTC128B.128 [R123+0x6000], desc[UR20][R128.64] ;  /* 0x06000000807b7fae */ /* 0x000fe2000b981a14 */
[----:B------:R-:W-:Y:S02]  /*3ee0*/  IADD3.X R87, PT, PT, R135, R126, RZ, P1, !PT ;  /* 0x0000007e87577210 */ /* 0x000fe40000ffe4ff */
[----:B------:R-:W-:Y:S03]  /*3ef0*/  ISETP.NE.AND P1, PT, R132, RZ, PT ;  /* 0x000000ff8400720c */ /* 0x000fe60003f25270 */
[----:B------:R-:W-:Y:S06]  /*3f00*/  LDGSTS.E.BYPASS.LTC128B.128 [R123+0x7000], desc[UR20][R128.64+0x40] ;  /* 0x07000040807b7fae */ /* 0x000fec000b981a14 */
[----:B------:R1:W-:Y:S06]  /*3f10*/  LDGSTS.E.BYPASS.LTC128B.128 [R123+0x8000], desc[UR20][R128.64+0x80] ;  /* 0x08000080807b7fae */ /* 0x0003ec000b981a14 */
[----:B------:R-:W-:Y:S06]  /*3f20*/  LDGSTS.E.BYPASS.LTC128B.128 [R123+0x6800], desc[UR20][R86.64] ;  /* 0x06800000567b7fae */ /* 0x000fec000b981a14 */
[----:B------:R-:W-:Y:S06]  /*3f30*/  LDGSTS.E.BYPASS.LTC128B.128 [R123+0x7800], desc[UR20][R86.64+0x40] ;  /* 0x07800040567b7fae */ /* 0x000fec000b981a14 */
[----:B------:R2:W-:Y:S06]  /*3f40*/  LDGSTS.E.BYPASS.LTC128B.128 [R123+0x8800], desc[UR20][R86.64+0x80] ;  /* 0x08800080567b7fae */ /* 0x0005ec000b981a14 */
[----:B------:R-:W-:Y:S06]  /*3f50*/  LDSM.16.M88.4 R92, [R117] ;  /* 0x00000000755c783b */ /* 0x000fec0000000200 */
[----:B------:R-:W3:Y:S06]  /*3f60*/  LDSM.16.M88.4 R96, [R116+0x3000] ;  /* 0x003000007460783b */ /* 0x000eec0000000200 */
[----:B------:R-:W4:Y:S06]  /*3f70*/  LDSM.16.M88.4 R100, [R116+0x3400] ;  /* 0x003400007464783b */ /* 0x000f2c0000000200 */
[----:B------:R-:W5:Y:S06]  /*3f80*/  LDSM.16.M88.4 R104, [R116+0x3800] ;  /* 0x003800007468783b */ /* 0x000f6c0000000200 */
[----:B------:R-:W0:Y:S06]  /*3f90*/  LDGDEPBAR ;  /* 0x00000000000079af */ /* 0x000e2c0000000000 */
[----:B------:R-:W1:Y:S01]  /*3fa0*/  LDSM.16.M88.4 R108, [R116+0x3c00] ;  /* 0x003c0000746c783b */ /* 0x000e620000000200 */
[C---:B---3--:R-:W-:Y:S08]  /*3fb0*/  HMMA.16816.F32.BF16 R4, R92.reuse, R96, RZ ;  /* 0x000000605c04723c */ /* 0x048ff000000418ff */
[C---:B------:R-:W-:Y:S01]  /*3fc0*/  HMMA.16816.F32.BF16 R8, R92.reuse, R98, RZ ;  /* 0x000000625c08723c */ /* 0x040fe200000418ff */
[----:B------:R-:W-:Y:S07]  /*3fd0*/  LDSM.16.M88.4 R96, [R115] ;  /* 0x000000007360783b */ /* 0x000fee0000000200 */
[C---:B----4-:R-:W-:Y:S08]  /*3fe0*/  HMMA.16816.F32.BF16 R12, R92.reuse, R100, RZ ;  /* 0x000000645c0c723c */ /* 0x050ff000000418ff */
[C---:B------:R-:W-:Y:S01]  /*3ff0*/  HMMA.16816.F32.BF16 R16, R92.reuse, R102, RZ ;  /* 0x000000665c10723c */ /* 0x040fe200000418ff */
[----:B------:R-:W3:Y:S07]  /*4000*/  LDSM.16.M88.4 R100, [R113+0x3000] ;  /* 0x003000007164783b */ /* 0x000eee0000000200 */
[C---:B-----5:R-:W-:Y:S08]  /*4010*/  HMMA.16816.F32.BF16 R20, R92.reuse, R104, RZ ;  /* 0x000000685c14723c */ /* 0x060ff000000418ff */
[C---:B------:R-:W-:Y:S08]  /*4020*/  HMMA.16816.F32.BF16 R24, R92.reuse, R106, RZ ;  /* 0x0000006a5c18723c */ /* 0x040ff000000418ff */
[C---:B-1----:R-:W-:Y:S08]  /*4030*/  HMMA.16816.F32.BF16 R28, R92.reuse, R108, RZ ;  /* 0x0000006c5c1c723c */ /* 0x042ff000000418ff */
[----:B------:R-:W-:Y:S01]  /*4040*/  HMMA.16816.F32.BF16 R32, R92, R110, RZ ;  /* 0x0000006e5c20723c */ /* 0x000fe200000418ff */
[----:B------:R-:W1:Y:S07]  /*4050*/  LDSM.16.M88.4 R92, [R113+0x3400] ;  /* 0x00340000715c783b */ /* 0x000e6e0000000200 */
[C---:B---3--:R-:W-:Y:S08]  /*4060*/  HMMA.16816.F32.BF16 R4, R96.reuse, R100, R4 ;  /* 0x000000646004723c */ /* 0x048ff00000041804 */
[C---:B------:R-:W-:Y:S01]  /*4070*/  HMMA.16816.F32.BF16 R8, R96.reuse, R102, R8 ;  /* 0x000000666008723c */ /* 0x040fe20000041808 */
[----:B------:R-:W3:Y:S07]  /*4080*/  LDSM.16.M88.4 R100, [R113+0x3800] ;  /* 0x003800007164783b */ /* 0x000eee0000000200 */
        /* <DEDUP_REMOVED lines=8> */
[----:B------:R-:W1:Y:S06]  /*4110*/  LDSM.16.M88.4 R92, [R116+0x4000] ;  /* 0x00400000745c783b */ /* 0x000e6c0000000200 */
[----:B------:R-:W3:Y:S01]  /*4120*/  LDSM.16.M88.4 R96, [R116+0x4400] ;  /* 0x004400007460783b */ /* 0x000ee20000000200 */
[C---:B-1----:R-:W-:Y:S08]  /*4130*/  HMMA.16816.F32.BF16 R4, R100.reuse, R92, R4 ;  /* 0x0000005c6404723c */ /* 0x042ff00000041804 */
[C---:B------:R-:W-:Y:S01]  /*4140*/  HMMA.16816.F32.BF16 R8, R100.reuse, R94, R8 ;  /* 0x0000005e6408723c */ /* 0x040fe20000041808 */
[----:B------:R-:W1:Y:S07]  /*4150*/  LDSM.16.M88.4 R92, [R116+0x4800] ;  /* 0x00480000745c783b */ /* 0x000e6e0000000200 */
[C---:B---3--:R-:W-:Y:S08]  /*4160*/  HMMA.16816.F32.BF16 R12, R100.reuse, R96, R12 ;  /* 0x00000060640c723c */ /* 0x048ff0000004180c */
[C---:B------:R-:W-:Y:S01]  /*4170*/  HMMA.16816.F32.BF16 R16, R100.reuse, R98, R16 ;  /* 0x000000626410723c */ /* 0x040fe20000041810 */
[----:B------:R-:W3:Y:S07]  /*4180*/  LDSM.16.M88.4 R96, [R116+0x4c00] ;  /* 0x004c00007460783b */ /* 0x000eee0000000200 */
[C---:B-1----:R-:W-:Y:S08]  /*4190*/  HMMA.16816.F32.BF16 R20, R100.reuse, R92, R20 ;  /* 0x0000005c6414723c */ /* 0x042ff00000041814 */
[C---:B------:R-:W-:Y:S01]  /*41a0*/  HMMA.16816.F32.BF16 R24, R100.reuse, R94, R24 ;  /* 0x0000005e6418723c */ /* 0x040fe20000041818 */
[----:B------:R-:W-:Y:S07]  /*41b0*/  LDSM.16.M88.4 R92, [R115+0x1000] ;  /* 0x00100000735c783b */ /* 0x000fee0000000200 */
[C---:B---3--:R-:W-:Y:S08]  /*41c0*/  HMMA.16816.F32.BF16 R28, R100.reuse, R96, R28 ;  /* 0x00000060641c723c */ /* 0x048ff0000004181c */
        /* <DEDUP_REMOVED lines=32> */
[C---:B---3--:R-:W-:Y:S03]  /*43d0*/  HMMA.16816.F32.BF16 R12, R92.reuse, R100, R12 ;  /* 0x000000645c0c723c */ /* 0x048fe6000004180c */
[----:B------:R-:W-:Y:S01]  /*43e0*/  FMUL.FTZ R0, R5, UR5 ;  /* 0x0000000505007c20 */ /* 0x000fe20008410000 */
[----:B------:R-:W-:Y:S01]  /*43f0*/  FMUL.FTZ R151, R4, UR5 ;  /* 0x0000000504977c20 */ /* 0x000fe20008410000 */
[----:B------:R-:W-:Y:S01]  /*4400*/  FMUL.FTZ R91, R6, UR5 ;  /* 0x00000005065b7c20 */ /* 0x000fe20008410000 */
[----:B------:R-:W-:Y:S01]  /*4410*/  FMUL.FTZ R164, R7, UR5 ;  /* 0x0000000507a47c20 */ /* 0x000fe20008410000 */
[----:B------:R3:W4:Y:S01]  /*4420*/  MUFU.TANH R106, R0 ;  /* 0x00000000006a7308 */ /* 0x0007220000002400 */
[C---:B------:R-:W-:Y:S01]  /*4430*/  HMMA.16816.F32.BF16 R16, R92.reuse, R102, R16 ;  /* 0x000000665c10723c */ /* 0x040fe20000041810 */
[----:B------:R-:W5:Y:S01]  /*4440*/  LDSM.16.M88.4 R100, [R113+0x5c00] ;  /* 0x005c00007164783b */ /* 0x000f620000000200 */
[----:B------:R-:W-:Y:S04]  /*4450*/  DEPBAR.LE SB0, 0x0 ;  /* 0x000080000000791a */ /* 0x000fe80000000000 */
[----:B------:R-:W-:Y:S03]  /*4460*/  FMUL.FTZ R157, R8, UR5 ;  /* 0x00000005089d7c20 */ /* 0x000fe60008410000 */
[----:B------:R-:W1:Y:S01]  /*4470*/  MUFU.TANH R151, R151 ;  /* 0x0000009700977308 */ /* 0x000e620000002400 */
[----:B------:R-:W-:Y:S01]  /*4480*/  BAR.SYNC.DEFER_BLOCKING 0x0 ;  /* 0x0000000000007b1d */ /* 0x000fe20000010000 */
[----:B------:R-:W-:Y:S01]  /*4490*/  FMUL.FTZ R155, R9, UR5 ;  /* 0x00000005099b7c20 */ /* 0x000fe20008410000 */
[----:B------:R-:W-:Y:S01]  /*44a0*/  FMUL.FTZ R153, R11, UR5 ;  /* 0x000000050b997c20 */ /* 0x000fe20008410000 */
[----:B------:R-:W-:Y:S01]  /*44b0*/  FMUL.FTZ R156, R12, UR5 ;  /* 0x000000050c9c7c20 */ /* 0x000fe20008410000 */
[----:B------:R-:W-:Y:S01]  /*44c0*/  FMUL.FTZ R162, R13, UR5 ;  /* 0x000000050da27c20 */ /* 0x000fe20008410000 */
[----:B------:R-:W-:Y:S01]  /*44d0*/  FMUL.FTZ R160, R14, UR5 ;  /* 0x000000050ea07c20 */ /* 0x000fe20008410000 */
[----:B------:R-:W-:Y:S03]  /*44e0*/  FMUL.FTZ R158, R15, UR5 ;  /* 0x000000050f9e7c20 */ /* 0x000fe60008410000 */
[----:B------:R-:W2:Y:S01]  /*44f0*/  MUFU.TANH R91, R91 ;  /* 0x0000005b005b7308 */ /* 0x000ea20000002400 */
[----:B---3--:R-:W-:Y:S01]  /*4500*/  FMUL.FTZ R0, R10, UR5 ;  /* 0x000000050a007c20 */ /* 0x008fe20008410000 */
[----:B------:R-:W-:Y:S01]  /*4510*/  FMUL.FTZ R154, R16, UR5 ;  /* 0x00000005109a7c20 */ /* 0x000fe20008410000 */
[----:B------:R-:W-:Y:S01]  /*4520*/  FMUL.FTZ R152, R17, UR5 ;  /* 0x0000000511987c20 */ /* 0x000fe20008410000 */
[----:B------:R-:W-:Y:S01]  /*4530*/  FMUL.FTZ R150, R18, UR5 ;  /* 0x0000000512967c20 */ /* 0x000fe20008410000 */
[----:B------:R-:W-:Y:S05]  /*4540*/  FMUL.FTZ R148, R19, UR5 ;  /* 0x0000000513947c20 */ /* 0x000fea0008410000 */
[----:B------:R-:W3:Y:S01]  /*4550*/  MUFU.TANH R164, R164 ;  /* 0x000000a400a47308 */ /* 0x000ee20000002400 */
[C---:B-1----:R-:W-:Y:S09]  /*4560*/  HMMA.16816.F32.BF16 R20, R92.reuse, R96, R20 ;  /* 0x000000605c14723c */ /* 0x042ff20000041814 */
[----:B------:R-:W1:Y:S01]  /*4570*/  MUFU.TANH R157, R157 ;  /* 0x0000009d009d7308 */ /* 0x000e620000002400 */
[C---:B------:R-:W-:Y:S09]  /*4580*/  HMMA.16816.F32.BF16 R24, R92.reuse, R98, R24 ;  /* 0x000000625c18723c */ /* 0x040ff20000041818 */
[----:B------:R-:W1:Y:S01]  /*4590*/  MUFU.TANH R155, R155 ;  /* 0x0000009b009b7308 */ /* 0x000e620000002400 */
[C---:B-----5:R-:W-:Y:S03]  /*45a0*/  HMMA.16816.F32.BF16 R28, R92.reuse, R100, R28 ;  /* 0x000000645c1c723c */ /* 0x060fe6000004181c */
[----:B------:R-:W-:Y:S01]  /*45b0*/  FMUL.FTZ R140, R20, UR5 ;  /* 0x00000005148c7c20 */ /* 0x000fe20008410000 */
[----:B------:R-:W-:Y:S01]  /*45c0*/  FMUL.FTZ R143, R21, UR5 ;  /* 0x00000005158f7c20 */ /* 0x000fe20008410000 */
[----:B------:R-:W-:Y:S04]  /*45d0*/  FMUL.FTZ R142, R22, UR5 ;  /* 0x00000005168e7c20 */ /* 0x000fe80008410000 */
[----:B------:R1:W1:Y:S01]  /*45e0*/  MUFU.TANH R110, R0 ;  /* 0x00000000006e7308 */ /* 0x0002620000002400 */
[----:B------:R-:W-:Y:S01]  /*45f0*/  FMUL.FTZ R145, R23, UR5 ;  /* 0x0000000517917c20 */ /* 0x000fe20008410000 */
[----:B------:R-:W-:Y:S03]  /*4600*/  HMMA.16816.F32.BF16 R32, R92, R102, R32 ;  /* 0x000000665c20723c */ /* 0x000fe60000041820 */
        /* <DEDUP_REMOVED lines=9> */
[----:B--2---:R-:W-:Y:S01]  /*46a0*/  FMUL.FTZ R86, R31, UR5 ;  /* 0x000000051f567c20 */ /* 0x004fe20008410000 */
[----:B------:R-:W-:Y:S01]  /*46b0*/  FMUL.FTZ R146, R32, UR5 ;  /* 0x0000000520927c20 */ /* 0x000fe20008410000 */
[----:B------:R-:W-:Y:S01]  /*46c0*/  FMUL.FTZ R149, R33, UR5 ;  /* 0x0000000521957c20 */ /* 0x000fe20008410000 */
[----:B------:R-:W-:Y:S06]  /*46d0*/  FMUL.FTZ R34, R34, UR5 ;  /* 0x0000000522227c20 */ /* 0x000fec0008410000 */
[----:B------:R-:W2:Y:S01]  /*46e0*/  MUFU.TANH R162, R162 ;  /* 0x000000a200a27308 */ /* 0x000ea20000002400 */
        /* <DEDUP_REMOVED lines=24> */
[----:B-1----:R-:W1:Y:S01]  /*4870*/  @!P0 LDC R0, c[0x0][0x3b8] ;  /* 0x0000ee00ff008b82 */ /* 0x002e620000000800 */
[----:B------:R-:W-:Y:S05]  /*4880*/  @!P0 IMAD.MOV.U32 R2, RZ, RZ, RZ ;  /* 0x000000ffff028224 */ /* 0x000fea00078e00ff */
[----:B------:R-:W-:Y:S01]  /*4890*/  @!P0 IADD3 R2, P1, PT, RZ, -R2, RZ ;  /* 0x80000002ff028210 */ /* 0x000fe20007f3e0ff */
[----:B-1----:R-:W-:Y:S04]  /*48a0*/  @!P0 IMAD.SHL.U32 R0, R0, 0x40, RZ ;  /* 0x0000004000008824 */ /* 0x002fe800078e00ff */
[----:B------:R-:W-:Y:S05]  /*48b0*/  @!P0 IMAD.X R0, RZ, RZ, ~R0, P1 ;  /* 0x000000ffff008224 */ /* 0x000fea00008e0e00 */
[----:B------:R-:W-:Y:S04]  /*48c0*/  @!P0 SHF.R.S64 R5, R2, 0x1f, R0 ;  /* 0x0000001f02058819 */ /* 0x000fe80000001000 */
[----:B------:R-:W-:Y:S04]  /*48d0*/  @!P0 IADD3 R118, P1, PT, R5, R118, RZ ;  /* 0x0000007605768210 */ /* 0x000fe80007f3e0ff */
[----:B------:R-:W-:Y:S01]  /*48e0*/  @!P0 LEA.HI.X.SX32 R119, R0, R119, 0x1, P1 ;  /* 0x0000007700778211 */ /* 0x000fe200008f0eff */
[----:B------:R-:W-:Y:S08]  /*48f0*/  @!P0 BRA `(.L_x_4203) ;  /* 0x0000000000f48947 */ /* 0x000ff00003800000 */
        /* <DEDUP_REMOVED lines=61> */
.L_x_4203:
        /* <DEDUP_REMOVED lines=12> */
.L_x_4202:
        /* <DEDUP_REMOVED lines=34> */
[----:B------:R-:W-:Y:S03]  /*4fb0*/  FMUL.FTZ R6, R3, UR4 ;  /* 0x0000000403067c20 */ /* 0x000fe60008410000 */
        /* <DEDUP_REMOVED lines=15> */
[----:B------:R-:W-:Y:S01]  /*50b0*/  FFMA.FTZ R100, R162, UR4, -R105 ;  /* 0x00000004a2647c23 */ /* 0x000fe20008010869 */
        /* <DEDUP_REMOVED lines=34> */
[C---:B------:R-:W-:Y:S01]  /*52e0*/  FMUL.FTZ R40, R85.reuse, R40 ;  /* 0x0000002855287220 */ /* 0x040fe20000410000 */
[----:B------:R-:W-:Y:S01]  /*52f0*/  FMUL.FTZ R41, R85, R41 ;  /* 0x0000002955297220 */ /* 0x000fe20000410000 */
[C---:B------:R-:W-:Y:S01]  /*5300*/  FMUL.FTZ R42, R3.reuse, R42 ;  /* 0x0000002a032a7220 */ /* 0x040fe20000410000 */
[----:B------:R-:W-:Y:S03]  /*5310*/  FMUL.FTZ R43, R3, R43 ;  /* 0x0000002b032b7220 */ /* 0x000fe60000410000 */
[----:B------:R-:W-:Y:S01]  /*5320*/  MUFU.EX2 R95, R95 ;  /* 0x0000005f005f7308 */ /* 0x000fe20000000800 */
[----:B------:R-:W-:Y:S01]  /*5330*/  FFMA.FTZ R106, R152, UR4, -R105 ;  /* 0x00000004986a7c23 */ /* 0x000fe20008010869 */
[--C-:B------:R-:W-:Y:S01]  /*5340*/  FFMA.FTZ R104, R150, UR4, -R107.reuse ;  /* 0x0000000496687c23 */ /* 0x100fe2000801086b */
[----:B------:R-:W-:Y:S01]  /*5350*/  FFMA.FTZ R103, R148, UR4, -R107 ;  /* 0x0000000494677c23 */ /* 0x000fe2000801086b */
        /* <DEDUP_REMOVED lines=13> */
[----:B------:R-:W-:Y:S01]  /*5430*/  FFMA.FTZ R111, R143, UR4, -R105 ;  /* 0x000000048f6f7c23 */ /* 0x000fe20008010869 */
[--C-:B------:R-:W-:Y:S01]  /*5440*/  FFMA.FTZ R140, R142, UR4, -R107.reuse ;  /* 0x000000048e8c7c23 */ /* 0x100fe2000801086b */
[----:B------:R-:W-:Y:S01]  /*5450*/  FFMA.FTZ R109, R145, UR4, -R107 ;  /* 0x00000004916d7c23 */ /* 0x000fe2000801086b */
[--C-:B------:R-:W-:Y:S01]  /*5460*/  FFMA.FTZ R143, R136, UR4, -R105.reuse ;  /* 0x00000004888f7c23 */ /* 0x100fe20008010869 */
[----:B------:R-:W-:Y:S01]  /*5470*/  FFMA.FTZ R142, R147, UR4, -R105 ;  /* 0x00000004938e7c23 */ /* 0x000fe20008010869 */
[----:B------:R-:W-:Y:S01]  /*5480*/  LDSM.16.MT88.4 R68, [R112+0x6c00] ;  /* 0x006c00007044783b */ /* 0x000fe20000004200 */
[--C-:B------:R-:W-:Y:S03]  /*5490*/  FFMA.FTZ R145, R138, UR4, -R107.reuse ;  /* 0x000000048a917c23 */ /* 0x100fe6000801086b */
[----:B------:R-:W3:Y:S01]  /*54a0*/  MUFU.EX2 R91, R91 ;  /* 0x0000005b005b7308 */ /* 0x000ee20000000800 */
[----:B----4-:R-:W-:Y:S01]  /*54b0*/  F2FP.BF16.F32.PACK_AB R82, R94, R95 ;  /* 0x0000005f5e52723e */ /* 0x010fe200000010ff */
[--C-:B------:R-:W-:Y:S01]  /*54c0*/  FFMA.FTZ R136, R141, UR4, -R107.reuse ;  /* 0x000000048d887c23 */ /* 0x100fe2000801086b */
[----:B------:R-:W-:Y:S01]  /*54d0*/  FFMA.FTZ R89, R89, UR4, -R107 ;  /* 0x0000000459597c23 */ /* 0x000fe2000801086b */
[----:B------:R-:W-:Y:S01]  /*54e0*/  FFMA.FTZ R98, R3, R88, R98 ;  /* 0x0000005803627223 */ /* 0x000fe20000010062 */
[----:B------:R-:W-:Y:S01]  /*54f0*/  FFMA.FTZ R108, R85, R90, R108 ;  /* 0x0000005a556c7223 */ /* 0x000fe2000001006c */
[----:B------:R-:W-:Y:S01]  /*5500*/  FFMA.FTZ R138, R146, UR4, -R105 ;  /* 0x00000004928a7c23 */ /* 0x000fe20008010869 */
[----:B------:R-:W-:Y:S03]  /*5510*/  FFMA.FTZ R86, R86, UR4, -R107 ;  /* 0x0000000456567c23 */ /* 0x000fe6000801086b */
[----:B------:R-:W-:Y:S01]  /*5520*/  MUFU.EX2 R97, R97 ;  /* 0x0000006100617308 */ /* 0x000fe20000000800 */
[----:B------:R-:W-:Y:S01]  /*5530*/  FADD.FTZ R93, R93, R98 ;  /* 0x000000625d5d7221 */ /* 0x000fe20000010000 */
[----:B------:R-:W-:Y:S01]  /*5540*/  FADD.FTZ R108, R96, R108 ;  /* 0x0000006c606c7221 */ /* 0x000fe20000010000 */
[----:B------:R-:W-:Y:S03]  /*5550*/  ISETP.NE.AND P1, PT, R134, -0x1, PT ;  /* 0xffffffff8600780c */ /* 0x000fe60003f25270 */
        /* <DEDUP_REMOVED lines=23> */
[----:B------:R-:W-:Y:S01]  /*56d0*/  FMUL.FTZ R23, R3, R67 ;  /* 0x0000004303177220 */ /* 0x000fe20000410000 */
[----:B------:R-:W-:Y:S03]  /*56e0*/  FFMA.FTZ R64, R87, UR4, -R107 ;  /* 0x0000000457407c23 */ /* 0x000fe6000801086b */
[----:B------:R-:W-:Y:S01]  /*56f0*/  MUFU.EX2 R109, R109 ;  /* 0x0000006d006d7308 */ /* 0x000fe20000000800 */
[----:B------:R-:W-:Y:S01]  /*5700*/  FFMA.FTZ R105, R149, UR4, -R105 ;  /* 0x0000000495697c23 */ /* 0x000fe20008010869 */
[----:B------:R-:W-:Y:S01]  /*5710*/  FFMA.FTZ R107, R84, UR4, -R107 ;  /* 0x00000004546b7c23 */ /* 0x000fe2000801086b */
        /* <DEDUP_REMOVED lines=75> */
[----:B------:R-:W-:Y:S01]  /*5bd0*/  MOV R3, R0 ;  /* 0x0000000000037202 */ /* 0x000fe20000000f00 */
[----:B------:R-:W-:Y:S02]  /*5be0*/  FADD.FTZ R142, R142, R111 ;  /* 0x0000006f8e8e7221 */ /* 0x000fe40000010000 */
[----:B------:R-:W-:Y:S02]  /*5bf0*/  FADD.FTZ R145, R145, R140 ;  /* 0x0000008c91917221 */ /* 0x000fe40000010000 */
[----:B------:R-:W-:Y:S02]  /*5c00*/  FADD.FTZ R143, R143, R142 ;  /* 0x0000008e8f8f7221 */ /* 0x000fe40000010000 */
[----:B------:R-:W-:Y:S02]  /*5c10*/  FADD.FTZ R136, R136, R145 ;  /* 0x0000009188887221 */ /* 0x000fe40000010000 */
[----:B------:R-:W-:Y:S02]  /*5c20*/  FADD.FTZ R144, R144, R143 ;  /* 0x0000008f90907221 */ /* 0x000fe40000010000 */
[----:B------:R-:W-:Y:S02]  /*5c30*/  FADD.FTZ R87, R87, R136 ;  /* 0x0000008857577221 */ /* 0x000fe40000010000 */
[----:B------:R-:W-:Y:S02]  /*5c40*/  FADD.FTZ R129, R129, R144 ;  /* 0x0000009081817221 */ /* 0x000fe40000010000 */
        /* <DEDUP_REMOVED lines=33> */
[----:B------:R-:W-:Y:S03]  /*5e60*/  HMMA.16816.F32.BF16 R48, R88, R10, R48 ;  /* 0x0000000a5830723c */ /* 0x000fe60000041830 */
[----:B------:R-:W-:Y:S01]  /*5e70*/  FADD.FTZ R90, R138, R129 ;  /* 0x000000818a5a7221 */ /* 0x000fe20000010000 */
[----:B------:R-:W-:Y:S03]  /*5e80*/  FADD.FTZ R88, R107, R84 ;  /* 0x000000546b587221 */ /* 0x000fe60000010000 */
[----:B------:R-:W-:Y:S01]  /*5e90*/  FADD.FTZ R90, R105, R90 ;  /* 0x0000005a695a7221 */ /* 0x000fe20000010000 */
[----:B------:R-:W-:Y:S01]  /*5ea0*/  @!UPT UIADD3 URZ, UPT, UPT, URZ, URZ, URZ ;  /* 0x000000fffffff290 */ /* 0x000fe2000fffe0ff */
[----:B------:R-:W-:Y:S11]  /*5eb0*/  @P1 BRA `(.L_x_4204) ;  /* 0xffffffd800e01947 */ /* 0x000ff6000383ffff */
.L_x_4200:
[----:B------:R-:W1:Y:S01]  /*5ec0*/  SHFL.BFLY PT, R9, R90, 0x2, 0x1f ;  /* 0x0c401f005a097f89 */ /* 0x000e6200000e0000 */
[----:B------:R-:W2:Y:S01]  /*5ed0*/  S2UR UR4, SR_CgaCtaId ;  /* 0x00000000000479c3 */ /* 0x000ea20000008800 */
[----:B------:R-:W-:Y:S01]  /*5ee0*/  UMOV UR5, 0x400 ;  /* 0x0000040000057882 */ /* 0x000fe20000000000 */
[----:B------:R-:W-:Y:S01]  /*5ef0*/  BSSY.RECONVERGENT B0, `(.L_x_4205) ;  /* 0x00000ae000007945 */ /* 0x000fe20003800200 */
[----:B------:R-:W3:Y:S01]  /*5f00*/  S2R R3, SR_TID.X ;  /* 0x0000000000037919 */ /* 0x000ee20000002100 */
[----:B------:R-:W4:Y:S04]  /*5f10*/  SHFL.BFLY PT, R5, R88, 0x2, 0x1f ;  /* 0x0c401f0058057f89 */ /* 0x000f2800000e0000 */
[----:B------:R-:W5:Y:S08]  /*5f20*/  LDC.64 R14, c[0x0][0x408] ;  /* 0x00010200ff0e7b82 */ /* 0x000f700000000a00 */
[----:B------:R-:W5:Y:S01]  /*5f30*/  LDC.64 R18, c[0x0][0x400] ;  /* 0x00010000ff127b82 */ /* 0x000f620000000a00 */
[----:B-1----:R-:W-:Y:S01]  /*5f40*/  FADD.FTZ R9, R9, R90 ;  /* 0x0000005a09097221 */ /* 0x002fe20000010000 */
[----:B--2---:R-:W-:-:S04]  /*5f50*/  ULEA UR4, UR4, UR5, 0x18 ;  /* 0x0000000504047291 */ /* 0x004fc8000f8ec0ff */
[----:B------:R-:W1:Y:S01]  /*5f60*/  SHFL.BFLY PT, R8, R9, 0x1, 0x1f ;  /* 0x0c201f0009087f89 */ /* 0x000e6200000e0000 */
[----:B----4-:R-:W-:Y:S01]  /*5f70*/  FADD.FTZ R12, R5, R88 ;  /* 0x00000058050c7221 */ /* 0x010fe20000010000 */
[----:B---3--:R-:W-:-:S04]  /*5f80*/  SHF.L.U32 R5, R3, 0x4, RZ ;  /* 0x0000000403057819 */ /* 0x008fc800000006ff */
[----:B------:R-:W2:Y:S01]  /*5f90*/  SHFL.BFLY PT, R7, R12, 0x1, 0x1f ;  /* 0x0c201f000c077f89 */ /* 0x000ea200000e0000 */
[C---:B------:R-:W-:Y:S02]  /*5fa0*/  SHF.L.U32 R4, R3.reuse, 0x1, RZ ;  /* 0x0000000103047819 */ /* 0x040fe400000006ff */
[----:B------:R-:W-:Y:S02]  /*5fb0*/  SHF.L.U32 R6, R3, 0x3, RZ ;  /* 0x0000000303067819 */ /* 0x000fe400000006ff */
[----:B------:R-:W-:Y:S02]  /*5fc0*/  LOP3.LUT R5, R5, 0x3e00, RZ, 0xc0, !PT ;  /* 0x00003e0005057812 */ /* 0x000fe400078ec0ff */
[----:B------:R-:W-:Y:S01]  /*5fd0*/  LOP3.LUT R4, R4, 0x6, RZ, 0xc0, !PT ;  /* 0x0000000604047812 */ /* 0x000fe200078ec0ff */
[----:B-1----:R-:W-:Y:S01]  /*5fe0*/  FADD.FTZ R8, R9, R8 ;  /* 0x0000000809087221 */ /* 0x002fe20000010000 */
[C---:B------:R-:W-:Y:S02]  /*5ff0*/  LOP3.LUT R9, R6.reuse, 0x20, RZ, 0xc0, !PT ;  /* 0x0000002006097812 */ /* 0x040fe400078ec0ff */
[----:B------:R-:W-:Y:S01]  /*6000*/  LOP3.LUT R6, R6, 0xc0, RZ, 0xc0, !PT ;  /* 0x000000c006067812 */ /* 0x000fe200078ec0ff */
[----:B------:R-:W1:Y:S01]  /*6010*/  MUFU.RCP R11, R8 ;  /* 0x00000008000b7308 */ /* 0x000e620000001000 */
[----:B------:R-:W-:-:S02]  /*6020*/  IADD3 R4, PT, PT, R9, R4, R5 ;  /* 0x0000000409047210 */ /* 0x000fc40007ffe005 */
[----:B------:R-:W-:Y:S01]  /*6030*/  LOP3.LUT R5, R6, 0x18, R3, 0xf8, !PT ;  /* 0x0000001806057812 */ /* 0x000fe200078ef803 */
[----:B--2---:R-:W-:Y:S01]  /*6040*/  FADD.FTZ R7, R12, R7 ;  /* 0x000000070c077221 */ /* 0x004fe20000010000 */
[----:B------:R-:W-:Y:S02]  /*6050*/  FSETP.NE.FTZ.AND P2, PT, R8, RZ, PT ;  /* 0x000000ff0800720b */ /* 0x000fe40003f55000 */
[----:B------:R-:W-:Y:S01]  /*6060*/  IADD3 R4, PT, PT, R5, R4, RZ ;  /* 0x0000000405047210 */ /* 0x000fe20007ffe0ff */
[----:B------:R-:W2:Y:S01]  /*6070*/  MUFU.RCP R10, R7 ;  /* 0x00000007000a7308 */ /* 0x000ea20000001000 */
[----:B------:R-:W3:Y:S01]  /*6080*/  LDC.U8 R5, c[0x0][0x548] ;  /* 0x00015200ff057b82 */ /* 0x000ee20000000000 */
[----:B------:R-:W-:Y:S02]  /*6090*/  FSETP.NE.FTZ.AND P1, PT, R7, RZ, PT ;  /* 0x000000ff0700720b */ /* 0x000fe40003f35000 */
[C---:B------:R-:W-:Y:S02]  /*60a0*/  LOP3.LUT R6, R3.reuse, 0x8, RZ, 0xc0, !PT ;  /* 0x0000000803067812 */ /* 0x040fe400078ec0ff */
[----:B------:R-:W-:-:S02]  /*60b0*/  SHF.L.U32 R9, R3, 0x2, RZ ;  /* 0x0000000203097819 */ /* 0x000fc400000006ff */
[----:B------:R-:W-:Y:S02]  /*60c0*/  LEA R13, R4, UR4, 0x1 ;  /* 0x00000004040d7c11 */ /* 0x000fe4000f8e08ff */
[----:B-1----:R-:W-:Y:S01]  /*60d0*/  FSEL R11, R11, 1, P2 ;  /* 0x3f8000000b0b7808 */ /* 0x002fe20001000000 */
[----:B------:R-:W1:Y:S01]  /*60e0*/  @P2 LDC R21, c[0x0][0x458] ;  /* 0x00011600ff152b82 */ /* 0x000e620000000800 */
[----:B------:R-:W-:Y:S01]  /*60f0*/  LOP3.LUT R4, R9, 0x40, RZ, 0xc0, !PT ;  /* 0x0000004009047812 */ /* 0x000fe200078ec0ff */
[----:B------:R-:W-:Y:S01]  /*6100*/  IMAD R9, R6, -0x4, R13 ;  /* 0xfffffffc06097824 */ /* 0x000fe200078e020d */
[----:B------:R-:W4:Y:S01]  /*6110*/  @P2 MUFU.LG2 R8, R8 ;  /* 0x0000000800082308 */ /* 0x000f220000000c00 */
[C---:B------:R-:W-:Y:S01]  /*6120*/  FMUL.FTZ R80, R11.reuse, R80 ;  /* 0x000000500b507220 */ /* 0x040fe20000410000 */
[C---:B------:R-:W-:Y:S01]  /*6130*/  FMUL.FTZ R81, R11.reuse, R81 ;  /* 0x000000510b517220 */ /* 0x040fe20000410000 */
[----:B--2---:R-:W-:Y:S01]  /*6140*/  FSEL R10, R10, 1, P1 ;  /* 0x3f8000000a0a7808 */ /* 0x004fe20000800000 */
[C---:B------:R-:W-:Y:S01]  /*6150*/  FMUL.FTZ R76, R11.reuse, R76 ;  /* 0x0000004c0b4c7220 */ /* 0x040fe20000410000 */
[C---:B------:R-:W-:Y:S01]  /*6160*/  FMUL.FTZ R77, R11.reuse, R77 ;  /* 0x0000004d0b4d7220 */ /* 0x040fe20000410000 */
[C---:B------:R-:W-:Y:S01]  /*6170*/  FMUL.FTZ R72, R11.reuse, R72 ;  /* 0x000000480b487220 */ /* 0x040fe20000410000 */
[----:B------:R-:W-:Y:S01]  /*6180*/  FMUL.FTZ R73, R11, R73 ;  /* 0x000000490b497220 */ /* 0x000fe20000410000 */
[C---:B------:R-:W-:Y:S01]  /*6190*/  FMUL.FTZ R82, R10.reuse, R82 ;  /* 0x000000520a527220 */ /* 0x040fe20000410000 */
[C---:B------:R-:W-:Y:S01]  /*61a0*/  FMUL.FTZ R83, R10.reuse, R83 ;  /* 0x000000530a537220 */ /* 0x040fe20000410000 */
[C---:B------:R-:W-:Y:S01]  /*61b0*/  FMUL.FTZ R78, R10.reuse, R78 ;  /* 0x0000004e0a4e7220 */ /* 0x040fe20000410000 */
[----:B---3--:R-:W-:Y:S01]  /*61c0*/  ISETP.NE.AND P0, PT, R5, RZ, PT ;  /* 0x000000ff0500720c */ /* 0x008fe20003f05270 */
        /* <DEDUP_REMOVED lines=12> */
[----:B------:R-:W2:Y:S01]  /*6290*/  @!P0 LDC R6, c[0x0][0x3e0] ;  /* 0x0000f800ff068b82 */ /* 0x000ea20000000800 */
        /* <DEDUP_REMOVED lines=23> */
[----:B------:R-:W-:Y:S01]  /*6410*/  STS [R13], R80 ;  /* 0x000000500d007388 */ /* 0x000fe20000000800 */
[----:B------:R-:W-:Y:S01]  /*6420*/  F2FP.BF16.F32.PACK_AB R70, R71, R70 ;  /* 0x000000464746723e */ /* 0x000fe200000010ff */
[----:B------:R-:W3:Y:S01]  /*6430*/  @P0 LDC R23, c[0x0][0x454] ;  /* 0x00011500ff170b82 */ /* 0x000ee20000000800 */
[----:B------:R-:W-:Y:S01]  /*6440*/  IADD3 R17, PT, PT, R9, -R4, RZ ;  /* 0x8000000409117210 */ /* 0x000fe20007ffe0ff */
[----:B------:R-:W-:Y:S01]  /*6450*/  STS [R13+0x200], R82 ;  /* 0x000200520d007388 */ /* 0x000fe20000000800 */
[----:B------:R-:W-:Y:S01]  /*6460*/  F2FP.BF16.F32.PACK_AB R64, R65, R64 ;  /* 0x000000404140723e */ /* 0x000fe200000010ff */
[----:B------:R-:W5:Y:S01]  /*6470*/  @P1 MUFU.LG2 R7, R7 ;  /* 0x0000000700071308 */ /* 0x000f620000000c00 */
[----:B------:R-:W-:Y:S01]  /*6480*/  F2FP.BF16.F32.PACK_AB R66, R67, R66 ;  /* 0x000000424342723e */ /* 0x000fe200000010ff */
[----:B------:R-:W-:Y:S01]  /*6490*/  STS [R9+0x10], R76 ;  /* 0x0000104c09007388 */ /* 0x000fe20000000800 */
[----:B------:R-:W-:Y:S01]  /*64a0*/  F2FP.BF16.F32.PACK_AB R60, R61, R60 ;  /* 0x0000003c3d3c723e */ /* 0x000fe200000010ff */
[----:B------:R-:W4:Y:S01]  /*64b0*/  LDC R4, c[0x0][0x434] ;  /* 0x00010d00ff047b82 */ /* 0x000f220000000800 */
[----:B------:R-:W-:Y:S01]  /*64c0*/  F2FP.BF16.F32.PACK_AB R62, R63, R62 ;  /* 0x0000003e3f3e723e */ /* 0x000fe200000010ff */
[----:B------:R-:W-:Y:S01]  /*64d0*/  STS [R9+0x210], R78 ;  /* 0x0002104e09007388 */ /* 0x000fe20000000800 */
[----:B------:R-:W-:Y:S01]  /*64e0*/  F2FP.BF16.F32.PACK_AB R56, R57, R56 ;  /* 0x000000383938723e */ /* 0x000fe200000010ff */
[----:B------:R-:W-:Y:S01]  /*64f0*/  FMUL.FTZ R40, R11, R40 ;  /* 0x000000280b287220 */ /* 0x000fe20000410000 */
[----:B------:R-:W-:Y:S01]  /*6500*/  F2FP.BF16.F32.PACK_AB R58, R59, R58 ;  /* 0x0000003a3b3a723e */ /* 0x000fe200000010ff */
[----:B------:R-:W-:Y:S01]  /*6510*/  STS [R5+0x20], R72 ;  /* 0x0000204805007388 */ /* 0x000fe20000000800 */
[----:B------:R-:W-:Y:S01]  /*6520*/  F2FP.BF16.F32.PACK_AB R52, R53, R52 ;  /* 0x000000343534723e */ /* 0x000fe200000010ff */
[----:B------:R-:W5:Y:S01]  /*6530*/  @P1 LDC R25, c[0x0][0x458] ;  /* 0x00011600ff191b82 */ /* 0x000f620000000800 */
[----:B------:R-:W-:Y:S01]  /*6540*/  F2FP.BF16.F32.PACK_AB R54, R55, R54 ;  /* 0x000000363736723e */ /* 0x000fe200000010ff */
[----:B------:R-:W-:Y:S01]  /*6550*/  STS [R5+0x220], R74 ;  /* 0x0002204a05007388 */ /* 0x000fe20000000800 */
[----:B------:R-:W-:Y:S01]  /*6560*/  F2FP.BF16.F32.PACK_AB R36, R37, R36 ;  /* 0x000000242524723e */ /* 0x000fe200000010ff */
[----:B------:R-:W-:Y:S01]  /*6570*/  FMUL.FTZ R41, R11, R41 ;  /* 0x000000290b297220 */ /* 0x000fe20000410000 */
[----:B------:R-:W-:Y:S01]  /*6580*/  F2FP.BF16.F32.PACK_AB R38, R39, R38 ;  /* 0x000000262726723e */ /* 0x000fe200000010ff */
[----:B------:R-:W-:Y:S01]  /*6590*/  STS [R17+0x30], R68 ;  /* 0x0000304411007388 */ /* 0x000fe20000000800 */
[C---:B------:R-:W-:Y:S01]  /*65a0*/  FMUL.FTZ R42, R10.reuse, R42 ;  /* 0x0000002a0a2a7220 */ /* 0x040fe20000410000 */
[C---:B------:R-:W-:Y:S01]  /*65b0*/  FMUL.FTZ R43, R10.reuse, R43 ;  /* 0x0000002b0a2b7220 */ /* 0x040fe20000410000 */
[C---:B------:R-:W-:Y:S01]  /*65c0*/  FMUL.FTZ R44, R11.reuse, R44 ;  /* 0x0000002c0b2c7220 */ /* 0x040fe20000410000 */
[----:B------:R-:W-:Y:S01]  /*65d0*/  STS [R17+0x230], R70 ;  /* 0x0002304611007388 */ /* 0x000fe20000000800 */
[----:B------:R-:W-:Y:S01]  /*65e0*/  FMUL.FTZ R45, R11, R45 ;  /* 0x0000002d0b2d7220 */ /* 0x000fe20000410000 */
[C---:B------:R-:W-:Y:S01]  /*65f0*/  FMUL.FTZ R46, R10.reuse, R46 ;  /* 0x0000002e0a2e7220 */ /* 0x040fe20000410000 */
[C---:B------:R-:W-:Y:S01]  /*6600*/  FMUL.FTZ R47, R10.reuse, R47 ;  /* 0x0000002f0a2f7220 */ /* 0x040fe20000410000 */
[----:B------:R-:W-:Y:S01]  /*6610*/  STS [R13+0x1000], R64 ;  /* 0x001000400d007388 */ /* 0x000fe20000000800 */
[C---:B------:R-:W-:Y:S01]  /*6620*/  FMUL.FTZ R50, R10.reuse, R50 ;  /* 0x000000320a327220 */ /* 0x040fe20000410000 */
[----:B------:R-:W-:Y:S01]  /*6630*/  FMUL.FTZ R51, R10, R51 ;  /* 0x000000330a337220 */ /* 0x000fe20000410000 */
[----:B------:R-:W-:Y:S01]  /*6640*/  F2FP.BF16.F32.PACK_AB R40, R41, R40 ;  /* 0x000000282928723e */ /* 0x000fe200000010ff */
[----:B------:R-:W-:Y:S01]  /*6650*/  STS [R13+0x1200], R66 ;  /* 0x001200420d007388 */ /* 0x000fe20000000800 */
[----:B------:R-:W-:Y:S01]  /*6660*/  F2FP.BF16.F32.PACK_AB R42, R43, R42 ;  /* 0x0000002a2b2a723e */ /* 0x000fe200000010ff */
[----:B------:R-:W-:Y:S01]  /*6670*/  FMUL.FTZ R48, R11, R48 ;  /* 0x000000300b307220 */ /* 0x000fe20000410000 */
[----:B------:R-:W-:Y:S01]  /*6680*/  MOV R10, 0x7f800000 ;  /* 0x7f800000000a7802 */ /* 0x000fe20000000f00 */
[----:B------:R-:W-:Y:S01]  /*6690*/  STS [R9+0x1010], R60 ;  /* 0x0010103c09007388 */ /* 0x000fe20000000800 */
[----:B------:R-:W-:Y:S01]  /*66a0*/  F2FP.BF16.F32.PACK_AB R44, R45, R44 ;  /* 0x0000002c2d2c723e */ /* 0x000fe200000010ff */
[----:B------:R-:W-:Y:S01]  /*66b0*/  FMUL.FTZ R11, R11, R49 ;  /* 0x000000310b0b7220 */ /* 0x000fe20000410000 */
[----:B------:R-:W-:Y:S01]  /*66c0*/  F2FP.BF16.F32.PACK_AB R46, R47, R46 ;  /* 0x0000002e2f2e723e */ /* 0x000fe200000010ff */
[----:B------:R-:W-:Y:S01]  /*66d0*/  STS [R9+0x1210], R62 ;  /* 0x0012103e09007388 */ /* 0x000fe20000000800 */
[----:B--2---:R-:W-:Y:S01]  /*66e0*/  @!P0 IMAD R27, R121, R6, R120 ;  /* 0x00000006791b8224 */ /* 0x004fe200078e0278 */
[----:B------:R-:W-:Y:S01]  /*66f0*/  SHF.L.U32 R6, R3, 0x3, RZ ;  /* 0x0000000303067819 */ /* 0x000fe200000006ff */
[----:B---3--:R-:W-:Y:S01]  /*6700*/  @P0 IMAD R23, R120, R23, RZ ;  /* 0x0000001778170224 */ /* 0x008fe200078e02ff */
[----:B------:R-:W-:Y:S01]  /*6710*/  STS [R5+0x1020], R56 ;  /* 0x0010203805007388 */ /* 0x000fe20000000800 */
[----:B------:R-:W-:Y:S01]  /*6720*/  F2FP.BF16.F32.PACK_AB R11, R11, R48 ;  /* 0x000000300b0b723e */ /* 0x000fe200000010ff */
[----:B----4-:R-:W-:Y:S01]  /*6730*/  @!P0 IMAD R27, R27, R4, RZ ;  /* 0x000000041b1b8224 */ /* 0x010fe200078e02ff */
[----:B------:R-:W-:Y:S01]  /*6740*/  F2FP.BF16.F32.PACK_AB R50, R51, R50 ;  /* 0x000000323332723e */ /* 0x000fe200000010ff */
[----:B------:R-:W-:Y:S01]  /*6750*/  STS [R5+0x1220], R58 ;  /* 0x0012203a05007388 */ /* 0x000fe20000000800 */
[----:B------:R-:W-:Y:S01]  /*6760*/  LOP3.LUT R6, R6, 0x18, RZ, 0xc0, !PT ;  /* 0x0000001806067812 */ /* 0x000fe200078ec0ff */
[----:B------:R-:W-:-:S02]  /*6770*/  @P0 IMAD R27, R121, R4, R23 ;  /* 0x00000004791b0224 */ /* 0x000fc400078e0217 */
[----:B------:R-:W-:Y:S04]  /*6780*/  STS [R17+0x1030], R52 ;  /* 0x0010303411007388 */ /* 0x000fe80000000800 */
[----:B------:R-:W-:Y:S04]  /*6790*/  STS [R17+0x1230], R54 ;  /* 0x0012303611007388 */ /* 0x000fe80000000800 */
[----:B------:R-:W-:Y:S04]  /*67a0*/  STS [R13+0x2000], R36 ;  /* 0x002000240d007388 */ /* 0x000fe80000000800 */
[----:B------:R2:W-:Y:S04]  /*67b0*/  STS [R13+0x2200], R38 ;  /* 0x002200260d007388 */ /* 0x0005e80000000800 */
[----:B------:R-:W-:Y:S04]  /*67c0*/  STS [R9+0x2010], R40 ;  /* 0x0020102809007388 */ /* 0x000fe80000000800 */
[----:B------:R-:W-:Y:S04]  /*67d0*/  STS [R9+0x2210], R42 ;  /* 0x0022102a09007388 */ /* 0x000fe80000000800 */
[----:B------:R-:W-:Y:S04]  /*67e0*/  STS [R5+0x2020], R44 ;  /* 0x0020202c05007388 */ /* 0x000fe80000000800 */
[----:B------:R5:W-:Y:S04]  /*67f0*/  STS [R5+0x2220], R46 ;  /* 0x0022202e05007388 */ /* 0x000be80000000800 */
[----:B------:R3:W-:Y:S04]  /*6800*/  STS [R17+0x2030], R11 ;  /* 0x0020300b11007388 */ /* 0x0007e80000000800 */
[----:B------:R3:W-:Y:S01]  /*6810*/  STS [R17+0x2230], R50 ;  /* 0x0022303211007388 */ /* 0x0007e20000000800 */
[----:B--2---:R-:W-:-:S04]  /*6820*/  @P2 FMUL.FTZ R13, R8, 0.69314718246459960938 ;  /* 0x3f317218080d2820 */ /* 0x004fc80000410000 */
[----:B-1----:R-:W-:Y:S01]  /*6830*/  @P2 FFMA.FTZ R10, R2, R21, R13 ;  /* 0x00000015020a2223 */ /* 0x002fe2000001000d */
[----:B------:R-:W-:Y:S01]  /*6840*/  BAR.SYNC.DEFER_BLOCKING 0x0 ;  /* 0x0000000000007b1d */ /* 0x000fe20000010000 */
[----:B------:R-:W-:Y:S02]  /*6850*/  LOP3.LUT P2, RZ, R3, 0x3, RZ, 0xc0, !PT ;  /* 0x0000000303ff7812 */ /* 0x000fe4000784c0ff */
[----:B------:R-:W-:Y:S01]  /*6860*/  MOV R2, 0x7f800000 ;  /* 0x7f80000000027802 */ /* 0x000fe20000000f00 */
[----:B-----5:R-:W-:Y:S01]  /*6870*/  @P1 FMUL.FTZ R5, R7, 0.69314718246459960938 ;  /* 0x3f31721807051820 */ /* 0x020fe20000410000 */
[----:B------:R-:W-:-:S03]  /*6880*/  MOV R7, RZ ;  /* 0x000000ff00077202 */ /* 0x000fc60000000f00 */
[----:B------:R-:W-:Y:S01]  /*6890*/  @P1 FFMA.FTZ R2, R0, R25, R5 ;  /* 0x0000001900021223 */ /* 0x000fe20000010005 */
[----:B------:R-:W-:Y:S01]  /*68a0*/  SHF.R.U32.HI R0, RZ, 0x2, R3 ;  /* 0x00000002ff007819 */ /* 0x000fe20000011603 */
[----:B------:R-:W-:-:S04]  /*68b0*/  IMAD.WIDE.U32 R6, R122, R14, R6 ;  /* 0x0000000e7a067225 */ /* 0x000fc800078e0006 */
[----:B------:R-:W-:Y:S01]  /*68c0*/  IMAD R13, R122, R15, R7 ;  /* 0x0000000f7a0d7224 */ /* 0x000fe200078e0207 */
        /* <DEDUP_REMOVED lines=16> */
.L_x_4206:
[----:B------:R-:W-:Y:S05]  /*69d0*/  BSYNC.RECONVERGENT B0 ;  /* 0x0000000000007941 */ /* 0x000fea0003800200 */
.L_x_4205:
[----:B------:R-:W2:Y:S01]  /*69e0*/  LDCU.64 UR6, c[0x0][0x410] ;  /* 0x00008200ff0677ac */ /* 0x000ea20008000a00 */
[----:B------:R-:W-:Y:S01]  /*69f0*/  MOV R12, R6 ;  /* 0x00000006000c7202 */ /* 0x000fe20000000f00 */
[----:B------:R-:W3:Y:S01]  /*6a00*/  LDS.128 R20, [R123] ;  /* 0x000000007b147984 */ /* 0x000ee20000000c00 */
[----:B------:R-:W4:Y:S03]  /*6a10*/  LDCU.64 UR4, c[0x0][0x3f0] ;  /* 0x00007e00ff0477ac */ /* 0x000f260008000a00 */
[----:B-1----:R-:W1:Y:S01]  /*6a20*/  LDS.128 R8, [R123+0x1000] ;  /* 0x001000007b087984 */ /* 0x002e620000000c00 */
[----:B------:R-:W-:-:S03]  /*6a30*/  IMAD.WIDE.U32 R2, R121, R18, R12 ;  /* 0x0000001279027225 */ /* 0x000fc600078e000c */
[----:B------:R-:W5:Y:S01]  /*6a40*/  LDS.128 R4, [R123+0x2000] ;  /* 0x002000007b047984 */ /* 0x000f620000000c00 */
[----:B------:R-:W-:-:S03]  /*6a50*/  IMAD R3, R121, R19, R3 ;  /* 0x0000001379037224 */ /* 0x000fc600078e0203 */
[----:B------:R-:W5:Y:S04]  /*6a60*/  LDS.128 R28, [R123+0x800] ;  /* 0x000800007b1c7984 */ /* 0x000f680000000c00 */
[----:B------:R-:W5:Y:S01]  /*6a70*/  LDS.128 R24, [R123+0x1800] ;  /* 0x001800007b187984 */ /* 0x000f620000000c00 */
[----:B--2---:R-:W-:-:S03]  /*6a80*/  IMAD.WIDE.U32 R2, R120, UR6, R2 ;  /* 0x0000000678027c25 */ /* 0x004fc6000f8e0002 */
[----:B------:R-:W2:Y:S01]  /*6a90*/  LDS.128 R32, [R123+0x2800] ;  /* 0x002800007b207984 */ /* 0x000ea20000000c00 */
[----:B------:R-:W-:Y:S02]  /*6aa0*/  IMAD R3, R120, UR7, R3 ;  /* 0x0000000778037c24 */ /* 0x000fe4000f8e0203 */
[----:B------:R-:W-:-:S04]  /*6ab0*/  IMAD.WIDE.U32 R2, R0, R14, R2 ;  /* 0x0000000e00027225 */ /* 0x000fc800078e0002 */
[----:B------:R-:W-:Y:S01]  /*6ac0*/  IMAD R0, R0, R15, R3 ;  /* 0x0000000f00007224 */ /* 0x000fe200078e0203 */
[----:B----4-:R-:W-:-:S04]  /*6ad0*/  LEA R12, P0, R2, UR4, 0x1 ;  /* 0x00000004020c7c11 */ /* 0x010fc8000f8008ff */
[----:B------:R-:W-:Y:S02]  /*6ae0*/  LEA.HI.X R13, R2, UR5, R0, 0x1, P0 ;  /* 0x00000005020d7c11 */ /* 0x000fe400080f0c00 */
[----:B------:R-:W-:-:S04]  /*6af0*/  LEA R2, P0, R14, R12, 0x6 ;  /* 0x0000000c0e027211 */ /* 0x000fc800078030ff */
[----:B------:R-:W-:Y:S01]  /*6b00*/  LEA.HI.X R3, R14, R13, R15, 0x6, P0 ;  /* 0x0000000d0e037211 */ /* 0x000fe200000f340f */
[----:B---3--:R-:W-:Y:S04]  /*6b10*/  STG.E.128 desc[UR20][R12.64], R20 ;  /* 0x000000140c007986 */ /* 0x008fe8000c101d14 */
[----:B-1----:R-:W-:Y:S04]  /*6b20*/  STG.E.128 desc[UR20][R12.64+0x40], R8 ;  /* 0x000040080c007986 */ /* 0x002fe8000c101d14 */
[----:B-----5:R-:W-:Y:S04]  /*6b30*/  STG.E.128 desc[UR20][R12.64+0x80], R4 ;  /* 0x000080040c007986 */ /* 0x020fe8000c101d14 */
[----:B------:R-:W-:Y:S04]  /*6b40*/  STG.E.128 desc[UR20][R2.64], R28 ;  /* 0x0000001c02007986 */ /* 0x000fe8000c101d14 */
[----:B------:R-:W-:Y:S04]  /*6b50*/  STG.E.128 desc[UR20][R2.64+0x40], R24 ;  /* 0x0000401802007986 */ /* 0x000fe8000c101d14 */
[----:B--2---:R-:W-:Y:S01]  /*6b60*/  STG.E.128 desc[UR20][R2.64+0x80], R32 ;  /* 0x0000802002007986 */ /* 0x004fe2000c101d14 */
[----:B------:R-:W-:Y:S05]  /*6b70*/  EXIT ;  /* 0x000000000000794d */ /* 0x000fea0003800000 */
.L_x_4207:
        /* <DEDUP_REMOVED lines=16> */
.L_x_5527:


//--------------------- .text._ZN5flash24flash_fwd_splitkv_kernelI23Flash_fwd_kernel_traitsILi96ELi64ELi64ELi4ELb0ELb0EN7cutlass10bfloat16_tE19Flash_kernel_traitsILi96ELi64ELi64ELi4ES3_EELb1ELb0ELb0ELb1ELb1ELb0ELb1ELb0EEEvNS_16Flash_fwd_paramsE --------------------------
	.section	.text._ZN5flash24flash_fwd_splitkv_kernelI23Flash_fwd_kernel_traitsILi96ELi64ELi64ELi4ELb0ELb0EN7cutlass10bfloat16_tE19Flash_kernel_traitsILi96ELi64ELi64ELi4ES3_EELb1ELb0ELb0ELb1ELb1ELb0ELb1ELb0EEEvNS_16Flash_fwd_paramsE,"ax",@progbits
	.align	128
        .global         _ZN5flash24flash_fwd_splitkv_kernelI23Flash_fwd_kernel_traitsILi96ELi64ELi64ELi4ELb0ELb0EN7cutlass10bfloat16_tE19Flash_kernel_traitsILi96ELi64ELi64ELi4ES3_EELb1ELb0ELb0ELb1ELb1ELb0ELb1ELb0EEEvNS_16Flash_fwd_paramsE
        .type           _ZN5flash24flash_fwd_splitkv_kernelI23Flash_fwd_kernel_traitsILi96ELi64ELi64ELi4ELb0ELb0EN7cutlass10bfloat16_tE19Flash_kernel_traitsILi96ELi64ELi64ELi4ES3_EELb1ELb0ELb0ELb1ELb1ELb0ELb1ELb0EEEvNS_16Flash_fwd_paramsE,@function
        .size           _ZN5flash24flash_fwd_splitkv_kernelI23Flash_fwd_kernel_traitsILi96ELi64ELi64ELi4ELb0ELb0EN7cutlass10bfloat16_tE19Flash_kernel_traitsILi96ELi64ELi64ELi4ES3_EELb1ELb0ELb0ELb1ELb1ELb0ELb1ELb0EEEvNS_16Flash_fwd_paramsE,(.L_x_5528 - _ZN5flash24flash_fwd_splitkv_kernelI23Flash_fwd_kernel_traitsILi96ELi64ELi64ELi4ELb0ELb0EN7cutlass10bfloat16_tE19Flash_kernel_traitsILi96ELi64ELi64ELi4ES3_EELb1ELb0ELb0ELb1ELb1ELb0ELb1ELb0EEEvNS_16Flash_fwd_paramsE)
        .other          _ZN5flash24flash_fwd_splitkv_kernelI23Flash_fwd_kernel_traitsILi96ELi64ELi64ELi4ELb0ELb0EN7cutlass10bfloat16_tE19Flash_kernel_traitsILi96ELi64ELi64ELi4ES3_EELb1ELb0ELb0ELb1ELb1ELb0ELb1ELb0EEEvNS_16Flash_fwd_paramsE,@"STO_CUDA_ENTRY STV_DEFAULT"
_ZN5flash24flash_fwd_splitkv_kernelI23Flash_fwd_kernel_traitsILi96ELi64ELi64ELi4ELb0ELb0EN7cutlass10bfloat16_tE19Flash_kernel_traitsILi96ELi64ELi64ELi4ES3_EELb1ELb0ELb0ELb1ELb1ELb0ELb1ELb0EEEvNS_16Flash_fwd_paramsE:
.text._ZN5flash24flash_fwd_splitkv_kernelI23Flash_fwd_kernel_traitsILi96ELi64ELi64ELi4ELb0ELb0EN7cutlass10bfloat16_tE19Flash_kernel_traitsILi96ELi64ELi64ELi4ES3_EELb1ELb0ELb0ELb1ELb1ELb0ELb1ELb0EEEvNS_16Flash_fwd_paramsE:
        /* <DEDUP_REMOVED lines=45> */
[----:B------:R-:W4:Y:S08]  /*02d0*/  LDC R0, c[0x0][0x438] ;  /* 0x00010e00ff007b82 */ /* 0x000f300000000800 */
[----:B------:R-:W3:Y:S01]  /*02e0*/  LDC R80, c[0x0][0x508] ;  /* 0x00014200ff507b82 */ /* 0x000ee20000000800 */
[----:B--2---:R-:W-:-:S02]  /*02f0*/  IABS R9, R6 ;  /* 0x0000000600097213 */ /* 0x004fc40000000000 */
[----:B-1----:R-:W-:Y:S02]  /*0300*/  IABS R3, R6 ;  /* 0x0000000600037213 */ /* 0x002fe40000000000 */
[----:B------:R-:W1:Y:S03]  /*0310*/  I2F.RP R2, R9 ;  /* 0x0000000900027306 */ /* 0x000e660000209400 */
[----:B------:R-:W-:Y:S02]  /*0320*/  IMAD.MOV R3, RZ, RZ, -R3 ;  /* 0x000000ffff037224 */ /* 0x000fe400078e0a03 */
[----:B----4-:R-:W-:-:S05]  /*0330*/  VIADD R0, R0, 0x3f ;  /* 0x0000003f00007836 */ /* 0x010fca0000000000 */
[----:B------:R-:W-:-:S04]  /*0340*/  SHF.R.S32.HI R11, RZ, 0x1f, R0 ;  /* 0x0000001fff0b7819 */ /* 0x000fc80000011400 */
[----:B------:R-:W-:Y:S01]  /*0350*/  LEA.HI R11, R11, R0, RZ, 0x6 ;  /* 0x000000000b0b7211 */ /* 0x000fe200078f30ff */
[----:B-1----:R-:W1:Y:S03]  /*0360*/  MUFU.RCP R4, R2 ;  /* 0x0000000200047308 */ /* 0x002e660000001000 */
[----:B------:R-:W-:-:S05]  /*0370*/  LEA.HI.SX32 R11, R11, R6, 0x1a ;  /* 0x000000060b0b7211 */ /* 0x000fca00078fd2ff */
[----:B------:R-:W-:-:S05]  /*0380*/  VIADD R11, R11, 0xffffffff ;  /* 0xffffffff0b0b7836 */ /* 0x000fca0000000000 */
[----:B------:R-:W-:Y:S02]  /*0390*/  IABS R10, R11 ;  /* 0x0000000b000a7213 */ /* 0x000fe40000000000 */
[----:B------:R-:W-:Y:S01]  /*03a0*/  LOP3.LUT R11, R11, R6, RZ, 0x3c, !PT ;  /* 0x000000060b0b7212 */ /* 0x000fe200078e3cff */
[----:B-1----:R-:W-:-:S04]  /*03b0*/  VIADD R4, R4, 0xffffffe ;  /* 0x0ffffffe04047836 */ /* 0x002fc80000000000 */
[----:B------:R-:W1:Y:S02]  /*03c0*/  F2I.FTZ.U32.TRUNC.NTZ R5, R4 ;  /* 0x0000000400057305 */ /* 0x000e64000021f000 */
[--C-:B-1----:R-:W-:Y:S02]  /*03d0*/  IMAD.MOV R0, RZ, RZ, -R5.reuse ;  /* 0x000000ffff007224 */ /* 0x102fe400078e0a05 */
[----:B------:R-:W-:Y:S02]  /*03e0*/  IMAD.MOV.U32 R4, RZ, RZ, RZ ;  /* 0x000000ffff047224 */ /* 0x000fe400078e00ff */
[----:B------:R-:W-:Y:S02]  /*03f0*/  IMAD R13, R0, R9, RZ ;  /* 0x00000009000d7224 */ /* 0x000fe400078e02ff */
[----:B------:R-:W1:Y:S02]  /*0400*/  S2R R0, SR_CTAID.Y ;  /* 0x0000000000007919 */ /* 0x000e640000002600 */
[----:B------:R-:W-:-:S02]  /*0410*/  IMAD.HI.U32 R13, R5, R13, R4 ;  /* 0x0000000d050d7227 */ /* 0x000fc400078e0004 */
[----:B------:R-:W2:Y:S04]  /*0420*/  @!P0 LDC.64 R4, c[0x0][0x488] ;  /* 0x00012200ff048b82 */ /* 0x000ea80000000a00 */
[----:B------:R-:W-:-:S04]  /*0430*/  IMAD.HI.U32 R8, R13, R10, RZ ;  /* 0x0000000a0d087227 */ /* 0x000fc800078e00ff */
[----:B------:R-:W-:Y:S02]  /*0440*/  IMAD R10, R8, R3, R10 ;  /* 0x00000003080a7224 */ /* 0x000fe400078e020a */
[----:B------:R-:W4:Y:S03]  /*0450*/  @!P0 LDC.64 R2, c[0x0][0x438] ;  /* 0x00010e00ff028b82 */ /* 0x000f260000000a00 */
[----:B------:R-:W-:Y:S02]  /*0460*/  ISETP.GT.U32.AND P2, PT, R9, R10, PT ;  /* 0x0000000a0900720c */ /* 0x000fe40003f44070 */
[----:B--2---:R-:W-:-:S11]  /*0470*/  @!P0 ISETP.NE.U32.AND P1, PT, R4, RZ, PT ;  /* 0x000000ff0400820c */ /* 0x004fd60003f25070 */
[----:B------:R-:W-:Y:S01]  /*0480*/  @!P2 IMAD.IADD R10, R10, 0x1, -R9 ;  /* 0x000000010a0aa824 */ /* 0x000fe200078e0a09 */
[----:B------:R-:W-:Y:S01]  /*0490*/  @!P0 ISETP.NE.AND.EX P1, PT, R5, RZ, PT, P1 ;  /* 0x000000ff0500820c */ /* 0x000fe20003f25310 */
[----:B------:R-:W-:-:S03]  /*04a0*/  @!P2 VIADD R8, R8, 0x1 ;  /* 0x000000010808a836 */ /* 0x000fc60000000000 */
[----:B------:R-:W-:Y:S02]  /*04b0*/  ISETP.GE.U32.AND P3, PT, R10, R9, PT ;  /* 0x000000090a00720c */ /* 0x000fe40003f66070 */
[----:B----4-:R-:W-:Y:S02]  /*04c0*/  @!P0 SEL R3, R3, RZ, P1 ;  /* 0x000000ff03038207 */ /* 0x010fe40000800000 */
        /* <DEDUP_REMOVED lines=8> */
[----:B---3--:R-:W-:Y:S02]  /*0550*/  IADD3 R3, PT, PT, R3, 0x40, R80 ;  /* 0x0000004003037810 */ /* 0x008fe40007ffe050 */
        /* <DEDUP_REMOVED lines=10> */
[----:B------:R-:W-:Y:S05]  /*0600*/  @!P0 BRA `(.L_x_4208) ;  /* 0x0000000000d88947 */ /* 0x000fea0003800000 */
        /* <DEDUP_REMOVED lines=12> */
[-C--:B------:R-:W-:Y:S01]  /*06d0*/  ISETP.GE.OR P4, PT, R0, R3.reuse, P4 ;  /* 0x000000030000720c */ /* 0x080fe20002786670 */
        /* <DEDUP_REMOVED lines=41> */
.L_x_4208:
        /* <DEDUP_REMOVED lines=8> */
.L_x_4209:
        /* <DEDUP_REMOVED lines=45> */
[----:B------:R-:W-:Y:S01]  /*0cc0*/  SHF.R.S32.HI R7, RZ, 0x1f, R0 ;  /* 0x0000001fff077819 */ /* 0x000fe20000011400 */
        /* <DEDUP_REMOVED lines=12> */
[----:B--2---:R-:W-:-:S03]  /*0d90*/  IMAD.U32 R4, RZ, RZ, UR4 ;  /* 0x00000004ff047e24 */ /* 0x004fc6000f8e00ff */
[----:B------:R-:W-:-:S13]  /*0da0*/  ISETP.GT.U32.AND P1, PT, R5, R2, PT ;  /* 0x000000020500720c */ /* 0x000fda0003f24070 */
[-C--:B------:R-:W-:Y:S01]  /*0db0*/  @!P1 IADD3 R2, PT, PT, R2, -R5.reuse, RZ ;  /* 0x8000000502029210 */ /* 0x080fe20007ffe0ff */
[----:B------:R-:W-:Y:S01]  /*0dc0*/  @!P1 VIADD R8, R8, 0x1 ;  /* 0x0000000108089836 */ /* 0x000fe20000000000 */
[----:B------:R-:W-:Y:S02]  /*0dd0*/  ISETP.NE.AND P1, PT, R3, RZ, PT ;  /* 0x000000ff0300720c */ /* 0x000fe40003f25270 */
[----:B------:R-:W-:Y:S02]  /*0de0*/  ISETP.GE.U32.AND P2, PT, R2, R5, PT ;  /* 0x000000050200720c */ /* 0x000fe40003f46070 */
[----:B------:R-:W-:-:S04]  /*0df0*/  LOP3.LUT R2, R12, R3, RZ, 0x3c, !PT ;  /* 0x000000030c027212 */ /* 0x000fc800078e3cff */
[----:B------:R-:W-:Y:S02]  /*0e00*/  ISETP.GE.AND P0, PT, R2, RZ, PT ;  /* 0x000000ff0200720c */ /* 0x000fe40003f06270 */
[----:B-1----:R-:W-:-:S05]  /*0e10*/  MOV R2, UR12 ;  /* 0x0000000c00027c02 */ /* 0x002fca0008000f00 */
[----:B------:R-:W-:Y:S01]  /*0e20*/  @P2 IADD3 R8, PT, PT, R8, 0x1, RZ ;  /* 0x0000000108082810 */ /* 0x000fe20007ffe0ff */
[C---:B------:R-:W-:Y:S02]  /*0e30*/  IMAD R6, R7.reuse, R2, RZ ;  /* 0x0000000207067224 */ /* 0x040fe400078e02ff */
[----:B------:R-:W-:-:S03]  /*0e40*/  IMAD R7, R7, R4, RZ ;  /* 0x0000000407077224 */ /* 0x000fc600078e02ff */
[----:B------:R-:W-:Y:S01]  /*0e50*/  @!P0 IMAD.MOV R8, RZ, RZ, -R8 ;  /* 0x000000ffff088224 */ /* 0x000fe200078e0a08 */
[----:B------:R-:W-:Y:S02]  /*0e60*/  @!P1 LOP3.LUT R8, RZ, R3, RZ, 0x33, !PT ;  /* 0x00000003ff089212 */ /* 0x000fe400078e33ff */
[----:B----4-:R-:W-:Y:S01]  /*0e70*/  SHF.R.S32.HI R5, RZ, 0x1f, R10 ;  /* 0x0000001fff057819 */ /* 0x010fe2000001140a */
[----:B------:R-:W-:-:S04]  /*0e80*/  IMAD.WIDE.U32 R14, R10, UR16, RZ ;  /* 0x000000100a0e7c25 */ /* 0x000fc8000f8e00ff */
[C---:B------:R-:W-:Y:S02]  /*0e90*/  IMAD R11, R5.reuse, UR16, RZ ;  /* 0x00000010050b7c24 */ /* 0x040fe4000f8e02ff */
[----:B------:R-:W-:Y:S02]  /*0ea0*/  IMAD R5, R5, UR8, RZ ;  /* 0x0000000805057c24 */ /* 0x000fe4000f8e02ff */
[C---:B------:R-:W-:Y:S02]  /*0eb0*/  IMAD R11, R10.reuse, UR17, R11 ;  /* 0x000000110a0b7c24 */ /* 0x040fe4000f8e020b */
[C---:B------:R-:W-:Y:S02]  /*0ec0*/  IMAD R3, R10.reuse, UR9, R5 ;  /* 0x000000090a037c24 */ /* 0x040fe4000f8e0205 */
[----:B------:R-:W-:Y:S01]  /*0ed0*/  IMAD.U32 R5, RZ, RZ, UR5 ;  /* 0x00000005ff057e24 */ /* 0x000fe2000f8e00ff */
[----:B------:R-:W-:Y:S01]  /*0ee0*/  IADD3 R15, PT, PT, R15, R11, RZ ;  /* 0x0000000b0f0f7210 */ /* 0x000fe20007ffe0ff */
[----:B------:R-:W-:Y:S01]  /*0ef0*/  IMAD.WIDE.U32 R10, R10, UR8, RZ ;  /* 0x000000080a0a7c25 */ /* 0x000fe2000f8e00ff */
[----:B------:R-:W1:Y:S03]  /*0f00*/  LDCU.128 UR8, c[0x0][0x3d0] ;  /* 0x00007a00ff0877ac */ /* 0x000e660008000c00 */
[----:B------:R-:W-:Y:S01]  /*0f10*/  IMAD.WIDE.U32 R14, R0, R2, R14 ;  /* 0x00000002000e7225 */ /* 0x000fe200078e000e */
[----:B------:R-:W-:-:S02]  /*0f20*/  IADD3 R11, PT, PT, R11, R3, RZ ;  /* 0x000000030b0b7210 */ /* 0x000fc40007ffe0ff */
[----:B------:R-:W-:Y:S01]  /*0f30*/  MOV R3, UR13 ;  /* 0x0000000d00037c02 */ /* 0x000fe20008000f00 */
[C---:B------:R-:W-:Y:S02]  /*0f40*/  IMAD R7, R0.reuse, R5, R7 ;  /* 0x0000000500077224 */ /* 0x040fe400078e0207 */
[----:B------:R-:W-:-:S04]  /*0f50*/  IMAD.WIDE.U32 R10, R0, R4, R10 ;  /* 0x00000004000a7225 */ /* 0x000fc800078e000a */
[----:B------:R-:W-:Y:S01]  /*0f60*/  IMAD R6, R0, R3, R6 ;  /* 0x0000000300067224 */ /* 0x000fe200078e0206 */
        /* <DEDUP_REMOVED lines=13> */
.L_x_4210:
[----:B------:R-:W2:Y:S01]  /*1040*/  LDC R11, c[0x0][0x3e8] ;  /* 0x0000fa00ff0b7b82 */ /* 0x000ea20000000800 */
[----:B------:R-:W-:Y:S01]  /*1050*/  IABS R8, R12 ;  /* 0x0000000c00087213 */ /* 0x000fe20000000000 */
[----:B------:R-:W3:Y:S01]  /*1060*/  LDCU.64 UR16, c[0x0][0x3a0] ;  /* 0x00007400ff1077ac */ /* 0x000ee20008000a00 */
[----:B------:R-:W-:Y:S02]  /*1070*/  SHF.R.S32.HI R9, RZ, 0x1f, R19 ;  /* 0x0000001fff097819 */ /* 0x000fe40000011413 */
[----:B------:R-:W-:Y:S01]  /*1080*/  CS2R R126, SRZ ;  /* 0x00000000007e7805 */ /* 0x000fe2000001ff00 */
[----:B------:R-:W4:Y:S01]  /*1090*/  LDCU.64 UR4, c[0x0][0x3a8] ;  /* 0x00007500ff0477ac */ /* 0x000f220008000a00 */
[----:B--2---:R-:W-:-:S04]  /*10a0*/  IABS R7, R11 ;  /* 0x0000000b00077213 */ /* 0x004fc80000000000 */
[----:B------:R-:W2:Y:S08]  /*10b0*/  I2F.RP R4, R7 ;  /* 0x0000000700047306 */ /* 0x000eb00000209400 */
[----:B--2---:R-:W2:Y:S02]  /*10c0*/  MUFU.RCP R6, R4 ;  /* 0x0000000400067308 */ /* 0x004ea40000001000 */
[----:B--2---:R-:W-:Y:S01]  /*10d0*/  IADD3 R6, PT, PT, R6, 0xffffffe, RZ ;  /* 0x0ffffffe06067810 */ /* 0x004fe20007ffe0ff */
[----:B------:R-:W2:Y:S05]  /*10e0*/  LDC.64 R4, c[0x0][0x3c0] ;  /* 0x0000f000ff047b82 */ /* 0x000eaa0000000a00 */
[----:B-1----:R-:W1:Y:S02]  /*10f0*/  F2I.FTZ.U32.TRUNC.NTZ R3, R6 ;  /* 0x0000000600037305 */ /* 0x002e64000021f000 */
[----:B-1----:R-:W-:-:S05]  /*1100*/  IADD3 R2, PT, PT, RZ, -R3, RZ ;  /* 0x80000003ff027210 */ /* 0x002fca0007ffe0ff */
[----:B------:R-:W-:Y:S01]  /*1110*/  IMAD R15, R2, R7, RZ ;  /* 0x00000007020f7224 */ /* 0x000fe200078e02ff */
[----:B------:R-:W-:-:S05]  /*1120*/  MOV R2, RZ ;  /* 0x000000ff00027202 */ /* 0x000fca0000000f00 */
[----:B------:R-:W-:Y:S02]  /*1130*/  IMAD.HI.U32 R15, R3, R15, R2 ;  /* 0x0000000f030f7227 */ /* 0x000fe400078e0002 */
[----:B------:R-:W1:Y:S04]  /*1140*/  LDC.64 R2, c[0x0][0x3b8] ;  /* 0x0000ee00ff027b82 */ /* 0x000e680000000a00 */
[----:B------:R-:W-:-:S05]  /*1150*/  IMAD.HI.U32 R15, R15, R8, RZ ;  /* 0x000000080f0f7227 */ /* 0x000fca00078e00ff */
[----:B------:R-:W-:-:S05]  /*1160*/  IADD3 R6, PT, PT, -R15, RZ, RZ ;  /* 0x000000ff0f067210 */ /* 0x000fca0007ffe1ff */
[----:B------:R-:W-:Y:S02]  /*1170*/  IMAD R6, R7, R6, R8 ;  /* 0x0000000607067224 */ /* 0x000fe400078e0208 */
[----:B--2---:R-:W-:-:S03]  /*1180*/  IMAD R8, R9, R4, RZ ;  /* 0x0000000409087224 */ /* 0x004fc600078e02ff */
[----:B------:R-:W-:Y:S01]  /*1190*/  ISETP.GT.U32.AND P0, PT, R7, R6, PT ;  /* 0x000000060700720c */ /* 0x000fe20003f04070 */
[----:B------:R-:W-:Y:S02]  /*11a0*/  IMAD R8, R19, R5, R8 ;  /* 0x0000000513087224 */ /* 0x000fe400078e0208 */
[-C--:B-1----:R-:W-:Y:S02]  /*11b0*/  IMAD R10, R9, R2.reuse, RZ ;  /* 0x00000002090a7224 */ /* 0x082fe400078e02ff */
[----:B------:R-:W-:-:S04]  /*11c0*/  IMAD.WIDE.U32 R20, R19, R2, RZ ;  /* 0x0000000213147225 */ /* 0x000fc800078e00ff */
[----:B------:R-:W-:-:S04]  /*11d0*/  IMAD R9, R19, R3, R10 ;  /* 0x0000000313097224 */ /* 0x000fc800078e020a */
[-C--:B------:R-:W-:Y:S01]  /*11e0*/  @!P0 IADD3 R6, PT, PT, R6, -R7.reuse, RZ ;  /* 0x8000000706068210 */ /* 0x080fe20007ffe0ff */
[----:B------:R-:W-:Y:S01]  /*11f0*/  IMAD.WIDE.U32 R18, R19, R4, RZ ;  /* 0x0000000413127225 */ /* 0x000fe200078e00ff */
[----:B------:R-:W-:Y:S02]  /*1200*/  @!P0 IADD3 R15, PT, PT, R15, 0x1, RZ ;  /* 0x000000010f0f8810 */ /* 0x000fe40007ffe0ff */
[----:B------:R-:W-:Y:S02]  /*1210*/  ISETP.GE.U32.AND P2, PT, R6, R7, PT ;  /* 0x000000070600720c */ /* 0x000fe40003f46070 */
[----:B-----5:R-:W-:Y:S02]  /*1220*/  SHF.R.S32.HI R7, RZ, 0x1f, R0 ;  /* 0x0000001fff077819 */ /* 0x020fe40000011400 */
[----:B------:R-:W-:Y:S02]  /*1230*/  IADD3 R21, PT, PT, R21, R9, RZ ;  /* 0x0000000915157210 */ /* 0x000fe40007ffe0ff */
[----:B------:R-:W-:Y:S01]  /*1240*/  LOP3.LUT R6, R12, R11, RZ, 0x3c, !PT ;  /* 0x0000000b0c067212 */ /* 0x000fe200078e3cff */
[----:B---3--:R-:W-:Y:S01]  /*1250*/  IMAD R9, R7, UR16, RZ ;  /* 0x0000001007097c24 */ /* 0x008fe2000f8e02ff */
[----:B------:R-:W-:Y:S01]  /*1260*/  IADD3 R19, PT, PT, R19, R8, RZ ;  /* 0x0000000813137210 */ /* 0x000fe20007ffe0ff */
[----:B----4-:R-:W-:Y:S01]  /*1270*/  IMAD R7, R7, UR4, RZ ;  /* 0x0000000407077c24 */ /* 0x010fe2000f8e02ff */
[----:B------:R-:W-:Y:S01]  /*1280*/  ISETP.GE.AND P1, PT, R6, RZ, PT ;  /* 0x000000ff0600720c */ /* 0x000fe20003f26270 */
[C---:B------:R-:W-:Y:S01]  /*1290*/  IMAD R14, R0.reuse, UR17, R9 ;  /* 0x00000011000e7c24 */ /* 0x040fe2000f8e0209 */
[----:B------:R-:W-:Y:S01]  /*12a0*/  ISETP.NE.AND P0, PT, R11, RZ, PT ;  /* 0x000000ff0b00720c */ /* 0x000fe20003f05270 */
[----:B------:R-:W1:Y:S01]  /*12b0*/  LDC.64 R8, c[0x0][0x3d0] ;  /* 0x0000f400ff087b82 */ /* 0x000e620000000a00 */
[C---:B------:R-:W-:Y:S01]  /*12c0*/  IMAD R10, R0.reuse, UR5, R7 ;  /* 0x00000005000a7c24 */ /* 0x040fe2000f8e0207 */
[----:B------:R-:W-:Y:S01]  /*12d0*/  @P2 IADD3 R15, PT, PT, R15, 0x1, RZ ;  /* 0x000000010f0f2810 */ /* 0x000fe20007ffe0ff */
[----:B------:R-:W-:-:S04]  /*12e0*/  IMAD.WIDE.U32 R20, R0, UR16, R20 ;  /* 0x0000001000147c25 */ /* 0x000fc8000f8e0014 */
[----:B------:R-:W-:Y:S01]  /*12f0*/  IMAD.WIDE.U32 R18, R0, UR4, R18 ;  /* 0x0000000400127c25 */ /* 0x000fe2000f8e0012 */
[----:B------:R-:W2:Y:S01]  /*1300*/  LDC.64 R6, c[0x0][0x3d8] ;  /* 0x0000f600ff067b82 */ /* 0x000ea20000000a00 */
[----:B------:R-:W-:Y:S02]  /*1310*/  LEA R0, R24, 0xffffffc0, 0x6 ;  /* 0xffffffc018007811 */ /* 0x000fe400078e30ff */
[----:B------:R-:W-:Y:S02]  /*1320*/  IADD3 R21, PT, PT, R21, R14, RZ ;  /* 0x0000000e15157210 */ /* 0x000fe40007ffe0ff */
[----:B------:R-:W-:Y:S02]  /*1330*/  SHF.R.S32.HI R13, RZ, 0x1f, R0 ;  /* 0x0000001fff0d7819 */ /* 0x000fe40000011400 */
[----:B------:R-:W-:Y:S01]  /*1340*/  IADD3 R19, PT, PT, R19, R10, RZ ;  /* 0x0000000a13137210 */ /* 0x000fe20007ffe0ff */
[----:B------:R-:W-:Y:S01]  /*1350*/  IMAD.WIDE.U32 R20, R0, R2, R20 ;  /* 0x0000000200147225 */ /* 0x000fe200078e0014 */
[----:B------:R-:W-:-:S02]  /*1360*/  @!P1 IADD3 R15, PT, PT, -R15, RZ, RZ ;  /* 0x000000ff0f0f9210 */ /* 0x000fc40007ffe1ff */
[----:B------:R-:W-:Y:S01]  /*1370*/  @!P0 LOP3.LUT R15, RZ, R11, RZ, 0x33, !PT ;  /* 0x0000000bff0f8212 */ /* 0x000fe200078e33ff */
[C---:B------:R-:W-:Y:S02]  /*1380*/  IMAD R10, R13.reuse, R2, RZ ;  /* 0x000000020d0a7224 */ /* 0x040fe400078e02ff */
[-C--:B------:R-:W-:Y:S01]  /*1390*/  IMAD R13, R13, R4.reuse, RZ ;  /* 0x000000040d0d7224 */ /* 0x080fe200078e02ff */
[----:B------:R-:W-:Y:S01]  /*13a0*/  SHF.R.S32.HI R11, RZ, 0x1f, R15 ;  /* 0x0000001fff0b7819 */ /* 0x000fe2000001140f */
[C---:B------:R-:W-:Y:S02]  /*13b0*/  IMAD R10, R0.reuse, R3, R10 ;  /* 0x00000003000a7224 */ /* 0x040fe400078e020a */
[C---:B------:R-:W-:Y:S02]  /*13c0*/  IMAD R13, R0.reuse, R5, R13 ;  /* 0x00000005000d7224 */ /* 0x040fe400078e020d */
[----:B------:R-:W-:Y:S01]  /*13d0*/  IMAD.WIDE.U32 R18, R0, R4, R18 ;  /* 0x0000000400127225 */ /* 0x000fe200078e0012 */
[----:B------:R-:W-:-:S03]  /*13e0*/  IADD3 R21, PT, PT, R21, R10, RZ ;  /* 0x0000000a15157210 */ /* 0x000fc60007ffe0ff */
[----:B-1----:R-:W-:Y:S01]  /*13f0*/  IMAD R0, R11, R8, RZ ;  /* 0x000000080b007224 */ /* 0x002fe200078e02ff */
[----:B------:R-:W-:Y:S01]  /*1400*/  IADD3 R19, PT, PT, R19, R13, RZ ;  /* 0x0000000d13137210 */ /* 0x000fe20007ffe0ff */
[----:B--2---:R-:W-:Y:S02]  /*1410*/  IMAD R10, R11, R6, RZ ;  /* 0x000000060b0a7224 */ /* 0x004fe400078e02ff */
[----:B------:R-:W-:-:S04]  /*1420*/  IMAD.WIDE.U32 R20, R15, R8, R20 ;  /* 0x000000080f147225 */ /* 0x000fc800078e0014 */
[C---:B------:R-:W-:Y:S01]  /*1430*/  IMAD R0, R15.reuse, R9, R0 ;  /* 0x000000090f007224 */ /* 0x040fe200078e0200 */
[----:B------:R-:W-:Y:S01]  /*1440*/  MOV R14, R20 ;  /* 0x00000014000e7202 */ /* 0x000fe20000000f00 */
[----:B------:R-:W-:-:S04]  /*1450*/  IMAD.WIDE.U32 R8, R15, R6, R18 ;  /* 0x000000060f087225 */ /* 0x000fc800078e0012 */
[----:B------:R-:W-:Y:S01]  /*1460*/  IMAD R15, R15, R7, R10 ;  /* 0x000000070f0f7224 */ /* 0x000fe200078e020a */
[----:B------:R-:W-:-:S04]  /*1470*/  IADD3 R7, PT, PT, R21, R0, RZ ;  /* 0x0000000015077210 */ /* 0x000fc80007ffe0ff */
[----:B------:R-:W-:-:S07]  /*1480*/  IADD3 R6, PT, PT, R9, R15, RZ ;  /* 0x0000000f09067210 */ /* 0x000fce0007ffe0ff */
.L_x_4211:
[----:B------:R-:W1:Y:S01]  /*1490*/  LDCU.64 UR4, c[0x0][0x3b0] ;  /* 0x00007600ff0477ac */ /* 0x000e620008000a00 */
[C---:B------:R-:W-:Y:S01]  /*14a0*/  IMAD.SHL.U32 R124, R113.reuse, 0x8, RZ ;  /* 0x00000008717c7824 */ /* 0x040fe200078e00ff */
[----:B------:R-:W-:Y:S01]  /*14b0*/  SHF.R.S32.HI R15, RZ, 0x1f, R12 ;  /* 0x0000001fff0f7819 */ /* 0x000fe2000001140c */
[----:B------:R-:W-:Y:S01]  /*14c0*/  IMAD.MOV.U32 R21, RZ, RZ, RZ ;  /* 0x000000ffff157224 */ /* 0x000fe200078e00ff */
[----:B------:R-:W2:Y:S01]  /*14d0*/  LDCU.128 UR12, c[0x0][0x390] ;  /* 0x00007200ff0c77ac */ /* 0x000ea20008000c00 */
[----:B------:R-:W-:Y:S01]  /*14e0*/  SHF.R.U32.HI R84, RZ, 0x2, R113 ;  /* 0x00000002ff547819 */ /* 0x000fe20000011671 */
[----:B------:R-:W-:Y:S01]  /*14f0*/  IMAD.MOV.U32 R85, RZ, RZ, RZ ;  /* 0x000000ffff557224 */ /* 0x000fe200078e00ff */
[----:B------:R-:W-:Y:S01]  /*1500*/  LOP3.LUT R20, R124, 0x18, RZ, 0xc0, !PT ;  /* 0x000000187c147812 */ /* 0x000fe200078ec0ff */
[----:B------:R-:W3:Y:S01]  /*1510*/  LDCU.64 UR8, c[0x0][0x3c8] ;  /* 0x00007900ff0877ac */ /* 0x000ee20008000a00 */
[----:B------:R-:W-:Y:S01]  /*1520*/  LOP3.LUT R123, R113, 0x18, RZ, 0xc0, !PT ;  /* 0x00000018717b7812 */ /* 0x000fe200078ec0ff */
[----:B------:R-:W-:Y:S01]  /*1530*/  IMAD.WIDE.U32 R16, R17, 0x40, R84 ;  /* 0x0000004011107825 */ /* 0x000fe200078e0054 */
[----:B------:R-:W-:-:S02]  /*1540*/  IADD3 R14, P1, PT, R20, R14, RZ ;  /* 0x0000000e140e7210 */ /* 0x000fc40007f3e0ff */
[----:B------:R-:W-:Y:S01]  /*1550*/  LOP3.LUT R0, R124, 0xd8, RZ, 0xc0, !PT ;  /* 0x000000d87c007812 */ /* 0x000fe200078ec0ff */
[C---:B------:R-:W-:Y:S01]  /*1560*/  IMAD.SHL.U32 R112, R113.reuse, 0x4, RZ ;  /* 0x0000000471707824 */ /* 0x040fe200078e00ff */
[----:B------:R-:W-:Y:S01]  /*1570*/  IADD3 R8, P2, PT, R20, R8, RZ ;  /* 0x0000000814087210 */ /* 0x000fe20007f5e0ff */
[----:B------:R-:W-:Y:S01]  /*1580*/  IMAD.SHL.U32 R115, R113, 0x10, RZ ;  /* 0x0000001071737824 */ /* 0x000fe200078e00ff */
[----:B------:R-:W-:Y:S01]  /*1590*/  LOP3.LUT R0, R0, R123, RZ, 0x3c, !PT ;  /* 0x0000007b00007212 */ /* 0x000fe200078e3cff */
[----:B-1----:R-:W-:Y:S01]  /*15a0*/  USHF.L.U32 UR10, UR4, 0x5, URZ ;  /* 0x00000005040a7899 */ /* 0x002fe200080006ff */
[----:B------:R-:W-:Y:S01]  /*15b0*/  IMAD R9, R17, UR4, RZ ;  /* 0x0000000411097c24 */ /* 0x000fe2000f8e02ff */
[----:B------:R-:W-:Y:S01]  /*15c0*/  USHF.L.U64.HI UR11, UR4, 0x5, UR5 ;  /* 0x00000005040b7899 */ /* 0x000fe20008010205 */
[----:B------:R-:W-:Y:S01]  /*15d0*/  IMAD.SHL.U32 R27, R113, 0x20, RZ ;  /* 0x00000020711b7824 */ /* 0x000fe200078e00ff */
[----:B------:R-:W-:Y:S01]  /*15e0*/  SHF.R.U32.HI R116, RZ, 0x1, R113 ;  /* 0x00000001ff747819 */ /* 0x000fe20000011671 */
[----:B--2---:R-:W-:Y:S01]  /*15f0*/  IMAD.WIDE.U32 R10, R125, UR14, R20 ;  /* 0x0000000e7d0a7c25 */ /* 0x004fe2000f8e0014 */
[----:B------:R-:W1:Y:S01]  /*1600*/  S2UR UR14, SR_CgaCtaId ;  /* 0x00000000000e79c3 */ /* 0x000e620000008800 */
[----:B------:R-:W-:-:S02]  /*1610*/  LOP3.LUT R86, R112, 0x18, RZ, 0xc0, !PT ;  /* 0x0000001870567812 */ /* 0x000fc400078ec0ff */
[----:B---3--:R-:W-:Y:S02]  /*1620*/  IMAD R15, R15, UR8, RZ ;  /* 0x000000080f0f7c24 */ /* 0x008fe4000f8e02ff */
[----:B------:R-:W-:Y:S01]  /*1630*/  IMAD R11, R125, UR15, R11 ;  /* 0x0000000f7d0b7c24 */ /* 0x000fe2000f8e020b */
[----:B------:R-:W-:Y:S01]  /*1640*/  LOP3.LUT R86, R86, 0xc0, R27, 0xf8, !PT ;  /* 0x000000c056567812 */ /* 0x000fe200078ef81b */
[C---:B------:R-:W-:Y:S02]  /*1650*/  IMAD R15, R12.reuse, UR9, R15 ;  /* 0x000000090c0f7c24 */ /* 0x040fe4000f8e020f */
[----:B------:R-:W-:Y:S01]  /*1660*/  IMAD.WIDE.U32 R12, R12, UR8, R10 ;  /* 0x000000080c0c7c25 */ /* 0x000fe2000f8e000a */
[----:B------:R-:W-:-:S03]  /*1670*/  LOP3.LUT R11, R124, 0x1f20, RZ, 0xc0, !PT ;  /* 0x00001f207c0b7812 */ /* 0x000fc600078ec0ff */
[----:B------:R-:W-:Y:S01]  /*1680*/  IMAD.U32 R18, RZ, RZ, UR10 ;  /* 0x0000000aff127e24 */ /* 0x000fe2000f8e00ff */
[----:B------:R-:W-:Y:S01]  /*1690*/  LOP3.LUT R0, R11, R0, RZ, 0xfc, !PT ;  /* 0x000000000b007212 */ /* 0x000fe200078efcff */
[----:B------:R-:W-:Y:S01]  /*16a0*/  IMAD.U32 R19, RZ, RZ, UR11 ;  /* 0x0000000bff137e24 */ /* 0x000fe2000f8e00ff */
[----:B------:R-:W2:Y:S01]  /*16b0*/  LDCU.128 UR8, c[0x0][0x380] ;  /* 0x00007000ff0877ac */ /* 0x000ea20008000c00 */
[C---:B------:R-:W-:Y:S02]  /*16c0*/  IMAD R9, R16.reuse, UR5, R9 ;  /* 0x0000000510097c24 */ /* 0x040fe4000f8e0209 */
[----:B------:R-:W-:Y:S01]  /*16d0*/  IMAD.WIDE.U32 R18, R16, UR4, R18 ;  /* 0x0000000410127c25 */ /* 0x000fe2000f8e0012 */
[----:B------:R-:W-:-:S03]  /*16e0*/  UMOV UR5, 0x400 ;  /* 0x0000040000057882 */ /* 0x000fc60000000000 */
[----:B------:R-:W-:Y:S01]  /*16f0*/  IMAD.IADD R13, R13, 0x1, R15 ;  /* 0x000000010d0d7824 */ /* 0x000fe200078e020f */
[----:B------:R-:W-:Y:S01]  /*1700*/  IADD3 R10, P0, PT, R12, R18, RZ ;  /* 0x000000120c0a7210 */ /* 0x000fe20007f1e0ff */
[----:B------:R-:W-:Y:S01]  /*1710*/  IMAD.X R15, RZ, RZ, R7, P1 ;  /* 0x000000ffff0f7224 */ /* 0x000fe200008e0607 */
[----:B-1----:R-:W-:Y:S01]  /*1720*/  ULEA UR5, UR14, UR5, 0x18 ;  /* 0x000000050e057291 */ /* 0x002fe2000f8ec0ff */
[----:B------:R-:W-:Y:S01]  /*1730*/  IMAD.MOV.U32 R25, RZ, RZ, 0x20 ;  /* 0x00000020ff197424 */ /* 0x000fe200078e00ff */
[----:B------:R-:W-:Y:S01]  /*1740*/  IADD3.X R7, PT, PT, R13, R9, R19, P0, !PT ;  /* 0x000000090d077210 */ /* 0x000fe200007fe413 */
[----:B------:R-:W-:-:S03]  /*1750*/  IMAD.WIDE.U32 R12, R16, UR4, R12 ;  /* 0x00000004100c7c25 */ /* 0x000fc6000f8e000c */
[----:B------:R-:W-:Y:S01]  /*1760*/  LEA R0, R0, UR5, 0x1 ;  /* 0x0000000500007c11 */ /* 0x000fe2000f8e08ff */
[----:B------:R-:W-:Y:S01]  /*1770*/  IMAD.IADD R9, R13, 0x1, R9 ;  /* 0x000000010d097824 */ /* 0x000fe200078e0209 */
[----:B--2---:R-:W-:Y:S01]  /*1780*/  LEA R18, P1, R12, UR8, 0x1 ;  /* 0x000000080c127c11 */ /* 0x004fe2000f8208ff */
[----:B------:R-:W-:Y:S01]  /*1790*/  IMAD.WIDE.U32 R14, R84, R2, R14 ;  /* 0x00000002540e7225 */ /* 0x000fe200078e000e */
[----:B------:R-:W-:Y:S02]  /*17a0*/  LEA R16, P0, R10, UR8, 0x1 ;  /* 0x000000080a107c11 */ /* 0x000fe4000f8008ff */
[----:B------:R-:W-:Y:S01]  /*17b0*/  LEA.HI.X R19, R12, UR9, R9, 0x1, P1 ;  /* 0x000000090c137c11 */ /* 0x000fe200088f0c09 */
[----:B------:R-:W-:Y:S01]  /*17c0*/  IMAD R119, R84, R3, R15 ;  /* 0x0000000354777224 */ /* 0x000fe200078e020f */
[----:B------:R-:W-:Y:S01]  /*17d0*/  LEA R118, P3, R14, UR10, 0x1 ;  /* 0x0000000a0e767c11 */ /* 0x000fe2000f8608ff */
[----:B------:R-:W-:Y:S01]  /*17e0*/  IMAD.X R9, RZ, RZ, R6, P2 ;  /* 0x000000ffff097224 */ /* 0x000fe200010e0606 */
[----:B------:R-:W-:Y:S01]  /*17f0*/  LEA.HI.X R17, R10, UR9, R7, 0x1, P0 ;  /* 0x000000090a117c11 */ /* 0x000fe200080f0c07 */
[----:B------:R-:W-:Y:S01]  /*1800*/  @!PT LDS RZ, [RZ] ;  /* 0x00000000fffff984 */ /* 0x000fe20000000800 */
[----:B------:R-:W-:Y:S01]  /*1810*/  @!PT LDS RZ, [RZ] ;  /* 0x00000000fffff984 */ /* 0x000fe20000000800 */
[----:B------:R-:W-:Y:S01]  /*1820*/  @!PT LDS RZ, [RZ] ;  /* 0x00000000fffff984 */ /* 0x000fe20000000800 */
[----:B------:R-:W-:Y:S01]  /*1830*/  LDGSTS.E.BYPASS.LTC128B.128 [R0], desc[UR20][R18.64] ;  /* 0x0000000012007fae */ /* 0x000fe2000b981a14 */
[----:B------:R-:W-:Y:S01]  /*1840*/  LEA.HI.X R119, R14, UR11, R119, 0x1, P3 ;  /* 0x0000000b0e777c11 */ /* 0x000fe200098f0c77 */
[----:B------:R-:W-:Y:S01]  /*1850*/  IMAD.WIDE.U32 R10, R84, R4, R8 ;  /* 0x00000004540a7225 */ /* 0x000fe200078e0008 */
[----:B------:R-:W-:Y:S01]  /*1860*/  LEA R12, P0, R2, R118, 0x6 ;  /* 0x00000076020c7211 */ /* 0x000fe200078030ff */
[----:B------:R-:W-:Y:S01]  /*1870*/  LDGSTS.E.BYPASS.LTC128B.128 [R0+0x1000], desc[UR20][R18.64+0x40] ;  /* 0x0100004012007fae */ /* 0x000fe2000b981a14 */
[C---:B------:R-:W-:Y:S01]  /*1880*/  LOP3.LUT R6, R115.reuse, 0x100, RZ, 0xc0, !PT ;  /* 0x0000010073067812 */ /* 0x040fe200078ec0ff */
[----:B------:R-:W-:Y:S01]  /*1890*/  IMAD R8, R84, R5, R11 ;  /* 0x0000000554087224 */ /* 0x000fe200078e020b */
[----:B------:R-:W-:Y:S01]  /*18a0*/  LEA.HI.X R13, R2, R119, R3, 0x6, P0 ;  /* 0x00000077020d7211 */ /* 0x000fe200000f3403 */
[----:B------:R-:W-:Y:S01]  /*18b0*/  LDGSTS.E.BYPASS.LTC128B.128 [R0+0x2000], desc[UR20][R18.64+0x80] ;  /* 0x0200008012007fae */ /* 0x000fe2000b981a14 */
[----:B------:R-:W-:Y:S01]  /*18c0*/  LOP3.LUT R7, R116, 0x8, RZ, 0xc0, !PT ;  /* 0x0000000874077812 */ /* 0x000fe200078ec0ff */
[----:B------:R-:W-:Y:S01]  /*18d0*/  VIADD R122, R24, 0xffffffff ;  /* 0xffffffff187a7836 */ /* 0x000fe20000000000 */
[----:B------:R-:W-:Y:S01]  /*18e0*/  LEA R120, P0, R10, UR12, 0x1 ;  /* 0x0000000c0a787c11 */ /* 0x000fe2000f8008ff */
[----:B------:R-:W-:Y:S01]  /*18f0*/  LDGSTS.E.BYPASS.LTC128B.128 [R0+0x800], desc[UR20][R16.64] ;  /* 0x0080000010007fae */ /* 0x000fe2000b981a14 */
[----:B------:R-:W-:Y:S01]  /*1900*/  LOP3.LUT R115, R115, 0x3e00, RZ, 0xc0, !PT ;  /* 0x00003e0073737812 */ /* 0x000fe200078ec0ff */
[----:B------:R-:W-:Y:S01]  /*1910*/  IMAD.SHL.U32 R130, R122, 0x40, RZ ;  /* 0x000000407a827824 */ /* 0x000fe200078e00ff */
[----:B------:R-:W-:Y:S01]  /*1920*/  LOP3.LUT R26, R86, R7, RZ, 0x3c, !PT ;  /* 0x00000007561a7212 */ /* 0x000fe200078e3cff */
[----:B------:R-:W-:Y:S01]  /*1930*/  LDGSTS.E.BYPASS.LTC128B.128 [R0+0x1800], desc[UR20][R16.64+0x40] ;  /* 0x0180004010007fae */ /* 0x000fe2000b981a14 */
[----:B------:R-:W-:-:S02]  /*1940*/  LEA.HI.X R121, R10, UR13, R8, 0x1, P0 ;  /* 0x0000000d0a797c11 */ /* 0x000fc400080f0c08 */
[----:B------:R-:W-:Y:S01]  /*1950*/  LOP3.LUT R9, R6, 0x20, R27, 0xf8, !PT ;  /* 0x0000002006097812 */ /* 0x000fe200078ef81b */
[----:B------:R-:W-:Y:S01]  /*1960*/  LDGSTS.E.BYPASS.LTC128B.128 [R0+0x2800], desc[UR20][R16.64+0x80] ;  /* 0x0280008010007fae */ /* 0x000fe2000b981a14 */
[----:B------:R-:W-:Y:S02]  /*1970*/  LOP3.LUT R86, R86, 0x8, R113, 0x78, !PT ;  /* 0x0000000856567812 */ /* 0x000fe400078e7871 */
[----:B------:R-:W-:Y:S01]  /*1980*/  LOP3.LUT R7, R115, 0x120, R27, 0xf8, !PT ;  /* 0x0000012073077812 */ /* 0x000fe200078ef81b */
[----:B------:R-:W-:Y:S01]  /*1990*/  LDGSTS.E.BYPASS.LTC128B.128 [R0+0x3000], desc[UR20][R118.64] ;  /* 0x0300000076007fae */ /* 0x000fe2000b981a14 */
[----:B------:R-:W-:Y:S02]  /*19a0*/  LEA R8, P0, R4, R120, 0x6 ;  /* 0x0000007804087211 */ /* 0x000fe400078030ff */
[----:B------:R-:W-:Y:S01]  /*19b0*/  LOP3.LUT R86, R9, R86, RZ, 0xfc, !PT ;  /* 0x0000005609567212 */ /* 0x000fe200078efcff */
[----:B------:R-:W-:Y:S01]  /*19c0*/  LDGSTS.E.BYPASS.LTC128B.128 [R0+0x4000], desc[UR20][R118.64+0x40] ;  /* 0x0400004076007fae */ /* 0x000fe2000b981a14 */
[----:B------:R-:W-:-:S02]  /*19d0*/  LOP3.LUT R7, R7, R26, RZ, 0xfc, !PT ;  /* 0x0000001a07077212 */ /* 0x000fc400078efcff */
[----:B------:R-:W-:Y:S01]  /*19e0*/  LEA.HI.X R9, R4, R121, R5, 0x6, P0 ;  /* 0x0000007904097211 */ /* 0x000fe200000f3405 */
[----:B------:R-:W-:Y:S01]  /*19f0*/  LDGSTS.E.BYPASS.LTC128B.128 [R0+0x5000], desc[UR20][R118.64+0x80] ;  /* 0x0500008076007fae */ /* 0x000fe2000b981a14 */
[----:B------:R-:W-:Y:S02]  /*1a00*/  LEA R88, R7, UR5, 0x1 ;  /* 0x0000000507587c11 */ /* 0x000fe4000f8e08ff */
[----:B------:R-:W-:Y:S01]  /*1a10*/  LEA R86, R86, UR5, 0x1 ;  /* 0x0000000556567c11 */ /* 0x000fe2000f8e08ff */
[----:B------:R-:W-:Y:S01]  /*1a20*/  LDGSTS.E.BYPASS.LTC128B.128 [R0+0x3800], desc[UR20][R12.64] ;  /* 0x038000000c007fae */ /* 0x000fe2000b981a14 */
[----:B------:R-:W-:Y:S02]  /*1a30*/  LOP3.LUT P0, RZ, R113, 0x4, RZ, 0xc0, !PT ;  /* 0x0000000471ff7812 */ /* 0x000fe4000780c0ff */
[----:B------:R-:W-:Y:S01]  /*1a40*/  LOP3.LUT R84, R84, 0x7, RZ, 0xc0, !PT ;  /* 0x0000000754547812 */ /* 0x000fe200078ec0ff */
[----:B------:R-:W-:Y:S01]  /*1a50*/  LDGSTS.E.BYPASS.LTC128B.128 [R0+0x4800], desc[UR20][R12.64+0x40] ;  /* 0x048000400c007fae */ /* 0x000fe2000b981a14 */
[----:B------:R-:W-:-:S03]  /*1a60*/  SEL R25, R25, 0xffffffe0, !P0 ;  /* 0xffffffe019197807 */ /* 0x000fc60004000000 */
[----:B------:R1:W-:Y:S02]  /*1a70*/  LDGSTS.E.BYPASS.LTC128B.128 [R0+0x5800], desc[UR20][R12.64+0x80] ;  /* 0x058000800c007fae */ /* 0x0003e4000b981a14 */
[C---:B------:R-:W-:Y:S02]  /*1a80*/  IMAD.IADD R85, R25.reuse, 0x1, R88 ;  /* 0x0000000119557824 */ /* 0x040fe400078e0258 */
[----:B------:R-:W0:Y:S01]  /*1a90*/  LDGDEPBAR ;  /* 0x00000000000079af */ /* 0x000e220000000000 */
        /* <DEDUP_REMOVED lines=18> */
[----:B------:R-:W-:Y:S04]  /*1bc0*/  LDSM.16.M88.4 R68, [R81+0x3c00] ;  /* 0x003c00005144783b */ /* 0x000fe80000000200 */
[----:B--2---:R-:W2:Y:S04]  /*1bd0*/  LDSM.16.M88.4 R8, [R81+0x3000] ;  /* 0x003000005108783b */ /* 0x004ea80000000200 */
[----:B------:R-:W2:Y:S04]  /*1be0*/  LDSM.16.M88.4 R4, [R81+0x3400] ;  /* 0x003400005104783b */ /* 0x000ea80000000200 */
[----:B------:R-:W-:Y:S04]  /*1bf0*/  LDSM.16.M88.4 R48, [R88+0x1000] ;  /* 0x001000005830783b */ /* 0x000fe80000000200 */
[----:B------:R-:W-:Y:S01]  /*1c00*/  LDSM.16.M88.4 R40, [R86+0x4400] ;  /* 0x004400005628783b */ /* 0x000fe20000000200 */
[C---:B---3--:R-:W-:Y:S03]  /*1c10*/  HMMA.16816.F32.BF16 R28, R52.reuse, R20, RZ ;  /* 0x00000014341c723c */ /* 0x048fe600000418ff */
[----:B------:R-:W3:Y:S04]  /*1c20*/  LDSM.16.M88.4 R44, [R86+0x4000] ;  /* 0x00400000562c783b */ /* 0x000ee80000000200 */
[----:B------:R-:W-:Y:S01]  /*1c30*/  LDSM.16.M88.4 R72, [R81+0x3800] ;  /* 0x003800005148783b */ /* 0x000fe20000000200 */
[C---:B-1----:R-:W-:Y:S03]  /*1c40*/  HMMA.16816.F32.BF16 R16, R52.reuse, R12, RZ ;  /* 0x0000000c3410723c */ /* 0x042fe600000418ff */
[----:B------:R-:W-:Y:S04]  /*1c50*/  LDSM.16.M88.4 R36, [R86+0x4800] ;  /* 0x004800005624783b */ /* 0x000fe80000000200 */
[----:B------:R-:W0:Y:S01]  /*1c60*/  LDGDEPBAR ;  /* 0x00000000000079af */ /* 0x000e220000000000 */
[C---:B----4-:R-:W-:Y:S08]  /*1c70*/  HMMA.16816.F32.BF16 R64, R52.reuse, R60, RZ ;  /* 0x0000003c3440723c */ /* 0x050ff000000418ff */
[C---:B------:R-:W-:Y:S08]  /*1c80*/  HMMA.16816.F32.BF16 R20, R52.reuse, R22, RZ ;  /* 0x000000163414723c */ /* 0x040ff000000418ff */
[C---:B------:R-:W-:Y:S08]  /*1c90*/  HMMA.16816.F32.BF16 R12, R52.reuse, R14, RZ ;  /* 0x0000000e340c723c */ /* 0x040ff000000418ff */
[C---:B------:R-:W-:Y:S08]  /*1ca0*/  HMMA.16816.F32.BF16 R60, R52.reuse, R62, RZ ;  /* 0x0000003e343c723c */ /* 0x040ff000000418ff */
[C---:B-----5:R-:W-:Y:S08]  /*1cb0*/  HMMA.16816.F32.BF16 R56, R52.reuse, R32, RZ ;  /* 0x000000203438723c */ /* 0x060ff000000418ff */
[----:B------:R-:W-:Y:S01]  /*1cc0*/  HMMA.16816.F32.BF16 R52, R52, R34, RZ ;  /* 0x000000223434723c */ /* 0x000fe200000418ff */
[----:B------:R-:W1:Y:S07]  /*1cd0*/  LDSM.16.M88.4 R32, [R86+0x4c00] ;  /* 0x004c00005620783b */ /* 0x000e6e0000000200 */
[C---:B--2---:R-:W-:Y:S08]  /*1ce0*/  HMMA.16816.F32.BF16 R28, R76.reuse, R8, R28 ;  /* 0x000000084c1c723c */ /* 0x044ff0000004181c */
[C---:B------:R-:W-:Y:S08]  /*1cf0*/  HMMA.16816.F32.BF16 R56, R76.reuse, R68, R56 ;  /* 0x000000444c38723c */ /* 0x040ff00000041838 */
[C---:B------:R-:W-:Y:S01]  /*1d00*/  HMMA.16816.F32.BF16 R20, R76.reuse, R10, R20 ;  /* 0x0000000a4c14723c */ /* 0x040fe20000041814 */
[----:B------:R-:W-:Y:S07]  /*1d10*/  LDSM.16.M88.4 R8, [R85+0x1000] ;  /* 0x001000005508783b */ /* 0x000fee0000000200 */
[C---:B------:R-:W-:Y:S01]  /*1d20*/  HMMA.16816.F32.BF16 R68, R76.reuse, R70, R52 ;  /* 0x000000464c44723c */ /* 0x040fe20000041834 */
[----:B------:R-:W2:Y:S07]  /*1d30*/  LDSM.16.M88.4 R52, [R81+0x4400] ;  /* 0x004400005134783b */ /* 0x000eae0000000200 */
[C---:B------:R-:W-:Y:S08]  /*1d40*/  HMMA.16816.F32.BF16 R16, R76.reuse, R4, R16 ;  /* 0x000000044c10723c */ /* 0x040ff00000041810 */
[----:B------:R-:W-:Y:S01]  /*1d50*/  HMMA.16816.F32.BF16 R12, R76, R6, R12 ;  /* 0x000000064c0c723c */ /* 0x000fe2000004180c */
[----:B------:R-:W4:Y:S07]  /*1d60*/  LDSM.16.M88.4 R4, [R81+0x4000] ;  /* 0x004000005104783b */ /* 0x000f2e0000000200 */
[C---:B---3--:R-:W-:Y:S08]  /*1d70*/  HMMA.16816.F32.BF16 R28, R48.reuse, R44, R28 ;  /* 0x0000002c301c723c */ /* 0x048ff0000004181c */
[C---:B------:R-:W-:Y:S08]  /*1d80*/  HMMA.16816.F32.BF16 R16, R48.reuse, R40, R16 ;  /* 0x000000283010723c */ /* 0x040ff00000041810 */
[C---:B------:R-:W-:Y:S01]  /*1d90*/  HMMA.16816.F32.BF16 R20, R48.reuse, R46, R20 ;  /* 0x0000002e3014723c */ /* 0x040fe20000041814 */
[----:B------:R-:W-:Y:S07]  /*1da0*/  LDSM.16.M88.4 R44, [R81+0x4800] ;  /* 0x00480000512c783b */ /* 0x000fee0000000200 */
        /* <DEDUP_REMOVED lines=8> */
[C---:B--2---:R-:W-:Y:S08]  /*1e30*/  HMMA.16816.F32.BF16 R16, R8.reuse, R52, R16 ;  /* 0x000000340810723c */ /* 0x044ff00000041810 */
[C---:B----4-:R-:W-:Y:S08]  /*1e40*/  HMMA.16816.F32.BF16 R28, R8.reuse, R4, R28 ;  /* 0x00000004081c723c */ /* 0x050ff0000004181c */
[C---:B------:R-:W-:Y:S01]  /*1e50*/  HMMA.16816.F32.BF16 R20, R8.reuse, R6, R20 ;  /* 0x000000060814723c */ /* 0x040fe20000041814 */
[----:B------:R-:W-:Y:S07]  /*1e60*/  LDSM.16.M88.4 R4, [R88+0x2000] ;  /* 0x002000005804783b */ /* 0x000fee0000000200 */
[----:B------:R-:W-:Y:S01]  /*1e70*/  HMMA.16816.F32.BF16 R52, R8, R54, R12 ;  /* 0x000000360834723c */ /* 0x000fe2000004180c */
[----:B------:R-:W2:Y:S07]  /*1e80*/  LDSM.16.M88.4 R12, [R86+0x5c00] ;  /* 0x005c0000560c783b */ /* 0x000eae0000000200 */
[C---:B------:R-:W-:Y:S08]  /*1e90*/  HMMA.16816.F32.BF16 R64, R48.reuse, R36, R64 ;  /* 0x000000243040723c */ /* 0x040ff00000041840 */
[----:B------:R-:W-:Y:S01]  /*1ea0*/  HMMA.16816.F32.BF16 R60, R48, R38, R60 ;  /* 0x00000026303c723c */ /* 0x000fe2000004183c */
[----:B------:R-:W3:Y:S04]  /*1eb0*/  LDSM.16.M88.4 R36, [R86+0x5000] ;  /* 0x005000005624783b */ /* 0x000ee80000000200 */
[----:B------:R-:W4:Y:S03]  /*1ec0*/  LDSM.16.M88.4 R48, [R86+0x5400] ;  /* 0x005400005630783b */ /* 0x000f260000000200 */
[C---:B-1----:R-:W-:Y:S08]  /*1ed0*/  HMMA.16816.F32.BF16 R56, R8.reuse, R32, R56 ;  /* 0x000000200838723c */ /* 0x042ff00000041838 */
[C---:B------:R-:W-:Y:S01]  /*1ee0*/  HMMA.16816.F32.BF16 R76, R8.reuse, R44, R64 ;  /* 0x0000002c084c723c */ /* 0x040fe20000041840 */
[----:B------:R-:W1:Y:S07]  /*1ef0*/  LDSM.16.M88.4 R64, [R81+0x5000] ;  /* 0x005000005140783b */ /* 0x000e6e0000000200 */
[C---:B------:R-:W-:Y:S08]  /*1f00*/  HMMA.16816.F32.BF16 R60, R8.reuse, R46, R60 ;  /* 0x0000002e083c723c */ /* 0x040ff0000004183c */
[----:B------:R-:W-:Y:S01]  /*1f10*/  HMMA.16816.F32.BF16 R68, R8, R34, R68 ;  /* 0x000000220844723c */ /* 0x000fe20000041844 */
[----:B------:R-:W5:Y:S07]  /*1f20*/  LDSM.16.M88.4 R8, [R81+0x5400] ;  /* 0x005400005108783b */ /* 0x000f6e0000000200 */
[----:B--2---:R-:W-:Y:S01]  /*1f30*/  HMMA.16816.F32.BF16 R56, R4, R12, R56 ;  /* 0x0000000c0438723c */ /* 0x004fe20000041838 */
[----:B------:R-:W-:Y:S01]  /*1f40*/  LOP3.LUT R12, R116, 0x1f0, RZ, 0xc0, !PT ;  /* 0x000001f0740c7812 */ /* 0x000fe200078ec0ff */
[----:B------:R-:W-:-:S03]  /*1f50*/  IMAD.SHL.U32 R13, R113, 0x2, RZ ;  /* 0x00000002710d7824 */ /* 0x000fc600078e00ff */
[----:B------:R-:W-:Y:S02]  /*1f60*/  IADD3 R83, PT, PT, R84, R12, R83 ;  /* 0x0000000c54537210 */ /* 0x000fe40007ffe053 */
[----:B------:R-:W-:Y:S01]  /*1f70*/  LOP3.LUT R32, R130, 0x6, R13, 0xf8, !PT ;  /* 0x0000000682207812 */ /* 0x000fe200078ef80d */
[----:B---3--:R-:W-:Y:S01]  /*1f80*/  HMMA.16816.F32.BF16 R28, R4, R36, R28 ;  /* 0x00000024041c723c */ /* 0x008fe2000004181c */
[----:B------:R-:W-:Y:S02]  /*1f90*/  IADD3 R33, PT, PT, R82, -UR18, R83 ;  /* 0x8000001252217c10 */ /* 0x000fe4000fffe053 */
[----:B------:R-:W-:-:S03]  /*1fa0*/  LOP3.LUT R12, R32, 0x1, RZ, 0xfc, !PT ;  /* 0x00000001200c7812 */ /* 0x000fc600078efcff */
[----:B------:R-:W-:Y:S02]  /*1fb0*/  IMAD.IADD R33, R33, 0x1, R80 ;  /* 0x0000000121217824 */ /* 0x000fe400078e0250 */
[C---:B------:R-:W-:Y:S03]  /*1fc0*/  HMMA.16816.F32.BF16 R20, R4.reuse, R38, R20 ;  /* 0x000000260414723c */ /* 0x040fe60000041814 */
[C-C-:B------:R-:W-:Y:S02]  /*1fd0*/  VIADDMNMX R35, R33.reuse, 0x1, R82.reuse, PT ;  /* 0x0000000121237846 */ /* 0x140fe40003800152 */
[----:B------:R-:W-:Y:S02]  /*1fe0*/  VIADDMNMX R33, R33, 0x9, R82, PT ;  /* 0x0000000921217846 */ /* 0x000fe40003800152 */
[C---:B------:R-:W-:Y:S01]  /*1ff0*/  ISETP.GE.AND P1, PT, R12.reuse, R35, PT ;  /* 0x000000230c00720c */ /* 0x040fe20003f26270 */
[----:B----4-:R-:W-:Y:S01]  /*2000*/  HMMA.16816.F32.BF16 R16, R4, R48, R16 ;  /* 0x000000300410723c */ /* 0x010fe20000041810 */
[----:B------:R-:W-:-:S02]  /*2010*/  ISETP.GE.AND P0, PT, R12, R33, PT ;  /* 0x000000210c00720c */ /* 0x000fc40003f06270 */
[C---:B------:R-:W-:Y:S02]  /*2020*/  LOP3.LUT R12, R32.reuse, 0x8, RZ, 0xfc, !PT ;  /* 0x00000008200c7812 */ /* 0x040fe400078efcff */
[-C--:B------:R-:W-:Y:S02]  /*2030*/  ISETP.GE.AND P4, PT, R32, R35.reuse, PT ;  /* 0x000000232000720c */ /* 0x080fe40003f86270 */
[C---:B------:R-:W-:Y:S01]  /*2040*/  ISETP.GE.AND P3, PT, R12.reuse, R35, PT ;  /* 0x000000230c00720c */ /* 0x040fe20003f66270 */
[----:B------:R-:W-:Y:S01]  /*2050*/  HMMA.16816.F32.BF16 R52, R4, R50, R52 ;  /* 0x000000320434723c */ /* 0x000fe20000041834 */
[----:B------:R-:W-:Y:S02]  /*2060*/  ISETP.GE.AND P6, PT, R12, R33, PT ;  /* 0x000000210c00720c */ /* 0x000fe40003fc6270 */
[----:B------:R-:W-:-:S05]  /*2070*/  LOP3.LUT R12, R32, 0x10, RZ, 0xfc, !PT ;  /* 0x00000010200c7812 */ /* 0x000fca00078efcff */
[C---:B------:R-:W-:Y:S08]  /*2080*/  HMMA.16816.F32.BF16 R76, R4.reuse, R40, R76 ;  /* 0x00000028044c723c */ /* 0x040ff0000004184c */
[C---:B------:R-:W-:Y:S08]  /*2090*/  HMMA.16816.F32.BF16 R60, R4.reuse, R42, R60 ;  /* 0x0000002a043c723c */ /* 0x040ff0000004183c */
[----:B------:R-:W-:Y:S01]  /*20a0*/  HMMA.16816.F32.BF16 R68, R4, R14, R68 ;  /* 0x0000000e0444723c */ /* 0x000fe20000041844 */
[----:B------:R-:W2:Y:S01]  /*20b0*/  LDSM.16.M88.4 R4, [R81+0x5800] ;  /* 0x005800005104783b */ /* 0x000ea20000000200 */
[----:B------:R-:W-:-:S03]  /*20c0*/  LOP3.LUT R14, R32, 0x9, RZ, 0xfc, !PT ;  /* 0x00000009200e7812 */ /* 0x000fc600078efcff */
[----:B------:R-:W3:Y:S01]  /*20d0*/  LDSM.16.M88.4 R80, [R81+0x5c00] ;  /* 0x005c00005150783b */ /* 0x000ee20000000200 */
[----:B------:R-:W-:Y:S01]  /*20e0*/  ISETP.GE.AND P2, PT, R14, R35, PT ;  /* 0x000000230e00720c */ /* 0x000fe20003f46270 */
[----:B------:R-:W-:-:S04]  /*20f0*/  DEPBAR.LE SB0, 0x0 ;  /* 0x000080000000791a */ /* 0x000fc80000000000 */
[----:B-1----:R-:W-:Y:S01]  /*2100*/  HMMA.16816.F32.BF16 R28, R72, R64, R28 ;  /* 0x00000040481c723c */ /* 0x002fe2000004181c */
[----:B------:R-:W-:-:S07]  /*2110*/  ISETP.GE.AND P5, PT, R14, R33, PT ;  /* 0x000000210e00720c */ /* 0x000fce0003fa6270 */
[C---:B------:R-:W-:Y:S08]  /*2120*/  HMMA.16816.F32.BF16 R20, R72.reuse, R66, R20 ;  /* 0x000000424814723c */ /* 0x040ff00000041814 */
[----:B-----5:R-:W-:Y:S01]  /*2130*/  HMMA.16816.F32.BF16 R16, R72, R8, R16 ;  /* 0x000000084810723c */ /* 0x020fe20000041810 */
[----:B------:R-:W-:Y:S02]  /*2140*/  LOP3.LUT R8, R32, 0x11, RZ, 0xfc, !PT ;  /* 0x0000001120087812 */ /* 0x000fe400078efcff */
[----:B------:R-:W-:-:S02]  /*2150*/  FSEL R31, R31, -INF , !P0 ;  /* 0xff8000001f1f7808 */ /* 0x000fc40004000000 */
[----:B------:R-:W-:Y:S02]  /*2160*/  ISETP.GE.AND P0, PT, R8, R35, PT ;  /* 0x000000230800720c */ /* 0x000fe40003f06270 */
[----:B------:R-:W-:Y:S01]  /*2170*/  FSEL R28, R28, -INF , !P4 ;  /* 0xff8000001c1c7808 */ /* 0x000fe20006000000 */
[C---:B------:R-:W-:Y:S01]  /*2180*/  HMMA.16816.F32.BF16 R52, R72.reuse, R10, R52 ;  /* 0x0000000a4834723c */ /* 0x040fe20000041834 */
[-C--:B------:R-:W-:Y:S02]  /*2190*/  ISETP.GE.AND P4, PT, R32, R33.reuse, PT ;  /* 0x000000212000720c */ /* 0x080fe40003f86270 */
[----:B------:R-:W-:Y:S02]  /*21a0*/  FSEL R20, R20, -INF , !P3 ;  /* 0xff80000014147808 */ /* 0x000fe40005800000 */
[----:B------:R-:W-:Y:S02]  /*21b0*/  ISETP.GE.AND P3, PT, R8, R33, PT ;  /* 0x000000210800720c */ /* 0x000fe40003f66270 */
[----:B------:R-:W-:Y:S01]  /*21c0*/  LOP3.LUT R8, R32, 0x18, RZ, 0xfc, !PT ;  /* 0x0000001820087812 */ /* 0x000fe200078efcff */
[----:B--2---:R-:W-:Y:S01]  /*21d0*/  HMMA.16816.F32.BF16 R76, R72, R4, R76 ;  /* 0x00000004484c723c */ /* 0x004fe2000004184c */
[----:B------:R-:W-:-:S02]  /*21e0*/  FSEL R13, R22, -INF , !P6 ;  /* 0xff800000160d7808 */ /* 0x000fc40007000000 */
[----:B------:R-:W-:Y:S02]  /*21f0*/  FSEL R14, R29, -INF , !P1 ;  /* 0xff8000001d0e7808 */ /* 0x000fe40004800000 */
[----:B------:R-:W-:Y:S02]  /*2200*/  FSEL R22, R21, -INF , !P2 ;  /* 0xff80000015167808 */ /* 0x000fe40005000000 */
[----:B------:R-:W-:Y:S01]  /*2210*/  ISETP.GE.AND P1, PT, R12, R33, PT ;  /* 0x000000210c00720c */ /* 0x000fe20003f26270 */
[----:B------:R-:W-:Y:S01]  /*2220*/  HMMA.16816.F32.BF16 R60, R72, R6, R60 ;  /* 0x00000006483c723c */ /* 0x000fe2000004183c */
[C---:B------:R-:W-:Y:S02]  /*2230*/  ISETP.GE.AND P6, PT, R8.reuse, R35, PT ;  /* 0x000000230800720c */ /* 0x040fe40003fc6270 */
[----:B------:R-:W-:Y:S02]  /*2240*/  ISETP.GE.AND P2, PT, R8, R33, PT ;  /* 0x000000210800720c */ /* 0x000fe40003f46270 */
[----:B------:R-:W-:-:S02]  /*2250*/  FSEL R15, R30, -INF , !P4 ;  /* 0xff8000001e0f7808 */ /* 0x000fc40006000000 */
[----:B------:R-:W-:Y:S01]  /*2260*/  LOP3.LUT R8, R32, 0x20, RZ, 0xfc, !PT ;  /* 0x0000002020087812 */ /* 0x000fe200078efcff */
[C---:B---3--:R-:W-:Y:S01]  /*2270*/  HMMA.16816.F32.BF16 R56, R72.reuse, R80, R56 ;  /* 0x000000504838723c */ /* 0x048fe20000041838 */
[-C--:B------:R-:W-:Y:S02]  /*2280*/  ISETP.GE.AND P4, PT, R12, R35.reuse, PT ;  /* 0x000000230c00720c */ /* 0x080fe40003f86270 */
[C---:B------:R-:W-:Y:S02]  /*2290*/  LOP3.LUT R10, R32.reuse, 0x19, RZ, 0xfc, !PT ;  /* 0x00000019200a7812 */ /* 0x040fe400078efcff */
[----:B------:R-:W-:Y:S02]  /*22a0*/  LOP3.LUT R4, R32, 0x21, RZ, 0xfc, !PT ;  /* 0x0000002120047812 */ /* 0x000fe400078efcff */
[----:B------:R-:W-:Y:S01]  /*22b0*/  FSEL R9, R18, -INF , !P1 ;  /* 0xff80000012097808 */ /* 0x000fe20004800000 */
[----:B------:R-:W-:Y:S01]  /*22c0*/  HMMA.16816.F32.BF16 R68, R72, R82, R68 ;  /* 0x000000524844723c */ /* 0x000fe20000041844 */
[----:B------:R-:W-:Y:S01]  /*22d0*/  FSEL R12, R17, -INF , !P0 ;  /* 0xff800000110c7808 */ /* 0x000fe20004000000 */
[----:B------:R-:W-:Y:S01]  /*22e0*/  BAR.SYNC.DEFER_BLOCKING 0x0 ;  /* 0x0000000000007b1d */ /* 0x000fe20000010000 */
[----:B------:R-:W-:-:S02]  /*22f0*/  ISETP.GE.AND P1, PT, R8, R35, PT ;  /* 0x000000230800720c */ /* 0x000fc40003f26270 */
[-C--:B------:R-:W-:Y:S02]  /*2300*/  ISETP.GE.AND P0, PT, R8, R33.reuse, PT ;  /* 0x000000210800720c */ /* 0x080fe40003f06270 */
[----:B------:R-:W-:Y:S02]  /*2310*/  FSEL R16, R16, -INF , !P4 ;  /* 0xff80000010107808 */ /* 0x000fe40006000000 */
[----:B------:R-:W-:Y:S02]  /*2320*/  FSEL R11, R19, -INF , !P3 ;  /* 0xff800000130b7808 */ /* 0x000fe40005800000 */
[----:B------:R-:W-:Y:S02]  /*2330*/  FSEL R8, R52, -INF , !P6 ;  /* 0xff80000034087808 */ /* 0x000fe40007000000 */
[----:B------:R-:W-:Y:S02]  /*2340*/  ISETP.GE.AND P4, PT, R10, R33, PT ;  /* 0x000000210a00720c */ /* 0x000fe40003f86270 */
[----:B------:R-:W-:-:S02]  /*2350*/  ISETP.GE.AND P3, PT, R4, R35, PT ;  /* 0x000000230400720c */ /* 0x000fc40003f66270 */
[----:B------:R-:W-:Y:S02]  /*2360*/  ISETP.GE.AND P6, PT, R4, R33, PT ;  /* 0x000000210400720c */ /* 0x000fe40003fc6270 */
[C---:B------:R-:W-:Y:S02]  /*2370*/  LOP3.LUT R4, R32.reuse, 0x28, RZ, 0xfc, !PT ;  /* 0x0000002820047812 */ /* 0x040fe400078efcff */
[----:B------:R-:W-:Y:S02]  /*2380*/  LOP3.LUT R6, R32, 0x29, RZ, 0xfc, !PT ;  /* 0x0000002920067812 */ /* 0x000fe400078efcff */
[----:B------:R-:W-:Y:S02]  /*2390*/  FSEL R17, R54, -INF , !P2 ;  /* 0xff80000036117808 */ /* 0x000fe40005000000 */
[----:B------:R-:W-:Y:S02]  /*23a0*/  FSEL R19, R55, -INF , !P4 ;  /* 0xff80000037137808 */ /* 0x000fe40006000000 */
[----:B------:R-:W-:-:S02]  /*23b0*/  FSEL R100, R76, -INF , !P1 ;  /* 0xff8000004c647808 */ /* 0x000fc40004800000 */
[-C--:B------:R-:W-:Y:S02]  /*23c0*/  ISETP.GE.AND P2, PT, R4, R35.reuse, PT ;  /* 0x000000230400720c */ /* 0x080fe40003f46270 */
[C---:B------:R-:W-:Y:S02]  /*23d0*/  ISETP.GE.AND P4, PT, R6.reuse, R35, PT ;  /* 0x000000230600720c */ /* 0x040fe40003f86270 */
[----:B------:R-:W-:Y:S02]  /*23e0*/  ISETP.GE.AND P1, PT, R6, R33, PT ;  /* 0x000000210600720c */ /* 0x000fe40003f26270 */
[----:B------:R-:W-:Y:S02]  /*23f0*/  LOP3.LUT R6, R32, 0x31, RZ, 0xfc, !PT ;  /* 0x0000003120067812 */ /* 0x000fe400078efcff */
[----:B------:R-:W-:Y:S02]  /*2400*/  FSEL R23, R23, -INF , !P5 ;  /* 0xff80000017177808 */ /* 0x000fe40006800000 */
[----:B------:R-:W-:-:S02]  /*2410*/  FSEL R104, R60, -INF , !P2 ;  /* 0xff8000003c687808 */ /* 0x000fc40005000000 */
[----:B------:R-:W-:Y:S02]  /*2420*/  ISETP.GE.AND P5, PT, R10, R35, PT ;  /* 0x000000230a00720c */ /* 0x000fe40003fa6270 */
[-C--:B------:R-:W-:Y:S02]  /*2430*/  ISETP.GE.AND P2, PT, R6, R33.reuse, PT ;  /* 0x000000210600720c */ /* 0x080fe40003f46270 */
[----:B------:R-:W-:Y:S02]  /*2440*/  FSEL R10, R53, -INF , !P5 ;  /* 0xff800000350a7808 */ /* 0x000fe40006800000 */
[----:B------:R-:W-:Y:S02]  /*2450*/  FSEL R91, R59, -INF , !P2 ;  /* 0xff8000003b5b7808 */ /* 0x000fe40005000000 */
[----:B------:R-:W-:Y:S02]  /*2460*/  ISETP.GE.AND P5, PT, R4, R33, PT ;  /* 0x000000210400720c */ /* 0x000fe40003fa6270 */
[----:B------:R-:W-:-:S02]  /*2470*/  ISETP.GT.AND P2, PT, R122, R117, PT ;  /* 0x000000757a00720c */ /* 0x000fc40003f44270 */
[----:B------:R-:W-:Y:S02]  /*2480*/  LOP3.LUT R4, R32, 0x30, RZ, 0xfc, !PT ;  /* 0x0000003020047812 */ /* 0x000fe400078efcff */
[----:B------:R-:W-:Y:S02]  /*2490*/  FSEL R103, R78, -INF , !P0 ;  /* 0xff8000004e677808 */ /* 0x000fe40004000000 */
[----:B------:R-:W-:Y:S02]  /*24a0*/  FSEL R102, R77, -INF , !P3 ;  /* 0xff8000004d667808 */ /* 0x000fe40005800000 */
[C---:B------:R-:W-:Y:S02]  /*24b0*/  ISETP.GE.AND P0, PT, R4.reuse, R35, PT ;  /* 0x000000230400720c */ /* 0x040fe40003f06270 */
[----:B------:R-:W-:Y:S02]  /*24c0*/  ISETP.GE.AND P3, PT, R4, R33, PT ;  /* 0x000000210400720c */ /* 0x000fe40003f66270 */
[----:B------:R-:W-:-:S02]  /*24d0*/  LOP3.LUT R4, R32, 0x38, RZ, 0xfc, !PT ;  /* 0x0000003820047812 */ /* 0x000fc400078efcff */
[----:B------:R-:W-:Y:S02]  /*24e0*/  LOP3.LUT R32, R32, 0x39, RZ, 0xfc, !PT ;  /* 0x0000003920207812 */ /* 0x000fe400078efcff */
[----:B------:R-:W-:Y:S02]  /*24f0*/  FSEL R109, R79, -INF , !P6 ;  /* 0xff8000004f6d7808 */ /* 0x000fe40007000000 */
[----:B------:R-:W-:Y:S02]  /*2500*/  FSEL R105, R62, -INF , !P5 ;  /* 0xff8000003e697808 */ /* 0x000fe40006800000 */
[----:B------:R-:W-:Y:S02]  /*2510*/  FSEL R106, R61, -INF , !P4 ;  /* 0xff8000003d6a7808 */ /* 0x000fe40006000000 */
[----:B------:R-:W-:Y:S02]  /*2520*/  FSEL R107, R63, -INF , !P1 ;  /* 0xff8000003f6b7808 */ /* 0x000fe40004800000 */
[----:B------:R-:W-:-:S02]  /*2530*/  FSEL R98, R56, -INF , !P0 ;  /* 0xff80000038627808 */ /* 0x000fc40004000000 */
[-C--:B------:R-:W-:Y:S02]  /*2540*/  ISETP.GE.AND P6, PT, R6, R35.reuse, PT ;  /* 0x000000230600720c */ /* 0x080fe40003fc6270 */
[-C--:B------:R-:W-:Y:S02]  /*2550*/  ISETP.GE.AND P5, PT, R4, R35.reuse, PT ;  /* 0x000000230400720c */ /* 0x080fe40003fa6270 */
[----:B------:R-:W-:Y:S02]  /*2560*/  ISETP.GE.AND P4, PT, R32, R35, PT ;  /* 0x000000232000720c */ /* 0x000fe40003f86270 */
        /* <DEDUP_REMOVED lines=22> */
.L_x_4213:
        /* <DEDUP_REMOVED lines=58> */
.L_x_4214:
        /* <DEDUP_REMOVED lines=12> */
.L_x_4212:
        /* <DEDUP_REMOVED lines=18> */
[----:B------:R-:W2:Y:S01]  /*2c50*/  SHFL.BFLY PT, R5, R0, 0x2, 0x1f ;  /* 0x0c401f0000057f89 */ /* 0x000ea200000e0000 */
[----:B------:R-:W-:-:S02]  /*2c60*/  IADD3 R24, PT, PT, R24, -0x2, RZ ;  /* 0xfffffffe18187810 */ /* 0x000fc40007ffe0ff */
[----:B------:R-:W-:Y:S01]  /*2c70*/  LEA R114, R114, UR5, 0x1 ;  /* 0x0000000572727c11 */ /* 0x000fe2000f8e08ff */
[----:B------:R-:W3:Y:S03]  /*2c80*/  SHFL.BFLY PT, R3, R4, 0x2, 0x1f ;  /* 0x0c401f0004037f89 */ /* 0x000ee600000e0000 */
[----:B------:R-:W-:Y:S01]  /*2c90*/  IADD3 R87, PT, PT, R25, R114, RZ ;  /* 0x0000007219577210 */ /* 0x000fe20007ffe0ff */
[----:B------:R-:W-:Y:S04]  /*2ca0*/  LDSM.16.MT88.4 R40, [R114+0x6000] ;  /* 0x006000007228783b */ /* 0x000fe80000004200 */
[----:B------:R-:W-:Y:S04]  /*2cb0*/  LDSM.16.MT88.4 R48, [R87+0x6000] ;  /* 0x006000005730783b */ /* 0x000fe80000004200 */
[----:B------:R-:W-:Y:S04]  /*2cc0*/  LDSM.16.MT88.4 R56, [R114+0x7000] ;  /* 0x007000007238783b */ /* 0x000fe80000004200 */
[----:B------:R-:W-:Y:S01]  /*2cd0*/  LDSM.16.MT88.4 R64, [R87+0x7000] ;  /* 0x007000005740783b */ /* 0x000fe20000004200 */
[----:B--2---:R-:W-:-:S03]  /*2ce0*/  FMNMX.FTZ R5, R0, R5, !PT ;  /* 0x0000000500057209 */ /* 0x004fc60007810000 */
[----:B------:R-:W-:Y:S01]  /*2cf0*/  LDSM.16.MT88.4 R72, [R114+0x8000] ;  /* 0x008000007248783b */ /* 0x000fe20000004200 */
[----:B---3--:R-:W-:-:S03]  /*2d00*/  FMNMX.FTZ R3, R4, R3, !PT ;  /* 0x0000000304037209 */ /* 0x008fc60007810000 */
[----:B------:R-:W2:Y:S04]  /*2d10*/  SHFL.BFLY PT, R2, R5, 0x1, 0x1f ;  /* 0x0c201f0005027f89 */ /* 0x000ea800000e0000 */
[----:B------:R-:W3:Y:S01]  /*2d20*/  SHFL.BFLY PT, R0, R3, 0x1, 0x1f ;  /* 0x0c201f0003007f89 */ /* 0x000ee200000e0000 */
[----:B--2---:R-:W-:-:S03]  /*2d30*/  FMNMX.FTZ R2, R5, R2, !PT ;  /* 0x0000000205027209 */ /* 0x004fc60007810000 */
[----:B------:R-:W2:Y:S01]  /*2d40*/  LDSM.16.MT88.4 R4, [R87+0x8000] ;  /* 0x008000005704783b */ /* 0x000ea20000004200 */
[----:B---3--:R-:W-:Y:S01]  /*2d50*/  FMNMX.FTZ R0, R3, R0, !PT ;  /* 0x0000000003007209 */ /* 0x008fe20007810000 */
[C---:B-1----:R-:W-:Y:S01]  /*2d60*/  FMUL.FTZ R97, R2.reuse, UR4 ;  /* 0x0000000402617c20 */ /* 0x042fe20008410000 */
[----:B------:R-:W-:-:S03]  /*2d70*/  FSETP.NEU.FTZ.AND P0, PT, R2, -INF , PT ;  /* 0xff8000000200780b */ /* 0x000fc60003f1d000 */
[C---:B------:R-:W-:Y:S01]  /*2d80*/  FMUL.FTZ R92, R0.reuse, UR4 ;  /* 0x00000004005c7c20 */ /* 0x040fe20008410000 */
        /* <DEDUP_REMOVED lines=34> */
[----:B------:R-:W-:Y:S01]  /*2fb0*/  FFMA.FTZ R109, R94, UR4, -R97 ;  /* 0x000000045e6d7c23 */ /* 0x000fe20008010861 */
[--C-:B------:R-:W-:Y:S01]  /*2fc0*/  FFMA.FTZ R94, R91, UR4, -R92.reuse ;  /* 0x000000045b5e7c23 */ /* 0x100fe2000801085c */
[----:B------:R-:W2:Y:S01]  /*2fd0*/  MUFU.EX2 R29, R29 ;  /* 0x0000001d001d7308 */ /* 0x000ea20000000800 */
[----:B---3--:R-:W-:Y:S01]  /*2fe0*/  F2FP.BF16.F32.PACK_AB R80, R85, R86 ;  /* 0x000000565550723e */ /* 0x008fe200000010ff */
[--C-:B------:R-:W-:Y:S01]  /*2ff0*/  FFMA.FTZ R90, R90, UR4, -R92.reuse ;  /* 0x000000045a5a7c23 */ /* 0x100fe2000801085c */
[----:B------:R-:W-:Y:S01]  /*3000*/  FFMA.FTZ R89, R89, UR4, -R92 ;  /* 0x0000000459597c23 */ /* 0x000fe2000801085c */
[----:B------:R-:W-:Y:S01]  /*3010*/  FADD.FTZ R85, R86, R85 ;  /* 0x0000005556557221 */ /* 0x000fe20000010000 */
[----:B------:R-:W-:-:S03]  /*3020*/  ISETP.GE.AND P0, PT, R24, R117, PT ;  /* 0x000000751800720c */ /* 0x000fc60003f06270 */
[----:B------:R-:W-:Y:S08]  /*3030*/  MUFU.EX2 R84, R84 ;  /* 0x0000005400547308 */ /* 0x000ff00000000800 */
[----:B------:R-:W3:Y:S01]  /*3040*/  MUFU.EX2 R35, R35 ;  /* 0x0000002300237308 */ /* 0x000ee20000000800 */
[----:B--2---:R-:W-:Y:S01]  /*3050*/  F2FP.BF16.F32.PACK_AB R82, R29, R30 ;  /* 0x0000001e1d52723e */ /* 0x004fe200000010ff */
[----:B------:R-:W-:-:S04]  /*3060*/  FADD.FTZ R30, R30, R85 ;  /* 0x000000551e1e7221 */ /* 0x000fc80000010000 */
[----:B------:R-:W-:Y:S02]  /*3070*/  FADD.FTZ R29, R29, R30 ;  /* 0x0000001e1d1d7221 */ /* 0x000fe40000010000 */
[----:B------:R-:W-:Y:S08]  /*3080*/  MUFU.EX2 R34, R34 ;  /* 0x0000002200227308 */ /* 0x000ff00000000800 */
[----:B------:R-:W2:Y:S01]  /*3090*/  MUFU.EX2 R33, R33 ;  /* 0x0000002100217308 */ /* 0x000ea20000000800 */
[----:B---3--:R-:W-:Y:S01]  /*30a0*/  F2FP.BF16.F32.PACK_AB R81, R35, R84 ;  /* 0x000000542351723e */ /* 0x008fe200000010ff */
[----:B------:R-:W-:-:S06]  /*30b0*/  FADD.FTZ R35, R84, R35 ;  /* 0x0000002354237221 */ /* 0x000fcc0000010000 */
[----:B------:R-:W-:Y:S08]  /*30c0*/  MUFU.EX2 R28, R28 ;  /* 0x0000001c001c7308 */ /* 0x000ff00000000800 */
[----:B------:R-:W3:Y:S01]  /*30d0*/  MUFU.EX2 R25, R25 ;  /* 0x0000001900197308 */ /* 0x000ee20000000800 */
[----:B--2---:R-:W-:-:S07]  /*30e0*/  F2FP.BF16.F32.PACK_AB R83, R33, R34 ;  /* 0x000000222153723e */ /* 0x004fce00000010ff */
        /* <DEDUP_REMOVED lines=10> */
[----:B------:R-:W1:Y:S01]  /*3190*/  MUFU.EX2 R31, R31 ;  /* 0x0000001f001f7308 */ /* 0x000e620000000800 */
        /* <DEDUP_REMOVED lines=13> */
[----:B--2---:R-:W-:-:S03]  /*3270*/  F2FP.BF16.F32.PACK_AB R5, R88, R27 ;  /* 0x0000001b5805723e */ /* 0x004fc600000010ff */
[----:B------:R-:W-:Y:S01]  /*3280*/  FADD.FTZ R25, R25, R28 ;  /* 0x0000001c19197221 */ /* 0x000fe20000010000 */
[----:B------:R-:W2:Y:S01]  /*3290*/  MUFU.EX2 R106, R106 ;  /* 0x0000006a006a7308 */ /* 0x000ea20000000800 */
[----:B------:R-:W-:Y:S01]  /*32a0*/  HMMA.16816.F32.BF16 R80, R80, R6, RZ ;  /* 0x000000065050723c */ /* 0x000fe200000418ff */
[----:B------:R-:W-:Y:S02]  /*32b0*/  F2FP.BF16.F32.PACK_AB R6, R3, R26 ;  /* 0x0000001a0306723e */ /* 0x000fe400000010ff */
[----:B-1----:R-:W-:-:S04]  /*32c0*/  F2FP.BF16.F32.PACK_AB R7, R31, R32 ;  /* 0x000000201f07723e */ /* 0x002fc800000010ff */
[----:B------:R-:W-:Y:S03]  /*32d0*/  MUFU.EX2 R105, R105 ;  /* 0x0000006900697308 */ /* 0x000fe60000000800 */
[C---:B------:R-:W-:Y:S05]  /*32e0*/  HMMA.16816.F32.BF16 R44, R4.reuse, R12, R44 ;  /* 0x0000000c042c723c */ /* 0x040fea000004182c */
[----:B------:R-:W1:Y:S03]  /*32f0*/  MUFU.EX2 R104, R104 ;  /* 0x0000006800687308 */ /* 0x000e660000000800 */
        /* <DEDUP_REMOVED lines=11> */
[----:B------:R-:W5:Y:S07]  /*33b0*/  LDSM.16.MT88.4 R16, [R87+0x7800] ;  /* 0x007800005710783b */ /* 0x000f6e0000004200 */
[C---:B------:R-:W-:Y:S08]  /*33c0*/  HMMA.16816.F32.BF16 R36, R4.reuse, R20, R36 ;  /* 0x000000140424723c */ /* 0x040ff00000041824 */
[C---:B---3--:R-:W-:Y:S08]  /*33d0*/  HMMA.16816.F32.BF16 R68, R4.reuse, R12, R68 ;  /* 0x0000000c0444723c */ /* 0x048ff00000041844 */
[C---:B------:R-:W-:Y:S01]  /*33e0*/  HMMA.16816.F32.BF16 R72, R4.reuse, R14, R72 ;  /* 0x0000000e0448723c */ /* 0x040fe20000041848 */
[----:B------:R-:W3:Y:S07]  /*33f0*/  LDSM.16.MT88.4 R12, [R87+0x6800] ;  /* 0x00680000570c783b */ /* 0x000eee0000004200 */
[C---:B----4-:R-:W-:Y:S08]  /*3400*/  HMMA.16816.F32.BF16 R76, R4.reuse, R8, R76 ;  /* 0x00000008044c723c */ /* 0x050ff0000004184c */
[C---:B------:R-:W-:Y:S01]  /*3410*/  HMMA.16816.F32.BF16 R80, R4.reuse, R10, R80 ;  /* 0x0000000a0450723c */ /* 0x040fe20000041850 */
[----:B------:R-:W4:Y:S07]  /*3420*/  LDSM.16.MT88.4 R8, [R114+0x7800] ;  /* 0x007800007208783b */ /* 0x000f2e0000004200 */
[----:B------:R-:W-:Y:S01]  /*3430*/  HMMA.16816.F32.BF16 R40, R4, R22, R40 ;  /* 0x000000160428723c */ /* 0x000fe20000041828 */
[----:B------:R-:W-:Y:S01]  /*3440*/  F2FP.BF16.F32.PACK_AB R4, R102, R99 ;  /* 0x000000636604723e */ /* 0x000fe200000010ff */
[----:B------:R-:W4:Y:S01]  /*3450*/  LDSM.16.MT88.4 R20, [R114+0x6800] ;  /* 0x006800007214783b */ /* 0x000f220000004200 */
[----:B--2---:R-:W-:-:S02]  /*3460*/  F2FP.BF16.F32.PACK_AB R5, R106, R103 ;  /* 0x000000676a05723e */ /* 0x004fc400000010ff */
[----:B------:R-:W-:Y:S02]  /*3470*/  F2FP.BF16.F32.PACK_AB R6, R101, R100 ;  /* 0x000000646506723e */ /* 0x000fe400000010ff */
[----:B-1----:R-:W-:-:S07]  /*3480*/  F2FP.BF16.F32.PACK_AB R7, R104, R105 ;  /* 0x000000696807723e */ /* 0x002fce00000010ff */
[C---:B-----5:R-:W-:Y:S08]  /*3490*/  HMMA.16816.F32.BF16 R60, R4.reuse, R16, R60 ;  /* 0x00000010043c723c */ /* 0x060ff0000004183c */
[C---:B---3--:R-:W-:Y:S08]  /*34a0*/  HMMA.16816.F32.BF16 R44, R4.reuse, R12, R44 ;  /* 0x0000000c042c723c */ /* 0x048ff0000004182c */
[C---:B------:R-:W-:Y:S01]  /*34b0*/  HMMA.16816.F32.BF16 R48, R4.reuse, R14, R48 ;  /* 0x0000000e0430723c */ /* 0x040fe20000041830 */
[----:B------:R-:W1:Y:S07]  /*34c0*/  LDSM.16.MT88.4 R12, [R114+0x8800] ;  /* 0x00880000720c783b */ /* 0x000e6e0000004200 */
[C---:B----4-:R-:W-:Y:S08]  /*34d0*/  HMMA.16816.F32.BF16 R52, R4.reuse, R8, R52 ;  /* 0x000000080434723c */ /* 0x050ff00000041834 */
[C---:B------:R-:W-:Y:S01]  /*34e0*/  HMMA.16816.F32.BF16 R56, R4.reuse, R10, R56 ;  /* 0x0000000a0438723c */ /* 0x040fe20000041838 */
[----:B------:R-:W2:Y:S07]  /*34f0*/  LDSM.16.MT88.4 R8, [R87+0x8800] ;  /* 0x008800005708783b */ /* 0x000eae0000004200 */
        /* <DEDUP_REMOVED lines=17> */
[----:B----4-:R-:W-:Y:S01]  /*3610*/  F2FP.BF16.F32.PACK_AB R4, R21, R20 ;  /* 0x000000141504723e */ /* 0x010fe200000010ff */
[----:B------:R-:W2:Y:S01]  /*3620*/  LDSM.16.MT88.4 R8, [R114+0x7c00] ;  /* 0x007c00007208783b */ /* 0x000ea20000004200 */
[----:B-1----:R-:W-:-:S02]  /*3630*/  F2FP.BF16.F32.PACK_AB R6, R109, R22 ;  /* 0x000000166d06723e */ /* 0x002fc400000010ff */
        /* <DEDUP_REMOVED lines=10> */
[----:B------:R-:W2:Y:S07]  /*36e0*/  LDSM.16.MT88.4 R8, [R87+0x8c00] ;  /* 0x008c00005708783b */ /* 0x000eae0000004200 */
[----:B-1----:R-:W-:Y:S01]  /*36f0*/  HMMA.16816.F32.BF16 R60, R4, R16, R60 ;  /* 0x00000010043c723c */ /* 0x002fe2000004183c */
        /* <DEDUP_REMOVED lines=44> */
.L_x_4219:
[----:B------:R-:W-:Y:S01]  /*39c0*/  @!P1 IADD3 R5, P0, PT, RZ, -R129, RZ ;  /* 0x80000081ff059210 */ /* 0x000fe20007f1e0ff */
[----:B------:R-:W1:Y:S01]  /*39d0*/  S2R R113, SR_TID.X ;  /* 0x0000000000717919 */ /* 0x000e620000002100 */
[----:B------:R-:W2:Y:S01]  /*39e0*/  @!P1 LDC R110, c[0x0][0x3c0] ;  /* 0x0000f000ff6e9b82 */ /* 0x000ea20000000800 */
[----:B------:R-:W-:Y:S07]  /*39f0*/  DEPBAR.LE SB0, 0x0 ;  /* 0x000080000000791a */ /* 0x000fee0000000000 */
[----:B------:R-:W3:Y:S08]  /*3a00*/  LDC R132, c[0x0][0x3c4] ;  /* 0x0000f100ff847b82 */ /* 0x000ef00000000800 */
[----:B------:R-:W-:Y:S01]  /*3a10*/  BAR.SYNC.DEFER_BLOCKING 0x0 ;  /* 0x0000000000007b1d */ /* 0x000fe20000010000 */
[C---:B-1----:R-:W-:Y:S01]  /*3a20*/  LOP3.LUT R123, R113.reuse, 0x18, RZ, 0xc0, !PT ;  /* 0x00000018717b7812 */ /* 0x042fe200078ec0ff */
[----:B--2---:R-:W-:Y:S02]  /*3a30*/  @!P1 IMAD.SHL.U32 R4, R110, 0x40, RZ ;  /* 0x000000406e049824 */ /* 0x004fe400078e00ff */
[----:B------:R-:W-:Y:S02]  /*3a40*/  IMAD.SHL.U32 R124, R113, 0x8, RZ ;  /* 0x00000008717c7824 */ /* 0x000fe400078e00ff */
[----:B------:R-:W-:Y:S03]  /*3a50*/  @!P1 IMAD.X R4, RZ, RZ, ~R4, P0 ;  /* 0x000000ffff049224 */ /* 0x000fe600000e0e04 */
[C---:B------:R-:W-:Y:S02]  /*3a60*/  LOP3.LUT R2, R124.reuse, 0xd8, RZ, 0xc0, !PT ;  /* 0x000000d87c027812 */ /* 0x040fe400078ec0ff */
[----:B------:R-:W-:Y:S02]  /*3a70*/  @!P1 SHF.R.S64 R5, R5, 0x1f, R4 ;  /* 0x0000001f05059819 */ /* 0x000fe40000001004 */
[----:B------:R-:W-:Y:S02]  /*3a80*/  LOP3.LUT R0, R124, 0x1f20, RZ, 0xc0, !PT ;  /* 0x00001f207c007812 */ /* 0x000fe400078ec0ff */
[----:B------:R-:W-:Y:S01]  /*3a90*/  LOP3.LUT R133, R2, R123, RZ, 0x3c, !PT ;  /* 0x0000007b02857212 */ /* 0x000fe200078e3cff */
[----:B------:R-:W-:Y:S01]  /*3aa0*/  IMAD.MOV.U32 R2, RZ, RZ, R120 ;  /* 0x000000ffff027224 */ /* 0x000fe200078e0078 */
[----:B------:R-:W-:Y:S02]  /*3ab0*/  @!P1 IADD3 R120, P0, PT, R120, R5, RZ ;  /* 0x0000000578789210 */ /* 0x000fe40007f1e0ff */
[----:B------:R-:W-:Y:S01]  /*3ac0*/  LOP3.LUT R133, R0, R133, RZ, 0xfc, !PT ;  /* 0x0000008500857212 */ /* 0x000fe200078efcff */
[----:B------:R-:W-:Y:S01]  /*3ad0*/  IMAD.MOV.U32 R0, RZ, RZ, R121 ;  /* 0x000000ffff007224 */ /* 0x000fe200078e0079 */
[----:B------:R-:W-:Y:S01]  /*3ae0*/  @!P1 LEA.HI.X.SX32 R121, R4, R121, 0x1, P0 ;  /* 0x0000007904799211 */ /* 0x000fe200000f0eff */
[----:B---3--:R-:W-:Y:S08]  /*3af0*/  @!P1 BRA `(.L_x_4216) ;  /* 0x0000000000f49947 */ /* 0x008ff00003800000 */
        /* <DEDUP_REMOVED lines=46> */
[----:B------:R-:W3:Y:S03]  /*3de0*/  LDG.E R7, desc[UR20][R16.64] ;  /* 0x0000001410077981 */ /* 0x000ee6000c1e1900 */
[----:B------:R-:W-:Y:S01]  /*3df0*/  SHF.R.S32.HI R9, RZ, 0x1f, R5 ;  /* 0x0000001fff097819 */ /* 0x000fe20000011405 */
[----:B------:R-:W3:Y:S04]  /*3e00*/  LDG.E R4, desc[UR20][R14.64] ;  /* 0x000000140e047981 */ /* 0x000ee8000c1e1900 */
        /* <DEDUP_REMOVED lines=12> */
.L_x_4216:
[----:B------:R-:W-:Y:S01]  /*3ed0*/  LEA R111, R133, UR5, 0x1 ;  /* 0x00000005856f7c11 */ /* 0x000fe2000f8e08ff */
[C---:B------:R-:W-:Y:S01]  /*3ee0*/  IMAD.SHL.U32 R115, R113.reuse, 0x10, RZ ;  /* 0x0000001071737824 */ /* 0x040fe200078e00ff */
        /* <DEDUP_REMOVED lines=8> */
[C---:B------:R-:W-:Y:S01]  /*3f70*/  LOP3.LUT R87, R115.reuse, 0x100, RZ, 0xc0, !PT ;  /* 0x0000010073577812 */ /* 0x040fe200078ec0ff */
        /* <DEDUP_REMOVED lines=22> */
[----:B------:R-:W-:Y:S02]  /*40e0*/  ISETP.GT.AND P2, PT, R122, R117, PT ;  /* 0x000000757a00720c */ /* 0x000fe40003f44270 */
[----:B------:R-:W-:Y:S02]  /*40f0*/  SEL R87, R87, 0xffffffe0, !P0 ;  /* 0xffffffe057577807 */ /* 0x000fe40004000000 */
[----:B------:R-:W2:Y:S03]  /*4100*/  LDSM.16.M88.4 R92, [R84+0x3000] ;  /* 0x00300000545c783b */ /* 0x000ea60000000200 */
[C---:B------:R-:W-:Y:S02]  /*4110*/  IMAD.IADD R2, R87.reuse, 0x1, R86 ;  /* 0x0000000157027824 */ /* 0x040fe400078e0256 */
[----:B------:R-:W3:Y:S01]  /*4120*/  LDSM.16.M88.4 R96, [R84+0x3400] ;  /* 0x003400005460783b */ /* 0x000ee20000000200 */
[----:B------:R-:W-:Y:S04]  /*4130*/  IMAD.IADD R0, R87, 0x1, R84 ;  /* 0x0000000157007824 */ /* 0x000fe800078e0254 */
[----:B------:R-:W5:Y:S05]  /*4140*/  LDSM.16.M88.4 R100, [R84+0x3800] ;  /* 0x003800005464783b */ /* 0x000f6a0000000200 */
[----:B------:R-:W4:Y:S01]  /*4150*/  LDSM.16.M88.4 R104, [R84+0x3c00] ;  /* 0x003c00005468783b */ /* 0x000f220000000200 */
[C---:B--2---:R-:W-:Y:S08]  /*4160*/  HMMA.16816.F32.BF16 R4, R88.reuse, R92, RZ ;  /* 0x0000005c5804723c */ /* 0x044ff000000418ff */
[C---:B------:R-:W-:Y:S01]  /*4170*/  HMMA.16816.F32.BF16 R8, R88.reuse, R94, RZ ;  /* 0x0000005e5808723c */ /* 0x040fe200000418ff */
[----:B------:R-:W-:Y:S07]  /*4180*/  LDSM.16.M88.4 R92, [R2] ;  /* 0x00000000025c783b */ /* 0x000fee0000000200 */
[C---:B---3--:R-:W-:Y:S08]  /*4190*/  HMMA.16816.F32.BF16 R12, R88.reuse, R96, RZ ;  /* 0x00000060580c723c */ /* 0x048ff000000418ff */
[C---:B------:R-:W-:Y:S01]  /*41a0*/  HMMA.16816.F32.BF16 R16, R88.reuse, R98, RZ ;  /* 0x000000625810723c */ /* 0x040fe200000418ff */
[----:B------:R-:W2:Y:S07]  /*41b0*/  LDSM.16.M88.4 R96, [R0+0x3000] ;  /* 0x003000000060783b */ /* 0x000eae0000000200 */
[C---:B-----5:R-:W-:Y:S08]  /*41c0*/  HMMA.16816.F32.BF16 R20, R88.reuse, R100, RZ ;  /* 0x000000645814723c */ /* 0x060ff000000418ff */
        /* <DEDUP_REMOVED lines=55> */
[----:B------:R-:W3:Y:S05]  /*4540*/  LDSM.16.M88.4 R92, [R0+0x5400] ;  /* 0x00540000005c783b */ /* 0x000eea0000000200 */
[----:B------:R-:W4:Y:S02]  /*4550*/  LDSM.16.M88.4 R100, [R0+0x5800] ;  /* 0x005800000064783b */ /* 0x000f240000000200 */
        /* <DEDUP_REMOVED lines=89> */
.L_x_4218:
        /* <DEDUP_REMOVED lines=12> */
.L_x_4217:
        /* <DEDUP_REMOVED lines=146> */
[----:B------:R-:W-:Y:S01]  /*54d0*/  ISETP.GT.AND P0, PT, R122, R117, PT ;  /* 0x000000757a00720c */ /* 0x000fe20003f04270 */
        /* <DEDUP_REMOVED lines=129> */
.L_x_4215:
[----:B------:R-:W1:Y:S01]  /*5cf0*/  SHFL.BFLY PT, R4, R109, 0x2, 0x1f ;  /* 0x0c401f006d047f89 */ /* 0x000e6200000e0000 */
[----:B------:R-:W-:Y:S01]  /*5d00*/  SHF.L.U32 R6, R113, 0x1, RZ ;  /* 0x0000000171067819 */ /* 0x000fe200000006ff */
[----:B------:R-:W2:Y:S01]  /*5d10*/  S2UR UR4, SR_CTAID.Y ;  /* 0x00000000000479c3 */ /* 0x000ea20000002600 */
[----:B------:R-:W-:Y:S01]  /*5d20*/  LOP3.LUT R8, R123, 0xc0, R124, 0xf8, !PT ;  /* 0x000000c07b087812 */ /* 0x000fe200078ef87c */
[----:B------:R-:W3:Y:S01]  /*5d30*/  SHFL.BFLY PT, R3, R108, 0x2, 0x1f ;  /* 0x0c401f006c037f89 */ /* 0x000ee200000e0000 */
[----:B------:R-:W-:Y:S01]  /*5d40*/  LOP3.LUT R7, R115, 0x6, R6, 0xf8, !PT ;  /* 0x0000000673077812 */ /* 0x000fe200078ef806 */
[----:B------:R-:W-:Y:S01]  /*5d50*/  BSSY.RECONVERGENT B0, `(.L_x_4220) ;  /* 0x000008b000007945 */ /* 0x000fe20003800200 */
[----:B------:R-:W-:-:S03]  /*5d60*/  IADD3 R16, PT, PT, -R125, RZ, RZ ;  /* 0x000000ff7d107210 */ /* 0x000fc60007ffe1ff */
[----:B------:R-:W-:Y:S01]  /*5d70*/  BAR.SYNC.DEFER_BLOCKING 0x0 ;  /* 0x0000000000007b1d */ /* 0x000fe20000010000 */
[----:B------:R-:W-:Y:S02]  /*5d80*/  LOP3.LUT R7, R7, 0x20, R124, 0xf8, !PT ;  /* 0x0000002007077812 */ /* 0x000fe400078ef87c */
[----:B------:R-:W-:Y:S02]  /*5d90*/  LOP3.LUT P2, RZ, R113, 0x3, RZ, 0xc0, !PT ;  /* 0x0000000371ff7812 */ /* 0x000fe4000784c0ff */
[----:B------:R-:W-:-:S03]  /*5da0*/  LOP3.LUT R21, R116, 0x30, RZ, 0xc0, !PT ;  /* 0x0000003074157812 */ /* 0x000fc600078ec0ff */
[----:B------:R-:W2:Y:S01]  /*5db0*/  LDC.64 R14, c[0x0][0x430] ;  /* 0x00010c00ff0e7b82 */ /* 0x000ea20000000a00 */
[----:B------:R-:W-:-:S04]  /*5dc0*/  SHF.R.U32.HI R18, RZ, 0x2, R113 ;  /* 0x00000002ff127819 */ /* 0x000fc80000011671 */
[----:B------:R-:W-:-:S03]  /*5dd0*/  LOP3.LUT R21, R21, 0x7, R18, 0xf8, !PT ;  /* 0x0000000715157812 */ /* 0x000fc600078ef812 */
[----:B------:R-:W4:Y:S01]  /*5de0*/  S2UR UR6, SR_CTAID.Z ;  /* 0x00000000000679c3 */ /* 0x000f220000002700 */
[----:B-1----:R-:W-:Y:S01]  /*5df0*/  FADD.FTZ R9, R4, R109 ;  /* 0x0000006d04097221 */ /* 0x002fe20000010000 */
[----:B---3--:R-:W-:-:S04]  /*5e00*/  FADD.FTZ R10, R3, R108 ;  /* 0x0000006c030a7221 */ /* 0x008fc80000010000 */
[----:B------:R-:W1:Y:S02]  /*5e10*/  SHFL.BFLY PT, R12, R9, 0x1, 0x1f ;  /* 0x0c201f00090c7f89 */ /* 0x000e6400000e0000 */
[----:B------:R-:W4:Y:S02]  /*5e20*/  LDC R13, c[0x0][0x3e0] ;  /* 0x0000f800ff0d7b82 */ /* 0x000f240000000800 */
[----:B------:R-:W3:Y:S01]  /*5e30*/  SHFL.BFLY PT, R3, R10, 0x1, 0x1f ;  /* 0x0c201f000a037f89 */ /* 0x000ee200000e0000 */
[----:B--2---:R-:W-:Y:S01]  /*5e40*/  IMAD R14, R14, UR4, R125 ;  /* 0x000000040e0e7c24 */ /* 0x004fe2000f8e027d */
[----:B------:R-:W2:Y:S01]  /*5e50*/  LDCU UR4, c[0x0][0x44c] ;  /* 0x00008980ff0477ac */ /* 0x000ea20008000800 */
[----:B-1----:R-:W-:Y:S01]  /*5e60*/  FADD.FTZ R12, R9, R12 ;  /* 0x0000000c090c7221 */ /* 0x002fe20000010000 */
[----:B------:R-:W-:Y:S01]  /*5e70*/  LOP3.LUT R9, R112, 0xd8, RZ, 0xc0, !PT ;  /* 0x000000d870097812 */ /* 0x000fe200078ec0ff */
[----:B----4-:R-:W-:Y:S02]  /*5e80*/  IMAD R16, R13, R16, UR6 ;  /* 0x000000060d107e24 */ /* 0x010fe4000f8e0210 */
[----:B------:R-:W1:Y:S01]  /*5e90*/  MUFU.RCP R5, R12 ;  /* 0x0000000c00057308 */ /* 0x000e620000001000 */
[----:B---3--:R-:W-:Y:S01]  /*5ea0*/  FADD.FTZ R3, R10, R3 ;  /* 0x000000030a037221 */ /* 0x008fe20000010000 */
[----:B------:R-:W-:Y:S01]  /*5eb0*/  FSETP.NE.FTZ.AND P1, PT, R12, RZ, PT ;  /* 0x000000ff0c00720b */ /* 0x000fe20003f35000 */
[----:B------:R-:W-:Y:S01]  /*5ec0*/  IMAD R14, R14, R13, R16 ;  /* 0x0000000d0e0e7224 */ /* 0x000fe200078e0210 */
[----:B------:R-:W-:-:S02]  /*5ed0*/  LOP3.LUT R9, R9, 0x18, R116, 0x78, !PT ;  /* 0x0000001809097812 */ /* 0x000fc400078e7874 */
[----:B------:R-:W-:Y:S02]  /*5ee0*/  FSETP.NE.FTZ.AND P0, PT, R3, RZ, PT ;  /* 0x000000ff0300720b */ /* 0x000fe40003f15000 */
[----:B------:R-:W3:Y:S01]  /*5ef0*/  MUFU.RCP R4, R3 ;  /* 0x0000000300047308 */ /* 0x000ee20000001000 */
[----:B------:R-:W-:Y:S02]  /*5f00*/  LOP3.LUT R9, R9, 0xf24, R112, 0xf8, !PT ;  /* 0x00000f2409097812 */ /* 0x000fe400078ef870 */
[----:B------:R-:W-:Y:S02]  /*5f10*/  MOV R13, 0xff800000 ;  /* 0xff800000000d7802 */ /* 0x000fe40000000f00 */
[----:B------:R-:W-:Y:S02]  /*5f20*/  MOV R16, 0xff800000 ;  /* 0xff80000000107802 */ /* 0x000fe40000000f00 */
[----:B------:R-:W4:Y:S01]  /*5f30*/  @P1 LDC R19, c[0x0][0x458] ;  /* 0x00011600ff131b82 */ /* 0x000f220000000800 */
[----:B------:R-:W-:Y:S01]  /*5f40*/  @P1 MUFU.LG2 R12, R12 ;  /* 0x0000000c000c1308 */ /* 0x000fe20000000c00 */
[----:B-1----:R-:W-:-:S02]  /*5f50*/  FSEL R6, R5, 1, P1 ;  /* 0x3f80000005067808 */ /* 0x002fc40000800000 */
[----:B------:R-:W-:-:S03]  /*5f60*/  LOP3.LUT R5, R7, R8, RZ, 0xfc, !PT ;  /* 0x0000000807057212 */ /* 0x000fc600078efcff */
        /* <DEDUP_REMOVED lines=24> */
[----:B---3--:R-:W-:Y:S01]  /*60f0*/  FSEL R4, R4, 1, P0 ;  /* 0x3f80000004047808 */ /* 0x008fe20000000000 */
[----:B------:R-:W1:Y:S01]  /*6100*/  @P0 LDC R17, c[0x0][0x458] ;  /* 0x00011600ff110b82 */ /* 0x000e620000000800 */
[----:B------:R-:W-:Y:S01]  /*6110*/  LOP3.LUT R6, R124, 0x40, RZ, 0xc0, !PT ;  /* 0x000000407c067812 */ /* 0x000fe200078ec0ff */
[----:B------:R-:W3:Y:S01]  /*6120*/  @P0 MUFU.LG2 R3, R3 ;  /* 0x0000000300030308 */ /* 0x000ee20000000c00 */
        /* <DEDUP_REMOVED lines=28> */
[----:B------:R-:W-:Y:S01]  /*62f0*/  STS.64 [R5], R36 ;  /* 0x0000002405007388 */ /* 0x000fe20000000a00 */
[----:B------:R-:W-:Y:S01]  /*6300*/  IADD3 R124, PT, PT, R7, -R124, RZ ;  /* 0x8000007c077c7210 */ /* 0x000fe20007ffe0ff */
[----:B---3--:R-:W-:Y:S01]  /*6310*/  @P0 FMUL.FTZ R3, R3, 0.69314718246459960938 ;  /* 0x3f31721803030820 */ /* 0x008fe20000410000 */
[----:B------:R-:W-:Y:S01]  /*6320*/  @P1 FMUL.FTZ R23, R12, 0.69314718246459960938 ;  /* 0x3f3172180c171820 */ /* 0x000fe20000410000 */
[----:B------:R-:W-:Y:S02]  /*6330*/  STS.64 [R5+0x400], R38 ;  /* 0x0004002605007388 */ /* 0x000fe40000000a00 */
[----:B-1----:R-:W-:Y:S01]  /*6340*/  @P0 FFMA.FTZ R13, R0, R17, R3 ;  /* 0x00000011000d0223 */ /* 0x002fe20000010003 */
[----:B----4-:R-:W-:Y:S01]  /*6350*/  @P1 FFMA.FTZ R16, R2, R19, R23 ;  /* 0x0000001302101223 */ /* 0x010fe20000010017 */
        /* <DEDUP_REMOVED lines=13> */
[----:B-1----:R-:W-:-:S03]  /*6430*/  LEA R52, R9, UR5, 0x2 ;  /* 0x0000000509347c11 */ /* 0x002fc6000f8e10ff */
[----:B------:R3:W-:Y:S01]  /*6440*/  STS.64 [R124+0x2460], R66 ;  /* 0x002460427c007388 */ /* 0x0007e20000000a00 */
[----:B------:R-:W1:Y:S03]  /*6450*/  S2UR UR5, SR_CTAID.X ;  /* 0x00000000000579c3 */ /* 0x000e660000002500 */
[----:B------:R3:W-:Y:S04]  /*6460*/  STS.64 [R5+0x4000], R68 ;  /* 0x0040004405007388 */ /* 0x0007e80000000a00 */
[----:B------:R3:W-:Y:S04]  /*6470*/  STS.64 [R5+0x4400], R70 ;  /* 0x0044004605007388 */ /* 0x0007e80000000a00 */
[----:B------:R3:W-:Y:S04]  /*6480*/  STS.64 [R7+0x4020], R72 ;  /* 0x0040204807007388 */ /* 0x0007e80000000a00 */
[----:B------:R3:W-:Y:S04]  /*6490*/  STS.64 [R7+0x4420], R74 ;  /* 0x0044204a07007388 */ /* 0x0007e80000000a00 */
[----:B------:R3:W-:Y:S04]  /*64a0*/  STS.64 [R4+0x4040], R76 ;  /* 0x0040404c04007388 */ /* 0x0007e80000000a00 */
[----:B------:R3:W-:Y:S01]  /*64b0*/  STS.64 [R4+0x4440], R78 ;  /* 0x0044404e04007388 */ /* 0x0007e20000000a00 */
[----:B-1----:R-:W-:-:S03]  /*64c0*/  USHF.L.U32 UR6, UR5, 0x6, URZ ;  /* 0x0000000605067899 */ /* 0x002fc600080006ff */
[----:B------:R3:W-:Y:S03]  /*64d0*/  STS.64 [R124+0x4060], R80 ;  /* 0x004060507c007388 */ /* 0x0007e60000000a00 */
[----:B------:R-:W-:Y:S01]  /*64e0*/  IMAD R14, R14, R15, UR6 ;  /* 0x000000060e0e7e24 */ /* 0x000fe2000f8e020f */
[----:B------:R3:W-:Y:S03]  /*64f0*/  STS.64 [R124+0x4460], R82 ;  /* 0x004460527c007388 */ /* 0x0007e60000000a00 */
[----:B--2---:R-:W-:Y:S01]  /*6500*/  IMAD R0, R14, UR4, RZ ;  /* 0x000000040e007c24 */ /* 0x004fe2000f8e02ff */
[----:B------:R-:W-:Y:S06]  /*6510*/  BAR.SYNC.DEFER_BLOCKING 0x0 ;  /* 0x0000000000007b1d */ /* 0x000fec0000010000 */
[----:B------:R3:W1:Y:S04]  /*6520*/  LDS.128 R8, [R52] ;  /* 0x0000000034087984 */ /* 0x0006680000000c00 */
[----:B------:R3:W2:Y:S01]  /*6530*/  LDS.128 R4, [R52+0x800] ;  /* 0x0008000034047984 */ /* 0x0006a20000000c00 */
[----:B------:R-:W-:Y:S05]  /*6540*/  @P2 BRA `(.L_x_4221) ;  /* 0x00000000002c2947 */ /* 0x000fea0003800000 */
[----:B------:R-:W4:Y:S01]  /*6550*/  LDCU.64 UR4, c[0x0][0x428] ;  /* 0x00008500ff0477ac */ /* 0x000f220008000a00 */
[----:B------:R-:W-:Y:S01]  /*6560*/  VIADD R2, R15, -UR6 ;  /* 0x800000060f027c36 */ /* 0x000fe20008000000 */
        /* <DEDUP_REMOVED lines=9> */
.L_x_4221:
[----:B------:R-:W-:Y:S05]  /*6600*/  BSYNC.RECONVERGENT B0 ;  /* 0x0000000000007941 */ /* 0x000fea0003800200 */
.L_x_4220:
        /* <DEDUP_REMOVED lines=8> */
[C---:B----4-:R-:W-:Y:S01]  /*6690*/  IADD3 R2, P0, PT, R0.reuse, R113, RZ ;  /* 0x0000007100027210 */ /* 0x050fe20007f1e0ff */
[----:B------:R-:W4:Y:S03]  /*66a0*/  LDS.128 R32, [R52+0x3000] ;  /* 0x0030000034207984 */ /* 0x000f260000000c00 */
[----:B------:R-:W-:Y:S01]  /*66b0*/  LEA.HI.X.SX32 R3, R0, RZ, 0x1, P0 ;  /* 0x000000ff00037211 */ /* 0x000fe200000f0eff */
[----:B------:R-:W4:Y:S01]  /*66c0*/  LDS.128 R28, [R52+0x3800] ;  /* 0x00380000341c7984 */ /* 0x000f220000000c00 */
[----:B---3--:R-:W-:-:S03]  /*66d0*/  LEA R54, P0, R2, UR4, 0x2 ;  /* 0x0000000402367c11 */ /* 0x008fc6000f8010ff */
[----:B------:R-:W3:Y:S01]  /*66e0*/  LDS.128 R24, [R52+0x4000] ;  /* 0x0040000034187984 */ /* 0x000ee20000000c00 */
[----:B------:R-:W-:-:S03]  /*66f0*/  LEA.HI.X R55, R2, UR5, R3, 0x2, P0 ;  /* 0x0000000502377c11 */ /* 0x000fc600080f1403 */
[----:B------:R-:W3:Y:S04]  /*6700*/  LDS.128 R20, [R52+0x4800] ;  /* 0x0048000034147984 */ /* 0x000ee80000000c00 */
[----:B------:R-:W3:Y:S04]  /*6710*/  LDS.128 R16, [R52+0x5000] ;  /* 0x0050000034107984 */ /* 0x000ee80000000c00 */
[----:B------:R-:W3:Y:S04]  /*6720*/  LDS.128 R12, [R52+0x5800] ;  /* 0x00580000340c7984 */ /* 0x000ee80000000c00 */
[----:B-1----:R-:W-:Y:S04]  /*6730*/  STG.E.128 desc[UR20][R54.64], R8 ;  /* 0x0000000836007986 */ /* 0x002fe8000c101d14 */
[----:B--2---:R-:W-:Y:S04]  /*6740*/  STG.E.128 desc[UR20][R54.64+0x1800], R4 ;  /* 0x0018000436007986 */ /* 0x004fe8000c101d14 */
[----:B-----5:R-:W-:Y:S04]  /*6750*/  STG.E.128 desc[UR20][R54.64+0x3000], R48 ;  /* 0x0030003036007986 */ /* 0x020fe8000c101d14 */
[----:B------:R-:W-:Y:S04]  /*6760*/  STG.E.128 desc[UR20][R54.64+0x4800], R44 ;  /* 0x0048002c36007986 */ /* 0x000fe8000c101d14 */
[----:B------:R-:W-:Y:S04]  /*6770*/  STG.E.128 desc[UR20][R54.64+0x80], R40 ;  /* 0x0000802836007986 */ /* 0x000fe8000c101d14 */
[----:B------:R-:W-:Y:S04]  /*6780*/  STG.E.128 desc[UR20][R54.64+0x1880], R36 ;  /* 0x0018802436007986 */ /* 0x000fe8000c101d14 */
[----:B----4-:R-:W-:Y:S04]  /*6790*/  STG.E.128 desc[UR20][R54.64+0x3080], R32 ;  /* 0x0030802036007986 */ /* 0x010fe8000c101d14 */
[----:B------:R-:W-:Y:S04]  /*67a0*/  STG.E.128 desc[UR20][R54.64+0x4880], R28 ;  /* 0x0048801c36007986 */ /* 0x000fe8000c101d14 */
[----:B---3--:R-:W-:Y:S04]  /*67b0*/  STG.E.128 desc[UR20][R54.64+0x100], R24 ;  /* 0x0001001836007986 */ /* 0x008fe8000c101d14 */
[----:B------:R-:W-:Y:S04]  /*67c0*/  STG.E.128 desc[UR20][R54.64+0x1900], R20 ;  /* 0x0019001436007986 */ /* 0x000fe8000c101d14 */
[----:B------:R-:W-:Y:S04]  /*67d0*/  STG.E.128 desc[UR20][R54.64+0x3100], R16 ;  /* 0x0031001036007986 */ /* 0x000fe8000c101d14 */
[----:B------:R-:W-:Y:S01]  /*67e0*/  STG.E.128 desc[UR20][R54.64+0x4900], R12 ;  /* 0x0049000c36007986 */ /* 0x000fe2000c101d14 */
[----:B------:R-:W-:Y:S05]  /*67f0*/  EXIT ;  /* 0x000000000000794d */ /* 0x000fea0003800000 */
.L_x_4222:
        /* <DEDUP_REMOVED lines=16> */
.L_x_5528:


//--------------------- .text._ZN5flash24flash_fwd_splitkv_kernelI23Flash_fwd_kernel_traitsILi96ELi64ELi64ELi4ELb0ELb0EN7cutlass10bfloat16_tE19Flash_kernel_traitsILi96ELi64ELi64ELi4ES3_EELb1ELb0ELb0ELb1ELb1ELb1ELb1ELb0EEEvNS_16Flash_fwd_paramsE --------------------------
	.section	.text._ZN5flash24flash_fwd_splitkv_kernelI23Flash_fwd_kernel_traitsILi96ELi64ELi64ELi4ELb0ELb0EN7cutlass10bfloat16_tE19Flash_kernel_traitsILi96ELi64ELi64ELi4ES3_EELb1ELb0ELb0ELb1ELb1ELb1ELb1ELb0EEEvNS_16Flash_fwd_paramsE,"ax",@progbits
	.align	128
        .global         _ZN5flash24flash_fwd_splitkv_kernelI23Flash_fwd_kernel_traitsILi96ELi64ELi64ELi4ELb0ELb0EN7cutlass10bfloat16_tE19Flash_kernel_traitsILi96ELi64ELi64ELi4ES3_EELb1ELb0ELb0ELb1ELb1ELb1ELb1ELb0EEEvNS_16Flash_fwd_paramsE
        .type           _ZN5flash24flash_fwd_splitkv_kernelI23Flash_fwd_kernel_traitsILi96ELi64ELi64ELi4ELb0ELb0EN7cutlass10bfloat16_tE19Flash_kernel_traitsILi96ELi64ELi64ELi4ES3_EELb1ELb0ELb0ELb1ELb1ELb1ELb1ELb0EEEvNS_16Flash_fwd_paramsE,@function
        .size           _ZN5flash24flash_fwd_splitkv_kernelI23Flash_fwd_kernel_traitsILi96ELi64ELi64ELi4ELb0ELb0EN7cutlass10bfloat16_tE19Flash_kernel_traitsILi96ELi64ELi64ELi4ES3_EELb1ELb0ELb0ELb1ELb1ELb1ELb1ELb0EEEvNS_16Flash_fwd_paramsE,(.L_x_5529 - _ZN5flash24flash_fwd_splitkv_kernelI23Flash_fwd_kernel_traitsILi96ELi64ELi64ELi4ELb0ELb0EN7cutlass10bfloat16_tE19Flash_kernel_traitsILi96ELi64ELi64ELi4ES3_EELb1ELb0ELb0ELb1ELb1ELb1ELb1ELb0EEEvNS_16Flash_fwd_paramsE)
        .other          _ZN5flash24flash_fwd_splitkv_kernelI23Flash_fwd_kernel_traitsILi96ELi64ELi64ELi4ELb0ELb0EN7cutlass10bfloat16_tE19Flash_kernel_traitsILi96ELi64ELi64ELi4ES3_EELb1ELb0ELb0ELb1ELb1ELb1ELb1ELb0EEEvNS_16Flash_fwd_paramsE,@"STO_CUDA_ENTRY STV_DEFAULT"
_ZN5flash24flash_fwd_splitkv_kernelI23Flash_fwd_kernel_traitsILi96ELi64ELi64ELi4ELb0ELb0EN7cutlass10bfloat16_tE19Flash_kernel_traitsILi96ELi64ELi64ELi4ES3_EELb1ELb0ELb0ELb1ELb1ELb1ELb1ELb0EEEvNS_16Flash_fwd_paramsE:
.text._ZN5flash24flash_fwd_splitkv_kernelI23Flash_fwd_kernel_traitsILi96ELi64ELi64ELi4ELb0ELb0EN7cutlass10bfloat16_tE19Flash_kernel_traitsILi96ELi64ELi64ELi4ES3_EELb1ELb0ELb0ELb1ELb1ELb1ELb1ELb0EEEvNS_16Flash_fwd_paramsE:
        /* <DEDUP_REMOVED lines=43> */
[----:B------:R-:W3:Y:S01]  /*02b0*/  S2R R9, SR_CTAID.Y ;  /* 0x0000000000097919 */ /* 0x000ee20000002600 */
[----:B-----5:R-:W-:Y:S01]  /*02c0*/  @P0 IMAD.IADD R89, R10, 0x1, -R19 ;  /* 0x000000010a590824 */ /* 0x020fe200078e0a13 */
[----:B------:R-:W4:Y:S05]  /*02d0*/  S2R R91, SR_TID.X ;  /* 0x00000000005b7919 */ /* 0x000f2a0000002100 */
[----:B-1----:R-:W1:Y:S01]  /*02e0*/  LDC R2, c[0x0][0x438] ;  /* 0x00010e00ff027b82 */ /* 0x002e620000000800 */
[-C--:B--2---:R-:W-:Y:S02]  /*02f0*/  IABS R8, R0.reuse ;  /* 0x0000000000087213 */ /* 0x084fe40000000000 */
[----:B------:R-:W-:-:S02]  /*0300*/  IABS R11, R0 ;  /* 0x00000000000b7213 */ /* 0x000fc40000000000 */
[----:B------:R-:W2:Y:S03]  /*0310*/  I2F.RP R4, R8 ;  /* 0x0000000800047306 */ /* 0x000ea60000209400 */
[----:B------:R-:W-:Y:S02]  /*0320*/  IMAD.MOV R11, RZ, RZ, -R11 ;  /* 0x000000ffff0b7224 */ /* 0x000fe400078e0a0b */
[----:B-1----:R-:W-:-:S05]  /*0330*/  VIADD R2, R2, 0x3f ;  /* 0x0000003f02027836 */ /* 0x002fca0000000000 */
[----:B------:R-:W-:-:S04]  /*0340*/  SHF.R.S32.HI R13, RZ, 0x1f, R2 ;  /* 0x0000001fff0d7819 */ /* 0x000fc80000011402 */
[----:B------:R-:W-:Y:S01]  /*0350*/  LEA.HI R13, R13, R2, RZ, 0x6 ;  /* 0x000000020d0d7211 */ /* 0x000fe200078f30ff */
[----:B--2---:R-:W1:Y:S01]  /*0360*/  MUFU.RCP R3, R4 ;  /* 0x0000000400037308 */ /* 0x004e620000001000 */
[----:B------:R-:W-:Y:S02]  /*0370*/  IMAD.MOV.U32 R2, RZ, RZ, RZ ;  /* 0x000000ffff027224 */ /* 0x000fe400078e00ff */
[----:B------:R-:W-:-:S05]  /*0380*/  LEA.HI.SX32 R13, R13, R0, 0x1a ;  /* 0x000000000d0d7211 */ /* 0x000fca00078fd2ff */
[----:B------:R-:W-:Y:S02]  /*0390*/  VIADD R13, R13, 0xffffffff ;  /* 0xffffffff0d0d7836 */ /* 0x000fe40000000000 */
[----:B-1----:R-:W-:-:S03]  /*03a0*/  VIADD R3, R3, 0xffffffe ;  /* 0x0ffffffe03037836 */ /* 0x002fc60000000000 */
[----:B------:R-:W-:Y:S02]  /*03b0*/  IABS R4, R13 ;  /* 0x0000000d00047213 */ /* 0x000fe40000000000 */
[----:B------:R-:W-:Y:S01]  /*03c0*/  LOP3.LUT R13, R13, R0, RZ, 0x3c, !PT ;  /* 0x000000000d0d7212 */ /* 0x000fe200078e3cff */
[----:B------:R-:W1:Y:S02]  /*03d0*/  F2I.FTZ.U32.TRUNC.NTZ R3, R3 ;  /* 0x0000000300037305 */ /* 0x000e64000021f000 */
[----:B-1----:R-:W-:-:S04]  /*03e0*/  IMAD.MOV R5, RZ, RZ, -R3 ;  /* 0x000000ffff057224 */ /* 0x002fc800078e0a03 */
[----:B------:R-:W-:-:S04]  /*03f0*/  IMAD R5, R5, R8, RZ ;  /* 0x0000000805057224 */ /* 0x000fc800078e02ff */
[----:B------:R-:W-:Y:S02]  /*0400*/  IMAD.HI.U32 R5, R3, R5, R2 ;  /* 0x0000000503057227 */ /* 0x000fe400078e0002 */
[----:B------:R-:W1:Y:S04]  /*0410*/  @!P0 LDC.64 R2, c[0x0][0x488] ;  /* 0x00012200ff028b82 */ /* 0x000e680000000a00 */
[----:B------:R-:W-:-:S04]  /*0420*/  IMAD.HI.U32 R6, R5, R4, RZ ;  /* 0x0000000405067227 */ /* 0x000fc800078e00ff */
[----:B------:R-:W-:Y:S02]  /*0430*/  IMAD R11, R6, R11, R4 ;  /* 0x0000000b060b7224 */ /* 0x000fe400078e0204 */
[----:B------:R-:W2:Y:S03]  /*0440*/  @!P0 LDC.64 R4, c[0x0][0x438] ;  /* 0x00010e00ff048b82 */ /* 0x000ea60000000a00 */
[----:B------:R-:W-:Y:S02]  /*0450*/  ISETP.GT.U32.AND P2, PT, R8, R11, PT ;  /* 0x0000000b0800720c */ /* 0x000fe40003f44070 */
[----:B-1----:R-:W-:-:S03]  /*0460*/  @!P0 ISETP.NE.U32.AND P1, PT, R2, RZ, PT ;  /* 0x000000ff0200820c */ /* 0x002fc60003f25070 */
[----:B------:R-:W1:Y:S08]  /*0470*/  LDC R2, c[0x0][0x508] ;  /* 0x00014200ff027b82 */ /* 0x000e700000000800 */
        /* <DEDUP_REMOVED lines=13> */
[----:B-1----:R-:W-:Y:S02]  /*0550*/  IADD3 R3, PT, PT, R3, 0x40, R2 ;  /* 0x0000004003037810 */ /* 0x002fe40007ffe002 */
[----:B------:R-:W-:Y:S02]  /*0560*/  @!P0 LOP3.LUT R6, RZ, R0, RZ, 0x33, !PT ;  /* 0x00000000ff068212 */ /* 0x000fe400078e33ff */
[----:B------:R-:W-:Y:S02]  /*0570*/  SHF.R.S32.HI R0, RZ, 0x1f, R3 ;  /* 0x0000001fff007819 */ /* 0x000fe40000011403 */
[----:B------:R-:W-:Y:S01]  /*0580*/  LEA.HI R5, R5, R4, RZ, 0x6 ;  /* 0x0000000405057211 */ /* 0x000fe200078f30ff */
[----:B---3--:R-:W-:Y:S01]  /*0590*/  IMAD R116, R6, R9, RZ ;  /* 0x0000000906747224 */ /* 0x008fe200078e02ff */
[----:B------:R-:W-:-:S02]  /*05a0*/  LEA.HI R0, R0, R3, RZ, 0x6 ;  /* 0x0000000300007211 */ /* 0x000fc400078f30ff */
[----:B------:R-:W-:Y:S02]  /*05b0*/  SHF.R.S32.HI R5, RZ, 0x6, R5 ;  /* 0x00000006ff057819 */ /* 0x000fe40000011405 */
[----:B------:R-:W-:Y:S02]  /*05c0*/  SHF.R.S32.HI R0, RZ, 0x6, R0 ;  /* 0x00000006ff007819 */ /* 0x000fe40000011400 */
[----:B------:R-:W-:-:S04]  /*05d0*/  VIADDMNMX R3, R116, R6, R5, PT ;  /* 0x0000000674037246 */ /* 0x000fc80003800105 */
[----:B------:R-:W-:-:S04]  /*05e0*/  VIMNMX R3, PT, PT, R3, R0, PT ;  /* 0x0000000003037248 */ /* 0x000fc80003fe0100 */
[----:B------:R-:W-:-:S13]  /*05f0*/  ISETP.GE.AND P0, PT, R116, R3, PT ;  /* 0x000000037400720c */ /* 0x000fda0003f06270 */
[----:B----4-:R-:W-:Y:S05]  /*0600*/  @!P0 BRA `(.L_x_4223) ;  /* 0x0000000000d88947 */ /* 0x010fea0003800000 */
        /* <DEDUP_REMOVED lines=54> */
.L_x_4223:
        /* <DEDUP_REMOVED lines=8> */
.L_x_4224:
        /* <DEDUP_REMOVED lines=40> */
[----:B------:R-:W4:Y:S01]  /*0c70*/  LDG.E R10, desc[UR20][R18.64] ;  /* 0x00000014120a7981 */ /* 0x000f22000c1e1900 */
[----:B---3--:R-:W-:Y:S02]  /*0c80*/  IABS R7, R5 ;  /* 0x0000000500077213 */ /* 0x008fe40000000000 */
[----:B------:R-:W-:Y:S02]  /*0c90*/  IADD3 R9, PT, PT, -R9, RZ, RZ ;  /* 0x000000ff09097210 */ /* 0x000fe40007ffe1ff */
[----:B------:R-:W3:Y:S01]  /*0ca0*/  I2F.RP R13, R7 ;  /* 0x00000007000d7306 */ /* 0x000ee20000209400 */
[----:B-1----:R-:W-:Y:S02]  /*0cb0*/  MOV R80, UR12 ;  /* 0x0000000c00507c02 */ /* 0x002fe40008000f00 */
[----:B------:R-:W-:Y:S01]  /*0cc0*/  IMAD R0, R11, R9, R0 ;  /* 0x000000090b007224 */ /* 0x000fe200078e0200 */
[----:B------:R-:W-:-:S04]  /*0cd0*/  MOV R81, UR13 ;  /* 0x0000000d00517c02 */ /* 0x000fc80008000f00 */
        /* <DEDUP_REMOVED lines=19> */
[----:B--2---:R-:W-:-:S06]  /*0e10*/  IMAD.U32 R4, RZ, RZ, UR4 ;  /* 0x00000004ff047e24 */ /* 0x004fcc000f8e00ff */
[----:B------:R-:W-:-:S06]  /*0e20*/  @P2 IADD3 R8, PT, PT, R8, 0x1, RZ ;  /* 0x0000000108082810 */ /* 0x000fcc0007ffe0ff */
[----:B------:R-:W-:Y:S01]  /*0e30*/  @!P0 IMAD.MOV R8, RZ, RZ, -R8 ;  /* 0x000000ffff088224 */ /* 0x000fe200078e0a08 */
[----:B------:R-:W-:Y:S02]  /*0e40*/  @!P1 LOP3.LUT R8, RZ, R5, RZ, 0x33, !PT ;  /* 0x00000005ff089212 */ /* 0x000fe400078e33ff */
[----:B----4-:R-:W-:Y:S01]  /*0e50*/  SHF.R.S32.HI R7, RZ, 0x1f, R10 ;  /* 0x0000001fff077819 */ /* 0x010fe2000001140a */
[----:B------:R-:W-:-:S04]  /*0e60*/  IMAD.WIDE.U32 R14, R10, UR6, RZ ;  /* 0x000000060a0e7c25 */ /* 0x000fc8000f8e00ff */
[C---:B------:R-:W-:Y:S02]  /*0e70*/  IMAD R13, R7.reuse, UR6, RZ ;  /* 0x00000006070d7c24 */ /* 0x040fe4000f8e02ff */
[----:B------:R-:W-:Y:S02]  /*0e80*/  IMAD R7, R7, UR8, RZ ;  /* 0x0000000807077c24 */ /* 0x000fe4000f8e02ff */
[C---:B------:R-:W-:Y:S02]  /*0e90*/  IMAD R13, R10.reuse, UR7, R13 ;  /* 0x000000070a0d7c24 */ /* 0x040fe4000f8e020d */
[C---:B------:R-:W-:Y:S01]  /*0ea0*/  IMAD R5, R10.reuse, UR9, R7 ;  /* 0x000000090a057c24 */ /* 0x040fe2000f8e0207 */
[----:B------:R-:W-:Y:S01]  /*0eb0*/  SHF.R.S32.HI R7, RZ, 0x1f, R0 ;  /* 0x0000001fff077819 */ /* 0x000fe20000011400 */
[----:B------:R-:W-:Y:S01]  /*0ec0*/  IMAD.WIDE.U32 R10, R10, UR8, RZ ;  /* 0x000000080a0a7c25 */ /* 0x000fe2000f8e00ff */
[----:B------:R-:W1:Y:S01]  /*0ed0*/  LDCU.128 UR8, c[0x0][0x3d0] ;  /* 0x00007a00ff0877ac */ /* 0x000e620008000c00 */
[----:B------:R-:W-:-:S02]  /*0ee0*/  IADD3 R15, PT, PT, R15, R13, RZ ;  /* 0x0000000d0f0f7210 */ /* 0x000fc40007ffe0ff */
[----:B------:R-:W-:Y:S01]  /*0ef0*/  IMAD R6, R7, R80, RZ ;  /* 0x0000005007067224 */ /* 0x000fe200078e02ff */
[----:B------:R-:W-:Y:S01]  /*0f00*/  IADD3 R11, PT, PT, R11, R5, RZ ;  /* 0x000000050b0b7210 */ /* 0x000fe20007ffe0ff */
[----:B------:R-:W-:Y:S02]  /*0f10*/  IMAD.U32 R5, RZ, RZ, UR5 ;  /* 0x00000005ff057e24 */ /* 0x000fe4000f8e00ff */
[----:B------:R-:W-:Y:S02]  /*0f20*/  IMAD R7, R7, R4, RZ ;  /* 0x0000000407077224 */ /* 0x000fe400078e02ff */
[C---:B------:R-:W-:Y:S02]  /*0f30*/  IMAD R6, R0.reuse, R81, R6 ;  /* 0x0000005100067224 */ /* 0x040fe400078e0206 */
[----:B------:R-:W-:-:S04]  /*0f40*/  IMAD.WIDE.U32 R14, R0, R80, R14 ;  /* 0x00000050000e7225 */ /* 0x000fc800078e000e */
[C---:B------:R-:W-:Y:S01]  /*0f50*/  IMAD R7, R0.reuse, R5, R7 ;  /* 0x0000000500077224 */ /* 0x040fe200078e0207 */
[----:B------:R-:W-:Y:S01]  /*0f60*/  IADD3 R15, PT, PT, R15, R6, RZ ;  /* 0x000000060f0f7210 */ /* 0x000fe20007ffe0ff */
[----:B------:R-:W-:Y:S01]  /*0f70*/  IMAD.WIDE.U32 R10, R0, R4, R10 ;  /* 0x00000004000a7225 */ /* 0x000fe200078e000a */
[----:B------:R-:W-:-:S03]  /*0f80*/  SHF.R.S32.HI R0, RZ, 0x1f, R8 ;  /* 0x0000001fff007819 */ /* 0x000fc60000011408 */
[----:B-1----:R-:W-:Y:S01]  /*0f90*/  IMAD.WIDE.U32 R14, R8, UR8, R14 ;  /* 0x00000008080e7c25 */ /* 0x002fe2000f8e000e */
[----:B------:R-:W-:-:S03]  /*0fa0*/  IADD3 R11, PT, PT, R11, R7, RZ ;  /* 0x000000070b0b7210 */ /* 0x000fc60007ffe0ff */
[C---:B------:R-:W-:Y:S02]  /*0fb0*/  IMAD R9, R0.reuse, UR10, RZ ;  /* 0x0000000a00097c24 */ /* 0x040fe4000f8e02ff */
[----:B------:R-:W-:Y:S02]  /*0fc0*/  IMAD R7, R0, UR8, RZ ;  /* 0x0000000800077c24 */ /* 0x000fe4000f8e02ff */
[C---:B------:R-:W-:Y:S02]  /*0fd0*/  IMAD R9, R8.reuse, UR11, R9 ;  /* 0x0000000b08097c24 */ /* 0x040fe4000f8e0209 */
[----:B------:R-:W-:-:S04]  /*0fe0*/  IMAD.WIDE.U32 R10, R8, UR10, R10 ;  /* 0x0000000a080a7c25 */ /* 0x000fc8000f8e000a */
[----:B------:R-:W-:Y:S01]  /*0ff0*/  IMAD R7, R8, UR9, R7 ;  /* 0x0000000908077c24 */ /* 0x000fe2000f8e0207 */
[----:B------:R-:W-:Y:S02]  /*1000*/  IADD3 R6, PT, PT, R11, R9, RZ ;  /* 0x000000090b067210 */ /* 0x000fe40007ffe0ff */
[----:B------:R-:W-:Y:S01]  /*1010*/  MOV R8, R10 ;  /* 0x0000000a00087202 */ /* 0x000fe20000000f00 */
[----:B------:R-:W-:Y:S01]  /*1020*/  IMAD.IADD R7, R15, 0x1, R7 ;  /* 0x000000010f077824 */ /* 0x000fe200078e0207 */
[----:B------:R-:W-:Y:S06]  /*1030*/  BRA `(.L_x_4226) ;  /* 0x0000000400147947 */ /* 0x000fec0003800000 */
.L_x_4225:
[----:B------:R-:W2:Y:S01]  /*1040*/  LDC R11, c[0x0][0x3e8] ;  /* 0x0000fa00ff0b7b82 */ /* 0x000ea20000000800 */
[----:B------:R-:W-:Y:S01]  /*1050*/  IABS R8, R12 ;  /* 0x0000000c00087213 */ /* 0x000fe20000000000 */
[----:B------:R-:W3:Y:S01]  /*1060*/  LDCU.64 UR6, c[0x0][0x3a0] ;  /* 0x00007400ff0677ac */ /* 0x000ee20008000a00 */
[----:B------:R-:W-:Y:S01]  /*1070*/  CS2R R126, SRZ ;  /* 0x00000000007e7805 */ /* 0x000fe2000001ff00 */
[----:B------:R-:W4:Y:S04]  /*1080*/  LDCU.64 UR4, c[0x0][0x3a8] ;  /* 0x00007500ff0477ac */ /* 0x000f280008000a00 */
[----:B------:R-:W1:Y:S01]  /*1090*/  LDC.64 R80, c[0x0][0x3b8] ;  /* 0x0000ee00ff507b82 */ /* 0x000e620000000a00 */
[----:B--2---:R-:W-:-:S04]  /*10a0*/  IABS R7, R11 ;  /* 0x0000000b00077213 */ /* 0x004fc80000000000 */
[----:B------:R-:W2:Y:S01]  /*10b0*/  I2F.RP R9, R7 ;  /* 0x0000000700097306 */ /* 0x000ea20000209400 */
[----:B-1----:R-:W-:-:S07]  /*10c0*/  IMAD.WIDE.U32 R20, R19, R80, RZ ;  /* 0x0000005013147225 */ /* 0x002fce00078e00ff */
[----:B--2---:R-:W1:Y:S02]  /*10d0*/  MUFU.RCP R6, R9 ;  /* 0x0000000900067308 */ /* 0x004e640000001000 */
[----:B-1----:R-:W-:Y:S02]  /*10e0*/  IADD3 R6, PT, PT, R6, 0xffffffe, RZ ;  /* 0x0ffffffe06067810 */ /* 0x002fe40007ffe0ff */
[----:B------:R-:W-:-:S04]  /*10f0*/  SHF.R.S32.HI R9, RZ, 0x1f, R19 ;  /* 0x0000001fff097819 */ /* 0x000fc80000011413 */
[----:B------:R-:W1:Y:S01]  /*1100*/  F2I.FTZ.U32.TRUNC.NTZ R5, R6 ;  /* 0x0000000600057305 */ /* 0x000e62000021f000 */
[----:B------:R-:W-:Y:S01]  /*1110*/  IMAD R10, R9, R80, RZ ;  /* 0x00000050090a7224 */ /* 0x000fe200078e02ff */
[----:B-1----:R-:W-:-:S05]  /*1120*/  IADD3 R4, PT, PT, RZ, -R5, RZ ;  /* 0x80000005ff047210 */ /* 0x002fca0007ffe0ff */
[----:B------:R-:W-:Y:S01]  /*1130*/  IMAD R15, R4, R7, RZ ;  /* 0x00000007040f7224 */ /* 0x000fe200078e02ff */
[----:B------:R-:W-:-:S05]  /*1140*/  MOV R4, RZ ;  /* 0x000000ff00047202 */ /* 0x000fca0000000f00 */
[----:B------:R-:W-:Y:S02]  /*1150*/  IMAD.HI.U32 R15, R5, R15, R4 ;  /* 0x0000000f050f7227 */ /* 0x000fe400078e0004 */
[----:B------:R-:W1:Y:S04]  /*1160*/  LDC.64 R4, c[0x0][0x3c0] ;  /* 0x0000f000ff047b82 */ /* 0x000e680000000a00 */
[----:B------:R-:W-:-:S05]  /*1170*/  IMAD.HI.U32 R15, R15, R8, RZ ;  /* 0x000000080f0f7227 */ /* 0x000fca00078e00ff */
[----:B------:R-:W-:-:S05]  /*1180*/  IADD3 R6, PT, PT, -R15, RZ, RZ ;  /* 0x000000ff0f067210 */ /* 0x000fca0007ffe1ff */
[----:B------:R-:W-:-:S05]  /*1190*/  IMAD R6, R7, R6, R8 ;  /* 0x0000000607067224 */ /* 0x000fca00078e0208 */
[----:B------:R-:W-:Y:S01]  /*11a0*/  ISETP.GT.U32.AND P0, PT, R7, R6, PT ;  /* 0x000000060700720c */ /* 0x000fe20003f04070 */
[-C--:B-1----:R-:W-:Y:S02]  /*11b0*/  IMAD R8, R9, R4.reuse, RZ ;  /* 0x0000000409087224 */ /* 0x082fe400078e02ff */
[C---:B------:R-:W-:Y:S02]  /*11c0*/  IMAD R9, R19.reuse, R81, R10 ;  /* 0x0000005113097224 */ /* 0x040fe400078e020a */
[C---:B------:R-:W-:Y:S02]  /*11d0*/  IMAD R8, R19.reuse, R5, R8 ;  /* 0x0000000513087224 */ /* 0x040fe400078e0208 */
[----:B------:R-:W-:Y:S01]  /*11e0*/  IMAD.WIDE.U32 R18, R19, R4, RZ ;  /* 0x0000000413127225 */ /* 0x000fe200078e00ff */
[----:B------:R-:W-:-:S05]  /*11f0*/  IADD3 R21, PT, PT, R21, R9, RZ ;  /* 0x0000000915157210 */ /* 0x000fca0007ffe0ff */
[-C--:B------:R-:W-:Y:S02]  /*1200*/  @!P0 IADD3 R6, PT, PT, R6, -R7.reuse, RZ ;  /* 0x8000000706068210 */ /* 0x080fe40007ffe0ff */
[----:B------:R-:W-:Y:S01]  /*1210*/  IADD3 R19, PT, PT, R19, R8, RZ ;  /* 0x0000000813137210 */ /* 0x000fe20007ffe0ff */
[----:B---3-5:R-:W-:Y:S01]  /*1220*/  IMAD.WIDE.U32 R20, R0, UR6, R20 ;  /* 0x0000000600147c25 */ /* 0x028fe2000f8e0014 */
[----:B------:R-:W-:Y:S02]  /*1230*/  ISETP.GE.U32.AND P2, PT, R6, R7, PT ;  /* 0x000000070600720c */ /* 0x000fe40003f46070 */
[----:B------:R-:W-:Y:S01]  /*1240*/  SHF.R.S32.HI R7, RZ, 0x1f, R0 ;  /* 0x0000001fff077819 */ /* 0x000fe20000011400 */
[----:B----4-:R-:W-:Y:S01]  /*1250*/  IMAD.WIDE.U32 R18, R0, UR4, R18 ;  /* 0x0000000400127c25 */ /* 0x010fe2000f8e0012 */
[----:B------:R-:W-:Y:S02]  /*1260*/  LOP3.LUT R6, R12, R11, RZ, 0x3c, !PT ;  /* 0x0000000b0c067212 */ /* 0x000fe400078e3cff */
[----:B------:R-:W-:Y:S01]  /*1270*/  @!P0 IADD3 R15, PT, PT, R15, 0x1, RZ ;  /* 0x000000010f0f8810 */ /* 0x000fe20007ffe0ff */
[C---:B------:R-:W-:Y:S01]  /*1280*/  IMAD R9, R7.reuse, UR6, RZ ;  /* 0x0000000607097c24 */ /* 0x040fe2000f8e02ff */
[----:B------:R-:W-:Y:S01]  /*1290*/  ISETP.GE.AND P1, PT, R6, RZ, PT ;  /* 0x000000ff0600720c */ /* 0x000fe20003f26270 */
[----:B------:R-:W-:Y:S01]  /*12a0*/  IMAD R7, R7, UR4, RZ ;  /* 0x0000000407077c24 */ /* 0x000fe2000f8e02ff */
[----:B------:R-:W-:Y:S01]  /*12b0*/  ISETP.NE.AND P0, PT, R11, RZ, PT ;  /* 0x000000ff0b00720c */ /* 0x000fe20003f05270 */
[----:B------:R-:W-:-:S02]  /*12c0*/  IMAD R14, R0, UR7, R9 ;  /* 0x00000007000e7c24 */ /* 0x000fc4000f8e0209 */
[----:B------:R-:W1:Y:S01]  /*12d0*/  LDC.64 R8, c[0x0][0x3d0] ;  /* 0x0000f400ff087b82 */ /* 0x000e620000000a00 */
[----:B------:R-:W-:Y:S01]  /*12e0*/  IMAD R10, R0, UR5, R7 ;  /* 0x00000005000a7c24 */ /* 0x000fe2000f8e0207 */
[----:B------:R-:W-:Y:S02]  /*12f0*/  LEA R0, R3, 0xffffffc0, 0x6 ;  /* 0xffffffc003007811 */ /* 0x000fe400078e30ff */
[----:B------:R-:W-:Y:S02]  /*1300*/  @P2 IADD3 R15, PT, PT, R15, 0x1, RZ ;  /* 0x000000010f0f2810 */ /* 0x000fe40007ffe0ff */
[----:B------:R-:W-:Y:S02]  /*1310*/  SHF.R.S32.HI R13, RZ, 0x1f, R0 ;  /* 0x0000001fff0d7819 */ /* 0x000fe40000011400 */
[----:B------:R-:W2:Y:S01]  /*1320*/  LDC.64 R6, c[0x0][0x3d8] ;  /* 0x0000f600ff067b82 */ /* 0x000ea20000000a00 */
[----:B------:R-:W-:Y:S02]  /*1330*/  IADD3 R21, PT, PT, R21, R14, RZ ;  /* 0x0000000e15157210 */ /* 0x000fe40007ffe0ff */
[----:B------:R-:W-:Y:S01]  /*1340*/  IADD3 R19, PT, PT, R19, R10, RZ ;  /* 0x0000000a13137210 */ /* 0x000fe20007ffe0ff */
[----:B------:R-:W-:Y:S01]  /*1350*/  IMAD R10, R13, R80, RZ ;  /* 0x000000500d0a7224 */ /* 0x000fe200078e02ff */
[----:B------:R-:W-:Y:S01]  /*1360*/  @!P1 IADD3 R15, PT, PT, -R15, RZ, RZ ;  /* 0x000000ff0f0f9210 */ /* 0x000fe20007ffe1ff */
[----:B------:R-:W-:Y:S01]  /*1370*/  IMAD R13, R13, R4, RZ ;  /* 0x000000040d0d7224 */ /* 0x000fe200078e02ff */
[----:B------:R-:W-:Y:S01]  /*1380*/  @!P0 LOP3.LUT R15, RZ, R11, RZ, 0x33, !PT ;  /* 0x0000000bff0f8212 */ /* 0x000fe200078e33ff */
[----:B------:R-:W-:-:S02]  /*1390*/  IMAD R10, R0, R81, R10 ;  /* 0x00000051000a7224 */ /* 0x000fc400078e020a */
[----:B------:R-:W-:Y:S01]  /*13a0*/  IMAD.WIDE.U32 R20, R0, R80, R20 ;  /* 0x0000005000147225 */ /* 0x000fe200078e0014 */
[----:B------:R-:W-:-:S03]  /*13b0*/  SHF.R.S32.HI R11, RZ, 0x1f, R15 ;  /* 0x0000001fff0b7819 */ /* 0x000fc6000001140f */
[C---:B------:R-:W-:Y:S01]  /*13c0*/  IMAD R13, R0.reuse, R5, R13 ;  /* 0x00000005000d7224 */ /* 0x040fe200078e020d */
[----:B------:R-:W-:Y:S01]  /*13d0*/  IADD3 R21, PT, PT, R21, R10, RZ ;  /* 0x0000000a15157210 */ /* 0x000fe20007ffe0ff */
[----:B------:R-:W-:-:S04]  /*13e0*/  IMAD.WIDE.U32 R18, R0, R4, R18 ;  /* 0x0000000400127225 */ /* 0x000fc800078e0012 */
[-C--:B-1----:R-:W-:Y:S01]  /*13f0*/  IMAD R0, R11, R8.reuse, RZ ;  /* 0x000000080b007224 */ /* 0x082fe200078e02ff */
[----:B------:R-:W-:Y:S01]  /*1400*/  IADD3 R19, PT, PT, R19, R13, RZ ;  /* 0x0000000d13137210 */ /* 0x000fe20007ffe0ff */
[----:B------:R-:W-:-:S04]  /*1410*/  IMAD.WIDE.U32 R20, R15, R8, R20 ;  /* 0x000000080f147225 */ /* 0x000fc800078e0014 */
[----:B--2---:R-:W-:Y:S01]  /*1420*/  IMAD R10, R11, R6, RZ ;  /* 0x000000060b0a7224 */ /* 0x004fe200078e02ff */
[----:B------:R-:W-:Y:S01]  /*1430*/  MOV R14, R20 ;  /* 0x00000014000e7202 */ /* 0x000fe20000000f00 */
[C---:B------:R-:W-:Y:S02]  /*1440*/  IMAD R0, R15.reuse, R9, R0 ;  /* 0x000000090f007224 */ /* 0x040fe400078e0200 */
[----:B------:R-:W-:-:S04]  /*1450*/  IMAD.WIDE.U32 R8, R15, R6, R18 ;  /* 0x000000060f087225 */ /* 0x000fc800078e0012 */
[----:B------:R-:W-:Y:S01]  /*1460*/  IMAD R15, R15, R7, R10 ;  /* 0x000000070f0f7224 */ /* 0x000fe200078e020a */
[----:B------:R-:W-:-:S04]  /*1470*/  IADD3 R7, PT, PT, R21, R0, RZ ;  /* 0x0000000015077210 */ /* 0x000fc80007ffe0ff */
[----:B------:R-:W-:-:S07]  /*1480*/  IADD3 R6, PT, PT, R9, R15, RZ ;  /* 0x0000000f09067210 */ /* 0x000fce0007ffe0ff */
.L_x_4226:
[----:B------:R-:W1:Y:S01]  /*1490*/  LDCU.64 UR4, c[0x0][0x3b0] ;  /* 0x00007600ff0477ac */ /* 0x000e620008000a00 */
[----:B------:R-:W-:Y:S01]  /*14a0*/  IMAD.SHL.U32 R125, R91, 0x8, RZ ;  /* 0x000000085b7d7824 */ /* 0x000fe200078e00ff */
        /* <DEDUP_REMOVED lines=10> */
[----:B------:R-:W-:Y:S01]  /*1550*/  IADD3 R8, P2, PT, R18, R8, RZ ;  /* 0x0000000812087210 */ /* 0x000fe20007f5e0ff */
[C---:B------:R-:W-:Y:S01]  /*1560*/  IMAD.SHL.U32 R90, R91.reuse, 0x4, RZ ;  /* 0x000000045b5a7824 */ /* 0x040fe200078e00ff */
[----:B------:R-:W-:Y:S01]  /*1570*/  SHF.R.U32.HI R114, RZ, 0x1, R91 ;  /* 0x00000001ff727819 */ /* 0x000fe2000001165b */
[----:B------:R-:W-:Y:S01]  /*1580*/  IMAD.SHL.U32 R113, R91, 0x10, RZ ;  /* 0x000000105b717824 */ /* 0x000fe200078e00ff */
[----:B-1----:R-:W-:Y:S01]  /*1590*/  USHF.L.U32 UR10, UR4, 0x5, URZ ;  /* 0x00000005040a7899 */ /* 0x002fe200080006ff */
[----:B------:R-:W-:Y:S01]  /*15a0*/  IMAD R9, R17, UR4, RZ ;  /* 0x0000000411097c24 */ /* 0x000fe2000f8e02ff */
[----:B------:R-:W-:Y:S01]  /*15b0*/  USHF.L.U64.HI UR11, UR4, 0x5, UR5 ;  /* 0x00000005040b7899 */ /* 0x000fe20008010205 */
[----:B------:R-:W-:Y:S02]  /*15c0*/  IMAD.SHL.U32 R88, R91, 0x20, RZ ;  /* 0x000000205b587824 */ /* 0x000fe400078e00ff */
[----:B--2---:R-:W-:Y:S01]  /*15d0*/  IMAD.WIDE.U32 R10, R124, UR14, R18 ;  /* 0x0000000e7c0a7c25 */ /* 0x004fe2000f8e0012 */
[----:B------:R-:W1:Y:S01]  /*15e0*/  S2UR UR14, SR_CgaCtaId ;  /* 0x00000000000e79c3 */ /* 0x000e620000008800 */
[----:B------:R-:W-:-:S02]  /*15f0*/  LOP3.LUT R19, R125, 0xd8, RZ, 0xc0, !PT ;  /* 0x000000d87d137812 */ /* 0x000fc400078ec0ff */
[----:B---3--:R-:W-:Y:S02]  /*1600*/  IMAD R15, R15, UR8, RZ ;  /* 0x000000080f0f7c24 */ /* 0x008fe4000f8e02ff */
[----:B------:R-:W-:Y:S01]  /*1610*/  IMAD R11, R124, UR15, R11 ;  /* 0x0000000f7c0b7c24 */ /* 0x000fe2000f8e020b */
[----:B------:R-:W-:Y:S01]  /*1620*/  LOP3.LUT R0, R19, R122, RZ, 0x3c, !PT ;  /* 0x0000007a13007212 */ /* 0x000fe200078e3cff */
[C---:B------:R-:W-:Y:S02]  /*1630*/  IMAD R15, R12.reuse, UR9, R15 ;  /* 0x000000090c0f7c24 */ /* 0x040fe4000f8e020f */
[----:B------:R-:W-:Y:S01]  /*1640*/  IMAD.WIDE.U32 R12, R12, UR8, R10 ;  /* 0x000000080c0c7c25 */ /* 0x000fe2000f8e000a */
[----:B------:R-:W-:-:S03]  /*1650*/  LOP3.LUT R11, R125, 0x1f20, RZ, 0xc0, !PT ;  /* 0x00001f207d0b7812 */ /* 0x000fc600078ec0ff */
[----:B------:R-:W-:Y:S01]  /*1660*/  IMAD.U32 R20, RZ, RZ, UR10 ;  /* 0x0000000aff147e24 */ /* 0x000fe2000f8e00ff */
[----:B------:R-:W-:Y:S01]  /*1670*/  LOP3.LUT R0, R11, R0, RZ, 0xfc, !PT ;  /* 0x000000000b007212 */ /* 0x000fe200078efcff */
[----:B------:R-:W-:Y:S01]  /*1680*/  IMAD.U32 R21, RZ, RZ, UR11 ;  /* 0x0000000bff157e24 */ /* 0x000fe2000f8e00ff */
[----:B------:R-:W2:Y:S01]  /*1690*/  LDCU.128 UR8, c[0x0][0x380] ;  /* 0x00007000ff0877ac */ /* 0x000ea20008000c00 */
[----:B------:R-:W-:Y:S01]  /*16a0*/  IMAD R9, R16, UR5, R9 ;  /* 0x0000000510097c24 */ /* 0x000fe2000f8e0209 */
[----:B------:R-:W-:Y:S01]  /*16b0*/  LOP3.LUT R11, R90, 0x18, RZ, 0xc0, !PT ;  /* 0x000000185a0b7812 */ /* 0x000fe200078ec0ff */
[----:B------:R-:W-:Y:S01]  /*16c0*/  IMAD.WIDE.U32 R20, R16, UR4, R20 ;  /* 0x0000000410147c25 */ /* 0x000fe2000f8e0014 */
[----:B------:R-:W-:Y:S02]  /*16d0*/  UMOV UR5, 0x400 ;  /* 0x0000040000057882 */ /* 0x000fe40000000000 */
[----:B------:R-:W-:Y:S01]  /*16e0*/  LOP3.LUT R96, R11, 0xc0, R88, 0xf8, !PT ;  /* 0x000000c00b607812 */ /* 0x000fe200078ef858 */
[----:B------:R-:W-:Y:S01]  /*16f0*/  IMAD.IADD R13, R13, 0x1, R15 ;  /* 0x000000010d0d7824 */ /* 0x000fe200078e020f */
[----:B------:R-:W-:Y:S01]  /*1700*/  IADD3 R10, P0, PT, R12, R20, RZ ;  /* 0x000000140c0a7210 */ /* 0x000fe20007f1e0ff */
[----:B------:R-:W-:Y:S01]  /*1710*/  IMAD.X R15, RZ, RZ, R7, P1 ;  /* 0x000000ffff0f7224 */ /* 0x000fe200008e0607 */
[----:B-1----:R-:W-:Y:S01]  /*1720*/  ULEA UR5, UR14, UR5, 0x18 ;  /* 0x000000050e057291 */ /* 0x002fe2000f8ec0ff */
[----:B------:R-:W-:Y:S01]  /*1730*/  IMAD.MOV.U32 R83, RZ, RZ, 0x20 ;  /* 0x00000020ff537424 */ /* 0x000fe200078e00ff */
[----:B------:R-:W-:Y:S01]  /*1740*/  IADD3.X R7, PT, PT, R13, R9, R21, P0, !PT ;  /* 0x000000090d077210 */ /* 0x000fe200007fe415 */
[----:B------:R-:W-:Y:S01]  /*1750*/  IMAD.WIDE.U32 R12, R16, UR4, R12 ;  /* 0x00000004100c7c25 */ /* 0x000fe2000f8e000c */
[----:B------:R-:W1:Y:S02]  /*1760*/  LDCU UR4, c[0x0][0x50c] ;  /* 0x0000a180ff0477ac */ /* 0x000e640008000800 */
[----:B------:R-:W-:Y:S01]  /*1770*/  LEA R0, R0, UR5, 0x1 ;  /* 0x0000000500007c11 */ /* 0x000fe2000f8e08ff */
[----:B------:R-:W-:Y:S01]  /*1780*/  IMAD.WIDE.U32 R14, R94, R80, R14 ;  /* 0x000000505e0e7225 */ /* 0x000fe200078e000e */
[----:B--2---:R-:W-:-:S02]  /*1790*/  LEA R18, P1, R12, UR8, 0x1 ;  /* 0x000000080c127c11 */ /* 0x004fc4000f8208ff */
[----:B------:R-:W-:Y:S01]  /*17a0*/  LEA R16, P0, R10, UR8, 0x1 ;  /* 0x000000080a107c11 */ /* 0x000fe2000f8008ff */
[----:B------:R-:W-:Y:S01]  /*17b0*/  IMAD.IADD R9, R13, 0x1, R9 ;  /* 0x000000010d097824 */ /* 0x000fe200078e0209 */
[----:B------:R-:W-:Y:S01]  /*17c0*/  LEA R118, P3, R14, UR10, 0x1 ;  /* 0x0000000a0e767c11 */ /* 0x000fe2000f8608ff */
[----:B------:R-:W-:Y:S01]  /*17d0*/  IMAD R117, R94, R81, R15 ;  /* 0x000000515e757224 */ /* 0x000fe200078e020f */
[----:B------:R-:W-:Y:S01]  /*17e0*/  LEA.HI.X R17, R10, UR9, R7, 0x1, P0 ;  /* 0x000000090a117c11 */ /* 0x000fe200080f0c07 */
[----:B------:R-:W-:Y:S01]  /*17f0*/  VIADD R123, R3, 0xffffffff ;  /* 0xffffffff037b7836 */ /* 0x000fe20000000000 */
[----:B------:R-:W-:Y:S01]  /*1800*/  LEA.HI.X R19, R12, UR9, R9, 0x1, P1 ;  /* 0x000000090c137c11 */ /* 0x000fe200088f0c09 */
[----:B------:R-:W-:Y:S01]  /*1810*/  IMAD.X R9, RZ, RZ, R6, P2 ;  /* 0x000000ffff097224 */ /* 0x000fe200010e0606 */
[----:B------:R-:W-:Y:S01]  /*1820*/  LEA.HI.X R117, R14, UR11, R117, 0x1, P3 ;  /* 0x0000000b0e757c11 */ /* 0x000fe200098f0c75 */
[----:B------:R-:W-:Y:S01]  /*1830*/  IMAD.SHL.U32 R131, R123, 0x40, RZ ;  /* 0x000000407b837824 */ /* 0x000fe200078e00ff */
[----:B------:R-:W-:Y:S01]  /*1840*/  LEA R12, P0, R80, R118, 0x6 ;  /* 0x00000076500c7211 */ /* 0x000fe200078030ff */
[----:B------:R-:W-:Y:S01]  /*1850*/  @!PT LDS RZ, [RZ] ;  /* 0x00000000fffff984 */ /* 0x000fe20000000800 */
[----:B------:R-:W-:Y:S01]  /*1860*/  @!PT LDS RZ, [RZ] ;  /* 0x00000000fffff984 */ /* 0x000fe20000000800 */
[----:B------:R-:W-:Y:S01]  /*1870*/  @!PT LDS RZ, [RZ] ;  /* 0x00000000fffff984 */ /* 0x000fe20000000800 */
[----:B------:R-:W-:Y:S01]  /*1880*/  LDGSTS.E.BYPASS.LTC128B.128 [R0], desc[UR20][R18.64] ;  /* 0x0000000012007fae */ /* 0x000fe2000b981a14 */
[----:B------:R-:W-:Y:S01]  /*1890*/  IMAD.WIDE.U32 R8, R94, R4, R8 ;  /* 0x000000045e087225 */ /* 0x000fe200078e0008 */
[----:B------:R-:W-:-:S02]  /*18a0*/  LOP3.LUT R7, R114, 0x8, RZ, 0xc0, !PT ;  /* 0x0000000872077812 */ /* 0x000fc400078ec0ff */
[----:B------:R-:W-:Y:S01]  /*18b0*/  LDGSTS.E.BYPASS.LTC128B.128 [R0+0x1000], desc[UR20][R18.64+0x40] ;  /* 0x0100004012007fae */ /* 0x000fe2000b981a14 */
[----:B------:R-:W-:Y:S01]  /*18c0*/  IMAD.MOV.U32 R119, RZ, RZ, R117 ;  /* 0x000000ffff777224 */ /* 0x000fe200078e0075 */
[----:B------:R-:W-:Y:S01]  /*18d0*/  LEA.HI.X R13, R80, R117, R81, 0x6, P0 ;  /* 0x00000075500d7211 */ /* 0x000fe200000f3451 */
[----:B------:R-:W-:Y:S01]  /*18e0*/  IMAD R6, R94, R5, R9 ;  /* 0x000000055e067224 */ /* 0x000fe200078e0209 */
[----:B------:R-:W-:Y:S01]  /*18f0*/  LDGSTS.E.BYPASS.LTC128B.128 [R0+0x2000], desc[UR20][R18.64+0x80] ;  /* 0x0200008012007fae */ /* 0x000fe2000b981a14 */
[C---:B------:R-:W-:Y:S02]  /*1900*/  LOP3.LUT R9, R113.reuse, 0x100, RZ, 0xc0, !PT ;  /* 0x0000010071097812 */ /* 0x040fe400078ec0ff */
[----:B------:R-:W-:Y:S01]  /*1910*/  LEA R120, P0, R8, UR12, 0x1 ;  /* 0x0000000c08787c11 */ /* 0x000fe2000f8008ff */
[----:B------:R-:W-:Y:S01]  /*1920*/  LDGSTS.E.BYPASS.LTC128B.128 [R0+0x800], desc[UR20][R16.64] ;  /* 0x0080000010007fae */ /* 0x000fe2000b981a14 */
[----:B------:R-:W-:Y:S02]  /*1930*/  LOP3.LUT R113, R113, 0x3e00, RZ, 0xc0, !PT ;  /* 0x00003e0071717812 */ /* 0x000fe400078ec0ff */
[----:B------:R-:W-:Y:S01]  /*1940*/  LOP3.LUT R82, R96, R7, RZ, 0x3c, !PT ;  /* 0x0000000760527212 */ /* 0x000fe200078e3cff */
[----:B------:R-:W-:Y:S01]  /*1950*/  LDGSTS.E.BYPASS.LTC128B.128 [R0+0x1800], desc[UR20][R16.64+0x40] ;  /* 0x0180004010007fae */ /* 0x000fe2000b981a14 */
[----:B------:R-:W-:-:S02]  /*1960*/  LEA.HI.X R121, R8, UR13, R6, 0x1, P0 ;  /* 0x0000000d08797c11 */ /* 0x000fc400080f0c06 */
[--C-:B------:R-:W-:Y:S01]  /*1970*/  LOP3.LUT R9, R9, 0x20, R88.reuse, 0xf8, !PT ;  /* 0x0000002009097812 */ /* 0x100fe200078ef858 */
        /* <DEDUP_REMOVED lines=13> */
[----:B------:R-:W-:-:S03]  /*1a50*/  LOP3.LUT P0, RZ, R91, 0x4, RZ, 0xc0, !PT ;  /* 0x000000045bff7812 */ /* 0x000fc6000780c0ff */
        /* <DEDUP_REMOVED lines=22> */
[----:B------:R-:W1:Y:S04]  /*1bc0*/  LDSM.16.M88.4 R44, [R96+0x3800] ;  /* 0x00380000602c783b */ /* 0x000e680000000200 */
[----:B------:R-:W1:Y:S04]  /*1bd0*/  LDSM.16.M88.4 R4, [R96+0x3c00] ;  /* 0x003c00006004783b */ /* 0x000e680000000200 */
        /* <DEDUP_REMOVED lines=11> */
[----:B---3--:R-:W-:Y:S04]  /*1c90*/  LDSM.16.M88.4 R8, [R96+0x5000] ;  /* 0x005000006008783b */ /* 0x008fe80000000200 */
[----:B------:R-:W0:Y:S01]  /*1ca0*/  LDGDEPBAR ;  /* 0x00000000000079af */ /* 0x000e220000000000 */
[----:B-----5:R-:W-:Y:S08]  /*1cb0*/  HMMA.16816.F32.BF16 R12, R72, R84, R12 ;  /* 0x00000054480c723c */ /* 0x020ff0000004180c */
[----:B------:R-:W-:Y:S08]  /*1cc0*/  HMMA.16816.F32.BF16 R52, R36, R54, RZ ;  /* 0x000000362434723c */ /* 0x000ff000000418ff */
[----:B------:R-:W-:Y:S08]  /*1cd0*/  HMMA.16816.F32.BF16 R24, R72, R86, R24 ;  /* 0x000000564818723c */ /* 0x000ff00000041818 */
[C---:B-1----:R-:W-:Y:S08]  /*1ce0*/  HMMA.16816.F32.BF16 R48, R36.reuse, R44, RZ ;  /* 0x0000002c2430723c */ /* 0x042ff000000418ff */
[C---:B------:R-:W-:Y:S08]  /*1cf0*/  HMMA.16816.F32.BF16 R44, R36.reuse, R46, RZ ;  /* 0x0000002e242c723c */ /* 0x040ff000000418ff */
[C---:B------:R-:W-:Y:S08]  /*1d00*/  HMMA.16816.F32.BF16 R40, R36.reuse, R4, RZ ;  /* 0x000000042428723c */ /* 0x040ff000000418ff */
        /* <DEDUP_REMOVED lines=35> */
[----:B------:R-:W-:Y:S01]  /*1f40*/  MUFU.TANH R65, R65 ;  /* 0x0000004100417308 */ /* 0x000fe20000002400 */
        /* <DEDUP_REMOVED lines=12> */
[----:B------:R-:W3:Y:S01]  /*2010*/  LDSM.16.M88.4 R44, [R96+0x5800] ;  /* 0x00580000602c783b */ /* 0x000ee20000000200 */
[----:B------:R4:W-:Y:S01]  /*2020*/  MUFU.TANH R71, R27 ;  /* 0x0000001b00477308 */ /* 0x0009e20000002400 */
[----:B------:R-:W-:Y:S01]  /*2030*/  FMUL.FTZ R56, R56, UR4 ;  /* 0x0000000438387c20 */ /* 0x000fe20008410000 */
[----:B------:R-:W-:-:S04]  /*2040*/  FMUL.FTZ R57, R57, UR4 ;  /* 0x0000000439397c20 */ /* 0x000fc80008410000 */
[----:B--2---:R-:W-:Y:S02]  /*2050*/  HMMA.16816.F32.BF16 R40, R32, R60, R40 ;  /* 0x0000003c2028723c */ /* 0x004fe40000041828 */
[----:B------:R-:W2:Y:S06]  /*2060*/  MUFU.TANH R66, R66 ;  /* 0x0000004200427308 */ /* 0x000eac0000002400 */
[----:B------:R-:W-:Y:S02]  /*2070*/  HMMA.16816.F32.BF16 R48, R20, R28, R48 ;  /* 0x0000001c1430723c */ /* 0x000fe40000041830 */
[----:B------:R-:W5:Y:S01]  /*2080*/  MUFU.TANH R64, R64 ;  /* 0x0000004000407308 */ /* 0x000f620000002400 */
[----:B----4-:R-:W4:Y:S05]  /*2090*/  LDSM.16.M88.4 R24, [R96+0x5c00] ;  /* 0x005c00006018783b */ /* 0x010f2a0000000200 */
[----:B------:R-:W-:Y:S01]  /*20a0*/  HMMA.16816.F32.BF16 R36, R32, R62, R36 ;  /* 0x0000003e2024723c */ /* 0x000fe20000041824 */
[----:B------:R-:W-:Y:S01]  /*20b0*/  FMUL.FTZ R32, R52, UR4 ;  /* 0x0000000434207c20 */ /* 0x000fe20008410000 */
[----:B------:R-:W5:Y:S01]  /*20c0*/  MUFU.TANH R67, R67 ;  /* 0x0000004300437308 */ /* 0x000f620000002400 */
[----:B------:R-:W-:-:S05]  /*20d0*/  FMUL.FTZ R33, R55, UR4 ;  /* 0x0000000437217c20 */ /* 0x000fca0008410000 */
[----:B------:R-:W-:Y:S01]  /*20e0*/  HMMA.16816.F32.BF16 R72, R20, R30, R72 ;  /* 0x0000001e1448723c */ /* 0x000fe20000041848 */
[----:B------:R-:W2:Y:S01]  /*20f0*/  LDSM.16.M88.4 R28, [R92+0x5c00] ;  /* 0x005c00005c1c783b */ /* 0x000ea20000000200 */
[----:B------:R-:W5:Y:S01]  /*2100*/  MUFU.TANH R56, R56 ;  /* 0x0000003800387308 */ /* 0x000f620000002400 */
[----:B------:R-:W-:-:S05]  /*2110*/  DEPBAR.LE SB0, 0x0 ;  /* 0x000080000000791a */ /* 0x000fca0000000000 */
[----:B-1----:R-:W-:Y:S01]  /*2120*/  HMMA.16816.F32.BF16 R40, R20, R8, R40 ;  /* 0x000000081428723c */ /* 0x002fe20000041828 */
[----:B------:R-:W-:Y:S01]  /*2130*/  LOP3.LUT R8, R94, 0x7, RZ, 0xc0, !PT ;  /* 0x000000075e087812 */ /* 0x000fe200078ec0ff */
[----:B------:R-:W-:Y:S01]  /*2140*/  MUFU.TANH R57, R57 ;  /* 0x0000003900397308 */ /* 0x000fe20000002400 */
[----:B------:R-:W-:-:S04]  /*2150*/  LOP3.LUT R9, R114, 0x1f0, RZ, 0xc0, !PT ;  /* 0x000001f072097812 */ /* 0x000fc800078ec0ff */
[----:B------:R-:W-:Y:S01]  /*2160*/  IADD3 R8, PT, PT, R8, R9, R93 ;  /* 0x0000000908087210 */ /* 0x000fe20007ffe05d */
[----:B---3--:R-:W-:Y:S01]  /*2170*/  HMMA.16816.F32.BF16 R48, R4, R44, R48 ;  /* 0x0000002c0430723c */ /* 0x008fe20000041830 */
[----:B------:R-:W-:Y:S01]  /*2180*/  FMUL.FTZ R44, R58, UR4 ;  /* 0x000000043a2c7c20 */ /* 0x000fe20008410000 */
[----:B------:R-:W-:Y:S01]  /*2190*/  FMUL.FTZ R45, R59, UR4 ;  /* 0x000000043b2d7c20 */ /* 0x000fe20008410000 */
[----:B------:R-:W-:Y:S01]  /*21a0*/  IADD3 R9, PT, PT, R89, -UR18, R8 ;  /* 0x8000001259097c10 */ /* 0x000fe2000fffe008 */
[----:B------:R-:W-:Y:S04]  /*21b0*/  MUFU.TANH R32, R32 ;  /* 0x0000002000207308 */ /* 0x000fe80000002400 */
[----:B------:R-:W-:Y:S01]  /*21c0*/  HMMA.16816.F32.BF16 R36, R20, R10, R36 ;  /* 0x0000000a1424723c */ /* 0x000fe20000041824 */
[----:B------:R-:W-:-:S02]  /*21d0*/  IMAD.SHL.U32 R10, R91, 0x2, RZ ;  /* 0x000000025b0a7824 */ /* 0x000fc400078e00ff */
[----:B------:R-:W-:Y:S01]  /*21e0*/  IMAD.IADD R8, R9, 0x1, R2 ;  /* 0x0000000109087824 */ /* 0x000fe200078e0202 */
[----:B------:R-:W1:Y:S04]  /*21f0*/  MUFU.TANH R44, R44 ;  /* 0x0000002c002c7308 */ /* 0x000e680000002400 */
[C---:B------:R-:W-:Y:S01]  /*2200*/  HMMA.16816.F32.BF16 R72, R4.reuse, R46, R72 ;  /* 0x0000002e0448723c */ /* 0x040fe20000041848 */
[C-C-:B------:R-:W-:Y:S02]  /*2210*/  VIADDMNMX R2, R8.reuse, 0x1, R89.reuse, PT ;  /* 0x0000000108027846 */ /* 0x140fe40003800159 */
[----:B------:R-:W-:Y:S01]  /*2220*/  VIADDMNMX R89, R8, 0x9, R89, PT ;  /* 0x0000000908597846 */ /* 0x000fe20003800159 */
[----:B------:R-:W3:Y:S04]  /*2230*/  MUFU.TANH R45, R45 ;  /* 0x0000002d002d7308 */ /* 0x000ee80000002400 */
[----:B----4-:R-:W-:Y:S04]  /*2240*/  HMMA.16816.F32.BF16 R40, R4, R24, R40 ;  /* 0x000000180428723c */ /* 0x010fe80000041828 */
[----:B------:R-:W-:Y:S04]  /*2250*/  MUFU.TANH R33, R33 ;  /* 0x0000002100217308 */ /* 0x000fe80000002400 */
[----:B------:R-:W-:Y:S01]  /*2260*/  HMMA.16816.F32.BF16 R48, R12, R16, R48 ;  /* 0x000000100c30723c */ /* 0x000fe20000041830 */
[----:B------:R-:W-:Y:S01]  /*2270*/  FMUL.FTZ R16, R53, UR4 ;  /* 0x0000000435107c20 */ /* 0x000fe20008410000 */
[----:B------:R-:W-:-:S05]  /*2280*/  FMUL.FTZ R17, R54, UR4 ;  /* 0x0000000436117c20 */ /* 0x000fca0008410000 */
[----:B------:R-:W4:Y:S01]  /*2290*/  MUFU.TANH R16, R16 ;  /* 0x0000001000107308 */ /* 0x000f220000002400 */
[----:B------:R-:W-:Y:S07]  /*22a0*/  HMMA.16816.F32.BF16 R36, R4, R26, R36 ;  /* 0x0000001a0424723c */ /* 0x000fee0000041824 */
[----:B------:R-:W-:Y:S01]  /*22b0*/  MUFU.TANH R17, R17 ;  /* 0x0000001100117308 */ /* 0x000fe20000002400 */
[----:B------:R-:W-:Y:S01]  /*22c0*/  HMMA.16816.F32.BF16 R72, R12, R18, R72 ;  /* 0x000000120c48723c */ /* 0x000fe20000041848 */
[----:B------:R-:W-:-:S02]  /*22d0*/  LOP3.LUT R19, R131, 0x6, R10, 0xf8, !PT ;  /* 0x0000000683137812 */ /* 0x000fc400078ef80a */
[----:B------:R-:W-:Y:S01]  /*22e0*/  FMUL.FTZ R48, R48, UR4 ;  /* 0x0000000430307c20 */ /* 0x000fe20008410000 */
[----:B------:R-:W-:Y:S01]  /*22f0*/  FMUL.FTZ R51, R51, UR4 ;  /* 0x0000000433337c20 */ /* 0x000fe20008410000 */
[C---:B------:R-:W-:Y:S01]  /*2300*/  LOP3.LUT R8, R19.reuse, 0x1, RZ, 0xfc, !PT ;  /* 0x0000000113087812 */ /* 0x040fe200078efcff */
[----:B------:R-:W-:Y:S01]  /*2310*/  FMUL.FTZ R50, R50, UR4 ;  /* 0x0000000432327c20 */ /* 0x000fe20008410000 */
[----:B------:R-:W-:Y:S01]  /*2320*/  LOP3.LUT R4, R19, 0x8, RZ, 0xfc, !PT ;  /* 0x0000000813047812 */ /* 0x000fe200078efcff */
[----:B--2---:R-:W-:Y:S01]  /*2330*/  HMMA.16816.F32.BF16 R40, R12, R28, R40 ;  /* 0x0000001c0c28723c */ /* 0x004fe20000041828 */
[-C--:B------:R-:W-:Y:S01]  /*2340*/  ISETP.GE.AND P2, PT, R8, R2.reuse, PT ;  /* 0x000000020800720c */ /* 0x080fe20003f46270 */
[----:B------:R-:W2:Y:S01]  /*2350*/  MUFU.TANH R109, R48 ;  /* 0x00000030006d7308 */ /* 0x000ea20000002400 */
[C---:B------:R-:W-:Y:S01]  /*2360*/  ISETP.GE.AND P4, PT, R4.reuse, R2, PT ;  /* 0x000000020400720c */ /* 0x040fe20003f86270 */
[----:B------:R-:W-:Y:S01]  /*2370*/  FMUL.FTZ R49, R49, UR4 ;  /* 0x0000000431317c20 */ /* 0x000fe20008410000 */
[----:B------:R-:W-:-:S02]  /*2380*/  ISETP.GE.AND P0, PT, R4, R89, PT ;  /* 0x000000590400720c */ /* 0x000fc40003f06270 */
[CC--:B------:R-:W-:Y:S01]  /*2390*/  ISETP.GE.AND P5, PT, R19.reuse, R89.reuse, PT ;  /* 0x000000591300720c */ /* 0x0c0fe20003fa6270 */
[----:B------:R-:W-:Y:S01]  /*23a0*/  HMMA.16816.F32.BF16 R36, R12, R30, R36 ;  /* 0x0000001e0c24723c */ /* 0x000fe20000041824 */
[C---:B------:R-:W-:Y:S01]  /*23b0*/  LOP3.LUT R4, R19.reuse, 0x10, RZ, 0xfc, !PT ;  /* 0x0000001013047812 */ /* 0x040fe200078efcff */
[----:B------:R-:W2:Y:S01]  /*23c0*/  MUFU.TANH R110, R51 ;  /* 0x00000033006e7308 */ /* 0x000ea20000002400 */
[CC--:B------:R-:W-:Y:S01]  /*23d0*/  ISETP.GE.AND P6, PT, R19.reuse, R2.reuse, PT ;  /* 0x000000021300720c */ /* 0x0c0fe20003fc6270 */
[----:B------:R-:W-:Y:S01]  /*23e0*/  FMUL.FTZ R72, R72, UR4 ;  /* 0x0000000448487c20 */ /* 0x000fe20008410000 */
[----:B------:R-:W-:Y:S01]  /*23f0*/  LOP3.LUT R6, R19, 0x9, RZ, 0xfc, !PT ;  /* 0x0000000913067812 */ /* 0x000fe200078efcff */
[----:B------:R-:W-:Y:S01]  /*2400*/  FMUL.FTZ R73, R73, UR4 ;  /* 0x0000000449497c20 */ /* 0x000fe20008410000 */
[----:B------:R-:W-:Y:S01]  /*2410*/  FSEL R66, R66, -INF , !P5 ;  /* 0xff80000042427808 */ /* 0x000fe20006800000 */
[----:B------:R-:W-:Y:S01]  /*2420*/  FMUL.FTZ R74, R74, UR4 ;  /* 0x000000044a4a7c20 */ /* 0x000fe20008410000 */
[----:B------:R-:W-:Y:S01]  /*2430*/  FSEL R65, R65, -INF , !P2 ;  /* 0xff80000041417808 */ /* 0x000fe20005000000 */
[----:B------:R-:W-:Y:S01]  /*2440*/  MUFU.TANH R107, R72 ;  /* 0x00000048006b7308 */ /* 0x000fe20000002400 */
[-C--:B------:R-:W-:Y:S01]  /*2450*/  ISETP.GE.AND P1, PT, R8, R89.reuse, PT ;  /* 0x000000590800720c */ /* 0x080fe20003f26270 */
[----:B------:R-:W-:Y:S01]  /*2460*/  FMUL.FTZ R41, R41, UR4 ;  /* 0x0000000429297c20 */ /* 0x000fe20008410000 */
[CC--:B------:R-:W-:Y:S01]  /*2470*/  ISETP.GE.AND P5, PT, R4.reuse, R2.reuse, PT ;  /* 0x000000020400720c */ /* 0x0c0fe20003fa6270 */
[----:B------:R-:W-:Y:S01]  /*2480*/  FMUL.FTZ R75, R75, UR4 ;  /* 0x000000044b4b7c20 */ /* 0x000fe20008410000 */
[-C--:B------:R-:W-:Y:S01]  /*2490*/  ISETP.GE.AND P2, PT, R4, R89.reuse, PT ;  /* 0x000000590400720c */ /* 0x080fe20003f46270 */
[----:B------:R-:W-:Y:S01]  /*24a0*/  FMUL.FTZ R40, R40, UR4 ;  /* 0x0000000428287c20 */ /* 0x000fe20008410000 */
[----:B-----5:R-:W-:Y:S01]  /*24b0*/  FSEL R5, R64, -INF , !P6 ;  /* 0xff80000040057808 */ /* 0x020fe20007000000 */
[----:B------:R-:W5:Y:S01]  /*24c0*/  MUFU.TANH R98, R41 ;  /* 0x0000002900627308 */ /* 0x000f620000002400 */
[----:B------:R-:W-:Y:S01]  /*24d0*/  LOP3.LUT R4, R19, 0x11, RZ, 0xfc, !PT ;  /* 0x0000001113047812 */ /* 0x000fe200078efcff */
[----:B------:R-:W-:Y:S01]  /*24e0*/  FMUL.FTZ R36, R36, UR4 ;  /* 0x0000000424247c20 */ /* 0x000fe20008410000 */
[CC--:B------:R-:W-:Y:S01]  /*24f0*/  ISETP.GE.AND P3, PT, R6.reuse, R2.reuse, PT ;  /* 0x000000020600720c */ /* 0x0c0fe20003f66270 */
[----:B------:R-:W-:Y:S01]  /*2500*/  FMUL.FTZ R37, R37, UR4 ;  /* 0x0000000425257c20 */ /* 0x000fe20008410000 */
[-C--:B------:R-:W-:Y:S01]  /*2510*/  ISETP.GE.AND P6, PT, R6, R89.reuse, PT ;  /* 0x000000590600720c */ /* 0x080fe20003fc6270 */
[----:B------:R-:W-:Y:S01]  /*2520*/  FMUL.FTZ R42, R42, UR4 ;  /* 0x000000042a2a7c20 */ /* 0x000fe20008410000 */
[----:B------:R-:W-:Y:S01]  /*2530*/  LOP3.LUT R6, R19, 0x18, RZ, 0xfc, !PT ;  /* 0x0000001813067812 */ /* 0x000fe200078efcff */
[----:B------:R-:W5:Y:S01]  /*2540*/  MUFU.TANH R104, R50 ;  /* 0x0000003200687308 */ /* 0x000f620000002400 */
[----:B------:R-:W-:Y:S01]  /*2550*/  FSEL R12, R67, -INF , !P1 ;  /* 0xff800000430c7808 */ /* 0x000fe20004800000 */
[----:B------:R-:W-:Y:S01]  /*2560*/  FMUL.FTZ R43, R43, UR4 ;  /* 0x000000042b2b7c20 */ /* 0x000fe20008410000 */
[----:B------:R-:W-:Y:S01]  /*2570*/  FSEL R7, R68, -INF , !P4 ;  /* 0xff80000044077808 */ /* 0x000fe20006000000 */
[----:B------:R-:W-:Y:S01]  /*2580*/  FMUL.FTZ R38, R38, UR4 ;  /* 0x0000000426267c20 */ /* 0x000fe20008410000 */
[C---:B------:R-:W-:Y:S01]  /*2590*/  ISETP.GE.AND P1, PT, R4.reuse, R2, PT ;  /* 0x000000020400720c */ /* 0x040fe20003f26270 */
[----:B------:R-:W-:Y:S01]  /*25a0*/  FMUL.FTZ R39, R39, UR4 ;  /* 0x0000000427277c20 */ /* 0x000fe20008410000 */
[----:B------:R-:W-:Y:S01]  /*25b0*/  ISETP.GE.AND P4, PT, R4, R89, PT ;  /* 0x000000590400720c */ /* 0x000fe20003f86270 */
[----:B------:R-:W5:Y:S01]  /*25c0*/  MUFU.TANH R103, R49 ;  /* 0x0000003100677308 */ /* 0x000f620000002400 */
[----:B------:R-:W-:-:S02]  /*25d0*/  LOP3.LUT R8, R19, 0x19, RZ, 0xfc, !PT ;  /* 0x0000001913087812 */ /* 0x000fc400078efcff */
[----:B------:R-:W-:Y:S02]  /*25e0*/  FSEL R4, R70, -INF , !P0 ;  /* 0xff80000046047808 */ /* 0x000fe40004000000 */
[----:B------:R-:W-:Y:S02]  /*25f0*/  FSEL R69, R69, -INF , !P3 ;  /* 0xff80000045457808 */ /* 0x000fe40005800000 */
[C---:B------:R-:W-:Y:S01]  /*2600*/  ISETP.GE.AND P0, PT, R6.reuse, R2, PT ;  /* 0x000000020600720c */ /* 0x040fe20003f06270 */
[----:B------:R-:W-:Y:S01]  /*2610*/  MUFU.TANH R105, R73 ;  /* 0x0000004900697308 */ /* 0x000fe20000002400 */
[----:B------:R-:W-:Y:S02]  /*2620*/  ISETP.GE.AND P3, PT, R6, R89, PT ;  /* 0x000000590600720c */ /* 0x000fe40003f66270 */
[----:B------:R-:W-:Y:S02]  /*2630*/  FSEL R6, R71, -INF , !P6 ;  /* 0xff80000047067808 */ /* 0x000fe40007000000 */
[----:B------:R-:W-:-:S02]  /*2640*/  FSEL R15, R56, -INF , !P5 ;  /* 0xff800000380f7808 */ /* 0x000fc40006800000 */
[C---:B------:R-:W-:Y:S01]  /*2650*/  ISETP.GE.AND P6, PT, R8.reuse, R2, PT ;  /* 0x000000020800720c */ /* 0x040fe20003fc6270 */
[----:B------:R-:W5:Y:S01]  /*2660*/  MUFU.TANH R108, R74 ;  /* 0x0000004a006c7308 */ /* 0x000f620000002400 */
[----:B------:R-:W-:Y:S02]  /*2670*/  ISETP.GE.AND P5, PT, R8, R89, PT ;  /* 0x000000590800720c */ /* 0x000fe40003fa6270 */
[C---:B------:R-:W-:Y:S02]  /*2680*/  LOP3.LUT R8, R19.reuse, 0x20, RZ, 0xfc, !PT ;  /* 0x0000002013087812 */ /* 0x040fe400078efcff */
[----:B------:R-:W-:Y:S02]  /*2690*/  LOP3.LUT R9, R19, 0x21, RZ, 0xfc, !PT ;  /* 0x0000002113097812 */ /* 0x000fe400078efcff */
[----:B-1----:R-:W-:Y:S01]  /*26a0*/  FSEL R10, R44, -INF , !P2 ;  /* 0xff8000002c0a7808 */ /* 0x002fe20005000000 */
[----:B------:R-:W1:Y:S01]  /*26b0*/  MUFU.TANH R106, R75 ;  /* 0x0000004b006a7308 */ /* 0x000e620000002400 */
[----:B------:R-:W-:-:S02]  /*26c0*/  FSEL R13, R57, -INF , !P1 ;  /* 0xff800000390d7808 */ /* 0x000fc40004800000 */
[CC--:B------:R-:W-:Y:S02]  /*26d0*/  ISETP.GE.AND P2, PT, R8.reuse, R2.reuse, PT ;  /* 0x000000020800720c */ /* 0x0c0fe40003f46270 */
[----:B------:R-:W-:Y:S02]  /*26e0*/  ISETP.GE.AND P1, PT, R8, R89, PT ;  /* 0x000000590800720c */ /* 0x000fe40003f26270 */
[----:B---3--:R-:W-:Y:S01]  /*26f0*/  FSEL R8, R45, -INF , !P4 ;  /* 0xff8000002d087808 */ /* 0x008fe20006000000 */
[----:B------:R-:W3:Y:S01]  /*2700*/  MUFU.TANH R101, R40 ;  /* 0x0000002800657308 */ /* 0x000ee20000002400 */
[----:B------:R-:W-:Y:S02]  /*2710*/  FSEL R11, R32, -INF , !P0 ;  /* 0xff800000200b7808 */ /* 0x000fe40004000000 */
[----:B------:R-:W-:Y:S02]  /*2720*/  LOP3.LUT R14, R19, 0x29, RZ, 0xfc, !PT ;  /* 0x00000029130e7812 */ /* 0x000fe400078efcff */
[----:B------:R-:W-:-:S02]  /*2730*/  ISETP.GE.AND P4, PT, R9, R2, PT ;  /* 0x000000020900720c */ /* 0x000fc40003f86270 */
[-C--:B------:R-:W-:Y:S01]  /*2740*/  ISETP.GE.AND P0, PT, R9, R89.reuse, PT ;  /* 0x000000590900720c */ /* 0x080fe20003f06270 */
[----:B------:R-:W3:Y:S01]  /*2750*/  MUFU.TANH R99, R36 ;  /* 0x0000002400637308 */ /* 0x000ee20000002400 */
[----:B----4-:R-:W-:Y:S02]  /*2760*/  FSEL R9, R16, -INF , !P6 ;  /* 0xff80000010097808 */ /* 0x010fe40007000000 */
[----:B------:R-:W-:Y:S02]  /*2770*/  FSEL R16, R33, -INF , !P5 ;  /* 0xff80000021107808 */ /* 0x000fe40006800000 */
[----:B--2---:R-:W-:Y:S02]  /*2780*/  FSEL R109, R109, -INF , !P2 ;  /* 0xff8000006d6d7808 */ /* 0x004fe40005000000 */
[C---:B------:R-:W-:Y:S01]  /*2790*/  ISETP.GE.AND P5, PT, R14.reuse, R2, PT ;  /* 0x000000020e00720c */ /* 0x040fe20003fa6270 */
[----:B------:R-:W2:Y:S01]  /*27a0*/  MUFU.TANH R97, R37 ;  /* 0x0000002500617308 */ /* 0x000ea20000002400 */
[----:B------:R-:W-:-:S02]  /*27b0*/  ISETP.GE.AND P2, PT, R14, R89, PT ;  /* 0x000000590e00720c */ /* 0x000fc40003f46270 */
[C---:B------:R-:W-:Y:S02]  /*27c0*/  LOP3.LUT R14, R19.reuse, 0x31, RZ, 0xfc, !PT ;  /* 0x00000031130e7812 */ /* 0x040fe400078efcff */
[----:B------:R-:W-:Y:S02]  /*27d0*/  FSEL R110, R110, -INF , !P0 ;  /* 0xff8000006e6e7808 */ /* 0x000fe40004000000 */
[----:B------:R-:W-:Y:S01]  /*27e0*/  ISETP.GE.AND P0, PT, R14, R2, PT ;  /* 0x000000020e00720c */ /* 0x000fe20003f06270 */
[----:B------:R-:W4:Y:S01]  /*27f0*/  MUFU.TANH R96, R42 ;  /* 0x0000002a00607308 */ /* 0x000f220000002400 */
[----:B------:R-:W-:Y:S02]  /*2800*/  LOP3.LUT R20, R19, 0x28, RZ, 0xfc, !PT ;  /* 0x0000002813147812 */ /* 0x000fe400078efcff */
[----:B------:R-:W-:Y:S02]  /*2810*/  FSEL R18, R17, -INF , !P3 ;  /* 0xff80000011127808 */ /* 0x000fe40005800000 */
[----:B-----5:R-:W-:-:S02]  /*2820*/  FSEL R98, R98, -INF , !P0 ;  /* 0xff80000062627808 */ /* 0x020fc40004000000 */
[----:B------:R-:W-:Y:S01]  /*2830*/  ISETP.GE.AND P3, PT, R20, R2, PT ;  /* 0x000000021400720c */ /* 0x000fe20003f66270 */
[----:B------:R-:W5:Y:S01]  /*2840*/  MUFU.TANH R94, R43 ;  /* 0x0000002b005e7308 */ /* 0x000f620000002400 */
[----:B------:R-:W-:Y:S02]  /*2850*/  ISETP.GT.AND P0, PT, R123, R116, PT ;  /* 0x000000747b00720c */ /* 0x000fe40003f04270 */
[----:B------:R-:W-:Y:S02]  /*2860*/  LOP3.LUT R17, R19, 0x30, RZ, 0xfc, !PT ;  /* 0x0000003013117812 */ /* 0x000fe400078efcff */
[----:B------:R-:W-:Y:S02]  /*2870*/  FSEL R107, R107, -INF , !P3 ;  /* 0xff8000006b6b7808 */ /* 0x000fe40005800000 */
[----:B------:R-:W-:Y:S01]  /*2880*/  FSEL R104, R104, -INF , !P1 ;  /* 0xff80000068687808 */ /* 0x000fe20004800000 */
[----:B------:R-:W5:Y:S01]  /*2890*/  MUFU.TANH R93, R38 ;  /* 0x00000026005d7308 */ /* 0x000f620000002400 */
[----:B------:R-:W-:Y:S01]  /*28a0*/  BAR.SYNC.DEFER_BLOCKING 0x0 ;  /* 0x0000000000007b1d */ /* 0x000fe20000010000 */
[----:B------:R-:W-:-:S02]  /*28b0*/  ISETP.GE.AND P3, PT, R14, R89, PT ;  /* 0x000000590e00720c */ /* 0x000fc40003f66270 */
[----:B------:R-:W-:Y:S02]  /*28c0*/  ISETP.GE.AND P6, PT, R20, R89, PT ;  /* 0x000000591400720c */ /* 0x000fe40003fc6270 */
[----:B------:R-:W-:Y:S02]  /*28d0*/  ISETP.GE.AND P1, PT, R17, R2, PT ;  /* 0x000000021100720c */ /* 0x000fe40003f26270 */
[----:B------:R-:W5:Y:S01]  /*28e0*/  MUFU.TANH R92, R39 ;  /* 0x00000027005c7308 */ /* 0x000f620000002400 */
[C---:B------:R-:W-:Y:S02]  /*28f0*/  LOP3.LUT R14, R19.reuse, 0x38, RZ, 0xfc, !PT ;  /* 0x00000038130e7812 */ /* 0x040fe400078efcff */
[----:B------:R-:W-:Y:S02]  /*2900*/  LOP3.LUT R19, R19, 0x39, RZ, 0xfc, !PT ;  /* 0x0000003913137812 */ /* 0x000fe400078efcff */
[----:B------:R-:W-:Y:S02]  /*2910*/  FSEL R103, R103, -INF , !P4 ;  /* 0xff80000067677808 */ /* 0x000fe40006000000 */
[----:B------:R-:W-:-:S02]  /*2920*/  FSEL R108, R108, -INF , !P6 ;  /* 0xff8000006c6c7808 */ /* 0x000fc40007000000 */
[----:B------:R-:W-:Y:S02]  /*2930*/  FSEL R105, R105, -INF , !P5 ;  /* 0xff80000069697808 */ /* 0x000fe40006800000 */
[----:B-1----:R-:W-:Y:S02]  /*2940*/  FSEL R106, R106, -INF , !P2 ;  /* 0xff8000006a6a7808 */ /* 0x002fe40005000000 */
[----:B---3--:R-:W-:Y:S02]  /*2950*/  FSEL R101, R101, -INF , !P1 ;  /* 0xff80000065657808 */ /* 0x008fe40004800000 */
[----:B------:R-:W-:Y:S02]  /*2960*/  ISETP.GE.AND P4, PT, R17, R89, PT ;  /* 0x000000591100720c */ /* 0x000fe40003f86270 */
[-C--:B------:R-:W-:Y:S02]  /*2970*/  ISETP.GE.AND P6, PT, R14, R2.reuse, PT ;  /* 0x000000020e00720c */ /* 0x080fe40003fc6270 */
[----:B------:R-:W-:-:S02]  /*2980*/  ISETP.GE.AND P5, PT, R19, R2, PT ;  /* 0x000000021300720c */ /* 0x000fc40003fa6270 */
[-C--:B------:R-:W-:Y:S02]  /*2990*/  ISETP.GE.AND P2, PT, R14, R89.reuse, PT ;  /* 0x000000590e00720c */ /* 0x080fe40003f46270 */
[----:B------:R-:W-:Y:S02]  /*29a0*/  ISETP.GE.AND P1, PT, R19, R89, PT ;  /* 0x000000591300720c */ /* 0x000fe40003f26270 */
[----:B------:R-:W-:Y:S02]  /*29b0*/  FSEL R99, R99, -INF , !P6 ;  /* 0xff80000063637808 */ /* 0x000fe40007000000 */
[----:B--2---:R-:W-:Y:S02]  /*29c0*/  FSEL R97, R97, -INF , !P5 ;  /* 0xff80000061617808 */ /* 0x004fe40006800000 */
[----:B----4-:R-:W-:Y:S02]  /*29d0*/  FSEL R96, R96, -INF , !P4 ;  /* 0xff80000060607808 */ /* 0x010fe40006000000 */
[----:B-----5:R-:W-:-:S02]  /*29e0*/  FSEL R94, R94, -INF , !P3 ;  /* 0xff8000005e5e7808 */ /* 0x020fc40005800000 */
        /* <DEDUP_REMOVED lines=16> */
.L_x_4228:
        /* <DEDUP_REMOVED lines=58> */
.L_x_4229:
[----:B------:R-:W-:Y:S01]  /*2e90*/  LEA R20, P0, R23, R118, 0x1 ;  /* 0x0000007617147211 */ /* 0x000fe200078008ff */
[----:B------:R-:W-:-:S03]  /*2ea0*/  IMAD.MOV.U32 R119, RZ, RZ, R117 ;  /* 0x000000ffff777224 */ /* 0x000fc600078e0075 */
[----:B------:R-:W-:Y:S02]  /*2eb0*/  LEA.HI.X R21, R23, R117, R22, 0x1, P0 ;  /* 0x0000007517157211 */ /* 0x000fe400000f0c16 */
[----:B------:R-:W-:Y:S01]  /*2ec0*/  @!PT LDS RZ, [RZ] ;  /* 0x00000000fffff984 */ /* 0x000fe20000000800 */
[----:B------:R-:W-:Y:S01]  /*2ed0*/  @!PT LDS RZ, [RZ] ;  /* 0x00000000fffff984 */ /* 0x000fe20000000800 */
[----:B------:R-:W-:Y:S01]  /*2ee0*/  @!PT LDS RZ, [RZ] ;  /* 0x00000000fffff984 */ /* 0x000fe20000000800 */
[----:B------:R1:W-:Y:S04]  /*2ef0*/  LDGSTS.E.BYPASS.LTC128B.128 [R0+0x3000], desc[UR20][R118.64] ;  /* 0x0300000076007fae */ /* 0x0003e8000b981a14 */
[----:B------:R1:W-:Y:S04]  /*2f00*/  LDGSTS.E.BYPASS.LTC128B.128 [R0+0x4000], desc[UR20][R118.64+0x40] ;  /* 0x0400004076007fae */ /* 0x0003e8000b981a14 */
[----:B------:R1:W-:Y:S04]  /*2f10*/  LDGSTS.E.BYPASS.LTC128B.128 [R0+0x5000], desc[UR20][R118.64+0x80] ;  /* 0x0500008076007fae */ /* 0x0003e8000b981a14 */
[----:B------:R1:W-:Y:S04]  /*2f20*/  LDGSTS.E.BYPASS.LTC128B.128 [R0+0x3800], desc[UR20][R20.64] ;  /* 0x0380000014007fae */ /* 0x0003e8000b981a14 */
[----:B------:R1:W-:Y:S04]  /*2f30*/  LDGSTS.E.BYPASS.LTC128B.128 [R0+0x4800], desc[UR20][R20.64+0x40] ;  /* 0x0480004014007fae */ /* 0x0003e8000b981a14 */
[----:B------:R1:W-:Y:S04]  /*2f40*/  LDGSTS.E.BYPASS.LTC128B.128 [R0+0x5800], desc[UR20][R20.64+0x80] ;  /* 0x0580008014007fae */ /* 0x0003e8000b981a14 */
[----:B------:R-:W0:Y:S02]  /*2f50*/  LDGDEPBAR ;  /* 0x00000000000079af */ /* 0x000e240000000000 */
.L_x_4227:
        /* <DEDUP_REMOVED lines=32> */
[----:B--2---:R-:W-:-:S04]  /*3160*/  FMNMX.FTZ R2, R19, R2, !PT ;  /* 0x0000000213027209 */ /* 0x004fc80007810000 */
[C---:B------:R-:W-:Y:S01]  /*3170*/  FSETP.NEU.FTZ.AND P0, PT, R2.reuse, -INF , PT ;  /* 0xff8000000200780b */ /* 0x040fe20003f1d000 */
[----:B-1----:R-:W-:Y:S01]  /*3180*/  FMUL.FTZ R100, R2, UR4 ;  /* 0x0000000402647c20 */ /* 0x002fe20008410000 */
[----:B---3--:R-:W-:-:S04]  /*3190*/  FMNMX.FTZ R0, R17, R0, !PT ;  /* 0x0000000011007209 */ /* 0x008fc80007810000 */
[----:B------:R-:W-:Y:S01]  /*31a0*/  FSEL R100, R100, RZ, P0 ;  /* 0x000000ff64647208 */ /* 0x000fe20000000000 */
[C---:B------:R-:W-:Y:S01]  /*31b0*/  FMUL.FTZ R95, R0.reuse, UR4 ;  /* 0x00000004005f7c20 */ /* 0x040fe20008410000 */
[----:B------:R-:W-:-:S03]  /*31c0*/  FSETP.NEU.FTZ.AND P0, PT, R0, -INF , PT ;  /* 0xff8000000000780b */ /* 0x000fc60003f1d000 */
[--C-:B------:R-:W-:Y:S01]  /*31d0*/  FFMA.FTZ R29, R69, UR4, -R100.reuse ;  /* 0x00000004451d7c23 */ /* 0x100fe20008010864 */
[----:B------:R-:W-:Y:S01]  /*31e0*/  FSEL R95, R95, RZ, P0 ;  /* 0x000000ff5f5f7208 */ /* 0x000fe20000000000 */
[----:B------:R-:W1:Y:S01]  /*31f0*/  LDSM.16.MT88.4 R68, [R87+0x6000] ;  /* 0x006000005744783b */ /* 0x000e620000004200 */
        /* <DEDUP_REMOVED lines=16> */
[--C-:B------:R-:W-:Y:S01]  /*3300*/  FFMA.FTZ R89, R8, UR4, -R95.reuse ;  /* 0x0000000408597c23 */ /* 0x100fe2000801085f */
[--C-:B------:R-:W-:Y:S01]  /*3310*/  FFMA.FTZ R32, R18, UR4, -R95.reuse ;  /* 0x0000000412207c23 */ /* 0x100fe2000801085f */
[--C-:B------:R-:W-:Y:S01]  /*3320*/  FFMA.FTZ R31, R16, UR4, -R95.reuse ;  /* 0x00000004101f7c23 */ /* 0x100fe2000801085f */
[----:B------:R-:W5:Y:S01]  /*3330*/  LDSM.16.MT88.4 R8, [R112+0x7400] ;  /* 0x007400007008783b */ /* 0x000f620000004200 */
[--C-:B------:R-:W-:Y:S01]  /*3340*/  FFMA.FTZ R88, R109, UR4, -R100.reuse ;  /* 0x000000046d587c23 */ /* 0x100fe20008010864 */
[--C-:B------:R-:W-:Y:S01]  /*3350*/  FFMA.FTZ R102, R107, UR4, -R100.reuse ;  /* 0x000000046b667c23 */ /* 0x100fe20008010864 */
[--C-:B------:R-:W-:Y:S01]  /*3360*/  FFMA.FTZ R103, R103, UR4, -R100.reuse ;  /* 0x0000000467677c23 */ /* 0x100fe20008010864 */
[----:B------:R-:W-:Y:S01]  /*3370*/  MUFU.EX2 R30, R30 ;  /* 0x0000001e001e7308 */ /* 0x000fe20000000800 */
[----:B------:R-:W5:Y:S01]  /*3380*/  LDSM.16.MT88.4 R16, [R87+0x7400] ;  /* 0x007400005710783b */ /* 0x000f620000004200 */
[--C-:B------:R-:W-:Y:S01]  /*3390*/  FFMA.FTZ R105, R105, UR4, -R100.reuse ;  /* 0x0000000469697c23 */ /* 0x100fe20008010864 */
[--C-:B------:R-:W-:Y:S01]  /*33a0*/  FFMA.FTZ R104, R104, UR4, -R95.reuse ;  /* 0x0000000468687c23 */ /* 0x100fe2000801085f */
[--C-:B------:R-:W-:Y:S01]  /*33b0*/  FFMA.FTZ R109, R110, UR4, -R95.reuse ;  /* 0x000000046e6d7c23 */ /* 0x100fe2000801085f */
        /* <DEDUP_REMOVED lines=8> */
[----:B------:R-:W-:Y:S01]  /*3440*/  FADD.FTZ R85, R86, R85 ;  /* 0x0000005556557221 */ /* 0x000fe20000010000 */
[----:B------:R-:W-:-:S02]  /*3450*/  ISETP.GE.AND P0, PT, R3, R116, PT ;  /* 0x000000740300720c */ /* 0x000fc40003f06270 */
[----:B------:R-:W-:Y:S08]  /*3460*/  MUFU.EX2 R84, R84 ;  /* 0x0000005400547308 */ /* 0x000ff00000000800 */
[----:B------:R-:W4:Y:S01]  /*3470*/  MUFU.EX2 R35, R35 ;  /* 0x0000002300237308 */ /* 0x000f220000000800 */
[----:B-1----:R-:W-:-:S07]  /*3480*/  F2FP.BF16.F32.PACK_AB R50, R29, R30 ;  /* 0x0000001e1d32723e */ /* 0x002fce00000010ff */
        /* <DEDUP_REMOVED lines=32> */
[----:B-1----:R-:W-:Y:S01]  /*3690*/  F2FP.BF16.F32.PACK_AB R5, R89, R28 ;  /* 0x0000001c5905723e */ /* 0x002fe200000010ff */
        /* <DEDUP_REMOVED lines=15> */
[----:B------:R-:W-:Y:S03]  /*3790*/  MUFU.EX2 R94, R94 ;  /* 0x0000005e005e7308 */ /* 0x000fe60000000800 */
[C---:B------:R-:W-:Y:S01]  /*37a0*/  HMMA.16816.F32.BF16 R60, R4.reuse, R10, R60 ;  /* 0x0000000a043c723c */ /* 0x040fe2000004183c */
[----:B------:R-:W4:Y:S04]  /*37b0*/  LDSM.16.MT88.4 R8, [R87+0x8400] ;  /* 0x008400005708783b */ /* 0x000f280000004200 */
[----:B------:R-:W-:Y:S03]  /*37c0*/  MUFU.EX2 R93, R93 ;  /* 0x0000005d005d7308 */ /* 0x000fe60000000800 */
[C---:B------:R-:W-:Y:S05]  /*37d0*/  HMMA.16816.F32.BF16 R56, R4.reuse, R16, R56 ;  /* 0x000000100438723c */ /* 0x040fea0000041838 */
        /* <DEDUP_REMOVED lines=13> */
[----:B-1----:R-:W-:-:S02]  /*38b0*/  F2FP.BF16.F32.PACK_AB R5, R109, R104 ;  /* 0x000000686d05723e */ /* 0x002fc400000010ff */
[----:B------:R-:W-:Y:S02]  /*38c0*/  F2FP.BF16.F32.PACK_AB R6, R105, R102 ;  /* 0x000000666906723e */ /* 0x000fe400000010ff */
[----:B--2---:R-:W-:-:S07]  /*38d0*/  F2FP.BF16.F32.PACK_AB R7, R106, R107 ;  /* 0x0000006b6a07723e */ /* 0x004fce00000010ff */
        /* <DEDUP_REMOVED lines=82> */
.L_x_4234:
        /* <DEDUP_REMOVED lines=81> */
.L_x_4231:
[----:B------:R-:W-:Y:S02]  /*4310*/  LEA R135, R135, UR5, 0x1 ;  /* 0x0000000587877c11 */ /* 0x000fe4000f8e08ff */
[C---:B------:R-:W-:Y:S02]  /*4320*/  LEA R136, P0, R86.reuse, R120, 0x6 ;  /* 0x0000007856887211 */ /* 0x040fe400078030ff */
[C---:B------:R-:W-:Y:S01]  /*4330*/  SHF.L.U32 R113, R91.reuse, 0x4, RZ ;  /* 0x000000045b717819 */ /* 0x040fe200000006ff */
[----:B------:R-:W-:Y:S01]  /*4340*/  @!PT LDS RZ, [RZ] ;  /* 0x00000000fffff984 */ /* 0x000fe20000000800 */
[----:B------:R-:W-:Y:S01]  /*4350*/  @!PT LDS RZ, [RZ] ;  /* 0x00000000fffff984 */ /* 0x000fe20000000800 */
[----:B------:R-:W-:Y:S01]  /*4360*/  @!PT LDS RZ, [RZ] ;  /* 0x00000000fffff984 */ /* 0x000fe20000000800 */
[----:B------:R-:W-:Y:S01]  /*4370*/  LDGSTS.E.BYPASS.LTC128B.128 [R135+0x6000], desc[UR20][R120.64] ;  /* 0x0600000078877fae */ /* 0x000fe2000b981a14 */
[----:B------:R-:W-:Y:S02]  /*4380*/  LEA.HI.X R137, R86, R121, R85, 0x6, P0 ;  /* 0x0000007956897211 */ /* 0x000fe400000f3455 */
[C---:B------:R-:W-:Y:S02]  /*4390*/  SHF.L.U32 R90, R91.reuse, 0x2, RZ ;  /* 0x000000025b5a7819 */ /* 0x040fe400000006ff */
[----:B------:R-:W-:Y:S02]  /*43a0*/  SHF.L.U32 R2, R91, 0x5, RZ ;  /* 0x000000055b027819 */ /* 0x000fe400000006ff */
[C---:B------:R-:W-:Y:S01]  /*43b0*/  LOP3.LUT R93, R113.reuse, 0x100, RZ, 0xc0, !PT ;  /* 0x00000100715d7812 */ /* 0x040fe200078ec0ff */
[----:B------:R-:W-:Y:S01]  /*43c0*/  LDGSTS.E.BYPASS.LTC128B.128 [R135+0x7000], desc[UR20][R120.64+0x40] ;  /* 0x0700004078877fae */ /* 0x000fe2000b981a14 */
[----:B------:R-:W-:Y:S02]  /*43d0*/  LOP3.LUT R95, R90, 0x18, RZ, 0xc0, !PT ;  /* 0x000000185a5f7812 */ /* 0x000fe400078ec0ff */
[----:B------:R-:W-:Y:S02]  /*43e0*/  LOP3.LUT R113, R113, 0x3e00, RZ, 0xc0, !PT ;  /* 0x00003e0071717812 */ /* 0x000fe400078ec0ff */
[----:B------:R-:W-:Y:S02]  /*43f0*/  SHF.R.U32.HI R114, RZ, 0x1, R91 ;  /* 0x00000001ff727819 */ /* 0x000fe4000001165b */
[--C-:B------:R-:W-:Y:S01]  /*4400*/  LOP3.LUT R84, R93, 0x20, R2.reuse, 0xf8, !PT ;  /* 0x000000205d547812 */ /* 0x100fe200078ef802 */
[----:B------:R-:W-:Y:S01]  /*4410*/  LDGSTS.E.BYPASS.LTC128B.128 [R135+0x8000], desc[UR20][R120.64+0x80] ;  /* 0x0800008078877fae */ /* 0x000fe2000b981a14 */
[--C-:B------:R-:W-:Y:S02]  /*4420*/  LOP3.LUT R95, R95, 0xc0, R2.reuse, 0xf8, !PT ;  /* 0x000000c05f5f7812 */ /* 0x100fe400078ef802 */
[----:B------:R-:W-:Y:S02]  /*4430*/  LOP3.LUT R93, R113, 0x120, R2, 0xf8, !PT ;  /* 0x00000120715d7812 */ /* 0x000fe400078ef802 */
[----:B------:R-:W-:Y:S02]  /*4440*/  LOP3.LUT R0, R114, 0x8, RZ, 0xc0, !PT ;  /* 0x0000000872007812 */ /* 0x000fe400078ec0ff */
[----:B------:R-:W-:Y:S01]  /*4450*/  LOP3.LUT R2, R91, 0x8, RZ, 0xc0, !PT ;  /* 0x000000085b027812 */ /* 0x000fe200078ec0ff */
[----:B------:R-:W-:Y:S01]  /*4460*/  LDGSTS.E.BYPASS.LTC128B.128 [R135+0x6800], desc[UR20][R136.64] ;  /* 0x0680000088877fae */ /* 0x000fe2000b981a14 */
[-C--:B------:R-:W-:Y:S02]  /*4470*/  LOP3.LUT R0, R93, R95.reuse, R0, 0xf6, !PT ;  /* 0x0000005f5d007212 */ /* 0x080fe400078ef600 */
[----:B------:R-:W-:Y:S02]  /*4480*/  LOP3.LUT R2, R84, R95, R2, 0xf6, !PT ;  /* 0x0000005f54027212 */ /* 0x000fe400078ef602 */
[----:B------:R-:W-:Y:S02]  /*4490*/  LEA R115, R0, UR5, 0x1 ;  /* 0x0000000500737c11 */ /* 0x000fe4000f8e08ff */
[----:B------:R-:W-:Y:S01]  /*44a0*/  LEA R2, R2, UR5, 0x1 ;  /* 0x0000000502027c11 */ /* 0x000fe2000f8e08ff */
[----:B------:R-:W-:Y:S01]  /*44b0*/  LDGSTS.E.BYPASS.LTC128B.128 [R135+0x7800], desc[UR20][R136.64+0x40] ;  /* 0x0780004088877fae */ /* 0x000fe2000b981a14 */
[----:B------:R-:W-:Y:S02]  /*44c0*/  LOP3.LUT P0, RZ, R91, 0x4, RZ, 0xc0, !PT ;  /* 0x000000045bff7812 */ /* 0x000fe4000780c0ff */
[----:B------:R-:W-:Y:S04]  /*44d0*/  IADD3 R123, PT, PT, R123, -0x1, RZ ;  /* 0xffffffff7b7b7810 */ /* 0x000fe80007ffe0ff */
[----:B------:R-:W-:Y:S01]  /*44e0*/  ISETP.GT.AND P2, PT, R123, R116, PT ;  /* 0x000000747b00720c */ /* 0x000fe20003f44270 */
[----:B------:R1:W-:Y:S08]  /*44f0*/  LDGSTS.E.BYPASS.LTC128B.128 [R135+0x8800], desc[UR20][R136.64+0x80] ;  /* 0x0880008088877fae */ /* 0x0003f0000b981a14 */
[----:B------:R-:W-:Y:S08]  /*4500*/  LDSM.16.M88.4 R92, [R115] ;  /* 0x00000000735c783b */ /* 0x000ff00000000200 */
[----:B------:R-:W2:Y:S08]  /*4510*/  LDSM.16.M88.4 R96, [R2+0x3000] ;  /* 0x003000000260783b */ /* 0x000eb00000000200 */
[----:B------:R-:W5:Y:S08]  /*4520*/  LDSM.16.M88.4 R100, [R2+0x3400] ;  /* 0x003400000264783b */ /* 0x000f700000000200 */
[----:B------:R-:W3:Y:S08]  /*4530*/  LDSM.16.M88.4 R104, [R2+0x3800] ;  /* 0x003800000268783b */ /* 0x000ef00000000200 */
[----:B------:R-:W0:Y:S08]  /*4540*/  LDGDEPBAR ;  /* 0x00000000000079af */ /* 0x000e300000000000 */
[----:B------:R-:W4:Y:S01]  /*4550*/  LDSM.16.M88.4 R108, [R2+0x3c00] ;  /* 0x003c0000026c783b */ /* 0x000f220000000200 */
[C---:B--2---:R-:W-:Y:S01]  /*4560*/  HMMA.16816.F32.BF16 R4, R92.reuse, R96, RZ ;  /* 0x000000605c04723c */ /* 0x044fe200000418ff */
[----:B------:R-:W-:Y:S04]  /*4570*/  MOV R96, 0x20 ;  /* 0x0000002000607802 */ /* 0x000fe80000000f00 */
[----:B------:R-:W-:Y:S03]  /*4580*/  SEL R96, R96, 0xffffffe0, !P0 ;  /* 0xffffffe060607807 */ /* 0x000fe60004000000 */
[C---:B------:R-:W-:Y:S01]  /*4590*/  HMMA.16816.F32.BF16 R8, R92.reuse, R98, RZ ;  /* 0x000000625c08723c */ /* 0x040fe200000418ff */
[C---:B------:R-:W-:Y:S02]  /*45a0*/  IADD3 R84, PT, PT, R96.reuse, R115, RZ ;  /* 0x0000007360547210 */ /* 0x040fe40007ffe0ff */
[----:B------:R-:W-:Y:S03]  /*45b0*/  IADD3 R0, PT, PT, R96, R2, RZ ;  /* 0x0000000260007210 */ /* 0x000fe60007ffe0ff */
[----:B------:R-:W-:Y:S02]  /*45c0*/  LDSM.16.M88.4 R96, [R84] ;  /* 0x000000005460783b */ /* 0x000fe40000000200 */
        /* <DEDUP_REMOVED lines=20> */
[----:B------:R-:W2:Y:S08]  /*4710*/  LDSM.16.M88.4 R92, [R2+0x4000] ;  /* 0x00400000025c783b */ /* 0x000eb00000000200 */
        /* <DEDUP_REMOVED lines=10> */
[C---:B---3--:R-:W-:Y:S01]  /*47c0*/  HMMA.16816.F32.BF16 R28, R100.reuse, R96, R28 ;  /* 0x00000060641c723c */ /* 0x048fe2000004181c */
[----:B------:R-:W-:Y:S07]  /*47d0*/  LDSM.16.M88.4 R84, [R84+0x2000] ;  /* 0x002000005454783b */ /* 0x000fee0000000200 */
        /* <DEDUP_REMOVED lines=20> */
[C---:B------:R-:W-:Y:S08]  /*4920*/  HMMA.16816.F32.BF16 R16, R96.reuse, R102, R16 ;  /* 0x000000666010723c */ /* 0x040ff00000041810 */
[C---:B--2---:R-:W-:Y:S08]  /*4930*/  HMMA.16816.F32.BF16 R20, R96.reuse, R92, R20 ;  /* 0x0000005c6014723c */ /* 0x044ff00000041814 */
[C---:B------:R-:W-:Y:S01]  /*4940*/  HMMA.16816.F32.BF16 R24, R96.reuse, R94, R24 ;  /* 0x0000005e6018723c */ /* 0x040fe20000041818 */
[----:B------:R-:W2:Y:S07]  /*4950*/  LDSM.16.M88.4 R92, [R0+0x5000] ;  /* 0x00500000005c783b */ /* 0x000eae0000000200 */
[C---:B------:R-:W-:Y:S08]  /*4960*/  HMMA.16816.F32.BF16 R28, R96.reuse, R104, R28 ;  /* 0x00000068601c723c */ /* 0x040ff0000004181c */
[----:B------:R-:W-:Y:S01]  /*4970*/  HMMA.16816.F32.BF16 R32, R96, R106, R32 ;  /* 0x0000006a6020723c */ /* 0x000fe20000041820 */
[----:B------:R-:W3:Y:S07]  /*4980*/  LDSM.16.M88.4 R96, [R0+0x5400] ;  /* 0x005400000060783b */ /* 0x000eee0000000200 */
[C---:B--2---:R-:W-:Y:S08]  /*4990*/  HMMA.16816.F32.BF16 R4, R84.reuse, R92, R4 ;  /* 0x0000005c5404723c */ /* 0x044ff00000041804 */
[C---:B------:R-:W-:Y:S01]  /*49a0*/  HMMA.16816.F32.BF16 R8, R84.reuse, R94, R8 ;  /* 0x0000005e5408723c */ /* 0x040fe20000041808 */
[----:B------:R-:W2:Y:S07]  /*49b0*/  LDSM.16.M88.4 R92, [R0+0x5800] ;  /* 0x00580000005c783b */ /* 0x000eae0000000200 */
[C---:B---3--:R-:W-:Y:S03]  /*49c0*/  HMMA.16816.F32.BF16 R12, R84.reuse, R96, R12 ;  /* 0x00000060540c723c */ /* 0x048fe6000004180c */
[----:B------:R-:W-:Y:S01]  /*49d0*/  FMUL.FTZ R159, R4, UR10 ;  /* 0x0000000a049f7c20 */ /* 0x000fe20008410000 */
[----:B------:R-:W-:Y:S01]  /*49e0*/  FMUL.FTZ R157, R5, UR10 ;  /* 0x0000000a059d7c20 */ /* 0x000fe20008410000 */
[----:B------:R-:W-:Y:S01]  /*49f0*/  FMUL.FTZ R156, R6, UR10 ;  /* 0x0000000a069c7c20 */ /* 0x000fe20008410000 */
[----:B------:R-:W-:Y:S02]  /*4a00*/  FMUL.FTZ R154, R7, UR10 ;  /* 0x0000000a079a7c20 */ /* 0x000fe40008410000 */
[C---:B------:R-:W-:Y:S01]  /*4a10*/  HMMA.16816.F32.BF16 R16, R84.reuse, R98, R16 ;  /* 0x000000625410723c */ /* 0x040fe20000041810 */
[----:B------:R-:W3:Y:S01]  /*4a20*/  MUFU.TANH R159, R159 ;  /* 0x0000009f009f7308 */ /* 0x000ee20000002400 */
[----:B------:R-:W4:Y:S01]  /*4a30*/  LDSM.16.M88.4 R96, [R0+0x5c00] ;  /* 0x005c00000060783b */ /* 0x000f220000000200 */
[----:B------:R-:W-:Y:S04]  /*4a40*/  DEPBAR.LE SB0, 0x0 ;  /* 0x000080000000791a */ /* 0x000fe80000000000 */
[----:B------:R-:W-:Y:S01]  /*4a50*/  FMUL.FTZ R163, R8, UR10 ;  /* 0x0000000a08a37c20 */ /* 0x000fe20008410000 */
        /* <DEDUP_REMOVED lines=17> */
[C---:B------:R-:W-:Y:S09]  /*4b70*/  HMMA.16816.F32.BF16 R24, R84.reuse, R94, R24 ;  /* 0x0000005e5418723c */ /* 0x040ff20000041818 */
[----:B------:R-:W1:Y:S01]  /*4b80*/  MUFU.TANH R161, R161 ;  /* 0x000000a100a17308 */ /* 0x000e620000002400 */
[C---:B----4-:R-:W-:Y:S03]  /*4b90*/  HMMA.16816.F32.BF16 R28, R84.reuse, R96, R28 ;  /* 0x00000060541c723c */ /* 0x050fe6000004181c */
[----:B------:R-:W-:Y:S01]  /*4ba0*/  FMUL.FTZ R143, R20, UR10 ;  /* 0x0000000a148f7c20 */ /* 0x000fe20008410000 */
[----:B------:R-:W-:Y:S01]  /*4bb0*/  FMUL.FTZ R145, R21, UR10 ;  /* 0x0000000a15917c20 */ /* 0x000fe20008410000 */
[----:B------:R-:W-:Y:S01]  /*4bc0*/  FMUL.FTZ R142, R22, UR10 ;  /* 0x0000000a168e7c20 */ /* 0x000fe20008410000 */
[----:B------:R-:W-:Y:S03]  /*4bd0*/  FMUL.FTZ R144, R23, UR10 ;  /* 0x0000000a17907c20 */ /* 0x000fe60008410000 */
[----:B------:R-:W4:Y:S01]  /*4be0*/  MUFU.TANH R160, R160 ;  /* 0x000000a000a07308 */ /* 0x000f220000002400 */
[----:B------:R-:W-:Y:S03]  /*4bf0*/  HMMA.16816.F32.BF16 R32, R84, R98, R32 ;  /* 0x000000625420723c */ /* 0x000fe60000041820 */
[----:B------:R-:W-:Y:S01]  /*4c00*/  FMUL.FTZ R147, R24, UR10 ;  /* 0x0000000a18937c20 */ /* 0x000fe20008410000 */
[----:B------:R-:W-:Y:S01]  /*4c10*/  FMUL.FTZ R141, R25, UR10 ;  /* 0x0000000a198d7c20 */ /* 0x000fe20008410000 */
[----:B------:R-:W-:Y:S01]  /*4c20*/  FMUL.FTZ R140, R26, UR10 ;  /* 0x0000000a1a8c7c20 */ /* 0x000fe20008410000 */
[----:B------:R-:W-:Y:S03]  /*4c30*/  FMUL.FTZ R138, R27, UR10 ;  /* 0x0000000a1b8a7c20 */ /* 0x000fe60008410000 */
[----:B------:R-:W2:Y:S01]  /*4c40*/  MUFU.TANH R158, R158 ;  /* 0x0000009e009e7308 */ /* 0x000ea20000002400 */
[----:B------:R-:W-:Y:S01]  /*4c50*/  FMUL.FTZ R134, R28, UR10 ;  /* 0x0000000a1c867c20 */ /* 0x000fe20008410000 */
[----:B------:R-:W-:Y:S01]  /*4c60*/  FMUL.FTZ R139, R29, UR10 ;  /* 0x0000000a1d8b7c20 */ /* 0x000fe20008410000 */
[----:B------:R-:W-:Y:S01]  /*4c70*/  FMUL.FTZ R88, R30, UR10 ;  /* 0x0000000a1e587c20 */ /* 0x000fe20008410000 */
[----:B------:R-:W-:Y:S06]  /*4c80*/  FMUL.FTZ R87, R31, UR10 ;  /* 0x0000000a1f577c20 */ /* 0x000fec0008410000 */
[----:B------:R-:W2:Y:S01]  /*4c90*/  MUFU.TANH R151, R151 ;  /* 0x0000009700977308 */ /* 0x000ea20000002400 */
[----:B-1----:R-:W-:Y:S01]  /*4ca0*/  FMUL.FTZ R136, R32, UR10 ;  /* 0x0000000a20887c20 */ /* 0x002fe20008410000 */
        /* <DEDUP_REMOVED lines=103> */
.L_x_4233:
[----:B------:R-:W-:Y:S01]  /*5320*/  IMAD.MOV.U32 R119, RZ, RZ, R117 ;  /* 0x000000ffff777224 */ /* 0x000fe200078e0075 */
[C---:B------:R-:W-:Y:S04]  /*5330*/  LEA R6, P2, R4.reuse, R118, 0x6 ;  /* 0x0000007604067211 */ /* 0x040fe800078430ff */
[----:B------:R-:W-:Y:S01]  /*5340*/  @!PT LDS RZ, [RZ] ;  /* 0x00000000fffff984 */ /* 0x000fe20000000800 */
[----:B------:R-:W-:Y:S01]  /*5350*/  @!PT LDS RZ, [RZ] ;  /* 0x00000000fffff984 */ /* 0x000fe20000000800 */
[----:B------:R-:W-:Y:S01]  /*5360*/  @!PT LDS RZ, [RZ] ;  /* 0x00000000fffff984 */ /* 0x000fe20000000800 */
[----:B------:R2:W-:Y:S01]  /*5370*/  LDGSTS.E.BYPASS.LTC128B.128 [R135+0x3000], desc[UR20][R118.64] ;  /* 0x0300000076877fae */ /* 0x0005e2000b981a14 */
[----:B------:R-:W-:Y:S03]  /*5380*/  LEA.HI.X R7, R4, R117, R0, 0x6, P2 ;  /* 0x0000007504077211 */ /* 0x000fe600010f3400 */
[----:B------:R2:W-:Y:S04]  /*5390*/  LDGSTS.E.BYPASS.LTC128B.128 [R135+0x4000], desc[UR20][R118.64+0x40] ;  /* 0x0400004076877fae */ /* 0x0005e8000b981a14 */
[----:B------:R2:W-:Y:S04]  /*53a0*/  LDGSTS.E.BYPASS.LTC128B.128 [R135+0x5000], desc[UR20][R118.64+0x80] ;  /* 0x0500008076877fae */ /* 0x0005e8000b981a14 */
[----:B------:R2:W-:Y:S04]  /*53b0*/  LDGSTS.E.BYPASS.LTC128B.128 [R135+0x3800], desc[UR20][R6.64] ;  /* 0x0380000006877fae */ /* 0x0005e8000b981a14 */
[----:B------:R2:W-:Y:S04]  /*53c0*/  LDGSTS.E.BYPASS.LTC128B.128 [R135+0x4800], desc[UR20][R6.64+0x40] ;  /* 0x0480004006877fae */ /* 0x0005e8000b981a14 */
[----:B------:R2:W-:Y:S04]  /*53d0*/  LDGSTS.E.BYPASS.LTC128B.128 [R135+0x5800], desc[UR20][R6.64+0x80] ;  /* 0x0580008006877fae */ /* 0x0005e8000b981a14 */
[----:B------:R-:W0:Y:S02]  /*53e0*/  LDGDEPBAR ;  /* 0x00000000000079af */ /* 0x000e240000000000 */
.L_x_4232:
        /* <DEDUP_REMOVED lines=116> */
[--C-:B------:R-:W-:Y:S01]  /*5b30*/  FFMA.FTZ R138, R138, UR4, -R99.reuse ;  /* 0x000000048a8a7c23 */ /* 0x100fe20008010863 */
[----:B------:R-:W-:Y:S01]  /*5b40*/  FFMA.FTZ R140, R86, UR4, -R99 ;  /* 0x00000004568c7c23 */ /* 0x000fe20008010863 */
[----:B------:R-:W-:Y:S01]  /*5b50*/  FFMA.FTZ R101, R84, R133, R101 ;  /* 0x0000008554657223 */ /* 0x000fe20000010065 */
[--C-:B------:R-:W-:Y:S01]  /*5b60*/  FFMA.FTZ R141, R88, UR4, -R99.reuse ;  /* 0x00000004588d7c23 */ /* 0x100fe20008010863 */
[--C-:B------:R-:W-:Y:S01]  /*5b70*/  FFMA.FTZ R88, R87, UR4, -R99.reuse ;  /* 0x0000000457587c23 */ /* 0x100fe20008010863 */
[----:B------:R-:W-:Y:S03]  /*5b80*/  FFMA.FTZ R99, R85, UR4, -R99 ;  /* 0x0000000455637c23 */ /* 0x000fe60008010863 */
[----:B------:R-:W3:Y:S01]  /*5b90*/  MUFU.EX2 R93, R93 ;  /* 0x0000005d005d7308 */ /* 0x000ee20000000800 */
[----:B-----5:R-:W-:Y:S01]  /*5ba0*/  F2FP.BF16.F32.PACK_AB R82, R95, R96 ;  /* 0x000000605f52723e */ /* 0x020fe200000010ff */
[--C-:B------:R-:W-:Y:S01]  /*5bb0*/  FFMA.FTZ R134, R134, UR4, -R102.reuse ;  /* 0x0000000486867c23 */ /* 0x100fe20008010866 */
[--C-:B------:R-:W-:Y:S01]  /*5bc0*/  FFMA.FTZ R139, R139, UR4, -R102.reuse ;  /* 0x000000048b8b7c23 */ /* 0x100fe20008010866 */
        /* <DEDUP_REMOVED lines=139> */
[----:B------:R-:W-:Y:S01]  /*6480*/  FADD.FTZ R134, R134, R3 ;  /* 0x0000000386867221 */ /* 0x000fe20000010000 */
[----:B------:R-:W-:Y:S03]  /*6490*/  MOV R3, R0 ;  /* 0x0000000000037202 */ /* 0x000fe60000000f00 */
[----:B------:R-:W-:Y:S01]  /*64a0*/  FADD.FTZ R139, R139, R134 ;  /* 0x000000868b8b7221 */ /* 0x000fe20000010000 */
[C---:B---3--:R-:W-:Y:S03]  /*64b0*/  HMMA.16816.F32.BF16 R36, R84.reuse, R4, R36 ;  /* 0x000000045424723c */ /* 0x048fe60000041824 */
[----:B------:R-:W-:Y:S04]  /*64c0*/  FADD.FTZ R136, R136, R139 ;  /* 0x0000008b88887221 */ /* 0x000fe80000010000 */
[----:B------:R-:W-:Y:S01]  /*64d0*/  FADD.FTZ R133, R137, R136 ;  /* 0x0000008889857221 */ /* 0x000fe20000010000 */
[C---:B------:R-:W-:Y:S08]  /*64e0*/  HMMA.16816.F32.BF16 R40, R84.reuse, R6, R40 ;  /* 0x000000065428723c */ /* 0x040ff00000041828 */
[C---:B----4-:R-:W-:Y:S08]  /*64f0*/  HMMA.16816.F32.BF16 R44, R84.reuse, R8, R44 ;  /* 0x00000008542c723c */ /* 0x050ff0000004182c */
[----:B------:R-:W-:Y:S01]  /*6500*/  HMMA.16816.F32.BF16 R48, R84, R10, R48 ;  /* 0x0000000a5430723c */ /* 0x000fe20000041830 */
[----:B------:R-:W-:Y:S08]  /*6510*/  @!UPT UIADD3 URZ, UPT, UPT, URZ, URZ, URZ ;  /* 0x000000fffffff290 */ /* 0x000ff0000fffe0ff */
[----:B------:R-:W-:Y:S11]  /*6520*/  @P0 BRA `(.L_x_4234) ;  /* 0xffffffd800340947 */ /* 0x000ff6000383ffff */
.L_x_4230:
        /* <DEDUP_REMOVED lines=10> */
[----:B------:R-:W-:-:S05]  /*65d0*/  LOP3.LUT P2, RZ, R91, 0x3, RZ, 0xc0, !PT ;  /* 0x000000035bff7812 */ /* 0x000fca000784c0ff */
[----:B------:R-:W2:Y:S08]  /*65e0*/  LDC.64 R14, c[0x0][0x430] ;  /* 0x00010c00ff0e7b82 */ /* 0x000eb00000000a00 */
        /* <DEDUP_REMOVED lines=8> */
[----:B------:R-:W-:Y:S01]  /*6670*/  MOV R14, 0xff800000 ;  /* 0xff800000000e7802 */ /* 0x000fe20000000f00 */
[----:B-1----:R-:W-:Y:S01]  /*6680*/  FADD.FTZ R12, R9, R12 ;  /* 0x0000000c090c7221 */ /* 0x002fe20000010000 */
[----:B------:R-:W-:Y:S01]  /*6690*/  LOP3.LUT R9, R90, 0xd8, RZ, 0xc0, !PT ;  /* 0x000000d85a097812 */ /* 0x000fe200078ec0ff */
[----:B----4-:R-:W-:-:S02]  /*66a0*/  IMAD R17, R16, R17, UR6 ;  /* 0x0000000610117e24 */ /* 0x010fc4000f8e0211 */
[----:B---3--:R-:W-:Y:S01]  /*66b0*/  FADD.FTZ R3, R8, R3 ;  /* 0x0000000308037221 */ /* 0x008fe20000010000 */
[----:B------:R-:W1:Y:S01]  /*66c0*/  MUFU.RCP R5, R12 ;  /* 0x0000000c00057308 */ /* 0x000e620000001000 */
[----:B------:R-:W-:Y:S01]  /*66d0*/  FSETP.NE.FTZ.AND P1, PT, R12, RZ, PT ;  /* 0x000000ff0c00720b */ /* 0x000fe20003f35000 */
[----:B------:R-:W-:Y:S01]  /*66e0*/  IMAD R16, R23, R16, R17 ;  /* 0x0000001017107224 */ /* 0x000fe200078e0211 */
[----:B------:R-:W-:Y:S02]  /*66f0*/  LOP3.LUT R9, R9, 0x18, R114, 0x78, !PT ;  /* 0x0000001809097812 */ /* 0x000fe400078e7872 */
[----:B------:R-:W-:Y:S02]  /*6700*/  FSETP.NE.FTZ.AND P0, PT, R3, RZ, PT ;  /* 0x000000ff0300720b */ /* 0x000fe40003f15000 */
[----:B------:R-:W-:Y:S01]  /*6710*/  LOP3.LUT R9, R9, 0xf24, R90, 0xf8, !PT ;  /* 0x00000f2409097812 */ /* 0x000fe200078ef85a */
[----:B------:R-:W3:Y:S01]  /*6720*/  MUFU.RCP R4, R3 ;  /* 0x0000000300047308 */ /* 0x000ee20000001000 */
[----:B------:R-:W-:-:S02]  /*6730*/  LOP3.LUT R114, R114, 0x30, RZ, 0xc0, !PT ;  /* 0x0000003072727812 */ /* 0x000fc400078ec0ff */
[----:B------:R-:W-:-:S03]  /*6740*/  SHF.R.U32.HI R17, RZ, 0x2, R91 ;  /* 0x00000002ff117819 */ /* 0x000fc6000001165b */
[----:B------:R-:W4:Y:S01]  /*6750*/  @P1 LDC R21, c[0x0][0x458] ;  /* 0x00011600ff151b82 */ /* 0x000f220000000800 */
[----:B------:R-:W-:Y:S01]  /*6760*/  LOP3.LUT R17, R114, 0x7, R17, 0xf8, !PT ;  /* 0x0000000772117812 */ /* 0x000fe200078ef811 */
[----:B------:R-:W5:Y:S01]  /*6770*/  @P1 MUFU.LG2 R12, R12 ;  /* 0x0000000c000c1308 */ /* 0x000f620000000c00 */
[----:B-1----:R-:W-:Y:S02]  /*6780*/  FSEL R6, R5, 1, P1 ;  /* 0x3f80000005067808 */ /* 0x002fe40000800000 */
[----:B------:R-:W-:-:S03]  /*6790*/  LOP3.LUT R5, R7, R122, RZ, 0xfc, !PT ;  /* 0x0000007a07057212 */ /* 0x000fc600078efcff */
        /* <DEDUP_REMOVED lines=53> */
[C---:B------:R-:W-:Y:S01]  /*6af0*/  IADD3 R7, PT, PT, R5.reuse, -R6, RZ ;  /* 0x8000000605077210 */ /* 0x040fe20007ffe0ff */
[----:B------:R-:W1:Y:S01]  /*6b00*/  @P0 LDC R19, c[0x0][0x458] ;  /* 0x00011600ff130b82 */ /* 0x000e620000000800 */
[-C--:B------:R-:W-:Y:S01]  /*6b10*/  IADD3 R6, PT, PT, R5, -R4.reuse, RZ ;  /* 0x8000000405067210 */ /* 0x080fe20007ffe0ff */
[----:B------:R-:W-:Y:S01]  /*6b20*/  STS.64 [R5+0x400], R82 ;  /* 0x0004005205007388 */ /* 0x000fe20000000a00 */
[----:B------:R-:W-:Y:S01]  /*6b30*/  IADD3 R13, PT, PT, R7, -R4, RZ ;  /* 0x80000004070d7210 */ /* 0x000fe20007ffe0ff */
[----:B------:R-:W3:Y:S01]  /*6b40*/  @P0 MUFU.LG2 R3, R3 ;  /* 0x0000000300030308 */ /* 0x000ee20000000c00 */
[----:B-----5:R-:W-:Y:S01]  /*6b50*/  @P1 FMUL.FTZ R23, R12, 0.69314718246459960938 ;  /* 0x3f3172180c171820 */ /* 0x020fe20000410000 */
[----:B------:R-:W-:Y:S03]  /*6b60*/  STS.64 [R7+0x20], R76 ;  /* 0x0000204c07007388 */ /* 0x000fe60000000a00 */
[----:B----4-:R-:W-:Y:S01]  /*6b70*/  @P1 FFMA.FTZ R14, R2, R21, R23 ;  /* 0x00000015020e1223 */ /* 0x010fe20000010017 */
[----:B------:R-:W-:Y:S04]  /*6b80*/  STS.64 [R7+0x420], R78 ;  /* 0x0004204e07007388 */ /* 0x000fe80000000a00 */
[----:B------:R-:W-:Y:S04]  /*6b90*/  STS.64 [R6+0x40], R72 ;  /* 0x0000404806007388 */ /* 0x000fe80000000a00 */
[----:B------:R-:W-:Y:S01]  /*6ba0*/  STS.64 [R6+0x440], R74 ;  /* 0x0004404a06007388 */ /* 0x000fe20000000a00 */
[----:B---3--:R-:W-:-:S03]  /*6bb0*/  @P0 FMUL.FTZ R3, R3, 0.69314718246459960938 ;  /* 0x3f31721803030820 */ /* 0x008fc60000410000 */
        /* <DEDUP_REMOVED lines=10> */
[----:B------:R-:W-:Y:S04]  /*6c60*/  STS.64 [R5+0x4000], R36 ;  /* 0x0040002405007388 */ /* 0x000fe80000000a00 */
[----:B------:R-:W-:Y:S04]  /*6c70*/  STS.64 [R5+0x4400], R38 ;  /* 0x0044002605007388 */ /* 0x000fe80000000a00 */
[----:B------:R-:W-:Y:S04]  /*6c80*/  STS.64 [R7+0x4020], R40 ;  /* 0x0040202807007388 */ /* 0x000fe80000000a00 */
[----:B------:R-:W-:Y:S04]  /*6c90*/  STS.64 [R7+0x4420], R42 ;  /* 0x0044202a07007388 */ /* 0x000fe80000000a00 */
[----:B------:R-:W-:Y:S01]  /*6ca0*/  STS.64 [R6+0x4040], R44 ;  /* 0x0040402c06007388 */ /* 0x000fe20000000a00 */
[----:B---3--:R-:W-:-:S03]  /*6cb0*/  LEA R52, R9, UR5, 0x2 ;  /* 0x0000000509347c11 */ /* 0x008fc6000f8e10ff */
[----:B------:R-:W-:Y:S01]  /*6cc0*/  STS.64 [R6+0x4440], R46 ;  /* 0x0044402e06007388 */ /* 0x000fe20000000a00 */
[----:B------:R-:W3:Y:S03]  /*6cd0*/  S2UR UR5, SR_CTAID.X ;  /* 0x00000000000579c3 */ /* 0x000ee60000002500 */
[----:B------:R-:W-:Y:S04]  /*6ce0*/  STS.64 [R13+0x4060], R48 ;  /* 0x004060300d007388 */ /* 0x000fe80000000a00 */
[----:B------:R4:W-:Y:S01]  /*6cf0*/  STS.64 [R13+0x4460], R50 ;  /* 0x004460320d007388 */ /* 0x0009e20000000a00 */
[----:B------:R-:W-:Y:S01]  /*6d00*/  BAR.SYNC.DEFER_BLOCKING 0x0 ;  /* 0x0000000000007b1d */ /* 0x000fe20000010000 */
[----:B---3--:R-:W-:-:S06]  /*6d10*/  USHF.L.U32 UR6, UR5, 0x6, URZ ;  /* 0x0000000605067899 */ /* 0x008fcc00080006ff */
[----:B------:R-:W-:Y:S01]  /*6d20*/  IMAD R16, R16, R15, UR6 ;  /* 0x0000000610107e24 */ /* 0x000fe2000f8e020f */
[----:B----4-:R-:W-:Y:S01]  /*6d30*/  MOV R13, 0xff800000 ;  /* 0xff800000000d7802 */ /* 0x010fe20000000f00 */
[----:B------:R3:W4:Y:S01]  /*6d40*/  LDS.128 R8, [R52] ;  /* 0x0000000034087984 */ /* 0x0007220000000c00 */
[----:B-1----:R-:W-:Y:S01]  /*6d50*/  @P0 FFMA.FTZ R13, R0, R19, R3 ;  /* 0x00000013000d0223 */ /* 0x002fe20000010003 */
[----:B--2---:R-:W-:Y:S02]  /*6d60*/  IMAD R0, R16, UR4, RZ ;  /* 0x0000000410007c24 */ /* 0x004fe4000f8e02ff */
[----:B------:R3:W1:Y:S01]  /*6d70*/  LDS.128 R4, [R52+0x800] ;  /* 0x0008000034047984 */ /* 0x0006620000000c00 */
        /* <DEDUP_REMOVED lines=12> */
.L_x_4236:
[----:B------:R-:W-:Y:S05]  /*6e40*/  BSYNC.RECONVERGENT B0 ;  /* 0x0000000000007941 */ /* 0x000fea0003800200 */
.L_x_4235:
        /* <DEDUP_REMOVED lines=8> */
[C---:B--2---:R-:W-:Y:S01]  /*6ed0*/  IADD3 R2, P0, PT, R0.reuse, R91, RZ ;  /* 0x0000005b00027210 */ /* 0x044fe20007f1e0ff */
[----:B------:R-:W2:Y:S03]  /*6ee0*/  LDS.128 R32, [R52+0x3000] ;  /* 0x0030000034207984 */ /* 0x000ea60000000c00 */
[----:B------:R-:W-:Y:S01]  /*6ef0*/  LEA.HI.X.SX32 R3, R0, RZ, 0x1, P0 ;  /* 0x000000ff00037211 */ /* 0x000fe200000f0eff */
[----:B------:R-:W2:Y:S01]  /*6f00*/  LDS.128 R28, [R52+0x3800] ;  /* 0x00380000341c7984 */ /* 0x000ea20000000c00 */
[----:B---3--:R-:W-:-:S03]  /*6f10*/  LEA R54, P0, R2, UR4, 0x2 ;  /* 0x0000000402367c11 */ /* 0x008fc6000f8010ff */
[----:B------:R-:W3:Y:S01]  /*6f20*/  LDS.128 R24, [R52+0x4000] ;  /* 0x0040000034187984 */ /* 0x000ee20000000c00 */
[----:B------:R-:W-:-:S03]  /*6f30*/  LEA.HI.X R55, R2, UR5, R3, 0x2, P0 ;  /* 0x0000000502377c11 */ /* 0x000fc600080f1403 */
[----:B------:R-:W3:Y:S04]  /*6f40*/  LDS.128 R20, [R52+0x4800] ;  /* 0x0048000034147984 */ /* 0x000ee80000000c00 */
[----:B------:R-:W3:Y:S04]  /*6f50*/  LDS.128 R16, [R52+0x5000] ;  /* 0x0050000034107984 */ /* 0x000ee80000000c00 */
[----:B------:R-:W3:Y:S04]  /*6f60*/  LDS.128 R12, [R52+0x5800] ;  /* 0x00580000340c7984 */ /* 0x000ee80000000c00 */
[----:B----4-:R-:W-:Y:S04]  /*6f70*/  STG.E.128 desc[UR20][R54.64], R8 ;  /* 0x0000000836007986 */ /* 0x010fe8000c101d14 */
[----:B-1----:R-:W-:Y:S04]  /*6f80*/  STG.E.128 desc[UR20][R54.64+0x1800], R4 ;  /* 0x0018000436007986 */ /* 0x002fe8000c101d14 */
[----:B-----5:R-:W-:Y:S04]  /*6f90*/  STG.E.128 desc[UR20][R54.64+0x3000], R48 ;  /* 0x0030003036007986 */ /* 0x020fe8000c101d14 */
[----:B------:R-:W-:Y:S04]  /*6fa0*/  STG.E.128 desc[UR20][R54.64+0x4800], R44 ;  /* 0x0048002c36007986 */ /* 0x000fe8000c101d14 */
[----:B------:R-:W-:Y:S04]  /*6fb0*/  STG.E.128 desc[UR20][R54.64+0x80], R40 ;  /* 0x0000802836007986 */ /* 0x000fe8000c101d14 */
[----:B------:R-:W-:Y:S04]  /*6fc0*/  STG.E.128 desc[UR20][R54.64+0x1880], R36 ;  /* 0x0018802436007986 */ /* 0x000fe8000c101d14 */
[----:B--2---:R-:W-:Y:S04]  /*6fd0*/  STG.E.128 desc[UR20][R54.64+0x3080], R32 ;  /* 0x0030802036007986 */ /* 0x004fe8000c101d14 */
[----:B------:R-:W-:Y:S04]  /*6fe0*/  STG.E.128 desc[UR20][R54.64+0x4880], R28 ;  /* 0x0048801c36007986 */ /* 0x000fe8000c101d14 */
[----:B---3--:R-:W-:Y:S04]  /*6ff0*/  STG.E.128 desc[UR20][R54.64+0x100], R24 ;  /* 0x0001001836007986 */ /* 0x008fe8000c101d14 */
[----:B------:R-:W-:Y:S04]  /*7000*/  STG.E.128 desc[UR20][R54.64+0x1900], R20 ;  /* 0x0019001436007986 */ /* 0x000fe8000c101d14 */
[----:B------:R-:W-:Y:S04]  /*7010*/  STG.E.128 desc[UR20][R54.64+0x3100], R16 ;  /* 0x0031001036007986 */ /* 0x000fe8000c101d14 */
[----:B------:R-:W-:Y:S01]  /*7020*/  STG.E.128 desc[UR20][R54.64+0x4900], R12 ;  /* 0x0049000c36007986 */ /* 0x000fe2000c101d14 */
[----:B------:R-:W-:Y:S05]  /*7030*/  EXIT ;  /* 0x000000000000794d */ /* 0x000fea0003800000 */
.L_x_4237:
        /* <DEDUP_REMOVED lines=12> */
.L_x_5529:


//--------------------- .text._ZN5flash24flash_fwd_splitkv_kernelI23Flash_fwd_kernel_traitsILi96ELi64ELi64ELi4ELb0ELb0EN7cutlass10bfloat16_tE19Flash_kernel_traitsILi96ELi64ELi64ELi4ES3_EELb1ELb0ELb0ELb0ELb1ELb0ELb0ELb0EEEvNS_16Flash_fwd_paramsE --------------------------
	.section	.text._ZN5flash24flash_fwd_splitkv_kernelI23Flash_fwd_kernel_traitsILi96ELi64ELi64ELi4ELb0ELb0EN7cutlass10bfloat16_tE19Flash_kernel_traitsILi96ELi64ELi64ELi4ES3_EELb1ELb0ELb0ELb0ELb1ELb0ELb0ELb0EEEvNS_16Flash_fwd_paramsE,"ax",@progbits
	.align	128
        .global         _ZN5flash24flash_fwd_splitkv_kernelI23Flash_fwd_kernel_traitsILi96ELi64ELi64ELi4ELb0ELb0EN7cutlass10bfloat16_tE19Flash_kernel_traitsILi96ELi64ELi64ELi4ES3_EELb1ELb0ELb0ELb0ELb1ELb0ELb0ELb0EEEvNS_16Flash_fwd_paramsE
        .type           _ZN5flash24flash_fwd_splitkv_kernelI23Flash_fwd_kernel_traitsILi96ELi64ELi64ELi4ELb0ELb0EN7cutlass10bfloat16_tE19Flash_kernel_traitsILi96ELi64ELi64ELi4ES3_EELb1ELb0ELb0ELb0ELb1ELb0ELb0ELb0EEEvNS_16Flash_fwd_paramsE,@function
        .size           _ZN5flash24flash_fwd_splitkv_kernelI23Flash_fwd_kernel_traitsILi96ELi64ELi64ELi4ELb0ELb0EN7cutlass10bfloat16_tE19Flash_kernel_traitsILi96ELi64ELi64ELi4ES3_EELb1ELb0ELb0ELb0ELb1ELb0ELb0ELb0EEEvNS_16Flash_fwd_paramsE,(.L_x_5530 - _ZN5flash24flash_fwd_splitkv_kernelI23Flash_fwd_kernel_traitsILi96ELi64ELi64ELi4ELb0ELb0EN7cutlass10bfloat16_tE19Flash_kernel_traitsILi96ELi64ELi64ELi4ES3_EELb1ELb0ELb0ELb0ELb1ELb0ELb0ELb0EEEvNS_16Flash_fwd_paramsE)
        .other          _ZN5flash24flash_fwd_splitkv_kernelI23Flash_fwd_kernel_traitsILi96ELi64ELi64ELi4ELb0ELb0EN7cutlass10bfloat16_tE19Flash_kernel_traitsILi96ELi64ELi64ELi4ES3_EELb1ELb0ELb0ELb0ELb1ELb0ELb0ELb0EEEvNS_16Flash_fwd_paramsE,@"STO_CUDA_ENTRY STV_DEFAULT"
_ZN5flash24flash_fwd_splitkv_kernelI23Flash_fwd_kernel_traitsILi96ELi64ELi64ELi4ELb0ELb0EN7cutlass10bfloat16_tE19Flash_kernel_traitsILi96ELi64ELi64ELi4ES3_EELb1ELb0ELb0ELb0ELb1ELb0ELb0ELb0EEEvNS_16Flash_fwd_paramsE:
.text._ZN5flash24flash_fwd_splitkv_kernelI23Flash_fwd_kernel_traitsILi96ELi64ELi64ELi4ELb0ELb0EN7cutlass10bfloat16_tE19Flash_kernel_traitsILi96ELi64ELi64ELi4ES3_EELb1ELb0ELb0ELb0ELb1ELb0ELb0ELb0EEEvNS_16Flash_fwd_paramsE:
[----:B------:R-:W-:Y:S08]  /*0000*/  LDC R1, c[0x0][0x37c] ;  /* 0x0000df00ff017b82 */ /* 0x000ff00000000800 */
[----:B------:R-:W1:Y:S01]  /*0010*/  LDC.64 R2, c[0x0][0x460] ;  /* 0x00011800ff027b82 */ /* 0x000e620000000a00 */
[----:B------:R-:W2:Y:S01]  /*0020*/  S2R R8, SR_CTAID.Y ;  /* 0x0000000000087919 */ /* 0x000ea20000002600 */
[----:B------:R-:W3:Y:S01]  /*0030*/  LDCU.64 UR16, c[0x0][0x358] ;  /* 0x00006b00ff1077ac */ /* 0x000ee20008000a00 */
[----:B------:R-:W-:Y:S01]  /*0040*/  IMAD.MOV.U32 R130, RZ, RZ, -0x1 ;  /* 0xffffffffff827424 */ /* 0x000fe200078e00ff */
[----:B------:R-:W4:Y:S04]  /*0050*/  LDCU.64 UR4, c[0x0][0x478] ;  /* 0x00008f00ff0477ac */ /* 0x000f280008000a00 */
[----:B------:R-:W2:Y:S01]  /*0060*/  LDC.64 R4, c[0x0][0x460] ;  /* 0x00011800ff047b82 */ /* 0x000ea20000000a00 */
[----:B------:R-:W3:Y:S01]  /*0070*/  LDCU.64 UR6, c[0x0][0x470] ;  /* 0x00008e00ff0677ac */ /* 0x000ee20008000a00 */
[----:B-1----:R-:W-:-:S02]  /*0080*/  ISETP.NE.U32.AND P0, PT, R2, RZ, PT ;  /* 0x000000ff0200720c */ /* 0x002fc40003f05070 */
[----:B------:R-:W-:Y:S02]  /*0090*/  ISETP.NE.U32.AND P4, PT, R2, RZ, PT ;  /* 0x000000ff0200720c */ /* 0x000fe40003f85070 */
[C---:B------:R-:W-:Y:S02]  /*00a0*/  ISETP.NE.AND.EX P0, PT, R3.reuse, RZ, PT, P0 ;  /* 0x000000ff0300720c */ /* 0x040fe40003f05300 */
[----:B------:R-:W-:Y:S02]  /*00b0*/  ISETP.NE.AND.EX P4, PT, R3, RZ, PT, P4 ;  /* 0x000000ff0300720c */ /* 0x000fe40003f85340 */
[----:B------:R-:W1:Y:S01]  /*00c0*/  LDC.64 R2, c[0x0][0x468] ;  /* 0x00011a00ff027b82 */ /* 0x000e620000000a00 */
[----:B--2---:R-:W-:Y:S01]  /*00d0*/  IMAD.WIDE.U32 R12, R8, 0x4, R4 ;  /* 0x00000004080c7825 */ /* 0x004fe200078e0004 */
[----:B----4-:R-:W-:Y:S02]  /*00e0*/  ISETP.NE.U32.AND P2, PT, RZ, UR4, PT ;  /* 0x00000004ff007c0c */ /* 0x010fe4000bf45070 */
[----:B---3--:R-:W-:-:S02]  /*00f0*/  ISETP.NE.U32.AND P3, PT, RZ, UR6, PT ;  /* 0x00000006ff007c0c */ /* 0x008fc4000bf65070 */
[----:B------:R-:W-:Y:S01]  /*0100*/  ISETP.NE.AND.EX P2, PT, RZ, UR5, PT, P2 ;  /* 0x00000005ff007c0c */ /* 0x000fe2000bf45320 */
[----:B------:R-:W-:Y:S01]  /*0110*/  IMAD.SHL.U32 R11, R8, 0x4, RZ ;  /* 0x00000004080b7824 */ /* 0x000fe200078e00ff */
[----:B------:R-:W-:Y:S01]  /*0120*/  ISETP.NE.AND.EX P3, PT, RZ, UR7, PT, P3 ;  /* 0x00000007ff007c0c */ /* 0x000fe2000bf65330 */
[----:B------:R-:W2:Y:S04]  /*0130*/  @P0 LDG.E R130, desc[UR16][R12.64] ;  /* 0x000000100c820981 */ /* 0x000ea8000c1e1900 */
[----:B------:R1:W2:Y:S01]  /*0140*/  @P4 LDG.E R15, desc[UR16][R12.64+0x4] ;  /* 0x000004100c0f4981 */ /* 0x0002a2000c1e1900 */
[----:B------:R-:W-:Y:S01]  /*0150*/  SHF.R.U32.HI R4, RZ, 0x1e, R8 ;  /* 0x0000001eff047819 */ /* 0x000fe20000011608 */
[----:B------:R-:W-:-:S04]  /*0160*/  IMAD.MOV.U32 R0, RZ, RZ, RZ ;  /* 0x000000ffff007224 */ /* 0x000fc800078e00ff */
[C---:B------:R-:W-:Y:S01]  /*0170*/  @P2 IADD3 R6, P0, PT, R11.reuse, UR4, RZ ;  /* 0x000000040b062c10 */ /* 0x040fe2000ff1e0ff */
[----:B------:R-:W3:Y:S01]  /*0180*/  LDCU.U8 UR4, c[0x0][0x532] ;  /* 0x0000a640ff0477ac */ /* 0x000ee20008000000 */
[----:B------:R-:W4:Y:S01]  /*0190*/  S2R R19, SR_CTAID.X ;  /* 0x0000000000137919 */ /* 0x000f220000002500 */
[----:B------:R-:W-:Y:S01]  /*01a0*/  @P3 IADD3 R16, P1, PT, R11, UR6, RZ ;  /* 0x000000060b103c10 */ /* 0x000fe2000ff3e0ff */
[----:B------:R-:W2:Y:S01]  /*01b0*/  @!P4 LDC R93, c[0x0][0x434] ;  /* 0x00010d00ff5dcb82 */ /* 0x000ea20000000800 */
[C---:B------:R-:W-:Y:S02]  /*01c0*/  @P2 IADD3.X R7, PT, PT, R4.reuse, UR5, RZ, P0, !PT ;  /* 0x0000000504072c10 */ /* 0x040fe400087fe4ff */
[----:B------:R-:W-:-:S03]  /*01d0*/  @P3 IADD3.X R17, PT, PT, R4, UR7, RZ, P1, !PT ;  /* 0x0000000704113c10 */ /* 0x000fc60008ffe4ff */
[----:B------:R2:W5:Y:S02]  /*01e0*/  @P2 LDG.E R91, desc[UR16][R6.64] ;  /* 0x00000010065b2981 */ /* 0x000564000c1e1900 */
[----:B------:R-:W2:Y:S02]  /*01f0*/  @!P2 LDC R9, c[0x0][0x43c] ;  /* 0x00010f00ff09ab82 */ /* 0x000ea40000000800 */
[----:B------:R2:W5:Y:S01]  /*0200*/  @P3 LDG.E R0, desc[UR16][R16.64] ;  /* 0x0000001010003981 */ /* 0x000562000c1e1900 */
[----:B-1----:R-:W-:-:S05]  /*0210*/  IADD3 R12, P0, PT, R11, R2, RZ ;  /* 0x000000020b0c7210 */ /* 0x002fca0007f1e0ff */
[----:B------:R-:W-:Y:S01]  /*0220*/  IMAD.X R13, R4, 0x1, R3, P0 ;  /* 0x00000001040d7824 */ /* 0x000fe200000e0603 */
[----:B------:R-:W-:-:S04]  /*0230*/  ISETP.NE.U32.AND P0, PT, R2, RZ, PT ;  /* 0x000000ff0200720c */ /* 0x000fc80003f05070 */
[C---:B------:R-:W-:Y:S02]  /*0240*/  ISETP.NE.AND.EX P0, PT, R3.reuse, RZ, PT, P0 ;  /* 0x000000ff0300720c */ /* 0x040fe40003f05300 */
[----:B---3--:R-:W-:Y:S02]  /*0250*/  ISETP.NE.AND P1, PT, RZ, UR4, PT ;  /* 0x00000004ff007c0c */ /* 0x008fe4000bf25270 */
[----:B------:R-:W-:Y:S01]  /*0260*/  ISETP.EQ.U32.AND P3, PT, R2, RZ, PT ;  /* 0x000000ff0200720c */ /* 0x000fe20003f62070 */
[----:B------:R-:W1:Y:S03]  /*0270*/  @!P2 LDC.64 R6, c[0x0][0x488] ;  /* 0x00012200ff06ab82 */ /* 0x000e660000000a00 */
[----:B------:R-:W-:-:S05]  /*0280*/  ISETP.EQ.OR.EX P3, PT, R3, RZ, !P1, P3 ;  /* 0x000000ff0300720c */ /* 0x000fca0004f62730 */
[----:B------:R-:W3:Y:S01]  /*0290*/  @!P0 LDC R3, c[0x0][0x438] ;  /* 0x00010e00ff038b82 */ /* 0x000ee20000000800 */
[----:B------:R-:W-:Y:S02]  /*02a0*/  IMAD.MOV.U32 R5, RZ, RZ, -0x1 ;  /* 0xffffffffff057424 */ /* 0x000fe400078e00ff */
[----:B----4-:R-:W-:-:S05]  /*02b0*/  IMAD.SHL.U32 R2, R19, 0x40, RZ ;  /* 0x0000004013027824 */ /* 0x010fca00078e00ff */
[----:B------:R4:W5:Y:S01]  /*02c0*/  @!P3 LDG.E R5, desc[UR16][R12.64] ;  /* 0x000000100c05b981 */ /* 0x000962000c1e1900 */
[----:B--2---:R-:W-:-:S05]  /*02d0*/  @P4 IMAD.IADD R93, R15, 0x1, -R130 ;  /* 0x000000010f5d4824 */ /* 0x004fca00078e0a82 */
[----:B------:R-:W-:Y:S01]  /*02e0*/  ISETP.GT.AND P3, PT, R93, R2, PT ;  /* 0x000000025d00720c */ /* 0x000fe20003f64270 */
[----:B-1-34-:R-:W-:-:S12]  /*02f0*/  @!P0 BRA `(.L_x_4238) ;  /* 0x00000000000c8947 */ /* 0x01afd80003800000 */
[----:B------:R-:W2:Y:S02]  /*0300*/  @P1 LDG.E R10, desc[UR16][R12.64+0x4] ;  /* 0x000004100c0a1981 */ /* 0x000ea4000c1e1900 */
[----:B--2--5:R-:W-:-:S06]  /*0310*/  @P1 IADD3 R3, PT, PT, R10, -R5, RZ ;  /* 0x800000050a031210 */ /* 0x024fcc0007ffe0ff */
[----:B------:R1:W5:Y:S02]  /*0320*/  @!P1 LDG.E R3, desc[UR16][R12.64] ;  /* 0x000000100c039981 */ /* 0x000364000c1e1900 */
.L_x_4238:
        /* <DEDUP_REMOVED lines=8> */
[----:B------:R-:W-:Y:S01]  /*03b0*/  VIADD R6, R19, 0x1 ;  /* 0x0000000113067836 */ /* 0x000fe20000000000 */
[----:B------:R-:W1:Y:S02]  /*03c0*/  S2R R120, SR_TID.X ;  /* 0x0000000000787919 */ /* 0x000e640000002100 */
[----:B------:R-:W-:Y:S01]  /*03d0*/  @!P2 IADD3 R91, PT, PT, R9, R3, -R0 ;  /* 0x00000003095ba210 */ /* 0x000fe20007ffe800 */
[----:B------:R-:W-:-:S02]  /*03e0*/  IMAD R3, R6, 0x40, -R93 ;  /* 0x0000004006037824 */ /* 0x000fc400078e0a5d */
[----:B------:R-:W-:Y:S02]  /*03f0*/  IMAD.MOV.U32 R9, RZ, RZ, R8 ;  /* 0x000000ffff097224 */ /* 0x000fe400078e0008 */
        /* <DEDUP_REMOVED lines=14> */
[----:B-1-3--:R-:W-:Y:S05]  /*04e0*/  @P0 BRA `(.L_x_4239) ;  /* 0x0000000400140947 */ /* 0x00afea0003800000 */
[----:B------:R-:W-:Y:S01]  /*04f0*/  ISETP.NE.AND P0, PT, R130, -0x1, PT ;  /* 0xffffffff8200780c */ /* 0x000fe20003f05270 */
[----:B------:R-:W1:Y:S01]  /*0500*/  LDC.64 R4, c[0x0][0x408] ;  /* 0x00010200ff047b82 */ /* 0x000e620000000a00 */
[----:B------:R-:W-:Y:S01]  /*0510*/  SHF.L.U32 R0, R120, 0x3, RZ ;  /* 0x0000000378007819 */ /* 0x000fe200000006ff */
[----:B------:R-:W2:Y:S01]  /*0520*/  LDCU UR7, c[0x0][0x3e0] ;  /* 0x00007c00ff0777ac */ /* 0x000ea20008000800 */
[----:B------:R-:W-:Y:S01]  /*0530*/  IADD3 R93, PT, PT, -R2, R93, RZ ;  /* 0x0000005d025d7210 */ /* 0x000fe20007ffe1ff */
[----:B------:R-:W-:Y:S01]  /*0540*/  BSSY.RECONVERGENT B0, `(.L_x_4240) ;  /* 0x0000021000007945 */ /* 0x000fe20003800200 */
[----:B------:R-:W3:Y:S01]  /*0550*/  LDCU.64 UR4, c[0x0][0x410] ;  /* 0x00008200ff0477ac */ /* 0x000ee20008000a00 */
[----:B------:R-:W4:Y:S06]  /*0560*/  LDCU UR6, c[0x0][0x434] ;  /* 0x00008680ff0677ac */ /* 0x000f2c0008000800 */
[----:B------:R-:W5:Y:S01]  /*0570*/  @!P0 LDC.64 R6, c[0x0][0x400] ;  /* 0x00010000ff068b82 */ /* 0x000f620000000a00 */
[----:B--2---:R-:W-:-:S02]  /*0580*/  IMAD R9, R9, UR7, R20 ;  /* 0x0000000709097c24 */ /* 0x004fc4000f8e0214 */
[----:B-1----:R-:W-:-:S04]  /*0590*/  @P0 IMAD.WIDE.U32 R12, R130, R4, RZ ;  /* 0x00000004820c0225 */ /* 0x002fc800078e00ff */
[----:B----4-:R-:W-:Y:S02]  /*05a0*/  IMAD R9, R9, UR6, R2 ;  /* 0x0000000609097c24 */ /* 0x010fe4000f8e0202 */
[----:B-----5:R-:W-:Y:S01]  /*05b0*/  @!P0 IMAD.WIDE.U32 R10, R8, R6, RZ ;  /* 0x00000006080a8225 */ /* 0x020fe200078e00ff */
[----:B------:R-:W-:Y:S02]  /*05c0*/  LOP3.LUT R6, R0, 0x18, RZ, 0xc0, !PT ;  /* 0x0000001800067812 */ /* 0x000fe400078ec0ff */
[----:B------:R-:W-:Y:S01]  /*05d0*/  @P0 MOV R10, R12 ;  /* 0x0000000c000a0202 */ /* 0x000fe20000000f00 */
[----:B------:R-:W-:Y:S01]  /*05e0*/  @!P0 IMAD R0, R8, R7, R11 ;  /* 0x0000000708008224 */ /* 0x000fe200078e020b */
[----:B------:R-:W-:Y:S01]  /*05f0*/  MOV R7, RZ ;  /* 0x000000ff00077202 */ /* 0x000fe20000000f00 */
[----:B------:R-:W-:Y:S01]  /*0600*/  @P0 IMAD R0, R130, R5, R13 ;  /* 0x0000000582000224 */ /* 0x000fe200078e020d */
[----:B------:R-:W-:Y:S01]  /*0610*/  SHF.R.U32.HI R8, RZ, 0x2, R120 ;  /* 0x00000002ff087819 */ /* 0x000fe20000011678 */
[----:B------:R-:W-:-:S04]  /*0620*/  IMAD.WIDE.U32 R6, R2, R4, R6 ;  /* 0x0000000402067225 */ /* 0x000fc800078e0006 */
[----:B------:R-:W-:Y:S01]  /*0630*/  IMAD R3, R2, R5, R7 ;  /* 0x0000000502037224 */ /* 0x000fe200078e0207 */
[----:B------:R-:W-:Y:S02]  /*0640*/  IADD3 R6, P0, PT, R10, R6, RZ ;  /* 0x000000060a067210 */ /* 0x000fe40007f1e0ff */
[----:B------:R-:W-:Y:S02]  /*0650*/  IADD3 R10, PT, PT, R8, 0x20, RZ ;  /* 0x00000020080a7810 */ /* 0x000fe40007ffe0ff */
[----:B------:R-:W-:Y:S02]  /*0660*/  IADD3.X R7, PT, PT, R0, R3, RZ, P0, !PT ;  /* 0x0000000300077210 */ /* 0x000fe400007fe4ff */
[-C--:B------:R-:W-:Y:S02]  /*0670*/  ISETP.GE.AND P0, PT, R8, R93.reuse, PT ;  /* 0x0000005d0800720c */ /* 0x080fe40003f06270 */
[----:B------:R-:W-:Y:S01]  /*0680*/  ISETP.GE.AND P1, PT, R10, R93, PT ;  /* 0x0000005d0a00720c */ /* 0x000fe20003f26270 */
[----:B---3--:R-:W-:-:S04]  /*0690*/  IMAD.WIDE.U32 R6, R20, UR4, R6 ;  /* 0x0000000414067c25 */ /* 0x008fc8000f8e0006 */
[----:B------:R-:W-:-:S06]  /*06a0*/  IMAD R21, R20, UR5, R7 ;  /* 0x0000000514157c24 */ /* 0x000fcc000f8e0207 */
        /* <DEDUP_REMOVED lines=10> */
.L_x_4241:
[----:B------:R-:W-:Y:S05]  /*0750*/  BSYNC.RECONVERGENT B0 ;  /* 0x0000000000007941 */ /* 0x000fea0003800200 */
.L_x_4240:
[----:B------:R-:W-:Y:S04]  /*0760*/  BSSY.RECONVERGENT B0, `(.L_x_4242) ;  /* 0x000000f000007945 */ /* 0x000fe80003800200 */
[----:B------:R-:W-:Y:S05]  /*0770*/  @P1 BRA `(.L_x_4243) ;  /* 0x0000000000341947 */ /* 0x000fea0003800000 */
[----:B------:R-:W-:Y:S01]  /*0780*/  IADD3 R3, P0, PT, R8, 0x20, RZ ;  /* 0x0000002008037810 */ /* 0x000fe20007f1e0ff */
[----:B------:R-:W2:Y:S03]  /*0790*/  LDCU.64 UR4, c[0x0][0x3f0] ;  /* 0x00007e00ff0477ac */ /* 0x000ea60008000a00 */
[----:B------:R-:W-:-:S05]  /*07a0*/  IADD3.X R7, PT, PT, RZ, RZ, RZ, P0, !PT ;  /* 0x000000ffff077210 */ /* 0x000fca00007fe4ff */
[----:B------:R-:W-:Y:S01]  /*07b0*/  IMAD R0, R7, R4, RZ ;  /* 0x0000000407007224 */ /* 0x000fe200078e02ff */
[----:B------:R-:W-:-:S03]  /*07c0*/  MOV R7, R21 ;  /* 0x0000001500077202 */ /* 0x000fc60000000f00 */
[----:B------:R-:W-:-:S04]  /*07d0*/  IMAD.WIDE.U32 R6, R3, R4, R6 ;  /* 0x0000000403067225 */ /* 0x000fc800078e0006 */
[----:B------:R-:W-:Y:S01]  /*07e0*/  IMAD R3, R3, R5, R0 ;  /* 0x0000000503037224 */ /* 0x000fe200078e0200 */
[----:B--2---:R-:W-:-:S04]  /*07f0*/  LEA R2, P0, R6, UR4, 0x1 ;  /* 0x0000000406027c11 */ /* 0x004fc8000f8008ff */
[----:B------:R-:W-:-:S04]  /*0800*/  IADD3 R3, PT, PT, R7, R3, RZ ;  /* 0x0000000307037210 */ /* 0x000fc80007ffe0ff */
[----:B------:R-:W-:-:S05]  /*0810*/  LEA.HI.X R3, R6, UR5, R3, 0x1, P0 ;  /* 0x0000000506037c11 */ /* 0x000fca00080f0c03 */
[----:B------:R2:W-:Y:S04]  /*0820*/  STG.E.128 desc[UR16][R2.64], RZ ;  /* 0x000000ff02007986 */ /* 0x0005e8000c101d10 */
[----:B------:R2:W-:Y:S04]  /*0830*/  STG.E.128 desc[UR16][R2.64+0x40], RZ ;  /* 0x000040ff02007986 */ /* 0x0005e8000c101d10 */
[----:B------:R2:W-:Y:S02]  /*0840*/  STG.E.128 desc[UR16][R2.64+0x80], RZ ;  /* 0x000080ff02007986 */ /* 0x0005e4000c101d10 */
.L_x_4243:
[----:B------:R-:W-:Y:S05]  /*0850*/  BSYNC.RECONVERGENT B0 ;  /* 0x0000000000007941 */ /* 0x000fea0003800200 */
.L_x_4242:
        /* <DEDUP_REMOVED lines=14> */
.L_x_4239:
        /* <DEDUP_REMOVED lines=10> */
.L_x_4244:
[----:B------:R-:W-:Y:S05]  /*09e0*/  BRA.U !UP1, `(.L_x_4245) ;  /* 0x00000005097c7547 */ /* 0x000fea000b800000 */
[----:B------:R-:W1:Y:S01]  /*09f0*/  LDC R11, c[0x0][0x4f0] ;  /* 0x00013c00ff0b7b82 */ /* 0x000e620000000800 */
[----:B------:R-:W-:Y:S01]  /*0a00*/  LEA R0, R3, 0xffffffc0, 0x6 ;  /* 0xffffffc003007811 */ /* 0x000fe200078e30ff */
[----:B------:R-:W2:Y:S03]  /*0a10*/  LDCU.64 UR4, c[0x0][0x4e8] ;  /* 0x00009d00ff0477ac */ /* 0x000ea60008000a00 */
[----:B------:R-:W-:Y:S01]  /*0a20*/  IABS R4, R0 ;  /* 0x0000000000047213 */ /* 0x000fe20000000000 */
        /* <DEDUP_REMOVED lines=12> */
[----:B-----5:R-:W-:-:S05]  /*0af0*/  IMAD.HI.U32 R9, R5, R4, RZ ;  /* 0x0000000405097227 */ /* 0x020fca00078e00ff */
        /* <DEDUP_REMOVED lines=9> */
[----:B--2---:R-:W-:-:S04]  /*0b90*/  IMAD.WIDE.U32 R4, R8, UR4, RZ ;  /* 0x0000000408047c25 */ /* 0x004fc8000f8e00ff */
[----:B------:R-:W-:Y:S01]  /*0ba0*/  IMAD R137, R8, UR5, R5 ;  /* 0x0000000508897c24 */ /* 0x000fe2000f8e0205 */
[----:B------:R-:W1:Y:S01]  /*0bb0*/  LDCU.64 UR4, c[0x0][0x3a8] ;  /* 0x00007500ff0477ac */ /* 0x000e620008000a00 */
[----:B------:R-:W2:Y:S06]  /*0bc0*/  LDC R5, c[0x0][0x3e8] ;  /* 0x0000fa00ff057b82 */ /* 0x000eac0000000800 */
        /* <DEDUP_REMOVED lines=10> */
[----:B----4-:R-:W-:Y:S01]  /*0c70*/  IMAD.U32 R100, RZ, RZ, UR12 ;  /* 0x0000000cff647e24 */ /* 0x010fe2000f8e00ff */
[----:B------:R-:W2:Y:S01]  /*0c80*/  I2F.RP R14, R4 ;  /* 0x00000004000e7306 */ /* 0x000ea20000209400 */
[----:B------:R-:W-:Y:S01]  /*0c90*/  IMAD R0, R11, R9, R0 ;  /* 0x000000090b007224 */ /* 0x000fe200078e0200 */
[----:B------:R-:W-:Y:S01]  /*0ca0*/  MOV R85, UR11 ;  /* 0x0000000b00557c02 */ /* 0x000fe20008000f00 */
[----:B------:R-:W-:-:S05]  /*0cb0*/  IMAD.U32 R101, RZ, RZ, UR13 ;  /* 0x0000000dff657e24 */ /* 0x000fca000f8e00ff */
[----:B--2---:R-:W2:Y:S02]  /*0cc0*/  MUFU.RCP R13, R14 ;  /* 0x0000000e000d7308 */ /* 0x004ea40000001000 */
[----:B--2---:R-:W-:-:S06]  /*0cd0*/  IADD3 R13, PT, PT, R13, 0xffffffe, RZ ;  /* 0x0ffffffe0d0d7810 */ /* 0x004fcc0007ffe0ff */
[----:B------:R-:W2:Y:S02]  /*0ce0*/  F2I.FTZ.U32.TRUNC.NTZ R13, R13 ;  /* 0x0000000d000d7305 */ /* 0x000ea4000021f000 */
[----:B--2---:R-:W-:-:S04]  /*0cf0*/  IMAD.MOV R6, RZ, RZ, -R13 ;  /* 0x000000ffff067224 */ /* 0x004fc800078e0a0d */
        /* <DEDUP_REMOVED lines=16> */
[----:B------:R-:W-:Y:S02]  /*0e00*/  @!P1 LOP3.LUT R6, RZ, R5, RZ, 0x33, !PT ;  /* 0x00000005ff069212 */ /* 0x000fe400078e33ff */
[----:B------:R-:W-:-:S05]  /*0e10*/  SHF.R.S32.HI R5, RZ, 0x1f, R0 ;  /* 0x0000001fff057819 */ /* 0x000fca0000011400 */
        /* <DEDUP_REMOVED lines=28> */
.L_x_4245:
        /* <DEDUP_REMOVED lines=15> */
.L_x_4247:
[----:B------:R-:W2:Y:S01]  /*10d0*/  LDC.64 R100, c[0x0][0x3b8] ;  /* 0x0000ee00ff647b82 */ /* 0x000ea20000000a00 */
[----:B-1----:R-:W-:-:S05]  /*10e0*/  IADD3 R6, PT, PT, R0, R5, RZ ;  /* 0x0000000500067210 */ /* 0x002fca0007ffe0ff */
[C---:B--2---:R-:W-:Y:S02]  /*10f0*/  IMAD R11, R6.reuse, R101, RZ ;  /* 0x00000065060b7224 */ /* 0x044fe400078e02ff */
[----:B------:R-:W-:-:S05]  /*1100*/  IMAD.WIDE.U32 R6, R6, R100, RZ ;  /* 0x0000006406067225 */ /* 0x000fca00078e00ff */
[----:B------:R-:W-:Y:S02]  /*1110*/  IADD3 R11, PT, PT, R7, R11, RZ ;  /* 0x0000000b070b7210 */ /* 0x000fe40007ffe0ff */
[----:B------:R-:W-:Y:S02]  /*1120*/  MOV R10, R6 ;  /* 0x00000006000a7202 */ /* 0x000fe40000000f00 */
.L_x_4248:
        /* <DEDUP_REMOVED lines=14> */
.L_x_4249:
[----:B------:R-:W1:Y:S01]  /*1210*/  LDC.64 R84, c[0x0][0x3c0] ;  /* 0x0000f000ff547b82 */ /* 0x000e620000000a00 */
[----:B------:R-:W-:-:S05]  /*1220*/  IADD3 R5, PT, PT, R0, R5, RZ ;  /* 0x0000000500057210 */ /* 0x000fca0007ffe0ff */
[C---:B-1----:R-:W-:Y:S02]  /*1230*/  IMAD R13, R5.reuse, R85, RZ ;  /* 0x00000055050d7224 */ /* 0x042fe400078e02ff */
[----:B------:R-:W-:-:S05]  /*1240*/  IMAD.WIDE.U32 R4, R5, R84, RZ ;  /* 0x0000005405047225 */ /* 0x000fca00078e00ff */
[----:B------:R-:W-:Y:S02]  /*1250*/  IADD3 R13, PT, PT, R5, R13, RZ ;  /* 0x0000000d050d7210 */ /* 0x000fe40007ffe0ff */
[----:B------:R-:W-:-:S07]  /*1260*/  MOV R12, R4 ;  /* 0x00000004000c7202 */ /* 0x000fce0000000f00 */
.L_x_4250:
[----:B-----5:R-:W1:Y:S01]  /*1270*/  LDC R9, c[0x0][0x3e8] ;  /* 0x0000fa00ff097b82 */ /* 0x020e620000000800 */
        /* <DEDUP_REMOVED lines=10> */
[----:B------:R-:W-:Y:S02]  /*1320*/  IMAD.HI.U32 R5, R7, R5, R6 ;  /* 0x0000000507057227 */ /* 0x000fe400078e0006 */
[----:B------:R-:W1:Y:S04]  /*1330*/  LDC.64 R6, c[0x0][0x3d8] ;  /* 0x0000f600ff067b82 */ /* 0x000e680000000a00 */
        /* <DEDUP_REMOVED lines=28> */
.L_x_4246:
[----:B------:R-:W-:Y:S01]  /*1500*/  ISETP.NE.AND P0, PT, R130, -0x1, PT ;  /* 0xffffffff8200780c */ /* 0x000fe20003f05270 */
[----:B------:R-:W-:Y:S01]  /*1510*/  IMAD.IADD R124, R93, 0x1, -R2 ;  /* 0x000000015d7c7824 */ /* 0x000fe200078e0a02 */
[----:B------:R-:W-:Y:S01]  /*1520*/  SHF.R.U32.HI R94, RZ, 0x2, R120 ;  /* 0x00000002ff5e7819 */ /* 0x000fe20000011678 */
[C---:B------:R-:W-:Y:S01]  /*1530*/  IMAD.SHL.U32 R125, R120.reuse, 0x8, RZ ;  /* 0x00000008787d7824 */ /* 0x040fe200078e00ff */
[----:B------:R-:W1:Y:S01]  /*1540*/  LDCU.64 UR4, c[0x0][0x3c8] ;  /* 0x00007900ff0477ac */ /* 0x000e620008000a00 */
[----:B------:R-:W-:Y:S01]  /*1550*/  LOP3.LUT R132, R120, 0x18, RZ, 0xc0, !PT ;  /* 0x0000001878847812 */ /* 0x000fe200078ec0ff */
[----:B------:R-:W-:Y:S01]  /*1560*/  IMAD.MOV.U32 R95, RZ, RZ, RZ ;  /* 0x000000ffff5f7224 */ /* 0x000fe200078e00ff */
[CC--:B------:R-:W-:Y:S01]  /*1570*/  ISETP.GE.AND P6, PT, R94.reuse, R124.reuse, PT ;  /* 0x0000007c5e00720c */ /* 0x0c0fe20003fc6270 */
[----:B------:R-:W-:Y:S01]  /*1580*/  VIADD R13, R94, 0x20 ;  /* 0x000000205e0d7836 */ /* 0x000fe20000000000 */
[C---:B------:R-:W-:Y:S01]  /*1590*/  LOP3.LUT R15, R125.reuse, 0x18, RZ, 0xc0, !PT ;  /* 0x000000187d0f7812 */ /* 0x040fe200078ec0ff */
[----:B------:R-:W2:Y:S01]  /*15a0*/  LDCU.64 UR6, c[0x0][0x388] ;  /* 0x00007100ff0677ac */ /* 0x000ea20008000a00 */
[----:B------:R-:W-:Y:S01]  /*15b0*/  LOP3.LUT R131, R125, 0xd8, RZ, 0xc0, !PT ;  /* 0x000000d87d837812 */ /* 0x000fe200078ec0ff */
[----:B------:R-:W-:Y:S01]  /*15c0*/  IMAD.WIDE.U32 R18, R19, 0x40, R94 ;  /* 0x0000004013127825 */ /* 0x000fe200078e005e */
[----:B------:R-:W3:Y:S01]  /*15d0*/  @P0 LDC.64 R4, c[0x0][0x3b0] ;  /* 0x0000ec00ff040b82 */ /* 0x000ee20000000a00 */
[----:B------:R-:W-:-:S02]  /*15e0*/  ISETP.GE.AND P5, PT, R13, R124, PT ;  /* 0x0000007c0d00720c */ /* 0x000fc40003fa6270 */
[----:B------:R-:W-:Y:S01]  /*15f0*/  LOP3.LUT R131, R131, R132, RZ, 0x3c, !PT ;  /* 0x0000008483837212 */ /* 0x000fe200078e3cff */
[----:B------:R-:W-:Y:S02]  /*1600*/  IMAD.SHL.U32 R88, R3, 0x40, RZ ;  /* 0x0000004003587824 */ /* 0x000fe400078e00ff */
[C---:B------:R-:W-:Y:S02]  /*1610*/  IMAD.SHL.U32 R92, R120.reuse, 0x20, RZ ;  /* 0x00000020785c7824 */ /* 0x040fe400078e00ff */
[----:B------:R-:W4:Y:S01]  /*1620*/  @!P0 LDC.64 R6, c[0x0][0x398] ;  /* 0x0000e600ff068b82 */ /* 0x000f220000000a00 */
[----:B------:R-:W-:Y:S02]  /*1630*/  IMAD.SHL.U32 R89, R120, 0x4, RZ ;  /* 0x0000000478597824 */ /* 0x000fe400078e00ff */
[----:B------:R-:W-:-:S05]  /*1640*/  IMAD.MOV.U32 R86, RZ, RZ, 0x20 ;  /* 0x00000020ff567424 */ /* 0x000fca00078e00ff */
[----:B------:R-:W5:Y:S01]  /*1650*/  @!P6 LDC.64 R10, c[0x0][0x3b0] ;  /* 0x0000ec00ff0aeb82 */ /* 0x000f620000000a00 */
[----:B---3--:R-:W-:Y:S01]  /*1660*/  @P0 IMAD.WIDE.U32 R22, R130, R4, RZ ;  /* 0x0000000482160225 */ /* 0x008fe200078e00ff */
[----:B------:R-:W-:-:S04]  /*1670*/  LOP3.LUT R4, R125, 0x1f20, RZ, 0xc0, !PT ;  /* 0x00001f207d047812 */ /* 0x000fc800078ec0ff */
[----:B------:R-:W-:Y:S01]  /*1680*/  LOP3.LUT R131, R4, R131, RZ, 0xfc, !PT ;  /* 0x0000008304837212 */ /* 0x000fe200078efcff */
[----:B----4-:R-:W-:-:S04]  /*1690*/  @!P0 IMAD.WIDE.U32 R16, R8, R6, RZ ;  /* 0x0000000608108225 */ /* 0x010fc800078e00ff */
[----:B------:R-:W-:Y:S02]  /*16a0*/  @P0 IMAD.MOV.U32 R16, RZ, RZ, R22 ;  /* 0x000000ffff100224 */ /* 0x000fe400078e0016 */
[----:B------:R-:W-:Y:S02]  /*16b0*/  @!P0 IMAD R7, R8, R7, R17 ;  /* 0x0000000708078224 */ /* 0x000fe400078e0211 */
[----:B------:R-:W-:Y:S01]  /*16c0*/  @P0 IMAD R7, R130, R5, R23 ;  /* 0x0000000582070224 */ /* 0x000fe200078e0217 */
[----:B------:R-:W-:Y:S01]  /*16d0*/  IADD3 R16, P0, PT, R15, R16, RZ ;  /* 0x000000100f107210 */ /* 0x000fe20007f1e0ff */
[----:B------:R-:W3:Y:S01]  /*16e0*/  @!P5 LDC.64 R8, c[0x0][0x3b0] ;  /* 0x0000ec00ff08db82 */ /* 0x000ee20000000a00 */
[----:B-----5:R-:W-:-:S03]  /*16f0*/  @!P6 IMAD R22, R19, R10, RZ ;  /* 0x0000000a1316e224 */ /* 0x020fc600078e02ff */
[----:B------:R-:W-:Y:S01]  /*1700*/  IMAD.X R17, RZ, RZ, R7, P0 ;  /* 0x000000ffff117224 */ /* 0x000fe200000e0607 */
[----:B------:R-:W-:Y:S01]  /*1710*/  IADD3 R24, P0, PT, R15, R24, RZ ;  /* 0x000000180f187210 */ /* 0x000fe20007f1e0ff */
[----:B------:R-:W-:Y:S02]  /*1720*/  @!P6 IMAD R11, R18, R11, R22 ;  /* 0x0000000b120be224 */ /* 0x000fe400078e0216 */
[C---:B-1----:R-:W-:Y:S01]  /*1730*/  IMAD.WIDE.U32 R16, R20.reuse, UR4, R16 ;  /* 0x0000000414107c25 */ /* 0x042fe2000f8e0010 */
[----:B------:R-:W1:Y:S01]  /*1740*/  @!P5 LDC.64 R4, c[0x0][0x380] ;  /* 0x0000e000ff04db82 */ /* 0x000e620000000a00 */
[----:B------:R-:W-:Y:S02]  /*1750*/  UMOV UR4, 0x400 ;  /* 0x0000040000047882 */ /* 0x000fe40000000000 */
[----:B------:R-:W-:Y:S02]  /*1760*/  IMAD R21, R20, UR5, R17 ;  /* 0x0000000514157c24 */ /* 0x000fe4000f8e0211 */
[----:B------:R-:W-:Y:S01]  /*1770*/  IMAD.X R25, RZ, RZ, R14, P0 ;  /* 0x000000ffff197224 */ /* 0x000fe200000e060e */
[----:B------:R-:W-:Y:S01]  /*1780*/  @!P5 IADD3 R14, P0, PT, R18, 0x20, RZ ;  /* 0x00000020120ed810 */ /* 0x000fe20007f1e0ff */
[----:B------:R-:W-:Y:S01]  /*1790*/  @!P6 IMAD.MOV.U32 R20, RZ, RZ, R16 ;  /* 0x000000ffff14e224 */ /* 0x000fe200078e0010 */
[----:B------:R-:W4:Y:S01]  /*17a0*/  S2UR UR5, SR_CgaCtaId ;  /* 0x00000000000579c3 */ /* 0x000f220000008800 */
[----:B------:R-:W-:-:S02]  /*17b0*/  @!P5 IMAD.MOV.U32 R17, RZ, RZ, R21 ;  /* 0x000000ffff11d224 */ /* 0x000fc400078e0015 */
[----:B------:R-:W-:Y:S02]  /*17c0*/  @!P5 IMAD.X R19, RZ, RZ, R19, P0 ;  /* 0x000000ffff13d224 */ /* 0x000fe400000e0613 */
[----:B------:R-:W-:Y:S01]  /*17d0*/  @!P6 IMAD.WIDE.U32 R20, R18, R10, R20 ;  /* 0x0000000a1214e225 */ /* 0x000fe200078e0014 */
[----:B------:R-:W-:Y:S02]  /*17e0*/  IADD3 R10, PT, PT, R91, 0x40, -R88 ;  /* 0x000000405b0a7810 */ /* 0x000fe40007ffe858 */
[----:B------:R-:W5:Y:S01]  /*17f0*/  @!P6 LDC.64 R6, c[0x0][0x380] ;  /* 0x0000e000ff06eb82 */ /* 0x000f620000000a00 */
[C---:B------:R-:W-:Y:S01]  /*1800*/  IMAD.WIDE.U32 R22, R94.reuse, R100, R24 ;  /* 0x000000645e167225 */ /* 0x040fe200078e0018 */
[-C--:B------:R-:W-:Y:S02]  /*1810*/  ISETP.GE.AND P3, PT, R13, R10.reuse, PT ;  /* 0x0000000a0d00720c */ /* 0x080fe40003f66270 */
[----:B------:R-:W-:Y:S01]  /*1820*/  ISETP.GE.AND P4, PT, R94, R10, PT ;  /* 0x0000000a5e00720c */ /* 0x000fe20003f86270 */
[----:B---3--:R-:W-:Y:S01]  /*1830*/  @!P5 IMAD R18, R19, R8, RZ ;  /* 0x000000081312d224 */ /* 0x008fe200078e02ff */
[----:B--2---:R-:W-:Y:S01]  /*1840*/  LEA R127, P0, R22, UR6, 0x1 ;  /* 0x00000006167f7c11 */ /* 0x004fe2000f8008ff */
[----:B------:R-:W-:Y:S01]  /*1850*/  IMAD R126, R94, R101, R23 ;  /* 0x000000655e7e7224 */ /* 0x000fe200078e0217 */
[----:B------:R-:W-:Y:S01]  /*1860*/  ISETP.GE.AND P2, PT, R13, R10, PT ;  /* 0x0000000a0d00720c */ /* 0x000fe20003f46270 */
[----:B------:R-:W-:-:S03]  /*1870*/  @!P5 IMAD.WIDE.U32 R16, R14, R8, R16 ;  /* 0x000000080e10d225 */ /* 0x000fc600078e0010 */
[----:B------:R-:W-:Y:S01]  /*1880*/  LEA.HI.X R126, R22, UR7, R126, 0x1, P0 ;  /* 0x00000007167e7c11 */ /* 0x000fe200080f0c7e */
[----:B------:R-:W-:Y:S01]  /*1890*/  @!P5 IMAD R9, R14, R9, R18 ;  /* 0x000000090e09d224 */ /* 0x000fe200078e0212 */
[----:B-1----:R-:W-:Y:S01]  /*18a0*/  @!P5 LEA R8, P0, R16, R4, 0x1 ;  /* 0x000000041008d211 */ /* 0x002fe200078008ff */
[----:B------:R-:W-:Y:S01]  /*18b0*/  @!P6 IMAD.IADD R11, R21, 0x1, R11 ;  /* 0x00000001150be824 */ /* 0x000fe200078e020b */
[----:B----4-:R-:W-:Y:S01]  /*18c0*/  ULEA UR5, UR5, UR4, 0x18 ;  /* 0x0000000405057291 */ /* 0x010fe2000f8ec0ff */
[----:B------:R-:W-:Y:S01]  /*18d0*/  @!P5 IMAD.IADD R9, R17, 0x1, R9 ;  /* 0x000000011109d824 */ /* 0x000fe200078e0209 */
[----:B------:R-:W1:Y:S01]  /*18e0*/  LDCU.64 UR6, c[0x0][0x390] ;  /* 0x00007200ff0677ac */ /* 0x000e620008000a00 */
[----:B------:R-:W-:-:S03]  /*18f0*/  IMAD.SHL.U32 R4, R100, 0x20, RZ ;  /* 0x0000002064047824 */ /* 0x000fc600078e00ff */
[----:B------:R-:W-:Y:S02]  /*1900*/  @!P5 LEA.HI.X R9, R16, R5, R9, 0x1, P0 ;  /* 0x000000051009d211 */ /* 0x000fe400000f0c09 */
[C---:B-----5:R-:W-:Y:S02]  /*1910*/  @!P6 LEA R6, P1, R20.reuse, R6, 0x1 ;  /* 0x000000061406e211 */ /* 0x060fe400078208ff */
[----:B------:R-:W-:Y:S02]  /*1920*/  LEA R131, R131, UR5, 0x1 ;  /* 0x0000000583837c11 */ /* 0x000fe4000f8e08ff */
[----:B------:R-:W-:Y:S02]  /*1930*/  @!P6 LEA.HI.X R7, R20, R7, R11, 0x1, P1 ;  /* 0x000000071407e211 */ /* 0x000fe400008f0c0b */
[----:B------:R-:W-:Y:S02]  /*1940*/  SHF.L.U64.HI R5, R100, 0x5, R101 ;  /* 0x0000000564057819 */ /* 0x000fe40000010265 */
[----:B------:R-:W-:Y:S01]  /*1950*/  @!P3 LEA R14, P0, R4, R127, 0x1 ;  /* 0x0000007f040eb211 */ /* 0x000fe200078008ff */
[----:B------:R-:W-:Y:S01]  /*1960*/  @!PT LDS RZ, [RZ] ;  /* 0x00000000fffff984 */ /* 0x000fe20000000800 */
[----:B------:R-:W-:Y:S01]  /*1970*/  @!PT LDS RZ, [RZ] ;  /* 0x00000000fffff984 */ /* 0x000fe20000000800 */
[----:B------:R-:W-:Y:S01]  /*1980*/  @!PT LDS RZ, [RZ] ;  /* 0x00000000fffff984 */ /* 0x000fe20000000800 */
[----:B------:R-:W-:Y:S01]  /*1990*/  @!P6 LDGSTS.E.BYPASS.LTC128B.128 [R131], desc[UR16][R6.64] ;  /* 0x000000000683efae */ /* 0x000fe2000b981a10 */
[----:B------:R-:W-:-:S02]  /*19a0*/  IADD3 R12, P1, PT, R15, R12, RZ ;  /* 0x0000000c0f0c7210 */ /* 0x000fc40007f3e0ff */
[----:B------:R-:W-:Y:S01]  /*19b0*/  @!P3 LEA.HI.X R15, R4, R126, R5, 0x1, P0 ;  /* 0x0000007e040fb211 */ /* 0x000fe200000f0c05 */
[----:B------:R-:W-:Y:S01]  /*19c0*/  @!P6 LDGSTS.E.BYPASS.LTC128B.128 [R131+0x1000], desc[UR16][R6.64+0x40] ;  /* 0x010000400683efae */ /* 0x000fe2000b981a10 */
[----:B------:R-:W-:Y:S02]  /*19d0*/  @!P4 IMAD.MOV.U32 R4, RZ, RZ, R127 ;  /* 0x000000ffff04c224 */ /* 0x000fe400078e007f */
[----:B------:R-:W-:Y:S01]  /*19e0*/  @!P4 IMAD.MOV.U32 R5, RZ, RZ, R126 ;  /* 0x000000ffff05c224 */ /* 0x000fe200078e007e */
[----:B------:R2:W-:Y:S01]  /*19f0*/  @!P6 LDGSTS.E.BYPASS.LTC128B.128 [R131+0x2000], desc[UR16][R6.64+0x80] ;  /* 0x020000800683efae */ /* 0x0005e2000b981a10 */
[----:B------:R-:W-:Y:S01]  /*1a00*/  IMAD.X R13, RZ, RZ, R0, P1 ;  /* 0x000000ffff0d7224 */ /* 0x000fe200008e0600 */
[----:B------:R-:W-:Y:S02]  /*1a10*/  LOP3.LUT R0, R92, 0xc0, RZ, 0xc0, !PT ;  /* 0x000000c05c007812 */ /* 0x000fe400078ec0ff */
[----:B------:R-:W-:Y:S01]  /*1a20*/  @!P5 LDGSTS.E.BYPASS.LTC128B.128 [R131+0x800], desc[UR16][R8.64] ;  /* 0x008000000883dfae */ /* 0x000fe2000b981a10 */
[----:B------:R-:W-:Y:S01]  /*1a30*/  IMAD.WIDE.U32 R12, R94, R84, R12 ;  /* 0x000000545e0c7225 */ /* 0x000fe200078e000c */
[----:B------:R-:W-:-:S02]  /*1a40*/  LOP3.LUT R89, R0, 0x18, R89, 0xf8, !PT ;  /* 0x0000001800597812 */ /* 0x000fc400078ef859 */
[----:B------:R-:W-:Y:S01]  /*1a50*/  @!P5 LDGSTS.E.BYPASS.LTC128B.128 [R131+0x1800], desc[UR16][R8.64+0x40] ;  /* 0x018000400883dfae */ /* 0x000fe2000b981a10 */
[----:B------:R-:W-:Y:S01]  /*1a60*/  IMAD R129, R94, R85, R13 ;  /* 0x000000555e817224 */ /* 0x000fe200078e020d */
[C---:B-1----:R-:W-:Y:S02]  /*1a70*/  LEA R128, P0, R12.reuse, UR6, 0x1 ;  /* 0x000000060c807c11 */ /* 0x042fe4000f8008ff */
[----:B------:R1:W-:Y:S01]  /*1a80*/  @!P5 LDGSTS.E.BYPASS.LTC128B.128 [R131+0x2800], desc[UR16][R8.64+0x80] ;  /* 0x028000800883dfae */ /* 0x0003e2000b981a10 */
[----:B------:R-:W-:Y:S02]  /*1a90*/  SHF.R.U32.HI R0, RZ, 0x1, R120 ;  /* 0x00000001ff007819 */ /* 0x000fe40000011678 */
[----:B------:R-:W-:Y:S01]  /*1aa0*/  LEA.HI.X R129, R12, UR7, R129, 0x1, P0 ;  /* 0x000000070c817c11 */ /* 0x000fe200080f0c81 */
[----:B------:R-:W-:Y:S01]  /*1ab0*/  @!P4 LDGSTS.E.BYPASS.LTC128B.128 [R131+0x3000], desc[UR16][R4.64] ;  /* 0x030000000483cfae */ /* 0x000fe2000b981a10 */
[----:B------:R-:W-:Y:S02]  /*1ac0*/  ISETP.NE.AND P6, PT, R3, 0x1, PT ;  /* 0x000000010300780c */ /* 0x000fe40003fc5270 */
[----:B------:R-:W-:Y:S01]  /*1ad0*/  LOP3.LUT R94, R94, 0x7, RZ, 0xc0, !PT ;  /* 0x000000075e5e7812 */ /* 0x000fe200078ec0ff */
[----:B------:R-:W-:Y:S04]  /*1ae0*/  @!P4 LDGSTS.E.BYPASS.LTC128B.128 [R131+0x4000], desc[UR16][R4.64+0x40] ;  /* 0x040000400483cfae */ /* 0x000fe8000b981a10 */
[----:B------:R3:W-:Y:S01]  /*1af0*/  @!P4 LDGSTS.E.BYPASS.LTC128B.128 [R131+0x5000], desc[UR16][R4.64+0x80] ;  /* 0x050000800483cfae */ /* 0x0007e2000b981a10 */
[----:B--2---:R-:W-:-:S03]  /*1b00*/  IMAD.SHL.U32 R7, R120, 0x10, RZ ;  /* 0x0000001078077824 */ /* 0x004fc600078e00ff */
[----:B------:R-:W-:Y:S01]  /*1b10*/  @!P3 LDGSTS.E.BYPASS.LTC128B.128 [R131+0x3800], desc[UR16][R14.64] ;  /* 0x038000000e83bfae */ /* 0x000fe2000b981a10 */
[----:B------:R-:W-:-:S03]  /*1b20*/  SHF.L.U64.HI R6, R84, 0x5, R85 ;  /* 0x0000000554067819 */ /* 0x000fc60000010255 */
[----:B------:R-:W-:Y:S04]  /*1b30*/  @!P3 LDGSTS.E.BYPASS.LTC128B.128 [R131+0x4800], desc[UR16][R14.64+0x40] ;  /* 0x048000400e83bfae */ /* 0x000fe8000b981a10 */
[----:B------:R-:W-:Y:S01]  /*1b40*/  @!P3 LDGSTS.E.BYPASS.LTC128B.128 [R131+0x5800], desc[UR16][R14.64+0x80] ;  /* 0x058000800e83bfae */ /* 0x000fe2000b981a10 */
[----:B-1----:R-:W-:-:S03]  /*1b50*/  LOP3.LUT R8, R92, 0x120, RZ, 0xc0, !PT ;  /* 0x000001205c087812 */ /* 0x002fc600078ec0ff */
[----:B------:R-:W0:Y:S01]  /*1b60*/  LDGDEPBAR ;  /* 0x00000000000079af */ /* 0x000e220000000000 */
[----:B------:R-:W-:Y:S02]  /*1b70*/  LOP3.LUT R8, R8, 0x3e00, R7, 0xf8, !PT ;  /* 0x00003e0008087812 */ /* 0x000fe400078ef807 */
[----:B------:R-:W-:-:S04]  /*1b80*/  LOP3.LUT R7, R7, 0x100, RZ, 0xc0, !PT ;  /* 0x0000010007077812 */ /* 0x000fc800078ec0ff */
[----:B------:R-:W-:Y:S01]  /*1b90*/  LOP3.LUT R122, R7, 0x20, R92, 0xf8, !PT ;  /* 0x00000020077a7812 */ /* 0x000fe200078ef85c */
[----:B---3--:R-:W-:Y:S01]  /*1ba0*/  IMAD.SHL.U32 R5, R84, 0x20, RZ ;  /* 0x0000002054057824 */ /* 0x008fe200078e00ff */
[C---:B------:R-:W-:Y:S02]  /*1bb0*/  LOP3.LUT R7, R89.reuse, 0x8, R120, 0x78, !PT ;  /* 0x0000000859077812 */ /* 0x040fe400078e7878 */
[----:B------:R-:W-:Y:S02]  /*1bc0*/  LOP3.LUT R89, R89, 0x8, R0, 0x78, !PT ;  /* 0x0000000859597812 */ /* 0x000fe400078e7800 */
[----:B------:R-:W-:Y:S02]  /*1bd0*/  @!P2 LEA R4, P0, R5, R128, 0x1 ;  /* 0x000000800504a211 */ /* 0x000fe400078008ff */
[----:B------:R-:W-:Y:S02]  /*1be0*/  LOP3.LUT R122, R122, R7, RZ, 0xfc, !PT ;  /* 0x000000077a7a7212 */ /* 0x000fe400078efcff */
[----:B------:R-:W-:-:S02]  /*1bf0*/  LOP3.LUT R123, R8, R89, RZ, 0xfc, !PT ;  /* 0x00000059087b7212 */ /* 0x000fc400078efcff */
[----:B------:R-:W-:Y:S01]  /*1c00*/  @!P2 LEA.HI.X R5, R5, R129, R6, 0x1, P0 ;  /* 0x000000810505a211 */ /* 0x000fe200000f0c06 */
[----:B------:R-:W-:-:S04]  /*1c10*/  DEPBAR.LE SB0, 0x0 ;  /* 0x000080000000791a */ /* 0x000fc80000000000 */
[----:B------:R-:W-:Y:S01]  /*1c20*/  BAR.SYNC.DEFER_BLOCKING 0x0 ;  /* 0x0000000000007b1d */ /* 0x000fe20000010000 */
[----:B------:R-:W-:Y:S02]  /*1c30*/  LEA R123, R123, UR5, 0x1 ;  /* 0x000000057b7b7c11 */ /* 0x000fe4000f8e08ff */
[----:B------:R-:W-:Y:S02]  /*1c40*/  LEA R122, R122, UR5, 0x1 ;  /* 0x000000057a7a7c11 */ /* 0x000fe4000f8e08ff */
[----:B------:R-:W-:-:S04]  /*1c50*/  LOP3.LUT P0, R87, R120, 0x4, RZ, 0xc0, !PT ;  /* 0x0000000478577812 */ /* 0x000fc8000780c0ff */
[----:B------:R-:W-:-:S05]  /*1c60*/  SEL R90, R86, 0xffffffe0, !P0 ;  /* 0xffffffe0565a7807 */ /* 0x000fca0004000000 */
[--C-:B------:R-:W-:Y:S02]  /*1c70*/  IMAD.IADD R96, R123, 0x1, R90.reuse ;  /* 0x000000017b607824 */ /* 0x100fe400078e025a */
[----:B------:R-:W-:Y:S01]  /*1c80*/  IMAD.IADD R95, R122, 0x1, R90 ;  /* 0x000000017a5f7824 */ /* 0x000fe200078e025a */
        /* <DEDUP_REMOVED lines=19> */
[----:B------:R-:W2:Y:S04]  /*1dc0*/  LDSM.16.M88.4 R44, [R122+0x3000] ;  /* 0x003000007a2c783b */ /* 0x000ea80000000200 */
[----:B------:R-:W3:Y:S04]  /*1dd0*/  LDSM.16.M88.4 R36, [R122+0x3400] ;  /* 0x003400007a24783b */ /* 0x000ee80000000200 */
[----:B------:R-:W4:Y:S04]  /*1de0*/  LDSM.16.M88.4 R28, [R122+0x3800] ;  /* 0x003800007a1c783b */ /* 0x000f280000000200 */
[----:B------:R-:W5:Y:S04]  /*1df0*/  LDSM.16.M88.4 R56, [R122+0x3c00] ;  /* 0x003c00007a38783b */ /* 0x000f680000000200 */
[----:B------:R-:W-:Y:S04]  /*1e00*/  LDSM.16.M88.4 R52, [R95+0x3000] ;  /* 0x003000005f34783b */ /* 0x000fe80000000200 */
[----:B-1----:R-:W1:Y:S04]  /*1e10*/  LDSM.16.M88.4 R4, [R96] ;  /* 0x000000006004783b */ /* 0x002e680000000200 */
[----:B------:R-:W1:Y:S04]  /*1e20*/  LDSM.16.M88.4 R20, [R95+0x3400] ;  /* 0x003400005f14783b */ /* 0x000e680000000200 */
[----:B------:R-:W1:Y:S04]  /*1e30*/  LDSM.16.M88.4 R12, [R95+0x3800] ;  /* 0x003800005f0c783b */ /* 0x000e680000000200 */
[----:B------:R-:W1:Y:S04]  /*1e40*/  LDSM.16.M88.4 R8, [R95+0x3c00] ;  /* 0x003c00005f08783b */ /* 0x000e680000000200 */
[----:B------:R-:W-:Y:S01]  /*1e50*/  LDSM.16.M88.4 R16, [R123+0x1000] ;  /* 0x001000007b10783b */ /* 0x000fe20000000200 */
[C---:B--2---:R-:W-:Y:S03]  /*1e60*/  HMMA.16816.F32.BF16 R48, R72.reuse, R44, RZ ;  /* 0x0000002c4830723c */ /* 0x044fe600000418ff */
[----:B------:R-:W-:Y:S04]  /*1e70*/  LDSM.16.M88.4 R60, [R122+0x4000] ;  /* 0x004000007a3c783b */ /* 0x000fe80000000200 */
[----:B------:R-:W-:Y:S01]  /*1e80*/  LDSM.16.M88.4 R76, [R96+0x1000] ;  /* 0x00100000604c783b */ /* 0x000fe20000000200 */
[C---:B------:R-:W-:Y:S03]  /*1e90*/  HMMA.16816.F32.BF16 R44, R72.reuse, R46, RZ ;  /* 0x0000002e482c723c */ /* 0x040fe600000418ff */
[----:B------:R-:W-:Y:S04]  /*1ea0*/  LDSM.16.M88.4 R80, [R95+0x4c00] ;  /* 0x004c00005f50783b */ /* 0x000fe80000000200 */
[----:B------:R-:W-:Y:S01]  /*1eb0*/  LDSM.16.M88.4 R68, [R123+0x2000] ;  /* 0x002000007b44783b */ /* 0x000fe20000000200 */
[C---:B---3--:R-:W-:Y:S03]  /*1ec0*/  HMMA.16816.F32.BF16 R40, R72.reuse, R36, RZ ;  /* 0x000000244828723c */ /* 0x048fe600000418ff */
[----:B------:R-:W-:Y:S04]  /*1ed0*/  LDSM.16.M88.4 R64, [R122+0x5000] ;  /* 0x005000007a40783b */ /* 0x000fe80000000200 */
[----:B------:R-:W0:Y:S01]  /*1ee0*/  LDGDEPBAR ;  /* 0x00000000000079af */ /* 0x000e220000000000 */
[C---:B------:R-:W-:Y:S08]  /*1ef0*/  HMMA.16816.F32.BF16 R36, R72.reuse, R38, RZ ;  /* 0x000000264824723c */ /* 0x040ff000000418ff */
[C---:B----4-:R-:W-:Y:S08]  /*1f00*/  HMMA.16816.F32.BF16 R32, R72.reuse, R28, RZ ;  /* 0x0000001c4820723c */ /* 0x050ff000000418ff */
[C---:B------:R-:W-:Y:S08]  /*1f10*/  HMMA.16816.F32.BF16 R28, R72.reuse, R30, RZ ;  /* 0x0000001e481c723c */ /* 0x040ff000000418ff */
[C---:B-----5:R-:W-:Y:S08]  /*1f20*/  HMMA.16816.F32.BF16 R24, R72.reuse, R56, RZ ;  /* 0x000000384818723c */ /* 0x060ff000000418ff */
[----:B------:R-:W-:Y:S01]  /*1f30*/  HMMA.16816.F32.BF16 R72, R72, R58, RZ ;  /* 0x0000003a4848723c */ /* 0x000fe200000418ff */
        /* <DEDUP_REMOVED lines=10> */
[C---:B------:R-:W-:Y:S08]  /*1fe0*/  HMMA.16816.F32.BF16 R24, R4.reuse, R8, R24 ;  /* 0x000000080418723c */ /* 0x040ff00000041818 */
        /* <DEDUP_REMOVED lines=8> */
[C---:B------:R-:W-:Y:S01]  /*2070*/  HMMA.16816.F32.BF16 R44, R16.reuse, R62, R44 ;  /* 0x0000003e102c723c */ /* 0x040fe2000004182c */
[----:B------:R-:W2:Y:S07]  /*2080*/  LDSM.16.M88.4 R60, [R122+0x5400] ;  /* 0x005400007a3c783b */ /* 0x000eae0000000200 */
[C---:B------:R-:W-:Y:S08]  /*2090*/  HMMA.16816.F32.BF16 R40, R16.reuse, R56, R40 ;  /* 0x000000381028723c */ /* 0x040ff00000041828 */
[C---:B------:R-:W-:Y:S01]  /*20a0*/  HMMA.16816.F32.BF16 R36, R16.reuse, R58, R36 ;  /* 0x0000003a1024723c */ /* 0x040fe20000041824 */
[----:B------:R-:W5:Y:S07]  /*20b0*/  LDSM.16.M88.4 R56, [R122+0x5800] ;  /* 0x005800007a38783b */ /* 0x000f6e0000000200 */
[----:B------:R-:W-:Y:S01]  /*20c0*/  HMMA.16816.F32.BF16 R72, R16, R22, R72 ;  /* 0x000000161048723c */ /* 0x000fe20000041848 */
[----:B------:R-:W-:Y:S04]  /*20d0*/  LDSM.16.M88.4 R20, [R96+0x2000] ;  /* 0x002000006014783b */ /* 0x000fe80000000200 */
[----:B------:R-:W-:Y:S03]  /*20e0*/  LDSM.16.M88.4 R16, [R95+0x5000] ;  /* 0x005000005f10783b */ /* 0x000fe60000000200 */
[C---:B---3--:R-:W-:Y:S08]  /*20f0*/  HMMA.16816.F32.BF16 R32, R76.reuse, R4, R32 ;  /* 0x000000044c20723c */ /* 0x048ff00000041820 */
[C---:B------:R-:W-:Y:S01]  /*2100*/  HMMA.16816.F32.BF16 R28, R76.reuse, R6, R28 ;  /* 0x000000064c1c723c */ /* 0x040fe2000004181c */
[----:B------:R-:W3:Y:S07]  /*2110*/  LDSM.16.M88.4 R4, [R95+0x5c00] ;  /* 0x005c00005f04783b */ /* 0x000eee0000000200 */
[C---:B------:R-:W-:Y:S08]  /*2120*/  HMMA.16816.F32.BF16 R24, R76.reuse, R80, R24 ;  /* 0x000000504c18723c */ /* 0x040ff00000041818 */
        /* <DEDUP_REMOVED lines=8> */
[C---:B-1----:R-:W-:Y:S08]  /*21b0*/  HMMA.16816.F32.BF16 R24, R68.reuse, R52, R24 ;  /* 0x000000344418723c */ /* 0x042ff00000041818 */
[C---:B------:R-:W-:Y:S08]  /*21c0*/  HMMA.16816.F32.BF16 R48, R68.reuse, R64, R48 ;  /* 0x000000404430723c */ /* 0x040ff00000041830 */
[C---:B------:R-:W-:Y:S08]  /*21d0*/  HMMA.16816.F32.BF16 R44, R68.reuse, R66, R44 ;  /* 0x00000042442c723c */ /* 0x040ff0000004182c */
[C---:B--2---:R-:W-:Y:S08]  /*21e0*/  HMMA.16816.F32.BF16 R40, R68.reuse, R60, R40 ;  /* 0x0000003c4428723c */ /* 0x044ff00000041828 */
[C---:B------:R-:W-:Y:S08]  /*21f0*/  HMMA.16816.F32.BF16 R36, R68.reuse, R62, R36 ;  /* 0x0000003e4424723c */ /* 0x040ff00000041824 */
[C---:B-----5:R-:W-:Y:S08]  /*2200*/  HMMA.16816.F32.BF16 R32, R68.reuse, R56, R32 ;  /* 0x000000384420723c */ /* 0x060ff00000041820 */
[C---:B------:R-:W-:Y:S08]  /*2210*/  HMMA.16816.F32.BF16 R28, R68.reuse, R58, R28 ;  /* 0x0000003a441c723c */ /* 0x040ff0000004181c */
[----:B------:R-:W-:Y:S08]  /*2220*/  HMMA.16816.F32.BF16 R72, R68, R54, R72 ;  /* 0x000000364448723c */ /* 0x000ff00000041848 */
[----:B---3--:R-:W-:Y:S01]  /*2230*/  HMMA.16816.F32.BF16 R24, R20, R4, R24 ;  /* 0x000000041418723c */ /* 0x008fe20000041818 */
        /* <DEDUP_REMOVED lines=10> */
[C---:B----4-:R-:W-:Y:S08]  /*22e0*/  HMMA.16816.F32.BF16 R32, R20.reuse, R8, R32 ;  /* 0x000000081420723c */ /* 0x050ff00000041820 */
        /* <DEDUP_REMOVED lines=15> */
.L_x_4252:
        /* <DEDUP_REMOVED lines=60> */
.L_x_4253:
[C---:B------:R-:W-:Y:S01]  /*27a0*/  LEA R6, P0, R100.reuse, R127, 0x6 ;  /* 0x0000007f64067211 */ /* 0x040fe200078030ff */
[----:B------:R-:W-:Y:S02]  /*27b0*/  IMAD.MOV.U32 R4, RZ, RZ, R127 ;  /* 0x000000ffff047224 */ /* 0x000fe400078e007f */
[----:B------:R-:W-:Y:S01]  /*27c0*/  IMAD.MOV.U32 R5, RZ, RZ, R126 ;  /* 0x000000ffff057224 */ /* 0x000fe200078e007e */
[----:B------:R-:W-:-:S04]  /*27d0*/  LEA.HI.X R7, R100, R126, R101, 0x6, P0 ;  /* 0x0000007e64077211 */ /* 0x000fc800000f3465 */
        /* <DEDUP_REMOVED lines=10> */
.L_x_4251:
[----:B-1----:R-:W-:Y:S01]  /*2880*/  IMAD.SHL.U32 R5, R120, 0x2, RZ ;  /* 0x0000000278057824 */ /* 0x002fe200078e00ff */
[----:B------:R-:W1:Y:S01]  /*2890*/  LDCU UR4, c[0x0][0x45c] ;  /* 0x00008b80ff0477ac */ /* 0x000e620008000800 */
[----:B------:R-:W-:Y:S01]  /*28a0*/  LOP3.LUT R121, R89, 0x120, R92, 0xf8, !PT ;  /* 0x0000012059797812 */ /* 0x000fe200078ef85c */
[----:B------:R-:W-:Y:S02]  /*28b0*/  IMAD.MOV.U32 R138, RZ, RZ, -0x1 ;  /* 0xffffffffff8a7424 */ /* 0x000fe400078e00ff */
[----:B------:R-:W-:Y:S02]  /*28c0*/  LOP3.LUT R102, R88, 0x6, R5, 0xf8, !PT ;  /* 0x0000000658667812 */ /* 0x000fe400078ef805 */
[----:B------:R-:W-:-:S03]  /*28d0*/  LEA R121, R121, UR5, 0x1 ;  /* 0x0000000579797c11 */ /* 0x000fc6000f8e08ff */
[C---:B------:R-:W-:Y:S02]  /*28e0*/  VIADD R2, R102.reuse, 0xffffffc0 ;  /* 0xffffffc066027836 */ /* 0x040fe40000000000 */
[C---:B------:R-:W-:Y:S01]  /*28f0*/  VIADD R0, R102.reuse, 0xffffffc1 ;  /* 0xffffffc166007836 */ /* 0x040fe20000000000 */
[----:B------:R-:W-:Y:S01]  /*2900*/  LDSM.16.MT88.4 R56, [R121+0x7000] ;  /* 0x007000007938783b */ /* 0x000fe20000004200 */
        /* <DEDUP_REMOVED lines=10> */
[C---:B------:R-:W-:Y:S01]  /*29b0*/  VIADD R15, R102.reuse, 0xffffffd9 ;  /* 0xffffffd9660f7836 */ /* 0x040fe20000000000 */
        /* <DEDUP_REMOVED lines=24> */
[----:B------:R-:W-:Y:S01]  /*2b40*/  ISETP.GE.AND P2, PT, R2, R103, PT ;  /* 0x000000670200720c */ /* 0x000fe20003f46270 */
[----:B------:R-:W-:Y:S01]  /*2b50*/  VIADD R2, R102, 0xfffffff8 ;  /* 0xfffffff866027836 */ /* 0x000fe20000000000 */
[----:B------:R-:W-:-:S02]  /*2b60*/  ISETP.GE.AND P5, PT, R6, R104, PT ;  /* 0x000000680600720c */ /* 0x000fc40003fa6270 */
        /* <DEDUP_REMOVED lines=15> */
[-C--:B------:R-:W-:Y:S02]  /*2c60*/  ISETP.GE.AND P0, PT, R19, R103.reuse, PT ;  /* 0x000000671300720c */ /* 0x080fe40003f06270 */
[----:B------:R-:W-:Y:S02]  /*2c70*/  ISETP.GE.AND P5, PT, R18, R103, PT ;  /* 0x000000671200720c */ /* 0x000fe40003fa6270 */
[----:B------:R-:W-:Y:S02]  /*2c80*/  FSEL R93, R73, -INF , !P3 ;  /* 0xff800000495d7808 */ /* 0x000fe40005800000 */
[----:B------:R-:W-:-:S02]  /*2c90*/  FMNMX3.FTZ R20, R20, R95, R94, !PT ;  /* 0x0000005f14147276 */ /* 0x000fc4000781005e */
[----:B------:R-:W-:Y:S02]  /*2ca0*/  FSEL R50, R50, -INF , !P2 ;  /* 0xff80000032327808 */ /* 0x000fe40005000000 */
[-C--:B------:R-:W-:Y:S02]  /*2cb0*/  ISETP.GE.AND P2, PT, R14, R103.reuse, PT ;  /* 0x000000670e00720c */ /* 0x080fe40003f46270 */
[-C--:B------:R-:W-:Y:S02]  /*2cc0*/  ISETP.GE.AND P4, PT, R17, R103.reuse, PT ;  /* 0x000000671100720c */ /* 0x080fe40003f86270 */
[----:B------:R-:W-:Y:S02]  /*2cd0*/  FSEL R14, R51, -INF , !P1 ;  /* 0xff800000330e7808 */ /* 0x000fe40004800000 */
[----:B------:R-:W-:Y:S02]  /*2ce0*/  FSEL R46, R46, -INF , !P0 ;  /* 0xff8000002e2e7808 */ /* 0x000fe40004000000 */
[----:B------:R-:W-:-:S02]  /*2cf0*/  ISETP.GE.AND P3, PT, R16, R103, PT ;  /* 0x000000671000720c */ /* 0x000fc40003f66270 */
[-C--:B------:R-:W-:Y:S02]  /*2d00*/  ISETP.GE.AND P0, PT, R12, R103.reuse, PT ;  /* 0x000000670c00720c */ /* 0x080fe40003f06270 */
[----:B------:R-:W-:Y:S02]  /*2d10*/  FMNMX.FTZ R16, R93, R20, !PT ;  /* 0x000000145d107209 */ /* 0x000fe40007810000 */
[----:B------:R-:W-:Y:S01]  /*2d20*/  FSEL R12, R47, -INF , !P5 ;  /* 0xff8000002f0c7808 */ /* 0x000fe20006800000 */
[----:B------:R-:W-:Y:S01]  /*2d30*/  LDSM.16.MT88.4 R20, [R121+0x7400] ;  /* 0x007400007914783b */ /* 0x000fe20000004200 */
[----:B------:R-:W-:Y:S02]  /*2d40*/  ISETP.GE.AND P5, PT, R10, R103, PT ;  /* 0x000000670a00720c */ /* 0x000fe40003fa6270 */
[----:B------:R-:W-:Y:S02]  /*2d50*/  FSEL R10, R42, -INF , !P4 ;  /* 0xff8000002a0a7808 */ /* 0x000fe40006000000 */
[----:B------:R-:W-:-:S02]  /*2d60*/  FMNMX3.FTZ R17, R50, R14, R46, !PT ;  /* 0x0000000e32117276 */ /* 0x000fc4000781002e */
[-C--:B------:R-:W-:Y:S02]  /*2d70*/  ISETP.GE.AND P4, PT, R8, R103.reuse, PT ;  /* 0x000000670800720c */ /* 0x080fe40003f86270 */
[-C--:B------:R-:W-:Y:S02]  /*2d80*/  ISETP.GE.AND P1, PT, R15, R103.reuse, PT ;  /* 0x000000670f00720c */ /* 0x080fe40003f26270 */
[----:B------:R-:W-:Y:S01]  /*2d90*/  FSEL R8, R43, -INF , !P3 ;  /* 0xff8000002b087808 */ /* 0x000fe20005800000 */
[----:B------:R-:W2:Y:S01]  /*2da0*/  SHFL.BFLY PT, R15, R16, 0x2, 0x1f ;  /* 0x0c401f00100f7f89 */ /* 0x000ea200000e0000 */
[----:B------:R-:W-:Y:S02]  /*2db0*/  ISETP.GE.AND P3, PT, R6, R103, PT ;  /* 0x000000670600720c */ /* 0x000fe40003f66270 */
[----:B------:R-:W-:Y:S02]  /*2dc0*/  FSEL R6, R38, -INF , !P2 ;  /* 0xff80000026067808 */ /* 0x000fe40005000000 */
[----:B------:R-:W-:-:S02]  /*2dd0*/  FMNMX3.FTZ R17, R17, R12, R10, !PT ;  /* 0x0000000c11117276 */ /* 0x000fc4000781000a */
[----:B------:R-:W-:Y:S02]  /*2de0*/  ISETP.GE.AND P2, PT, R4, R103, PT ;  /* 0x000000670400720c */ /* 0x000fe40003f46270 */
[----:B------:R-:W-:Y:S02]  /*2df0*/  FSEL R4, R39, -INF , !P1 ;  /* 0xff80000027047808 */ /* 0x000fe40004800000 */
[----:B------:R-:W-:Y:S01]  /*2e00*/  FSEL R112, R34, -INF , !P0 ;  /* 0xff80000022707808 */ /* 0x000fe20004000000 */
[----:B------:R-:W-:Y:S01]  /*2e10*/  IMAD.IADD R34, R90, 0x1, R121 ;  /* 0x000000015a227824 */ /* 0x000fe200078e0279 */
[----:B------:R-:W-:Y:S02]  /*2e20*/  FMNMX3.FTZ R17, R17, R8, R6, !PT ;  /* 0x0000000811117276 */ /* 0x000fe40007810006 */
[----:B------:R-:W-:Y:S02]  /*2e30*/  FSEL R134, R35, -INF , !P5 ;  /* 0xff80000023867808 */ /* 0x000fe40006800000 */
[----:B------:R-:W-:Y:S01]  /*2e40*/  FSEL R118, R30, -INF , !P4 ;  /* 0xff8000001e767808 */ /* 0x000fe20006000000 */
[----:B------:R-:W-:Y:S01]  /*2e50*/  LDSM.16.MT88.4 R64, [R34+0x7000] ;  /* 0x007000002240783b */ /* 0x000fe20000004200 */
        /* <DEDUP_REMOVED lines=12> */
[----:B------:R-:W-:Y:S01]  /*2f20*/  LDSM.16.MT88.4 R72, [R121+0x8000] ;  /* 0x008000007948783b */ /* 0x000fe20000004200 */
[----:B--2---:R-:W-:-:S02]  /*2f30*/  FMNMX.FTZ R15, R16, R15, !PT ;  /* 0x0000000f100f7209 */ /* 0x004fc40007810000 */
[----:B------:R-:W-:-:S03]  /*2f40*/  FMNMX.FTZ R16, R98, R17, !PT ;  /* 0x0000001162107209 */ /* 0x000fc60007810000 */
[----:B------:R-:W2:Y:S04]  /*2f50*/  SHFL.BFLY PT, R2, R15, 0x1, 0x1f ;  /* 0x0c201f000f027f89 */ /* 0x000ea800000e0000 */
[----:B------:R-:W3:Y:S01]  /*2f60*/  SHFL.BFLY PT, R13, R16, 0x2, 0x1f ;  /* 0x0c401f00100d7f89 */ /* 0x000ee200000e0000 */
[----:B--2---:R-:W-:Y:S02]  /*2f70*/  FMNMX.FTZ R2, R15, R2, !PT ;  /* 0x000000020f027209 */ /* 0x004fe40007810000 */
[----:B---3--:R-:W-:-:S03]  /*2f80*/  FMNMX.FTZ R13, R16, R13, !PT ;  /* 0x0000000d100d7209 */ /* 0x008fc60007810000 */
[C---:B-1----:R-:W-:Y:S01]  /*2f90*/  FMUL.FTZ R110, R2.reuse, UR4 ;  /* 0x00000004026e7c20 */ /* 0x042fe20008410000 */
        /* <DEDUP_REMOVED lines=18> */
[----:B------:R-:W-:Y:S01]  /*30c0*/  FFMA.FTZ R94, R94, UR4, -R110 ;  /* 0x000000045e5e7c23 */ /* 0x000fe2000801086e */
[----:B------:R-:W2:Y:S01]  /*30d0*/  MUFU.EX2 R97, R97 ;  /* 0x0000006100617308 */ /* 0x000ea20000000800 */
[----:B-1----:R-:W-:-:S07]  /*30e0*/  FMNMX.FTZ R0, R13, R0, !PT ;  /* 0x000000000d007209 */ /* 0x002fce0007810000 */
[----:B------:R-:W-:Y:S01]  /*30f0*/  MUFU.EX2 R35, R35 ;  /* 0x0000002300237308 */ /* 0x000fe20000000800 */
[C---:B------:R-:W-:Y:S01]  /*3100*/  FSETP.NEU.FTZ.AND P0, PT, R0.reuse, -INF , PT ;  /* 0xff8000000000780b */ /* 0x040fe20003f1d000 */
[----:B------:R-:W-:-:S05]  /*3110*/  FMUL.FTZ R7, R0, UR4 ;  /* 0x0000000400077c20 */ /* 0x000fca0008410000 */
[----:B------:R-:W-:Y:S01]  /*3120*/  FSEL R89, R7, RZ, P0 ;  /* 0x000000ff07597208 */ /* 0x000fe20000000000 */
[----:B------:R-:W1:Y:S01]  /*3130*/  MUFU.EX2 R32, R32 ;  /* 0x0000002000207308 */ /* 0x000e620000000800 */
[----:B--2---:R-:W-:Y:S01]  /*3140*/  F2FP.BF16.F32.PACK_AB R80, R96, R97 ;  /* 0x000000616050723e */ /* 0x004fe200000010ff */
[----:B------:R-:W-:Y:S02]  /*3150*/  FADD.FTZ R96, R97, R96 ;  /* 0x0000006061607221 */ /* 0x000fe40000010000 */
        /* <DEDUP_REMOVED lines=11> */
[--C-:B------:R-:W-:Y:S01]  /*3210*/  FFMA.FTZ R112, R112, UR4, -R89.reuse ;  /* 0x0000000470707c23 */ /* 0x100fe20008010859 */
[--C-:B------:R-:W-:Y:S01]  /*3220*/  FFMA.FTZ R93, R108, UR4, -R89.reuse ;  /* 0x000000046c5d7c23 */ /* 0x100fe20008010859 */
[----:B-1----:R-:W-:Y:S01]  /*3230*/  F2FP.BF16.F32.PACK_AB R82, R32, R35 ;  /* 0x000000232052723e */ /* 0x002fe200000010ff */
[----:B------:R-:W1:Y:S01]  /*3240*/  MUFU.EX2 R92, R92 ;  /* 0x0000005c005c7308 */ /* 0x000e620000000800 */
[----:B------:R-:W4:Y:S01]  /*3250*/  LDSM.16.MT88.4 R12, [R121+0x6400] ;  /* 0x00640000790c783b */ /* 0x000f220000004200 */
[--C-:B------:R-:W-:Y:S01]  /*3260*/  FFMA.FTZ R106, R106, UR4, -R89.reuse ;  /* 0x000000046a6a7c23 */ /* 0x100fe20008010859 */
[----:B------:R-:W-:Y:S01]  /*3270*/  FFMA.FTZ R140, R98, UR4, -R89 ;  /* 0x00000004628c7c23 */ /* 0x000fe20008010859 */
[----:B------:R-:W-:-:S04]  /*3280*/  FADD.FTZ R35, R35, R96 ;  /* 0x0000006023237221 */ /* 0x000fc80000010000 */
[----:B------:R-:W-:Y:S01]  /*3290*/  MUFU.EX2 R90, R90 ;  /* 0x0000005a005a7308 */ /* 0x000fe20000000800 */
[----:B------:R-:W-:-:S07]  /*32a0*/  FADD.FTZ R32, R32, R35 ;  /* 0x0000002320207221 */ /* 0x000fce0000010000 */
[----:B------:R-:W5:Y:S01]  /*32b0*/  MUFU.EX2 R33, R33 ;  /* 0x0000002100217308 */ /* 0x000f620000000800 */
[----:B-1----:R-:W-:Y:S01]  /*32c0*/  F2FP.BF16.F32.PACK_AB R81, R92, R105 ;  /* 0x000000695c51723e */ /* 0x002fe200000010ff */
[----:B------:R-:W-:-:S06]  /*32d0*/  FADD.FTZ R105, R105, R92 ;  /* 0x0000005c69697221 */ /* 0x000fcc0000010000 */
[----:B------:R-:W-:Y:S08]  /*32e0*/  MUFU.EX2 R29, R29 ;  /* 0x0000001d001d7308 */ /* 0x000ff00000000800 */
[----:B------:R-:W1:Y:S01]  /*32f0*/  MUFU.EX2 R28, R28 ;  /* 0x0000001c001c7308 */ /* 0x000e620000000800 */
[----:B-----5:R-:W-:Y:S01]  /*3300*/  F2FP.BF16.F32.PACK_AB R83, R33, R90 ;  /* 0x0000005a2153723e */ /* 0x020fe200000010ff */
[----:B------:R-:W-:-:S04]  /*3310*/  FADD.FTZ R90, R90, R105 ;  /* 0x000000695a5a7221 */ /* 0x000fc80000010000 */
[----:B------:R-:W-:Y:S02]  /*3320*/  FADD.FTZ R90, R33, R90 ;  /* 0x0000005a215a7221 */ /* 0x000fe40000010000 */
        /* <DEDUP_REMOVED lines=21> */
[C---:B---3--:R-:W-:Y:S06]  /*3480*/  HMMA.16816.F32.BF16 R44, R4.reuse, R8, R44 ;  /* 0x00000008042c723c */ /* 0x048fec000004182c */
[----:B------:R-:W-:Y:S02]  /*3490*/  MUFU.EX2 R91, R91 ;  /* 0x0000005b005b7308 */ /* 0x000fe40000000800 */
[C---:B------:R-:W-:Y:S01]  /*34a0*/  HMMA.16816.F32.BF16 R48, R4.reuse, R10, R48 ;  /* 0x0000000a0430723c */ /* 0x040fe20000041830 */
[----:B------:R-:W2:Y:S05]  /*34b0*/  LDSM.16.MT88.4 R8, [R34+0x8000] ;  /* 0x008000002208783b */ /* 0x000eaa0000004200 */
        /* <DEDUP_REMOVED lines=13> */
[----:B------:R-:W-:-:S04]  /*3590*/  FFMA.FTZ R107, R134, UR4, -R89 ;  /* 0x00000004866b7c23 */ /* 0x000fc80008010859 */
[----:B------:R-:W-:Y:S01]  /*35a0*/  MUFU.EX2 R22, R22 ;  /* 0x0000001600167308 */ /* 0x000fe20000000800 */
[C---:B--2---:R-:W-:Y:S07]  /*35b0*/  HMMA.16816.F32.BF16 R76, R80.reuse, R8, RZ ;  /* 0x00000008504c723c */ /* 0x044fee00000418ff */
[----:B------:R-:W-:Y:S01]  /*35c0*/  MUFU.EX2 R23, R23 ;  /* 0x0000001700177308 */ /* 0x000fe20000000800 */
[----:B------:R-:W-:Y:S01]  /*35d0*/  HMMA.16816.F32.BF16 R80, R80, R10, RZ ;  /* 0x0000000a5050723c */ /* 0x000fe200000418ff */
[----:B------:R-:W2:Y:S06]  /*35e0*/  LDSM.16.MT88.4 R8, [R34+0x8400] ;  /* 0x008400002208783b */ /* 0x000eac0000004200 */
[----:B------:R-:W4:Y:S01]  /*35f0*/  MUFU.EX2 R107, R107 ;  /* 0x0000006b006b7308 */ /* 0x000f220000000800 */
[C---:B---3--:R-:W-:Y:S08]  /*3600*/  HMMA.16816.F32.BF16 R68, R4.reuse, R12, R68 ;  /* 0x0000000c0444723c */ /* 0x048ff00000041844 */
[C---:B------:R-:W-:Y:S01]  /*3610*/  HMMA.16816.F32.BF16 R72, R4.reuse, R14, R72 ;  /* 0x0000000e0448723c */ /* 0x040fe20000041848 */
[----:B------:R-:W3:Y:S07]  /*3620*/  LDSM.16.MT88.4 R12, [R121+0x6800] ;  /* 0x00680000790c783b */ /* 0x000eee0000004200 */
[----:B------:R-:W-:Y:S01]  /*3630*/  HMMA.16816.F32.BF16 R52, R4, R20, R52 ;  /* 0x000000140434723c */ /* 0x000fe20000041834 */
[--C-:B------:R-:W-:Y:S01]  /*3640*/  FFMA.FTZ R21, R118, UR4, -R89.reuse ;  /* 0x0000000476157c23 */ /* 0x100fe20008010859 */
[--C-:B------:R-:W-:Y:S01]  /*3650*/  FFMA.FTZ R20, R116, UR4, -R89.reuse ;  /* 0x0000000474147c23 */ /* 0x100fe20008010859 */
[----:B------:R-:W-:Y:S01]  /*3660*/  FFMA.FTZ R116, R95, UR4, -R110 ;  /* 0x000000045f747c23 */ /* 0x000fe2000801086e */
[----:B------:R-:W-:-:S03]  /*3670*/  FFMA.FTZ R95, R99, UR4, -R89 ;  /* 0x00000004635f7c23 */ /* 0x000fc60008010859 */
[----:B------:R-:W-:Y:S01]  /*3680*/  MUFU.EX2 R21, R21 ;  /* 0x0000001500157308 */ /* 0x000fe20000000800 */
[C---:B------:R-:W-:Y:S07]  /*3690*/  HMMA.16816.F32.BF16 R60, R4.reuse, R16, R60 ;  /* 0x00000010043c723c */ /* 0x040fee000004183c */
[----:B------:R-:W5:Y:S01]  /*36a0*/  MUFU.EX2 R20, R20 ;  /* 0x0000001400147308 */ /* 0x000f620000000800 */
[C---:B------:R-:W-:Y:S01]  /*36b0*/  HMMA.16816.F32.BF16 R64, R4.reuse, R18, R64 ;  /* 0x000000120440723c */ /* 0x040fe20000041840 */
[----:B------:R-:W-:Y:S06]  /*36c0*/  LDSM.16.MT88.4 R16, [R121+0x6c00] ;  /* 0x006c00007910783b */ /* 0x000fec0000004200 */
[----:B------:R-:W3:Y:S01]  /*36d0*/  MUFU.EX2 R116, R116 ;  /* 0x0000007400747308 */ /* 0x000ee20000000800 */
[C---:B--2---:R-:W-:Y:S07]  /*36e0*/  HMMA.16816.F32.BF16 R76, R4.reuse, R8, R76 ;  /* 0x00000008044c723c */ /* 0x044fee000004184c */
[----:B------:R-:W2:Y:S01]  /*36f0*/  MUFU.EX2 R95, R95 ;  /* 0x0000005f005f7308 */ /* 0x000ea20000000800 */
[----:B------:R-:W-:Y:S01]  /*3700*/  HMMA.16816.F32.BF16 R80, R4, R10, R80 ;  /* 0x0000000a0450723c */ /* 0x000fe20000041850 */
[----:B------:R-:W2:Y:S01]  /*3710*/  LDSM.16.MT88.4 R8, [R34+0x6800] ;  /* 0x006800002208783b */ /* 0x000ea20000004200 */
[----:B-1----:R-:W-:-:S02]  /*3720*/  F2FP.BF16.F32.PACK_AB R4, R109, R114 ;  /* 0x000000726d04723e */ /* 0x002fc400000010ff */
[----:B----4-:R-:W-:Y:S02]  /*3730*/  F2FP.BF16.F32.PACK_AB R5, R107, R112 ;  /* 0x000000706b05723e */ /* 0x010fe400000010ff */
[----:B------:R-:W-:Y:S02]  /*3740*/  F2FP.BF16.F32.PACK_AB R6, R22, R23 ;  /* 0x000000171606723e */ /* 0x000fe400000010ff */
[----:B-----5:R-:W-:-:S07]  /*3750*/  F2FP.BF16.F32.PACK_AB R7, R20, R21 ;  /* 0x000000151407723e */ /* 0x020fce00000010ff */
[C---:B---3--:R-:W-:Y:S08]  /*3760*/  HMMA.16816.F32.BF16 R36, R4.reuse, R12, R36 ;  /* 0x0000000c0424723c */ /* 0x048ff00000041824 */
        /* <DEDUP_REMOVED lines=125> */
.L_x_4255:
[----:B------:R-:W-:Y:S01]  /*3f40*/  UMOV UR4, URZ ;  /* 0x000000ff00047c82 */ /* 0x000fe20008000000 */
[----:B------:R-:W-:Y:S01]  /*3f50*/  IMAD.SHL.U32 R4, R84, 0x40, RZ ;  /* 0x0000004054047824 */ /* 0x000fe200078e00ff */
[----:B------:R-:W-:-:S05]  /*3f60*/  IADD3 R5, P0, PT, RZ, -UR4, RZ ;  /* 0x80000004ff057c10 */ /* 0x000fca000ff1e0ff */
[----:B------:R-:W-:-:S05]  /*3f70*/  IMAD.X R4, RZ, RZ, ~R4, P0 ;  /* 0x000000ffff047224 */ /* 0x000fca00000e0e04 */
[----:B------:R-:W-:-:S04]  /*3f80*/  SHF.R.S64 R5, R5, 0x1f, R4 ;  /* 0x0000001f05057819 */ /* 0x000fc80000001004 */
[----:B------:R-:W-:-:S04]  /*3f90*/  IADD3 R128, P0, PT, R5, R128, RZ ;  /* 0x0000008005807210 */ /* 0x000fc80007f1e0ff */
[----:B------:R-:W-:-:S09]  /*3fa0*/  LEA.HI.X.SX32 R129, R4, R129, 0x1, P0 ;  /* 0x0000008104817211 */ /* 0x000fd200000f0eff */
.L_x_4256:
[C---:B------:R-:W-:Y:S01]  /*3fb0*/  LEA R8, P0, R84.reuse, R128, 0x6 ;  /* 0x0000008054087211 */ /* 0x040fe200078030ff */
[----:B------:R-:W-:Y:S01]  /*3fc0*/  @!PT LDS RZ, [RZ] ;  /* 0x00000000fffff984 */ /* 0x000fe20000000800 */
[----:B------:R-:W-:Y:S01]  /*3fd0*/  @!PT LDS RZ, [RZ] ;  /* 0x00000000fffff984 */ /* 0x000fe20000000800 */
[----:B------:R-:W-:Y:S01]  /*3fe0*/  @!PT LDS RZ, [RZ] ;  /* 0x00000000fffff984 */ /* 0x000fe20000000800 */
[----:B------:R-:W-:Y:S03]  /*3ff0*/  LDGSTS.E.BYPASS.LTC128B.128 [R131+0x6000], desc[UR16][R128.64] ;  /* 0x0600000080837fae */ /* 0x000fe6000b981a10 */
[----:B------:R-:W-:Y:S01]  /*4000*/  LEA.HI.X R9, R84, R129, R85, 0x6, P0 ;  /* 0x0000008154097211 */ /* 0x000fe200000f3455 */
[----:B------:R-:W-:Y:S01]  /*4010*/  LDGSTS.E.BYPASS.LTC128B.128 [R131+0x7000], desc[UR16][R128.64+0x40] ;  /* 0x0700004080837fae */ /* 0x000fe2000b981a10 */
[----:B------:R-:W-:-:S03]  /*4020*/  ISETP.NE.AND P0, PT, R87, RZ, PT ;  /* 0x000000ff5700720c */ /* 0x000fc60003f05270 */
[----:B------:R-:W-:Y:S01]  /*4030*/  LDGSTS.E.BYPASS.LTC128B.128 [R131+0x8000], desc[UR16][R128.64+0x80] ;  /* 0x0800008080837fae */ /* 0x000fe2000b981a10 */
[----:B------:R-:W-:-:S03]  /*4040*/  SEL R86, R86, 0xffffffe0, !P0 ;  /* 0xffffffe056567807 */ /* 0x000fc60004000000 */
[----:B------:R-:W-:Y:S02]  /*4050*/  LDGSTS.E.BYPASS.LTC128B.128 [R131+0x6800], desc[UR16][R8.64] ;  /* 0x0680000008837fae */ /* 0x000fe4000b981a10 */
[--C-:B------:R-:W-:Y:S02]  /*4060*/  IMAD.IADD R106, R123, 0x1, R86.reuse ;  /* 0x000000017b6a7824 */ /* 0x100fe400078e0256 */
[----:B------:R-:W-:Y:S01]  /*4070*/  LDGSTS.E.BYPASS.LTC128B.128 [R131+0x7800], desc[UR16][R8.64+0x40] ;  /* 0x0780004008837fae */ /* 0x000fe2000b981a10 */
[----:B------:R-:W-:-:S03]  /*4080*/  IMAD.IADD R105, R122, 0x1, R86 ;  /* 0x000000017a697824 */ /* 0x000fc600078e0256 */
[----:B------:R1:W-:Y:S04]  /*4090*/  LDGSTS.E.BYPASS.LTC128B.128 [R131+0x8800], desc[UR16][R8.64+0x80] ;  /* 0x0880008008837fae */ /* 0x0003e8000b981a10 */
        /* <DEDUP_REMOVED lines=71> */
[C---:B------:R-:W-:Y:S08]  /*4510*/  HMMA.16816.F32.BF16 R28, R96.reuse, R94, R28 ;  /* 0x0000005e601c723c */ /* 0x040ff0000004181c */
[----:B-1----:R-:W-:Y:S01]  /*4520*/  HMMA.16816.F32.BF16 R16, R96, R84, R16 ;  /* 0x000000546010723c */ /* 0x002fe20000041810 */
[----:B------:R-:W-:-:S02]  /*4530*/  VIADD R85, R102, 0xffffff80 ;  /* 0xffffff8066557836 */ /* 0x000fc40000000000 */
[----:B------:R-:W-:-:S03]  /*4540*/  VIADD R84, R102, 0xffffff81 ;  /* 0xffffff8166547836 */ /* 0x000fc60000000000 */
[CC--:B------:R-:W-:Y:S02]  /*4550*/  ISETP.GE.AND P5, PT, R85.reuse, R104.reuse, PT ;  /* 0x000000685500720c */ /* 0x0c0fe40003fa6270 */
[-C--:B------:R-:W-:Y:S01]  /*4560*/  ISETP.GE.AND P4, PT, R85, R103.reuse, PT ;  /* 0x000000675500720c */ /* 0x080fe20003f86270 */
[----:B------:R-:W-:Y:S01]  /*4570*/  VIADD R85, R102, 0xffffff88 ;  /* 0xffffff8866557836 */ /* 0x000fe20000000000 */
[CC--:B------:R-:W-:Y:S01]  /*4580*/  ISETP.GE.AND P2, PT, R84.reuse, R104.reuse, PT ;  /* 0x000000685400720c */ /* 0x0c0fe20003f46270 */
[----:B---3--:R-:W-:Y:S01]  /*4590*/  HMMA.16816.F32.BF16 R20, R96, R90, R20 ;  /* 0x0000005a6014723c */ /* 0x008fe20000041814 */
[----:B------:R-:W-:Y:S01]  /*45a0*/  ISETP.GE.AND P1, PT, R84, R103, PT ;  /* 0x000000675400720c */ /* 0x000fe20003f26270 */
[----:B------:R-:W-:Y:S01]  /*45b0*/  VIADD R84, R102, 0xffffff89 ;  /* 0xffffff8966547836 */ /* 0x000fe20000000000 */
[----:B------:R-:W-:Y:S01]  /*45c0*/  FSEL R91, R32, -INF , !P5 ;  /* 0xff800000205b7808 */ /* 0x000fe20006800000 */
[----:B------:R-:W-:Y:S01]  /*45d0*/  VIADD R32, R102, 0xffffff90 ;  /* 0xffffff9066207836 */ /* 0x000fe20000000000 */
[----:B------:R-:W-:-:S02]  /*45e0*/  ISETP.GE.AND P0, PT, R85, R104, PT ;  /* 0x000000685500720c */ /* 0x000fc40003f06270 */
[-C--:B------:R-:W-:Y:S01]  /*45f0*/  ISETP.GE.AND P6, PT, R85, R103.reuse, PT ;  /* 0x000000675500720c */ /* 0x080fe20003fc6270 */
[----:B------:R-:W-:Y:S01]  /*4600*/  HMMA.16816.F32.BF16 R12, R96, R86, R12 ;  /* 0x00000056600c723c */ /* 0x000fe2000004180c */
[C---:B------:R-:W-:Y:S02]  /*4610*/  ISETP.GE.AND P3, PT, R84.reuse, R104, PT ;  /* 0x000000685400720c */ /* 0x040fe40003f66270 */
[----:B------:R-:W-:Y:S02]  /*4620*/  ISETP.GE.AND P5, PT, R84, R103, PT ;  /* 0x000000675400720c */ /* 0x000fe40003fa6270 */
[----:B------:R1:W2:Y:S01]  /*4630*/  LDSM.16.M88.4 R84, [R105+0x5c00] ;  /* 0x005c00006954783b */ /* 0x0002a20000000200 */
[----:B------:R-:W-:Y:S01]  /*4640*/  FSEL R34, R34, -INF , !P4 ;  /* 0xff80000022227808 */ /* 0x000fe20006000000 */
[----:B------:R-:W-:-:S04]  /*4650*/  DEPBAR.LE SB0, 0x0 ;  /* 0x000080000000791a */ /* 0x000fc80000000000 */
[----:B------:R-:W-:Y:S01]  /*4660*/  HMMA.16816.F32.BF16 R24, R96, R88, R24 ;  /* 0x000000586018723c */ /* 0x000fe20000041818 */
[----:B------:R-:W-:Y:S01]  /*4670*/  FSEL R33, R33, -INF , !P2 ;  /* 0xff80000021217808 */ /* 0x000fe20005000000 */
[----:B------:R-:W-:Y:S01]  /*4680*/  VIADD R88, R102, 0xffffff91 ;  /* 0xffffff9166587836 */ /* 0x000fe20000000000 */
[----:B------:R-:W-:Y:S01]  /*4690*/  BAR.SYNC.DEFER_BLOCKING 0x0 ;  /* 0x0000000000007b1d */ /* 0x000fe20000010000 */
[CC--:B------:R-:W-:Y:S02]  /*46a0*/  ISETP.GE.AND P4, PT, R32.reuse, R104.reuse, PT ;  /* 0x000000682000720c */ /* 0x0c0fe40003f86270 */
[----:B------:R-:W-:Y:S02]  /*46b0*/  ISETP.GE.AND P2, PT, R32, R103, PT ;  /* 0x000000672000720c */ /* 0x000fe40003f46270 */
        /* <DEDUP_REMOVED lines=8> */
[----:B-1----:R-:W-:Y:S01]  /*4740*/  FSEL R105, R24, -INF , !P4 ;  /* 0xff80000018697808 */ /* 0x002fe20006000000 */
[----:B------:R-:W-:Y:S01]  /*4750*/  VIADD R24, R102, 0xffffffa0 ;  /* 0xffffffa066187836 */ /* 0x000fe20000000000 */
[----:B------:R-:W-:Y:S02]  /*4760*/  FSEL R29, R29, -INF , !P3 ;  /* 0xff8000001d1d7808 */ /* 0x000fe40005800000 */
[----:B------:R-:W-:-:S02]  /*4770*/  ISETP.GE.AND P3, PT, R28, R103, PT ;  /* 0x000000671c00720c */ /* 0x000fc40003f66270 */
[----:B------:R-:W-:Y:S02]  /*4780*/  FSEL R28, R31, -INF , !P5 ;  /* 0xff8000001f1c7808 */ /* 0x000fe40006800000 */
[----:B------:R-:W-:Y:S02]  /*4790*/  FSEL R110, R26, -INF , !P2 ;  /* 0xff8000001a6e7808 */ /* 0x000fe40005000000 */
[----:B------:R-:W-:Y:S02]  /*47a0*/  FSEL R107, R25, -INF , !P1 ;  /* 0xff800000196b7808 */ /* 0x000fe40004800000 */
[----:B------:R-:W-:Y:S01]  /*47b0*/  FSEL R109, R20, -INF , !P6 ;  /* 0xff800000146d7808 */ /* 0x000fe20007000000 */
[----:B------:R-:W-:Y:S01]  /*47c0*/  VIADD R20, R102, 0xffffffa8 ;  /* 0xffffffa866147836 */ /* 0x000fe20000000000 */
[----:B--2---:R-:W-:Y:S01]  /*47d0*/  HMMA.16816.F32.BF16 R8, R96, R84, R8 ;  /* 0x000000546008723c */ /* 0x004fe20000041808 */
[-C--:B------:R-:W-:Y:S02]  /*47e0*/  ISETP.GE.AND P5, PT, R88, R104.reuse, PT ;  /* 0x000000685800720c */ /* 0x080fe40003fa6270 */
[----:B------:R-:W-:-:S02]  /*47f0*/  ISETP.GE.AND P2, PT, R24, R104, PT ;  /* 0x000000681800720c */ /* 0x000fc40003f46270 */
[-C--:B------:R-:W-:Y:S01]  /*4800*/  ISETP.GE.AND P1, PT, R24, R103.reuse, PT ;  /* 0x000000671800720c */ /* 0x080fe20003f26270 */
[----:B------:R-:W-:Y:S01]  /*4810*/  VIADD R24, R102, 0xffffffa1 ;  /* 0xffffffa166187836 */ /* 0x000fe20000000000 */
[----:B------:R-:W-:Y:S01]  /*4820*/  FSEL R144, R22, -INF , !P3 ;  /* 0xff80000016907808 */ /* 0x000fe20005800000 */
[----:B------:R-:W-:Y:S01]  /*4830*/  HMMA.16816.F32.BF16 R4, R96, R86, R4 ;  /* 0x000000566004723c */ /* 0x000fe20000041804 */
        /* <DEDUP_REMOVED lines=9> */
[-C--:B------:R-:W-:Y:S02]  /*48d0*/  ISETP.GE.AND P0, PT, R20, R103.reuse, PT ;  /* 0x000000671400720c */ /* 0x080fe40003f06270 */
[----:B------:R-:W-:Y:S02]  /*48e0*/  ISETP.GE.AND P4, PT, R88, R103, PT ;  /* 0x000000675800720c */ /* 0x000fe40003f86270 */
[----:B------:R-:W-:Y:S02]  /*48f0*/  FSEL R98, R10, -INF , !P0 ;  /* 0xff8000000a627808 */ /* 0x000fe40004000000 */
[----:B------:R-:W-:-:S02]  /*4900*/  ISETP.GE.U32.AND P0, PT, R3, 0x3, PT ;  /* 0x000000030300780c */ /* 0x000fc40003f06070 */
[----:B------:R-:W-:Y:S01]  /*4910*/  FSEL R111, R16, -INF , !P2 ;  /* 0xff800000106f7808 */ /* 0x000fe20005000000 */
[----:B------:R-:W-:Y:S01]  /*4920*/  VIADD R16, R102, 0xffffffb1 ;  /* 0xffffffb166107836 */ /* 0x000fe20000000000 */
[----:B------:R-:W-:Y:S01]  /*4930*/  FSEL R115, R12, -INF , !P3 ;  /* 0xff8000000c737808 */ /* 0x000fe20005800000 */
[C---:B------:R-:W-:Y:S01]  /*4940*/  VIADD R12, R102.reuse, 0xffffffb8 ;  /* 0xffffffb8660c7836 */ /* 0x040fe20000000000 */
[----:B------:R-:W-:Y:S01]  /*4950*/  FSEL R142, R23, -INF , !P4 ;  /* 0xff800000178e7808 */ /* 0x000fe20006000000 */
[----:B------:R-:W-:Y:S01]  /*4960*/  VIADD R102, R102, 0xffffffb9 ;  /* 0xffffffb966667836 */ /* 0x000fe20000000000 */
[----:B------:R-:W-:Y:S02]  /*4970*/  ISETP.GE.AND P4, PT, R24, R104, PT ;  /* 0x000000681800720c */ /* 0x000fe40003f86270 */
[----:B------:R-:W-:Y:S02]  /*4980*/  FSEL R116, R18, -INF , !P1 ;  /* 0xff80000012747808 */ /* 0x000fe40004800000 */
[----:B------:R-:W-:-:S02]  /*4990*/  ISETP.GE.AND P2, PT, R24, R103, PT ;  /* 0x000000671800720c */ /* 0x000fc40003f46270 */
[-C--:B------:R-:W-:Y:S02]  /*49a0*/  ISETP.GE.AND P1, PT, R20, R104.reuse, PT ;  /* 0x000000681400720c */ /* 0x080fe40003f26270 */
        /* <DEDUP_REMOVED lines=8> */
[-C--:B------:R-:W-:Y:S02]  /*4a30*/  ISETP.GE.AND P3, PT, R16, R103.reuse, PT ;  /* 0x000000671000720c */ /* 0x080fe40003f66270 */
        /* <DEDUP_REMOVED lines=73> */
.L_x_4258:
[----:B------:R-:W-:Y:S01]  /*4ed0*/  UMOV UR4, URZ ;  /* 0x000000ff00047c82 */ /* 0x000fe20008000000 */
[----:B------:R-:W-:Y:S01]  /*4ee0*/  IMAD.SHL.U32 R4, R100, 0x40, RZ ;  /* 0x0000004064047824 */ /* 0x000fe200078e00ff */
[----:B------:R-:W-:-:S05]  /*4ef0*/  IADD3 R5, P0, PT, RZ, -UR4, RZ ;  /* 0x80000004ff057c10 */ /* 0x000fca000ff1e0ff */
[----:B------:R-:W-:-:S05]  /*4f00*/  IMAD.X R4, RZ, RZ, ~R4, P0 ;  /* 0x000000ffff047224 */ /* 0x000fca00000e0e04 */
[----:B------:R-:W-:-:S04]  /*4f10*/  SHF.R.S64 R6, R5, 0x1f, R4 ;  /* 0x0000001f05067819 */ /* 0x000fc80000001004 */
[----:B------:R-:W-:-:S04]  /*4f20*/  IADD3 R127, P0, PT, R6, R127, RZ ;  /* 0x0000007f067f7210 */ /* 0x000fc80007f1e0ff */
[----:B------:R-:W-:-:S09]  /*4f30*/  LEA.HI.X.SX32 R126, R4, R126, 0x1, P0 ;  /* 0x0000007e047e7211 */ /* 0x000fd200000f0eff */
.L_x_4259:
        /* <DEDUP_REMOVED lines=14> */
.L_x_4257:
        /* <DEDUP_REMOVED lines=24> */
[----:B--2---:R-:W-:Y:S02]  /*51a0*/  FMNMX.FTZ R89, R4, R89, !PT ;  /* 0x0000005904597209 */ /* 0x004fe40007810000 */
[----:B------:R-:W-:Y:S02]  /*51b0*/  IADD3 R4, PT, PT, R121, 0x6000, RZ ;  /* 0x0000600079047810 */ /* 0x000fe40007ffe0ff */
[C---:B------:R-:W-:Y:S01]  /*51c0*/  FSETP.NEU.FTZ.AND P1, PT, R89.reuse, -INF , PT ;  /* 0xff8000005900780b */ /* 0x040fe20003f3d000 */
[----:B-1----:R-:W-:Y:S01]  /*51d0*/  FMUL.FTZ R100, R89, UR4 ;  /* 0x0000000459647c20 */ /* 0x002fe20008410000 */
[----:B---3--:R-:W-:-:S02]  /*51e0*/  FMNMX.FTZ R88, R5, R88, !PT ;  /* 0x0000005805587209 */ /* 0x008fc40007810000 */
[----:B------:R-:W-:Y:S02]  /*51f0*/  FSEL R5, R89, RZ, P1 ;  /* 0x000000ff59057208 */ /* 0x000fe40000800000 */
[C---:B------:R-:W-:Y:S01]  /*5200*/  FSETP.NEU.FTZ.AND P0, PT, R88.reuse, -INF , PT ;  /* 0xff8000005800780b */ /* 0x040fe20003f1d000 */
[----:B------:R-:W-:Y:S01]  /*5210*/  FMUL.FTZ R97, R88, UR4 ;  /* 0x0000000458617c20 */ /* 0x000fe20008410000 */
[----:B------:R-:W-:Y:S01]  /*5220*/  FSEL R100, R100, RZ, P1 ;  /* 0x000000ff64647208 */ /* 0x000fe20000800000 */
[----:B------:R-:W-:Y:S01]  /*5230*/  FADD.FTZ R94, R2, -R5 ;  /* 0x80000005025e7221 */ /* 0x000fe20000010000 */
[----:B------:R-:W-:Y:S02]  /*5240*/  FSEL R5, R88, RZ, P0 ;  /* 0x000000ff58057208 */ /* 0x000fe40000000000 */
[----:B------:R-:W-:Y:S01]  /*5250*/  FSEL R97, R97, RZ, P0 ;  /* 0x000000ff61617208 */ /* 0x000fe20000000000 */
[----:B------:R-:W-:Y:S01]  /*5260*/  FMUL.FTZ R94, R94, UR4 ;  /* 0x000000045e5e7c20 */ /* 0x000fe20008410000 */
[----:B------:R-:W-:Y:S01]  /*5270*/  LOP3.LUT P0, RZ, R120, 0x4, RZ, 0xc0, !PT ;  /* 0x0000000478ff7812 */ /* 0x000fe2000780c0ff */
[----:B------:R-:W-:Y:S01]  /*5280*/  FADD.FTZ R0, R0, -R5 ;  /* 0x8000000500007221 */ /* 0x000fe20000010000 */
[----:B------:R-:W-:Y:S01]  /*5290*/  IADD3 R2, PT, PT, R121, 0x6020, RZ ;  /* 0x0000602079027810 */ /* 0x000fe20007ffe0ff */
[--C-:B------:R-:W-:Y:S01]  /*52a0*/  FFMA.FTZ R92, R91, UR4, -R100.reuse ;  /* 0x000000045b5c7c23 */ /* 0x100fe20008010864 */
[--C-:B------:R-:W-:Y:S01]  /*52b0*/  FFMA.FTZ R90, R33, UR4, -R100.reuse ;  /* 0x00000004215a7c23 */ /* 0x100fe20008010864 */
[----:B------:R-:W-:Y:S01]  /*52c0*/  FMUL.FTZ R0, R0, UR4 ;  /* 0x0000000400007c20 */ /* 0x000fe20008410000 */
[----:B------:R-:W1:Y:S01]  /*52d0*/  MUFU.EX2 R94, R94 ;  /* 0x0000005e005e7308 */ /* 0x000e620000000800 */
[--C-:B------:R-:W-:Y:S01]  /*52e0*/  FFMA.FTZ R87, R35, UR4, -R100.reuse ;  /* 0x0000000423577c23 */ /* 0x100fe20008010864 */
[--C-:B------:R-:W-:Y:S01]  /*52f0*/  FFMA.FTZ R86, R29, UR4, -R100.reuse ;  /* 0x000000041d567c23 */ /* 0x100fe20008010864 */
[--C-:B------:R-:W-:Y:S01]  /*5300*/  FFMA.FTZ R93, R34, UR4, -R97.reuse ;  /* 0x00000004225d7c23 */ /* 0x100fe20008010861 */
[--C-:B------:R-:W-:Y:S01]  /*5310*/  FFMA.FTZ R85, R32, UR4, -R97.reuse ;  /* 0x0000000420557c23 */ /* 0x100fe20008010861 */
[--C-:B------:R-:W-:Y:S01]  /*5320*/  FFMA.FTZ R84, R30, UR4, -R97.reuse ;  /* 0x000000041e547c23 */ /* 0x100fe20008010861 */
[--C-:B------:R-:W-:Y:S01]  /*5330*/  FFMA.FTZ R91, R28, UR4, -R97.reuse ;  /* 0x000000041c5b7c23 */ /* 0x100fe20008010861 */
[----:B------:R-:W-:Y:S01]  /*5340*/  @P0 IADD3 R2, PT, PT, R4, -0x20, RZ ;  /* 0xffffffe004020810 */ /* 0x000fe20007ffe0ff */
[----:B------:R-:W2:Y:S01]  /*5350*/  MUFU.EX2 R0, R0 ;  /* 0x0000000000007308 */ /* 0x000ea20000000800 */
[----:B------:R-:W-:Y:S01]  /*5360*/  LDSM.16.MT88.4 R28, [R121+0x7000] ;  /* 0x00700000791c783b */ /* 0x000fe20000004200 */
[--C-:B------:R-:W-:Y:S01]  /*5370*/  FFMA.FTZ R112, R105, UR4, -R100.reuse ;  /* 0x0000000469707c23 */ /* 0x100fe20008010864 */
[--C-:B------:R-:W-:Y:S01]  /*5380*/  FFMA.FTZ R108, R109, UR4, -R100.reuse ;  /* 0x000000046d6c7c23 */ /* 0x100fe20008010864 */
[--C-:B------:R-:W-:Y:S01]  /*5390*/  FFMA.FTZ R105, R114, UR4, -R97.reuse ;  /* 0x0000000472697c23 */ /* 0x100fe20008010861 */
[----:B------:R-:W3:Y:S01]  /*53a0*/  LDSM.16.MT88.4 R20, [R2] ;  /* 0x000000000214783b */ /* 0x000ee20000004200 */
        /* <DEDUP_REMOVED lines=11> */
[-C--:B--2---:R-:W-:Y:S01]  /*5460*/  FMUL.FTZ R10, R38, R0.reuse ;  /* 0x00000000260a7220 */ /* 0x084fe20000410000 */
[-C--:B------:R-:W-:Y:S01]  /*5470*/  FMUL.FTZ R11, R39, R0.reuse ;  /* 0x00000000270b7220 */ /* 0x080fe20000410000 */
[-C--:B------:R-:W-:Y:S01]  /*5480*/  FMUL.FTZ R18, R46, R0.reuse ;  /* 0x000000002e127220 */ /* 0x080fe20000410000 */
[-C--:B------:R-:W-:Y:S01]  /*5490*/  FMUL.FTZ R19, R47, R0.reuse ;  /* 0x000000002f137220 */ /* 0x080fe20000410000 */
[-C--:B------:R-:W-:Y:S01]  /*54a0*/  FMUL.FTZ R26, R54, R0.reuse ;  /* 0x00000000361a7220 */ /* 0x080fe20000410000 */
[----:B------:R-:W-:Y:S01]  /*54b0*/  FMUL.FTZ R27, R55, R0 ;  /* 0x00000000371b7220 */ /* 0x000fe20000410000 */
[----:B------:R-:W2:Y:S01]  /*54c0*/  LDSM.16.MT88.4 R36, [R2+0x1000] ;  /* 0x001000000224783b */ /* 0x000ea20000004200 */
[----:B------:R-:W-:Y:S01]  /*54d0*/  MUFU.EX2 R87, R87 ;  /* 0x0000005700577308 */ /* 0x000fe20000000800 */
[----:B------:R-:W-:Y:S01]  /*54e0*/  FMUL.FTZ R33, R61, R94 ;  /* 0x0000005e3d217220 */ /* 0x000fe20000410000 */
[-C--:B------:R-:W-:Y:S01]  /*54f0*/  FMUL.FTZ R34, R62, R0.reuse ;  /* 0x000000003e227220 */ /* 0x080fe20000410000 */
[----:B------:R-:W4:Y:S01]  /*5500*/  LDSM.16.MT88.4 R44, [R121+0x8000] ;  /* 0x00800000792c783b */ /* 0x000f220000004200 */
[----:B------:R-:W-:Y:S01]  /*5510*/  FMUL.FTZ R35, R63, R0 ;  /* 0x000000003f237220 */ /* 0x000fe20000410000 */
[--C-:B------:R-:W-:Y:S01]  /*5520*/  FFMA.FTZ R110, R110, UR4, -R97.reuse ;  /* 0x000000046e6e7c23 */ /* 0x100fe20008010861 */
[--C-:B------:R-:W-:Y:S01]  /*5530*/  FFMA.FTZ R114, R144, UR4, -R97.reuse ;  /* 0x0000000490727c23 */ /* 0x100fe20008010861 */
[----:B------:R-:W5:Y:S01]  /*5540*/  LDSM.16.MT88.4 R52, [R2+0x2000] ;  /* 0x002000000234783b */ /* 0x000f620000004200 */
[----:B------:R-:W3:Y:S01]  /*5550*/  MUFU.EX2 R86, R86 ;  /* 0x0000005600567308 */ /* 0x000ee20000000800 */
[--C-:B------:R-:W-:Y:S01]  /*5560*/  FFMA.FTZ R109, R142, UR4, -R97.reuse ;  /* 0x000000048e6d7c23 */ /* 0x100fe20008010861 */
[----:B-1----:R-:W-:Y:S01]  /*5570*/  F2FP.BF16.F32.PACK_AB R4, R90, R92 ;  /* 0x0000005c5a04723e */ /* 0x002fe200000010ff */
[----:B------:R-:W1:Y:S01]  /*5580*/  LDSM.16.MT88.4 R60, [R121+0x6400] ;  /* 0x00640000793c783b */ /* 0x000e620000004200 */
        /* <DEDUP_REMOVED lines=12> */
[----:B------:R-:W2:Y:S01]  /*5650*/  MUFU.EX2 R85, R85 ;  /* 0x0000005500557308 */ /* 0x000ea20000000800 */
        /* <DEDUP_REMOVED lines=34> */
[--C-:B------:R-:W-:Y:S01]  /*5880*/  FFMA.FTZ R96, R96, UR4, -R97.reuse ;  /* 0x0000000460607c23 */ /* 0x100fe20008010861 */
[----:B------:R-:W-:Y:S01]  /*5890*/  FFMA.FTZ R95, R95, UR4, -R97 ;  /* 0x000000045f5f7c23 */ /* 0x000fe20008010861 */
[----:B------:R-:W-:Y:S01]  /*58a0*/  FFMA.FTZ R141, R141, R94, R92 ;  /* 0x0000005e8d8d7223 */ /* 0x000fe2000001005c */
[----:B------:R-:W-:-:S02]  /*58b0*/  IADD3 R138, PT, PT, R3, -0x3, RZ ;  /* 0xfffffffd038a7810 */ /* 0x000fc40007ffe0ff */
[----:B------:R-:W-:Y:S01]  /*58c0*/  MUFU.EX2 R108, R108 ;  /* 0x0000006c006c7308 */ /* 0x000fe20000000800 */
[----:B------:R-:W-:Y:S01]  /*58d0*/  HMMA.16816.F32.BF16 R8, R4, R12, R8 ;  /* 0x0000000c0408723c */ /* 0x000fe20000041808 */
[----:B------:R-:W-:-:S04]  /*58e0*/  FADD.FTZ R90, R90, R141 ;  /* 0x0000008d5a5a7221 */ /* 0x000fc80000010000 */
[----:B------:R-:W-:Y:S02]  /*58f0*/  FADD.FTZ R87, R87, R90 ;  /* 0x0000005a57577221 */ /* 0x000fe40000010000 */
[----:B------:R-:W-:Y:S01]  /*5900*/  MUFU.EX2 R101, R101 ;  /* 0x0000006500657308 */ /* 0x000fe20000000800 */
[C---:B------:R-:W-:Y:S01]  /*5910*/  HMMA.16816.F32.BF16 R12, R4.reuse, R14, R40 ;  /* 0x0000000e040c723c */ /* 0x040fe20000041828 */
[-C--:B------:R-:W-:Y:S01]  /*5920*/  FMUL.FTZ R40, R68, R94.reuse ;  /* 0x0000005e44287220 */ /* 0x080fe20000410000 */
[----:B------:R-:W-:Y:S01]  /*5930*/  FMUL.FTZ R41, R69, R94 ;  /* 0x0000005e45297220 */ /* 0x000fe20000410000 */
[-C--:B------:R-:W-:Y:S01]  /*5940*/  FMUL.FTZ R42, R70, R0.reuse ;  /* 0x00000000462a7220 */ /* 0x080fe20000410000 */
[----:B------:R-:W-:Y:S01]  /*5950*/  FMUL.FTZ R43, R71, R0 ;  /* 0x00000000472b7220 */ /* 0x000fe20000410000 */
[----:B------:R-:W-:Y:S02]  /*5960*/  FADD.FTZ R87, R86, R87 ;  /* 0x0000005756577221 */ /* 0x000fe40000010000 */
[----:B------:R-:W-:Y:S01]  /*5970*/  MUFU.EX2 R110, R110 ;  /* 0x0000006e006e7308 */ /* 0x000fe20000000800 */
[C---:B------:R-:W-:Y:S07]  /*5980*/  HMMA.16816.F32.BF16 R16, R4.reuse, R20, R16 ;  /* 0x000000140410723c */ /* 0x040fee0000041810 */
[----:B------:R-:W3:Y:S01]  /*5990*/  MUFU.EX2 R105, R105 ;  /* 0x0000006900697308 */ /* 0x000ee20000000800 */
[----:B------:R-:W-:Y:S01]  /*59a0*/  HMMA.16816.F32.BF16 R20, R4, R22, R48 ;  /* 0x000000160414723c */ /* 0x000fe20000041830 */
[-C--:B------:R-:W-:Y:S01]  /*59b0*/  FMUL.FTZ R48, R76, R94.reuse ;  /* 0x0000005e4c307220 */ /* 0x080fe20000410000 */
[----:B------:R-:W-:Y:S01]  /*59c0*/  FMUL.FTZ R49, R77, R94 ;  /* 0x0000005e4d317220 */ /* 0x000fe20000410000 */
[-C--:B------:R-:W-:Y:S01]  /*59d0*/  FMUL.FTZ R50, R78, R0.reuse ;  /* 0x000000004e327220 */ /* 0x080fe20000410000 */
[-C--:B------:R-:W-:Y:S01]  /*59e0*/  FMUL.FTZ R51, R79, R0.reuse ;  /* 0x000000004f337220 */ /* 0x080fe20000410000 */
[----:B------:R-:W-:-:S02]  /*59f0*/  FFMA.FTZ R0, R140, R0, R93 ;  /* 0x000000008c007223 */ /* 0x000fc4000001005d */
[----:B------:R-:W-:Y:S01]  /*5a00*/  MUFU.EX2 R114, R114 ;  /* 0x0000007200727308 */ /* 0x000fe20000000800 */
[----:B------:R-:W-:Y:S01]  /*5a10*/  HMMA.16816.F32.BF16 R24, R4, R28, R24 ;  /* 0x0000001c0418723c */ /* 0x000fe20000041818 */
[----:B------:R-:W-:Y:S01]  /*5a20*/  FADD.FTZ R85, R85, R0 ;  /* 0x0000000055557221 */ /* 0x000fe20000010000 */
[----:B------:R-:W-:-:S03]  /*5a30*/  MOV R0, R88 ;  /* 0x0000005800007202 */ /* 0x000fc60000000f00 */
[----:B------:R-:W-:Y:S02]  /*5a40*/  FADD.FTZ R84, R84, R85 ;  /* 0x0000005554547221 */ /* 0x000fe40000010000 */
[----:B------:R-:W1:Y:S01]  /*5a50*/  MUFU.EX2 R109, R109 ;  /* 0x0000006d006d7308 */ /* 0x000e620000000800 */
[----:B------:R-:W-:Y:S01]  /*5a60*/  HMMA.16816.F32.BF16 R32, R4, R36, R32 ;  /* 0x000000240420723c */ /* 0x000fe20000041820 */
[----:B------:R-:W-:-:S06]  /*5a70*/  FADD.FTZ R91, R91, R84 ;  /* 0x000000545b5b7221 */ /* 0x000fcc0000010000 */
[----:B------:R-:W-:Y:S01]  /*5a80*/  MUFU.EX2 R142, R142 ;  /* 0x0000008e008e7308 */ /* 0x000fe20000000800 */
[C---:B----4-:R-:W-:Y:S07]  /*5a90*/  HMMA.16816.F32.BF16 R40, R4.reuse, R44, R40 ;  /* 0x0000002c0428723c */ /* 0x050fee0000041828 */
[----:B------:R-:W-:Y:S01]  /*5aa0*/  MUFU.EX2 R111, R111 ;  /* 0x0000006f006f7308 */ /* 0x000fe20000000800 */
[C---:B------:R-:W-:Y:S01]  /*5ab0*/  HMMA.16816.F32.BF16 R28, R4.reuse, R30, R56 ;  /* 0x0000001e041c723c */ /* 0x040fe20000041838 */
[----:B------:R-:W4:Y:S06]  /*5ac0*/  LDSM.16.MT88.4 R56, [R2+0x400] ;  /* 0x000400000238783b */ /* 0x000f2c0000004200 */
[----:B------:R-:W-:Y:S01]  /*5ad0*/  MUFU.EX2 R113, R113 ;  /* 0x0000007100717308 */ /* 0x000fe20000000800 */
[C---:B------:R-:W-:Y:S01]  /*5ae0*/  HMMA.16816.F32.BF16 R36, R4.reuse, R38, R64 ;  /* 0x000000260424723c */ /* 0x040fe20000041840 */
[----:B------:R-:W4:Y:S06]  /*5af0*/  LDSM.16.MT88.4 R64, [R121+0x7400] ;  /* 0x007400007940783b */ /* 0x000f2c0000004200 */
[----:B------:R-:W-:Y:S01]  /*5b00*/  MUFU.EX2 R144, R144 ;  /* 0x0000009000907308 */ /* 0x000fe20000000800 */
[C---:B------:R-:W-:Y:S01]  /*5b10*/  HMMA.16816.F32.BF16 R44, R4.reuse, R46, R72 ;  /* 0x0000002e042c723c */ /* 0x040fe20000041848 */
[----:B------:R-:W-:Y:S06]  /*5b20*/  LDSM.16.MT88.4 R72, [R121+0x8800] ;  /* 0x008800007948783b */ /* 0x000fec0000004200 */
[----:B------:R-:W-:Y:S01]  /*5b30*/  MUFU.EX2 R117, R117 ;  /* 0x0000007500757308 */ /* 0x000fe20000000800 */
[----:B-----5:R-:W-:Y:S01]  /*5b40*/  HMMA.16816.F32.BF16 R48, R4, R52, R48 ;  /* 0x000000340430723c */ /* 0x020fe20000041830 */
[----:B--2---:R-:W-:Y:S01]  /*5b50*/  F2FP.BF16.F32.PACK_AB R52, R107, R112 ;  /* 0x000000706b34723e */ /* 0x004fe200000010ff */
[----:B------:R-:W-:Y:S01]  /*5b60*/  FADD.FTZ R112, R112, R87 ;  /* 0x0000005770707221 */ /* 0x000fe20000010000 */
[----:B---3--:R-:W-:Y:S01]  /*5b70*/  F2FP.BF16.F32.PACK_AB R53, R105, R110 ;  /* 0x0000006e6935723e */ /* 0x008fe200000010ff */
[----:B------:R-:W-:-:S02]  /*5b80*/  FADD.FTZ R110, R110, R91 ;  /* 0x0000005b6e6e7221 */ /* 0x000fc40000010000 */
[----:B------:R-:W-:Y:S01]  /*5b90*/  FADD.FTZ R107, R107, R112 ;  /* 0x000000706b6b7221 */ /* 0x000fe20000010000 */
[----:B------:R-:W-:Y:S01]  /*5ba0*/  MUFU.EX2 R116, R116 ;  /* 0x0000007400747308 */ /* 0x000fe20000000800 */
[----:B------:R-:W-:Y:S01]  /*5bb0*/  HMMA.16816.F32.BF16 R4, R4, R54, R80 ;  /* 0x000000360404723c */ /* 0x000fe20000041850 */
[----:B------:R-:W-:Y:S01]  /*5bc0*/  F2FP.BF16.F32.PACK_AB R54, R101, R108 ;  /* 0x0000006c6536723e */ /* 0x000fe200000010ff */
[----:B------:R-:W-:Y:S01]  /*5bd0*/  FADD.FTZ R105, R105, R110 ;  /* 0x0000006e69697221 */ /* 0x000fe20000010000 */
[----:B-1----:R-:W-:Y:S01]  /*5be0*/  F2FP.BF16.F32.PACK_AB R55, R109, R114 ;  /* 0x000000726d37723e */ /* 0x002fe200000010ff */
[----:B------:R-:W-:Y:S02]  /*5bf0*/  FADD.FTZ R108, R108, R107 ;  /* 0x0000006b6c6c7221 */ /* 0x000fe40000010000 */
[----:B------:R-:W-:Y:S01]  /*5c00*/  FADD.FTZ R114, R114, R105 ;  /* 0x0000006972727221 */ /* 0x000fe20000010000 */
[----:B------:R-:W-:Y:S01]  /*5c10*/  MUFU.EX2 R118, R118 ;  /* 0x0000007600767308 */ /* 0x000fe20000000800 */
[----:B------:R-:W-:-:S02]  /*5c20*/  FADD.FTZ R101, R101, R108 ;  /* 0x0000006c65657221 */ /* 0x000fc40000010000 */
[----:B------:R-:W-:Y:S01]  /*5c30*/  HMMA.16816.F32.BF16 R8, R52, R60, R8 ;  /* 0x0000003c3408723c */ /* 0x000fe20000041808 */
[----:B------:R-:W-:-:S04]  /*5c40*/  FADD.FTZ R114, R109, R114 ;  /* 0x000000726d727221 */ /* 0x000fc80000010000 */
[----:B------:R-:W-:Y:S03]  /*5c50*/  MUFU.EX2 R115, R115 ;  /* 0x0000007300737308 */ /* 0x000fe60000000800 */
[C---:B------:R-:W-:Y:S01]  /*5c60*/  HMMA.16816.F32.BF16 R12, R52.reuse, R62, R12 ;  /* 0x0000003e340c723c */ /* 0x040fe2000004180c */
[----:B------:R-:W1:Y:S04]  /*5c70*/  LDSM.16.MT88.4 R60, [R2+0x1400] ;  /* 0x00140000023c783b */ /* 0x000e680000004200 */
[----:B------:R-:W-:Y:S03]  /*5c80*/  MUFU.EX2 R134, R134 ;  /* 0x0000008600867308 */ /* 0x000fe60000000800 */
[C---:B----4-:R-:W-:Y:S05]  /*5c90*/  HMMA.16816.F32.BF16 R16, R52.reuse, R56, R16 ;  /* 0x000000383410723c */ /* 0x050fea0000041810 */
[----:B------:R-:W2:Y:S03]  /*5ca0*/  MUFU.EX2 R103, R103 ;  /* 0x0000006700677308 */ /* 0x000ea60000000800 */
[C---:B------:R-:W-:Y:S01]  /*5cb0*/  HMMA.16816.F32.BF16 R20, R52.reuse, R58, R20 ;  /* 0x0000003a3414723c */ /* 0x040fe20000041814 */
[----:B------:R-:W3:Y:S04]  /*5cc0*/  LDSM.16.MT88.4 R56, [R121+0x8400] ;  /* 0x008400007938783b */ /* 0x000ee80000004200 */
[----:B------:R-:W-:Y:S03]  /*5cd0*/  MUFU.EX2 R104, R104 ;  /* 0x0000006800687308 */ /* 0x000fe60000000800 */
[----:B------:R-:W-:Y:S05]  /*5ce0*/  HMMA.16816.F32.BF16 R24, R52, R64, R24 ;  /* 0x000000403418723c */ /* 0x000fea0000041818 */
[----:B------:R-:W4:Y:S01]  /*5cf0*/  MUFU.EX2 R99, R99 ;  /* 0x0000006300637308 */ /* 0x000f220000000800 */
[----:B--2---:R-:W-:-:S02]  /*5d00*/  F2FP.BF16.F32.PACK_AB R80, R103, R134 ;  /* 0x000000866750723e */ /* 0x004fc400000010ff */
[C---:B------:R-:W-:Y:S01]  /*5d10*/  HMMA.16816.F32.BF16 R28, R52.reuse, R66, R28 ;  /* 0x00000042341c723c */ /* 0x040fe2000004181c */
[----:B------:R-:W-:Y:S04]  /*5d20*/  LDSM.16.MT88.4 R64, [R2+0x1800] ;  /* 0x001800000240783b */ /* 0x000fe80000004200 */
[----:B------:R-:W-:Y:S03]  /*5d30*/  MUFU.EX2 R98, R98 ;  /* 0x0000006200627308 */ /* 0x000fe60000000800 */
[----:B-1----:R-:W-:Y:S05]  /*5d40*/  HMMA.16816.F32.BF16 R32, R52, R60, R32 ;  /* 0x0000003c3420723c */ /* 0x002fea0000041820 */
[----:B------:R-:W1:Y:S01]  /*5d50*/  MUFU.EX2 R119, R119 ;  /* 0x0000007700777308 */ /* 0x000e620000000800 */
[----:B----4-:R-:W-:-:S02]  /*5d60*/  F2FP.BF16.F32.PACK_AB R82, R99, R104 ;  /* 0x000000686352723e */ /* 0x010fc400000010ff */
[C---:B------:R-:W-:Y:S01]  /*5d70*/  HMMA.16816.F32.BF16 R36, R52.reuse, R62, R36 ;  /* 0x0000003e3424723c */ /* 0x040fe20000041824 */
[----:B------:R-:W2:Y:S04]  /*5d80*/  LDSM.16.MT88.4 R60, [R2+0x2400] ;  /* 0x00240000023c783b */ /* 0x000ea80000004200 */
[----:B------:R-:W-:Y:S03]  /*5d90*/  MUFU.EX2 R96, R96 ;  /* 0x0000006000607308 */ /* 0x000fe60000000800 */
[----:B---3--:R-:W-:Y:S05]  /*5da0*/  HMMA.16816.F32.BF16 R40, R52, R56, R40 ;  /* 0x000000383428723c */ /* 0x008fea0000041828 */
[----:B------:R-:W3:Y:S01]  /*5db0*/  MUFU.EX2 R95, R95 ;  /* 0x0000005f005f7308 */ /* 0x000ee20000000800 */
[----:B-1----:R-:W-:-:S02]  /*5dc0*/  F2FP.BF16.F32.PACK_AB R81, R119, R98 ;  /* 0x000000627751723e */ /* 0x002fc400000010ff */
[----:B------:R-:W-:Y:S01]  /*5dd0*/  HMMA.16816.F32.BF16 R44, R52, R58, R44 ;  /* 0x0000003a342c723c */ /* 0x000fe2000004182c */
[----:B------:R-:W1:Y:S01]  /*5de0*/  LDSM.16.MT88.4 R56, [R121+0x6800] ;  /* 0x006800007938783b */ /* 0x000e620000004200 */
[----:B---3--:R-:W-:-:S06]  /*5df0*/  F2FP.BF16.F32.PACK_AB R83, R95, R96 ;  /* 0x000000605f53723e */ /* 0x008fcc00000010ff */
[C---:B--2---:R-:W-:Y:S08]  /*5e00*/  HMMA.16816.F32.BF16 R48, R52.reuse, R60, R48 ;  /* 0x0000003c3430723c */ /* 0x044ff00000041830 */
[----:B------:R-:W-:Y:S01]  /*5e10*/  HMMA.16816.F32.BF16 R4, R52, R62, R4 ;  /* 0x0000003e3404723c */ /* 0x000fe20000041804 */
[----:B------:R-:W-:Y:S01]  /*5e20*/  F2FP.BF16.F32.PACK_AB R52, R111, R142 ;  /* 0x0000008e6f34723e */ /* 0x000fe200000010ff */
[----:B------:R-:W2:Y:S01]  /*5e30*/  LDSM.16.MT88.4 R60, [R2+0x800] ;  /* 0x00080000023c783b */ /* 0x000ea20000004200 */
        /* <DEDUP_REMOVED lines=19> */
[----:B-1----:R-:W-:Y:S02]  /*5f70*/  HMMA.16816.F32.BF16 R8, R52, R56, R8 ;  /* 0x000000383408723c */ /* 0x002fe40000041808 */
[----:B------:R-:W-:Y:S01]  /*5f80*/  FADD.FTZ R96, R96, R119 ;  /* 0x0000007760607221 */ /* 0x000fe20000010000 */
[----:B------:R-:W-:-:S03]  /*5f90*/  FADD.FTZ R141, R99, R104 ;  /* 0x00000068638d7221 */ /* 0x000fc60000010000 */
[----:B------:R-:W-:Y:S02]  /*5fa0*/  FADD.FTZ R140, R95, R96 ;  /* 0x000000605f8c7221 */ /* 0x000fe40000010000 */
[C---:B------:R-:W-:Y:S01]  /*5fb0*/  HMMA.16816.F32.BF16 R12, R52.reuse, R58, R12 ;  /* 0x0000003a340c723c */ /* 0x040fe2000004180c */
[----:B------:R-:W1:Y:S07]  /*5fc0*/  LDSM.16.MT88.4 R56, [R121+0x7800] ;  /* 0x007800007938783b */ /* 0x000e6e0000004200 */
[C---:B------:R-:W-:Y:S01]  /*5fd0*/  HMMA.16816.F32.BF16 R68, R52.reuse, R72, R40 ;  /* 0x000000483444723c */ /* 0x040fe20000041828 */
[----:B------:R-:W4:Y:S07]  /*5fe0*/  LDSM.16.MT88.4 R40, [R121+0x6c00] ;  /* 0x006c00007928783b */ /* 0x000f2e0000004200 */
[C---:B--2---:R-:W-:Y:S08]  /*5ff0*/  HMMA.16816.F32.BF16 R16, R52.reuse, R60, R16 ;  /* 0x0000003c3410723c */ /* 0x044ff00000041810 */
[C---:B------:R-:W-:Y:S08]  /*6000*/  HMMA.16816.F32.BF16 R72, R52.reuse, R74, R44 ;  /* 0x0000004a3448723c */ /* 0x040ff0000004182c */
[C---:B---3--:R-:W-:Y:S01]  /*6010*/  HMMA.16816.F32.BF16 R76, R52.reuse, R36, R48 ;  /* 0x00000024344c723c */ /* 0x048fe20000041830 */
[----:B------:R-:W2:Y:S07]  /*6020*/  LDSM.16.MT88.4 R48, [R2+0xc00] ;  /* 0x000c00000230783b */ /* 0x000eae0000004200 */
[C---:B------:R-:W-:Y:S08]  /*6030*/  HMMA.16816.F32.BF16 R4, R52.reuse, R38, R4 ;  /* 0x000000263404723c */ /* 0x040ff00000041804 */
[C---:B-1----:R-:W-:Y:S08]  /*6040*/  HMMA.16816.F32.BF16 R24, R52.reuse, R56, R24 ;  /* 0x000000383418723c */ /* 0x042ff00000041818 */
[----:B------:R-:W-:Y:S01]  /*6050*/  HMMA.16816.F32.BF16 R28, R52, R58, R28 ;  /* 0x0000003a341c723c */ /* 0x000fe2000004181c */
[----:B------:R-:W1:Y:S07]  /*6060*/  LDSM.16.MT88.4 R56, [R121+0x7c00] ;  /* 0x007c00007938783b */ /* 0x000e6e0000004200 */
[C---:B----4-:R-:W-:Y:S01]  /*6070*/  HMMA.16816.F32.BF16 R36, R80.reuse, R40, R8 ;  /* 0x000000285024723c */ /* 0x050fe20000041808 */
[----:B------:R-:W-:Y:S07]  /*6080*/  LDSM.16.MT88.4 R8, [R121+0x8c00] ;  /* 0x008c00007908783b */ /* 0x000fee0000004200 */
[C---:B------:R-:W-:Y:S01]  /*6090*/  HMMA.16816.F32.BF16 R40, R80.reuse, R42, R12 ;  /* 0x0000002a5028723c */ /* 0x040fe2000004180c */
[----:B------:R-:W3:Y:S07]  /*60a0*/  LDSM.16.MT88.4 R12, [R2+0x1c00] ;  /* 0x001c0000020c783b */ /* 0x000eee0000004200 */
[----:B--2---:R-:W-:Y:S01]  /*60b0*/  HMMA.16816.F32.BF16 R44, R80, R48, R16 ;  /* 0x00000030502c723c */ /* 0x004fe20000041810 */
[----:B------:R2:W4:Y:S07]  /*60c0*/  LDSM.16.MT88.4 R16, [R2+0x2c00] ;  /* 0x002c00000210783b */ /* 0x00052e0000004200 */
[----:B------:R-:W-:Y:S08]  /*60d0*/  HMMA.16816.F32.BF16 R20, R52, R62, R20 ;  /* 0x0000003e3414723c */ /* 0x000ff00000041814 */
[----:B-1----:R-:W-:Y:S01]  /*60e0*/  HMMA.16816.F32.BF16 R52, R80, R56, R24 ;  /* 0x000000385034723c */ /* 0x002fe20000041818 */
[----:B--2---:R-:W-:-:S07]  /*60f0*/  MOV R2, R89 ;  /* 0x0000005900027202 */ /* 0x004fce0000000f00 */
[C---:B------:R-:W-:Y:S08]  /*6100*/  HMMA.16816.F32.BF16 R56, R80.reuse, R58, R28 ;  /* 0x0000003a5038723c */ /* 0x040ff0000004181c */
[C---:B------:R-:W-:Y:S08]  /*6110*/  HMMA.16816.F32.BF16 R48, R80.reuse, R50, R20 ;  /* 0x000000325030723c */ /* 0x040ff00000041814 */
[C---:B---3--:R-:W-:Y:S08]  /*6120*/  HMMA.16816.F32.BF16 R60, R80.reuse, R12, R32 ;  /* 0x0000000c503c723c */ /* 0x048ff00000041820 */
[C---:B------:R-:W-:Y:S08]  /*6130*/  HMMA.16816.F32.BF16 R64, R80.reuse, R14, R64 ;  /* 0x0000000e5040723c */ /* 0x040ff00000041840 */
[C---:B------:R-:W-:Y:S08]  /*6140*/  HMMA.16816.F32.BF16 R68, R80.reuse, R8, R68 ;  /* 0x000000085044723c */ /* 0x040ff00000041844 */
[C---:B------:R-:W-:Y:S08]  /*6150*/  HMMA.16816.F32.BF16 R72, R80.reuse, R10, R72 ;  /* 0x0000000a5048723c */ /* 0x040ff00000041848 */
[C---:B----4-:R-:W-:Y:S08]  /*6160*/  HMMA.16816.F32.BF16 R76, R80.reuse, R16, R76 ;  /* 0x00000010504c723c */ /* 0x050ff0000004184c */
[----:B------:R-:W-:-:S15]  /*6170*/  HMMA.16816.F32.BF16 R80, R80, R18, R4 ;  /* 0x000000125050723c */ /* 0x000fde0000041804 */
[----:B------:R-:W-:-:S05]  /*6180*/  NOP ;  /* 0x0000000000007918 */ /* 0x000fca0000000000 */
.L_x_4254:
        /* <DEDUP_REMOVED lines=15> */
[----:B------:R-:W3:Y:S01]  /*6280*/  LDCU.64 UR6, c[0x0][0x3a0] ;  /* 0x00007400ff0677ac */ /* 0x000ee20008000a00 */
[----:B------:R-:W4:Y:S01]  /*6290*/  LDCU.64 UR8, c[0x0][0x3a8] ;  /* 0x00007500ff0877ac */ /* 0x000f220008000a00 */
[----:B-1----:R-:W-:-:S12]  /*62a0*/  ULEA UR5, UR5, UR10, 0x18 ;  /* 0x0000000a05057291 */ /* 0x002fd8000f8ec0ff */
.L_x_4264:
[----:B------:R-:W-:Y:S01]  /*62b0*/  @!P1 IADD3 R5, P0, PT, RZ, -R135, RZ ;  /* 0x80000087ff059210 */ /* 0x000fe20007f1e0ff */
[----:B------:R-:W1:Y:S01]  /*62c0*/  @!P1 LDC R86, c[0x0][0x3c0] ;  /* 0x0000f000ff569b82 */ /* 0x000e620000000800 */
[C---:B------:R-:W-:Y:S01]  /*62d0*/  LOP3.LUT R132, R120.reuse, 0x18, RZ, 0xc0, !PT ;  /* 0x0000001878847812 */ /* 0x040fe200078ec0ff */
[----:B------:R-:W-:Y:S06]  /*62e0*/  DEPBAR.LE SB0, 0x0 ;  /* 0x000080000000791a */ /* 0x000fec0000000000 */
[----:B------:R-:W2:Y:S08]  /*62f0*/  LDC R142, c[0x0][0x3c4] ;  /* 0x0000f100ff8e7b82 */ /* 0x000eb00000000800 */
[----:B------:R-:W-:Y:S01]  /*6300*/  BAR.SYNC.DEFER_BLOCKING 0x0 ;  /* 0x0000000000007b1d */ /* 0x000fe20000010000 */
[----:B------:R-:W-:Y:S02]  /*6310*/  IMAD.SHL.U32 R125, R120, 0x8, RZ ;  /* 0x00000008787d7824 */ /* 0x000fe400078e00ff */
[----:B------:R-:W-:Y:S03]  /*6320*/  IMAD.MOV.U32 R2, RZ, RZ, R128 ;  /* 0x000000ffff027224 */ /* 0x000fe600078e0080 */
[C---:B------:R-:W-:Y:S02]  /*6330*/  LOP3.LUT R131, R125.reuse, 0xd8, RZ, 0xc0, !PT ;  /* 0x000000d87d837812 */ /* 0x040fe400078ec0ff */
[----:B------:R-:W-:Y:S02]  /*6340*/  LOP3.LUT R0, R125, 0x1f20, RZ, 0xc0, !PT ;  /* 0x00001f207d007812 */ /* 0x000fe400078ec0ff */
[----:B------:R-:W-:Y:S04]  /*6350*/  LOP3.LUT R131, R131, R132, RZ, 0x3c, !PT ;  /* 0x0000008483837212 */ /* 0x000fe800078e3cff */
[----:B------:R-:W-:Y:S01]  /*6360*/  LOP3.LUT R131, R0, R131, RZ, 0xfc, !PT ;  /* 0x0000008300837212 */ /* 0x000fe200078efcff */
[----:B------:R-:W-:Y:S02]  /*6370*/  IMAD.MOV.U32 R0, RZ, RZ, R129 ;  /* 0x000000ffff007224 */ /* 0x000fe400078e0081 */
[----:B-1----:R-:W-:Y:S04]  /*6380*/  @!P1 IMAD.SHL.U32 R4, R86, 0x40, RZ ;  /* 0x0000004056049824 */ /* 0x002fe800078e00ff */
[----:B------:R-:W-:Y:S05]  /*6390*/  @!P1 IMAD.X R4, RZ, RZ, ~R4, P0 ;  /* 0x000000ffff049224 */ /* 0x000fea00000e0e04 */
[----:B------:R-:W-:Y:S04]  /*63a0*/  @!P1 SHF.R.S64 R5, R5, 0x1f, R4 ;  /* 0x0000001f05059819 */ /* 0x000fe80000001004 */
[----:B------:R-:W-:Y:S04]  /*63b0*/  @!P1 IADD3 R128, P0, PT, R128, R5, RZ ;  /* 0x0000000580809210 */ /* 0x000fe80007f1e0ff */
        /* <DEDUP_REMOVED lines=63> */
.L_x_4261:
[----:B------:R-:W-:Y:S01]  /*67b0*/  LEA R131, R131, UR5, 0x1 ;  /* 0x0000000583837c11 */ /* 0x000fe2000f8e08ff */
[----:B------:R-:W-:Y:S01]  /*67c0*/  IMAD.MOV.U32 R84, RZ, RZ, 0x20 ;  /* 0x00000020ff547424 */ /* 0x000fe200078e00ff */
[----:B------:R-:W-:Y:S02]  /*67d0*/  LEA R144, P0, R86, R128, 0x6 ;  /* 0x0000008056907211 */ /* 0x000fe400078030ff */
[----:B------:R-:W-:Y:S01]  /*67e0*/  ISETP.NE.AND P2, PT, R138, 0x1, PT ;  /* 0x000000018a00780c */ /* 0x000fe20003f45270 */
[----:B------:R-:W-:Y:S01]  /*67f0*/  @!PT LDS RZ, [RZ] ;  /* 0x00000000fffff984 */ /* 0x000fe20000000800 */
[----:B------:R-:W-:Y:S01]  /*6800*/  @!PT LDS RZ, [RZ] ;  /* 0x00000000fffff984 */ /* 0x000fe20000000800 */
[----:B------:R-:W-:Y:S01]  /*6810*/  @!PT LDS RZ, [RZ] ;  /* 0x00000000fffff984 */ /* 0x000fe20000000800 */
[----:B------:R1:W-:Y:S01]  /*6820*/  LDGSTS.E.BYPASS.LTC128B.128 [R131+0x6000], desc[UR16][R128.64] ;  /* 0x0600000080837fae */ /* 0x0003e2000b981a10 */
[----:B------:R-:W-:Y:S02]  /*6830*/  LEA.HI.X R145, R86, R129, R142, 0x6, P0 ;  /* 0x0000008156917211 */ /* 0x000fe400000f348e */
[----:B------:R-:W-:Y:S01]  /*6840*/  LOP3.LUT P0, RZ, R120, 0x4, RZ, 0xc0, !PT ;  /* 0x0000000478ff7812 */ /* 0x000fe2000780c0ff */
[----:B------:R1:W-:Y:S03]  /*6850*/  LDGSTS.E.BYPASS.LTC128B.128 [R131+0x7000], desc[UR16][R128.64+0x40] ;  /* 0x0700004080837fae */ /* 0x0003e6000b981a10 */
[----:B------:R-:W-:Y:S01]  /*6860*/  SEL R84, R84, 0xffffffe0, !P0 ;  /* 0xffffffe054547807 */ /* 0x000fe20004000000 */
[----:B------:R1:W-:Y:S04]  /*6870*/  LDGSTS.E.BYPASS.LTC128B.128 [R131+0x8000], desc[UR16][R128.64+0x80] ;  /* 0x0800008080837fae */ /* 0x0003e8000b981a10 */
[----:B------:R1:W-:Y:S01]  /*6880*/  LDGSTS.E.BYPASS.LTC128B.128 [R131+0x6800], desc[UR16][R144.64] ;  /* 0x0680000090837fae */ /* 0x0003e2000b981a10 */
[--C-:B------:R-:W-:Y:S02]  /*6890*/  IMAD.IADD R2, R123, 0x1, R84.reuse ;  /* 0x000000017b027824 */ /* 0x100fe400078e0254 */
[----:B------:R-:W-:Y:S01]  /*68a0*/  IMAD.IADD R0, R122, 0x1, R84 ;  /* 0x000000017a007824 */ /* 0x000fe200078e0254 */
[----:B------:R1:W-:Y:S04]  /*68b0*/  LDGSTS.E.BYPASS.LTC128B.128 [R131+0x7800], desc[UR16][R144.64+0x40] ;  /* 0x0780004090837fae */ /* 0x0003e8000b981a10 */
[----:B------:R1:W-:Y:S04]  /*68c0*/  LDGSTS.E.BYPASS.LTC128B.128 [R131+0x8800], desc[UR16][R144.64+0x80] ;  /* 0x0880008090837fae */ /* 0x0003e8000b981a10 */
[----:B------:R-:W-:Y:S04]  /*68d0*/  LDSM.16.M88.4 R88, [R123] ;  /* 0x000000007b58783b */ /* 0x000fe80000000200 */
[----:B------:R-:W2:Y:S04]  /*68e0*/  LDSM.16.M88.4 R92, [R122+0x3000] ;  /* 0x003000007a5c783b */ /* 0x000ea80000000200 */
[----:B------:R-:W5:Y:S04]  /*68f0*/  LDSM.16.M88.4 R96, [R122+0x3400] ;  /* 0x003400007a60783b */ /* 0x000f680000000200 */
[----:B------:R-:W3:Y:S04]  /*6900*/  LDSM.16.M88.4 R100, [R122+0x3800] ;  /* 0x003800007a64783b */ /* 0x000ee80000000200 */
[----:B------:R-:W0:Y:S04]  /*6910*/  LDGDEPBAR ;  /* 0x00000000000079af */ /* 0x000e280000000000 */
[----:B------:R-:W4:Y:S04]  /*6920*/  LDSM.16.M88.4 R104, [R122+0x3c00] ;  /* 0x003c00007a68783b */ /* 0x000f280000000200 */
[----:B------:R-:W-:Y:S04]  /*6930*/  LDSM.16.M88.4 R108, [R2] ;  /* 0x00000000026c783b */ /* 0x000fe80000000200 */
[----:B------:R-:W1:Y:S04]  /*6940*/  LDSM.16.M88.4 R112, [R0+0x3000] ;  /* 0x003000000070783b */ /* 0x000e680000000200 */
        /* <DEDUP_REMOVED lines=35> */
[----:B------:R-:W-:Y:S03]  /*6b80*/  LDSM.16.M88.4 R100, [R0+0x4c00] ;  /* 0x004c00000064783b */ /* 0x000fe60000000200 */
        /* <DEDUP_REMOVED lines=28> */
[----:B------:R-:W2:Y:S01]  /*6d50*/  LDSM.16.M88.4 R100, [R0+0x5c00] ;  /* 0x005c00000064783b */ /* 0x000ea20000000200 */
[----:B------:R-:W-:Y:S04]  /*6d60*/  DEPBAR.LE SB0, 0x0 ;  /* 0x000080000000791a */ /* 0x000fe80000000000 */
[----:B------:R-:W-:Y:S02]  /*6d70*/  BAR.SYNC.DEFER_BLOCKING 0x0 ;  /* 0x0000000000007b1d */ /* 0x000fe40000010000 */
[C---:B-1----:R-:W-:Y:S08]  /*6d80*/  HMMA.16816.F32.BF16 R12, R96.reuse, R88, R12 ;  /* 0x00000058600c723c */ /* 0x042ff0000004180c */
[C---:B------:R-:W-:Y:S08]  /*6d90*/  HMMA.16816.F32.BF16 R16, R96.reuse, R90, R16 ;  /* 0x0000005a6010723c */ /* 0x040ff00000041810 */
[C---:B---3--:R-:W-:Y:S08]  /*6da0*/  HMMA.16816.F32.BF16 R20, R96.reuse, R92, R20 ;  /* 0x0000005c6014723c */ /* 0x048ff00000041814 */
        /* <DEDUP_REMOVED lines=81> */
.L_x_4263:
[----:B------:R-:W1:Y:S01]  /*72c0*/  S2R R120, SR_TID.X ;  /* 0x0000000000787919 */ /* 0x000e620000002100 */
[C---:B------:R-:W-:Y:S01]  /*72d0*/  LEA R88, P2, R86.reuse, R127, 0x6 ;  /* 0x0000007f56587211 */ /* 0x040fe200078430ff */
[----:B------:R-:W-:Y:S03]  /*72e0*/  IMAD.MOV.U32 R87, RZ, RZ, R126 ;  /* 0x000000ffff577224 */ /* 0x000fe600078e007e */
[----:B------:R-:W-:Y:S01]  /*72f0*/  LEA.HI.X R89, R86, R126, R89, 0x6, P2 ;  /* 0x0000007e56597211 */ /* 0x000fe200010f3459 */
[----:B------:R-:W-:Y:S05]  /*7300*/  IMAD.MOV.U32 R86, RZ, RZ, R127 ;  /* 0x000000ffff567224 */ /* 0x000fea00078e007f */
        /* <DEDUP_REMOVED lines=9> */
[----:B-1----:R-:W0:Y:S02]  /*73a0*/  LDGDEPBAR ;  /* 0x00000000000079af */ /* 0x002e240000000000 */
.L_x_4262:
[----:B--2---:R-:W-:Y:S01]  /*73b0*/  FMNMX3.FTZ R88, R85, R4, R5, !PT ;  /* 0x0000000455587276 */ /* 0x004fe20007810005 */
        /* <DEDUP_REMOVED lines=39> */
[----:B------:R-:W2:Y:S01]  /*7630*/  LDSM.16.MT88.4 R100, [R88] ;  /* 0x000000005864783b */ /* 0x000ea20000004200 */
        /* <DEDUP_REMOVED lines=37> */
[----:B------:R-:W-:Y:S01]  /*7890*/  FMUL.FTZ R75, R3, R75 ;  /* 0x0000004b034b7220 */ /* 0x000fe20000410000 */
[--C-:B------:R-:W-:Y:S01]  /*78a0*/  FFMA.FTZ R117, R13, UR4, -R107.reuse ;  /* 0x000000040d757c23 */ /* 0x100fe2000801086b */
[--C-:B------:R-:W-:Y:S01]  /*78b0*/  FFMA.FTZ R142, R16, UR4, -R107.reuse ;  /* 0x00000004108e7c23 */ /* 0x100fe2000801086b */
[----:B------:R-:W-:Y:S01]  /*78c0*/  FFMA.FTZ R143, R17, UR4, -R107 ;  /* 0x00000004118f7c23 */ /* 0x000fe2000801086b */
[----:B------:R-:W-:Y:S03]  /*78d0*/  FMUL.FTZ R78, R3, R78 ;  /* 0x0000004e034e7220 */ /* 0x000fe60000410000 */
        /* <DEDUP_REMOVED lines=43> */
[----:B------:R-:W-:Y:S01]  /*7b90*/  FFMA.FTZ R161, R35, UR4, -R104 ;  /* 0x0000000423a17c23 */ /* 0x000fe20008010868 */
[----:B------:R-:W-:Y:S01]  /*7ba0*/  FFMA.FTZ R141, R84, R141, R105 ;  /* 0x0000008d548d7223 */ /* 0x000fe20000010069 */
[----:B------:R-:W-:Y:S01]  /*7bb0*/  FFMA.FTZ R140, R3, R140, R106 ;  /* 0x0000008c038c7223 */ /* 0x000fe2000001006a */
        /* <DEDUP_REMOVED lines=9> */
[----:B------:R-:W-:Y:S01]  /*7c50*/  FFMA.FTZ R107, R33, UR4, -R107 ;  /* 0x00000004216b7c23 */ /* 0x000fe2000801086b */
[C---:B------:R-:W-:Y:S02]  /*7c60*/  HMMA.16816.F32.BF16 R36, R92.reuse, R96, R36 ;  /* 0x000000605c24723c */ /* 0x040fe40000041824 */
[----:B------:R-:W-:Y:S03]  /*7c70*/  MUFU.EX2 R119, R119 ;  /* 0x0000007700777308 */ /* 0x000fe60000000800 */
[----:B------:R-:W-:Y:S01]  /*7c80*/  FADD.FTZ R141, R114, R141 ;  /* 0x0000008d728d7221 */ /* 0x000fe20000010000 */
[----:B------:R-:W-:Y:S01]  /*7c90*/  ISETP.NE.AND P0, PT, R138, RZ, PT ;  /* 0x000000ff8a00720c */ /* 0x000fe20003f05270 */
        /* <DEDUP_REMOVED lines=9> */
[----:B------:R-:W2:Y:S01]  /*7d30*/  MUFU.EX2 R118, R118 ;  /* 0x0000007600767308 */ /* 0x000ea20000000800 */
[----:B------:R-:W-:Y:S01]  /*7d40*/  FADD.FTZ R112, R113, R112 ;  /* 0x0000007071707221 */ /* 0x000fe20000010000 */
[----:B------:R-:W-:Y:S02]  /*7d50*/  MOV R85, R2 ;  /* 0x0000000200557202 */ /* 0x000fe40000000f00 */
        /* <DEDUP_REMOVED lines=93> */
[----:B------:R-:W-:Y:S04]  /*8330*/  FADD.FTZ R157, R154, R157 ;  /* 0x0000009d9a9d7221 */ /* 0x000fe80000010000 */
[----:B------:R-:W-:Y:S04]  /*8340*/  FADD.FTZ R140, R160, R157 ;  /* 0x0000009da08c7221 */ /* 0x000fe80000010000 */
[----:B------:R-:W-:Y:S01]  /*8350*/  FADD.FTZ R140, R161, R140 ;  /* 0x0000008ca18c7221 */ /* 0x000fe20000010000 */
[C---:B--2---:R-:W-:Y:S08]  /*8360*/  HMMA.16816.F32.BF16 R36, R92.reuse, R96, R36 ;  /* 0x000000605c24723c */ /* 0x044ff00000041824 */
[C---:B------:R-:W-:Y:S01]  /*8370*/  HMMA.16816.F32.BF16 R40, R92.reuse, R98, R40 ;  /* 0x000000625c28723c */ /* 0x040fe20000041828 */
[----:B------:R-:W2:Y:S07]  /*8380*/  LDSM.16.MT88.4 R96, [R121+0x8c00] ;  /* 0x008c00007960783b */ /* 0x000eae0000004200 */
[C---:B------:R-:W-:Y:S08]  /*8390*/  HMMA.16816.F32.BF16 R44, R92.reuse, R104, R44 ;  /* 0x000000685c2c723c */ /* 0x040ff0000004182c */
[C---:B------:R-:W-:Y:S01]  /*83a0*/  HMMA.16816.F32.BF16 R48, R92.reuse, R106, R48 ;  /* 0x0000006a5c30723c */ /* 0x040fe20000041830 */
[----:B------:R3:W4:Y:S07]  /*83b0*/  LDSM.16.MT88.4 R104, [R88+0x2c00] ;  /* 0x002c00005868783b */ /* 0x00072e0000004200 */
[C---:B------:R-:W-:Y:S08]  /*83c0*/  HMMA.16816.F32.BF16 R52, R92.reuse, R108, R52 ;  /* 0x0000006c5c34723c */ /* 0x040ff00000041834 */
        /* <DEDUP_REMOVED lines=19> */
.L_x_4260:
[----:B------:R-:W1:Y:S01]  /*8500*/  SHFL.BFLY PT, R10, R141, 0x2, 0x1f ;  /* 0x0c401f008d0a7f89 */ /* 0x000e6200000e0000 */
[----:B------:R-:W-:Y:S01]  /*8510*/  LOP3.LUT R132, R132, 0xc0, R125, 0xf8, !PT ;  /* 0x000000c084847812 */ /* 0x000fe200078ef87d */
[----:B------:R-:W2:Y:S01]  /*8520*/  S2UR UR6, SR_CTAID.X ;  /* 0x00000000000679c3 */ /* 0x000ea20000002500 */
[----:B------:R-:W-:Y:S01]  /*8530*/  ISETP.NE.AND P1, PT, R130, -0x1, PT ;  /* 0xffffffff8200780c */ /* 0x000fe20003f25270 */
[----:B------:R-:W3:Y:S01]  /*8540*/  SHFL.BFLY PT, R11, R140, 0x2, 0x1f ;  /* 0x0c401f008c0b7f89 */ /* 0x000ee200000e0000 */
[----:B------:R-:W-:Y:S01]  /*8550*/  BSSY.RECONVERGENT B0, `(.L_x_4265) ;  /* 0x00000af000007945 */ /* 0x000fe20003800200 */
[----:B------:R-:W-:Y:S01]  /*8560*/  LOP3.LUT R30, R125, 0x18, RZ, 0xc0, !PT ;  /* 0x000000187d1e7812 */ /* 0x000fe200078ec0ff */
[----:B------:R-:W4:Y:S01]  /*8570*/  S2R R3, SR_TID.X ;  /* 0x0000000000037919 */ /* 0x000f220000002100 */
[----:B------:R-:W5:Y:S01]  /*8580*/  S2R R29, SR_CTAID.Z ;  /* 0x00000000001d7919 */ /* 0x000f620000002700 */
[----:B-1----:R-:W-:Y:S01]  /*8590*/  FADD.FTZ R10, R10, R141 ;  /* 0x0000008d0a0a7221 */ /* 0x002fe20000010000 */
[----:B--2---:R-:W-:Y:S01]  /*85a0*/  USHF.L.U32 UR6, UR6, 0x6, URZ ;  /* 0x0000000606067899 */ /* 0x004fe200080006ff */
[----:B---3--:R-:W-:-:S03]  /*85b0*/  FADD.FTZ R11, R11, R140 ;  /* 0x0000008c0b0b7221 */ /* 0x008fc60000010000 */
[----:B------:R-:W1:Y:S04]  /*85c0*/  SHFL.BFLY PT, R7, R10, 0x1, 0x1f ;  /* 0x0c201f000a077f89 */ /* 0x000e6800000e0000 */
[----:B------:R-:W2:Y:S01]  /*85d0*/  SHFL.BFLY PT, R6, R11, 0x1, 0x1f ;  /* 0x0c201f000b067f89 */ /* 0x000ea200000e0000 */
[C---:B----4-:R-:W-:Y:S02]  /*85e0*/  SHF.L.U32 R5, R3.reuse, 0x1, RZ ;  /* 0x0000000103057819 */ /* 0x050fe400000006ff */
[----:B------:R-:W-:Y:S02]  /*85f0*/  SHF.L.U32 R4, R3, 0x4, RZ ;  /* 0x0000000403047819 */ /* 0x000fe400000006ff */
[----:B------:R-:W-:Y:S02]  /*8600*/  LOP3.LUT R5, R5, 0x6, RZ, 0xc0, !PT ;  /* 0x0000000605057812 */ /* 0x000fe400078ec0ff */
[----:B------:R-:W-:-:S02]  /*8610*/  LOP3.LUT P5, RZ, R3, 0x3, RZ, 0xc0, !PT ;  /* 0x0000000303ff7812 */ /* 0x000fc400078ac0ff */
[----:B------:R-:W-:-:S04]  /*8620*/  LOP3.LUT R4, R5, 0x3e00, R4, 0xf8, !PT ;  /* 0x00003e0005047812 */ /* 0x000fc800078ef804 */
[----:B------:R-:W-:Y:S01]  /*8630*/  LOP3.LUT R5, R4, 0x20, R125, 0xf8, !PT ;  /* 0x0000002004057812 */ /* 0x000fe200078ef87d */
[----:B-1----:R-:W-:Y:S01]  /*8640*/  FADD.FTZ R7, R10, R7 ;  /* 0x000000070a077221 */ /* 0x002fe20000010000 */
[----:B------:R-:W-:Y:S02]  /*8650*/  SHF.L.U32 R4, R3, 0x2, RZ ;  /* 0x0000000203047819 */ /* 0x000fe400000006ff */
[----:B------:R-:W-:Y:S01]  /*8660*/  LOP3.LUT R5, R5, R132, RZ, 0xfc, !PT ;  /* 0x0000008405057212 */ /* 0x000fe200078efcff */
[----:B--2---:R-:W-:Y:S01]  /*8670*/  FADD.FTZ R6, R11, R6 ;  /* 0x000000060b067221 */ /* 0x004fe20000010000 */
[----:B------:R-:W1:Y:S01]  /*8680*/  MUFU.RCP R9, R7 ;  /* 0x0000000700097308 */ /* 0x000e620000001000 */
[----:B------:R-:W-:Y:S02]  /*8690*/  FSETP.NE.FTZ.AND P4, PT, R7, RZ, PT ;  /* 0x000000ff0700720b */ /* 0x000fe40003f95000 */
[----:B------:R-:W-:Y:S02]  /*86a0*/  LOP3.LUT R10, R4, 0x20, RZ, 0xc0, !PT ;  /* 0x00000020040a7812 */ /* 0x000fe400078ec0ff */
[----:B------:R-:W-:-:S02]  /*86b0*/  FSETP.NE.FTZ.AND P3, PT, R6, RZ, PT ;  /* 0x000000ff0600720b */ /* 0x000fc40003f75000 */
[----:B------:R-:W-:Y:S01]  /*86c0*/  LEA R11, R5, UR5, 0x1 ;  /* 0x00000005050b7c11 */ /* 0x000fe2000f8e08ff */
[----:B------:R-:W2:Y:S01]  /*86d0*/  MUFU.RCP R8, R6 ;  /* 0x0000000600087308 */ /* 0x000ea20000001000 */
[----:B------:R-:W-:Y:S02]  /*86e0*/  LOP3.LUT R4, R4, 0x40, RZ, 0xc0, !PT ;  /* 0x0000004004047812 */ /* 0x000fe400078ec0ff */
[C---:B------:R-:W-:Y:S02]  /*86f0*/  IADD3 R13, PT, PT, R11.reuse, -R10, RZ ;  /* 0x8000000a0b0d7210 */ /* 0x040fe40007ffe0ff */
[-C--:B------:R-:W-:Y:S01]  /*8700*/  IADD3 R25, PT, PT, R11, -R4.reuse, RZ ;  /* 0x800000040b197210 */ /* 0x080fe20007ffe0ff */
[----:B------:R-:W3:Y:S01]  /*8710*/  S2R R10, SR_CTAID.Y ;  /* 0x00000000000a7919 */ /* 0x000ee20000002600 */
[----:B------:R-:W-:Y:S01]  /*8720*/  IADD3 R27, PT, PT, R13, -R4, RZ ;  /* 0x800000040d1b7210 */ /* 0x000fe20007ffe0ff */
[----:B------:R-:W4:Y:S01]  /*8730*/  @P4 LDC R31, c[0x0][0x458] ;  /* 0x00011600ff1f4b82 */ /* 0x000f220000000800 */
[----:B-1----:R-:W-:Y:S01]  /*8740*/  FSEL R9, R9, 1, P4 ;  /* 0x3f80000009097808 */ /* 0x002fe20002000000 */
[----:B------:R-:W1:Y:S04]  /*8750*/  @P4 MUFU.LG2 R7, R7 ;  /* 0x0000000700074308 */ /* 0x000e680000000c00 */
        /* <DEDUP_REMOVED lines=72> */
[----:B------:R-:W3:Y:S01]  /*8be0*/  @!P1 LDC.64 R4, c[0x0][0x400] ;  /* 0x00010000ff049b82 */ /* 0x000ee20000000a00 */
        /* <DEDUP_REMOVED lines=12> */
[----:B--2---:R-:W-:-:S03]  /*8cb0*/  ISETP.NE.AND P2, PT, R8, RZ, PT ;  /* 0x000000ff0800720c */ /* 0x004fc60003f45270 */
[----:B------:R-:W-:Y:S01]  /*8cc0*/  STS [R11+0x1000], R52 ;  /* 0x001000340b007388 */ /* 0x000fe20000000800 */
[----:B------:R-:W1:Y:S01]  /*8cd0*/  @P1 LDC.64 R8, c[0x0][0x408] ;  /* 0x00010200ff081b82 */ /* 0x000e620000000a00 */
[----:B------:R-:W-:Y:S02]  /*8ce0*/  ISETP.NE.OR P0, PT, R130, -0x1, !P2 ;  /* 0xffffffff8200780c */ /* 0x000fe40005705670 */
[----:B------:R-:W-:Y:S01]  /*8cf0*/  STS [R11+0x1200], R54 ;  /* 0x001200360b007388 */ /* 0x000fe20000000800 */
[----:B---3--:R-:W-:-:S03]  /*8d00*/  @!P1 IMAD.WIDE.U32 R32, R10, R4, RZ ;  /* 0x000000040a209225 */ /* 0x008fc600078e00ff */
[----:B------:R-:W-:Y:S02]  /*8d10*/  STS [R13+0x1010], R56 ;  /* 0x001010380d007388 */ /* 0x000fe40000000800 */
[----:B------:R-:W5:Y:S02]  /*8d20*/  @!P2 LDC R24, c[0x0][0x3e0] ;  /* 0x0000f800ff18ab82 */ /* 0x000f640000000800 */
[----:B------:R-:W-:Y:S04]  /*8d30*/  STS [R13+0x1210], R58 ;  /* 0x0012103a0d007388 */ /* 0x000fe80000000800 */
[----:B------:R-:W-:Y:S02]  /*8d40*/  STS [R25+0x1020], R60 ;  /* 0x0010203c19007388 */ /* 0x000fe40000000800 */
[----:B------:R-:W2:Y:S02]  /*8d50*/  @P2 LDC R26, c[0x0][0x454] ;  /* 0x00011500ff1a2b82 */ /* 0x000ea40000000800 */
[----:B------:R-:W-:Y:S04]  /*8d60*/  STS [R25+0x1220], R62 ;  /* 0x0012203e19007388 */ /* 0x000fe80000000800 */
[----:B------:R-:W-:Y:S01]  /*8d70*/  STS [R27+0x1030], R64 ;  /* 0x001030401b007388 */ /* 0x000fe20000000800 */
[----:B-1----:R-:W-:Y:S01]  /*8d80*/  @P1 IMAD.WIDE.U32 R34, R130, R8, RZ ;  /* 0x0000000882221225 */ /* 0x002fe200078e00ff */
[----:B------:R-:W-:-:S02]  /*8d90*/  MOV R8, 0x7f800000 ;  /* 0x7f80000000087802 */ /* 0x000fc40000000f00 */
[----:B------:R-:W-:Y:S04]  /*8da0*/  STS [R27+0x1230], R66 ;  /* 0x001230421b007388 */ /* 0x000fe80000000800 */
[----:B------:R-:W-:Y:S01]  /*8db0*/  STS [R11+0x2000], R68 ;  /* 0x002000440b007388 */ /* 0x000fe20000000800 */
[----:B-----5:R-:W-:-:S03]  /*8dc0*/  @!P2 IMAD R24, R10, R24, R29 ;  /* 0x000000180a18a224 */ /* 0x020fc600078e021d */
[----:B------:R1:W-:Y:S04]  /*8dd0*/  STS [R11+0x2200], R70 ;  /* 0x002200460b007388 */ /* 0x0003e80000000800 */
[----:B------:R-:W-:Y:S04]  /*8de0*/  STS [R13+0x2010], R72 ;  /* 0x002010480d007388 */ /* 0x000fe80000000800 */
[----:B------:R-:W-:Y:S04]  /*8df0*/  STS [R13+0x2210], R74 ;  /* 0x0022104a0d007388 */ /* 0x000fe80000000800 */
[----:B------:R-:W-:Y:S04]  /*8e00*/  STS [R25+0x2020], R76 ;  /* 0x0020204c19007388 */ /* 0x000fe80000000800 */
[----:B------:R3:W-:Y:S04]  /*8e10*/  STS [R25+0x2220], R78 ;  /* 0x0022204e19007388 */ /* 0x0007e80000000800 */
[----:B------:R-:W-:Y:S04]  /*8e20*/  STS [R27+0x2030], R80 ;  /* 0x002030501b007388 */ /* 0x000fe80000000800 */
[----:B------:R5:W-:Y:S01]  /*8e30*/  STS [R27+0x2230], R82 ;  /* 0x002230521b007388 */ /* 0x000be20000000800 */
[----:B-1----:R-:W1:Y:S08]  /*8e40*/  LDC R11, c[0x0][0x434] ;  /* 0x00010d00ff0b7b82 */ /* 0x002e700000000800 */
[----:B------:R-:W-:Y:S08]  /*8e50*/  BAR.SYNC.DEFER_BLOCKING 0x0 ;  /* 0x0000000000007b1d */ /* 0x000ff00000010000 */
[----:B---3--:R-:W3:Y:S01]  /*8e60*/  @P3 LDC R25, c[0x0][0x458] ;  /* 0x00011600ff193b82 */ /* 0x008ee20000000800 */
[----:B-----5:R-:W-:-:S02]  /*8e70*/  @!P1 IMAD R27, R10, R5, R33 ;  /* 0x000000050a1b9224 */ /* 0x020fc400078e0221 */
[----:B----4-:R-:W-:-:S05]  /*8e80*/  @P3 FMUL.FTZ R33, R6, 0.69314718246459960938 ;  /* 0x3f31721806213820 */ /* 0x010fca0000410000 */
[----:B------:R-:W4:Y:S01]  /*8e90*/  LDC.64 R4, c[0x0][0x408] ;  /* 0x00010200ff047b82 */ /* 0x000f220000000a00 */
[----:B------:R3:W4:Y:S01]  /*8ea0*/  LDS.128 R20, [R131+0x800] ;  /* 0x0008000083147984 */ /* 0x0007220000000c00 */
[----:B------:R-:W-:Y:S01]  /*8eb0*/  @P1 IMAD R27, R130, R9, R35 ;  /* 0x00000009821b1224 */ /* 0x000fe200078e0223 */
[----:B------:R-:W-:Y:S01]  /*8ec0*/  MOV R9, 0x7f800000 ;  /* 0x7f80000000097802 */ /* 0x000fe20000000f00 */
[-C--:B-1----:R-:W-:Y:S01]  /*8ed0*/  @!P0 IMAD R130, R10, R11.reuse, RZ ;  /* 0x0000000b0a828224 */ /* 0x082fe200078e02ff */
[----:B------:R1:W1:Y:S01]  /*8ee0*/  LDS.128 R16, [R131+0x1800] ;  /* 0x0018000083107984 */ /* 0x0002620000000c00 */
[----:B------:R-:W-:Y:S02]  /*8ef0*/  @!P2 IMAD R24, R24, R11, RZ ;  /* 0x0000000b1818a224 */ /* 0x000fe400078e02ff */
[----:B------:R-:W-:Y:S01]  /*8f00*/  @P4 FFMA.FTZ R9, R2, R31, R7 ;  /* 0x0000001f02094223 */ /* 0x000fe20000010007 */
[----:B--2---:R-:W-:Y:S01]  /*8f10*/  @P2 IMAD R24, R29, R26, R130 ;  /* 0x0000001a1d182224 */ /* 0x004fe200078e0282 */
[----:B------:R2:W1:Y:S01]  /*8f20*/  LDS.128 R12, [R131+0x2800] ;  /* 0x00280000830c7984 */ /* 0x0004620000000c00 */
[----:B------:R-:W-:Y:S01]  /*8f30*/  SHF.R.U32.HI R7, RZ, 0x2, R3 ;  /* 0x00000002ff077819 */ /* 0x000fe20000011603 */
[----:B---3--:R-:W-:Y:S01]  /*8f40*/  @P3 FFMA.FTZ R8, R0, R25, R33 ;  /* 0x0000001900083223 */ /* 0x008fe20000010021 */
[----:B------:R-:W-:Y:S06]  /*8f50*/  @P5 BRA `(.L_x_4266) ;  /* 0x0000000000385947 */ /* 0x000fec0003800000 */
[----:B------:R-:W-:Y:S01]  /*8f60*/  SHF.R.U32.HI R3, RZ, 0x1, R3 ;  /* 0x00000001ff037819 */ /* 0x000fe20000011603 */
[----:B------:R-:W3:Y:S01]  /*8f70*/  LDCU.64 UR4, c[0x0][0x420] ;  /* 0x00008400ff0477ac */ /* 0x000ee20008000a00 */
[----:B------:R-:W-:Y:S02]  /*8f80*/  VIADD R24, R24, UR6 ;  /* 0x0000000618187c36 */ /* 0x000fe40008000000 */
[----:B------:R-:W-:-:S04]  /*8f90*/  LOP3.LUT R0, R3, 0x30, RZ, 0xc0, !PT ;  /* 0x0000003003007812 */ /* 0x000fc800078ec0ff */
[----:B------:R-:W-:-:S04]  /*8fa0*/  LOP3.LUT R3, R0, 0x7, R7, 0xf8, !PT ;  /* 0x0000000700037812 */ /* 0x000fc800078ef807 */
[C---:B------:R-:W-:Y:S01]  /*8fb0*/  IADD3 R0, P0, PT, R24.reuse, R3, RZ ;  /* 0x0000000318007210 */ /* 0x040fe20007f1e0ff */
[C---:B------:R-:W-:Y:S01]  /*8fc0*/  VIADD R11, R3.reuse, 0x8 ;  /* 0x00000008030b7836 */ /* 0x040fe20000000000 */
[-C--:B------:R-:W-:Y:S02]  /*8fd0*/  ISETP.GE.AND P3, PT, R3, R124.reuse, PT ;  /* 0x0000007c0300720c */ /* 0x080fe40003f66270 */
[----:B------:R-:W-:Y:S02]  /*8fe0*/  LEA.HI.X.SX32 R3, R24, RZ, 0x1, P0 ;  /* 0x000000ff18037211 */ /* 0x000fe400000f0eff */
[----:B------:R-:W-:Y:S02]  /*8ff0*/  ISETP.GE.AND P2, PT, R11, R124, PT ;  /* 0x0000007c0b00720c */ /* 0x000fe40003f46270 */
[----:B---3--:R-:W-:-:S04]  /*9000*/  LEA R2, P0, R0, UR4, 0x2 ;  /* 0x0000000400027c11 */ /* 0x008fc8000f8010ff */
[----:B------:R-:W-:-:S05]  /*9010*/  LEA.HI.X R3, R0, UR5, R3, 0x2, P0 ;  /* 0x0000000500037c11 */ /* 0x000fca00080f1403 */
[----:B------:R3:W-:Y:S04]  /*9020*/  @!P3 STG.E desc[UR16][R2.64], R9 ;  /* 0x000000090200b986 */ /* 0x0007e8000c101910 */
[----:B------:R3:W-:Y:S02]  /*9030*/  @!P2 STG.E desc[UR16][R2.64+0x20], R8 ;  /* 0x000020080200a986 */ /* 0x0007e4000c101910 */
.L_x_4266:
[----:B------:R-:W-:Y:S05]  /*9040*/  BSYNC.RECONVERGENT B0 ;  /* 0x0000000000007941 */ /* 0x000fea0003800200 */
.L_x_4265:
[----:B------:R-:W-:Y:S01]  /*9050*/  MOV R31, RZ ;  /* 0x000000ff001f7202 */ /* 0x000fe20000000f00 */
[----:B------:R-:W5:Y:S01]  /*9060*/  LDCU.64 UR4, c[0x0][0x410] ;  /* 0x00008200ff0477ac */ /* 0x000f620008000a00 */
[----:B------:R-:W-:Y:S01]  /*9070*/  @P1 MOV R32, R34 ;  /* 0x0000002200201202 */ /* 0x000fe20000000f00 */
[----:B---3--:R3:W1:Y:S01]  /*9080*/  LDS.128 R8, [R131+0x1000] ;  /* 0x0010000083087984 */ /* 0x0086620000000c00 */
[C---:B------:R-:W-:Y:S01]  /*9090*/  IADD3 R3, PT, PT, R7.reuse, 0x20, RZ ;  /* 0x0000002007037810 */ /* 0x040fe20007ffe0ff */
[----:B----4-:R-:W-:Y:S01]  /*90a0*/  IMAD.WIDE.U32 R30, R4, UR6, R30 ;  /* 0x00000006041e7c25 */ /* 0x010fe2000f8e001e */
[----:B------:R-:W-:Y:S01]  /*90b0*/  ISETP.GE.AND P1, PT, R7, R124, PT ;  /* 0x0000007c0700720c */ /* 0x000fe20003f26270 */
[----:B------:R-:W-:Y:S02]  /*90c0*/  BSSY.RECONVERGENT B0, `(.L_x_4267) ;  /* 0x0000013000007945 */ /* 0x000fe40003800200 */
[----:B------:R-:W-:Y:S01]  /*90d0*/  IMAD R0, R5, UR6, R31 ;  /* 0x0000000605007c24 */ /* 0x000fe2000f8e021f */
[----:B------:R-:W-:-:S04]  /*90e0*/  IADD3 R30, P0, PT, R32, R30, RZ ;  /* 0x0000001e201e7210 */ /* 0x000fc80007f1e0ff */
[----:B------:R-:W-:Y:S02]  /*90f0*/  IADD3.X R31, PT, PT, R27, R0, RZ, P0, !PT ;  /* 0x000000001b1f7210 */ /* 0x000fe400007fe4ff */
[----:B------:R-:W-:Y:S01]  /*9100*/  ISETP.GE.AND P0, PT, R3, R124, PT ;  /* 0x0000007c0300720c */ /* 0x000fe20003f06270 */
[----:B------:R3:W4:Y:S01]  /*9110*/  LDS.128 R24, [R131] ;  /* 0x0000000083187984 */ /* 0x0007220000000c00 */
[----:B-----5:R-:W-:-:S04]  /*9120*/  IMAD.WIDE.U32 R2, R29, UR4, R30 ;  /* 0x000000041d027c25 */ /* 0x020fc8000f8e001e */
[----:B------:R-:W-:Y:S02]  /*9130*/  IMAD R33, R29, UR5, R3 ;  /* 0x000000051d217c24 */ /* 0x000fe4000f8e0203 */
[----:B------:R3:W1:Y:S01]  /*9140*/  LDS.128 R28, [R131+0x2000] ;  /* 0x00200000831c7984 */ /* 0x0006620000000c00 */
[----:B------:R-:W-:Y:S05]  /*9150*/  @P1 BRA `(.L_x_4268) ;  /* 0x0000000000241947 */ /* 0x000fea0003800000 */
[----:B------:R-:W5:Y:S01]  /*9160*/  LDCU.64 UR4, c[0x0][0x3f0] ;  /* 0x00007e00ff0477ac */ /* 0x000f620008000a00 */
[----:B------:R-:W-:-:S05]  /*9170*/  MOV R32, R2 ;  /* 0x0000000200207202 */ /* 0x000fca0000000f00 */
[----:B------:R-:W-:-:S04]  /*9180*/  IMAD.WIDE.U32 R34, R7, R4, R32 ;  /* 0x0000000407227225 */ /* 0x000fc800078e0020 */
[----:B------:R-:W-:Y:S01]  /*9190*/  IMAD R0, R7, R5, R35 ;  /* 0x0000000507007224 */ /* 0x000fe200078e0223 */
[----:B-----5:R-:W-:-:S04]  /*91a0*/  LEA R36, P1, R34, UR4, 0x1 ;  /* 0x0000000422247c11 */ /* 0x020fc8000f8208ff */
[----:B------:R-:W-:-:S05]  /*91b0*/  LEA.HI.X R37, R34, UR5, R0, 0x1, P1 ;  /* 0x0000000522257c11 */ /* 0x000fca00088f0c00 */
[----:B----4-:R4:W-:Y:S04]  /*91c0*/  STG.E.128 desc[UR16][R36.64], R24 ;  /* 0x0000001824007986 */ /* 0x0109e8000c101d10 */
[----:B-1----:R4:W-:Y:S04]  /*91d0*/  STG.E.128 desc[UR16][R36.64+0x40], R8 ;  /* 0x0000400824007986 */ /* 0x0029e8000c101d10 */
[----:B------:R4:W-:Y:S02]  /*91e0*/  STG.E.128 desc[UR16][R36.64+0x80], R28 ;  /* 0x0000801c24007986 */ /* 0x0009e4000c101d10 */
.L_x_4268:
[----:B------:R-:W-:Y:S05]  /*91f0*/  BSYNC.RECONVERGENT B0 ;  /* 0x0000000000007941 */ /* 0x000fea0003800200 */
.L_x_4267:
[----:B------:R-:W-:Y:S05]  /*9200*/  @P0 EXIT ;  /* 0x000000000000094d */ /* 0x000fea0003800000 */
[----:B------:R-:W-:Y:S01]  /*9210*/  IADD3 R7, P0, PT, R7, 0x20, RZ ;  /* 0x0000002007077810 */ /* 0x000fe20007f1e0ff */
[----:B------:R-:W5:Y:S03]  /*9220*/  LDCU.64 UR4, c[0x0][0x3f0] ;  /* 0x00007e00ff0477ac */ /* 0x000f660008000a00 */
[----:B------:R-:W-:-:S05]  /*9230*/  IADD3.X R3, PT, PT, RZ, RZ, RZ, P0, !PT ;  /* 0x000000ffff037210 */ /* 0x000fca00007fe4ff */
[----:B------:R-:W-:Y:S01]  /*9240*/  IMAD R0, R3, R4, RZ ;  /* 0x0000000403007224 */ /* 0x000fe200078e02ff */
[----:B------:R-:W-:-:S03]  /*9250*/  MOV R3, R33 ;  /* 0x0000002100037202 */ /* 0x000fc60000000f00 */
[C---:B------:R-:W-:Y:S02]  /*9260*/  IMAD R0, R7.reuse, R5, R0 ;  /* 0x0000000507007224 */ /* 0x040fe400078e0200 */
[----:B------:R-:W-:-:S03]  /*9270*/  IMAD.WIDE.U32 R2, R7, R4, R2 ;  /* 0x0000000407027225 */ /* 0x000fc600078e0002 */
[----:B-----5:R-:W-:Y:S02]  /*9280*/  LEA R4, P0, R2, UR4, 0x1 ;  /* 0x0000000402047c11 */ /* 0x020fe4000f8008ff */
[----:B------:R-:W-:-:S04]  /*9290*/  IADD3 R0, PT, PT, R0, R3, RZ ;  /* 0x0000000300007210 */ /* 0x000fc80007ffe0ff */
[----:B------:R-:W-:-:S05]  /*92a0*/  LEA.HI.X R5, R2, UR5, R0, 0x1, P0 ;  /* 0x0000000502057c11 */ /* 0x000fca00080f0c00 */
[----:B------:R-:W-:Y:S04]  /*92b0*/  STG.E.128 desc[UR16][R4.64], R20 ;  /* 0x0000001404007986 */ /* 0x000fe8000c101d10 */
[----:B-1----:R-:W-:Y:S04]  /*92c0*/  STG.E.128 desc[UR16][R4.64+0x40], R16 ;  /* 0x0000401004007986 */ /* 0x002fe8000c101d10 */
[----:B------:R-:W-:Y:S01]  /*92d0*/  STG.E.128 desc[UR16][R4.64+0x80], R12 ;  /* 0x0000800c04007986 */ /* 0x000fe2000c101d10 */
[----:B------:R-:W-:Y:S05]  /*92e0*/  EXIT ;  /* 0x000000000000794d */ /* 0x000fea0003800000 */
.L_x_4269:
        /* <DEDUP_REMOVED lines=9> */
.L_x_5530:


//--------------------- .text._ZN5flash24flash_fwd_splitkv_kernelI23Flash_fwd_kernel_traitsILi96ELi64ELi64ELi4ELb0ELb0EN7cutlass10bfloat16_tE19Flash_kernel_traitsILi96ELi64ELi64ELi4ES3_EELb1ELb0ELb0ELb0ELb1ELb1ELb0ELb0EEEvNS_16Flash_fwd_paramsE --------------------------
	.section	.text._ZN5flash24flash_fwd_splitkv_kernelI23Flash_fwd_kernel_traitsILi96ELi64ELi64ELi4ELb0ELb0EN7cutlass10bfloat16_tE19Flash_kernel_traitsILi96ELi64ELi64ELi4ES3_EELb1ELb0ELb0ELb0ELb1ELb1ELb0ELb0EEEvNS_16Flash_fwd_paramsE,"ax",@progbits
	.align	128
        .global         _ZN5flash24flash_fwd_splitkv_kernelI23Flash_fwd_kernel_traitsILi96ELi64ELi64ELi4ELb0ELb0EN7cutlass10bfloat16_tE19Flash_kernel_traitsILi96ELi64ELi64ELi4ES3_EELb1ELb0ELb0ELb0ELb1ELb1ELb0ELb0EEEvNS_16Flash_fwd_paramsE
        .type           _ZN5flash24flash_fwd_splitkv_kernelI23Flash_fwd_kernel_traitsILi96ELi64ELi64ELi4ELb0ELb0EN7cutlass10bfloat16_tE19Flash_kernel_traitsILi96ELi64ELi64ELi4ES3_EELb1ELb0ELb0ELb0ELb1ELb1ELb0ELb0EEEvNS_16Flash_fwd_paramsE,@function
        .size           _ZN5flash24flash_fwd_splitkv_kernelI23Flash_fwd_kernel_traitsILi96ELi64ELi64ELi4ELb0ELb0EN7cutlass10bfloat16_tE19Flash_kernel_traitsILi96ELi64ELi64ELi4ES3_EELb1ELb0ELb0ELb0ELb1ELb1ELb0ELb0EEEvNS_16Flash_fwd_paramsE,(.L_x_5531 - _ZN5flash24flash_fwd_splitkv_kernelI23Flash_fwd_kernel_traitsILi96ELi64ELi64ELi4ELb0ELb0EN7cutlass10bfloat16_tE19Flash_kernel_traitsILi96ELi64ELi64ELi4ES3_EELb1ELb0ELb0ELb0ELb1ELb1ELb0ELb0EEEvNS_16Flash_fwd_paramsE)
        .other          _ZN5flash24flash_fwd_splitkv_kernelI23Flash_fwd_kernel_traitsILi96ELi64ELi64ELi4ELb0ELb0EN7cutlass10bfloat16_tE19Flash_kernel_traitsILi96ELi64ELi64ELi4ES3_EELb1ELb0ELb0ELb0ELb1ELb1ELb0ELb0EEEvNS_16Flash_fwd_paramsE,@"STO_CUDA_ENTRY STV_DEFAULT"
_ZN5flash24flash_fwd_splitkv_kernelI23Flash_fwd_kernel_traitsILi96ELi64ELi64ELi4ELb0ELb0EN7cutlass10bfloat16_tE19Flash_kernel_traitsILi96ELi64ELi64ELi4ES3_EELb1ELb0ELb0ELb0ELb1ELb1ELb0ELb0EEEvNS_16Flash_fwd_paramsE:
.text._ZN5flash24flash_fwd_splitkv_kernelI23Flash_fwd_kernel_traitsILi96ELi64ELi64ELi4ELb0ELb0EN7cutlass10bfloat16_tE19Flash_kernel_traitsILi96ELi64ELi64ELi4ES3_EELb1ELb0ELb0ELb0ELb1ELb1ELb0ELb0EEEvNS_16Flash_fwd_paramsE:
        /* <DEDUP_REMOVED lines=51> */
.L_x_4270:
        /* <DEDUP_REMOVED lines=66> */
.L_x_4273:
[----:B------:R-:W-:Y:S05]  /*0750*/  BSYNC.RECONVERGENT B0 ;  /* 0x0000000000007941 */ /* 0x000fea0003800200 */
.L_x_4272:
        /* <DEDUP_REMOVED lines=15> */
.L_x_4275:
[----:B------:R-:W-:Y:S05]  /*0850*/  BSYNC.RECONVERGENT B0 ;  /* 0x0000000000007941 */ /* 0x000fea0003800200 */
.L_x_4274:
        /* <DEDUP_REMOVED lines=14> */
.L_x_4271:
        /* <DEDUP_REMOVED lines=10> */
.L_x_4276:
        /* <DEDUP_REMOVED lines=96> */
.L_x_4277:
        /* <DEDUP_REMOVED lines=15> */
.L_x_4279:
[----:B------:R-:W2:Y:S01]  /*10d0*/  LDC.64 R88, c[0x0][0x3b8] ;  /* 0x0000ee00ff587b82 */ /* 0x000ea20000000a00 */
[----:B-1----:R-:W-:-:S05]  /*10e0*/  IADD3 R6, PT, PT, R0, R5, RZ ;  /* 0x0000000500067210 */ /* 0x002fca0007ffe0ff */
[C---:B--2---:R-:W-:Y:S02]  /*10f0*/  IMAD R11, R6.reuse, R89, RZ ;  /* 0x00000059060b7224 */ /* 0x044fe400078e02ff */
[----:B------:R-:W-:-:S05]  /*1100*/  IMAD.WIDE.U32 R6, R6, R88, RZ ;  /* 0x0000005806067225 */ /* 0x000fca00078e00ff */
[----:B------:R-:W-:Y:S02]  /*1110*/  IADD3 R11, PT, PT, R7, R11, RZ ;  /* 0x0000000b070b7210 */ /* 0x000fe40007ffe0ff */
[----:B------:R-:W-:Y:S02]  /*1120*/  MOV R10, R6 ;  /* 0x00000006000a7202 */ /* 0x000fe40000000f00 */
.L_x_4280:
        /* <DEDUP_REMOVED lines=14> */
.L_x_4281:
[----:B------:R-:W1:Y:S01]  /*1210*/  LDC.64 R96, c[0x0][0x3c0] ;  /* 0x0000f000ff607b82 */ /* 0x000e620000000a00 */
[----:B------:R-:W-:-:S05]  /*1220*/  IADD3 R5, PT, PT, R0, R5, RZ ;  /* 0x0000000500057210 */ /* 0x000fca0007ffe0ff */
[C---:B-1----:R-:W-:Y:S02]  /*1230*/  IMAD R13, R5.reuse, R97, RZ ;  /* 0x00000061050d7224 */ /* 0x042fe400078e02ff */
[----:B------:R-:W-:-:S05]  /*1240*/  IMAD.WIDE.U32 R4, R5, R96, RZ ;  /* 0x0000006005047225 */ /* 0x000fca00078e00ff */
[----:B------:R-:W-:Y:S02]  /*1250*/  IADD3 R13, PT, PT, R5, R13, RZ ;  /* 0x0000000d050d7210 */ /* 0x000fe40007ffe0ff */
[----:B------:R-:W-:-:S07]  /*1260*/  MOV R12, R4 ;  /* 0x00000004000c7202 */ /* 0x000fce0000000f00 */
.L_x_4282:
        /* <DEDUP_REMOVED lines=41> */
.L_x_4278:
[----:B------:R-:W-:Y:S01]  /*1500*/  ISETP.NE.AND P0, PT, R132, -0x1, PT ;  /* 0xffffffff8400780c */ /* 0x000fe20003f05270 */
[----:B------:R-:W-:Y:S01]  /*1510*/  IMAD.IADD R126, R103, 0x1, -R2 ;  /* 0x00000001677e7824 */ /* 0x000fe200078e0a02 */
[----:B------:R-:W-:Y:S01]  /*1520*/  SHF.R.U32.HI R104, RZ, 0x2, R90 ;  /* 0x00000002ff687819 */ /* 0x000fe2000001165a */
[----:B------:R-:W1:Y:S01]  /*1530*/  LDCU.64 UR4, c[0x0][0x3c8] ;  /* 0x00007900ff0477ac */ /* 0x000e620008000a00 */
[----:B------:R-:W-:Y:S01]  /*1540*/  SHF.L.U32 R127, R90, 0x3, RZ ;  /* 0x000000035a7f7819 */ /* 0x000fe200000006ff */
[----:B------:R-:W-:Y:S01]  /*1550*/  IMAD.SHL.U32 R100, R3, 0x40, RZ ;  /* 0x0000004003647824 */ /* 0x000fe200078e00ff */
[CC--:B------:R-:W-:Y:S01]  /*1560*/  ISETP.GE.AND P6, PT, R104.reuse, R126.reuse, PT ;  /* 0x0000007e6800720c */ /* 0x0c0fe20003fc6270 */
[----:B------:R-:W-:Y:S01]  /*1570*/  VIADD R13, R104, 0x20 ;  /* 0x00000020680d7836 */ /* 0x000fe20000000000 */
[----:B------:R-:W-:Y:S01]  /*1580*/  LOP3.LUT R15, R127, 0x18, RZ, 0xc0, !PT ;  /* 0x000000187f0f7812 */ /* 0x000fe200078ec0ff */
[----:B------:R-:W2:Y:S01]  /*1590*/  LDCU.64 UR6, c[0x0][0x388] ;  /* 0x00007100ff0677ac */ /* 0x000ea20008000a00 */
[C---:B------:R-:W-:Y:S01]  /*15a0*/  LOP3.LUT R134, R90.reuse, 0x18, RZ, 0xc0, !PT ;  /* 0x000000185a867812 */ /* 0x040fe200078ec0ff */
[----:B------:R-:W-:Y:S01]  /*15b0*/  IMAD.SHL.U32 R91, R90, 0x4, RZ ;  /* 0x000000045a5b7824 */ /* 0x000fe200078e00ff */
[----:B------:R-:W-:Y:S01]  /*15c0*/  ISETP.GE.AND P5, PT, R13, R126, PT ;  /* 0x0000007e0d00720c */ /* 0x000fe20003fa6270 */
[----:B------:R-:W3:Y:S01]  /*15d0*/  @P0 LDC.64 R4, c[0x0][0x3b0] ;  /* 0x0000ec00ff040b82 */ /* 0x000ee20000000a00 */
[----:B------:R-:W-:-:S02]  /*15e0*/  LOP3.LUT R133, R127, 0xd8, RZ, 0xc0, !PT ;  /* 0x000000d87f857812 */ /* 0x000fc400078ec0ff */
[----:B------:R-:W-:Y:S02]  /*15f0*/  MOV R105, RZ ;  /* 0x000000ff00697202 */ /* 0x000fe40000000f00 */
[----:B------:R-:W-:Y:S02]  /*1600*/  LOP3.LUT R133, R133, R134, RZ, 0x3c, !PT ;  /* 0x0000008685857212 */ /* 0x000fe400078e3cff */
[----:B------:R-:W-:Y:S01]  /*1610*/  SHF.L.U32 R108, R90, 0x5, RZ ;  /* 0x000000055a6c7819 */ /* 0x000fe200000006ff */
[----:B------:R-:W4:Y:S01]  /*1620*/  @!P0 LDC.64 R6, c[0x0][0x398] ;  /* 0x0000e600ff068b82 */ /* 0x000f220000000a00 */
[----:B------:R-:W-:Y:S01]  /*1630*/  IMAD.WIDE.U32 R18, R19, 0x40, R104 ;  /* 0x0000004013127825 */ /* 0x000fe200078e0068 */
[----:B------:R-:W-:-:S06]  /*1640*/  MOV R98, 0x20 ;  /* 0x0000002000627802 */ /* 0x000fcc0000000f00 */
        /* <DEDUP_REMOVED lines=22> */
[----:B------:R-:W-:Y:S01]  /*17b0*/  @!P5 MOV R17, R21 ;  /* 0x000000150011d202 */ /* 0x000fe20000000f00 */
[----:B------:R-:W-:-:S04]  /*17c0*/  IMAD.WIDE.U32 R22, R104, R88, R24 ;  /* 0x0000005868167225 */ /* 0x000fc800078e0018 */
[----:B------:R-:W-:Y:S01]  /*17d0*/  @!P5 IMAD.X R19, RZ, RZ, R19, P0 ;  /* 0x000000ffff13d224 */ /* 0x000fe200000e0613 */
[----:B--2---:R-:W-:Y:S01]  /*17e0*/  LEA R128, P0, R22, UR6, 0x1 ;  /* 0x0000000616807c11 */ /* 0x004fe2000f8008ff */
[----:B------:R-:W2:Y:S01]  /*17f0*/  @!P5 LDC.64 R4, c[0x0][0x380] ;  /* 0x0000e000ff04db82 */ /* 0x000ea20000000a00 */
[----:B------:R-:W-:Y:S01]  /*1800*/  @!P6 IMAD.WIDE.U32 R20, R18, R10, R20 ;  /* 0x0000000a1214e225 */ /* 0x000fe200078e0014 */
[----:B------:R-:W-:-:S03]  /*1810*/  IADD3 R10, PT, PT, R101, 0x40, -R100 ;  /* 0x00000040650a7810 */ /* 0x000fc60007ffe864 */
[----:B---3--:R-:W-:Y:S01]  /*1820*/  @!P5 IMAD R18, R19, R8, RZ ;  /* 0x000000081312d224 */ /* 0x008fe200078e02ff */
[----:B------:R-:W-:Y:S01]  /*1830*/  ISETP.GE.AND P3, PT, R13, R10, PT ;  /* 0x0000000a0d00720c */ /* 0x000fe20003f66270 */
[----:B------:R-:W-:Y:S01]  /*1840*/  IMAD R129, R104, R89, R23 ;  /* 0x0000005968817224 */ /* 0x000fe200078e0217 */
[----:B------:R-:W-:Y:S01]  /*1850*/  @!P6 IADD3 R11, PT, PT, R21, R11, RZ ;  /* 0x0000000b150be210 */ /* 0x000fe20007ffe0ff */
[----:B------:R-:W-:Y:S01]  /*1860*/  @!P5 IMAD R9, R14, R9, R18 ;  /* 0x000000090e09d224 */ /* 0x000fe200078e0212 */
[----:B-1----:R-:W-:Y:S01]  /*1870*/  @!P6 LEA R6, P1, R20, R6, 0x1 ;  /* 0x000000061406e211 */ /* 0x002fe200078208ff */
[----:B------:R-:W-:Y:S01]  /*1880*/  @!P5 IMAD.WIDE.U32 R16, R14, R8, R16 ;  /* 0x000000080e10d225 */ /* 0x000fe200078e0010 */
[----:B------:R-:W-:Y:S01]  /*1890*/  LEA.HI.X R129, R22, UR7, R129, 0x1, P0 ;  /* 0x0000000716817c11 */ /* 0x000fe200080f0c81 */
[----:B------:R-:W1:Y:S01]  /*18a0*/  LDCU.64 UR6, c[0x0][0x390] ;  /* 0x00007200ff0677ac */ /* 0x000e620008000a00 */
[----:B------:R-:W-:Y:S01]  /*18b0*/  ISETP.GE.AND P4, PT, R104, R10, PT ;  /* 0x0000000a6800720c */ /* 0x000fe20003f86270 */
[----:B------:R-:W-:Y:S01]  /*18c0*/  @!P5 IMAD.IADD R9, R17, 0x1, R9 ;  /* 0x000000011109d824 */ /* 0x000fe200078e0209 */
[----:B------:R-:W-:Y:S01]  /*18d0*/  @!P6 LEA.HI.X R7, R20, R7, R11, 0x1, P1 ;  /* 0x000000071407e211 */ /* 0x000fe200008f0c0b */
[----:B----4-:R-:W-:Y:S01]  /*18e0*/  ULEA UR5, UR5, UR4, 0x18 ;  /* 0x0000000405057291 */ /* 0x010fe2000f8ec0ff */
[----:B------:R-:W-:Y:S01]  /*18f0*/  IADD3 R12, P1, PT, R15, R12, RZ ;  /* 0x0000000c0f0c7210 */ /* 0x000fe20007f3e0ff */
[----:B------:R-:W3:Y:S01]  /*1900*/  LDCU UR4, c[0x0][0x50c] ;  /* 0x0000a180ff0477ac */ /* 0x000ee20008000800 */
[----:B------:R-:W-:-:S03]  /*1910*/  ISETP.GE.AND P2, PT, R13, R10, PT ;  /* 0x0000000a0d00720c */ /* 0x000fc60003f46270 */
[----:B------:R-:W-:Y:S01]  /*1920*/  LEA R133, R133, UR5, 0x1 ;  /* 0x0000000585857c11 */ /* 0x000fe2000f8e08ff */
[----:B------:R-:W-:Y:S01]  /*1930*/  IMAD.X R13, RZ, RZ, R0, P1 ;  /* 0x000000ffff0d7224 */ /* 0x000fe200008e0600 */
[----:B--2---:R-:W-:Y:S02]  /*1940*/  @!P5 LEA R8, P0, R16, R4, 0x1 ;  /* 0x000000041008d211 */ /* 0x004fe400078008ff */
[----:B------:R-:W-:Y:S01]  /*1950*/  SHF.L.U32 R4, R88, 0x5, RZ ;  /* 0x0000000558047819 */ /* 0x000fe200000006ff */
[----:B------:R-:W-:Y:S01]  /*1960*/  @!PT LDS RZ, [RZ] ;  /* 0x00000000fffff984 */ /* 0x000fe20000000800 */
[----:B------:R-:W-:Y:S01]  /*1970*/  @!PT LDS RZ, [RZ] ;  /* 0x00000000fffff984 */ /* 0x000fe20000000800 */
[----:B------:R-:W-:Y:S01]  /*1980*/  @!PT LDS RZ, [RZ] ;  /* 0x00000000fffff984 */ /* 0x000fe20000000800 */
[----:B------:R-:W-:Y:S01]  /*1990*/  @!P6 LDGSTS.E.BYPASS.LTC128B.128 [R133], desc[UR16][R6.64] ;  /* 0x000000000685efae */ /* 0x000fe2000b981a10 */
[----:B------:R-:W-:Y:S01]  /*19a0*/  @!P5 LEA.HI.X R9, R16, R5, R9, 0x1, P0 ;  /* 0x000000051009d211 */ /* 0x000fe200000f0c09 */
[----:B------:R-:W-:Y:S01]  /*19b0*/  IMAD.WIDE.U32 R12, R104, R96, R12 ;  /* 0x00000060680c7225 */ /* 0x000fe200078e000c */
[----:B------:R-:W-:Y:S01]  /*19c0*/  SHF.L.U64.HI R5, R88, 0x5, R89 ;  /* 0x0000000558057819 */ /* 0x000fe20000010259 */
[----:B------:R-:W-:Y:S01]  /*19d0*/  @!P6 LDGSTS.E.BYPASS.LTC128B.128 [R133+0x1000], desc[UR16][R6.64+0x40] ;  /* 0x010000400685efae */ /* 0x000fe2000b981a10 */
[----:B------:R-:W-:Y:S01]  /*19e0*/  @!P3 LEA R14, P0, R4, R128, 0x1 ;  /* 0x00000080040eb211 */ /* 0x000fe200078008ff */
[----:B------:R-:W-:Y:S01]  /*19f0*/  IMAD R131, R104, R97, R13 ;  /* 0x0000006168837224 */ /* 0x000fe200078e020d */
[----:B------:R-:W-:Y:S01]  /*1a00*/  LOP3.LUT R0, R108, 0xc0, RZ, 0xc0, !PT ;  /* 0x000000c06c007812 */ /* 0x000fe200078ec0ff */
[----:B------:R2:W-:Y:S01]  /*1a10*/  @!P6 LDGSTS.E.BYPASS.LTC128B.128 [R133+0x2000], desc[UR16][R6.64+0x80] ;  /* 0x020000800685efae */ /* 0x0005e2000b981a10 */
[----:B------:R-:W-:Y:S01]  /*1a20*/  @!P3 LEA.HI.X R15, R4, R129, R5, 0x1, P0 ;  /* 0x00000081040fb211 */ /* 0x000fe200000f0c05 */
[----:B------:R-:W-:Y:S01]  /*1a30*/  IMAD.SHL.U32 R5, R96, 0x20, RZ ;  /* 0x0000002060057824 */ /* 0x000fe200078e00ff */
[----:B------:R-:W-:Y:S01]  /*1a40*/  LOP3.LUT R91, R0, 0x18, R91, 0xf8, !PT ;  /* 0x00000018005b7812 */ /* 0x000fe200078ef85b */
[----:B------:R-:W-:Y:S01]  /*1a50*/  @!P5 LDGSTS.E.BYPASS.LTC128B.128 [R133+0x800], desc[UR16][R8.64] ;  /* 0x008000000885dfae */ /* 0x000fe2000b981a10 */
[----:B-1----:R-:W-:-:S02]  /*1a60*/  LEA R130, P0, R12, UR6, 0x1 ;  /* 0x000000060c827c11 */ /* 0x002fc4000f8008ff */
[----:B------:R-:W-:Y:S01]  /*1a70*/  SHF.R.U32.HI R0, RZ, 0x1, R90 ;  /* 0x00000001ff007819 */ /* 0x000fe2000001165a */
[----:B------:R-:W-:Y:S01]  /*1a80*/  @!P5 LDGSTS.E.BYPASS.LTC128B.128 [R133+0x1800], desc[UR16][R8.64+0x40] ;  /* 0x018000400885dfae */ /* 0x000fe2000b981a10 */
[----:B------:R-:W-:Y:S02]  /*1a90*/  LEA.HI.X R131, R12, UR7, R131, 0x1, P0 ;  /* 0x000000070c837c11 */ /* 0x000fe400080f0c83 */
[----:B------:R-:W-:Y:S01]  /*1aa0*/  @!P2 LEA R4, P0, R5, R130, 0x1 ;  /* 0x000000820504a211 */ /* 0x000fe200078008ff */
[----:B------:R1:W-:Y:S01]  /*1ab0*/  @!P5 LDGSTS.E.BYPASS.LTC128B.128 [R133+0x2800], desc[UR16][R8.64+0x80] ;  /* 0x028000800885dfae */ /* 0x0003e2000b981a10 */
[----:B------:R-:W-:Y:S02]  /*1ac0*/  ISETP.NE.AND P6, PT, R3, 0x1, PT ;  /* 0x000000010300780c */ /* 0x000fe40003fc5270 */
[----:B------:R-:W-:Y:S01]  /*1ad0*/  LOP3.LUT R104, R104, 0x7, RZ, 0xc0, !PT ;  /* 0x0000000768687812 */ /* 0x000fe200078ec0ff */
[----:B------:R-:W-:Y:S04]  /*1ae0*/  @!P4 LDGSTS.E.BYPASS.LTC128B.128 [R133+0x3000], desc[UR16][R128.64] ;  /* 0x030000008085cfae */ /* 0x000fe8000b981a10 */
[----:B------:R-:W-:Y:S04]  /*1af0*/  @!P4 LDGSTS.E.BYPASS.LTC128B.128 [R133+0x4000], desc[UR16][R128.64+0x40] ;  /* 0x040000408085cfae */ /* 0x000fe8000b981a10 */
[----:B------:R-:W-:Y:S01]  /*1b00*/  @!P4 LDGSTS.E.BYPASS.LTC128B.128 [R133+0x5000], desc[UR16][R128.64+0x80] ;  /* 0x050000808085cfae */ /* 0x000fe2000b981a10 */
[----:B--2---:R-:W-:-:S03]  /*1b10*/  SHF.L.U32 R7, R90, 0x4, RZ ;  /* 0x000000045a077819 */ /* 0x004fc600000006ff */
[----:B------:R-:W-:Y:S01]  /*1b20*/  @!P3 LDGSTS.E.BYPASS.LTC128B.128 [R133+0x3800], desc[UR16][R14.64] ;  /* 0x038000000e85bfae */ /* 0x000fe2000b981a10 */
[----:B------:R-:W-:-:S03]  /*1b30*/  SHF.L.U64.HI R6, R96, 0x5, R97 ;  /* 0x0000000560067819 */ /* 0x000fc60000010261 */
[----:B------:R-:W-:Y:S01]  /*1b40*/  @!P3 LDGSTS.E.BYPASS.LTC128B.128 [R133+0x4800], desc[UR16][R14.64+0x40] ;  /* 0x048000400e85bfae */ /* 0x000fe2000b981a10 */
[----:B------:R-:W-:Y:S02]  /*1b50*/  @!P2 LEA.HI.X R5, R5, R131, R6, 0x1, P0 ;  /* 0x000000830505a211 */ /* 0x000fe400000f0c06 */
[----:B------:R-:W-:Y:S01]  /*1b60*/  LOP3.LUT P0, R99, R90, 0x4, RZ, 0xc0, !PT ;  /* 0x000000045a637812 */ /* 0x000fe2000780c0ff */
[----:B------:R2:W-:Y:S01]  /*1b70*/  @!P3 LDGSTS.E.BYPASS.LTC128B.128 [R133+0x5800], desc[UR16][R14.64+0x80] ;  /* 0x058000800e85bfae */ /* 0x0005e2000b981a10 */
[----:B-1----:R-:W-:-:S03]  /*1b80*/  LOP3.LUT R8, R108, 0x120, RZ, 0xc0, !PT ;  /* 0x000001206c087812 */ /* 0x002fc600078ec0ff */
[----:B------:R-:W0:Y:S01]  /*1b90*/  LDGDEPBAR ;  /* 0x00000000000079af */ /* 0x000e220000000000 */
[----:B------:R-:W-:Y:S02]  /*1ba0*/  SEL R102, R98, 0xffffffe0, !P0 ;  /* 0xffffffe062667807 */ /* 0x000fe40004000000 */
[----:B------:R-:W-:Y:S02]  /*1bb0*/  LOP3.LUT R8, R8, 0x3e00, R7, 0xf8, !PT ;  /* 0x00003e0008087812 */ /* 0x000fe400078ef807 */
[----:B------:R-:W-:-:S04]  /*1bc0*/  LOP3.LUT R7, R7, 0x100, RZ, 0xc0, !PT ;  /* 0x0000010007077812 */ /* 0x000fc800078ec0ff */
[----:B------:R-:W-:Y:S02]  /*1bd0*/  LOP3.LUT R124, R7, 0x20, R108, 0xf8, !PT ;  /* 0x00000020077c7812 */ /* 0x000fe400078ef86c */
[C---:B------:R-:W-:Y:S02]  /*1be0*/  LOP3.LUT R7, R91.reuse, 0x8, R90, 0x78, !PT ;  /* 0x000000085b077812 */ /* 0x040fe400078e785a */
[----:B------:R-:W-:Y:S02]  /*1bf0*/  LOP3.LUT R91, R91, 0x8, R0, 0x78, !PT ;  /* 0x000000085b5b7812 */ /* 0x000fe400078e7800 */
[----:B------:R-:W-:Y:S02]  /*1c00*/  LOP3.LUT R124, R124, R7, RZ, 0xfc, !PT ;  /* 0x000000077c7c7212 */ /* 0x000fe400078efcff */
[----:B------:R-:W-:Y:S02]  /*1c10*/  LOP3.LUT R125, R8, R91, RZ, 0xfc, !PT ;  /* 0x0000005b087d7212 */ /* 0x000fe400078efcff */
[----:B------:R-:W-:-:S02]  /*1c20*/  LEA R124, R124, UR5, 0x1 ;  /* 0x000000057c7c7c11 */ /* 0x000fc4000f8e08ff */
[----:B------:R-:W-:Y:S02]  /*1c30*/  LEA R125, R125, UR5, 0x1 ;  /* 0x000000057d7d7c11 */ /* 0x000fe4000f8e08ff */
[----:B------:R-:W-:Y:S01]  /*1c40*/  IADD3 R105, PT, PT, R124, R102, RZ ;  /* 0x000000667c697210 */ /* 0x000fe20007ffe0ff */
[----:B------:R-:W-:-:S04]  /*1c50*/  DEPBAR.LE SB0, 0x0 ;  /* 0x000080000000791a */ /* 0x000fc80000000000 */
[----:B------:R-:W-:Y:S01]  /*1c60*/  BAR.SYNC.DEFER_BLOCKING 0x0 ;  /* 0x0000000000007b1d */ /* 0x000fe20000010000 */
[----:B------:R-:W-:-:S05]  /*1c70*/  IMAD.IADD R106, R125, 0x1, R102 ;  /* 0x000000017d6a7824 */ /* 0x000fca00078e0266 */
        /* <DEDUP_REMOVED lines=19> */
[----:B------:R-:W1:Y:S04]  /*1db0*/  LDSM.16.M88.4 R16, [R124+0x3000] ;  /* 0x003000007c10783b */ /* 0x000e680000000200 */
[----:B------:R-:W-:Y:S04]  /*1dc0*/  LDSM.16.M88.4 R80, [R106] ;  /* 0x000000006a50783b */ /* 0x000fe80000000200 */
[----:B--2---:R-:W2:Y:S04]  /*1dd0*/  LDSM.16.M88.4 R12, [R105+0x3000] ;  /* 0x00300000690c783b */ /* 0x004ea80000000200 */
[----:B------:R-:W-:Y:S04]  /*1de0*/  LDSM.16.M88.4 R52, [R125+0x1000] ;  /* 0x001000007d34783b */ /* 0x000fe80000000200 */
[----:B------:R-:W-:Y:S04]  /*1df0*/  LDSM.16.M88.4 R8, [R124+0x4000] ;  /* 0x004000007c08783b */ /* 0x000fe80000000200 */
[----:B------:R-:W4:Y:S04]  /*1e00*/  LDSM.16.M88.4 R40, [R124+0x3400] ;  /* 0x003400007c28783b */ /* 0x000f280000000200 */
[----:B------:R-:W-:Y:S04]  /*1e10*/  LDSM.16.M88.4 R36, [R106+0x1000] ;  /* 0x001000006a24783b */ /* 0x000fe80000000200 */
[----:B------:R-:W5:Y:S04]  /*1e20*/  LDSM.16.M88.4 R44, [R105+0x4000] ;  /* 0x00400000692c783b */ /* 0x000f680000000200 */
[----:B------:R-:W3:Y:S04]  /*1e30*/  LDSM.16.M88.4 R48, [R105+0x3400] ;  /* 0x003400006930783b */ /* 0x000ee80000000200 */
[----:B------:R-:W3:Y:S01]  /*1e40*/  LDSM.16.M88.4 R64, [R124+0x3800] ;  /* 0x003800007c40783b */ /* 0x000ee20000000200 */
[C---:B-1----:R-:W-:Y:S03]  /*1e50*/  HMMA.16816.F32.BF16 R4, R56.reuse, R16, RZ ;  /* 0x000000103804723c */ /* 0x042fe600000418ff */
[----:B------:R-:W-:Y:S04]  /*1e60*/  LDSM.16.M88.4 R24, [R125+0x2000] ;  /* 0x002000007d18783b */ /* 0x000fe80000000200 */
[----:B------:R-:W1:Y:S01]  /*1e70*/  LDSM.16.M88.4 R84, [R124+0x5000] ;  /* 0x005000007c54783b */ /* 0x000e620000000200 */
[----:B------:R-:W-:Y:S03]  /*1e80*/  HMMA.16816.F32.BF16 R16, R56, R18, RZ ;  /* 0x000000123810723c */ /* 0x000fe600000418ff */
[----:B------:R-:W1:Y:S04]  /*1e90*/  LDSM.16.M88.4 R20, [R124+0x3c00] ;  /* 0x003c00007c14783b */ /* 0x000e680000000200 */
[----:B------:R-:W1:Y:S04]  /*1ea0*/  LDSM.16.M88.4 R92, [R124+0x4400] ;  /* 0x004400007c5c783b */ /* 0x000e680000000200 */
[----:B------:R-:W-:Y:S01]  /*1eb0*/  LDSM.16.M88.4 R72, [R105+0x3c00] ;  /* 0x003c00006948783b */ /* 0x000fe20000000200 */
[C---:B--2---:R-:W-:Y:S03]  /*1ec0*/  HMMA.16816.F32.BF16 R4, R80.reuse, R12, R4 ;  /* 0x0000000c5004723c */ /* 0x044fe60000041804 */
[----:B------:R-:W-:Y:S04]  /*1ed0*/  LDSM.16.M88.4 R32, [R105+0x4400] ;  /* 0x004400006920783b */ /* 0x000fe80000000200 */
[----:B------:R-:W-:Y:S01]  /*1ee0*/  LDSM.16.M88.4 R76, [R105+0x3800] ;  /* 0x00380000694c783b */ /* 0x000fe20000000200 */
[----:B------:R-:W-:Y:S03]  /*1ef0*/  HMMA.16816.F32.BF16 R16, R80, R14, R16 ;  /* 0x0000000e5010723c */ /* 0x000fe60000041810 */
[----:B------:R-:W-:Y:S04]  /*1f00*/  LDSM.16.M88.4 R12, [R106+0x2000] ;  /* 0x002000006a0c783b */ /* 0x000fe80000000200 */
[----:B------:R-:W0:Y:S01]  /*1f10*/  LDGDEPBAR ;  /* 0x00000000000079af */ /* 0x000e220000000000 */
[----:B----4-:R-:W-:Y:S08]  /*1f20*/  HMMA.16816.F32.BF16 R28, R56, R40, RZ ;  /* 0x00000028381c723c */ /* 0x010ff000000418ff */
[C---:B------:R-:W-:Y:S08]  /*1f30*/  HMMA.16816.F32.BF16 R4, R52.reuse, R8, R4 ;  /* 0x000000083404723c */ /* 0x040ff00000041804 */
[----:B------:R-:W-:Y:S01]  /*1f40*/  HMMA.16816.F32.BF16 R16, R52, R10, R16 ;  /* 0x0000000a3410723c */ /* 0x000fe20000041810 */
[----:B------:R-:W2:Y:S07]  /*1f50*/  LDSM.16.M88.4 R8, [R105+0x5000] ;  /* 0x005000006908783b */ /* 0x000eae0000000200 */
[----:B------:R-:W-:Y:S08]  /*1f60*/  HMMA.16816.F32.BF16 R40, R56, R42, RZ ;  /* 0x0000002a3828723c */ /* 0x000ff000000418ff */
[----:B-----5:R-:W-:Y:S08]  /*1f70*/  HMMA.16816.F32.BF16 R4, R36, R44, R4 ;  /* 0x0000002c2404723c */ /* 0x020ff00000041804 */
[----:B---3--:R-:W-:Y:S08]  /*1f80*/  HMMA.16816.F32.BF16 R28, R80, R48, R28 ;  /* 0x00000030501c723c */ /* 0x008ff0000004181c */
[----:B------:R-:W-:Y:S08]  /*1f90*/  HMMA.16816.F32.BF16 R68, R56, R64, RZ ;  /* 0x000000403844723c */ /* 0x000ff000000418ff */
[----:B------:R-:W-:Y:S01]  /*1fa0*/  HMMA.16816.F32.BF16 R16, R36, R46, R16 ;  /* 0x0000002e2410723c */ /* 0x000fe20000041810 */
[----:B------:R-:W3:Y:S07]  /*1fb0*/  LDSM.16.M88.4 R44, [R124+0x4c00] ;  /* 0x004c00007c2c783b */ /* 0x000eee0000000200 */
[----:B-1----:R-:W-:Y:S08]  /*1fc0*/  HMMA.16816.F32.BF16 R4, R24, R84, R4 ;  /* 0x000000541804723c */ /* 0x002ff00000041804 */
[C---:B------:R-:W-:Y:S08]  /*1fd0*/  HMMA.16816.F32.BF16 R64, R56.reuse, R66, RZ ;  /* 0x000000423840723c */ /* 0x040ff000000418ff */
[C---:B------:R-:W-:Y:S08]  /*1fe0*/  HMMA.16816.F32.BF16 R60, R56.reuse, R20, RZ ;  /* 0x00000014383c723c */ /* 0x040ff000000418ff */
[----:B------:R-:W-:Y:S01]  /*1ff0*/  HMMA.16816.F32.BF16 R56, R56, R22, RZ ;  /* 0x000000163838723c */ /* 0x000fe200000418ff */
[----:B------:R-:W1:Y:S07]  /*2000*/  LDSM.16.M88.4 R20, [R124+0x5400] ;  /* 0x005400007c14783b */ /* 0x000e6e0000000200 */
[----:B------:R-:W-:Y:S01]  /*2010*/  HMMA.16816.F32.BF16 R40, R80, R50, R40 ;  /* 0x000000325028723c */ /* 0x000fe20000041828 */
[----:B------:R-:W4:Y:S07]  /*2020*/  LDSM.16.M88.4 R48, [R124+0x4800] ;  /* 0x004800007c30783b */ /* 0x000f2e0000000200 */
[----:B------:R-:W-:Y:S08]  /*2030*/  HMMA.16816.F32.BF16 R28, R52, R92, R28 ;  /* 0x0000005c341c723c */ /* 0x000ff0000004181c */
[----:B------:R-:W-:Y:S08]  /*2040*/  HMMA.16816.F32.BF16 R16, R24, R86, R16 ;  /* 0x000000561810723c */ /* 0x000ff00000041810 */
[----:B--2---:R-:W-:Y:S08]  /*2050*/  HMMA.16816.F32.BF16 R4, R12, R8, R4 ;  /* 0x000000080c04723c */ /* 0x004ff00000041804 */
[----:B------:R-:W-:Y:S01]  /*2060*/  HMMA.16816.F32.BF16 R92, R52, R94, R40 ;  /* 0x0000005e345c723c */ /* 0x000fe20000041828 */
[----:B------:R-:W2:Y:S07]  /*2070*/  LDSM.16.M88.4 R40, [R105+0x5400] ;  /* 0x005400006928783b */ /* 0x000eae0000000200 */
[----:B------:R-:W-:Y:S03]  /*2080*/  HMMA.16816.F32.BF16 R60, R80, R72, R60 ;  /* 0x00000048503c723c */ /* 0x000fe6000004183c */
[----:B------:R-:W-:Y:S01]  /*2090*/  FMUL.FTZ R4, R4, UR4 ;  /* 0x0000000404047c20 */ /* 0x000fe20008410000 */
[----:B------:R-:W-:-:S04]  /*20a0*/  FMUL.FTZ R5, R5, UR4 ;  /* 0x0000000405057c20 */ /* 0x000fc80008410000 */
[----:B------:R-:W-:Y:S01]  /*20b0*/  HMMA.16816.F32.BF16 R56, R80, R74, R56 ;  /* 0x0000004a5038723c */ /* 0x000fe20000041838 */
[----:B------:R-:W5:Y:S07]  /*20c0*/  LDSM.16.M88.4 R72, [R105+0x4800] ;  /* 0x004800006948783b */ /* 0x000f6e0000000200 */
[----:B------:R-:W-:Y:S08]  /*20d0*/  HMMA.16816.F32.BF16 R28, R36, R32, R28 ;  /* 0x00000020241c723c */ /* 0x000ff0000004181c */
[C---:B------:R-:W-:Y:S08]  /*20e0*/  HMMA.16816.F32.BF16 R68, R80.reuse, R76, R68 ;  /* 0x0000004c5044723c */ /* 0x040ff00000041844 */
[----:B------:R-:W-:Y:S08]  /*20f0*/  HMMA.16816.F32.BF16 R64, R80, R78, R64 ;  /* 0x0000004e5040723c */ /* 0x000ff00000041840 */
[----:B------:R-:W-:Y:S01]  /*2100*/  HMMA.16816.F32.BF16 R16, R12, R10, R16 ;  /* 0x0000000a0c10723c */ /* 0x000fe20000041810 */
[----:B------:R-:W5:Y:S07]  /*2110*/  LDSM.16.M88.4 R8, [R124+0x5800] ;  /* 0x005800007c08783b */ /* 0x000f6e0000000200 */
[----:B---3--:R-:W-:Y:S01]  /*2120*/  HMMA.16816.F32.BF16 R60, R52, R44, R60 ;  /* 0x0000002c343c723c */ /* 0x008fe2000004183c */
[----:B------:R-:W3:Y:S01]  /*2130*/  MUFU.TANH R44, R5 ;  /* 0x00000005002c7308 */ /* 0x000ee20000002400 */
[----:B------:R-:W-:-:S06]  /*2140*/  FMUL.FTZ R45, R7, UR4 ;  /* 0x00000004072d7c20 */ /* 0x000fcc0008410000 */
[----:B-1----:R-:W-:Y:S01]  /*2150*/  HMMA.16816.F32.BF16 R28, R24, R20, R28 ;  /* 0x00000014181c723c */ /* 0x002fe2000004181c */
[----:B------:R1:W1:Y:S01]  /*2160*/  MUFU.TANH R20, R4 ;  /* 0x0000000400147308 */ /* 0x0002620000002400 */
[----:B------:R-:W-:Y:S01]  /*2170*/  FMUL.FTZ R21, R6, UR4 ;  /* 0x0000000406157c20 */ /* 0x000fe20008410000 */
[----:B------:R-:W-:Y:S01]  /*2180*/  FMUL.FTZ R16, R16, UR4 ;  /* 0x0000000410107c20 */ /* 0x000fe20008410000 */
[----:B------:R-:W-:-:S04]  /*2190*/  FMUL.FTZ R17, R17, UR4 ;  /* 0x0000000411117c20 */ /* 0x000fc80008410000 */
[----:B------:R-:W-:Y:S01]  /*21a0*/  HMMA.16816.F32.BF16 R92, R36, R34, R92 ;  /* 0x00000022245c723c */ /* 0x000fe2000004185c */
[----:B------:R-:W-:Y:S01]  /*21b0*/  LDSM.16.M88.4 R32, [R105+0x5800] ;  /* 0x005800006920783b */ /* 0x000fe20000000200 */
[----:B------:R-:W2:Y:S06]  /*21c0*/  MUFU.TANH R21, R21 ;  /* 0x0000001500157308 */ /* 0x000eac0000002400 */
[C---:B----4-:R-:W-:Y:S01]  /*21d0*/  HMMA.16816.F32.BF16 R68, R52.reuse, R48, R68 ;  /* 0x000000303444723c */ /* 0x050fe20000041844 */
[----:B-1----:R-:W1:Y:S01]  /*21e0*/  LDSM.16.M88.4 R4, [R105+0x4c00] ;  /* 0x004c00006904783b */ /* 0x002e620000000200 */
[----:B------:R-:W4:Y:S06]  /*21f0*/  MUFU.TANH R45, R45 ;  /* 0x0000002d002d7308 */ /* 0x000f2c0000002400 */
[----:B------:R-:W-:Y:S08]  /*2200*/  HMMA.16816.F32.BF16 R64, R52, R50, R64 ;  /* 0x000000323440723c */ /* 0x000ff00000041840 */
[----:B--2---:R-:W-:Y:S01]  /*2210*/  HMMA.16816.F32.BF16 R28, R12, R40, R28 ;  /* 0x000000280c1c723c */ /* 0x004fe2000004181c */
[----:B------:R-:W2:Y:S07]  /*2220*/  MUFU.TANH R40, R16 ;  /* 0x0000001000287308 */ /* 0x000eae0000002400 */
[----:B------:R-:W-:Y:S01]  /*2230*/  HMMA.16816.F32.BF16 R92, R24, R22, R92 ;  /* 0x00000016185c723c */ /* 0x000fe2000004185c */
[----:B------:R3:W1:Y:S01]  /*2240*/  MUFU.TANH R41, R17 ;  /* 0x0000001100297308 */ /* 0x0006620000002400 */
[----:B------:R-:W-:Y:S01]  /*2250*/  FMUL.FTZ R22, R18, UR4 ;  /* 0x0000000412167c20 */ /* 0x000fe20008410000 */
[----:B------:R-:W-:-:S05]  /*2260*/  FMUL.FTZ R23, R19, UR4 ;  /* 0x0000000413177c20 */ /* 0x000fca0008410000 */
[----:B-----5:R-:W-:Y:S01]  /*2270*/  HMMA.16816.F32.BF16 R68, R36, R72, R68 ;  /* 0x000000482444723c */ /* 0x020fe20000041844 */
[----:B------:R-:W1:Y:S02]  /*2280*/  MUFU.TANH R22, R22 ;  /* 0x0000001600167308 */ /* 0x000e640000002400 */
[----:B------:R-:W-:-:S05]  /*2290*/  FMUL.FTZ R28, R28, UR4 ;  /* 0x000000041c1c7c20 */ /* 0x000fca0008410000 */
[----:B------:R-:W-:Y:S01]  /*22a0*/  HMMA.16816.F32.BF16 R64, R36, R74, R64 ;  /* 0x0000004a2440723c */ /* 0x000fe20000041840 */
[----:B------:R-:W1:Y:S01]  /*22b0*/  MUFU.TANH R23, R23 ;  /* 0x0000001700177308 */ /* 0x000e620000002400 */
[----:B---3--:R-:W3:Y:S06]  /*22c0*/  LDSM.16.M88.4 R16, [R124+0x5c00] ;  /* 0x005c00007c10783b */ /* 0x008eec0000000200 */
[----:B------:R-:W-:Y:S01]  /*22d0*/  HMMA.16816.F32.BF16 R56, R52, R46, R56 ;  /* 0x0000002e3438723c */ /* 0x000fe20000041838 */
[----:B------:R-:W1:Y:S07]  /*22e0*/  MUFU.TANH R28, R28 ;  /* 0x0000001c001c7308 */ /* 0x000e6e0000002400 */
[C---:B------:R-:W-:Y:S08]  /*22f0*/  HMMA.16816.F32.BF16 R68, R24.reuse, R8, R68 ;  /* 0x000000081844723c */ /* 0x040ff00000041844 */
[----:B------:R-:W-:Y:S01]  /*2300*/  HMMA.16816.F32.BF16 R64, R24, R10, R64 ;  /* 0x0000000a1840723c */ /* 0x000fe20000041840 */
[----:B------:R5:W4:Y:S01]  /*2310*/  LDSM.16.M88.4 R8, [R105+0x5c00] ;  /* 0x005c00006908783b */ /* 0x000b220000000200 */
[----:B------:R-:W-:-:S06]  /*2320*/  DEPBAR.LE SB0, 0x0 ;  /* 0x000080000000791a */ /* 0x000fcc0000000000 */
[----:B-1----:R-:W-:Y:S01]  /*2330*/  HMMA.16816.F32.BF16 R60, R36, R4, R60 ;  /* 0x00000004243c723c */ /* 0x002fe2000004183c */
[----:B------:R-:W-:-:S06]  /*2340*/  FMUL.FTZ R4, R31, UR4 ;  /* 0x000000041f047c20 */ /* 0x000fcc0008410000 */
[----:B------:R-:W1:Y:S01]  /*2350*/  MUFU.TANH R4, R4 ;  /* 0x0000000400047308 */ /* 0x000e620000002400 */
[----:B------:R-:W-:Y:S01]  /*2360*/  HMMA.16816.F32.BF16 R56, R36, R6, R56 ;  /* 0x000000062438723c */ /* 0x000fe20000041838 */
[----:B------:R-:W-:-:S04]  /*2370*/  LOP3.LUT R7, R0, 0x1f0, RZ, 0xc0, !PT ;  /* 0x000001f000077812 */ /* 0x000fc800078ec0ff */
[----:B------:R-:W-:-:S03]  /*2380*/  IADD3 R2, PT, PT, R7, 0x1, R2 ;  /* 0x0000000107027810 */ /* 0x000fc60007ffe002 */
[----:B------:R-:W-:Y:S01]  /*2390*/  HMMA.16816.F32.BF16 R92, R12, R42, R92 ;  /* 0x0000002a0c5c723c */ /* 0x000fe2000004185c */
[----:B------:R-:W-:Y:S01]  /*23a0*/  FMUL.FTZ R42, R29, UR4 ;  /* 0x000000041d2a7c20 */ /* 0x000fe20008410000 */
[----:B------:R-:W-:Y:S01]  /*23b0*/  FMUL.FTZ R29, R30, UR4 ;  /* 0x000000041e1d7c20 */ /* 0x000fe20008410000 */
[----:B------:R-:W-:-:S04]  /*23c0*/  IADD3 R0, PT, PT, -R103, R2, R104 ;  /* 0x0000000267007210 */ /* 0x000fc80007ffe168 */
[----:B------:R-:W1:Y:S01]  /*23d0*/  MUFU.TANH R42, R42 ;  /* 0x0000002a002a7308 */ /* 0x000e620000002400 */
[----:B---3--:R-:W-:Y:S01]  /*23e0*/  HMMA.16816.F32.BF16 R60, R24, R16, R60 ;  /* 0x00000010183c723c */ /* 0x008fe2000004183c */
[----:B------:R-:W-:-:S04]  /*23f0*/  IADD3 R0, PT, PT, R0, UR14, R101 ;  /* 0x0000000e00007c10 */ /* 0x000fc8000fffe065 */
[C---:B------:R-:W-:Y:S02]  /*2400*/  VIMNMX R106, PT, PT, R0.reuse, R101, PT ;  /* 0x00000065006a7248 */ /* 0x040fe40003fe0100 */
[----:B------:R-:W3:Y:S01]  /*2410*/  MUFU.TANH R29, R29 ;  /* 0x0000001d001d7308 */ /* 0x000ee20000002400 */
[----:B------:R-:W-:Y:S01]  /*2420*/  HMMA.16816.F32.BF16 R56, R24, R18, R56 ;  /* 0x000000121838723c */ /* 0x000fe20000041838 */
[----:B-----5:R-:W-:Y:S02]  /*2430*/  VIADDMNMX R105, R0, 0x8, R101, PT ;  /* 0x0000000800697846 */ /* 0x020fe40003800165 */
[----:B------:R-:W-:Y:S01]  /*2440*/  FMUL.FTZ R5, R92, UR4 ;  /* 0x000000045c057c20 */ /* 0x000fe20008410000 */
[----:B------:R-:W-:Y:S01]  /*2450*/  FMUL.FTZ R31, R93, UR4 ;  /* 0x000000045d1f7c20 */ /* 0x000fe20008410000 */
[----:B------:R-:W-:Y:S01]  /*2460*/  FMUL.FTZ R30, R94, UR4 ;  /* 0x000000045e1e7c20 */ /* 0x000fe20008410000 */
[----:B------:R-:W-:Y:S02]  /*2470*/  FMUL.FTZ R6, R95, UR4 ;  /* 0x000000045f067c20 */ /* 0x000fe40008410000 */
[C---:B------:R-:W-:Y:S01]  /*2480*/  HMMA.16816.F32.BF16 R68, R12.reuse, R32, R68 ;  /* 0x000000200c44723c */ /* 0x040fe20000041844 */
[----:B------:R-:W1:Y:S07]  /*2490*/  MUFU.TANH R5, R5 ;  /* 0x0000000500057308 */ /* 0x000e6e0000002400 */
[C---:B------:R-:W-:Y:S01]  /*24a0*/  HMMA.16816.F32.BF16 R64, R12.reuse, R34, R64 ;  /* 0x000000220c40723c */ /* 0x040fe20000041840 */
[----:B------:R-:W1:Y:S07]  /*24b0*/  MUFU.TANH R31, R31 ;  /* 0x0000001f001f7308 */ /* 0x000e6e0000002400 */
[----:B----4-:R-:W-:Y:S01]  /*24c0*/  HMMA.16816.F32.BF16 R60, R12, R8, R60 ;  /* 0x000000080c3c723c */ /* 0x010fe2000004183c */
[----:B------:R-:W4:Y:S02]  /*24d0*/  MUFU.TANH R30, R30 ;  /* 0x0000001e001e7308 */ /* 0x000f240000002400 */
[----:B------:R-:W-:Y:S01]  /*24e0*/  FMUL.FTZ R68, R68, UR4 ;  /* 0x0000000444447c20 */ /* 0x000fe20008410000 */
[----:B------:R-:W-:Y:S01]  /*24f0*/  FMUL.FTZ R69, R69, UR4 ;  /* 0x0000000445457c20 */ /* 0x000fe20008410000 */
[----:B------:R-:W-:Y:S01]  /*2500*/  FMUL.FTZ R70, R70, UR4 ;  /* 0x0000000446467c20 */ /* 0x000fe20008410000 */
[----:B------:R-:W-:-:S02]  /*2510*/  FMUL.FTZ R71, R71, UR4 ;  /* 0x0000000447477c20 */ /* 0x000fc40008410000 */
[----:B------:R-:W-:Y:S01]  /*2520*/  HMMA.16816.F32.BF16 R56, R12, R10, R56 ;  /* 0x0000000a0c38723c */ /* 0x000fe20000041838 */
[----:B------:R-:W1:Y:S02]  /*2530*/  MUFU.TANH R6, R6 ;  /* 0x0000000600067308 */ /* 0x000e640000002400 */
[----:B------:R-:W-:Y:S01]  /*2540*/  FMUL.FTZ R64, R64, UR4 ;  /* 0x0000000440407c20 */ /* 0x000fe20008410000 */
[----:B------:R-:W-:Y:S01]  /*2550*/  FMUL.FTZ R65, R65, UR4 ;  /* 0x0000000441417c20 */ /* 0x000fe20008410000 */
[----:B------:R-:W-:Y:S01]  /*2560*/  FMUL.FTZ R66, R66, UR4 ;  /* 0x0000000442427c20 */ /* 0x000fe20008410000 */
[----:B------:R-:W-:-:S03]  /*2570*/  FMUL.FTZ R67, R67, UR4 ;  /* 0x0000000443437c20 */ /* 0x000fc60008410000 */
[----:B------:R1:W1:Y:S02]  /*2580*/  MUFU.TANH R120, R68 ;  /* 0x0000004400787308 */ /* 0x0002640000002400 */
        /* <DEDUP_REMOVED lines=36> */
.L_x_4284:
        /* <DEDUP_REMOVED lines=9> */
[----:B------:R-:W-:Y:S02]  /*2860*/  LOP3.LUT R15, R15, R2, RZ, 0x3c, !PT ;  /* 0x000000020f0f7212 */ /* 0x000fe400078e3cff */
        /* <DEDUP_REMOVED lines=50> */
.L_x_4285:
        /* <DEDUP_REMOVED lines=12> */
.L_x_4283:
[----:B------:R-:W-:Y:S01]  /*2c50*/  IMAD.SHL.U32 R7, R90, 0x2, RZ ;  /* 0x000000025a077824 */ /* 0x000fe200078e00ff */
[----:B------:R-:W3:Y:S01]  /*2c60*/  LDCU UR6, c[0x0][0x45c] ;  /* 0x00008b80ff0677ac */ /* 0x000ee20008000800 */
[----:B------:R-:W-:-:S03]  /*2c70*/  LOP3.LUT R91, R91, 0x120, R108, 0xf8, !PT ;  /* 0x000001205b5b7812 */ /* 0x000fc600078ef86c */
        /* <DEDUP_REMOVED lines=17> */
[----:B------:R-:W-:Y:S01]  /*2d90*/  VIADD R14, R104, 0xffffffe0 ;  /* 0xffffffe0680e7836 */ /* 0x000fe20000000000 */
[----:B------:R-:W-:Y:S01]  /*2da0*/  FSEL R44, R44, -INF , !P4 ;  /* 0xff8000002c2c7808 */ /* 0x000fe20006000000 */
[----:B------:R-:W-:Y:S01]  /*2db0*/  VIADD R12, R104, 0xffffffe1 ;  /* 0xffffffe1680c7836 */ /* 0x000fe20000000000 */
[----:B------:R-:W-:Y:S01]  /*2dc0*/  FSEL R40, R40, -INF , !P0 ;  /* 0xff80000028287808 */ /* 0x000fe20004000000 */
[----:B--2---:R-:W-:Y:S01]  /*2dd0*/  VIADD R8, R104, 0xffffffe8 ;  /* 0xffffffe868087836 */ /* 0x004fe20000000000 */
[----:B------:R-:W-:Y:S01]  /*2de0*/  ISETP.GE.AND P1, PT, R0, R105, PT ;  /* 0x000000690000720c */ /* 0x000fe20003f26270 */
[----:B------:R-:W-:Y:S01]  /*2df0*/  VIADD R13, R104, 0xffffffe9 ;  /* 0xffffffe9680d7836 */ /* 0x000fe20000000000 */
[-C--:B------:R-:W-:Y:S01]  /*2e00*/  ISETP.GE.AND P0, PT, R16, R106.reuse, PT ;  /* 0x0000006a1000720c */ /* 0x080fe20003f06270 */
[C---:B------:R-:W-:Y:S01]  /*2e10*/  VIADD R11, R104.reuse, 0xfffffff0 ;  /* 0xfffffff0680b7836 */ /* 0x040fe20000000000 */
[----:B------:R-:W-:Y:S01]  /*2e20*/  ISETP.GE.AND P4, PT, R17, R106, PT ;  /* 0x0000006a1100720c */ /* 0x000fe20003f86270 */
[C---:B------:R-:W-:Y:S01]  /*2e30*/  VIADD R9, R104.reuse, 0xfffffff1 ;  /* 0xfffffff168097836 */ /* 0x040fe20000000000 */
[----:B------:R-:W-:Y:S01]  /*2e40*/  FSEL R0, R41, -INF , !P5 ;  /* 0xff80000029007808 */ /* 0x000fe20006800000 */
[----:B------:R-:W-:Y:S01]  /*2e50*/  VIADD R7, R104, 0xfffffff8 ;  /* 0xfffffff868077836 */ /* 0x000fe20000000000 */
[----:B------:R-:W-:Y:S01]  /*2e60*/  FSEL R28, R28, -INF , !P3 ;  /* 0xff8000001c1c7808 */ /* 0x000fe20005800000 */
[----:B------:R-:W-:Y:S01]  /*2e70*/  IMAD.IADD R34, R102, 0x1, R91 ;  /* 0x0000000166227824 */ /* 0x000fe200078e025b */
[----:B------:R-:W-:Y:S01]  /*2e80*/  FMNMX3.FTZ R27, R20, R44, R40, !PT ;  /* 0x0000002c141b7276 */ /* 0x000fe20007810028 */
[----:B-1----:R-:W-:Y:S01]  /*2e90*/  LDSM.16.MT88.4 R60, [R91+0x7000] ;  /* 0x007000005b3c783b */ /* 0x002fe20000004200 */
[----:B------:R-:W-:-:S02]  /*2ea0*/  FSEL R18, R5, -INF , !P0 ;  /* 0xff80000005127808 */ /* 0x000fc40004000000 */
[-C--:B------:R-:W-:Y:S01]  /*2eb0*/  ISETP.GE.AND P5, PT, R15, R106.reuse, PT ;  /* 0x0000006a0f00720c */ /* 0x080fe20003fa6270 */
[----:B------:R-:W-:Y:S01]  /*2ec0*/  LDSM.16.MT88.4 R68, [R34+0x6000] ;  /* 0x006000002244783b */ /* 0x000fe20000004200 */
[----:B------:R-:W-:Y:S02]  /*2ed0*/  ISETP.GE.AND P3, PT, R14, R106, PT ;  /* 0x0000006a0e00720c */ /* 0x000fe40003f66270 */
[----:B------:R-:W-:Y:S01]  /*2ee0*/  FSEL R42, R42, -INF , !P4 ;  /* 0xff8000002a2a7808 */ /* 0x000fe20006000000 */
[----:B------:R-:W-:Y:S01]  /*2ef0*/  LDSM.16.MT88.4 R52, [R34+0x7000] ;  /* 0x007000002234783b */ /* 0x000fe20000004200 */
        /* <DEDUP_REMOVED lines=11> */
[----:B------:R-:W-:Y:S01]  /*2fb0*/  ISETP.GE.AND P2, PT, R2, R105, PT ;  /* 0x000000690200720c */ /* 0x000fe20003f46270 */
[----:B------:R-:W-:Y:S01]  /*2fc0*/  VIADD R2, R104, 0xfffffff9 ;  /* 0xfffffff968027836 */ /* 0x000fe20000000000 */
        /* <DEDUP_REMOVED lines=11> */
[----:B------:R-:W-:Y:S02]  /*3080*/  ISETP.GE.AND P0, PT, R25, R105, PT ;  /* 0x000000691900720c */ /* 0x000fe40003f06270 */
[----:B------:R-:W-:Y:S02]  /*3090*/  FMNMX.FTZ R5, R112, R5, !PT ;  /* 0x0000000570057209 */ /* 0x000fe40007810000 */
[-C--:B------:R-:W-:Y:S02]  /*30a0*/  ISETP.GE.AND P5, PT, R24, R105.reuse, PT ;  /* 0x000000691800720c */ /* 0x080fe40003fa6270 */
[----:B------:R-:W-:Y:S01]  /*30b0*/  FSEL R26, R21, -INF , !P2 ;  /* 0xff800000151a7808 */ /* 0x000fe20005000000 */
[----:B------:R-:W1:Y:S01]  /*30c0*/  SHFL.BFLY PT, R24, R5, 0x2, 0x1f ;  /* 0x0c401f0005187f89 */ /* 0x000e6200000e0000 */
[----:B------:R-:W-:-:S02]  /*30d0*/  ISETP.GE.AND P2, PT, R16, R105, PT ;  /* 0x000000691000720c */ /* 0x000fc40003f46270 */
[-C--:B------:R-:W-:Y:S02]  /*30e0*/  ISETP.GE.AND P4, PT, R19, R105.reuse, PT ;  /* 0x000000691300720c */ /* 0x080fe40003f86270 */
[----:B------:R-:W-:Y:S02]  /*30f0*/  FSEL R16, R45, -INF , !P1 ;  /* 0xff8000002d107808 */ /* 0x000fe40004800000 */
[----:B------:R-:W-:Y:S02]  /*3100*/  FSEL R22, R22, -INF , !P0 ;  /* 0xff80000016167808 */ /* 0x000fe40004000000 */
[-C--:B------:R-:W-:Y:S02]  /*3110*/  ISETP.GE.AND P0, PT, R14, R105.reuse, PT ;  /* 0x000000690e00720c */ /* 0x080fe40003f06270 */
[----:B------:R-:W-:Y:S02]  /*3120*/  FSEL R14, R23, -INF , !P5 ;  /* 0xff800000170e7808 */ /* 0x000fe40006800000 */
[----:B------:R-:W-:-:S02]  /*3130*/  ISETP.GE.AND P3, PT, R17, R105, PT ;  /* 0x000000691100720c */ /* 0x000fc40003f66270 */
[-C--:B------:R-:W-:Y:S02]  /*3140*/  ISETP.GE.AND P1, PT, R15, R105.reuse, PT ;  /* 0x000000690f00720c */ /* 0x080fe40003f26270 */
[-C--:B------:R-:W-:Y:S02]  /*3150*/  ISETP.GE.AND P5, PT, R12, R105.reuse, PT ;  /* 0x000000690c00720c */ /* 0x080fe40003fa6270 */
[----:B------:R-:W-:Y:S02]  /*3160*/  FSEL R12, R29, -INF , !P4 ;  /* 0xff8000001d0c7808 */ /* 0x000fe40006000000 */
[----:B------:R-:W-:Y:S02]  /*3170*/  FMNMX3.FTZ R15, R26, R16, R22, !PT ;  /* 0x000000101a0f7276 */ /* 0x000fe40007810016 */
[----:B------:R-:W-:Y:S02]  /*3180*/  ISETP.GE.AND P4, PT, R8, R105, PT ;  /* 0x000000690800720c */ /* 0x000fe40003f86270 */
[----:B------:R-:W-:-:S02]  /*3190*/  FSEL R8, R4, -INF , !P3 ;  /* 0xff80000004087808 */ /* 0x000fc40005800000 */
        /* <DEDUP_REMOVED lines=24> */
[----:B------:R-:W2:Y:S01]  /*3320*/  SHFL.BFLY PT, R5, R30, 0x2, 0x1f ;  /* 0x0c401f001e057f89 */ /* 0x000ea200000e0000 */
[----:B-1----:R-:W-:-:S04]  /*3330*/  FMNMX.FTZ R2, R24, R7, !PT ;  /* 0x0000000718027209 */ /* 0x002fc80007810000 */
[C---:B------:R-:W-:Y:S01]  /*3340*/  FSETP.NEU.FTZ.AND P0, PT, R2.reuse, -INF , PT ;  /* 0xff8000000200780b */ /* 0x040fe20003f1d000 */
[----:B---3--:R-:W-:-:S05]  /*3350*/  FMUL.FTZ R101, R2, UR6 ;  /* 0x0000000602657c20 */ /* 0x008fca0008410000 */
[----:B------:R-:W-:-:S05]  /*3360*/  FSEL R101, R101, RZ, P0 ;  /* 0x000000ff65657208 */ /* 0x000fca0000000000 */
[--C-:B------:R-:W-:Y:S01]  /*3370*/  FFMA.FTZ R85, R20, UR6, -R101.reuse ;  /* 0x0000000614557c23 */ /* 0x100fe20008010865 */
[----:B--2---:R-:W-:Y:S01]  /*3380*/  FMNMX.FTZ R5, R30, R5, !PT ;  /* 0x000000051e057209 */ /* 0x004fe20007810000 */
        /* <DEDUP_REMOVED lines=9> */
[----:B------:R-:W2:Y:S01]  /*3420*/  LDSM.16.MT88.4 R40, [R91+0x8000] ;  /* 0x008000005b28783b */ /* 0x000ea20000004200 */
[--C-:B------:R-:W-:Y:S01]  /*3430*/  FFMA.FTZ R120, R120, UR6, -R101.reuse ;  /* 0x0000000678787c23 */ /* 0x100fe20008010865 */
[--C-:B------:R-:W-:Y:S01]  /*3440*/  FFMA.FTZ R107, R148, UR6, -R101.reuse ;  /* 0x00000006946b7c23 */ /* 0x100fe20008010865 */
[--C-:B------:R-:W-:Y:S01]  /*3450*/  FFMA.FTZ R109, R118, UR6, -R101.reuse ;  /* 0x00000006766d7c23 */ /* 0x100fe20008010865 */
[----:B------:R-:W3:Y:S01]  /*3460*/  MUFU.EX2 R84, R84 ;  /* 0x0000005400547308 */ /* 0x000ee20000000800 */
[--C-:B------:R-:W-:Y:S01]  /*3470*/  FFMA.FTZ R116, R116, UR6, -R101.reuse ;  /* 0x0000000674747c23 */ /* 0x100fe20008010865 */
[--C-:B------:R-:W-:Y:S01]  /*3480*/  FFMA.FTZ R111, R114, UR6, -R101.reuse ;  /* 0x00000006726f7c23 */ /* 0x100fe20008010865 */
[----:B------:R-:W-:-:S05]  /*3490*/  FFMA.FTZ R112, R112, UR6, -R101 ;  /* 0x0000000670707c23 */ /* 0x000fca0008010865 */
[----:B------:R-:W-:Y:S01]  /*34a0*/  MUFU.EX2 R35, R35 ;  /* 0x0000002300237308 */ /* 0x000fe20000000800 */
[----:B-1----:R-:W-:-:S07]  /*34b0*/  FMNMX.FTZ R0, R5, R20, !PT ;  /* 0x0000001405007209 */ /* 0x002fce0007810000 */
[----:B------:R-:W1:Y:S01]  /*34c0*/  MUFU.EX2 R32, R32 ;  /* 0x0000002000207308 */ /* 0x000e620000000800 */
[----:B---3--:R-:W-:Y:S01]  /*34d0*/  F2FP.BF16.F32.PACK_AB R48, R84, R85 ;  /* 0x000000555430723e */ /* 0x008fe200000010ff */
[----:B------:R-:W-:Y:S01]  /*34e0*/  FADD.FTZ R84, R85, R84 ;  /* 0x0000005455547221 */ /* 0x000fe20000010000 */
[C---:B------:R-:W-:Y:S01]  /*34f0*/  FSETP.NEU.FTZ.AND P0, PT, R0.reuse, -INF , PT ;  /* 0xff8000000000780b */ /* 0x040fe20003f1d000 */
[----:B------:R-:W-:-:S04]  /*3500*/  FMUL.FTZ R93, R0, UR6 ;  /* 0x00000006005d7c20 */ /* 0x000fc80008410000 */
[----:B------:R-:W-:Y:S01]  /*3510*/  MUFU.EX2 R29, R29 ;  /* 0x0000001d001d7308 */ /* 0x000fe20000000800 */
        /* <DEDUP_REMOVED lines=8> */
[----:B------:R-:W3:Y:S01]  /*35a0*/  LDSM.16.MT88.4 R8, [R34+0x6400] ;  /* 0x006400002208783b */ /* 0x000ee20000004200 */
[--C-:B------:R-:W-:Y:S01]  /*35b0*/  FFMA.FTZ R26, R4, UR6, -R93.reuse ;  /* 0x00000006041a7c23 */ /* 0x100fe2000801085d */
[--C-:B------:R-:W-:Y:S01]  /*35c0*/  FFMA.FTZ R25, R6, UR6, -R93.reuse ;  /* 0x0000000606197c23 */ /* 0x100fe2000801085d */
[----:B-1----:R-:W-:Y:S01]  /*35d0*/  F2FP.BF16.F32.PACK_AB R50, R32, R35 ;  /* 0x000000232032723e */ /* 0x002fe200000010ff */
[----:B------:R-:W1:Y:S01]  /*35e0*/  LDSM.16.MT88.4 R12, [R91+0x6400] ;  /* 0x006400005b0c783b */ /* 0x000e620000004200 */
[--C-:B------:R-:W-:Y:S01]  /*35f0*/  FFMA.FTZ R108, R142, UR6, -R93.reuse ;  /* 0x000000068e6c7c23 */ /* 0x100fe2000801085d */
[--C-:B------:R-:W-:Y:S01]  /*3600*/  FFMA.FTZ R103, R140, UR6, -R93.reuse ;  /* 0x000000068c677c23 */ /* 0x100fe2000801085d */
[----:B------:R-:W4:Y:S01]  /*3610*/  MUFU.EX2 R94, R94 ;  /* 0x0000005e005e7308 */ /* 0x000f220000000800 */
[----:B------:R-:W-:Y:S01]  /*3620*/  LDSM.16.MT88.4 R20, [R91+0x7400] ;  /* 0x007400005b14783b */ /* 0x000fe20000004200 */
[--C-:B------:R-:W-:Y:S01]  /*3630*/  FFMA.FTZ R92, R92, UR6, -R93.reuse ;  /* 0x000000065c5c7c23 */ /* 0x100fe2000801085d */
[--C-:B------:R-:W-:Y:S01]  /*3640*/  FFMA.FTZ R87, R87, UR6, -R93.reuse ;  /* 0x0000000657577c23 */ /* 0x100fe2000801085d */
[----:B------:R-:W-:Y:S01]  /*3650*/  FFMA.FTZ R142, R86, UR6, -R93 ;  /* 0x00000006568e7c23 */ /* 0x000fe2000801085d */
[----:B------:R-:W-:Y:S01]  /*3660*/  LDSM.16.MT88.4 R16, [R34+0x7400] ;  /* 0x007400002210783b */ /* 0x000fe20000004200 */
[----:B------:R-:W-:Y:S01]  /*3670*/  FADD.FTZ R35, R35, R84 ;  /* 0x0000005423237221 */ /* 0x000fe20000010000 */
[----:B------:R-:W-:Y:S01]  /*3680*/  IMAD.MOV.U32 R140, RZ, RZ, -0x1 ;  /* 0xffffffffff8c7424 */ /* 0x000fe200078e00ff */
[----:B------:R-:W-:Y:S02]  /*3690*/  MUFU.EX2 R102, R102 ;  /* 0x0000006600667308 */ /* 0x000fe40000000800 */
[----:B------:R-:W-:-:S06]  /*36a0*/  FADD.FTZ R32, R32, R35 ;  /* 0x0000002320207221 */ /* 0x000fcc0000010000 */
[----:B------:R-:W5:Y:S01]  /*36b0*/  MUFU.EX2 R33, R33 ;  /* 0x0000002100217308 */ /* 0x000f620000000800 */
[----:B----4-:R-:W-:Y:S01]  /*36c0*/  F2FP.BF16.F32.PACK_AB R49, R94, R95 ;  /* 0x0000005f5e31723e */ /* 0x010fe200000010ff */
[----:B------:R-:W-:-:S06]  /*36d0*/  FADD.FTZ R95, R95, R94 ;  /* 0x0000005e5f5f7221 */ /* 0x000fcc0000010000 */
[----:B------:R-:W4:Y:S08]  /*36e0*/  MUFU.EX2 R28, R28 ;  /* 0x0000001c001c7308 */ /* 0x000f300000000800 */
[----:B------:R-:W-:Y:S01]  /*36f0*/  MUFU.EX2 R24, R24 ;  /* 0x0000001800187308 */ /* 0x000fe20000000800 */
[----:B-----5:R-:W-:Y:S01]  /*3700*/  F2FP.BF16.F32.PACK_AB R51, R33, R102 ;  /* 0x000000662133723e */ /* 0x020fe200000010ff */
[----:B------:R-:W-:-:S04]  /*3710*/  FADD.FTZ R102, R102, R95 ;  /* 0x0000005f66667221 */ /* 0x000fc80000010000 */
[----:B------:R-:W-:Y:S02]  /*3720*/  FADD.FTZ R102, R33, R102 ;  /* 0x0000006621667221 */ /* 0x000fe40000010000 */
        /* <DEDUP_REMOVED lines=9> */
[C---:B------:R-:W-:Y:S06]  /*37c0*/  HMMA.16816.F32.BF16 R76, R48.reuse, R78, RZ ;  /* 0x0000004e304c723c */ /* 0x040fec00000418ff */
[----:B------:R-:W5:Y:S01]  /*37d0*/  MUFU.EX2 R25, R25 ;  /* 0x0000001900197308 */ /* 0x000f620000000800 */
[----:B----4-:R-:W-:Y:S01]  /*37e0*/  F2FP.BF16.F32.PACK_AB R5, R30, R31 ;  /* 0x0000001f1e05723e */ /* 0x010fe200000010ff */
[C---:B------:R-:W-:Y:S06]  /*37f0*/  HMMA.16816.F32.BF16 R64, R48.reuse, R60, RZ ;  /* 0x0000003c3040723c */ /* 0x040fec00000418ff */
[----:B------:R-:W-:Y:S02]  /*3800*/  MUFU.EX2 R120, R120 ;  /* 0x0000007800787308 */ /* 0x000fe40000000800 */
[C---:B------:R-:W-:Y:S06]  /*3810*/  HMMA.16816.F32.BF16 R56, R48.reuse, R52, RZ ;  /* 0x000000343038723c */ /* 0x040fec00000418ff */
[----:B------:R-:W4:Y:S01]  /*3820*/  MUFU.EX2 R107, R107 ;  /* 0x0000006b006b7308 */ /* 0x000f220000000800 */
[----:B-----5:R-:W-:Y:S01]  /*3830*/  F2FP.BF16.F32.PACK_AB R7, R25, R26 ;  /* 0x0000001a1907723e */ /* 0x020fe200000010ff */
[----:B--2---:R-:W-:Y:S06]  /*3840*/  HMMA.16816.F32.BF16 R36, R48, R40, RZ ;  /* 0x000000283024723c */ /* 0x004fec00000418ff */
[----:B------:R-:W-:Y:S02]  /*3850*/  MUFU.EX2 R108, R108 ;  /* 0x0000006c006c7308 */ /* 0x000fe40000000800 */
[C---:B---3--:R-:W-:Y:S06]  /*3860*/  HMMA.16816.F32.BF16 R72, R4.reuse, R8, R72 ;  /* 0x000000080448723c */ /* 0x048fec0000041848 */
[----:B------:R-:W2:Y:S02]  /*3870*/  MUFU.EX2 R103, R103 ;  /* 0x0000006700677308 */ /* 0x000ea40000000800 */
[C---:B------:R-:W-:Y:S01]  /*3880*/  HMMA.16816.F32.BF16 R68, R4.reuse, R10, R68 ;  /* 0x0000000a0444723c */ /* 0x040fe20000041844 */
[----:B------:R-:W3:Y:S05]  /*3890*/  LDSM.16.MT88.4 R8, [R34+0x8000] ;  /* 0x008000002208783b */ /* 0x000eea0000004200 */
[----:B------:R-:W-:Y:S02]  /*38a0*/  MUFU.EX2 R109, R109 ;  /* 0x0000006d006d7308 */ /* 0x000fe40000000800 */
[C---:B-1----:R-:W-:Y:S06]  /*38b0*/  HMMA.16816.F32.BF16 R80, R4.reuse, R12, R80 ;  /* 0x0000000c0450723c */ /* 0x042fec0000041850 */
        /* <DEDUP_REMOVED lines=13> */
[----:B------:R-:W3:Y:S07]  /*3990*/  LDSM.16.MT88.4 R8, [R34+0x8400] ;  /* 0x008400002208783b */ /* 0x000eee0000004200 */
[C---:B-1----:R-:W-:Y:S08]  /*39a0*/  HMMA.16816.F32.BF16 R36, R4.reuse, R12, R36 ;  /* 0x0000000c0424723c */ /* 0x042ff00000041824 */
[C---:B------:R-:W-:Y:S01]  /*39b0*/  HMMA.16816.F32.BF16 R40, R4.reuse, R14, R40 ;  /* 0x0000000e0428723c */ /* 0x040fe20000041828 */
[----:B------:R-:W1:Y:S07]  /*39c0*/  LDSM.16.MT88.4 R12, [R91+0x6800] ;  /* 0x006800005b0c783b */ /* 0x000e6e0000004200 */
[----:B------:R-:W-:Y:S01]  /*39d0*/  HMMA.16816.F32.BF16 R64, R4, R20, R64 ;  /* 0x000000140440723c */ /* 0x000fe20000041840 */
[--C-:B------:R-:W-:Y:S01]  /*39e0*/  FFMA.FTZ R21, R136, UR6, -R93.reuse ;  /* 0x0000000688157c23 */ /* 0x100fe2000801085d */
[----:B------:R-:W-:-:S05]  /*39f0*/  FFMA.FTZ R20, R122, UR6, -R93 ;  /* 0x000000067a147c23 */ /* 0x000fca000801085d */
[----:B------:R-:W-:Y:S01]  /*3a00*/  MUFU.EX2 R21, R21 ;  /* 0x0000001500157308 */ /* 0x000fe20000000800 */
[----:B------:R-:W-:Y:S01]  /*3a10*/  HMMA.16816.F32.BF16 R60, R4, R22, R60 ;  /* 0x00000016043c723c */ /* 0x000fe2000004183c */
[--C-:B------:R-:W-:Y:S01]  /*3a20*/  FFMA.FTZ R23, R146, UR6, -R101.reuse ;  /* 0x0000000692177c23 */ /* 0x100fe20008010865 */
[----:B------:R-:W-:Y:S01]  /*3a30*/  FFMA.FTZ R22, R144, UR6, -R101 ;  /* 0x0000000690167c23 */ /* 0x000fe20008010865 */
[----:B------:R-:W-:-:S04]  /*3a40*/  FFMA.FTZ R101, R110, UR6, -R93 ;  /* 0x000000066e657c23 */ /* 0x000fc8000801085d */
[----:B------:R-:W-:Y:S01]  /*3a50*/  MUFU.EX2 R23, R23 ;  /* 0x0000001700177308 */ /* 0x000fe20000000800 */
[C---:B------:R-:W-:Y:S07]  /*3a60*/  HMMA.16816.F32.BF16 R56, R4.reuse, R16, R56 ;  /* 0x000000100438723c */ /* 0x040fee0000041838 */
[----:B------:R-:W5:Y:S01]  /*3a70*/  MUFU.EX2 R22, R22 ;  /* 0x0000001600167308 */ /* 0x000f620000000800 */
[C---:B---3--:R-:W-:Y:S07]  /*3a80*/  HMMA.16816.F32.BF16 R44, R4.reuse, R8, R44 ;  /* 0x00000008042c723c */ /* 0x048fee000004182c */
[----:B------:R-:W3:Y:S01]  /*3a90*/  MUFU.EX2 R20, R20 ;  /* 0x0000001400147308 */ /* 0x000ee20000000800 */
[C---:B------:R-:W-:Y:S01]  /*3aa0*/  HMMA.16816.F32.BF16 R48, R4.reuse, R10, R48 ;  /* 0x0000000a0430723c */ /* 0x040fe20000041830 */
[----:B------:R-:W1:Y:S06]  /*3ab0*/  LDSM.16.MT88.4 R8, [R34+0x6800] ;  /* 0x006800002208783b */ /* 0x000e6c0000004200 */
[----:B------:R-:W1:Y:S01]  /*3ac0*/  MUFU.EX2 R101, R101 ;  /* 0x0000006500657308 */ /* 0x000e620000000800 */
[----:B------:R-:W-:Y:S01]  /*3ad0*/  HMMA.16816.F32.BF16 R52, R4, R18, R52 ;  /* 0x000000120434723c */ /* 0x000fe20000041834 */
[----:B----4-:R-:W-:Y:S01]  /*3ae0*/  F2FP.BF16.F32.PACK_AB R4, R107, R120 ;  /* 0x000000786b04723e */ /* 0x010fe200000010ff */
[----:B------:R-:W-:Y:S01]  /*3af0*/  LDSM.16.MT88.4 R16, [R91+0x6c00] ;  /* 0x006c00005b10783b */ /* 0x000fe20000004200 */
[----:B--2---:R-:W-:-:S02]  /*3b00*/  F2FP.BF16.F32.PACK_AB R5, R103, R108 ;  /* 0x0000006c6705723e */ /* 0x004fc400000010ff */
[----:B-----5:R-:W-:Y:S02]  /*3b10*/  F2FP.BF16.F32.PACK_AB R6, R22, R23 ;  /* 0x000000171606723e */ /* 0x020fe400000010ff */
[----:B---3--:R-:W-:-:S07]  /*3b20*/  F2FP.BF16.F32.PACK_AB R7, R20, R21 ;  /* 0x000000151407723e */ /* 0x008fce00000010ff */
        /* <DEDUP_REMOVED lines=126> */
.L_x_4287:
[----:B------:R-:W-:Y:S01]  /*4310*/  UMOV UR6, URZ ;  /* 0x000000ff00067c82 */ /* 0x000fe20008000000 */
[----:B------:R-:W-:Y:S01]  /*4320*/  IMAD.SHL.U32 R4, R96, 0x40, RZ ;  /* 0x0000004060047824 */ /* 0x000fe200078e00ff */
[----:B------:R-:W-:-:S05]  /*4330*/  IADD3 R5, P0, PT, RZ, -UR6, RZ ;  /* 0x80000006ff057c10 */ /* 0x000fca000ff1e0ff */
[----:B------:R-:W-:-:S05]  /*4340*/  IMAD.X R4, RZ, RZ, ~R4, P0 ;  /* 0x000000ffff047224 */ /* 0x000fca00000e0e04 */
[----:B------:R-:W-:-:S04]  /*4350*/  SHF.R.S64 R5, R5, 0x1f, R4 ;  /* 0x0000001f05057819 */ /* 0x000fc80000001004 */
[----:B------:R-:W-:-:S04]  /*4360*/  IADD3 R130, P0, PT, R5, R130, RZ ;  /* 0x0000008205827210 */ /* 0x000fc80007f1e0ff */
[----:B------:R-:W-:-:S09]  /*4370*/  LEA.HI.X.SX32 R131, R4, R131, 0x1, P0 ;  /* 0x0000008304837211 */ /* 0x000fd200000f0eff */
.L_x_4288:
        /* <DEDUP_REMOVED lines=71> */
[----:B------:R-:W3:Y:S07]  /*47f0*/  LDSM.16.M88.4 R84, [R124+0x5400] ;  /* 0x005400007c54783b */ /* 0x000eee0000000200 */
[C---:B--2---:R-:W-:Y:S08]  /*4800*/  HMMA.16816.F32.BF16 R4, R96.reuse, R100, R4 ;  /* 0x000000646004723c */ /* 0x044ff00000041804 */
[C---:B------:R-:W-:Y:S08]  /*4810*/  HMMA.16816.F32.BF16 R92, R96.reuse, R102, R92 ;  /* 0x00000066605c723c */ /* 0x040ff0000004185c */
        /* <DEDUP_REMOVED lines=12> */
[----:B------:R-:W-:Y:S03]  /*48e0*/  HMMA.16816.F32.BF16 R24, R84, R34, R24 ;  /* 0x000000225418723c */ /* 0x000fe60000041818 */
[----:B------:R-:W-:Y:S01]  /*48f0*/  FMUL.FTZ R32, R28, UR4 ;  /* 0x000000041c207c20 */ /* 0x000fe20008410000 */
[----:B------:R-:W-:Y:S01]  /*4900*/  FMUL.FTZ R33, R29, UR4 ;  /* 0x000000041d217c20 */ /* 0x000fe20008410000 */
[----:B------:R-:W-:Y:S01]  /*4910*/  FMUL.FTZ R34, R30, UR4 ;  /* 0x000000041e227c20 */ /* 0x000fe20008410000 */
[----:B------:R-:W-:-:S02]  /*4920*/  FMUL.FTZ R35, R31, UR4 ;  /* 0x000000041f237c20 */ /* 0x000fc40008410000 */
[----:B------:R-:W1:Y:S01]  /*4930*/  LDSM.16.M88.4 R28, [R107+0x5800] ;  /* 0x005800006b1c783b */ /* 0x000e620000000200 */
[----:B------:R-:W-:Y:S01]  /*4940*/  HMMA.16816.F32.BF16 R16, R84, R98, R16 ;  /* 0x000000625410723c */ /* 0x000fe20000041810 */
[----:B------:R-:W2:Y:S01]  /*4950*/  MUFU.TANH R32, R32 ;  /* 0x0000002000207308 */ /* 0x000ea20000002400 */
[----:B------:R-:W-:Y:S01]  /*4960*/  FMUL.FTZ R109, R20, UR4 ;  /* 0x00000004146d7c20 */ /* 0x000fe20008410000 */
[----:B------:R-:W-:Y:S01]  /*4970*/  FMUL.FTZ R135, R21, UR4 ;  /* 0x0000000415877c20 */ /* 0x000fe20008410000 */
[----:B------:R-:W-:Y:S01]  /*4980*/  FMUL.FTZ R108, R22, UR4 ;  /* 0x00000004166c7c20 */ /* 0x000fe20008410000 */
[----:B------:R-:W-:Y:S02]  /*4990*/  FMUL.FTZ R136, R23, UR4 ;  /* 0x0000000417887c20 */ /* 0x000fe40008410000 */
[----:B------:R-:W3:Y:S01]  /*49a0*/  LDSM.16.M88.4 R20, [R107+0x5c00] ;  /* 0x005c00006b14783b */ /* 0x000ee20000000200 */
[----:B------:R-:W-:-:S04]  /*49b0*/  DEPBAR.LE SB0, 0x0 ;  /* 0x000080000000791a */ /* 0x000fc80000000000 */
[----:B------:R-:W-:Y:S01]  /*49c0*/  FMUL.FTZ R24, R24, UR4 ;  /* 0x0000000418187c20 */ /* 0x000fe20008410000 */
[----:B------:R-:W-:Y:S01]  /*49d0*/  MUFU.TANH R33, R33 ;  /* 0x0000002100217308 */ /* 0x000fe20000002400 */
[----:B------:R-:W-:Y:S01]  /*49e0*/  FMUL.FTZ R25, R25, UR4 ;  /* 0x0000000419197c20 */ /* 0x000fe20008410000 */
[----:B------:R-:W-:Y:S01]  /*49f0*/  FMUL.FTZ R27, R27, UR4 ;  /* 0x000000041b1b7c20 */ /* 0x000fe20008410000 */
[----:B------:R-:W-:-:S03]  /*4a00*/  FMUL.FTZ R26, R26, UR4 ;  /* 0x000000041a1a7c20 */ /* 0x000fc60008410000 */
[----:B------:R-:W-:Y:S01]  /*4a10*/  FMUL.FTZ R17, R17, UR4 ;  /* 0x0000000411117c20 */ /* 0x000fe20008410000 */
[----:B------:R-:W-:Y:S01]  /*4a20*/  FMUL.FTZ R18, R18, UR4 ;  /* 0x0000000412127c20 */ /* 0x000fe20008410000 */
[----:B------:R-:W4:Y:S01]  /*4a30*/  MUFU.TANH R34, R34 ;  /* 0x0000002200227308 */ /* 0x000f220000002400 */
[----:B------:R-:W-:Y:S01]  /*4a40*/  FMUL.FTZ R16, R16, UR4 ;  /* 0x0000000410107c20 */ /* 0x000fe20008410000 */
[----:B------:R-:W-:-:S06]  /*4a50*/  FMUL.FTZ R19, R19, UR4 ;  /* 0x0000000413137c20 */ /* 0x000fcc0008410000 */
[----:B------:R-:W5:Y:S08]  /*4a60*/  MUFU.TANH R35, R35 ;  /* 0x0000002300237308 */ /* 0x000f700000002400 */
[----:B------:R-:W5:Y:S01]  /*4a70*/  MUFU.TANH R24, R24 ;  /* 0x0000001800187308 */ /* 0x000f620000002400 */
[C---:B-1----:R-:W-:Y:S07]  /*4a80*/  HMMA.16816.F32.BF16 R12, R84.reuse, R28, R12 ;  /* 0x0000001c540c723c */ /* 0x042fee000004180c */
[----:B------:R-:W-:Y:S01]  /*4a90*/  MUFU.TANH R135, R135 ;  /* 0x0000008700877308 */ /* 0x000fe20000002400 */
[C---:B------:R-:W-:Y:S07]  /*4aa0*/  HMMA.16816.F32.BF16 R8, R84.reuse, R30, R8 ;  /* 0x0000001e5408723c */ /* 0x040fee0000041808 */
[----:B------:R-:W1:Y:S01]  /*4ab0*/  MUFU.TANH R108, R108 ;  /* 0x0000006c006c7308 */ /* 0x000e620000002400 */
[----:B---3--:R-:W-:Y:S03]  /*4ac0*/  HMMA.16816.F32.BF16 R4, R84, R20, R4 ;  /* 0x000000145404723c */ /* 0x008fe60000041804 */
[----:B------:R-:W-:Y:S01]  /*4ad0*/  FMUL.FTZ R119, R12, UR4 ;  /* 0x000000040c777c20 */ /* 0x000fe20008410000 */
[----:B------:R-:W-:-:S02]  /*4ae0*/  VIADD R12, R104, 0xffffff80 ;  /* 0xffffff80680c7836 */ /* 0x000fc40000000000 */
[----:B------:R-:W-:Y:S01]  /*4af0*/  FMUL.FTZ R121, R13, UR4 ;  /* 0x000000040d797c20 */ /* 0x000fe20008410000 */
[----:B------:R-:W3:Y:S01]  /*4b00*/  MUFU.TANH R25, R25 ;  /* 0x0000001900197308 */ /* 0x000ee20000002400 */
[----:B------:R-:W-:Y:S01]  /*4b10*/  VIADD R13, R104, 0xffffff81 ;  /* 0xffffff81680d7836 */ /* 0x000fe20000000000 */
[----:B------:R-:W-:Y:S01]  /*4b20*/  HMMA.16816.F32.BF16 R92, R84, R22, R92 ;  /* 0x00000016545c723c */ /* 0x000fe2000004185c */
[----:B------:R-:W-:Y:S01]  /*4b30*/  ISETP.GE.AND P5, PT, R12, R106, PT ;  /* 0x0000006a0c00720c */ /* 0x000fe20003fa6270 */
[----:B------:R-:W-:Y:S01]  /*4b40*/  FMUL.FTZ R15, R15, UR4 ;  /* 0x000000040f0f7c20 */ /* 0x000fe20008410000 */
[----:B------:R-:W-:Y:S01]  /*4b50*/  FMUL.FTZ R123, R8, UR4 ;  /* 0x00000004087b7c20 */ /* 0x000fe20008410000 */
[----:B------:R-:W-:Y:S01]  /*4b60*/  VIADD R8, R104, 0xffffff89 ;  /* 0xffffff8968087836 */ /* 0x000fe20000000000 */
[----:B------:R-:W-:Y:S01]  /*4b70*/  ISETP.GE.AND P4, PT, R12, R105, PT ;  /* 0x000000690c00720c */ /* 0x000fe20003f86270 */
[----:B------:R-:W3:Y:S01]  /*4b80*/  MUFU.TANH R27, R27 ;  /* 0x0000001b001b7308 */ /* 0x000ee20000002400 */
[----:B------:R-:W-:-:S02]  /*4b90*/  VIADD R12, R104, 0xffffff88 ;  /* 0xffffff88680c7836 */ /* 0x000fc40000000000 */
[----:B------:R-:W-:Y:S01]  /*4ba0*/  FMUL.FTZ R117, R9, UR4 ;  /* 0x0000000409757c20 */ /* 0x000fe20008410000 */
[----:B--2---:R-:W-:Y:S01]  /*4bb0*/  FSEL R9, R32, -INF , !P5 ;  /* 0xff80000020097808 */ /* 0x004fe20006800000 */
[----:B------:R-:W-:Y:S01]  /*4bc0*/  FMUL.FTZ R114, R10, UR4 ;  /* 0x000000040a727c20 */ /* 0x000fe20008410000 */
[-C--:B------:R-:W-:Y:S01]  /*4bd0*/  ISETP.GE.AND P3, PT, R8, R106.reuse, PT ;  /* 0x0000006a0800720c */ /* 0x080fe20003f66270 */
[----:B------:R-:W-:Y:S01]  /*4be0*/  VIADD R10, R104, 0xffffff91 ;  /* 0xffffff91680a7836 */ /* 0x000fe20000000000 */
[-C--:B------:R-:W-:Y:S01]  /*4bf0*/  ISETP.GE.AND P5, PT, R8, R105.reuse, PT ;  /* 0x000000690800720c */ /* 0x080fe20003fa6270 */
[----:B------:R-:W2:Y:S01]  /*4c00*/  MUFU.TANH R26, R26 ;  /* 0x0000001a001a7308 */ /* 0x000ea20000002400 */
[CC--:B------:R-:W-:Y:S01]  /*4c10*/  ISETP.GE.AND P2, PT, R13.reuse, R106.reuse, PT ;  /* 0x0000006a0d00720c */ /* 0x0c0fe20003f46270 */
[----:B------:R-:W-:Y:S01]  /*4c20*/  VIADD R8, R104, 0xffffff90 ;  /* 0xffffff9068087836 */ /* 0x000fe20000000000 */
[-C--:B------:R-:W-:Y:S01]  /*4c30*/  ISETP.GE.AND P1, PT, R13, R105.reuse, PT ;  /* 0x000000690d00720c */ /* 0x080fe20003f26270 */
[----:B------:R-:W-:Y:S01]  /*4c40*/  FMUL.FTZ R102, R6, UR4 ;  /* 0x0000000406667c20 */ /* 0x000fe20008410000 */
[-C--:B------:R-:W-:Y:S01]  /*4c50*/  ISETP.GE.AND P0, PT, R12, R106.reuse, PT ;  /* 0x0000006a0c00720c */ /* 0x080fe20003f06270 */
[----:B------:R-:W-:Y:S01]  /*4c60*/  FMUL.FTZ R116, R11, UR4 ;  /* 0x000000040b747c20 */ /* 0x000fe20008410000 */
[----:B----4-:R-:W-:Y:S01]  /*4c70*/  FSEL R34, R34, -INF , !P4 ;  /* 0xff80000022227808 */ /* 0x010fe20006000000 */
[----:B------:R-:W4:Y:S01]  /*4c80*/  MUFU.TANH R136, R136 ;  /* 0x0000008800887308 */ /* 0x000f220000002400 */
[----:B------:R-:W-:Y:S01]  /*4c90*/  FSEL R33, R33, -INF , !P2 ;  /* 0xff80000021217808 */ /* 0x000fe20005000000 */
[----:B------:R-:W-:Y:S01]  /*4ca0*/  FMUL.FTZ R107, R5, UR4 ;  /* 0x00000004056b7c20 */ /* 0x000fe20008410000 */
[-C--:B------:R-:W-:Y:S01]  /*4cb0*/  ISETP.GE.AND P4, PT, R8, R106.reuse, PT ;  /* 0x0000006a0800720c */ /* 0x080fe20003f86270 */
[----:B------:R-:W-:Y:S01]  /*4cc0*/  VIADD R5, R104, 0xffffffa0 ;  /* 0xffffffa068057836 */ /* 0x000fe20000000000 */
[-C--:B------:R-:W-:Y:S01]  /*4cd0*/  ISETP.GE.AND P2, PT, R8, R105.reuse, PT ;  /* 0x000000690800720c */ /* 0x080fe20003f46270 */
[----:B------:R-:W-:Y:S01]  /*4ce0*/  FMUL.FTZ R14, R14, UR4 ;  /* 0x000000040e0e7c20 */ /* 0x000fe20008410000 */
[----:B-----5:R-:W-:Y:S01]  /*4cf0*/  FSEL R8, R35, -INF , !P1 ;  /* 0xff80000023087808 */ /* 0x020fe20004800000 */
[----:B------:R-:W-:Y:S01]  /*4d00*/  MUFU.TANH R111, R17 ;  /* 0x00000011006f7308 */ /* 0x000fe20000002400 */
[----:B------:R-:W-:Y:S01]  /*4d10*/  FSEL R11, R24, -INF , !P0 ;  /* 0xff800000180b7808 */ /* 0x000fe20004000000 */
[----:B------:R-:W-:Y:S01]  /*4d20*/  FMUL.FTZ R103, R4, UR4 ;  /* 0x0000000404677c20 */ /* 0x000fe20008410000 */
[-C--:B------:R-:W-:Y:S01]  /*4d30*/  ISETP.GE.AND P6, PT, R12, R105.reuse, PT ;  /* 0x000000690c00720c */ /* 0x080fe20003fc6270 */
[----:B------:R-:W-:Y:S01]  /*4d40*/  VIADD R12, R104, 0xffffff98 ;  /* 0xffffff98680c7836 */ /* 0x000fe20000000000 */
[CC--:B------:R-:W-:Y:S01]  /*4d50*/  ISETP.GE.AND P1, PT, R10.reuse, R106.reuse, PT ;  /* 0x0000006a0a00720c */ /* 0x0c0fe20003f26270 */
[----:B------:R-:W-:Y:S01]  /*4d60*/  FMUL.FTZ R7, R7, UR4 ;  /* 0x0000000407077c20 */ /* 0x000fe20008410000 */
[----:B------:R-:W-:Y:S01]  /*4d70*/  ISETP.GE.AND P0, PT, R10, R105, PT ;  /* 0x000000690a00720c */ /* 0x000fe20003f06270 */
[----:B------:R-:W5:Y:S01]  /*4d80*/  MUFU.TANH R122, R18 ;  /* 0x00000012007a7308 */ /* 0x000f620000002400 */
[----:B------:R-:W-:Y:S01]  /*4d90*/  VIADD R10, R104, 0xffffff99 ;  /* 0xffffff99680a7836 */ /* 0x000fe20000000000 */
[----:B-1----:R-:W-:Y:S01]  /*4da0*/  FSEL R108, R108, -INF , !P2 ;  /* 0xff8000006c6c7808 */ /* 0x002fe20005000000 */
[----:B------:R-:W-:Y:S01]  /*4db0*/  VIADD R6, R104, 0xffffffa1 ;  /* 0xffffffa168067836 */ /* 0x000fe20000000000 */
[----:B------:R-:W-:Y:S01]  /*4dc0*/  FSEL R135, R135, -INF , !P1 ;  /* 0xff80000087877808 */ /* 0x000fe20004800000 */
[----:B------:R-:W-:Y:S01]  /*4dd0*/  FMUL.FTZ R93, R93, UR4 ;  /* 0x000000045d5d7c20 */ /* 0x000fe20008410000 */
[----:B---3--:R-:W-:Y:S01]  /*4de0*/  FSEL R25, R25, -INF , !P3 ;  /* 0xff80000019197808 */ /* 0x008fe20005800000 */
[----:B------:R-:W-:Y:S01]  /*4df0*/  FMUL.FTZ R94, R94, UR4 ;  /* 0x000000045e5e7c20 */ /* 0x000fe20008410000 */
[----:B------:R-:W1:Y:S01]  /*4e00*/  MUFU.TANH R115, R16 ;  /* 0x0000001000737308 */ /* 0x000e620000002400 */
[----:B------:R-:W-:Y:S01]  /*4e10*/  FSEL R4, R27, -INF , !P5 ;  /* 0xff8000001b047808 */ /* 0x000fe20006800000 */
[----:B------:R-:W-:Y:S01]  /*4e20*/  FMUL.FTZ R95, R95, UR4 ;  /* 0x000000045f5f7c20 */ /* 0x000fe20008410000 */
[----:B------:R-:W-:-:S02]  /*4e30*/  ISETP.GE.AND P2, PT, R5, R106, PT ;  /* 0x0000006a0500720c */ /* 0x000fc40003f46270 */
[-C--:B------:R-:W-:Y:S01]  /*4e40*/  ISETP.GE.AND P1, PT, R5, R105.reuse, PT ;  /* 0x000000690500720c */ /* 0x080fe20003f26270 */
[----:B------:R-:W-:Y:S01]  /*4e50*/  VIADD R5, R104, 0xffffffa8 ;  /* 0xffffffa868057836 */ /* 0x000fe20000000000 */
[----:B--2---:R-:W-:Y:S01]  /*4e60*/  FSEL R26, R26, -INF , !P6 ;  /* 0xff8000001a1a7808 */ /* 0x004fe20007000000 */
[----:B------:R-:W2:Y:S01]  /*4e70*/  MUFU.TANH R109, R109 ;  /* 0x0000006d006d7308 */ /* 0x000ea20000002400 */
[----:B------:R-:W-:Y:S02]  /*4e80*/  ISETP.GE.AND P3, PT, R12, R105, PT ;  /* 0x000000690c00720c */ /* 0x000fe40003f66270 */
[-C--:B------:R-:W-:Y:S02]  /*4e90*/  ISETP.GE.AND P5, PT, R10, R106.reuse, PT ;  /* 0x0000006a0a00720c */ /* 0x080fe40003fa6270 */
[-C--:B------:R-:W-:Y:S02]  /*4ea0*/  ISETP.GE.AND P6, PT, R12, R106.reuse, PT ;  /* 0x0000006a0c00720c */ /* 0x080fe40003fc6270 */
[----:B----4-:R-:W-:Y:S01]  /*4eb0*/  FSEL R136, R136, -INF , !P0 ;  /* 0xff80000088887808 */ /* 0x010fe20004000000 */
[----:B------:R-:W3:Y:S01]  /*4ec0*/  MUFU.TANH R121, R121 ;  /* 0x0000007900797308 */ /* 0x000ee20000002400 */
[----:B------:R-:W-:-:S02]  /*4ed0*/  ISETP.GE.AND P0, PT, R6, R106, PT ;  /* 0x0000006a0600720c */ /* 0x000fc40003f06270 */
[----:B-----5:R-:W-:Y:S02]  /*4ee0*/  FSEL R122, R122, -INF , !P3 ;  /* 0xff8000007a7a7808 */ /* 0x020fe40005800000 */
[----:B------:R-:W-:Y:S02]  /*4ef0*/  FSEL R111, R111, -INF , !P5 ;  /* 0xff8000006f6f7808 */ /* 0x000fe40006800000 */
[----:B-1----:R-:W-:Y:S01]  /*4f00*/  FSEL R115, R115, -INF , !P6 ;  /* 0xff80000073737808 */ /* 0x002fe20007000000 */
[----:B------:R-:W1:Y:S01]  /*4f10*/  MUFU.TANH R112, R19 ;  /* 0x0000001300707308 */ /* 0x000e620000002400 */
[C---:B------:R-:W-:Y:S02]  /*4f20*/  ISETP.GE.AND P3, PT, R5.reuse, R106, PT ;  /* 0x0000006a0500720c */ /* 0x040fe40003f66270 */
[----:B------:R-:W-:Y:S01]  /*4f30*/  ISETP.GE.AND P5, PT, R5, R105, PT ;  /* 0x000000690500720c */ /* 0x000fe20003fa6270 */
[----:B------:R-:W-:Y:S01]  /*4f40*/  FMUL.FTZ R5, R92, UR4 ;  /* 0x000000045c057c20 */ /* 0x000fe20008410000 */
[----:B--2---:R-:W-:-:S02]  /*4f50*/  FSEL R109, R109, -INF , !P4 ;  /* 0xff8000006d6d7808 */ /* 0x004fc40006000000 */
[-C--:B------:R-:W-:Y:S01]  /*4f60*/  ISETP.GE.AND P6, PT, R6, R105.reuse, PT ;  /* 0x000000690600720c */ /* 0x080fe20003fc6270 */
[----:B------:R-:W2:Y:S01]  /*4f70*/  MUFU.TANH R119, R119 ;  /* 0x0000007700777308 */ /* 0x000ea20000002400 */
[----:B------:R-:W-:Y:S01]  /*4f80*/  ISETP.GE.AND P4, PT, R10, R105, PT ;  /* 0x000000690a00720c */ /* 0x000fe20003f86270 */
[----:B------:R-:W-:Y:S01]  /*4f90*/  VIADD R6, R104, 0xffffffa9 ;  /* 0xffffffa968067836 */ /* 0x000fe20000000000 */
[----:B---3--:R-:W-:-:S05]  /*4fa0*/  FSEL R121, R121, -INF , !P0 ;  /* 0xff80000079797808 */ /* 0x008fca0004000000 */
[----:B------:R-:W-:Y:S01]  /*4fb0*/  MUFU.TANH R102, R102 ;  /* 0x0000006600667308 */ /* 0x000fe20000002400 */
[----:B-1----:R-:W-:Y:S02]  /*4fc0*/  FSEL R112, R112, -INF , !P4 ;  /* 0xff80000070707808 */ /* 0x002fe40006000000 */
[----:B------:R-:W-:-:S05]  /*4fd0*/  ISETP.GE.AND P4, PT, R6, R106, PT ;  /* 0x0000006a0600720c */ /* 0x000fca0003f86270 */
[----:B------:R-:W1:Y:S01]  /*4fe0*/  MUFU.TANH R120, R15 ;  /* 0x0000000f00787308 */ /* 0x000e620000002400 */
[----:B--2---:R-:W-:Y:S02]  /*4ff0*/  FSEL R119, R119, -INF , !P2 ;  /* 0xff80000077777808 */ /* 0x004fe40005000000 */
[----:B------:R-:W-:Y:S01]  /*5000*/  ISETP.GE.AND P2, PT, R6, R105, PT ;  /* 0x000000690600720c */ /* 0x000fe20003f46270 */
[----:B------:R-:W-:-:S04]  /*5010*/  VIADD R6, R104, 0xffffffb1 ;  /* 0xffffffb168067836 */ /* 0x000fc80000000000 */
[----:B------:R-:W2:Y:S08]  /*5020*/  MUFU.TANH R123, R123 ;  /* 0x0000007b007b7308 */ /* 0x000eb00000002400 */
[----:B------:R-:W3:Y:S01]  /*5030*/  MUFU.TANH R118, R14 ;  /* 0x0000000e00767308 */ /* 0x000ee20000002400 */
[----:B-1----:R-:W-:Y:S02]  /*5040*/  FSEL R120, R120, -INF , !P6 ;  /* 0xff80000078787808 */ /* 0x002fe40007000000 */
[----:B------:R-:W-:-:S05]  /*5050*/  ISETP.GE.AND P6, PT, R6, R106, PT ;  /* 0x0000006a0600720c */ /* 0x000fca0003fc6270 */
[----:B------:R1:W4:Y:S01]  /*5060*/  MUFU.TANH R100, R7 ;  /* 0x0000000700647308 */ /* 0x0003220000002400 */
[----:B--2---:R-:W-:Y:S02]  /*5070*/  FSEL R123, R123, -INF , !P3 ;  /* 0xff8000007b7b7808 */ /* 0x004fe40005800000 */
[----:B------:R-:W-:Y:S01]  /*5080*/  ISETP.GE.AND P3, PT, R6, R105, PT ;  /* 0x000000690600720c */ /* 0x000fe20003f66270 */
[----:B------:R-:W-:-:S04]  /*5090*/  VIADD R6, R104, 0xffffffb8 ;  /* 0xffffffb868067836 */ /* 0x000fc80000000000 */
[----:B------:R-:W2:Y:S01]  /*50a0*/  MUFU.TANH R117, R117 ;  /* 0x0000007500757308 */ /* 0x000ea20000002400 */
[----:B---3--:R-:W-:-:S07]  /*50b0*/  FSEL R118, R118, -INF , !P1 ;  /* 0xff80000076767808 */ /* 0x008fce0004800000 */
[----:B------:R-:W3:Y:S01]  /*50c0*/  MUFU.TANH R114, R114 ;  /* 0x0000007200727308 */ /* 0x000ee20000002400 */
[----:B-1----:R-:W-:Y:S01]  /*50d0*/  VIADD R7, R104, 0xffffffb0 ;  /* 0xffffffb068077836 */ /* 0x002fe20000000000 */
[----:B----4-:R-:W-:Y:S01]  /*50e0*/  FSEL R100, R100, -INF , !P3 ;  /* 0xff80000064647808 */ /* 0x010fe20005800000 */
[----:B------:R-:W-:-:S03]  /*50f0*/  VIADD R104, R104, 0xffffffb9 ;  /* 0xffffffb968687836 */ /* 0x000fc60000000000 */
[C---:B------:R-:W-:Y:S02]  /*5100*/  ISETP.GE.AND P0, PT, R7.reuse, R105, PT ;  /* 0x000000690700720c */ /* 0x040fe40003f06270 */
[----:B------:R-:W1:Y:S01]  /*5110*/  MUFU.TANH R116, R116 ;  /* 0x0000007400747308 */ /* 0x000e620000002400 */
[----:B------:R-:W-:Y:S02]  /*5120*/  ISETP.GE.AND P1, PT, R7, R106, PT ;  /* 0x0000006a0700720c */ /* 0x000fe40003f26270 */
[----:B------:R-:W-:Y:S02]  /*5130*/  FSEL R102, R102, -INF , !P0 ;  /* 0xff80000066667808 */ /* 0x000fe40004000000 */
[----:B------:R-:W-:Y:S02]  /*5140*/  ISETP.GE.U32.AND P0, PT, R3, 0x3, PT ;  /* 0x000000030300780c */ /* 0x000fe40003f06070 */
[----:B--2---:R-:W-:Y:S01]  /*5150*/  FSEL R117, R117, -INF , !P4 ;  /* 0xff80000075757808 */ /* 0x004fe20006000000 */
[----:B------:R-:W2:Y:S01]  /*5160*/  MUFU.TANH R103, R103 ;  /* 0x0000006700677308 */ /* 0x000ea20000002400 */
[----:B---3--:R-:W-:-:S02]  /*5170*/  FSEL R114, R114, -INF , !P5 ;  /* 0xff80000072727808 */ /* 0x008fc40006800000 */
[-C--:B------:R-:W-:Y:S02]  /*5180*/  ISETP.GE.AND P5, PT, R6, R106.reuse, PT ;  /* 0x0000006a0600720c */ /* 0x080fe40003fa6270 */
[----:B------:R-:W-:-:S03]  /*5190*/  ISETP.GE.AND P4, PT, R104, R106, PT ;  /* 0x0000006a6800720c */ /* 0x000fc60003f86270 */
[----:B------:R-:W3:Y:S01]  /*51a0*/  MUFU.TANH R107, R107 ;  /* 0x0000006b006b7308 */ /* 0x000ee20000002400 */
[----:B-1----:R-:W-:Y:S01]  /*51b0*/  FSEL R116, R116, -INF , !P2 ;  /* 0xff80000074747808 */ /* 0x002fe20005000000 */
[----:B------:R-:W-:Y:S01]  /*51c0*/  BAR.SYNC.DEFER_BLOCKING 0x0 ;  /* 0x0000000000007b1d */ /* 0x000fe20000010000 */
[----:B------:R-:W-:-:S05]  /*51d0*/  ISETP.GE.AND P2, PT, R6, R105, PT ;  /* 0x000000690600720c */ /* 0x000fca0003f46270 */
[----:B------:R-:W1:Y:S01]  /*51e0*/  MUFU.TANH R5, R5 ;  /* 0x0000000500057308 */ /* 0x000e620000002400 */
[----:B--2---:R-:W-:Y:S02]  /*51f0*/  FSEL R103, R103, -INF , !P1 ;  /* 0xff80000067677808 */ /* 0x004fe40004800000 */
[----:B------:R-:W-:-:S05]  /*5200*/  ISETP.GE.AND P1, PT, R104, R105, PT ;  /* 0x000000696800720c */ /* 0x000fca0003f26270 */
        /* <DEDUP_REMOVED lines=72> */
.L_x_4290:
[----:B------:R-:W-:Y:S01]  /*5690*/  UMOV UR4, URZ ;  /* 0x000000ff00047c82 */ /* 0x000fe20008000000 */
[----:B------:R-:W-:Y:S01]  /*56a0*/  IMAD.SHL.U32 R5, R88, 0x40, RZ ;  /* 0x0000004058057824 */ /* 0x000fe200078e00ff */
[----:B------:R-:W-:-:S05]  /*56b0*/  IADD3 R6, P0, PT, RZ, -UR4, RZ ;  /* 0x80000004ff067c10 */ /* 0x000fca000ff1e0ff */
[----:B------:R-:W-:-:S05]  /*56c0*/  IMAD.X R5, RZ, RZ, ~R5, P0 ;  /* 0x000000ffff057224 */ /* 0x000fca00000e0e05 */
[----:B------:R-:W-:-:S04]  /*56d0*/  SHF.R.S64 R7, R6, 0x1f, R5 ;  /* 0x0000001f06077819 */ /* 0x000fc80000001005 */
[----:B------:R-:W-:-:S04]  /*56e0*/  IADD3 R128, P0, PT, R7, R128, RZ ;  /* 0x0000008007807210 */ /* 0x000fc80007f1e0ff */
[----:B------:R-:W-:-:S09]  /*56f0*/  LEA.HI.X.SX32 R129, R5, R129, 0x1, P0 ;  /* 0x0000008105817211 */ /* 0x000fd200000f0eff */
.L_x_4291:
        /* <DEDUP_REMOVED lines=12> */
.L_x_4289:
        /* <DEDUP_REMOVED lines=19> */
[----:B------:R-:W-:Y:S01]  /*58f0*/  IADD3 R140, PT, PT, R3, -0x3, RZ ;  /* 0xfffffffd038c7810 */ /* 0x000fe20007ffe0ff */
[----:B------:R-:W2:Y:S04]  /*5900*/  SHFL.BFLY PT, R6, R7, 0x2, 0x1f ;  /* 0x0c401f0007067f89 */ /* 0x000ea800000e0000 */
[----:B------:R-:W3:Y:S01]  /*5910*/  SHFL.BFLY PT, R5, R10, 0x2, 0x1f ;  /* 0x0c401f000a057f89 */ /* 0x000ee200000e0000 */
[----:B--2---:R-:W-:-:S02]  /*5920*/  FMNMX.FTZ R6, R7, R6, !PT ;  /* 0x0000000607067209 */ /* 0x004fc40007810000 */
        /* <DEDUP_REMOVED lines=26> */
[----:B------:R-:W-:Y:S01]  /*5ad0*/  LOP3.LUT P0, RZ, R90, 0x4, RZ, 0xc0, !PT ;  /* 0x000000045aff7812 */ /* 0x000fe2000780c0ff */
[--C-:B------:R-:W-:Y:S01]  /*5ae0*/  FFMA.FTZ R113, R109, UR4, -R104.reuse ;  /* 0x000000046d717c23 */ /* 0x100fe20008010868 */
[----:B------:R-:W-:Y:S01]  /*5af0*/  IADD3 R4, PT, PT, R91, 0x6000, RZ ;  /* 0x000060005b047810 */ /* 0x000fe20007ffe0ff */
[--C-:B------:R-:W-:Y:S01]  /*5b00*/  FFMA.FTZ R106, R111, UR4, -R104.reuse ;  /* 0x000000046f6a7c23 */ /* 0x100fe20008010868 */
[----:B------:R-:W-:Y:S01]  /*5b10*/  IADD3 R2, PT, PT, R91, 0x6020, RZ ;  /* 0x000060205b027810 */ /* 0x000fe20007ffe0ff */
        /* <DEDUP_REMOVED lines=8> */
[----:B------:R-:W-:Y:S01]  /*5ba0*/  @P0 IADD3 R2, PT, PT, R4, -0x20, RZ ;  /* 0xffffffe004020810 */ /* 0x000fe20007ffe0ff */
        /* <DEDUP_REMOVED lines=13> */
[----:B------:R-:W2:Y:S01]  /*5c80*/  LDSM.16.MT88.4 R64, [R2+0x1000] ;  /* 0x001000000240783b */ /* 0x000ea20000004200 */
[-C--:B------:R-:W-:Y:S01]  /*5c90*/  FMUL.FTZ R63, R63, R0.reuse ;  /* 0x000000003f3f7220 */ /* 0x080fe20000410000 */
[-C--:B------:R-:W-:Y:S01]  /*5ca0*/  FMUL.FTZ R34, R58, R0.reuse ;  /* 0x000000003a227220 */ /* 0x080fe20000410000 */
[----:B------:R-:W-:Y:S01]  /*5cb0*/  FMUL.FTZ R35, R59, R0 ;  /* 0x000000003b237220 */ /* 0x000fe20000410000 */
[----:B------:R-:W-:Y:S01]  /*5cc0*/  MUFU.EX2 R87, R87 ;  /* 0x0000005700577308 */ /* 0x000fe20000000800 */
[----:B------:R-:W-:Y:S01]  /*5cd0*/  FMUL.FTZ R53, R53, R96 ;  /* 0x0000006035357220 */ /* 0x000fe20000410000 */
[-C--:B------:R-:W-:Y:S01]  /*5ce0*/  FMUL.FTZ R54, R54, R0.reuse ;  /* 0x0000000036367220 */ /* 0x080fe20000410000 */
[----:B------:R-:W-:Y:S01]  /*5cf0*/  FMUL.FTZ R55, R55, R0 ;  /* 0x0000000037377220 */ /* 0x000fe20000410000 */
[----:B------:R-:W3:Y:S01]  /*5d00*/  LDSM.16.MT88.4 R20, [R2] ;  /* 0x000000000214783b */ /* 0x000ee20000004200 */
[-C--:B------:R-:W-:Y:S01]  /*5d10*/  FMUL.FTZ R36, R36, R96.reuse ;  /* 0x0000006024247220 */ /* 0x080fe20000410000 */
[----:B------:R-:W-:Y:S01]  /*5d20*/  FMUL.FTZ R37, R37, R96 ;  /* 0x0000006025257220 */ /* 0x000fe20000410000 */
[----:B------:R-:W-:Y:S01]  /*5d30*/  FMUL.FTZ R38, R38, R0 ;  /* 0x0000000026267220 */ /* 0x000fe20000410000 */
[----:B------:R-:W4:Y:S01]  /*5d40*/  MUFU.EX2 R86, R86 ;  /* 0x0000005600567308 */ /* 0x000f220000000800 */
[----:B-1----:R-:W-:Y:S01]  /*5d50*/  F2FP.BF16.F32.PACK_AB R4, R92, R94 ;  /* 0x0000005e5c04723e */ /* 0x002fe200000010ff */
[----:B------:R-:W-:Y:S01]  /*5d60*/  FMUL.FTZ R39, R39, R0 ;  /* 0x0000000027277220 */ /* 0x000fe20000410000 */
[-C--:B------:R-:W-:Y:S01]  /*5d70*/  FMUL.FTZ R40, R40, R96.reuse ;  /* 0x0000006028287220 */ /* 0x080fe20000410000 */
[----:B------:R-:W-:Y:S01]  /*5d80*/  FMUL.FTZ R41, R41, R96 ;  /* 0x0000006029297220 */ /* 0x000fe20000410000 */
[-C--:B------:R-:W-:Y:S01]  /*5d90*/  FMUL.FTZ R42, R42, R0.reuse ;  /* 0x000000002a2a7220 */ /* 0x080fe20000410000 */
[----:B------:R-:W-:Y:S01]  /*5da0*/  FMUL.FTZ R43, R43, R0 ;  /* 0x000000002b2b7220 */ /* 0x000fe20000410000 */
[----:B------:R-:W-:Y:S01]  /*5db0*/  LDSM.16.MT88.4 R56, [R2+0x400] ;  /* 0x000400000238783b */ /* 0x000fe20000004200 */
        /* <DEDUP_REMOVED lines=9> */
[----:B----4-:R-:W-:Y:S01]  /*5e50*/  F2FP.BF16.F32.PACK_AB R6, R86, R87 ;  /* 0x000000575606723e */ /* 0x010fe200000010ff */
        /* <DEDUP_REMOVED lines=37> */
[----:B------:R-:W-:Y:S01]  /*60b0*/  FFMA.FTZ R143, R143, R96, R94 ;  /* 0x000000608f8f7223 */ /* 0x000fe2000001005e */
[----:B------:R-:W-:Y:S01]  /*60c0*/  HMMA.16816.F32.BF16 R24, R4, R28, R24 ;  /* 0x0000001c0418723c */ /* 0x000fe20000041818 */
[----:B------:R-:W-:Y:S01]  /*60d0*/  MUFU.EX2 R109, R109 ;  /* 0x0000006d006d7308 */ /* 0x000fe20000000800 */
[----:B------:R-:W-:Y:S01]  /*60e0*/  FFMA.FTZ R0, R142, R0, R95 ;  /* 0x000000008e007223 */ /* 0x000fe2000001005f */
[----:B------:R-:W-:-:S03]  /*60f0*/  FADD.FTZ R92, R92, R143 ;  /* 0x0000008f5c5c7221 */ /* 0x000fc60000010000 */
[----:B------:R-:W-:Y:S01]  /*6100*/  FADD.FTZ R85, R85, R0 ;  /* 0x0000000055557221 */ /* 0x000fe20000010000 */
[----:B------:R-:W-:Y:S01]  /*6110*/  FADD.FTZ R87, R87, R92 ;  /* 0x0000005c57577221 */ /* 0x000fe20000010000 */
[C---:B------:R-:W-:Y:S01]  /*6120*/  HMMA.16816.F32.BF16 R28, R4.reuse, R30, R60 ;  /* 0x0000001e041c723c */ /* 0x040fe2000004183c */
[----:B------:R-:W4:Y:S01]  /*6130*/  LDSM.16.MT88.4 R60, [R91+0x8000] ;  /* 0x008000005b3c783b */ /* 0x000f220000004200 */
[----:B------:R-:W-:Y:S01]  /*6140*/  MUFU.EX2 R106, R106 ;  /* 0x0000006a006a7308 */ /* 0x000fe20000000800 */
[----:B------:R-:W-:Y:S01]  /*6150*/  FADD.FTZ R84, R84, R85 ;  /* 0x0000005554547221 */ /* 0x000fe20000010000 */
[----:B------:R-:W-:Y:S01]  /*6160*/  FADD.FTZ R86, R86, R87 ;  /* 0x0000005756567221 */ /* 0x000fe20000010000 */
[----:B------:R-:W-:Y:S02]  /*6170*/  MOV R0, R88 ;  /* 0x0000005800007202 */ /* 0x000fe40000000f00 */
[----:B------:R-:W-:Y:S01]  /*6180*/  FADD.FTZ R84, R93, R84 ;  /* 0x000000545d547221 */ /* 0x000fe20000010000 */
[C---:B--2---:R-:W-:Y:S02]  /*6190*/  HMMA.16816.F32.BF16 R32, R4.reuse, R64, R32 ;  /* 0x000000400420723c */ /* 0x044fe40000041820 */
[----:B------:R-:W-:Y:S06]  /*61a0*/  MUFU.EX2 R111, R111 ;  /* 0x0000006f006f7308 */ /* 0x000fec0000000800 */
[C---:B------:R-:W-:Y:S01]  /*61b0*/  HMMA.16816.F32.BF16 R52, R4.reuse, R66, R52 ;  /* 0x000000420434723c */ /* 0x040fe20000041834 */
[----:B------:R-:W2:Y:S01]  /*61c0*/  LDSM.16.MT88.4 R64, [R2+0x2000] ;  /* 0x002000000240783b */ /* 0x000ea20000004200 */
[----:B------:R-:W5:Y:S06]  /*61d0*/  MUFU.EX2 R108, R108 ;  /* 0x0000006c006c7308 */ /* 0x000f6c0000000800 */
[C---:B------:R-:W-:Y:S02]  /*61e0*/  HMMA.16816.F32.BF16 R8, R4.reuse, R12, R8 ;  /* 0x0000000c0408723c */ /* 0x040fe40000041808 */
[----:B------:R-:W-:Y:S06]  /*61f0*/  MUFU.EX2 R115, R115 ;  /* 0x0000007300737308 */ /* 0x000fec0000000800 */
[C---:B------:R-:W-:Y:S01]  /*6200*/  HMMA.16816.F32.BF16 R12, R4.reuse, R14, R76 ;  /* 0x0000000e040c723c */ /* 0x040fe2000004184c */
[----:B------:R-:W-:Y:S01]  /*6210*/  LDSM.16.MT88.4 R76, [R91+0x6c00] ;  /* 0x006c00005b4c783b */ /* 0x000fe20000004200 */
[----:B------:R-:W5:Y:S06]  /*6220*/  MUFU.EX2 R112, R112 ;  /* 0x0000007000707308 */ /* 0x000f6c0000000800 */
[C---:B---3--:R-:W-:Y:S02]  /*6230*/  HMMA.16816.F32.BF16 R16, R4.reuse, R20, R16 ;  /* 0x000000140410723c */ /* 0x048fe40000041810 */
[----:B------:R-:W-:Y:S06]  /*6240*/  MUFU.EX2 R122, R122 ;  /* 0x0000007a007a7308 */ /* 0x000fec0000000800 */
[C---:B----4-:R-:W-:Y:S02]  /*6250*/  HMMA.16816.F32.BF16 R36, R4.reuse, R60, R36 ;  /* 0x0000003c0424723c */ /* 0x050fe40000041824 */
[----:B------:R-:W3:Y:S06]  /*6260*/  MUFU.EX2 R119, R119 ;  /* 0x0000007700777308 */ /* 0x000eec0000000800 */
[C---:B------:R-:W-:Y:S01]  /*6270*/  HMMA.16816.F32.BF16 R40, R4.reuse, R62, R40 ;  /* 0x0000003e0428723c */ /* 0x040fe20000041828 */
[----:B------:R-:W4:Y:S01]  /*6280*/  LDSM.16.MT88.4 R60, [R91+0x6400] ;  /* 0x006400005b3c783b */ /* 0x000f220000004200 */
[----:B------:R-:W-:Y:S06]  /*6290*/  MUFU.EX2 R121, R121 ;  /* 0x0000007900797308 */ /* 0x000fec0000000800 */
[C---:B------:R-:W-:Y:S01]  /*62a0*/  HMMA.16816.F32.BF16 R20, R4.reuse, R22, R68 ;  /* 0x000000160414723c */ /* 0x040fe20000041844 */
[----:B------:R-:W-:Y:S01]  /*62b0*/  LDSM.16.MT88.4 R68, [R2+0xc00] ;  /* 0x000c00000244783b */ /* 0x000fe20000004200 */
[----:B------:R-:W-:Y:S06]  /*62c0*/  MUFU.EX2 R136, R136 ;  /* 0x0000008800887308 */ /* 0x000fec0000000800 */
[C---:B--2---:R-:W-:Y:S02]  /*62d0*/  HMMA.16816.F32.BF16 R44, R4.reuse, R64, R44 ;  /* 0x00000040042c723c */ /* 0x044fe4000004182c */
[----:B------:R-:W-:Y:S06]  /*62e0*/  MUFU.EX2 R118, R118 ;  /* 0x0000007600767308 */ /* 0x000fec0000000800 */
[----:B------:R-:W-:Y:S01]  /*62f0*/  HMMA.16816.F32.BF16 R4, R4, R66, R48 ;  /* 0x000000420404723c */ /* 0x000fe20000041830 */
[----:B-1----:R-:W-:Y:S01]  /*6300*/  F2FP.BF16.F32.PACK_AB R48, R110, R113 ;  /* 0x000000716e30723e */ /* 0x002fe200000010ff */
[----:B------:R-:W1:Y:S01]  /*6310*/  LDSM.16.MT88.4 R64, [R91+0x7400] ;  /* 0x007400005b40783b */ /* 0x000e620000004200 */
[----:B-----5:R-:W-:Y:S01]  /*6320*/  F2FP.BF16.F32.PACK_AB R49, R108, R111 ;  /* 0x0000006f6c31723e */ /* 0x020fe200000010ff */
[----:B------:R-:W2:Y:S01]  /*6330*/  MUFU.EX2 R117, R117 ;  /* 0x0000007500757308 */ /* 0x000ea20000000800 */
[----:B------:R-:W-:Y:S01]  /*6340*/  F2FP.BF16.F32.PACK_AB R50, R106, R109 ;  /* 0x0000006d6a32723e */ /* 0x000fe200000010ff */
[----:B------:R-:W-:Y:S01]  /*6350*/  FADD.FTZ R113, R113, R86 ;  /* 0x0000005671717221 */ /* 0x000fe20000010000 */
[----:B------:R-:W-:Y:S01]  /*6360*/  F2FP.BF16.F32.PACK_AB R51, R112, R115 ;  /* 0x000000737033723e */ /* 0x000fe200000010ff */
        /* <DEDUP_REMOVED lines=8> */
[----:B------:R-:W5:Y:S01]  /*63f0*/  MUFU.EX2 R114, R114 ;  /* 0x0000007200727308 */ /* 0x000f620000000800 */
[----:B------:R-:W-:Y:S01]  /*6400*/  FADD.FTZ R115, R112, R115 ;  /* 0x0000007370737221 */ /* 0x000fe20000010000 */
[C---:B----4-:R-:W-:Y:S06]  /*6410*/  HMMA.16816.F32.BF16 R8, R48.reuse, R60, R8 ;  /* 0x0000003c3008723c */ /* 0x050fec0000041808 */
[----:B------:R-:W-:Y:S02]  /*6420*/  MUFU.EX2 R116, R116 ;  /* 0x0000007400747308 */ /* 0x000fe40000000800 */
[C---:B------:R-:W-:Y:S01]  /*6430*/  HMMA.16816.F32.BF16 R12, R48.reuse, R62, R12 ;  /* 0x0000003e300c723c */ /* 0x040fe2000004180c */
[----:B------:R-:W4:Y:S05]  /*6440*/  LDSM.16.MT88.4 R60, [R2+0x1400] ;  /* 0x00140000023c783b */ /* 0x000f2a0000004200 */
[----:B------:R-:W5:Y:S02]  /*6450*/  MUFU.EX2 R103, R103 ;  /* 0x0000006700677308 */ /* 0x000f640000000800 */
[C---:B------:R-:W-:Y:S01]  /*6460*/  HMMA.16816.F32.BF16 R20, R48.reuse, R58, R20 ;  /* 0x0000003a3014723c */ /* 0x040fe20000041814 */
[----:B------:R-:W3:Y:S05]  /*6470*/  LDSM.16.MT88.4 R56, [R91+0x8400] ;  /* 0x008400005b38783b */ /* 0x000eea0000004200 */
[----:B------:R-:W-:Y:S02]  /*6480*/  MUFU.EX2 R105, R105 ;  /* 0x0000006900697308 */ /* 0x000fe40000000800 */
[C---:B-1----:R-:W-:Y:S06]  /*6490*/  HMMA.16816.F32.BF16 R24, R48.reuse, R64, R24 ;  /* 0x000000403018723c */ /* 0x042fec0000041818 */
[----:B------:R-:W-:Y:S02]  /*64a0*/  MUFU.EX2 R104, R104 ;  /* 0x0000006800687308 */ /* 0x000fe40000000800 */
[C---:B------:R-:W-:Y:S01]  /*64b0*/  HMMA.16816.F32.BF16 R28, R48.reuse, R66, R28 ;  /* 0x00000042301c723c */ /* 0x040fe2000004181c */
[----:B------:R-:W-:Y:S05]  /*64c0*/  LDSM.16.MT88.4 R64, [R2+0x800] ;  /* 0x000800000240783b */ /* 0x000fea0000004200 */
[----:B------:R-:W-:Y:S08]  /*64d0*/  MUFU.EX2 R101, R101 ;  /* 0x0000006500657308 */ /* 0x000ff00000000800 */
[----:B------:R-:W1:Y:S01]  /*64e0*/  MUFU.EX2 R100, R100 ;  /* 0x0000006400647308 */ /* 0x000e620000000800 */
[C---:B----4-:R-:W-:Y:S07]  /*64f0*/  HMMA.16816.F32.BF16 R32, R48.reuse, R60, R32 ;  /* 0x0000003c3020723c */ /* 0x050fee0000041820 */
[----:B------:R-:W-:Y:S01]  /*6500*/  MUFU.EX2 R98, R98 ;  /* 0x0000006200627308 */ /* 0x000fe20000000800 */
[C---:B------:R-:W-:Y:S01]  /*6510*/  HMMA.16816.F32.BF16 R52, R48.reuse, R62, R52 ;  /* 0x0000003e3034723c */ /* 0x040fe20000041834 */
[----:B------:R-:W4:Y:S06]  /*6520*/  LDSM.16.MT88.4 R60, [R2+0x2400] ;  /* 0x00240000023c783b */ /* 0x000f2c0000004200 */
[----:B------:R-:W1:Y:S01]  /*6530*/  MUFU.EX2 R97, R97 ;  /* 0x0000006100617308 */ /* 0x000e620000000800 */
[C---:B---3--:R-:W-:Y:S08]  /*6540*/  HMMA.16816.F32.BF16 R36, R48.reuse, R56, R36 ;  /* 0x000000383024723c */ /* 0x048ff00000041824 */
[C---:B------:R-:W-:Y:S01]  /*6550*/  HMMA.16816.F32.BF16 R40, R48.reuse, R58, R40 ;  /* 0x0000003a3028723c */ /* 0x040fe20000041828 */
[----:B------:R-:W3:Y:S07]  /*6560*/  LDSM.16.MT88.4 R56, [R91+0x6800] ;  /* 0x006800005b38783b */ /* 0x000eee0000004200 */
[C---:B----4-:R-:W-:Y:S08]  /*6570*/  HMMA.16816.F32.BF16 R44, R48.reuse, R60, R44 ;  /* 0x0000003c302c723c */ /* 0x050ff0000004182c */
[----:B------:R-:W-:Y:S01]  /*6580*/  HMMA.16816.F32.BF16 R4, R48, R62, R4 ;  /* 0x0000003e3004723c */ /* 0x000fe20000041804 */
[----:B------:R-:W-:Y:S01]  /*6590*/  F2FP.BF16.F32.PACK_AB R48, R119, R122 ;  /* 0x0000007a7730723e */ /* 0x000fe200000010ff */
[----:B------:R-:W4:Y:S01]  /*65a0*/  LDSM.16.MT88.4 R60, [R91+0x7800] ;  /* 0x007800005b3c783b */ /* 0x000f220000004200 */
        /* <DEDUP_REMOVED lines=13> */
[----:B------:R-:W2:Y:S07]  /*6680*/  LDSM.16.MT88.4 R56, [R2+0x1800] ;  /* 0x001800000238783b */ /* 0x000eae0000004200 */
[C---:B------:R-:W-:Y:S08]  /*6690*/  HMMA.16816.F32.BF16 R16, R48.reuse, R64, R16 ;  /* 0x000000403010723c */ /* 0x040ff00000041810 */
[C---:B------:R-:W-:Y:S08]  /*66a0*/  HMMA.16816.F32.BF16 R20, R48.reuse, R66, R20 ;  /* 0x000000423014723c */ /* 0x040ff00000041814 */
        /* <DEDUP_REMOVED lines=10> */
[----:B------:R-:W-:Y:S01]  /*6750*/  HMMA.16816.F32.BF16 R4, R48, R58, R4 ;  /* 0x0000003a3004723c */ /* 0x000fe20000041804 */
[----:B------:R-:W-:Y:S01]  /*6760*/  F2FP.BF16.F32.PACK_AB R48, R103, R116 ;  /* 0x000000746730723e */ /* 0x000fe200000010ff */
[----:B------:R-:W-:Y:S01]  /*6770*/  FADD.FTZ R116, R116, R121 ;  /* 0x0000007974747221 */ /* 0x000fe20000010000 */
        /* <DEDUP_REMOVED lines=9> */
[----:B------:R-:W1:Y:S01]  /*6810*/  LDSM.16.MT88.4 R8, [R91+0x8c00] ;  /* 0x008c00005b08783b */ /* 0x000e620000004200 */
[----:B------:R-:W-:Y:S01]  /*6820*/  FADD.FTZ R143, R104, R105 ;  /* 0x00000069688f7221 */ /* 0x000fe20000010000 */
[----:B------:R-:W-:-:S05]  /*6830*/  FADD.FTZ R142, R97, R98 ;  /* 0x00000062618e7221 */ /* 0x000fca0000010000 */
[C---:B------:R-:W-:Y:S01]  /*6840*/  HMMA.16816.F32.BF16 R76, R48.reuse, R78, R12 ;  /* 0x0000004e304c723c */ /* 0x040fe2000004180c */
[----:B------:R-:W2:Y:S07]  /*6850*/  LDSM.16.MT88.4 R12, [R2+0x1c00] ;  /* 0x001c0000020c783b */ /* 0x000eae0000004200 */
[C---:B------:R-:W-:Y:S01]  /*6860*/  HMMA.16816.F32.BF16 R72, R48.reuse, R68, R16 ;  /* 0x000000443048723c */ /* 0x040fe20000041810 */
[----:B------:R4:W5:Y:S07]  /*6870*/  LDSM.16.MT88.4 R16, [R2+0x2c00] ;  /* 0x002c00000210783b */ /* 0x00096e0000004200 */
[C---:B---3--:R-:W-:Y:S08]  /*6880*/  HMMA.16816.F32.BF16 R64, R48.reuse, R60, R24 ;  /* 0x0000003c3040723c */ /* 0x048ff00000041818 */
[C---:B------:R-:W-:Y:S08]  /*6890*/  HMMA.16816.F32.BF16 R68, R48.reuse, R70, R20 ;  /* 0x000000463044723c */ /* 0x040ff00000041814 */
[----:B------:R-:W-:Y:S01]  /*68a0*/  HMMA.16816.F32.BF16 R60, R48, R62, R28 ;  /* 0x0000003e303c723c */ /* 0x000fe2000004181c */
[----:B----4-:R-:W-:-:S07]  /*68b0*/  MOV R2, R89 ;  /* 0x0000005900027202 */ /* 0x010fce0000000f00 */
[C---:B-1----:R-:W-:Y:S08]  /*68c0*/  HMMA.16816.F32.BF16 R36, R48.reuse, R8, R36 ;  /* 0x000000083024723c */ /* 0x042ff00000041824 */
[C---:B--2---:R-:W-:Y:S08]  /*68d0*/  HMMA.16816.F32.BF16 R56, R48.reuse, R12, R32 ;  /* 0x0000000c3038723c */ /* 0x044ff00000041820 */
[C---:B------:R-:W-:Y:S08]  /*68e0*/  HMMA.16816.F32.BF16 R52, R48.reuse, R14, R52 ;  /* 0x0000000e3034723c */ /* 0x040ff00000041834 */
[C---:B------:R-:W-:Y:S08]  /*68f0*/  HMMA.16816.F32.BF16 R40, R48.reuse, R10, R40 ;  /* 0x0000000a3028723c */ /* 0x040ff00000041828 */
[C---:B-----5:R-:W-:Y:S08]  /*6900*/  HMMA.16816.F32.BF16 R44, R48.reuse, R16, R44 ;  /* 0x00000010302c723c */ /* 0x060ff0000004182c */
[----:B------:R-:W-:-:S15]  /*6910*/  HMMA.16816.F32.BF16 R48, R48, R18, R4 ;  /* 0x000000123030723c */ /* 0x000fde0000041804 */
[----:B------:R-:W-:-:S05]  /*6920*/  NOP ;  /* 0x0000000000007918 */ /* 0x000fca0000000000 */
.L_x_4286:
        /* <DEDUP_REMOVED lines=19> */
.L_x_4296:
        /* <DEDUP_REMOVED lines=80> */
.L_x_4293:
[----:B------:R-:W-:Y:S02]  /*6f60*/  LEA R133, R133, UR5, 0x1 ;  /* 0x0000000585857c11 */ /* 0x000fe4000f8e08ff */
[C---:B------:R-:W-:Y:S02]  /*6f70*/  LEA R144, P0, R86.reuse, R130, 0x6 ;  /* 0x0000008256907211 */ /* 0x040fe400078030ff */
[----:B------:R-:W-:Y:S01]  /*6f80*/  MOV R2, 0x20 ;  /* 0x0000002000027802 */ /* 0x000fe20000000f00 */
[----:B------:R-:W-:Y:S01]  /*6f90*/  @!PT LDS RZ, [RZ] ;  /* 0x00000000fffff984 */ /* 0x000fe20000000800 */
[----:B------:R-:W-:Y:S01]  /*6fa0*/  @!PT LDS RZ, [RZ] ;  /* 0x00000000fffff984 */ /* 0x000fe20000000800 */
[----:B------:R-:W-:Y:S01]  /*6fb0*/  @!PT LDS RZ, [RZ] ;  /* 0x00000000fffff984 */ /* 0x000fe20000000800 */
[----:B------:R-:W-:Y:S01]  /*6fc0*/  LDGSTS.E.BYPASS.LTC128B.128 [R133+0x6000], desc[UR16][R130.64] ;  /* 0x0600000082857fae */ /* 0x000fe2000b981a10 */
[----:B------:R-:W-:Y:S02]  /*6fd0*/  LEA.HI.X R145, R86, R131, R85, 0x6, P0 ;  /* 0x0000008356917211 */ /* 0x000fe400000f3455 */
[----:B------:R-:W-:Y:S03]  /*6fe0*/  LOP3.LUT P0, RZ, R90, 0x4, RZ, 0xc0, !PT ;  /* 0x000000045aff7812 */ /* 0x000fe6000780c0ff */
[----:B------:R-:W-:Y:S01]  /*6ff0*/  LDGSTS.E.BYPASS.LTC128B.128 [R133+0x7000], desc[UR16][R130.64+0x40] ;  /* 0x0700004082857fae */ /* 0x000fe2000b981a10 */
[----:B------:R-:W-:Y:S02]  /*7000*/  ISETP.NE.AND P2, PT, R140, 0x1, PT ;  /* 0x000000018c00780c */ /* 0x000fe40003f45270 */
[----:B------:R-:W-:Y:S03]  /*7010*/  SEL R2, R2, 0xffffffe0, !P0 ;  /* 0xffffffe002027807 */ /* 0x000fe60004000000 */
[----:B------:R-:W-:Y:S01]  /*7020*/  LDGSTS.E.BYPASS.LTC128B.128 [R133+0x8000], desc[UR16][R130.64+0x80] ;  /* 0x0800008082857fae */ /* 0x000fe2000b981a10 */
[-C--:B------:R-:W-:Y:S05]  /*7030*/  IADD3 R0, PT, PT, R125, R2.reuse, RZ ;  /* 0x000000027d007210 */ /* 0x080fea0007ffe0ff */
[----:B------:R-:W-:Y:S01]  /*7040*/  LDGSTS.E.BYPASS.LTC128B.128 [R133+0x6800], desc[UR16][R144.64] ;  /* 0x0680000090857fae */ /* 0x000fe2000b981a10 */
[----:B------:R-:W-:Y:S05]  /*7050*/  IADD3 R84, PT, PT, R124, R2, RZ ;  /* 0x000000027c547210 */ /* 0x000fea0007ffe0ff */
[----:B------:R-:W-:Y:S06]  /*7060*/  LDGSTS.E.BYPASS.LTC128B.128 [R133+0x7800], desc[UR16][R144.64+0x40] ;  /* 0x0780004090857fae */ /* 0x000fec000b981a10 */
[----:B------:R1:W-:Y:S06]  /*7070*/  LDGSTS.E.BYPASS.LTC128B.128 [R133+0x8800], desc[UR16][R144.64+0x80] ;  /* 0x0880008090857fae */ /* 0x0003ec000b981a10 */
[----:B------:R-:W-:Y:S06]  /*7080*/  LDSM.16.M88.4 R92, [R125] ;  /* 0x000000007d5c783b */ /* 0x000fec0000000200 */
[----:B------:R-:W2:Y:S06]  /*7090*/  LDSM.16.M88.4 R96, [R124+0x3000] ;  /* 0x003000007c60783b */ /* 0x000eac0000000200 */
[----:B------:R-:W5:Y:S06]  /*70a0*/  LDSM.16.M88.4 R100, [R124+0x3400] ;  /* 0x003400007c64783b */ /* 0x000f6c0000000200 */
[----:B------:R-:W3:Y:S06]  /*70b0*/  LDSM.16.M88.4 R104, [R124+0x3800] ;  /* 0x003800007c68783b */ /* 0x000eec0000000200 */
[----:B------:R-:W0:Y:S06]  /*70c0*/  LDGDEPBAR ;  /* 0x00000000000079af */ /* 0x000e2c0000000000 */
[----:B------:R-:W4:Y:S06]  /*70d0*/  LDSM.16.M88.4 R108, [R124+0x3c00] ;  /* 0x003c00007c6c783b */ /* 0x000f2c0000000200 */
[----:B------:R-:W-:Y:S06]  /*70e0*/  LDSM.16.M88.4 R112, [R0] ;  /* 0x000000000070783b */ /* 0x000fec0000000200 */
[----:B------:R-:W1:Y:S01]  /*70f0*/  LDSM.16.M88.4 R116, [R84+0x3000] ;  /* 0x003000005474783b */ /* 0x000e620000000200 */
[C---:B--2---:R-:W-:Y:S05]  /*7100*/  HMMA.16816.F32.BF16 R4, R92.reuse, R96, RZ ;  /* 0x000000605c04723c */ /* 0x044fea00000418ff */
[----:B------:R-:W2:Y:S03]  /*7110*/  LDSM.16.M88.4 R120, [R84+0x3400] ;  /* 0x003400005478783b */ /* 0x000ea60000000200 */
[C---:B------:R-:W-:Y:S03]  /*7120*/  HMMA.16816.F32.BF16 R8, R92.reuse, R98, RZ ;  /* 0x000000625c08723c */ /* 0x040fe600000418ff */
        /* <DEDUP_REMOVED lines=9> */
[----:B------:R-:W3:Y:S07]  /*71c0*/  LDSM.16.M88.4 R92, [R84+0x3800] ;  /* 0x00380000545c783b */ /* 0x000eee0000000200 */
[C---:B-1----:R-:W-:Y:S08]  /*71d0*/  HMMA.16816.F32.BF16 R4, R112.reuse, R116, R4 ;  /* 0x000000747004723c */ /* 0x042ff00000041804 */
[C---:B------:R-:W-:Y:S08]  /*71e0*/  HMMA.16816.F32.BF16 R8, R112.reuse, R118, R8 ;  /* 0x000000767008723c */ /* 0x040ff00000041808 */
[C---:B--2---:R-:W-:Y:S08]  /*71f0*/  HMMA.16816.F32.BF16 R12, R112.reuse, R120, R12 ;  /* 0x00000078700c723c */ /* 0x044ff0000004180c */
[C---:B------:R-:W-:Y:S08]  /*7200*/  HMMA.16816.F32.BF16 R16, R112.reuse, R122, R16 ;  /* 0x0000007a7010723c */ /* 0x040ff00000041810 */
[C---:B---3--:R-:W-:Y:S08]  /*7210*/  HMMA.16816.F32.BF16 R20, R112.reuse, R92, R20 ;  /* 0x0000005c7014723c */ /* 0x048ff00000041814 */
        /* <DEDUP_REMOVED lines=16> */
[----:B------:R-:W2:Y:S06]  /*7320*/  LDSM.16.M88.4 R92, [R84+0x4400] ;  /* 0x00440000545c783b */ /* 0x000eac0000000200 */
[----:B------:R-:W-:Y:S01]  /*7330*/  LDSM.16.M88.4 R104, [R84+0x4c00] ;  /* 0x004c00005468783b */ /* 0x000fe20000000200 */
        /* <DEDUP_REMOVED lines=12> */
[----:B------:R-:W3:Y:S01]  /*7400*/  LDSM.16.M88.4 R104, [R124+0x5800] ;  /* 0x005800007c68783b */ /* 0x000ee20000000200 */
        /* <DEDUP_REMOVED lines=14> */
[C---:B------:R-:W-:Y:S11]  /*74f0*/  HMMA.16816.F32.BF16 R8, R100.reuse, R106, R8 ;  /* 0x0000006a6408723c */ /* 0x040ff60000041808 */
[----:B------:R-:W-:Y:S01]  /*7500*/  FMUL.FTZ R85, R4, UR10 ;  /* 0x0000000a04557c20 */ /* 0x000fe20008410000 */
[----:B------:R-:W-:Y:S01]  /*7510*/  FMUL.FTZ R87, R5, UR10 ;  /* 0x0000000a05577c20 */ /* 0x000fe20008410000 */
[----:B------:R-:W-:Y:S01]  /*7520*/  FMUL.FTZ R165, R6, UR10 ;  /* 0x0000000a06a57c20 */ /* 0x000fe20008410000 */
[----:B------:R-:W-:Y:S01]  /*7530*/  FMUL.FTZ R164, R7, UR10 ;  /* 0x0000000a07a47c20 */ /* 0x000fe20008410000 */
[----:B------:R2:W4:Y:S04]  /*7540*/  MUFU.TANH R111, R85 ;  /* 0x00000055006f7308 */ /* 0x0005280000002400 */
[----:B------:R-:W-:Y:S01]  /*7550*/  FMUL.FTZ R86, R8, UR10 ;  /* 0x0000000a08567c20 */ /* 0x000fe20008410000 */
[----:B------:R-:W-:Y:S05]  /*7560*/  FMUL.FTZ R88, R9, UR10 ;  /* 0x0000000a09587c20 */ /* 0x000fea0008410000 */
[----:B------:R5:W3:Y:S01]  /*7570*/  MUFU.TANH R109, R87 ;  /* 0x00000057006d7308 */ /* 0x000ae20000002400 */
[C---:B-1----:R-:W-:Y:S09]  /*7580*/  HMMA.16816.F32.BF16 R12, R100.reuse, R92, R12 ;  /* 0x0000005c640c723c */ /* 0x042ff2000004180c */
[----:B------:R-:W1:Y:S01]  /*7590*/  MUFU.TANH R119, R86 ;  /* 0x0000005600777308 */ /* 0x000e620000002400 */
[----:B--2---:R-:W-:Y:S01]  /*75a0*/  FMUL.FTZ R85, R11, UR10 ;  /* 0x0000000a0b557c20 */ /* 0x004fe20008410000 */
[C---:B------:R-:W-:Y:S08]  /*75b0*/  HMMA.16816.F32.BF16 R16, R100.reuse, R94, R16 ;  /* 0x0000005e6410723c */ /* 0x040ff00000041810 */
[----:B------:R-:W2:Y:S01]  /*75c0*/  MUFU.TANH R110, R85 ;  /* 0x00000055006e7308 */ /* 0x000ea20000002400 */
[----:B-----5:R-:W-:Y:S01]  /*75d0*/  FMUL.FTZ R87, R10, UR10 ;  /* 0x0000000a0a577c20 */ /* 0x020fe20008410000 */
[C---:B---3--:R-:W-:Y:S03]  /*75e0*/  HMMA.16816.F32.BF16 R20, R100.reuse, R96, R20 ;  /* 0x000000606414723c */ /* 0x048fe60000041814 */
[----:B------:R-:W-:Y:S01]  /*75f0*/  FMUL.FTZ R159, R12, UR10 ;  /* 0x0000000a0c9f7c20 */ /* 0x000fe20008410000 */
[----:B------:R-:W-:Y:S01]  /*7600*/  FMUL.FTZ R163, R13, UR10 ;  /* 0x0000000a0da37c20 */ /* 0x000fe20008410000 */
[----:B------:R-:W-:Y:S03]  /*7610*/  FMUL.FTZ R162, R14, UR10 ;  /* 0x0000000a0ea27c20 */ /* 0x000fe60008410000 */
[----:B------:R3:W1:Y:S01]  /*7620*/  MUFU.TANH R118, R87 ;  /* 0x0000005700767308 */ /* 0x0006620000002400 */
[----:B------:R-:W-:Y:S01]  /*7630*/  FMUL.FTZ R160, R15, UR10 ;  /* 0x0000000a0fa07c20 */ /* 0x000fe20008410000 */
[C---:B------:R-:W-:Y:S03]  /*7640*/  HMMA.16816.F32.BF16 R24, R100.reuse, R98, R24 ;  /* 0x000000626418723c */ /* 0x040fe60000041818 */
        /* <DEDUP_REMOVED lines=9> */
[----:B---3--:R-:W3:Y:S01]  /*76e0*/  LDSM.16.M88.4 R84, [R84+0x5c00] ;  /* 0x005c00005454783b */ /* 0x008ee20000000200 */
[----:B------:R-:W-:Y:S04]  /*76f0*/  DEPBAR.LE SB0, 0x0 ;  /* 0x000080000000791a */ /* 0x000fe80000000000 */
[----:B------:R-:W-:Y:S01]  /*7700*/  FMUL.FTZ R154, R23, UR10 ;  /* 0x0000000a179a7c20 */ /* 0x000fe20008410000 */
[----:B------:R-:W-:Y:S03]  /*7710*/  FMUL.FTZ R155, R24, UR10 ;  /* 0x0000000a189b7c20 */ /* 0x000fe60008410000 */
[----:B------:R-:W1:Y:S01]  /*7720*/  MUFU.TANH R164, R164 ;  /* 0x000000a400a47308 */ /* 0x000e620000002400 */
[----:B------:R-:W-:Y:S01]  /*7730*/  BAR.SYNC.DEFER_BLOCKING 0x0 ;  /* 0x0000000000007b1d */ /* 0x000fe20000010000 */
[----:B------:R-:W-:Y:S01]  /*7740*/  FMUL.FTZ R149, R25, UR10 ;  /* 0x0000000a19957c20 */ /* 0x000fe20008410000 */
[----:B------:R-:W-:Y:S01]  /*7750*/  FMUL.FTZ R150, R26, UR10 ;  /* 0x0000000a1a967c20 */ /* 0x000fe20008410000 */
[----:B------:R-:W-:Y:S06]  /*7760*/  FMUL.FTZ R148, R27, UR10 ;  /* 0x0000000a1b947c20 */ /* 0x000fec0008410000 */
[----:B------:R-:W1:Y:S10]  /*7770*/  MUFU.TANH R159, R159 ;  /* 0x0000009f009f7308 */ /* 0x000e740000002400 */
[----:B------:R-:W1:Y:S10]  /*7780*/  MUFU.TANH R163, R163 ;  /* 0x000000a300a37308 */ /* 0x000e740000002400 */
[----:B------:R-:W1:Y:S10]  /*7790*/  MUFU.TANH R162, R162 ;  /* 0x000000a200a27308 */ /* 0x000e740000002400 */
[----:B------:R-:W1:Y:S01]  /*77a0*/  MUFU.TANH R160, R160 ;  /* 0x000000a000a07308 */ /* 0x000e620000002400 */
[C---:B---3--:R-:W-:Y:S09]  /*77b0*/  HMMA.16816.F32.BF16 R28, R100.reuse, R84, R28 ;  /* 0x00000054641c723c */ /* 0x048ff2000004181c */
[----:B------:R-:W3:Y:S01]  /*77c0*/  MUFU.TANH R161, R161 ;  /* 0x000000a100a17308 */ /* 0x000ee20000002400 */
[----:B------:R-:W-:Y:S09]  /*77d0*/  HMMA.16816.F32.BF16 R32, R100, R86, R32 ;  /* 0x000000566420723c */ /* 0x000ff20000041820 */
[----:B------:R-:W1:Y:S01]  /*77e0*/  MUFU.TANH R157, R157 ;  /* 0x0000009d009d7308 */ /* 0x000e620000002400 */
[----:B------:R-:W-:Y:S01]  /*77f0*/  FMUL.FTZ R144, R28, UR10 ;  /* 0x0000000a1c907c20 */ /* 0x000fe20008410000 */
[----:B------:R-:W-:Y:S01]  /*7800*/  FMUL.FTZ R147, R29, UR10 ;  /* 0x0000000a1d937c20 */ /* 0x000fe20008410000 */
[----:B-----5:R-:W-:Y:S01]  /*7810*/  FMUL.FTZ R88, R30, UR10 ;  /* 0x0000000a1e587c20 */ /* 0x020fe20008410000 */
        /* <DEDUP_REMOVED lines=100> */
.L_x_4295:
        /* <DEDUP_REMOVED lines=10> */
[----:B------:R2:W-:Y:S01]  /*7f00*/  LDGSTS.E.BYPASS.LTC128B.128 [R133+0x5800], desc[UR16][R6.64+0x80] ;  /* 0x0580008006857fae */ /* 0x0005e2000b981a10 */
[----:B------:R-:W3:Y:S03]  /*7f10*/  S2R R90, SR_TID.X ;  /* 0x00000000005a7919 */ /* 0x000ee60000002100 */
[----:B------:R-:W0:Y:S02]  /*7f20*/  LDGDEPBAR ;  /* 0x00000000000079af */ /* 0x000e240000000000 */
.L_x_4294:
[----:B------:R-:W-:Y:S01]  /*7f30*/  FMNMX3.FTZ R2, R89, R111, R109, !PT ;  /* 0x0000006f59027276 */ /* 0x000fe2000781006d */
        /* <DEDUP_REMOVED lines=90> */
[----:B------:R-:W4:Y:S01]  /*84e0*/  MUFU.EX2 R97, R97 ;  /* 0x0000006100617308 */ /* 0x000f220000000800 */
        /* <DEDUP_REMOVED lines=9> */
[----:B------:R-:W5:Y:S01]  /*8580*/  LDSM.16.MT88.4 R52, [R92+0x2000] ;  /* 0x002000005c34783b */ /* 0x000f620000004200 */
[C---:B------:R-:W-:Y:S01]  /*8590*/  FMUL.FTZ R42, R3.reuse, R42 ;  /* 0x0000002a032a7220 */ /* 0x040fe20000410000 */
[C---:B------:R-:W-:Y:S01]  /*85a0*/  FMUL.FTZ R43, R3.reuse, R43 ;  /* 0x0000002b032b7220 */ /* 0x040fe20000410000 */
[C---:B------:R-:W-:Y:S01]  /*85b0*/  FMUL.FTZ R44, R84.reuse, R44 ;  /* 0x0000002c542c7220 */ /* 0x040fe20000410000 */
[C---:B------:R-:W-:Y:S01]  /*85c0*/  FMUL.FTZ R45, R84.reuse, R45 ;  /* 0x0000002d542d7220 */ /* 0x040fe20000410000 */
[----:B------:R-:W-:Y:S03]  /*85d0*/  FMUL.FTZ R46, R3, R46 ;  /* 0x0000002e032e7220 */ /* 0x000fe60000410000 */
[----:B------:R-:W3:Y:S01]  /*85e0*/  MUFU.EX2 R95, R95 ;  /* 0x0000005f005f7308 */ /* 0x000ee20000000800 */
[----:B----4-:R-:W-:Y:S01]  /*85f0*/  F2FP.BF16.F32.PACK_AB R81, R97, R100 ;  /* 0x000000646151723e */ /* 0x010fe200000010ff */
        /* <DEDUP_REMOVED lines=14> */
[----:B------:R-:W4:Y:S01]  /*86e0*/  MUFU.EX2 R93, R93 ;  /* 0x0000005d005d7308 */ /* 0x000f220000000800 */
[----:B---3--:R-:W-:Y:S01]  /*86f0*/  F2FP.BF16.F32.PACK_AB R82, R95, R96 ;  /* 0x000000605f52723e */ /* 0x008fe200000010ff */
[----:B------:R-:W-:Y:S01]  /*8700*/  FFMA.FTZ R99, R85, UR4, -R99 ;  /* 0x0000000455637c23 */ /* 0x000fe20008010863 */
[--C-:B------:R-:W-:Y:S01]  /*8710*/  FFMA.FTZ R120, R147, UR4, -R102.reuse ;  /* 0x0000000493787c23 */ /* 0x100fe20008010866 */
[--C-:B------:R-:W-:Y:S01]  /*8720*/  FFMA.FTZ R122, R145, UR4, -R102.reuse ;  /* 0x00000004917a7c23 */ /* 0x100fe20008010866 */
[----:B------:R-:W-:Y:S01]  /*8730*/  FFMA.FTZ R102, R146, UR4, -R102 ;  /* 0x0000000492667c23 */ /* 0x000fe20008010866 */
[----:B------:R-:W-:Y:S01]  /*8740*/  FFMA.FTZ R100, R3, R142, R100 ;  /* 0x0000008e03647223 */ /* 0x000fe20000010064 */
[----:B------:R-:W-:Y:S03]  /*8750*/  FADD.FTZ R101, R98, R101 ;  /* 0x0000006562657221 */ /* 0x000fe60000010000 */
[----:B------:R-:W-:Y:S01]  /*8760*/  MUFU.EX2 R103, R103 ;  /* 0x0000006700677308 */ /* 0x000fe20000000800 */
[----:B------:R-:W-:Y:S09]  /*8770*/  FADD.FTZ R97, R97, R100 ;  /* 0x0000006461617221 */ /* 0x000ff20000010000 */
[----:B------:R-:W3:Y:S01]  /*8780*/  MUFU.EX2 R104, R104 ;  /* 0x0000006800687308 */ /* 0x000ee20000000800 */
[C---:B----4-:R-:W-:Y:S01]  /*8790*/  F2FP.BF16.F32.PACK_AB R83, R93.reuse, R94 ;  /* 0x0000005e5d53723e */ /* 0x050fe200000010ff */
        /* <DEDUP_REMOVED lines=27> */
[----:B------:R-:W4:Y:S01]  /*8950*/  LDSM.16.MT88.4 R56, [R91+0x6400] ;  /* 0x006400005b38783b */ /* 0x000f220000004200 */
        /* <DEDUP_REMOVED lines=10> */
[C---:B-----5:R-:W-:Y:S09]  /*8a00*/  HMMA.16816.F32.BF16 R44, R80.reuse, R52, R44 ;  /* 0x00000034502c723c */ /* 0x060ff2000004182c */
[----:B------:R-:W5:Y:S01]  /*8a10*/  MUFU.EX2 R108, R108 ;  /* 0x0000006c006c7308 */ /* 0x000f620000000800 */
[----:B---3--:R-:W-:Y:S02]  /*8a20*/  F2FP.BF16.F32.PACK_AB R52, R104, R103 ;  /* 0x000000676834723e */ /* 0x008fe400000010ff */
[C---:B-1----:R-:W-:Y:S01]  /*8a30*/  F2FP.BF16.F32.PACK_AB R53, R105.reuse, R106 ;  /* 0x0000006a6935723e */ /* 0x042fe200000010ff */
[----:B------:R-:W-:Y:S01]  /*8a40*/  FADD.FTZ R106, R106, R93 ;  /* 0x0000005d6a6a7221 */ /* 0x000fe20000010000 */
[----:B------:R-:W-:Y:S05]  /*8a50*/  HMMA.16816.F32.BF16 R48, R80, R54, R48 ;  /* 0x000000365030723c */ /* 0x000fea0000041830 */
[----:B------:R-:W-:Y:S01]  /*8a60*/  MUFU.EX2 R110, R110 ;  /* 0x0000006e006e7308 */ /* 0x000fe20000000800 */
[----:B------:R-:W-:Y:S09]  /*8a70*/  FADD.FTZ R105, R105, R106 ;  /* 0x0000006a69697221 */ /* 0x000ff20000010000 */
[----:B------:R-:W1:Y:S01]  /*8a80*/  MUFU.EX2 R109, R109 ;  /* 0x0000006d006d7308 */ /* 0x000e620000000800 */
[----:B-----5:R-:W-:Y:S09]  /*8a90*/  F2FP.BF16.F32.PACK_AB R54, R108, R107 ;  /* 0x0000006b6c36723e */ /* 0x020ff200000010ff */
[----:B------:R-:W-:Y:S10]  /*8aa0*/  MUFU.EX2 R119, R119 ;  /* 0x0000007700777308 */ /* 0x000ff40000000800 */
[----:B------:R-:W3:Y:S01]  /*8ab0*/  MUFU.EX2 R120, R120 ;  /* 0x0000007800787308 */ /* 0x000ee20000000800 */
[C---:B-1----:R-:W-:Y:S01]  /*8ac0*/  F2FP.BF16.F32.PACK_AB R55, R109.reuse, R110 ;  /* 0x0000006e6d37723e */ /* 0x042fe200000010ff */
[----:B------:R-:W-:Y:S04]  /*8ad0*/  FADD.FTZ R110, R110, R105 ;  /* 0x000000696e6e7221 */ /* 0x000fe80000010000 */
[----:B------:R-:W-:Y:S02]  /*8ae0*/  FADD.FTZ R109, R109, R110 ;  /* 0x0000006e6d6d7221 */ /* 0x000fe40000010000 */
[C---:B----4-:R-:W-:Y:S02]  /*8af0*/  HMMA.16816.F32.BF16 R4, R52.reuse, R56, R4 ;  /* 0x000000383404723c */ /* 0x050fe40000041804 */
[----:B------:R-:W-:Y:S06]  /*8b00*/  MUFU.EX2 R121, R121 ;  /* 0x0000007900797308 */ /* 0x000fec0000000800 */
[C---:B------:R-:W-:Y:S01]  /*8b10*/  HMMA.16816.F32.BF16 R8, R52.reuse, R58, R8 ;  /* 0x0000003a3408723c */ /* 0x040fe20000041808 */
[----:B------:R-:W1:Y:S03]  /*8b20*/  LDSM.16.MT88.4 R56, [R91+0x7400] ;  /* 0x007400005b38783b */ /* 0x000e660000004200 */
[----:B------:R-:W4:Y:S01]  /*8b30*/  MUFU.EX2 R88, R88 ;  /* 0x0000005800587308 */ /* 0x000f220000000800 */
[----:B---3--:R-:W-:Y:S03]  /*8b40*/  F2FP.BF16.F32.PACK_AB R84, R120, R119 ;  /* 0x000000777854723e */ /* 0x008fe600000010ff */
[C---:B--2---:R-:W-:Y:S06]  /*8b50*/  HMMA.16816.F32.BF16 R12, R52.reuse, R60, R12 ;  /* 0x0000003c340c723c */ /* 0x044fec000004180c */
[----:B------:R-:W-:Y:S02]  /*8b60*/  MUFU.EX2 R122, R122 ;  /* 0x0000007a007a7308 */ /* 0x000fe40000000800 */
[C---:B------:R-:W-:Y:S01]  /*8b70*/  HMMA.16816.F32.BF16 R16, R52.reuse, R62, R16 ;  /* 0x0000003e3410723c */ /* 0x040fe20000041810 */
[----:B------:R-:W2:Y:S07]  /*8b80*/  LDSM.16.MT88.4 R60, [R92+0x1400] ;  /* 0x001400005c3c783b */ /* 0x000eae0000004200 */
[----:B------:R-:W3:Y:S01]  /*8b90*/  MUFU.EX2 R123, R102 ;  /* 0x00000066007b7308 */ /* 0x000ee20000000800 */
[----:B----4-:R-:W-:Y:S09]  /*8ba0*/  F2FP.BF16.F32.PACK_AB R85, R88, R121 ;  /* 0x000000795855723e */ /* 0x010ff200000010ff */
[----:B------:R-:W-:Y:S10]  /*8bb0*/  MUFU.EX2 R144, R144 ;  /* 0x0000009000907308 */ /* 0x000ff40000000800 */
[----:B------:R-:W4:Y:S01]  /*8bc0*/  MUFU.EX2 R99, R99 ;  /* 0x0000006300637308 */ /* 0x000f220000000800 */
[----:B---3--:R-:W-:Y:S01]  /*8bd0*/  F2FP.BF16.F32.PACK_AB R86, R123, R122 ;  /* 0x0000007a7b56723e */ /* 0x008fe200000010ff */
[C---:B-1----:R-:W-:Y:S08]  /*8be0*/  HMMA.16816.F32.BF16 R20, R52.reuse, R56, R20 ;  /* 0x000000383414723c */ /* 0x042ff00000041814 */
[C---:B------:R-:W-:Y:S01]  /*8bf0*/  HMMA.16816.F32.BF16 R24, R52.reuse, R58, R24 ;  /* 0x0000003a3418723c */ /* 0x040fe20000041818 */
[----:B------:R-:W1:Y:S02]  /*8c00*/  LDSM.16.MT88.4 R56, [R91+0x8400] ;  /* 0x008400005b38783b */ /* 0x000e640000004200 */
[----:B----4-:R-:W-:Y:S05]  /*8c10*/  F2FP.BF16.F32.PACK_AB R87, R99, R144 ;  /* 0x000000906357723e */ /* 0x010fea00000010ff */
        /* <DEDUP_REMOVED lines=64> */
[----:B------:R-:W-:Y:S03]  /*9020*/  HMMA.16816.F32.BF16 R48, R84, R10, R48 ;  /* 0x0000000a5430723c */ /* 0x000fe60000041830 */
[----:B------:R-:W-:Y:S01]  /*9030*/  FADD.FTZ R122, R122, R3 ;  /* 0x000000037a7a7221 */ /* 0x000fe20000010000 */
[----:B------:R-:W-:Y:S03]  /*9040*/  MOV R3, R0 ;  /* 0x0000000000037202 */ /* 0x000fe60000000f00 */
[----:B------:R-:W-:Y:S01]  /*9050*/  FADD.FTZ R143, R123, R122 ;  /* 0x0000007a7b8f7221 */ /* 0x000fe20000010000 */
[----:B------:R-:W-:Y:S01]  /*9060*/  @!UPT UIADD3 URZ, UPT, UPT, URZ, URZ, URZ ;  /* 0x000000fffffff290 */ /* 0x000fe2000fffe0ff */
[----:B------:R-:W-:Y:S11]  /*9070*/  @P0 BRA `(.L_x_4296) ;  /* 0xffffffd800780947 */ /* 0x000ff6000383ffff */
.L_x_4292:
        /* <DEDUP_REMOVED lines=180> */
.L_x_4298:
[----:B------:R-:W-:Y:S05]  /*9bc0*/  BSYNC.RECONVERGENT B0 ;  /* 0x0000000000007941 */ /* 0x000fea0003800200 */
.L_x_4297:
        /* <DEDUP_REMOVED lines=26> */
.L_x_4300:
[----:B------:R-:W-:Y:S05]  /*9d70*/  BSYNC.RECONVERGENT B0 ;  /* 0x0000000000007941 */ /* 0x000fea0003800200 */
.L_x_4299:
        /* <DEDUP_REMOVED lines=15> */
.L_x_4301:
        /* <DEDUP_REMOVED lines=9> */
.L_x_5531:


//--------------------- .text._ZN5flash24flash_fwd_splitkv_kernelI23Flash_fwd_kernel_traitsILi96ELi64ELi64ELi4ELb0ELb0EN7cutlass10bfloat16_tE19Flash_kernel_traitsILi96ELi64ELi64ELi4ES3_EELb1ELb0ELb1ELb0ELb0ELb0ELb0ELb0EEEvNS_16Flash_fwd_paramsE --------------------------
	.section	.text._ZN5flash24flash_fwd_splitkv_kernelI23Flash_fwd_kernel_traitsILi96ELi64ELi64ELi4ELb0ELb0EN7cutlass10bfloat16_tE19Flash_kernel_traitsILi96ELi64ELi64ELi4ES3_EELb1ELb0ELb1ELb0ELb0ELb0ELb0ELb0EEEvNS_16Flash_fwd_paramsE,"ax",@progbits
	.align	128
        .global         _ZN5flash24flash_fwd_splitkv_kernelI23Flash_fwd_kernel_traitsILi96ELi64ELi64ELi4ELb0ELb0EN7cutlass10bfloat16_tE19Flash_kernel_traitsILi96ELi64ELi64ELi4ES3_EELb1ELb0ELb1ELb0ELb0ELb0ELb0ELb0EEEvNS_16Flash_fwd_paramsE
        .type           _ZN5flash24flash_fwd_splitkv_kernelI23Flash_fwd_kernel_traitsILi96ELi64ELi64ELi4ELb0ELb0EN7cutlass10bfloat16_tE19Flash_kernel_traitsILi96ELi64ELi64ELi4ES3_EELb1ELb0ELb1ELb0ELb0ELb0ELb0ELb0EEEvNS_16Flash_fwd_paramsE,@function
        .size           _ZN5flash24flash_fwd_splitkv_kernelI23Flash_fwd_kernel_traitsILi96ELi64ELi64ELi4ELb0ELb0EN7cutlass10bfloat16_tE19Flash_kernel_traitsILi96ELi64ELi64ELi4ES3_EELb1ELb0ELb1ELb0ELb0ELb0ELb0ELb0EEEvNS_16Flash_fwd_paramsE,(.L_x_5532 - _ZN5flash24flash_fwd_splitkv_kernelI23Flash_fwd_kernel_traitsILi96ELi64ELi64ELi4ELb0ELb0EN7cutlass10bfloat16_tE19Flash_kernel_traitsILi96ELi64ELi64ELi4ES3_EELb1ELb0ELb1ELb0ELb0ELb0ELb0ELb0EEEvNS_16Flash_fwd_paramsE)
        .other          _ZN5flash24flash_fwd_splitkv_kernelI23Flash_fwd_kernel_traitsILi96ELi64ELi64ELi4ELb0ELb0EN7cutlass10bfloat16_tE19Flash_kernel_traitsILi96ELi64ELi64ELi4ES3_EELb1ELb0ELb1ELb0ELb0ELb0ELb0ELb0EEEvNS_16Flash_fwd_paramsE,@"STO_CUDA_ENTRY STV_DEFAULT"
_ZN5flash24flash_fwd_splitkv_kernelI23Flash_fwd_kernel_traitsILi96ELi64ELi64ELi4ELb0ELb0EN7cutlass10bfloat16_tE19Flash_kernel_traitsILi96ELi64ELi64ELi4ES3_EELb1ELb0ELb1ELb0ELb0ELb0ELb0ELb0EEEvNS_16Flash_fwd_paramsE:
.text._ZN5flash24flash_fwd_splitkv_kernelI23Flash_fwd_kernel_traitsILi96ELi64ELi64ELi4ELb0ELb0EN7cutlass10bfloat16_tE19Flash_kernel_traitsILi96ELi64ELi64ELi4ES3_EELb1ELb0ELb1ELb0ELb0ELb0ELb0ELb0EEEvNS_16Flash_fwd_paramsE:
        /* <DEDUP_REMOVED lines=12> */
[----:B----4-:R-:W-:Y:S01]  /*00c0*/  ISETP.NE.U32.AND P2, PT, RZ, UR4, PT ;  /* 0x00000004ff007c0c */ /* 0x010fe2000bf45070 */
[C---:B--2---:R-:W-:Y:S01]  /*00d0*/  IMAD.WIDE.U32 R8, R127.reuse, 0x4, R4 ;  /* 0x000000047f087825 */ /* 0x044fe200078e0004 */
[----:B---3--:R-:W-:Y:S01]  /*00e0*/  ISETP.NE.U32.AND P3, PT, RZ, UR6, PT ;  /* 0x00000006ff007c0c */ /* 0x008fe2000bf65070 */
[----:B------:R-:W1:Y:S01]  /*00f0*/  LDC.64 R4, c[0x0][0x468] ;  /* 0x00011a00ff047b82 */ /* 0x000e620000000a00 */
        /* <DEDUP_REMOVED lines=8> */
[----:B------:R-:W4:Y:S01]  /*0180*/  LDCU.U8 UR4, c[0x0][0x532] ;  /* 0x0000a640ff0477ac */ /* 0x000f220008000000 */
[----:B------:R-:W-:-:S02]  /*0190*/  @P3 IADD3 R14, P1, PT, R7, UR6, RZ ;  /* 0x00000006070e3c10 */ /* 0x000fc4000ff3e0ff */
[C---:B------:R-:W-:Y:S01]  /*01a0*/  @P2 IADD3.X R3, PT, PT, R6.reuse, UR5, RZ, P0, !PT ;  /* 0x0000000506032c10 */ /* 0x040fe200087fe4ff */
[----:B------:R-:W4:Y:S01]  /*01b0*/  S2R R19, SR_CTAID.X ;  /* 0x0000000000137919 */ /* 0x000f220000002500 */
[----:B------:R-:W-:-:S03]  /*01c0*/  @P3 IADD3.X R15, PT, PT, R6, UR7, RZ, P1, !PT ;  /* 0x00000007060f3c10 */ /* 0x000fc60008ffe4ff */
[----:B------:R-:W5:Y:S01]  /*01d0*/  @P2 LDG.E R11, desc[UR14][R2.64] ;  /* 0x0000000e020b2981 */ /* 0x000f62000c1e1900 */
[----:B-1----:R-:W-:-:S03]  /*01e0*/  IADD3 R12, P0, PT, R7, R4, RZ ;  /* 0x00000004070c7210 */ /* 0x002fc60007f1e0ff */
[----:B------:R1:W5:Y:S02]  /*01f0*/  @P3 LDG.E R0, desc[UR14][R14.64] ;  /* 0x0000000e0e003981 */ /* 0x000364000c1e1900 */
[----:B------:R-:W-:Y:S01]  /*0200*/  IMAD.X R13, R6, 0x1, R5, P0 ;  /* 0x00000001060d7824 */ /* 0x000fe200000e0605 */
[----:B------:R-:W-:-:S04]  /*0210*/  ISETP.NE.U32.AND P0, PT, R4, RZ, PT ;  /* 0x000000ff0400720c */ /* 0x000fc80003f05070 */
[C---:B------:R-:W-:Y:S01]  /*0220*/  ISETP.NE.AND.EX P0, PT, R5.reuse, RZ, PT, P0 ;  /* 0x000000ff0500720c */ /* 0x040fe20003f05300 */
[----:B---3--:R-:W3:Y:S01]  /*0230*/  @!P2 LDC R8, c[0x0][0x43c] ;  /* 0x00010f00ff08ab82 */ /* 0x008ee20000000800 */
[----:B----4-:R-:W-:Y:S02]  /*0240*/  ISETP.NE.AND P1, PT, RZ, UR4, PT ;  /* 0x00000004ff007c0c */ /* 0x010fe4000bf25270 */
[----:B------:R-:W-:Y:S01]  /*0250*/  ISETP.EQ.U32.AND P3, PT, R4, RZ, PT ;  /* 0x000000ff0400720c */ /* 0x000fe20003f62070 */
[----:B------:R-:W4:Y:S03]  /*0260*/  S2R R134, SR_CTAID.Z ;  /* 0x0000000000867919 */ /* 0x000f260000002700 */
[----:B------:R-:W-:Y:S01]  /*0270*/  ISETP.EQ.OR.EX P3, PT, R5, RZ, !P1, P3 ;  /* 0x000000ff0500720c */ /* 0x000fe20004f62730 */
[----:B------:R-:W2:Y:S08]  /*0280*/  @!P2 LDC.64 R2, c[0x0][0x488] ;  /* 0x00012200ff02ab82 */ /* 0x000eb00000000a00 */
[----:B-1----:R-:W1:Y:S08]  /*0290*/  @!P4 LDC R15, c[0x0][0x434] ;  /* 0x00010d00ff0fcb82 */ /* 0x002e700000000800 */
[----:B------:R-:W1:Y:S01]  /*02a0*/  @!P0 LDC R5, c[0x0][0x438] ;  /* 0x00010e00ff058b82 */ /* 0x000e620000000800 */
[----:B------:R-:W-:-:S02]  /*02b0*/  IMAD.MOV.U32 R9, RZ, RZ, -0x1 ;  /* 0xffffffffff097424 */ /* 0x000fc400078e00ff */
[----:B------:R-:W-:-:S04]  /*02c0*/  IMAD.SHL.U32 R128, R19, 0x40, RZ ;  /* 0x0000004013807824 */ /* 0x000fc800078e00ff */
[----:B------:R1:W5:Y:S01]  /*02d0*/  @!P3 LDG.E R9, desc[UR14][R12.64] ;  /* 0x0000000e0c09b981 */ /* 0x000362000c1e1900 */
[----:B--2---:R-:W-:-:S05]  /*02e0*/  @P4 IMAD.IADD R15, R17, 0x1, -R126 ;  /* 0x00000001110f4824 */ /* 0x004fca00078e0a7e */
[----:B-1----:R-:W-:Y:S01]  /*02f0*/  ISETP.GT.AND P3, PT, R15, R128, PT ;  /* 0x000000800f00720c */ /* 0x002fe20003f64270 */
[----:B---34-:R-:W-:-:S12]  /*0300*/  @!P0 BRA `(.L_x_4302) ;  /* 0x00000000000c8947 */ /* 0x018fd80003800000 */
[----:B------:R-:W2:Y:S02]  /*0310*/  @P1 LDG.E R4, desc[UR14][R12.64+0x4] ;  /* 0x0000040e0c041981 */ /* 0x000ea4000c1e1900 */
[----:B--2--5:R-:W-:-:S06]  /*0320*/  @P1 IADD3 R5, PT, PT, R4, -R9, RZ ;  /* 0x8000000904051210 */ /* 0x024fcc0007ffe0ff */
[----:B------:R1:W5:Y:S02]  /*0330*/  @!P1 LDG.E R5, desc[UR14][R12.64] ;  /* 0x0000000e0c059981 */ /* 0x000364000c1e1900 */
.L_x_4302:
[----:B------:R-:W-:Y:S01]  /*0340*/  @!P2 ISETP.NE.U32.AND P0, PT, R2, RZ, PT ;  /* 0x000000ff0200a20c */ /* 0x000fe20003f05070 */
[----:B------:R-:W-:-:S12]  /*0350*/  @!P3 EXIT ;  /* 0x000000000000b94d */ /* 0x000fd80003800000 */
[----:B------:R-:W2:Y:S01]  /*0360*/  LDCU UR5, c[0x0][0x438] ;  /* 0x00008700ff0577ac */ /* 0x000ea20008000800 */
[----:B------:R-:W-:Y:S01]  /*0370*/  @!P2 ISETP.NE.AND.EX P0, PT, R3, RZ, PT, P0 ;  /* 0x000000ff0300a20c */ /* 0x000fe20003f05300 */
[----:B-----5:R-:W-:Y:S01]  /*0380*/  @P2 IMAD.IADD R86, R11, 0x1, -R0 ;  /* 0x000000010b562824 */ /* 0x020fe200078e0a00 */
[----:B------:R-:W3:Y:S02]  /*0390*/  LDCU UR16, c[0x0][0x508] ;  /* 0x0000a100ff1077ac */ /* 0x000ee40008000800 */
[----:B------:R-:W-:Y:S01]  /*03a0*/  @!P2 SEL R8, R8, RZ, P0 ;  /* 0x000000ff0808a207 */ /* 0x000fe20000000000 */
[----:B------:R-:W-:-:S03]  /*03b0*/  VIADD R2, R19, 0x1 ;  /* 0x0000000113027836 */ /* 0x000fc60000000000 */
[----:B------:R-:W-:Y:S01]  /*03c0*/  @!P2 IADD3 R86, PT, PT, R8, R5, -R0 ;  /* 0x000000050856a210 */ /* 0x000fe20007ffe800 */
[----:B------:R-:W-:Y:S01]  /*03d0*/  IMAD R2, R2, 0x40, -R15 ;  /* 0x0000004002027824 */ /* 0x000fe200078e0a0f */
[----:B------:R-:W4:Y:S03]  /*03e0*/  S2R R5, SR_TID.X ;  /* 0x0000000000057919 */ /* 0x000f260000002100 */
[----:B------:R-:W-:Y:S01]  /*03f0*/  VIADD R11, R86, 0x3f ;  /* 0x0000003f560b7836 */ /* 0x000fe20000000000 */
[----:B--2---:R-:W-:-:S04]  /*0400*/  UIADD3 UR5, UPT, UPT, UR5, 0x3f, URZ ;  /* 0x0000003f05057890 */ /* 0x004fc8000fffe0ff */
[----:B------:R-:W-:Y:S02]  /*0410*/  SHF.R.S32.HI R4, RZ, 0x1f, R11 ;  /* 0x0000001fff047819 */ /* 0x000fe4000001140b */
[----:B---3--:R-:W-:Y:S01]  /*0420*/  IADD3 R3, PT, PT, R11, UR16, R2 ;  /* 0x000000100b037c10 */ /* 0x008fe2000fffe002 */
        /* <DEDUP_REMOVED lines=10> */
[----:B----4-:R-:W-:Y:S05]  /*04d0*/  @P0 BRA `(.L_x_4303) ;  /* 0x00000004003c0947 */ /* 0x010fea0003800000 */
        /* <DEDUP_REMOVED lines=8> */
[----:B------:R-:W3:Y:S08]  /*0560*/  LDC R0, c[0x0][0x3e0] ;  /* 0x0000f800ff007b82 */ /* 0x000ef00000000800 */
[----:B------:R-:W4:Y:S01]  /*0570*/  @!P0 LDC.64 R6, c[0x0][0x400] ;  /* 0x00010000ff068b82 */ /* 0x000f220000000a00 */
[----:B-1----:R-:W-:-:S04]  /*0580*/  @P0 IMAD.WIDE.U32 R12, R126, R2, RZ ;  /* 0x000000027e0c0225 */ /* 0x002fc800078e00ff */
[C---:B----4-:R-:W-:Y:S01]  /*0590*/  @!P0 IMAD.WIDE.U32 R10, R127.reuse, R6, RZ ;  /* 0x000000067f0a8225 */ /* 0x050fe200078e00ff */
[----:B------:R-:W-:Y:S02]  /*05a0*/  @P0 MOV R10, R12 ;  /* 0x0000000c000a0202 */ /* 0x000fe40000000f00 */
[----:B------:R-:W-:Y:S01]  /*05b0*/  LOP3.LUT R12, R8, 0x20, RZ, 0xfc, !PT ;  /* 0x00000020080c7812 */ /* 0x000fe200078efcff */
[----:B------:R-:W-:Y:S02]  /*05c0*/  @!P0 IMAD R4, R127, R7, R11 ;  /* 0x000000077f048224 */ /* 0x000fe400078e020b */
[----:B------:R-:W-:-:S04]  /*05d0*/  IMAD.WIDE.U32 R6, R128, R2, R8 ;  /* 0x0000000280067225 */ /* 0x000fc800078e0008 */
[-C--:B------:R-:W-:Y:S01]  /*05e0*/  @P0 IMAD R4, R126, R3.reuse, R13 ;  /* 0x000000037e040224 */ /* 0x080fe200078e020d */
[----:B------:R-:W-:Y:S01]  /*05f0*/  IADD3 R10, P0, PT, R10, R6, RZ ;  /* 0x000000060a0a7210 */ /* 0x000fe20007f1e0ff */
[----:B------:R-:W-:Y:S01]  /*0600*/  IMAD R11, R128, R3, R7 ;  /* 0x00000003800b7224 */ /* 0x000fe200078e0207 */
[----:B------:R-:W-:Y:S01]  /*0610*/  IADD3 R13, PT, PT, R5, 0x20, RZ ;  /* 0x00000020050d7810 */ /* 0x000fe20007ffe0ff */
[----:B------:R-:W1:Y:S02]  /*0620*/  LDC R7, c[0x0][0x434] ;  /* 0x00010d00ff077b82 */ /* 0x000e640000000800 */
[----:B------:R-:W-:Y:S01]  /*0630*/  IMAD.X R11, R4, 0x1, R11, P0 ;  /* 0x00000001040b7824 */ /* 0x000fe200000e060b */
[----:B------:R-:W-:Y:S01]  /*0640*/  IADD3 R4, PT, PT, -R128, R15, RZ ;  /* 0x0000000f80047210 */ /* 0x000fe20007ffe1ff */
[----:B--2---:R-:W-:-:S03]  /*0650*/  IMAD.WIDE.U32 R14, R134, UR4, R10 ;  /* 0x00000004860e7c25 */ /* 0x004fc6000f8e000a */
[-C--:B------:R-:W-:Y:S02]  /*0660*/  ISETP.GE.AND P0, PT, R5, R4.reuse, PT ;  /* 0x000000040500720c */ /* 0x080fe40003f06270 */
[----:B------:R-:W-:Y:S01]  /*0670*/  ISETP.GE.AND P1, PT, R13, R4, PT ;  /* 0x000000040d00720c */ /* 0x000fe20003f26270 */
[----:B------:R-:W-:Y:S01]  /*0680*/  IMAD R17, R134, UR5, R15 ;  /* 0x0000000586117c24 */ /* 0x000fe2000f8e020f */
[----:B------:R-:W-:-:S09]  /*0690*/  LOP3.LUT R10, R8, 0x40, RZ, 0xfc, !PT ;  /* 0x00000040080a7812 */ /* 0x000fd200078efcff */
        /* <DEDUP_REMOVED lines=14> */
.L_x_4305:
[----:B------:R-:W-:Y:S05]  /*0780*/  BSYNC.RECONVERGENT B0 ;  /* 0x0000000000007941 */ /* 0x000fea0003800200 */
.L_x_4304:
        /* <DEDUP_REMOVED lines=19> */
.L_x_4307:
[----:B------:R-:W-:Y:S05]  /*08c0*/  BSYNC.RECONVERGENT B0 ;  /* 0x0000000000007941 */ /* 0x000fea0003800200 */
.L_x_4306:
[----:B------:R-:W3:Y:S01]  /*08d0*/  LDCU.64 UR4, c[0x0][0x420] ;  /* 0x00008400ff0477ac */ /* 0x000ee20008000a00 */
[----:B------:R-:W-:Y:S01]  /*08e0*/  IMAD R0, R127, R0, R134 ;  /* 0x000000007f007224 */ /* 0x000fe200078e0286 */
[----:B------:R-:W-:-:S03]  /*08f0*/  ISETP.NE.AND P2, PT, R8, RZ, PT ;  /* 0x000000ff0800720c */ /* 0x000fc60003f45270 */
[----:B-1----:R-:W-:Y:S01]  /*0900*/  IMAD R0, R0, R7, R128 ;  /* 0x0000000700007224 */ /* 0x002fe200078e0280 */
[-C--:B------:R-:W-:Y:S02]  /*0910*/  ISETP.GE.OR P1, PT, R5, R4.reuse, P2 ;  /* 0x000000040500720c */ /* 0x080fe40001726670 */
[----:B------:R-:W-:Y:S02]  /*0920*/  ISETP.GE.OR P2, PT, R13, R4, P2 ;  /* 0x000000040d00720c */ /* 0x000fe40001746670 */
[----:B------:R-:W-:-:S04]  /*0930*/  IADD3 R5, P0, PT, R0, R5, RZ ;  /* 0x0000000500057210 */ /* 0x000fc80007f1e0ff */
[----:B------:R-:W-:Y:S02]  /*0940*/  LEA.HI.X.SX32 R0, R0, RZ, 0x1, P0 ;  /* 0x000000ff00007211 */ /* 0x000fe400000f0eff */
[----:B---3--:R-:W-:-:S04]  /*0950*/  LEA R2, P0, R5, UR4, 0x2 ;  /* 0x0000000405027c11 */ /* 0x008fc8000f8010ff */
[----:B------:R-:W-:Y:S01]  /*0960*/  LEA.HI.X R3, R5, UR5, R0, 0x2, P0 ;  /* 0x0000000505037c11 */ /* 0x000fe200080f1400 */
[----:B------:R-:W-:-:S05]  /*0970*/  @!P1 IMAD.MOV.U32 R5, RZ, RZ, 0x7f800000 ;  /* 0x7f800000ff059424 */ /* 0x000fca00078e00ff */
[----:B------:R1:W-:Y:S01]  /*0980*/  @!P1 STG.E desc[UR14][R2.64], R5 ;  /* 0x0000000502009986 */ /* 0x0003e2000c10190e */
[----:B------:R-:W-:Y:S05]  /*0990*/  @P2 EXIT ;  /* 0x000000000000294d */ /* 0x000fea0003800000 */
[----:B-1----:R-:W-:-:S05]  /*09a0*/  MOV R5, 0x7f800000 ;  /* 0x7f80000000057802 */ /* 0x002fca0000000f00 */
[----:B------:R-:W-:Y:S01]  /*09b0*/  STG.E desc[UR14][R2.64+0x80], R5 ;  /* 0x0000800502007986 */ /* 0x000fe2000c10190e */
[----:B------:R-:W-:Y:S05]  /*09c0*/  EXIT ;  /* 0x000000000000794d */ /* 0x000fea0003800000 */
.L_x_4303:
        /* <DEDUP_REMOVED lines=11> */
.L_x_4308:
[----:B------:R-:W-:Y:S05]  /*0a80*/  BRA.U !UP1, `(.L_x_4309) ;  /* 0x0000000509987547 */ /* 0x000fea000b800000 */
[----:B------:R-:W2:Y:S01]  /*0a90*/  LDC R11, c[0x0][0x4f0] ;  /* 0x00013c00ff0b7b82 */ /* 0x000ea20000000800 */
[----:B------:R-:W-:Y:S01]  /*0aa0*/  LEA R16, R94, 0xffffffc0, 0x6 ;  /* 0xffffffc05e107811 */ /* 0x000fe200078e30ff */
[----:B------:R-:W3:Y:S03]  /*0ab0*/  LDCU.64 UR4, c[0x0][0x4e8] ;  /* 0x00009d00ff0477ac */ /* 0x000ee60008000a00 */
[----:B------:R-:W-:Y:S01]  /*0ac0*/  IABS R0, R16 ;  /* 0x0000001000007213 */ /* 0x000fe20000000000 */
[----:B------:R-:W4:Y:S01]  /*0ad0*/  LDCU.64 UR6, c[0x0][0x3a0] ;  /* 0x00007400ff0677ac */ /* 0x000f220008000a00 */
[----:B------:R-:W4:Y:S01]  /*0ae0*/  LDCU.64 UR12, c[0x0][0x3b8] ;  /* 0x00007700ff0c77ac */ /* 0x000f220008000a00 */
        /* <DEDUP_REMOVED lines=30> */
[----:B-1----:R-:W-:-:S05]  /*0cd0*/  IMAD.WIDE R12, R9, 0x4, R132 ;  /* 0x00000004090c7825 */ /* 0x002fca00078e0284 */
[----:B------:R-:W3:Y:S01]  /*0ce0*/  LDG.E R10, desc[UR14][R12.64] ;  /* 0x0000000e0c0a7981 */ /* 0x000ee2000c1e1900 */
[----:B--2---:R-:W-:Y:S02]  /*0cf0*/  IABS R0, R3 ;  /* 0x0000000300007213 */ /* 0x004fe40000000000 */
        /* <DEDUP_REMOVED lines=13> */
[----:B------:R-:W-:-:S03]  /*0dd0*/  MOV R4, R2 ;  /* 0x0000000200047202 */ /* 0x000fc60000000f00 */
[----:B------:R-:W-:Y:S02]  /*0de0*/  IMAD.U32 R6, RZ, RZ, UR10 ;  /* 0x0000000aff067e24 */ /* 0x000fe4000f8e00ff */
        /* <DEDUP_REMOVED lines=48> */
.L_x_4309:
        /* <DEDUP_REMOVED lines=13> */
[----:B------:R-:W-:Y:S01]  /*11c0*/  IADD3 R13, PT, PT, R13, R3, RZ ;  /* 0x000000030d0d7210 */ /* 0x000fe20007ffe0ff */
[----:B------:R-:W-:Y:S05]  /*11d0*/  BRA `(.L_x_4312) ;  /* 0x0000000000187947 */ /* 0x000fea0003800000 */
.L_x_4311:
[----:B------:R-:W1:Y:S01]  /*11e0*/  LDC.64 R92, c[0x0][0x3b8] ;  /* 0x0000ee00ff5c7b82 */ /* 0x000e620000000a00 */
[----:B------:R-:W-:-:S05]  /*11f0*/  IADD3 R6, PT, PT, R0, R9, RZ ;  /* 0x0000000900067210 */ /* 0x000fca0007ffe0ff */
[C---:B-1----:R-:W-:Y:S02]  /*1200*/  IMAD R13, R6.reuse, R93, RZ ;  /* 0x0000005d060d7224 */ /* 0x042fe400078e02ff */
[----:B------:R-:W-:-:S05]  /*1210*/  IMAD.WIDE.U32 R6, R6, R92, RZ ;  /* 0x0000005c06067225 */ /* 0x000fca00078e00ff */
[----:B------:R-:W-:Y:S02]  /*1220*/  IADD3 R13, PT, PT, R7, R13, RZ ;  /* 0x0000000d070d7210 */ /* 0x000fe40007ffe0ff */
[----:B------:R-:W-:Y:S02]  /*1230*/  MOV R12, R6 ;  /* 0x00000006000c7202 */ /* 0x000fe40000000f00 */
.L_x_4312:
[----:B------:R-:W-:Y:S05]  /*1240*/  @P0 BRA `(.L_x_4313) ;  /* 0x0000000000340947 */ /* 0x000fea0003800000 */
[----:B------:R-:W1:Y:S01]  /*1250*/  LDC.64 R6, c[0x0][0x3c0] ;  /* 0x0000f000ff067b82 */ /* 0x000e620000000a00 */
[----:B------:R-:W3:Y:S01]  /*1260*/  LDCU.64 UR4, c[0x0][0x3a8] ;  /* 0x00007500ff0477ac */ /* 0x000ee20008000a00 */
[----:B--2---:R-:W-:-:S05]  /*1270*/  SHF.R.S32.HI R3, RZ, 0x1f, R0 ;  /* 0x0000001fff037819 */ /* 0x004fca0000011400 */
[-C--:B-1----:R-:W-:Y:S01]  /*1280*/  IMAD R4, R3, R6.reuse, RZ ;  /* 0x0000000603047224 */ /* 0x082fe200078e02ff */
        /* <DEDUP_REMOVED lines=8> */
[----:B------:R-:W-:Y:S06]  /*1310*/  BRA `(.L_x_4314) ;  /* 0x0000000000187947 */ /* 0x000fec0003800000 */
.L_x_4313:
[----:B------:R-:W1:Y:S01]  /*1320*/  LDC.64 R6, c[0x0][0x3c0] ;  /* 0x0000f000ff067b82 */ /* 0x000e620000000a00 */
[----:B------:R-:W-:-:S05]  /*1330*/  IADD3 R0, PT, PT, R0, R9, RZ ;  /* 0x0000000900007210 */ /* 0x000fca0007ffe0ff */
[C---:B-1----:R-:W-:Y:S02]  /*1340*/  IMAD R17, R0.reuse, R7, RZ ;  /* 0x0000000700117224 */ /* 0x042fe400078e02ff */
[----:B--2--5:R-:W-:-:S05]  /*1350*/  IMAD.WIDE.U32 R2, R0, R6, RZ ;  /* 0x0000000600027225 */ /* 0x024fca00078e00ff */
[----:B------:R-:W-:Y:S02]  /*1360*/  IADD3 R17, PT, PT, R3, R17, RZ ;  /* 0x0000001103117210 */ /* 0x000fe40007ffe0ff */
[----:B------:R-:W-:-:S07]  /*1370*/  MOV R16, R2 ;  /* 0x0000000200107202 */ /* 0x000fce0000000f00 */
.L_x_4314:
        /* <DEDUP_REMOVED lines=44> */
.L_x_4310:
        /* <DEDUP_REMOVED lines=8> */
[C---:B------:R-:W-:Y:S01]  /*16c0*/  IMAD.SHL.U32 R12, R5.reuse, 0x20, RZ ;  /* 0x00000020050c7824 */ /* 0x040fe200078e00ff */
[----:B------:R-:W-:Y:S01]  /*16d0*/  BSSY.RECONVERGENT B0, `(.L_x_4315) ;  /* 0x000004a000007945 */ /* 0x000fe20003800200 */
[----:B------:R-:W4:Y:S01]  /*16e0*/  LDCU.64 UR10, c[0x0][0x388] ;  /* 0x00007100ff0a77ac */ /* 0x000f220008000a00 */
[----:B------:R-:W-:Y:S01]  /*16f0*/  IADD3 R22, P1, PT, R130, R14, RZ ;  /* 0x0000000e82167210 */ /* 0x000fe20007f3e0ff */
[----:B------:R-:W-:Y:S01]  /*1700*/  IMAD.SHL.U32 R10, R5, 0x4, RZ ;  /* 0x00000004050a7824 */ /* 0x000fe200078e00ff */
[----:B------:R-:W5:Y:S01]  /*1710*/  @!P0 LDC.64 R8, c[0x0][0x398] ;  /* 0x0000e600ff088b82 */ /* 0x000f620000000a00 */
[C---:B------:R-:W-:Y:S01]  /*1720*/  LOP3.LUT R13, R12.reuse, 0xc0, RZ, 0xc0, !PT ;  /* 0x000000c00c0d7812 */ /* 0x040fe200078ec0ff */
[----:B------:R-:W-:Y:S01]  /*1730*/  IMAD.MOV.U32 R17, RZ, RZ, RZ ;  /* 0x000000ffff117224 */ /* 0x000fe200078e00ff */
[----:B------:R-:W-:Y:S01]  /*1740*/  LOP3.LUT R85, R12, 0x120, RZ, 0xc0, !PT ;  /* 0x000001200c557812 */ /* 0x000fe200078ec0ff */
[----:B------:R-:W-:Y:S01]  /*1750*/  IMAD.X R23, RZ, RZ, R11, P1 ;  /* 0x000000ffff177224 */ /* 0x000fe200008e060b */
[----:B------:R-:W-:Y:S01]  /*1760*/  LOP3.LUT R10, R13, 0x18, R10, 0xf8, !PT ;  /* 0x000000180d0a7812 */ /* 0x000fe200078ef80a */
[----:B------:R-:W-:Y:S01]  /*1770*/  IMAD.WIDE.U32 R18, R19, 0x40, R16 ;  /* 0x0000004013127825 */ /* 0x000fe200078e0010 */
[C---:B------:R-:W-:Y:S01]  /*1780*/  LOP3.LUT R116, R130.reuse, 0x20, RZ, 0xfc, !PT ;  /* 0x0000002082747812 */ /* 0x040fe200078efcff */
[----:B------:R-:W1:Y:S01]  /*1790*/  @P0 LDC.64 R2, c[0x0][0x3b0] ;  /* 0x0000ec00ff020b82 */ /* 0x000e620000000a00 */
[----:B------:R-:W-:Y:S01]  /*17a0*/  LOP3.LUT R115, R130, 0x40, RZ, 0xfc, !PT ;  /* 0x0000004082737812 */ /* 0x000fe200078efcff */
[----:B------:R-:W-:-:S02]  /*17b0*/  IMAD.SHL.U32 R11, R5, 0x10, RZ ;  /* 0x00000010050b7824 */ /* 0x000fc400078e00ff */
        /* <DEDUP_REMOVED lines=14> */
[----:B------:R-:W-:Y:S01]  /*18a0*/  SHF.R.U32.HI R3, RZ, 0x1, R5 ;  /* 0x00000001ff037819 */ /* 0x000fe20000011605 */
        /* <DEDUP_REMOVED lines=9> */
[----:B--2---:R-:W-:Y:S01]  /*1940*/  ULEA UR4, UR12, UR4, 0x18 ;  /* 0x000000040c047291 */ /* 0x004fe2000f8ec0ff */
[----:B------:R-:W-:-:S03]  /*1950*/  IMAD R21, R134, UR5, R9 ;  /* 0x0000000586157c24 */ /* 0x000fc6000f8e0209 */
[----:B------:R-:W-:Y:S02]  /*1960*/  LEA.HI.X R117, R20, UR11, R117, 0x1, P1 ;  /* 0x0000000b14757c11 */ /* 0x000fe400088f0c75 */
[----:B------:R-:W-:-:S03]  /*1970*/  LEA R129, R129, UR4, 0x1 ;  /* 0x0000000481817c11 */ /* 0x000fc6000f8e08ff */
        /* <DEDUP_REMOVED lines=30> */
.L_x_4317:
[----:B------:R2:W-:Y:S02]  /*1b60*/  STS.128 [R129+0x2000], RZ ;  /* 0x002000ff81007388 */ /* 0x0005e40000000c00 */
.L_x_4316:
[----:B------:R-:W-:Y:S05]  /*1b70*/  BSYNC.RECONVERGENT B0 ;  /* 0x0000000000007941 */ /* 0x000fea0003800200 */
.L_x_4315:
        /* <DEDUP_REMOVED lines=36> */
.L_x_4320:
[----:B------:R4:W-:Y:S02]  /*1dc0*/  STS.128 [R129+0x2800], RZ ;  /* 0x002800ff81007388 */ /* 0x0009e40000000c00 */
.L_x_4319:
[----:B------:R-:W-:Y:S05]  /*1dd0*/  BSYNC.RECONVERGENT B0 ;  /* 0x0000000000007941 */ /* 0x000fea0003800200 */
.L_x_4318:
        /* <DEDUP_REMOVED lines=30> */
.L_x_4323:
[----:B------:R4:W-:Y:S02]  /*1fc0*/  STS.128 [R129+0x5000], RZ ;  /* 0x005000ff81007388 */ /* 0x0009e40000000c00 */
.L_x_4322:
[----:B------:R-:W-:Y:S05]  /*1fd0*/  BSYNC.RECONVERGENT B0 ;  /* 0x0000000000007941 */ /* 0x000fea0003800200 */
.L_x_4321:
[----:B-1--4-:R-:W1:Y:S01]  /*1fe0*/  LDC.64 R8, c[0x0][0x538] ;  /* 0x00014e00ff087b82 */ /* 0x012e620000000a00 */
[----:B------:R-:W-:Y:S01]  /*1ff0*/  ISETP.GE.AND P0, PT, R13, R14, PT ;  /* 0x0000000e0d00720c */ /* 0x000fe20003f06270 */
[----:B------:R-:W-:Y:S01]  /*2000*/  BSSY.RECONVERGENT B0, `(.L_x_4324) ;  /* 0x0000019000007945 */ /* 0x000fe20003800200 */
[C---:B------:R-:W-:Y:S01]  /*2010*/  SHF.L.U64.HI R122, R92.reuse, 0x5, R93 ;  /* 0x000000055c7a7819 */ /* 0x040fe2000001025d */
[----:B------:R-:W-:-:S10]  /*2020*/  IMAD.SHL.U32 R123, R92, 0x20, RZ ;  /* 0x000000205c7b7824 */ /* 0x000fd400078e00ff */
[----:B------:R-:W-:Y:S05]  /*2030*/  @P0 BRA `(.L_x_4325) ;  /* 0x0000000000540947 */ /* 0x000fea0003800000 */
[----:B------:R-:W4:Y:S01]  /*2040*/  LDCU UR5, c[0x0][0x440] ;  /* 0x00008800ff0577ac */ /* 0x000f220008000800 */
[----:B------:R-:W-:-:S04]  /*2050*/  LEA R18, P3, R123, R118, 0x1 ;  /* 0x000000767b127211 */ /* 0x000fc800078608ff */
[----:B------:R-:W-:Y:S02]  /*2060*/  LEA.HI.X R19, R123, R117, R122, 0x1, P3 ;  /* 0x000000757b137211 */ /* 0x000fe400018f0c7a */
        /* <DEDUP_REMOVED lines=18> */
.L_x_4325:
[----:B------:R-:W-:Y:S05]  /*2190*/  BSYNC.RECONVERGENT B0 ;  /* 0x0000000000007941 */ /* 0x000fea0003800200 */
.L_x_4324:
        /* <DEDUP_REMOVED lines=14> */
[----:B------:R-:W-:Y:S02]  /*2280*/  LOP3.LUT R84, R10, 0x8, R3, 0x78, !PT ;  /* 0x000000080a547812 */ /* 0x000fe400078e7803 */
[----:B------:R-:W-:Y:S02]  /*2290*/  IADD3 R9, PT, PT, R9, 0x1, R128 ;  /* 0x0000000109097810 */ /* 0x000fe40007ffe080 */
[----:B------:R-:W-:Y:S02]  /*22a0*/  LOP3.LUT R113, R11, 0x3e00, RZ, 0xc0, !PT ;  /* 0x00003e000b717812 */ /* 0x000fe400078ec0ff */
[----:B------:R-:W-:-:S04]  /*22b0*/  IADD3 R15, PT, PT, -R15, R9, R16 ;  /* 0x000000090f0f7210 */ /* 0x000fc80007ffe110 */
        /* <DEDUP_REMOVED lines=26> */
.L_x_4328:
[----:B------:R4:W-:Y:S01]  /*2460*/  STS.128 [R129+0x8000], RZ ;  /* 0x008000ff81007388 */ /* 0x0009e20000000c00 */
[----:B------:R-:W-:Y:S05]  /*2470*/  BRA `(.L_x_4329) ;  /* 0x00000000000c7947 */ /* 0x000fea0003800000 */
.L_x_4327:
[----:B------:R1:W-:Y:S04]  /*2480*/  STS.128 [R129+0x6000], RZ ;  /* 0x006000ff81007388 */ /* 0x0003e80000000c00 */
[----:B------:R1:W-:Y:S04]  /*2490*/  STS.128 [R129+0x7000], RZ ;  /* 0x007000ff81007388 */ /* 0x0003e80000000c00 */
[----:B------:R1:W-:Y:S02]  /*24a0*/  STS.128 [R129+0x8000], RZ ;  /* 0x008000ff81007388 */ /* 0x0003e40000000c00 */
.L_x_4329:
[----:B------:R-:W-:Y:S05]  /*24b0*/  BSYNC.RECONVERGENT B0 ;  /* 0x0000000000007941 */ /* 0x000fea0003800200 */
.L_x_4326:
[----:B------:R-:W-:Y:S01]  /*24c0*/  ISETP.GE.AND P0, PT, R13, R14, PT ;  /* 0x0000000e0d00720c */ /* 0x000fe20003f06270 */
[----:B------:R-:W-:Y:S01]  /*24d0*/  IMAD.SHL.U32 R87, R5, 0x2, RZ ;  /* 0x0000000205577824 */ /* 0x000fe200078e00ff */
[----:B------:R-:W-:Y:S01]  /*24e0*/  BSSY.RECONVERGENT B0, `(.L_x_4330) ;  /* 0x0000020000007945 */ /* 0x000fe20003800200 */
[----:B------:R-:W-:Y:S01]  /*24f0*/  IADD3 R113, PT, PT, R84, R85, R113 ;  /* 0x0000005554717210 */ /* 0x000fe20007ffe071 */
[C---:B------:R-:W-:Y:S01]  /*2500*/  IMAD.SHL.U32 R125, R6.reuse, 0x20, RZ ;  /* 0x00000020067d7824 */ /* 0x040fe200078e00ff */
[----:B------:R-:W-:Y:S02]  /*2510*/  SHF.L.U64.HI R124, R6, 0x5, R7 ;  /* 0x00000005067c7819 */ /* 0x000fe40000010207 */
[----:B------:R-:W-:-:S06]  /*2520*/  LOP3.LUT R87, R87, 0x6, RZ, 0xc0, !PT ;  /* 0x0000000657577812 */ /* 0x000fcc00078ec0ff */
        /* <DEDUP_REMOVED lines=26> */
.L_x_4332:
[----:B------:R1:W-:Y:S02]  /*26d0*/  STS.128 [R129+0x8800], RZ ;  /* 0x008800ff81007388 */ /* 0x0003e40000000c00 */
.L_x_4331:
[----:B------:R-:W-:Y:S05]  /*26e0*/  BSYNC.RECONVERGENT B0 ;  /* 0x0000000000007941 */ /* 0x000fea0003800200 */
.L_x_4330:
        /* <DEDUP_REMOVED lines=12> */
[----:B---3--:R-:W-:Y:S01]  /*27b0*/  LDSM.16.M88.4 R24, [R113+0x1000] ;  /* 0x001000007118783b */ /* 0x008fe20000000200 */
[----:B------:R-:W-:-:S03]  /*27c0*/  SEL R5, R5, 0xffffffe0, !P0 ;  /* 0xffffffe005057807 */ /* 0x000fc60004000000 */
[----:B------:R-:W3:Y:S02]  /*27d0*/  LDSM.16.M88.4 R52, [R112+0x3000] ;  /* 0x003000007034783b */ /* 0x000ee40000000200 */
[--C-:B------:R-:W-:Y:S02]  /*27e0*/  IMAD.IADD R111, R113, 0x1, R5.reuse ;  /* 0x00000001716f7824 */ /* 0x100fe400078e0205 */
[----:B------:R-:W5:Y:S01]  /*27f0*/  LDSM.16.M88.4 R44, [R112+0x3400] ;  /* 0x00340000702c783b */ /* 0x000f620000000200 */
[----:B------:R-:W-:-:S03]  /*2800*/  IMAD.IADD R109, R112, 0x1, R5 ;  /* 0x00000001706d7824 */ /* 0x000fc600078e0205 */
[----:B------:R-:W2:Y:S04]  /*2810*/  LDSM.16.M88.4 R36, [R112+0x3800] ;  /* 0x003800007024783b */ /* 0x000ea80000000200 */
[----:B-1----:R-:W1:Y:S04]  /*2820*/  LDSM.16.M88.4 R8, [R112+0x3c00] ;  /* 0x003c00007008783b */ /* 0x002e680000000200 */
[----:B------:R-:W-:Y:S04]  /*2830*/  LDSM.16.M88.4 R72, [R111] ;  /* 0x000000006f48783b */ /* 0x000fe80000000200 */
[----:B------:R-:W4:Y:S04]  /*2840*/  LDSM.16.M88.4 R20, [R109+0x3000] ;  /* 0x003000006d14783b */ /* 0x000f280000000200 */
[----:B------:R-:W4:Y:S04]  /*2850*/  LDSM.16.M88.4 R12, [R109+0x3800] ;  /* 0x003800006d0c783b */ /* 0x000f280000000200 */
[----:B------:R-:W4:Y:S04]  /*2860*/  LDSM.16.M88.4 R76, [R109+0x3c00] ;  /* 0x003c00006d4c783b */ /* 0x000f280000000200 */
[----:B------:R-:W-:Y:S04]  /*2870*/  LDSM.16.M88.4 R16, [R109+0x3400] ;  /* 0x003400006d10783b */ /* 0x000fe80000000200 */
[----:B------:R-:W-:Y:S01]  /*2880*/  LDSM.16.M88.4 R64, [R112+0x4800] ;  /* 0x004800007040783b */ /* 0x000fe20000000200 */
[C---:B---3--:R-:W-:Y:S03]  /*2890*/  HMMA.16816.F32.BF16 R56, R28.reuse, R52, RZ ;  /* 0x000000341c38723c */ /* 0x048fe600000418ff */
[----:B------:R-:W-:Y:S04]  /*28a0*/  LDSM.16.M88.4 R60, [R112+0x4c00] ;  /* 0x004c0000703c783b */ /* 0x000fe80000000200 */
[----:B------:R-:W-:Y:S01]  /*28b0*/  LDSM.16.M88.4 R68, [R112+0x4400] ;  /* 0x004400007044783b */ /* 0x000fe20000000200 */
[C---:B-----5:R-:W-:Y:S03]  /*28c0*/  HMMA.16816.F32.BF16 R48, R28.reuse, R44, RZ ;  /* 0x0000002c1c30723c */ /* 0x060fe600000418ff */
[----:B------:R-:W-:Y:S05]  /*28d0*/  LDSM.16.M88.4 R80, [R109+0x4c00] ;  /* 0x004c00006d50783b */ /* 0x000fea0000000200 */
[C---:B--2---:R-:W-:Y:S08]  /*28e0*/  HMMA.16816.F32.BF16 R40, R28.reuse, R36, RZ ;  /* 0x000000241c28723c */ /* 0x044ff000000418ff */
[C---:B------:R-:W-:Y:S08]  /*28f0*/  HMMA.16816.F32.BF16 R52, R28.reuse, R54, RZ ;  /* 0x000000361c34723c */ /* 0x040ff000000418ff */
[C---:B------:R-:W-:Y:S08]  /*2900*/  HMMA.16816.F32.BF16 R44, R28.reuse, R46, RZ ;  /* 0x0000002e1c2c723c */ /* 0x040ff000000418ff */
[C---:B------:R-:W-:Y:S08]  /*2910*/  HMMA.16816.F32.BF16 R36, R28.reuse, R38, RZ ;  /* 0x000000261c24723c */ /* 0x040ff000000418ff */
[C---:B-1----:R-:W-:Y:S08]  /*2920*/  HMMA.16816.F32.BF16 R32, R28.reuse, R8, RZ ;  /* 0x000000081c20723c */ /* 0x042ff000000418ff */
[----:B------:R-:W-:Y:S01]  /*2930*/  HMMA.16816.F32.BF16 R28, R28, R10, RZ ;  /* 0x0000000a1c1c723c */ /* 0x000fe200000418ff */
[----:B------:R-:W1:Y:S07]  /*2940*/  LDSM.16.M88.4 R8, [R112+0x4000] ;  /* 0x004000007008783b */ /* 0x000e6e0000000200 */
[C---:B----4-:R-:W-:Y:S08]  /*2950*/  HMMA.16816.F32.BF16 R56, R72.reuse, R20, R56 ;  /* 0x000000144838723c */ /* 0x050ff00000041838 */
[C---:B------:R-:W-:Y:S01]  /*2960*/  HMMA.16816.F32.BF16 R52, R72.reuse, R22, R52 ;  /* 0x000000164834723c */ /* 0x040fe20000041834 */
[----:B------:R-:W-:Y:S07]  /*2970*/  LDSM.16.M88.4 R20, [R109+0x4000] ;  /* 0x004000006d14783b */ /* 0x000fee0000000200 */
[C---:B------:R-:W-:Y:S08]  /*2980*/  HMMA.16816.F32.BF16 R40, R72.reuse, R12, R40 ;  /* 0x0000000c4828723c */ /* 0x040ff00000041828 */
[C---:B------:R-:W-:Y:S01]  /*2990*/  HMMA.16816.F32.BF16 R36, R72.reuse, R14, R36 ;  /* 0x0000000e4824723c */ /* 0x040fe20000041824 */
[----:B------:R-:W-:Y:S07]  /*29a0*/  LDSM.16.M88.4 R12, [R111+0x1000] ;  /* 0x001000006f0c783b */ /* 0x000fee0000000200 */
[----:B------:R-:W-:Y:S08]  /*29b0*/  HMMA.16816.F32.BF16 R32, R72, R76, R32 ;  /* 0x0000004c4820723c */ /* 0x000ff00000041820 */
[C---:B-1----:R-:W-:Y:S08]  /*29c0*/  HMMA.16816.F32.BF16 R56, R24.reuse, R8, R56 ;  /* 0x000000081838723c */ /* 0x042ff00000041838 */
[----:B------:R-:W-:Y:S01]  /*29d0*/  HMMA.16816.F32.BF16 R52, R24, R10, R52 ;  /* 0x0000000a1834723c */ /* 0x000fe20000041834 */
[----:B------:R-:W1:Y:S07]  /*29e0*/  LDSM.16.M88.4 R8, [R109+0x4800] ;  /* 0x004800006d08783b */ /* 0x000e6e0000000200 */
[C---:B------:R-:W-:Y:S01]  /*29f0*/  HMMA.16816.F32.BF16 R28, R72.reuse, R78, R28 ;  /* 0x0000004e481c723c */ /* 0x040fe2000004181c */
[----:B------:R-:W-:Y:S07]  /*2a00*/  LDSM.16.M88.4 R76, [R113+0x2000] ;  /* 0x00200000714c783b */ /* 0x000fee0000000200 */
[C---:B------:R-:W-:Y:S08]  /*2a10*/  HMMA.16816.F32.BF16 R48, R72.reuse, R16, R48 ;  /* 0x000000104830723c */ /* 0x040ff00000041830 */
[----:B------:R-:W-:Y:S01]  /*2a20*/  HMMA.16816.F32.BF16 R44, R72, R18, R44 ;  /* 0x00000012482c723c */ /* 0x000fe2000004182c */
[----:B------:R-:W2:Y:S04]  /*2a30*/  LDSM.16.M88.4 R16, [R109+0x4400] ;  /* 0x004400006d10783b */ /* 0x000ea80000000200 */
[----:B------:R-:W-:Y:S03]  /*2a40*/  LDSM.16.M88.4 R72, [R112+0x5000] ;  /* 0x005000007048783b */ /* 0x000fe60000000200 */
        /* <DEDUP_REMOVED lines=8> */
[----:B------:R-:W-:Y:S04]  /*2ad0*/  LDSM.16.M88.4 R24, [R111+0x2000] ;  /* 0x002000006f18783b */ /* 0x000fe80000000200 */
[----:B------:R-:W-:Y:S03]  /*2ae0*/  LDSM.16.M88.4 R68, [R112+0x5400] ;  /* 0x005400007044783b */ /* 0x000fe60000000200 */
[C---:B-1----:R-:W-:Y:S08]  /*2af0*/  HMMA.16816.F32.BF16 R40, R12.reuse, R8, R40 ;  /* 0x000000080c28723c */ /* 0x042ff00000041828 */
[C---:B------:R-:W-:Y:S01]  /*2b00*/  HMMA.16816.F32.BF16 R36, R12.reuse, R10, R36 ;  /* 0x0000000a0c24723c */ /* 0x040fe20000041824 */
[----:B------:R-:W1:Y:S07]  /*2b10*/  LDSM.16.M88.4 R8, [R109+0x5c00] ;  /* 0x005c00006d08783b */ /* 0x000e6e0000000200 */
[C---:B------:R-:W-:Y:S08]  /*2b20*/  HMMA.16816.F32.BF16 R28, R12.reuse, R82, R28 ;  /* 0x000000520c1c723c */ /* 0x040ff0000004181c */
[C---:B------:R-:W-:Y:S08]  /*2b30*/  HMMA.16816.F32.BF16 R56, R12.reuse, R20, R56 ;  /* 0x000000140c38723c */ /* 0x040ff00000041838 */
[C---:B------:R-:W-:Y:S01]  /*2b40*/  HMMA.16816.F32.BF16 R52, R12.reuse, R22, R52 ;  /* 0x000000160c34723c */ /* 0x040fe20000041834 */
[----:B------:R-:W4:Y:S07]  /*2b50*/  LDSM.16.M88.4 R20, [R109+0x5000] ;  /* 0x005000006d14783b */ /* 0x000f2e0000000200 */
[C---:B--2---:R-:W-:Y:S08]  /*2b60*/  HMMA.16816.F32.BF16 R48, R12.reuse, R16, R48 ;  /* 0x000000100c30723c */ /* 0x044ff00000041830 */
[C---:B------:R-:W-:Y:S01]  /*2b70*/  HMMA.16816.F32.BF16 R44, R12.reuse, R18, R44 ;  /* 0x000000120c2c723c */ /* 0x040fe2000004182c */
[----:B------:R-:W-:Y:S07]  /*2b80*/  LDSM.16.M88.4 R16, [R109+0x5400] ;  /* 0x005400006d10783b */ /* 0x000fee0000000200 */
[----:B------:R-:W-:Y:S01]  /*2b90*/  HMMA.16816.F32.BF16 R32, R12, R80, R32 ;  /* 0x000000500c20723c */ /* 0x000fe20000041820 */
[----:B------:R-:W2:Y:S01]  /*2ba0*/  LDSM.16.M88.4 R12, [R109+0x5800] ;  /* 0x005800006d0c783b */ /* 0x000ea20000000200 */
[----:B------:R-:W-:-:S06]  /*2bb0*/  DEPBAR.LE SB0, 0x0 ;  /* 0x000080000000791a */ /* 0x000fcc0000000000 */
[C---:B---3--:R-:W-:Y:S08]  /*2bc0*/  HMMA.16816.F32.BF16 R28, R76.reuse, R62, R28 ;  /* 0x0000003e4c1c723c */ /* 0x048ff0000004181c */
[C---:B------:R-:W-:Y:S08]  /*2bd0*/  HMMA.16816.F32.BF16 R56, R76.reuse, R72, R56 ;  /* 0x000000484c38723c */ /* 0x040ff00000041838 */
[C---:B------:R-:W-:Y:S08]  /*2be0*/  HMMA.16816.F32.BF16 R52, R76.reuse, R74, R52 ;  /* 0x0000004a4c34723c */ /* 0x040ff00000041834 */
[C---:B------:R-:W-:Y:S08]  /*2bf0*/  HMMA.16816.F32.BF16 R40, R76.reuse, R64, R40 ;  /* 0x000000404c28723c */ /* 0x040ff00000041828 */
[----:B------:R-:W-:Y:S08]  /*2c00*/  HMMA.16816.F32.BF16 R32, R76, R60, R32 ;  /* 0x0000003c4c20723c */ /* 0x000ff00000041820 */
[----:B-1----:R-:W-:Y:S01]  /*2c10*/  HMMA.16816.F32.BF16 R28, R24, R10, R28 ;  /* 0x0000000a181c723c */ /* 0x002fe2000004181c */
[----:B------:R-:W-:-:S04]  /*2c20*/  IMAD.IADD R10, R4, 0x1, R87 ;  /* 0x00000001040a7824 */ /* 0x000fc800078e0257 */
[----:B------:R-:W-:-:S03]  /*2c30*/  VIADD R11, R10, 0x38 ;  /* 0x000000380a0b7836 */ /* 0x000fc60000000000 */
[C---:B------:R-:W-:Y:S02]  /*2c40*/  HMMA.16816.F32.BF16 R48, R76.reuse, R68, R48 ;  /* 0x000000444c30723c */ /* 0x040fe40000041830 */
[----:B------:R-:W-:Y:S02]  /*2c50*/  I2FP.F32.U32 R3, R11 ;  /* 0x0000000b00037245 */ /* 0x000fe40000201000 */
[C---:B------:R-:W-:Y:S02]  /*2c60*/  ISETP.GE.AND P5, PT, R11.reuse, R96, PT ;  /* 0x000000600b00720c */ /* 0x040fe40003fa6270 */
[----:B------:R-:W-:Y:S01]  /*2c70*/  ISETP.GE.AND P2, PT, R11, R95, PT ;  /* 0x0000005f0b00720c */ /* 0x000fe20003f46270 */
[----:B------:R-:W-:Y:S01]  /*2c80*/  VIADD R11, R10, 0x18 ;  /* 0x000000180a0b7836 */ /* 0x000fe20000000000 */
[----:B------:R-:W-:Y:S03]  /*2c90*/  HMMA.16816.F32.BF16 R44, R76, R70, R44 ;  /* 0x000000464c2c723c */ /* 0x000fe6000004182c */
[----:B------:R-:W-:-:S05]  /*2ca0*/  FFMA.FTZ R28, R0, R3, R28 ;  /* 0x00000003001c7223 */ /* 0x000fca000001001c */
[----:B------:R-:W-:Y:S01]  /*2cb0*/  HMMA.16816.F32.BF16 R36, R76, R66, R36 ;  /* 0x000000424c24723c */ /* 0x000fe20000041824 */
[----:B------:R-:W-:-:S07]  /*2cc0*/  FSEL R97, R28, -INF , !P5 ;  /* 0xff8000001c617808 */ /* 0x000fce0006800000 */
[----:B----4-:R-:W-:Y:S01]  /*2cd0*/  HMMA.16816.F32.BF16 R56, R24, R20, R56 ;  /* 0x000000141838723c */ /* 0x010fe20000041838 */
[----:B------:R-:W-:-:S05]  /*2ce0*/  VIADD R21, R10, 0x1 ;  /* 0x000000010a157836 */ /* 0x000fca0000000000 */
[C---:B------:R-:W-:Y:S02]  /*2cf0*/  ISETP.GE.AND P4, PT, R21.reuse, R96, PT ;  /* 0x000000601500720c */ /* 0x040fe40003f86270 */
[----:B------:R-:W-:Y:S01]  /*2d00*/  HMMA.16816.F32.BF16 R52, R24, R22, R52 ;  /* 0x000000161834723c */ /* 0x000fe20000041834 */
[----:B------:R-:W-:Y:S01]  /*2d10*/  BAR.SYNC.DEFER_BLOCKING 0x0 ;  /* 0x0000000000007b1d */ /* 0x000fe20000010000 */
[----:B------:R-:W-:Y:S02]  /*2d20*/  ISETP.GE.AND P1, PT, R21, R95, PT ;  /* 0x0000005f1500720c */ /* 0x000fe40003f26270 */
[----:B------:R-:W-:-:S04]  /*2d30*/  I2FP.F32.U32 R21, R21 ;  /* 0x0000001500157245 */ /* 0x000fc80000201000 */
[C---:B--2---:R-:W-:Y:S01]  /*2d40*/  HMMA.16816.F32.BF16 R40, R24.reuse, R12, R40 ;  /* 0x0000000c1828723c */ /* 0x044fe20000041828 */
[----:B------:R-:W-:Y:S02]  /*2d50*/  VIADD R13, R10, 0x8 ;  /* 0x000000080a0d7836 */ /* 0x000fe40000000000 */
[CC--:B------:R-:W-:Y:S01]  /*2d60*/  FFMA.FTZ R57, R0.reuse, R21.reuse, R57 ;  /* 0x0000001500397223 */ /* 0x0c0fe20000010039 */
[----:B------:R-:W-:Y:S01]  /*2d70*/  FFMA.FTZ R21, R0, R21, R59 ;  /* 0x0000001500157223 */ /* 0x000fe2000001003b */
[C---:B------:R-:W-:Y:S01]  /*2d80*/  VIADD R12, R10.reuse, 0x28 ;  /* 0x000000280a0c7836 */ /* 0x040fe20000000000 */
[C---:B------:R-:W-:Y:S02]  /*2d90*/  ISETP.GE.AND P0, PT, R13.reuse, R96, PT ;  /* 0x000000600d00720c */ /* 0x040fe40003f06270 */
[----:B------:R-:W-:Y:S01]  /*2da0*/  HMMA.16816.F32.BF16 R32, R24, R8, R32 ;  /* 0x000000081820723c */ /* 0x000fe20000041820 */
[C---:B------:R-:W-:Y:S01]  /*2db0*/  VIADD R8, R10.reuse, 0x9 ;  /* 0x000000090a087836 */ /* 0x040fe20000000000 */
[----:B------:R-:W-:Y:S01]  /*2dc0*/  ISETP.GE.AND P6, PT, R13, R95, PT ;  /* 0x0000005f0d00720c */ /* 0x000fe20003fc6270 */
[----:B------:R-:W-:Y:S01]  /*2dd0*/  VIADD R9, R10, 0x19 ;  /* 0x000000190a097836 */ /* 0x000fe20000000000 */
[----:B------:R-:W-:-:S02]  /*2de0*/  I2FP.F32.U32 R13, R13 ;  /* 0x0000000d000d7245 */ /* 0x000fc40000201000 */
[C---:B------:R-:W-:Y:S02]  /*2df0*/  ISETP.GE.AND P3, PT, R8.reuse, R96, PT ;  /* 0x000000600800720c */ /* 0x040fe40003f66270 */
[----:B------:R-:W-:Y:S01]  /*2e00*/  HMMA.16816.F32.BF16 R48, R24, R16, R48 ;  /* 0x000000101830723c */ /* 0x000fe20000041830 */
[----:B------:R-:W-:Y:S01]  /*2e10*/  ISETP.GE.AND P5, PT, R8, R95, PT ;  /* 0x0000005f0800720c */ /* 0x000fe20003fa6270 */
[----:B------:R-:W-:Y:S01]  /*2e20*/  VIADD R17, R10, 0x10 ;  /* 0x000000100a117836 */ /* 0x000fe20000000000 */
[----:B------:R-:W-:Y:S02]  /*2e30*/  I2FP.F32.U32 R8, R8 ;  /* 0x0000000800087245 */ /* 0x000fe40000201000 */
[----:B------:R-:W-:-:S03]  /*2e40*/  FSEL R21, R21, -INF , !P1 ;  /* 0xff80000015157808 */ /* 0x000fc60004800000 */
[C---:B------:R-:W-:Y:S01]  /*2e50*/  HMMA.16816.F32.BF16 R44, R24.reuse, R18, R44 ;  /* 0x00000012182c723c */ /* 0x040fe2000004182c */
[CC--:B------:R-:W-:Y:S01]  /*2e60*/  FFMA.FTZ R23, R0.reuse, R8.reuse, R53 ;  /* 0x0000000800177223 */ /* 0x0c0fe20000010035 */
[----:B------:R-:W-:Y:S01]  /*2e70*/  FFMA.FTZ R19, R0, R8, R55 ;  /* 0x0000000800137223 */ /* 0x000fe20000010037 */
[----:B------:R-:W-:Y:S01]  /*2e80*/  VIADD R8, R10, 0x11 ;  /* 0x000000110a087836 */ /* 0x000fe20000000000 */
[----:B------:R-:W-:Y:S02]  /*2e90*/  FSEL R53, R57, -INF , !P4 ;  /* 0xff80000039357808 */ /* 0x000fe40006000000 */
[----:B------:R-:W-:Y:S02]  /*2ea0*/  ISETP.GE.AND P4, PT, R17, R95, PT ;  /* 0x0000005f1100720c */ /* 0x000fe40003f86270 */
[----:B------:R-:W-:Y:S01]  /*2eb0*/  HMMA.16816.F32.BF16 R36, R24, R14, R36 ;  /* 0x0000000e1824723c */ /* 0x000fe20000041824 */
[C---:B------:R-:W-:Y:S01]  /*2ec0*/  FFMA.FTZ R25, R0.reuse, R3, R30 ;  /* 0x0000000300197223 */ /* 0x040fe2000001001e */
[CC--:B------:R-:W-:Y:S01]  /*2ed0*/  FFMA.FTZ R27, R0.reuse, R13.reuse, R52 ;  /* 0x0000000d001b7223 */ /* 0x0c0fe20000010034 */
[----:B------:R-:W-:Y:S01]  /*2ee0*/  FFMA.FTZ R13, R0, R13, R54 ;  /* 0x0000000d000d7223 */ /* 0x000fe20000010036 */
[----:B------:R-:W-:Y:S01]  /*2ef0*/  ISETP.GE.AND P1, PT, R8, R96, PT ;  /* 0x000000600800720c */ /* 0x000fe20003f26270 */
[----:B------:R-:W-:Y:S01]  /*2f00*/  VIADD R3, R10, 0x20 ;  /* 0x000000200a037836 */ /* 0x000fe20000000000 */
[----:B------:R-:W-:-:S02]  /*2f10*/  FSEL R25, R25, -INF , !P2 ;  /* 0xff80000019197808 */ /* 0x000fc40005000000 */
[----:B------:R-:W-:Y:S02]  /*2f20*/  FSEL R27, R27, -INF , !P0 ;  /* 0xff8000001b1b7808 */ /* 0x000fe40004000000 */
[----:B------:R-:W-:Y:S02]  /*2f30*/  ISETP.GE.AND P2, PT, R17, R96, PT ;  /* 0x000000601100720c */ /* 0x000fe40003f46270 */
[----:B------:R-:W-:Y:S02]  /*2f40*/  ISETP.GE.AND P0, PT, R8, R95, PT ;  /* 0x0000005f0800720c */ /* 0x000fe40003f06270 */
[----:B------:R-:W-:Y:S02]  /*2f50*/  FSEL R13, R13, -INF , !P6 ;  /* 0xff8000000d0d7808 */ /* 0x000fe40007000000 */
[----:B------:R-:W-:Y:S02]  /*2f60*/  FSEL R23, R23, -INF , !P3 ;  /* 0xff80000017177808 */ /* 0x000fe40005800000 */
[----:B------:R-:W-:-:S02]  /*2f70*/  I2FP.F32.U32 R17, R17 ;  /* 0x0000001100117245 */ /* 0x000fc40000201000 */
[----:B------:R-:W-:Y:S02]  /*2f80*/  I2FP.F32.U32 R8, R8 ;  /* 0x0000000800087245 */ /* 0x000fe40000201000 */
[C---:B------:R-:W-:Y:S01]  /*2f90*/  ISETP.GE.AND P6, PT, R11.reuse, R96, PT ;  /* 0x000000600b00720c */ /* 0x040fe20003fc6270 */
[C---:B------:R-:W-:Y:S01]  /*2fa0*/  FFMA.FTZ R48, R0.reuse, R17, R48 ;  /* 0x0000001100307223 */ /* 0x040fe20000010030 */
[----:B------:R-:W-:Y:S01]  /*2fb0*/  ISETP.GE.AND P3, PT, R11, R95, PT ;  /* 0x0000005f0b00720c */ /* 0x000fe20003f66270 */
[CC--:B------:R-:W-:Y:S01]  /*2fc0*/  FFMA.FTZ R49, R0.reuse, R8.reuse, R49 ;  /* 0x0000000800317223 */ /* 0x0c0fe20000010031 */
[----:B------:R-:W-:Y:S01]  /*2fd0*/  I2FP.F32.U32 R11, R11 ;  /* 0x0000000b000b7245 */ /* 0x000fe20000201000 */
[C---:B------:R-:W-:Y:S01]  /*2fe0*/  FFMA.FTZ R17, R0.reuse, R17, R50 ;  /* 0x0000001100117223 */ /* 0x040fe20000010032 */
[----:B------:R-:W-:Y:S01]  /*2ff0*/  FFMA.FTZ R15, R0, R8, R51 ;  /* 0x00000008000f7223 */ /* 0x000fe20000010033 */
[----:B------:R-:W-:Y:S01]  /*3000*/  VIADD R8, R10, 0x21 ;  /* 0x000000210a087836 */ /* 0x000fe20000000000 */
[----:B------:R-:W-:Y:S01]  /*3010*/  FSEL R19, R19, -INF , !P5 ;  /* 0xff80000013137808 */ /* 0x000fe20006800000 */
[-C--:B------:R-:W-:Y:S01]  /*3020*/  FFMA.FTZ R44, R0, R11.reuse, R44 ;  /* 0x0000000b002c7223 */ /* 0x080fe2000001002c */
[----:B------:R-:W-:Y:S01]  /*3030*/  FSEL R55, R48, -INF , !P2 ;  /* 0xff80000030377808 */ /* 0x000fe20005000000 */
[----:B------:R-:W-:Y:S01]  /*3040*/  FFMA.FTZ R11, R0, R11, R46 ;  /* 0x0000000b000b7223 */ /* 0x000fe2000001002e */
[----:B------:R-:W-:-:S02]  /*3050*/  FSEL R51, R49, -INF , !P1 ;  /* 0xff80000031337808 */ /* 0x000fc40004800000 */
[C---:B------:R-:W-:Y:S02]  /*3060*/  ISETP.GE.AND P5, PT, R9.reuse, R96, PT ;  /* 0x000000600900720c */ /* 0x040fe40003fa6270 */
[----:B------:R-:W-:Y:S02]  /*3070*/  ISETP.GE.AND P2, PT, R9, R95, PT ;  /* 0x0000005f0900720c */ /* 0x000fe40003f46270 */
[----:B------:R-:W-:Y:S02]  /*3080*/  FSEL R17, R17, -INF , !P4 ;  /* 0xff80000011117808 */ /* 0x000fe40006000000 */
[----:B------:R-:W-:Y:S02]  /*3090*/  FSEL R15, R15, -INF , !P0 ;  /* 0xff8000000f0f7808 */ /* 0x000fe40004000000 */
[----:B------:R-:W-:Y:S02]  /*30a0*/  FSEL R49, R44, -INF , !P6 ;  /* 0xff8000002c317808 */ /* 0x000fe40007000000 */
[----:B------:R-:W-:-:S02]  /*30b0*/  I2FP.F32.U32 R9, R9 ;  /* 0x0000000900097245 */ /* 0x000fc40000201000 */
[CC--:B------:R-:W-:Y:S02]  /*30c0*/  ISETP.GE.AND P4, PT, R3.reuse, R96.reuse, PT ;  /* 0x000000600300720c */ /* 0x0c0fe40003f86270 */
[----:B------:R-:W-:Y:S01]  /*30d0*/  ISETP.GE.AND P1, PT, R3, R95, PT ;  /* 0x0000005f0300720c */ /* 0x000fe20003f26270 */
[-C--:B------:R-:W-:Y:S01]  /*30e0*/  FFMA.FTZ R45, R0, R9.reuse, R45 ;  /* 0x00000009002d7223 */ /* 0x080fe2000001002d */
[----:B------:R-:W-:Y:S01]  /*30f0*/  ISETP.GE.AND P0, PT, R8, R96, PT ;  /* 0x000000600800720c */ /* 0x000fe20003f06270 */
[----:B------:R-:W-:Y:S01]  /*3100*/  FFMA.FTZ R9, R0, R9, R47 ;  /* 0x0000000900097223 */ /* 0x000fe2000001002f */
[----:B------:R-:W-:Y:S02]  /*3110*/  ISETP.GE.AND P6, PT, R8, R95, PT ;  /* 0x0000005f0800720c */ /* 0x000fe40003fc6270 */
[----:B------:R-:W-:Y:S02]  /*3120*/  I2FP.F32.U32 R3, R3 ;  /* 0x0000000300037245 */ /* 0x000fe40000201000 */
[----:B------:R-:W-:-:S02]  /*3130*/  I2FP.F32.U32 R8, R8 ;  /* 0x0000000800087245 */ /* 0x000fc40000201000 */
        /* <DEDUP_REMOVED lines=8> */
[----:B------:R-:W-:Y:S02]  /*31c0*/  FSEL R41, R45, -INF , !P5 ;  /* 0xff8000002d297808 */ /* 0x000fe40006800000 */
[----:B------:R-:W-:-:S02]  /*31d0*/  ISETP.GE.AND P2, PT, R8, R96, PT ;  /* 0x000000600800720c */ /* 0x000fc40003f46270 */
[-C--:B------:R-:W-:Y:S02]  /*31e0*/  ISETP.GE.AND P4, PT, R8, R95.reuse, PT ;  /* 0x0000005f0800720c */ /* 0x080fe40003f86270 */
[----:B------:R-:W-:Y:S02]  /*31f0*/  I2FP.F32.U32 R45, R12 ;  /* 0x0000000c002d7245 */ /* 0x000fe40000201000 */
[----:B------:R-:W-:Y:S02]  /*3200*/  I2FP.F32.U32 R8, R8 ;  /* 0x0000000800087245 */ /* 0x000fe40000201000 */
[----:B------:R-:W-:Y:S01]  /*3210*/  ISETP.GE.AND P5, PT, R12, R95, PT ;  /* 0x0000005f0c00720c */ /* 0x000fe20003fa6270 */
[-C--:B------:R-:W-:Y:S01]  /*3220*/  FFMA.FTZ R38, R0, R45.reuse, R38 ;  /* 0x0000002d00267223 */ /* 0x080fe20000010026 */
[----:B------:R-:W-:Y:S01]  /*3230*/  FSEL R89, R42, -INF , !P1 ;  /* 0xff8000002a597808 */ /* 0x000fe20004800000 */
[CC--:B------:R-:W-:Y:S01]  /*3240*/  FFMA.FTZ R37, R0.reuse, R8.reuse, R37 ;  /* 0x0000000800257223 */ /* 0x0c0fe20000010025 */
[----:B------:R-:W-:Y:S01]  /*3250*/  FFMA.FTZ R39, R0, R8, R39 ;  /* 0x0000000800277223 */ /* 0x000fe20000010027 */
[----:B------:R-:W-:Y:S01]  /*3260*/  FSEL R87, R87, -INF , !P0 ;  /* 0xff80000057577808 */ /* 0x000fe20004000000 */
[----:B------:R-:W-:Y:S01]  /*3270*/  VIADD R8, R10, 0x31 ;  /* 0x000000310a087836 */ /* 0x000fe20000000000 */
[C---:B------:R-:W-:Y:S01]  /*3280*/  ISETP.GE.AND P1, PT, R3.reuse, R96, PT ;  /* 0x000000600300720c */ /* 0x040fe20003f26270 */
[----:B------:R-:W-:Y:S01]  /*3290*/  FFMA.FTZ R36, R0, R45, R36 ;  /* 0x0000002d00247223 */ /* 0x000fe20000010024 */
[----:B------:R-:W-:-:S02]  /*32a0*/  ISETP.GE.AND P0, PT, R3, R95, PT ;  /* 0x0000005f0300720c */ /* 0x000fc40003f06270 */
[----:B------:R-:W-:Y:S02]  /*32b0*/  I2FP.F32.U32 R3, R3 ;  /* 0x0000000300037245 */ /* 0x000fe40000201000 */
[----:B------:R-:W-:Y:S02]  /*32c0*/  FSEL R103, R38, -INF , !P5 ;  /* 0xff80000026677808 */ /* 0x000fe40006800000 */
[----:B------:R-:W-:Y:S01]  /*32d0*/  FSEL R119, R37, -INF , !P2 ;  /* 0xff80000025777808 */ /* 0x000fe20005000000 */
[CC--:B------:R-:W-:Y:S01]  /*32e0*/  FFMA.FTZ R34, R0.reuse, R3.reuse, R34 ;  /* 0x0000000300227223 */ /* 0x0c0fe20000010022 */
[----:B------:R-:W-:Y:S01]  /*32f0*/  FSEL R11, R11, -INF , !P3 ;  /* 0xff8000000b0b7808 */ /* 0x000fe20005800000 */
[----:B------:R-:W-:Y:S01]  /*3300*/  FFMA.FTZ R32, R0, R3, R32 ;  /* 0x0000000300207223 */ /* 0x000fe20000010020 */
[C---:B------:R-:W-:Y:S02]  /*3310*/  ISETP.GE.AND P5, PT, R8.reuse, R96, PT ;  /* 0x000000600800720c */ /* 0x040fe40003fa6270 */
[----:B------:R-:W-:-:S02]  /*3320*/  ISETP.GE.AND P2, PT, R8, R95, PT ;  /* 0x0000005f0800720c */ /* 0x000fc40003f46270 */
[----:B------:R-:W-:Y:S02]  /*3330*/  ISETP.GE.AND P3, PT, R12, R96, PT ;  /* 0x000000600c00720c */ /* 0x000fe40003f66270 */
[----:B------:R-:W-:Y:S02]  /*3340*/  I2FP.F32.U32 R8, R8 ;  /* 0x0000000800087245 */ /* 0x000fe40000201000 */
[----:B------:R-:W-:Y:S02]  /*3350*/  FSEL R105, R43, -INF , !P6 ;  /* 0xff8000002b697808 */ /* 0x000fe40007000000 */
[----:B------:R-:W-:Y:S01]  /*3360*/  FSEL R137, R36, -INF , !P3 ;  /* 0xff80000024897808 */ /* 0x000fe20005800000 */
[----:B------:R-:W-:Y:S01]  /*3370*/  FFMA.FTZ R104, R0, R8, R33 ;  /* 0x0000000800687223 */ /* 0x000fe20000010021 */
[C---:B------:R-:W-:Y:S02]  /*3380*/  ISETP.GE.AND P6, PT, R10.reuse, R96, PT ;  /* 0x000000600a00720c */ /* 0x040fe40003fc6270 */
[----:B------:R-:W-:-:S02]  /*3390*/  ISETP.GE.AND P3, PT, R10, R95, PT ;  /* 0x0000005f0a00720c */ /* 0x000fc40003f66270 */
[----:B------:R-:W-:Y:S01]  /*33a0*/  I2FP.F32.U32 R3, R10 ;  /* 0x0000000a00037245 */ /* 0x000fe20000201000 */
[----:B------:R-:W-:Y:S01]  /*33b0*/  VIADD R10, R10, 0x39 ;  /* 0x000000390a0a7836 */ /* 0x000fe20000000000 */
[----:B------:R-:W-:Y:S02]  /*33c0*/  FSEL R33, R34, -INF , !P0 ;  /* 0xff80000022217808 */ /* 0x000fe40004000000 */
[----:B------:R-:W-:Y:S01]  /*33d0*/  ISETP.NE.AND P0, PT, R94, 0x1, PT ;  /* 0x000000015e00780c */ /* 0x000fe20003f05270 */
[-C--:B------:R-:W-:Y:S01]  /*33e0*/  FFMA.FTZ R58, R0, R3.reuse, R58 ;  /* 0x00000003003a7223 */ /* 0x080fe2000001003a */
[----:B------:R-:W-:Y:S02]  /*33f0*/  FSEL R101, R39, -INF , !P4 ;  /* 0xff80000027657808 */ /* 0x000fe40006000000 */
[----:B------:R-:W-:Y:S01]  /*3400*/  FSEL R99, R32, -INF , !P1 ;  /* 0xff80000020637808 */ /* 0x000fe20004800000 */
[----:B------:R-:W-:Y:S01]  /*3410*/  FFMA.FTZ R32, R0, R8, R35 ;  /* 0x0000000800207223 */ /* 0x000fe20000010023 */
[----:B------:R-:W-:Y:S01]  /*3420*/  ISETP.GE.AND P4, PT, R10, R96, PT ;  /* 0x000000600a00720c */ /* 0x000fe20003f86270 */
[----:B------:R-:W-:Y:S01]  /*3430*/  FFMA.FTZ R35, R0, R3, R56 ;  /* 0x0000000300237223 */ /* 0x000fe20000010038 */
[----:B------:R-:W-:-:S02]  /*3440*/  ISETP.GE.AND P1, PT, R10, R95, PT ;  /* 0x0000005f0a00720c */ /* 0x000fc40003f26270 */
[----:B------:R-:W-:Y:S02]  /*3450*/  I2FP.F32.U32 R10, R10 ;  /* 0x0000000a000a7245 */ /* 0x000fe40000201000 */
[----:B------:R-:W-:Y:S02]  /*3460*/  FSEL R104, R104, -INF , !P5 ;  /* 0xff80000068687808 */ /* 0x000fe40006800000 */
[----:B------:R-:W-:Y:S01]  /*3470*/  FSEL R32, R32, -INF , !P2 ;  /* 0xff80000020207808 */ /* 0x000fe20005000000 */
[CC--:B------:R-:W-:Y:S01]  /*3480*/  FFMA.FTZ R102, R0.reuse, R10.reuse, R29 ;  /* 0x0000000a00667223 */ /* 0x0c0fe2000001001d */
[----:B------:R-:W-:Y:S01]  /*3490*/  FFMA.FTZ R31, R0, R10, R31 ;  /* 0x0000000a001f7223 */ /* 0x000fe2000001001f */
        /* <DEDUP_REMOVED lines=16> */
.L_x_4334:
[----:B------:R-:W1:Y:S01]  /*35a0*/  LDC R37, c[0x0][0x4f0] ;  /* 0x00013c00ff257b82 */ /* 0x000e620000000800 */
[----:B------:R-:W-:Y:S01]  /*35b0*/  IADD3 R16, PT, PT, R2, -0x80, RZ ;  /* 0xffffff8002107810 */ /* 0x000fe20007ffe0ff */
[----:B------:R-:W2:Y:S01]  /*35c0*/  LDCU.64 UR6, c[0x0][0x3a0] ;  /* 0x00007400ff0677ac */ /* 0x000ea20008000a00 */
[----:B------:R-:W-:Y:S02]  /*35d0*/  IABS R12, R4 ;  /* 0x00000004000c7213 */ /* 0x000fe40000000000 */
        /* <DEDUP_REMOVED lines=55> */
.L_x_4335:
[----:B------:R-:W1:Y:S01]  /*3950*/  LDCU UR5, c[0x0][0x440] ;  /* 0x00008800ff0577ac */ /* 0x000e620008000800 */
[----:B------:R-:W-:-:S04]  /*3960*/  LEA R2, P1, R123, R118, 0x1 ;  /* 0x000000767b027211 */ /* 0x000fc800078208ff */
[----:B------:R-:W-:Y:S02]  /*3970*/  LEA.HI.X R3, R123, R117, R122, 0x1, P1 ;  /* 0x000000757b037211 */ /* 0x000fe400008f0c7a */
[----:B-1----:R-:W-:Y:S02]  /*3980*/  ISETP.GE.AND P4, PT, R130, UR5, PT ;  /* 0x0000000582007c0c */ /* 0x002fe4000bf86270 */
[----:B------:R-:W-:Y:S02]  /*3990*/  ISETP.GE.AND P3, PT, R116, UR5, PT ;  /* 0x0000000574007c0c */ /* 0x000fe4000bf66270 */
[----:B------:R-:W-:-:S09]  /*39a0*/  ISETP.GE.AND P2, PT, R115, UR5, PT ;  /* 0x0000000573007c0c */ /* 0x000fd2000bf46270 */
[--C-:B------:R-:W-:Y:S02]  /*39b0*/  @!P4 IMAD.MOV.U32 R36, RZ, RZ, R118.reuse ;  /* 0x000000ffff24c224 */ /* 0x100fe400078e0076 */
[----:B------:R-:W-:Y:S01]  /*39c0*/  @!P4 IMAD.MOV.U32 R37, RZ, RZ, R117 ;  /* 0x000000ffff25c224 */ /* 0x000fe200078e0075 */
        /* <DEDUP_REMOVED lines=12> */
[----:B-1----:R-:W-:Y:S01]  /*3a90*/  @!P2 IMAD.MOV.U32 R36, RZ, RZ, R118 ;  /* 0x000000ffff24a224 */ /* 0x002fe200078e0076 */
[----:B------:R-:W-:-:S05]  /*3aa0*/  @!P2 MOV R37, R117 ;  /* 0x000000750025a202 */ /* 0x000fca0000000f00 */
        /* <DEDUP_REMOVED lines=21> */
.L_x_4333:
[----:B--2---:R-:W-:Y:S01]  /*3c00*/  FMNMX3.FTZ R2, R35, R53, R27, !PT ;  /* 0x0000003523027276 */ /* 0x004fe2000781001b */
        /* <DEDUP_REMOVED lines=16> */
[----:B------:R-:W-:Y:S01]  /*3d10*/  IADD3 R110, PT, PT, R85, R84, RZ ;  /* 0x00000054556e7210 */ /* 0x000fe20007ffe0ff */
[----:B------:R-:W2:Y:S03]  /*3d20*/  SHFL.BFLY PT, R2, R37, 0x2, 0x1f ;  /* 0x0c401f0025027f89 */ /* 0x000ea600000e0000 */
[----:B------:R-:W-:Y:S01]  /*3d30*/  LEA R110, R110, UR4, 0x1 ;  /* 0x000000046e6e7c11 */ /* 0x000fe2000f8e08ff */
[----:B------:R-:W3:Y:S03]  /*3d40*/  SHFL.BFLY PT, R8, R39, 0x2, 0x1f ;  /* 0x0c401f0027087f89 */ /* 0x000ee600000e0000 */
[----:B------:R-:W-:Y:S01]  /*3d50*/  IADD3 R108, PT, PT, R5, R110, RZ ;  /* 0x0000006e056c7210 */ /* 0x000fe20007ffe0ff */
[----:B------:R-:W-:Y:S04]  /*3d60*/  LDSM.16.MT88.4 R56, [R110+0x7000] ;  /* 0x007000006e38783b */ /* 0x000fe80000004200 */
[----:B------:R-:W-:Y:S04]  /*3d70*/  LDSM.16.MT88.4 R72, [R110+0x8000] ;  /* 0x008000006e48783b */ /* 0x000fe80000004200 */
[----:B------:R-:W-:Y:S01]  /*3d80*/  LDSM.16.MT88.4 R64, [R108+0x7000] ;  /* 0x007000006c40783b */ /* 0x000fe20000004200 */
[----:B--2---:R-:W-:-:S02]  /*3d90*/  FMNMX.FTZ R2, R37, R2, !PT ;  /* 0x0000000225027209 */ /* 0x004fc40007810000 */
[----:B---3--:R-:W-:-:S03]  /*3da0*/  FMNMX.FTZ R8, R39, R8, !PT ;  /* 0x0000000827087209 */ /* 0x008fc60007810000 */
[----:B------:R-:W2:Y:S04]  /*3db0*/  SHFL.BFLY PT, R3, R2, 0x1, 0x1f ;  /* 0x0c201f0002037f89 */ /* 0x000ea800000e0000 */
[----:B------:R-:W3:Y:S01]  /*3dc0*/  SHFL.BFLY PT, R37, R8, 0x1, 0x1f ;  /* 0x0c201f0008257f89 */ /* 0x000ee200000e0000 */
[----:B--2---:R-:W-:Y:S02]  /*3dd0*/  FMNMX.FTZ R3, R2, R3, !PT ;  /* 0x0000000302037209 */ /* 0x004fe40007810000 */
[----:B---3--:R-:W-:-:S03]  /*3de0*/  FMNMX.FTZ R2, R8, R37, !PT ;  /* 0x0000002508027209 */ /* 0x008fc60007810000 */
[C---:B-1----:R-:W-:Y:S01]  /*3df0*/  FMUL.FTZ R106, R3.reuse, UR6 ;  /* 0x00000006036a7c20 */ /* 0x042fe20008410000 */
        /* <DEDUP_REMOVED lines=14> */
[----:B------:R-:W-:Y:S01]  /*3ee0*/  MUFU.EX2 R143, R143 ;  /* 0x0000008f008f7308 */ /* 0x000fe20000000800 */
[----:B------:R-:W-:Y:S01]  /*3ef0*/  FFMA.FTZ R30, R15, UR6, -R34 ;  /* 0x000000060f1e7c23 */ /* 0x000fe20008010822 */
[--C-:B------:R-:W-:Y:S01]  /*3f00*/  FFMA.FTZ R28, R51, UR6, -R106.reuse ;  /* 0x00000006331c7c23 */ /* 0x100fe2000801086a */
[----:B------:R-:W-:Y:S01]  /*3f10*/  LDSM.16.MT88.4 R12, [R110+0x7400] ;  /* 0x007400006e0c783b */ /* 0x000fe20000004200 */
[--C-:B------:R-:W-:Y:S01]  /*3f20*/  FFMA.FTZ R27, R49, UR6, -R106.reuse ;  /* 0x00000006311b7c23 */ /* 0x100fe2000801086a */
[----:B------:R-:W-:Y:S01]  /*3f30*/  FFMA.FTZ R24, R41, UR6, -R106 ;  /* 0x0000000629187c23 */ /* 0x000fe2000801086a */
[--C-:B------:R-:W-:Y:S01]  /*3f40*/  FFMA.FTZ R29, R17, UR6, -R34.reuse ;  /* 0x00000006111d7c23 */ /* 0x100fe20008010822 */
[--C-:B------:R-:W-:Y:S01]  /*3f50*/  FFMA.FTZ R26, R11, UR6, -R34.reuse ;  /* 0x000000060b1a7c23 */ /* 0x100fe20008010822 */
[----:B------:R-:W1:Y:S01]  /*3f60*/  MUFU.EX2 R138, R138 ;  /* 0x0000008a008a7308 */ /* 0x000e620000000800 */
[----:B------:R-:W-:Y:S01]  /*3f70*/  FFMA.FTZ R5, R9, UR6, -R34 ;  /* 0x0000000609057c23 */ /* 0x000fe20008010822 */
[----:B------:R-:W2:Y:S01]  /*3f80*/  LDSM.16.MT88.4 R40, [R110+0x6000] ;  /* 0x006000006e28783b */ /* 0x000ea20000004200 */
[--C-:B------:R-:W-:Y:S01]  /*3f90*/  FFMA.FTZ R100, R88, UR6, -R106.reuse ;  /* 0x0000000658647c23 */ /* 0x100fe2000801086a */
[----:B------:R-:W-:Y:S01]  /*3fa0*/  FFMA.FTZ R91, R87, UR6, -R106 ;  /* 0x00000006575b7c23 */ /* 0x000fe2000801086a */
[----:B------:R-:W-:Y:S01]  /*3fb0*/  FFMA.FTZ R98, R89, UR6, -R34 ;  /* 0x0000000659627c23 */ /* 0x000fe20008010822 */
[----:B------:R-:W3:Y:S01]  /*3fc0*/  LDSM.16.MT88.4 R48, [R108+0x6000] ;  /* 0x006000006c30783b */ /* 0x000ee20000004200 */
[--C-:B------:R-:W-:Y:S01]  /*3fd0*/  FFMA.FTZ R90, R137, UR6, -R106.reuse ;  /* 0x00000006895a7c23 */ /* 0x100fe2000801086a */
[----:B------:R-:W-:Y:S01]  /*3fe0*/  MUFU.EX2 R107, R107 ;  /* 0x0000006b006b7308 */ /* 0x000fe20000000800 */
[----:B------:R-:W-:Y:S01]  /*3ff0*/  FFMA.FTZ R87, R119, UR6, -R106 ;  /* 0x0000000677577c23 */ /* 0x000fe2000801086a */
[----:B------:R-:W4:Y:S01]  /*4000*/  LDSM.16.MT88.4 R16, [R110+0x6400] ;  /* 0x006400006e10783b */ /* 0x000f220000004200 */
[--C-:B------:R-:W-:Y:S01]  /*4010*/  FFMA.FTZ R89, R105, UR6, -R34.reuse ;  /* 0x0000000669597c23 */ /* 0x100fe20008010822 */
[--C-:B------:R-:W-:Y:S01]  /*4020*/  FFMA.FTZ R88, R103, UR6, -R34.reuse ;  /* 0x0000000667587c23 */ /* 0x100fe20008010822 */
[----:B------:R-:W-:Y:S01]  /*4030*/  FFMA.FTZ R85, R101, UR6, -R34 ;  /* 0x0000000665557c23 */ /* 0x000fe20008010822 */
[----:B------:R-:W5:Y:S01]  /*4040*/  LDSM.16.MT88.4 R20, [R108+0x6400] ;  /* 0x006400006c14783b */ /* 0x000f620000004200 */
[--C-:B------:R-:W-:Y:S01]  /*4050*/  FFMA.FTZ R99, R99, UR6, -R106.reuse ;  /* 0x0000000663637c23 */ /* 0x100fe2000801086a */
[----:B------:R-:W2:Y:S01]  /*4060*/  MUFU.EX2 R86, R86 ;  /* 0x0000005600567308 */ /* 0x000ea20000000800 */
[----:B-1----:R-:W-:Y:S01]  /*4070*/  F2FP.BF16.F32.PACK_AB R80, R138, R143 ;  /* 0x0000008f8a50723e */ /* 0x002fe200000010ff */
        /* <DEDUP_REMOVED lines=8> */
[----:B------:R-:W-:-:S06]  /*4100*/  FADD.FTZ R138, R143, R138 ;  /* 0x0000008a8f8a7221 */ /* 0x000fcc0000010000 */
[----:B------:R-:W1:Y:S01]  /*4110*/  MUFU.EX2 R141, R141 ;  /* 0x0000008d008d7308 */ /* 0x000e620000000800 */
[----:B--2---:R-:W-:Y:S01]  /*4120*/  F2FP.BF16.F32.PACK_AB R82, R86, R107 ;  /* 0x0000006b5652723e */ /* 0x004fe200000010ff */
[----:B------:R-:W-:-:S04]  /*4130*/  FADD.FTZ R107, R107, R138 ;  /* 0x0000008a6b6b7221 */ /* 0x000fc80000010000 */
[----:B------:R-:W-:Y:S02]  /*4140*/  FADD.FTZ R86, R86, R107 ;  /* 0x0000006b56567221 */ /* 0x000fe40000010000 */
[----:B------:R-:W-:Y:S08]  /*4150*/  MUFU.EX2 R139, R139 ;  /* 0x0000008b008b7308 */ /* 0x000ff00000000800 */
[----:B------:R-:W2:Y:S01]  /*4160*/  MUFU.EX2 R84, R84 ;  /* 0x0000005400547308 */ /* 0x000ea20000000800 */
[----:B-1----:R-:W-:Y:S01]  /*4170*/  F2FP.BF16.F32.PACK_AB R81, R141, R136 ;  /* 0x000000888d51723e */ /* 0x002fe200000010ff */
[----:B------:R-:W-:-:S06]  /*4180*/  FADD.FTZ R136, R136, R141 ;  /* 0x0000008d88887221 */ /* 0x000fcc0000010000 */
[----:B------:R-:W-:Y:S08]  /*4190*/  MUFU.EX2 R35, R35 ;  /* 0x0000002300237308 */ /* 0x000ff00000000800 */
[----:B------:R-:W1:Y:S01]  /*41a0*/  MUFU.EX2 R28, R28 ;  /* 0x0000001c001c7308 */ /* 0x000e620000000800 */
[----:B--2---:R-:W-:Y:S01]  /*41b0*/  F2FP.BF16.F32.PACK_AB R83, R84, R139 ;  /* 0x0000008b5453723e */ /* 0x004fe200000010ff */
[----:B------:R-:W-:-:S04]  /*41c0*/  FADD.FTZ R139, R139, R136 ;  /* 0x000000888b8b7221 */ /* 0x000fc80000010000 */
[----:B------:R-:W-:Y:S01]  /*41d0*/  FADD.FTZ R84, R84, R139 ;  /* 0x0000008b54547221 */ /* 0x000fe20000010000 */
[----:B------:R-:W-:Y:S01]  /*41e0*/  MOV R139, 0xffffffff ;  /* 0xffffffff008b7802 */ /* 0x000fe20000000f00 */
[----:B------:R-:W-:Y:S01]  /*41f0*/  MUFU.EX2 R27, R27 ;  /* 0x0000001b001b7308 */ /* 0x000fe20000000800 */
[C---:B------:R-:W-:Y:S07]  /*4200*/  HMMA.16816.F32.BF16 R52, R80.reuse, R56, RZ ;  /* 0x000000385034723c */ /* 0x040fee00000418ff */
[----:B------:R-:W2:Y:S01]  /*4210*/  MUFU.EX2 R24, R24 ;  /* 0x0000001800187308 */ /* 0x000ea20000000800 */
[----:B------:R-:W-:Y:S01]  /*4220*/  HMMA.16816.F32.BF16 R56, R80, R58, RZ ;  /* 0x0000003a5038723c */ /* 0x000fe200000418ff */
[----:B-1----:R-:W-:Y:S01]  /*4230*/  F2FP.BF16.F32.PACK_AB R8, R28, R35 ;  /* 0x000000231c08723e */ /* 0x002fe200000010ff */
[----:B------:R-:W-:-:S04]  /*4240*/  FADD.FTZ R35, R35, R86 ;  /* 0x0000005623237221 */ /* 0x000fc80000010000 */
[----:B------:R-:W-:Y:S01]  /*4250*/  FADD.FTZ R28, R28, R35 ;  /* 0x000000231c1c7221 */ /* 0x000fe20000010000 */
[----:B------:R-:W-:Y:S01]  /*4260*/  MUFU.EX2 R29, R29 ;  /* 0x0000001d001d7308 */ /* 0x000fe20000000800 */
[C---:B------:R-:W-:Y:S07]  /*4270*/  HMMA.16816.F32.BF16 R68, R80.reuse, R72, RZ ;  /* 0x000000485044723c */ /* 0x040fee00000418ff */
[----:B------:R-:W1:Y:S01]  /*4280*/  MUFU.EX2 R30, R30 ;  /* 0x0000001e001e7308 */ /* 0x000e620000000800 */
[----:B--2---:R-:W-:Y:S01]  /*4290*/  F2FP.BF16.F32.PACK_AB R10, R24, R27 ;  /* 0x0000001b180a723e */ /* 0x004fe200000010ff */
[----:B------:R-:W-:Y:S01]  /*42a0*/  HMMA.16816.F32.BF16 R72, R80, R74, RZ ;  /* 0x0000004a5048723c */ /* 0x000fe200000418ff */
[----:B------:R-:W-:-:S04]  /*42b0*/  FADD.FTZ R27, R27, R28 ;  /* 0x0000001c1b1b7221 */ /* 0x000fc80000010000 */
[----:B------:R-:W-:Y:S01]  /*42c0*/  FADD.FTZ R27, R24, R27 ;  /* 0x0000001b181b7221 */ /* 0x000fe20000010000 */
[----:B------:R-:W-:Y:S02]  /*42d0*/  MUFU.EX2 R26, R26 ;  /* 0x0000001a001a7308 */ /* 0x000fe40000000800 */
[C---:B------:R-:W-:Y:S06]  /*42e0*/  HMMA.16816.F32.BF16 R36, R80.reuse, R40, RZ ;  /* 0x000000285024723c */ /* 0x040fec00000418ff */
[----:B------:R-:W2:Y:S01]  /*42f0*/  MUFU.EX2 R5, R5 ;  /* 0x0000000500057308 */ /* 0x000ea20000000800 */
[----:B-1----:R-:W-:Y:S01]  /*4300*/  F2FP.BF16.F32.PACK_AB R9, R30, R29 ;  /* 0x0000001d1e09723e */ /* 0x002fe200000010ff */
[----:B---3--:R-:W-:Y:S01]  /*4310*/  HMMA.16816.F32.BF16 R44, R80, R48, RZ ;  /* 0x00000030502c723c */ /* 0x008fe200000418ff */
[----:B------:R-:W-:-:S04]  /*4320*/  FADD.FTZ R29, R29, R84 ;  /* 0x000000541d1d7221 */ /* 0x000fc80000010000 */
[----:B------:R-:W-:Y:S01]  /*4330*/  FADD.FTZ R29, R30, R29 ;  /* 0x0000001d1e1d7221 */ /* 0x000fe20000010000 */
[----:B------:R-:W-:Y:S02]  /*4340*/  MUFU.EX2 R100, R100 ;  /* 0x0000006400647308 */ /* 0x000fe40000000800 */
[C---:B------:R-:W-:Y:S06]  /*4350*/  HMMA.16816.F32.BF16 R60, R80.reuse, R64, RZ ;  /* 0x00000040503c723c */ /* 0x040fec00000418ff */
[----:B------:R-:W1:Y:S01]  /*4360*/  MUFU.EX2 R91, R91 ;  /* 0x0000005b005b7308 */ /* 0x000e620000000800 */
[----:B--2---:R-:W-:Y:S01]  /*4370*/  F2FP.BF16.F32.PACK_AB R11, R5, R26 ;  /* 0x0000001a050b723e */ /* 0x004fe200000010ff */
[----:B------:R-:W-:Y:S01]  /*4380*/  HMMA.16816.F32.BF16 R40, R80, R42, RZ ;  /* 0x0000002a5028723c */ /* 0x000fe200000418ff */
[----:B------:R-:W-:-:S04]  /*4390*/  FADD.FTZ R26, R26, R29 ;  /* 0x0000001d1a1a7221 */ /* 0x000fc80000010000 */
[----:B------:R-:W-:Y:S01]  /*43a0*/  FADD.FTZ R5, R5, R26 ;  /* 0x0000001a05057221 */ /* 0x000fe20000010000 */
[----:B------:R-:W-:Y:S02]  /*43b0*/  MUFU.EX2 R90, R90 ;  /* 0x0000005a005a7308 */ /* 0x000fe40000000800 */
[C---:B------:R-:W-:Y:S06]  /*43c0*/  HMMA.16816.F32.BF16 R52, R8.reuse, R12, R52 ;  /* 0x0000000c0834723c */ /* 0x040fec0000041834 */
[----:B------:R-:W-:Y:S02]  /*43d0*/  MUFU.EX2 R87, R87 ;  /* 0x0000005700577308 */ /* 0x000fe40000000800 */
[----:B------:R-:W-:Y:S01]  /*43e0*/  HMMA.16816.F32.BF16 R56, R8, R14, R56 ;  /* 0x0000000e0838723c */ /* 0x000fe20000041838 */
[----:B------:R-:W2:Y:S05]  /*43f0*/  LDSM.16.MT88.4 R12, [R110+0x8400] ;  /* 0x008400006e0c783b */ /* 0x000eaa0000004200 */
        /* <DEDUP_REMOVED lines=8> */
[----:B------:R-:W1:Y:S05]  /*4480*/  LDSM.16.MT88.4 R16, [R108+0x7400] ;  /* 0x007400006c10783b */ /* 0x000e6a0000004200 */
[----:B------:R-:W-:Y:S02]  /*4490*/  MUFU.EX2 R99, R99 ;  /* 0x0000006300637308 */ /* 0x000fe40000000800 */
[C---:B-----5:R-:W-:Y:S06]  /*44a0*/  HMMA.16816.F32.BF16 R44, R8.reuse, R20, R44 ;  /* 0x00000014082c723c */ /* 0x060fec000004182c */
[----:B------:R-:W5:Y:S02]  /*44b0*/  MUFU.EX2 R104, R104 ;  /* 0x0000006800687308 */ /* 0x000f640000000800 */
[C---:B--2---:R-:W-:Y:S06]  /*44c0*/  HMMA.16816.F32.BF16 R68, R8.reuse, R12, R68 ;  /* 0x0000000c0844723c */ /* 0x044fec0000041844 */
[----:B------:R-:W-:Y:S02]  /*44d0*/  MUFU.EX2 R97, R97 ;  /* 0x0000006100617308 */ /* 0x000fe40000000800 */
[C---:B------:R-:W-:Y:S01]  /*44e0*/  HMMA.16816.F32.BF16 R72, R8.reuse, R14, R72 ;  /* 0x0000000e0848723c */ /* 0x040fe20000041848 */
[----:B------:R-:W2:Y:S05]  /*44f0*/  LDSM.16.MT88.4 R12, [R108+0x8000] ;  /* 0x008000006c0c783b */ /* 0x000eaa0000004200 */
        /* <DEDUP_REMOVED lines=9> */
[----:B------:R-:W1:Y:S01]  /*4590*/  MUFU.EX2 R142, R142 ;  /* 0x0000008e008e7308 */ /* 0x000e620000000800 */
[C---:B--2---:R-:W-:Y:S08]  /*45a0*/  HMMA.16816.F32.BF16 R76, R80.reuse, R12, RZ ;  /* 0x0000000c504c723c */ /* 0x044ff000000418ff */
[----:B------:R-:W-:Y:S01]  /*45b0*/  HMMA.16816.F32.BF16 R80, R80, R14, RZ ;  /* 0x0000000e5050723c */ /* 0x000fe200000418ff */
[----:B------:R-:W2:Y:S11]  /*45c0*/  LDSM.16.MT88.4 R12, [R108+0x8400] ;  /* 0x008400006c0c783b */ /* 0x000eb60000004200 */
        /* <DEDUP_REMOVED lines=9> */
[----:B----4-:R-:W-:Y:S01]  /*4660*/  F2FP.BF16.F32.PACK_AB R11, R85, R88 ;  /* 0x00000058550b723e */ /* 0x010fe200000010ff */
[----:B------:R-:W-:-:S06]  /*4670*/  FADD.FTZ R89, R89, R98 ;  /* 0x0000006259597221 */ /* 0x000fcc0000010000 */
        /* <DEDUP_REMOVED lines=17> */
[----:B------:R-:W2:Y:S01]  /*4790*/  LDSM.16.MT88.4 R12, [R110+0x7c00] ;  /* 0x007c00006e0c783b */ /* 0x000ea20000004200 */
[----:B-----5:R-:W-:-:S02]  /*47a0*/  F2FP.BF16.F32.PACK_AB R8, R104, R99 ;  /* 0x000000636808723e */ /* 0x020fc400000010ff */
[----:B-1----:R-:W-:Y:S02]  /*47b0*/  F2FP.BF16.F32.PACK_AB R9, R32, R33 ;  /* 0x000000212009723e */ /* 0x002fe400000010ff */
[----:B------:R-:W-:Y:S02]  /*47c0*/  F2FP.BF16.F32.PACK_AB R10, R102, R97 ;  /* 0x00000061660a723e */ /* 0x000fe400000010ff */
[----:B------:R-:W-:-:S07]  /*47d0*/  F2FP.BF16.F32.PACK_AB R11, R142, R25 ;  /* 0x000000198e0b723e */ /* 0x000fce00000010ff */
[C---:B------:R-:W-:Y:S08]  /*47e0*/  HMMA.16816.F32.BF16 R44, R8.reuse, R16, R44 ;  /* 0x00000010082c723c */ /* 0x040ff0000004182c */
        /* <DEDUP_REMOVED lines=17> */
[C---:B------:R-:W-:Y:S08]  /*4900*/  HMMA.16816.F32.BF16 R64, R8.reuse, R22, R64 ;  /* 0x000000160840723c */ /* 0x040ff00000041840 */
[----:B--2---:R-:W-:Y:S01]  /*4910*/  HMMA.16816.F32.BF16 R76, R8, R12, R76 ;  /* 0x0000000c084c723c */ /* 0x004fe2000004184c */
        /* <DEDUP_REMOVED lines=72> */
.L_x_4337:
[----:B------:R-:W-:Y:S01]  /*4da0*/  UMOV UR4, URZ ;  /* 0x000000ff00047c82 */ /* 0x000fe20008000000 */
[----:B------:R-:W-:Y:S01]  /*4db0*/  IMAD.SHL.U32 R4, R6, 0x40, RZ ;  /* 0x0000004006047824 */ /* 0x000fe200078e00ff */
[----:B------:R-:W-:-:S05]  /*4dc0*/  IADD3 R5, P0, PT, RZ, -UR4, RZ ;  /* 0x80000004ff057c10 */ /* 0x000fca000ff1e0ff */
[----:B------:R-:W-:-:S05]  /*4dd0*/  IMAD.X R4, RZ, RZ, ~R4, P0 ;  /* 0x000000ffff047224 */ /* 0x000fca00000e0e04 */
[----:B------:R-:W-:-:S04]  /*4de0*/  SHF.R.S64 R5, R5, 0x1f, R4 ;  /* 0x0000001f05057819 */ /* 0x000fc80000001004 */
[----:B------:R-:W-:-:S04]  /*4df0*/  IADD3 R120, P0, PT, R5, R120, RZ ;  /* 0x0000007805787210 */ /* 0x000fc80007f1e0ff */
[----:B------:R-:W-:-:S09]  /*4e00*/  LEA.HI.X.SX32 R121, R4, R121, 0x1, P0 ;  /* 0x0000007904797211 */ /* 0x000fd200000f0eff */
.L_x_4338:
        /* <DEDUP_REMOVED lines=41> */
[----:B------:R-:W-:Y:S04]  /*50a0*/  LDSM.16.M88.4 R84, [R111] ;  /* 0x000000006f54783b */ /* 0x000fe80000000200 */
[----:B------:R-:W5:Y:S04]  /*50b0*/  LDSM.16.M88.4 R88, [R109+0x3400] ;  /* 0x003400006d58783b */ /* 0x000f680000000200 */
[----:B------:R-:W5:Y:S04]  /*50c0*/  LDSM.16.M88.4 R16, [R109+0x3000] ;  /* 0x003000006d10783b */ /* 0x000f680000000200 */
[----:B-1----:R-:W1:Y:S04]  /*50d0*/  LDSM.16.M88.4 R8, [R112+0x3800] ;  /* 0x003800007008783b */ /* 0x002e680000000200 */
[----:B--2---:R-:W2:Y:S04]  /*50e0*/  LDSM.16.M88.4 R12, [R109+0x3800] ;  /* 0x003800006d0c783b */ /* 0x004ea80000000200 */
[----:B------:R-:W0:Y:S01]  /*50f0*/  LDGDEPBAR ;  /* 0x00000000000079af */ /* 0x000e220000000000 */
[C---:B---3--:R-:W-:Y:S08]  /*5100*/  HMMA.16816.F32.BF16 R24, R4.reuse, R20, RZ ;  /* 0x000000140418723c */ /* 0x048ff000000418ff */
[C---:B------:R-:W-:Y:S08]  /*5110*/  HMMA.16816.F32.BF16 R20, R4.reuse, R22, RZ ;  /* 0x000000160414723c */ /* 0x040ff000000418ff */
[C---:B----4-:R-:W-:Y:S08]  /*5120*/  HMMA.16816.F32.BF16 R32, R4.reuse, R28, RZ ;  /* 0x0000001c0420723c */ /* 0x050ff000000418ff */
[----:B------:R-:W-:Y:S08]  /*5130*/  HMMA.16816.F32.BF16 R28, R4, R30, RZ ;  /* 0x0000001e041c723c */ /* 0x000ff000000418ff */
[C---:B-----5:R-:W-:Y:S08]  /*5140*/  HMMA.16816.F32.BF16 R24, R84.reuse, R88, R24 ;  /* 0x000000585418723c */ /* 0x060ff00000041818 */
[C---:B------:R-:W-:Y:S01]  /*5150*/  HMMA.16816.F32.BF16 R20, R84.reuse, R90, R20 ;  /* 0x0000005a5414723c */ /* 0x040fe20000041814 */
[----:B------:R-:W3:Y:S07]  /*5160*/  LDSM.16.M88.4 R88, [R112+0x3c00] ;  /* 0x003c00007058783b */ /* 0x000eee0000000200 */
[C---:B------:R-:W-:Y:S08]  /*5170*/  HMMA.16816.F32.BF16 R32, R84.reuse, R16, R32 ;  /* 0x000000105420723c */ /* 0x040ff00000041820 */
[----:B------:R-:W-:Y:S08]  /*5180*/  HMMA.16816.F32.BF16 R28, R84, R18, R28 ;  /* 0x00000012541c723c */ /* 0x000ff0000004181c */
[C---:B-1----:R-:W-:Y:S08]  /*5190*/  HMMA.16816.F32.BF16 R16, R4.reuse, R8, RZ ;  /* 0x000000080410723c */ /* 0x042ff000000418ff */
[----:B------:R-:W-:-:S12]  /*51a0*/  HMMA.16816.F32.BF16 R8, R4, R10, RZ ;  /* 0x0000000a0408723c */ /* 0x000fd800000418ff */
[C---:B--2---:R-:W-:Y:S08]  /*51b0*/  HMMA.16816.F32.BF16 R16, R84.reuse, R12, R16 ;  /* 0x0000000c5410723c */ /* 0x044ff00000041810 */
[----:B------:R-:W-:Y:S08]  /*51c0*/  HMMA.16816.F32.BF16 R12, R84, R14, R8 ;  /* 0x0000000e540c723c */ /* 0x000ff00000041808 */
[C---:B---3--:R-:W-:Y:S08]  /*51d0*/  HMMA.16816.F32.BF16 R8, R4.reuse, R88, RZ ;  /* 0x000000580408723c */ /* 0x048ff000000418ff */
[----:B------:R-:W-:Y:S01]  /*51e0*/  HMMA.16816.F32.BF16 R4, R4, R90, RZ ;  /* 0x0000005a0404723c */ /* 0x000fe200000418ff */
[----:B------:R-:W1:Y:S11]  /*51f0*/  LDSM.16.M88.4 R88, [R109+0x3c00] ;  /* 0x003c00006d58783b */ /* 0x000e760000000200 */
        /* <DEDUP_REMOVED lines=51> */
[----:B------:R-:W1:Y:S01]  /*5530*/  LDSM.16.M88.4 R84, [R109+0x5c00] ;  /* 0x005c00006d54783b */ /* 0x000e620000000200 */
[----:B------:R-:W-:-:S06]  /*5540*/  DEPBAR.LE SB0, 0x0 ;  /* 0x000080000000791a */ /* 0x000fcc0000000000 */
[C---:B-1----:R-:W-:Y:S01]  /*5550*/  HMMA.16816.F32.BF16 R4, R88.reuse, R86, R4 ;  /* 0x000000565804723c */ /* 0x042fe20000041804 */
[----:B------:R-:W1:Y:S07]  /*5560*/  S2R R86, SR_TID.X ;  /* 0x0000000000567919 */ /* 0x000e6e0000002100 */
[----:B------:R-:W-:Y:S01]  /*5570*/  HMMA.16816.F32.BF16 R8, R88, R84, R8 ;  /* 0x000000545808723c */ /* 0x000fe20000041808 */
[----:B------:R-:W-:-:S04]  /*5580*/  IMAD.SHL.U32 R84, R94, 0x40, RZ ;  /* 0x000000405e547824 */ /* 0x000fc800078e00ff */
[----:B------:R-:W-:Y:S02]  /*5590*/  VIADD R85, R84, 0xffffffc0 ;  /* 0xffffffc054557836 */ /* 0x000fe40000000000 */
[----:B-1----:R-:W-:-:S05]  /*55a0*/  IMAD.SHL.U32 R86, R86, 0x2, RZ ;  /* 0x0000000256567824 */ /* 0x002fca00078e00ff */
[----:B------:R-:W-:-:S05]  /*55b0*/  LOP3.LUT R86, R86, 0x6, RZ, 0xc0, !PT ;  /* 0x0000000656567812 */ /* 0x000fca00078ec0ff */
[----:B------:R-:W-:-:S04]  /*55c0*/  IMAD.IADD R85, R85, 0x1, R86 ;  /* 0x0000000155557824 */ /* 0x000fc800078e0256 */
[C---:B------:R-:W-:Y:S02]  /*55d0*/  VIADD R89, R85.reuse, 0xffffffc0 ;  /* 0xffffffc055597836 */ /* 0x040fe40000000000 */
[----:B------:R-:W-:Y:S01]  /*55e0*/  VIADD R87, R85, 0xfffffff8 ;  /* 0xfffffff855577836 */ /* 0x000fe20000000000 */
[----:B------:R-:W-:Y:S02]  /*55f0*/  BAR.SYNC.DEFER_BLOCKING 0x0 ;  /* 0x0000000000007b1d */ /* 0x000fe40000010000 */
[CC--:B------:R-:W-:Y:S02]  /*5600*/  ISETP.GE.AND P3, PT, R89.reuse, R96.reuse, PT ;  /* 0x000000605900720c */ /* 0x0c0fe40003f66270 */
[-C--:B------:R-:W-:Y:S02]  /*5610*/  ISETP.GE.AND P6, PT, R89, R95.reuse, PT ;  /* 0x0000005f5900720c */ /* 0x080fe40003fc6270 */
[C---:B------:R-:W-:Y:S02]  /*5620*/  ISETP.GE.AND P5, PT, R87.reuse, R96, PT ;  /* 0x000000605700720c */ /* 0x040fe40003fa6270 */
[----:B------:R-:W-:-:S02]  /*5630*/  ISETP.GE.AND P4, PT, R87, R95, PT ;  /* 0x0000005f5700720c */ /* 0x000fc40003f86270 */
[----:B------:R-:W-:Y:S02]  /*5640*/  I2FP.F32.U32 R89, R89 ;  /* 0x0000005900597245 */ /* 0x000fe40000201000 */
[----:B------:R-:W-:-:S03]  /*5650*/  I2FP.F32.U32 R87, R87 ;  /* 0x0000005700577245 */ /* 0x000fc60000201000 */
[CC--:B------:R-:W-:Y:S01]  /*5660*/  FFMA.FTZ R32, R0.reuse, R89.reuse, R32 ;  /* 0x0000005900207223 */ /* 0x0c0fe20000010020 */
[C---:B------:R-:W-:Y:S01]  /*5670*/  FFMA.FTZ R34, R0.reuse, R89, R34 ;  /* 0x0000005900227223 */ /* 0x040fe20000010022 */
[CC--:B------:R-:W-:Y:S01]  /*5680*/  FFMA.FTZ R97, R0.reuse, R87.reuse, R4 ;  /* 0x0000005700617223 */ /* 0x0c0fe20000010004 */
[C---:B------:R-:W-:Y:S02]  /*5690*/  VIADD R4, R85.reuse, 0xffffffc1 ;  /* 0xffffffc155047836 */ /* 0x040fe40000000000 */
[----:B------:R-:W-:Y:S01]  /*56a0*/  FFMA.FTZ R88, R0, R87, R6 ;  /* 0x0000005700587223 */ /* 0x000fe20000010006 */
[----:B------:R-:W-:Y:S01]  /*56b0*/  FSEL R32, R32, -INF , !P3 ;  /* 0xff80000020207808 */ /* 0x000fe20005800000 */
[----:B------:R-:W-:Y:S01]  /*56c0*/  VIADD R87, R85, 0xffffffc8 ;  /* 0xffffffc855577836 */ /* 0x000fe20000000000 */
[----:B------:R-:W-:Y:S02]  /*56d0*/  FSEL R6, R34, -INF , !P6 ;  /* 0xff80000022067808 */ /* 0x000fe40007000000 */
        /* <DEDUP_REMOVED lines=11> */
[----:B------:R-:W-:Y:S01]  /*5790*/  FSEL R86, R33, -INF , !P3 ;  /* 0xff80000021567808 */ /* 0x000fe20005800000 */
[----:B------:R-:W-:Y:S01]  /*57a0*/  VIADD R33, R85, 0xffffffd0 ;  /* 0xffffffd055217836 */ /* 0x000fe20000000000 */
[----:B------:R-:W-:Y:S01]  /*57b0*/  ISETP.GE.AND P3, PT, R4, R96, PT ;  /* 0x000000600400720c */ /* 0x000fe20003f66270 */
[CC--:B------:R-:W-:Y:S01]  /*57c0*/  FFMA.FTZ R34, R0.reuse, R87.reuse, R28 ;  /* 0x0000005700227223 */ /* 0x0c0fe2000001001c */
[----:B------:R-:W-:Y:S01]  /*57d0*/  FFMA.FTZ R28, R0, R87, R30 ;  /* 0x00000057001c7223 */ /* 0x000fe2000001001e */
[----:B------:R-:W-:Y:S02]  /*57e0*/  FSEL R30, R35, -INF , !P6 ;  /* 0xff800000231e7808 */ /* 0x000fe40007000000 */
[----:B------:R-:W-:Y:S02]  /*57f0*/  ISETP.GE.AND P6, PT, R4, R95, PT ;  /* 0x0000005f0400720c */ /* 0x000fe40003fc6270 */
[----:B------:R-:W-:Y:S02]  /*5800*/  FSEL R34, R34, -INF , !P5 ;  /* 0xff80000022227808 */ /* 0x000fe40006800000 */
[----:B------:R-:W-:-:S02]  /*5810*/  FSEL R28, R28, -INF , !P4 ;  /* 0xff8000001c1c7808 */ /* 0x000fc40006000000 */
[----:B------:R-:W-:Y:S02]  /*5820*/  I2FP.F32.U32 R4, R4 ;  /* 0x0000000400047245 */ /* 0x000fe40000201000 */
[C---:B------:R-:W-:Y:S02]  /*5830*/  ISETP.GE.AND P5, PT, R33.reuse, R96, PT ;  /* 0x000000602100720c */ /* 0x040fe40003fa6270 */
[----:B------:R-:W-:Y:S01]  /*5840*/  ISETP.GE.AND P4, PT, R33, R95, PT ;  /* 0x0000005f2100720c */ /* 0x000fe20003f86270 */
[CC--:B------:R-:W-:Y:S01]  /*5850*/  FFMA.FTZ R29, R0.reuse, R4.reuse, R29 ;  /* 0x00000004001d7223 */ /* 0x0c0fe2000001001d */
[----:B------:R-:W-:Y:S01]  /*5860*/  I2FP.F32.U32 R33, R33 ;  /* 0x0000002100217245 */ /* 0x000fe20000201000 */
[----:B------:R-:W-:-:S04]  /*5870*/  FFMA.FTZ R4, R0, R4, R31 ;  /* 0x0000000400047223 */ /* 0x000fc8000001001f */
[CC--:B------:R-:W-:Y:S01]  /*5880*/  FFMA.FTZ R150, R0.reuse, R33.reuse, R26 ;  /* 0x0000002100967223 */ /* 0x0c0fe2000001001a */
[----:B------:R-:W-:Y:S02]  /*5890*/  VIADD R26, R85, 0xffffffd1 ;  /* 0xffffffd1551a7836 */ /* 0x000fe40000000000 */
[----:B------:R-:W-:Y:S01]  /*58a0*/  FFMA.FTZ R146, R0, R33, R24 ;  /* 0x0000002100927223 */ /* 0x000fe20000010018 */
[----:B------:R-:W-:Y:S01]  /*58b0*/  FSEL R24, R29, -INF , !P3 ;  /* 0xff8000001d187808 */ /* 0x000fe20005800000 */
[----:B------:R-:W-:Y:S01]  /*58c0*/  VIADD R29, R85, 0xffffffd8 ;  /* 0xffffffd8551d7836 */ /* 0x000fe20000000000 */
[----:B------:R-:W-:Y:S02]  /*58d0*/  FSEL R4, R4, -INF , !P6 ;  /* 0xff80000004047808 */ /* 0x000fe40007000000 */
[C---:B------:R-:W-:Y:S02]  /*58e0*/  ISETP.GE.AND P3, PT, R26.reuse, R96, PT ;  /* 0x000000601a00720c */ /* 0x040fe40003f66270 */
[----:B------:R-:W-:-:S02]  /*58f0*/  ISETP.GE.AND P6, PT, R26, R95, PT ;  /* 0x0000005f1a00720c */ /* 0x000fc40003fc6270 */
[----:B------:R-:W-:Y:S02]  /*5900*/  I2FP.F32.U32 R26, R26 ;  /* 0x0000001a001a7245 */ /* 0x000fe40000201000 */
[----:B------:R-:W-:Y:S02]  /*5910*/  FSEL R146, R146, -INF , !P5 ;  /* 0xff80000092927808 */ /* 0x000fe40006800000 */
[----:B------:R-:W-:Y:S01]  /*5920*/  FSEL R150, R150, -INF , !P4 ;  /* 0xff80000096967808 */ /* 0x000fe20006000000 */
[C---:B------:R-:W-:Y:S01]  /*5930*/  FFMA.FTZ R25, R0.reuse, R26, R25 ;  /* 0x0000001a00197223 */ /* 0x040fe20000010019 */
[C---:B------:R-:W-:Y:S01]  /*5940*/  ISETP.GE.AND P5, PT, R29.reuse, R96, PT ;  /* 0x000000601d00720c */ /* 0x040fe20003fa6270 */
[----:B------:R-:W-:Y:S01]  /*5950*/  FFMA.FTZ R27, R0, R26, R27 ;  /* 0x0000001a001b7223 */ /* 0x000fe2000001001b */
[----:B------:R-:W-:Y:S02]  /*5960*/  ISETP.GE.AND P4, PT, R29, R95, PT ;  /* 0x0000005f1d00720c */ /* 0x000fe40003f86270 */
[----:B------:R-:W-:-:S02]  /*5970*/  I2FP.F32.U32 R29, R29 ;  /* 0x0000001d001d7245 */ /* 0x000fc40000201000 */
[----:B------:R-:W-:Y:S01]  /*5980*/  FSEL R160, R25, -INF , !P3 ;  /* 0xff80000019a07808 */ /* 0x000fe20005800000 */
[----:B------:R-:W-:Y:S01]  /*5990*/  VIADD R25, R85, 0xffffffe0 ;  /* 0xffffffe055197836 */ /* 0x000fe20000000000 */
[----:B------:R-:W-:Y:S01]  /*59a0*/  FSEL R156, R27, -INF , !P6 ;  /* 0xff8000001b9c7808 */ /* 0x000fe20007000000 */
[CC--:B------:R-:W-:Y:S01]  /*59b0*/  FFMA.FTZ R158, R0.reuse, R29.reuse, R20 ;  /* 0x0000001d009e7223 */ /* 0x0c0fe20000010014 */
[----:B------:R-:W-:Y:S01]  /*59c0*/  FFMA.FTZ R22, R0, R29, R22 ;  /* 0x0000001d00167223 */ /* 0x000fe20000010016 */
[----:B------:R-:W-:-:S03]  /*59d0*/  VIADD R20, R85, 0xffffffd9 ;  /* 0xffffffd955147836 */ /* 0x000fc60000000000 */
        /* <DEDUP_REMOVED lines=11> */
[----:B------:R-:W-:Y:S02]  /*5a90*/  VIADD R16, R85, 0xffffffe1 ;  /* 0xffffffe155107836 */ /* 0x000fe40000000000 */
        /* <DEDUP_REMOVED lines=12> */
[----:B------:R-:W-:-:S02]  /*5b60*/  ISETP.GE.AND P4, PT, R21, R95, PT ;  /* 0x0000005f1500720c */ /* 0x000fc40003f86270 */
[----:B------:R-:W-:Y:S02]  /*5b70*/  I2FP.F32.U32 R21, R21 ;  /* 0x0000001500157245 */ /* 0x000fe40000201000 */
        /* <DEDUP_REMOVED lines=23> */
[----:B------:R-:W-:Y:S02]  /*5cf0*/  ISETP.GE.AND P5, PT, R8, R95, PT ;  /* 0x0000005f0800720c */ /* 0x000fe40003fa6270 */
[----:B------:R-:W-:Y:S02]  /*5d00*/  I2FP.F32.U32 R8, R8 ;  /* 0x0000000800087245 */ /* 0x000fe40000201000 */
[----:B------:R-:W-:Y:S02]  /*5d10*/  FSEL R98, R10, -INF , !P4 ;  /* 0xff8000000a627808 */ /* 0x000fe40006000000 */
[----:B------:R-:W-:Y:S01]  /*5d20*/  I2FP.F32.U32 R10, R85 ;  /* 0x00000055000a7245 */ /* 0x000fe20000201000 */
[CC--:B------:R-:W-:Y:S01]  /*5d30*/  FFMA.FTZ R9, R0.reuse, R8.reuse, R9 ;  /* 0x0000000800097223 */ /* 0x0c0fe20000010009 */
[----:B------:R-:W-:Y:S01]  /*5d40*/  FSEL R102, R15, -INF , !P6 ;  /* 0xff8000000f667808 */ /* 0x000fe20007000000 */
[C---:B------:R-:W-:Y:S01]  /*5d50*/  FFMA.FTZ R11, R0.reuse, R8, R11 ;  /* 0x00000008000b7223 */ /* 0x040fe2000001000b */
[----:B------:R-:W-:Y:S01]  /*5d60*/  ISETP.GE.AND P6, PT, R85, R96, PT ;  /* 0x000000605500720c */ /* 0x000fe20003fc6270 */
[CC--:B------:R-:W-:Y:S01]  /*5d70*/  FFMA.FTZ R5, R0.reuse, R10.reuse, R5 ;  /* 0x0000000a00057223 */ /* 0x0c0fe20000010005 */
[----:B------:R-:W-:Y:S01]  /*5d80*/  FSEL R144, R9, -INF , !P3 ;  /* 0xff80000009907808 */ /* 0x000fe20005800000 */
[----:B------:R-:W-:Y:S01]  /*5d90*/  FFMA.FTZ R7, R0, R10, R7 ;  /* 0x0000000a00077223 */ /* 0x000fe20000010007 */
[----:B------:R-:W-:-:S02]  /*5da0*/  ISETP.GE.U32.AND P3, PT, R94, 0x3, PT ;  /* 0x000000035e00780c */ /* 0x000fc40003f66070 */
[----:B------:R-:W-:Y:S02]  /*5db0*/  ISETP.GE.AND P4, PT, R85, R95, PT ;  /* 0x0000005f5500720c */ /* 0x000fe40003f86270 */
[----:B------:R-:W-:Y:S02]  /*5dc0*/  FSEL R100, R11, -INF , !P5 ;  /* 0xff8000000b647808 */ /* 0x000fe40006800000 */
[----:B------:R-:W-:Y:S02]  /*5dd0*/  FSEL R140, R5, -INF , !P6 ;  /* 0xff800000058c7808 */ /* 0x000fe40007000000 */
[----:B------:R-:W-:-:S05]  /*5de0*/  FSEL R91, R7, -INF , !P4 ;  /* 0xff800000075b7808 */ /* 0x000fca0006000000 */
[----:B------:R-:W-:Y:S05]  /*5df0*/  @!P3 BRA `(.L_x_4339) ;  /* 0x0000000400acb947 */ /* 0x000fea0003800000 */
[----:B------:R-:W-:Y:S05]  /*5e00*/  BRA.U !UP1, `(.L_x_4340) ;  /* 0x0000000109fc7547 */ /* 0x000fea000b800000 */
[----:B------:R-:W1:Y:S01]  /*5e10*/  LDC R8, c[0x0][0x4f0] ;  /* 0x00013c00ff087b82 */ /* 0x000e620000000800 */
[----:B------:R-:W-:Y:S01]  /*5e20*/  VIADD R9, R94, 0xfffffffe ;  /* 0xfffffffe5e097836 */ /* 0x000fe20000000000 */
[----:B------:R-:W2:Y:S04]  /*5e30*/  LDCU.64 UR4, c[0x0][0x3a0] ;  /* 0x00007400ff0477ac */ /* 0x000ea80008000a00 */
[----:B------:R-:W-:-:S04]  /*5e40*/  SHF.L.U32 R9, R9, 0x6, RZ ;  /* 0x0000000609097819 */ /* 0x000fc800000006ff */
[----:B------:R-:W-:Y:S02]  /*5e50*/  IABS R12, R9 ;  /* 0x00000009000c7213 */ /* 0x000fe40000000000 */
[-C--:B-1----:R-:W-:Y:S02]  /*5e60*/  IABS R7, R8.reuse ;  /* 0x0000000800077213 */ /* 0x082fe40000000000 */
[----:B------:R-:W-:Y:S02]  /*5e70*/  LOP3.LUT R9, R9, R8, RZ, 0x3c, !PT ;  /* 0x0000000809097212 */ /* 0x000fe400078e3cff */
[----:B------:R-:W1:Y:S08]  /*5e80*/  I2F.RP R13, R7 ;  /* 0x00000007000d7306 */ /* 0x000e700000209400 */
[----:B-1----:R-:W1:Y:S02]  /*5e90*/  MUFU.RCP R10, R13 ;  /* 0x0000000d000a7308 */ /* 0x002e640000001000 */
[----:B-1----:R-:W-:Y:S01]  /*5ea0*/  VIADD R10, R10, 0xffffffe ;  /* 0x0ffffffe0a0a7836 */ /* 0x002fe20000000000 */
[----:B------:R-:W-:-:S05]  /*5eb0*/  IADD3 R13, PT, PT, R84, -0xc0, RZ ;  /* 0xffffff40540d7810 */ /* 0x000fca0007ffe0ff */
        /* <DEDUP_REMOVED lines=8> */
[----:B------:R-:W-:Y:S02]  /*5f40*/  IABS R12, R13 ;  /* 0x0000000d000c7213 */ /* 0x000fe40000000000 */
[----:B------:R-:W-:Y:S02]  /*5f50*/  LOP3.LUT R13, R13, R8, RZ, 0x3c, !PT ;  /* 0x000000080d0d7212 */ /* 0x000fe400078e3cff */
[----:B------:R-:W-:Y:S01]  /*5f60*/  ISETP.GT.U32.AND P3, PT, R7, R10, PT ;  /* 0x0000000a0700720c */ /* 0x000fe20003f64070 */
[----:B------:R-:W-:-:S12]  /*5f70*/  IMAD.HI.U32 R5, R5, R12, RZ ;  /* 0x0000000c05057227 */ /* 0x000fd800078e00ff */
[----:B------:R-:W-:Y:S01]  /*5f80*/  @!P3 IMAD.IADD R10, R10, 0x1, -R7 ;  /* 0x000000010a0ab824 */ /* 0x000fe200078e0a07 */
[----:B------:R-:W-:Y:S02]  /*5f90*/  @!P3 IADD3 R11, PT, PT, R11, 0x1, RZ ;  /* 0x000000010b0bb810 */ /* 0x000fe40007ffe0ff */
[----:B------:R-:W-:Y:S02]  /*5fa0*/  ISETP.GE.AND P3, PT, R13, RZ, PT ;  /* 0x000000ff0d00720c */ /* 0x000fe40003f66270 */
[----:B------:R-:W-:Y:S02]  /*5fb0*/  ISETP.GE.U32.AND P6, PT, R10, R7, PT ;  /* 0x000000070a00720c */ /* 0x000fe40003fc6070 */
[----:B------:R-:W-:-:S05]  /*5fc0*/  IADD3 R10, PT, PT, -R5, RZ, RZ ;  /* 0x000000ff050a7210 */ /* 0x000fca0007ffe1ff */
[----:B------:R-:W-:-:S05]  /*5fd0*/  IMAD R10, R7, R10, R12 ;  /* 0x0000000a070a7224 */ /* 0x000fca00078e020c */
[----:B------:R-:W-:Y:S01]  /*5fe0*/  ISETP.GT.U32.AND P4, PT, R7, R10, PT ;  /* 0x0000000a0700720c */ /* 0x000fe20003f84070 */
[----:B------:R-:W-:-:S12]  /*5ff0*/  @P6 VIADD R11, R11, 0x1 ;  /* 0x000000010b0b6836 */ /* 0x000fd80000000000 */
[----:B------:R-:W-:Y:S02]  /*6000*/  @!P4 IMAD.IADD R10, R10, 0x1, -R7 ;  /* 0x000000010a0ac824 */ /* 0x000fe400078e0a07 */
[----:B------:R-:W-:Y:S01]  /*6010*/  @!P4 VIADD R5, R5, 0x1 ;  /* 0x000000010505c836 */ /* 0x000fe20000000000 */
[----:B------:R-:W-:Y:S02]  /*6020*/  ISETP.GE.AND P4, PT, R9, RZ, PT ;  /* 0x000000ff0900720c */ /* 0x000fe40003f86270 */
[----:B------:R-:W-:-:S11]  /*6030*/  ISETP.GE.U32.AND P5, PT, R10, R7, PT ;  /* 0x000000070a00720c */ /* 0x000fd60003fa6070 */
[----:B------:R-:W-:Y:S02]  /*6040*/  @!P4 IADD3 R11, PT, PT, -R11, RZ, RZ ;  /* 0x000000ff0b0bc210 */ /* 0x000fe40007ffe1ff */
[----:B------:R-:W-:Y:S02]  /*6050*/  @P5 IADD3 R5, PT, PT, R5, 0x1, RZ ;  /* 0x0000000105055810 */ /* 0x000fe40007ffe0ff */
[----:B------:R-:W-:Y:S02]  /*6060*/  ISETP.NE.AND P5, PT, R8, RZ, PT ;  /* 0x000000ff0800720c */ /* 0x000fe40003fa5270 */
[----:B------:R-:W-:Y:S02]  /*6070*/  MOV R10, R5 ;  /* 0x00000005000a7202 */ /* 0x000fe40000000f00 */
[----:B------:R-:W-:-:S03]  /*6080*/  LOP3.LUT R5, RZ, R8, RZ, 0x33, !PT ;  /* 0x00000008ff057212 */ /* 0x000fc600078e33ff */
        /* <DEDUP_REMOVED lines=23> */
.L_x_4340:
[----:B------:R-:W-:Y:S01]  /*6200*/  UMOV UR4, URZ ;  /* 0x000000ff00047c82 */ /* 0x000fe20008000000 */
[----:B------:R-:W-:Y:S01]  /*6210*/  IMAD.SHL.U32 R92, R92, 0x40, RZ ;  /* 0x000000405c5c7824 */ /* 0x000fe200078e00ff */
[----:B------:R-:W-:-:S05]  /*6220*/  IADD3 R5, P3, PT, RZ, -UR4, RZ ;  /* 0x80000004ff057c10 */ /* 0x000fca000ff7e0ff */
[----:B------:R-:W-:-:S05]  /*6230*/  IMAD.X R92, RZ, RZ, ~R92, P3 ;  /* 0x000000ffff5c7224 */ /* 0x000fca00018e0e5c */
[----:B------:R-:W-:-:S04]  /*6240*/  SHF.R.S64 R5, R5, 0x1f, R92 ;  /* 0x0000001f05057819 */ /* 0x000fc8000000105c */
[----:B------:R-:W-:-:S04]  /*6250*/  IADD3 R118, P3, PT, R5, R118, RZ ;  /* 0x0000007605767210 */ /* 0x000fc80007f7e0ff */
[----:B------:R-:W-:-:S09]  /*6260*/  LEA.HI.X.SX32 R117, R92, R117, 0x1, P3 ;  /* 0x000000755c757211 */ /* 0x000fd200018f0eff */
.L_x_4341:
[----:B------:R-:W-:Y:S01]  /*6270*/  @!P2 IMAD.MOV.U32 R119, RZ, RZ, R117 ;  /* 0x000000ffff77a224 */ /* 0x000fe200078e0075 */
[----:B------:R-:W-:-:S04]  /*6280*/  LEA R8, P3, R123, R118, 0x1 ;  /* 0x000000767b087211 */ /* 0x000fc800078608ff */
[----:B------:R-:W-:Y:S01]  /*6290*/  @!PT LDS RZ, [RZ] ;  /* 0x00000000fffff984 */ /* 0x000fe20000000800 */
[----:B------:R-:W-:Y:S01]  /*62a0*/  @!PT LDS RZ, [RZ] ;  /* 0x00000000fffff984 */ /* 0x000fe20000000800 */
[----:B------:R-:W-:Y:S01]  /*62b0*/  @!PT LDS RZ, [RZ] ;  /* 0x00000000fffff984 */ /* 0x000fe20000000800 */
[----:B------:R1:W-:Y:S01]  /*62c0*/  @!P2 LDGSTS.E.BYPASS.LTC128B.128 [R129+0x3000], desc[UR14][R118.64] ;  /* 0x030000007681afae */ /* 0x0003e2000b981a0e */
[----:B------:R-:W-:-:S03]  /*62d0*/  LEA.HI.X R9, R123, R117, R122, 0x1, P3 ;  /* 0x000000757b097211 */ /* 0x000fc600018f0c7a */
[----:B------:R2:W-:Y:S01]  /*62e0*/  @P2 STS.128 [R129+0x3000], RZ ;  /* 0x003000ff81002388 */ /* 0x0005e20000000c00 */
[----:B-1----:R-:W-:-:S05]  /*62f0*/  @!P1 MOV R119, R117 ;  /* 0x0000007500779202 */ /* 0x002fca0000000f00 */
        /* <DEDUP_REMOVED lines=27> */
.L_x_4339:
        /* <DEDUP_REMOVED lines=17> */
[----:B--2---:R-:W1:Y:S04]  /*65c0*/  SHFL.BFLY PT, R8, R7, 0x2, 0x1f ;  /* 0x0c401f0007087f89 */ /* 0x004e6800000e0000 */
[----:B------:R-:W2:Y:S01]  /*65d0*/  SHFL.BFLY PT, R5, R10, 0x2, 0x1f ;  /* 0x0c401f000a057f89 */ /* 0x000ea200000e0000 */
[----:B-1----:R-:W-:Y:S02]  /*65e0*/  FMNMX.FTZ R8, R7, R8, !PT ;  /* 0x0000000807087209 */ /* 0x002fe40007810000 */
[----:B--2---:R-:W-:-:S03]  /*65f0*/  FMNMX.FTZ R5, R10, R5, !PT ;  /* 0x000000050a057209 */ /* 0x004fc60007810000 */
[----:B------:R-:W1:Y:S04]  /*6600*/  SHFL.BFLY PT, R89, R8, 0x1, 0x1f ;  /* 0x0c201f0008597f89 */ /* 0x000e6800000e0000 */
[----:B------:R-:W2:Y:S01]  /*6610*/  SHFL.BFLY PT, R90, R5, 0x1, 0x1f ;  /* 0x0c201f00055a7f89 */ /* 0x000ea200000e0000 */
[----:B-1----:R-:W-:-:S03]  /*6620*/  FMNMX.FTZ R89, R8, R89, !PT ;  /* 0x0000005908597209 */ /* 0x002fc60007810000 */
[----:B------:R-:W1:Y:S01]  /*6630*/  LDSM.16.MT88.4 R8, [R110+0x6000] ;  /* 0x006000006e08783b */ /* 0x000e620000004200 */
[C---:B------:R-:W-:Y:S01]  /*6640*/  FSETP.NEU.FTZ.AND P0, PT, R89.reuse, -INF , PT ;  /* 0xff8000005900780b */ /* 0x040fe20003f1d000 */
[----:B------:R-:W-:Y:S01]  /*6650*/  FMUL.FTZ R93, R89, UR6 ;  /* 0x00000006595d7c20 */ /* 0x000fe20008410000 */
[----:B--2---:R-:W-:Y:S02]  /*6660*/  FMNMX.FTZ R90, R5, R90, !PT ;  /* 0x0000005a055a7209 */ /* 0x004fe40007810000 */
[----:B------:R-:W-:Y:S02]  /*6670*/  FSEL R7, R89, RZ, P0 ;  /* 0x000000ff59077208 */ /* 0x000fe40000000000 */
[----:B------:R-:W-:Y:S01]  /*6680*/  FSEL R93, R93, RZ, P0 ;  /* 0x000000ff5d5d7208 */ /* 0x000fe20000000000 */
[C---:B------:R-:W-:Y:S01]  /*6690*/  FMUL.FTZ R137, R90.reuse, UR6 ;  /* 0x000000065a897c20 */ /* 0x040fe20008410000 */
[----:B------:R-:W-:Y:S01]  /*66a0*/  FSETP.NEU.FTZ.AND P1, PT, R90, -INF , PT ;  /* 0xff8000005a00780b */ /* 0x000fe20003f3d000 */
[----:B------:R-:W-:-:S02]  /*66b0*/  FADD.FTZ R7, R2, -R7 ;  /* 0x8000000702077221 */ /* 0x000fc40000010000 */
[--C-:B------:R-:W-:Y:S01]  /*66c0*/  FFMA.FTZ R107, R6, UR6, -R93.reuse ;  /* 0x00000006066b7c23 */ /* 0x100fe2000801085d */
[----:B------:R-:W-:Y:S01]  /*66d0*/  FSEL R6, R90, RZ, P1 ;  /* 0x000000ff5a067208 */ /* 0x000fe20000800000 */
[--C-:B------:R-:W-:Y:S01]  /*66e0*/  FFMA.FTZ R92, R30, UR6, -R93.reuse ;  /* 0x000000061e5c7c23 */ /* 0x100fe2000801085d */
        /* <DEDUP_REMOVED lines=10> */
[----:B------:R-:W-:Y:S01]  /*6790*/  MUFU.EX2 R107, R107 ;  /* 0x0000006b006b7308 */ /* 0x000fe20000000800 */
[----:B------:R-:W2:Y:S01]  /*67a0*/  LDSM.16.MT88.4 R24, [R110+0x7000] ;  /* 0x007000006e18783b */ /* 0x000ea20000004200 */
[--C-:B------:R-:W-:Y:S01]  /*67b0*/  FFMA.FTZ R105, R160, UR6, -R137.reuse ;  /* 0x00000006a0697c23 */ /* 0x100fe20008010889 */
[----:B------:R-:W-:Y:S01]  /*67c0*/  FFMA.FTZ R138, R138, UR6, -R137 ;  /* 0x000000068a8a7c23 */ /* 0x000fe20008010889 */
[--C-:B------:R-:W-:Y:S01]  /*67d0*/  FFMA.FTZ R104, R104, UR6, -R93.reuse ;  /* 0x0000000668687c23 */ /* 0x100fe2000801085d */
[----:B------:R-:W3:Y:S01]  /*67e0*/  LDSM.16.MT88.4 R32, [R108+0x7000] ;  /* 0x007000006c20783b */ /* 0x000ee20000004200 */
[----:B------:R-:W-:Y:S01]  /*67f0*/  FFMA.FTZ R102, R102, UR6, -R93 ;  /* 0x0000000666667c23 */ /* 0x000fe2000801085d */
[----:B------:R-:W-:Y:S01]  /*6800*/  FFMA.FTZ R97, R97, UR6, -R137 ;  /* 0x0000000661617c23 */ /* 0x000fe20008010889 */
[----:B------:R-:W-:Y:S01]  /*6810*/  MUFU.EX2 R164, R164 ;  /* 0x000000a400a47308 */ /* 0x000fe20000000800 */
[--C-:B------:R-:W-:Y:S01]  /*6820*/  FFMA.FTZ R88, R88, UR6, -R93.reuse ;  /* 0x0000000658587c23 */ /* 0x100fe2000801085d */
[----:B------:R-:W-:-:S06]  /*6830*/  FFMA.FTZ R91, R91, UR6, -R93 ;  /* 0x000000065b5b7c23 */ /* 0x000fcc000801085d */
[----:B------:R-:W4:Y:S08]  /*6840*/  MUFU.EX2 R119, R119 ;  /* 0x0000007700777308 */ /* 0x000f300000000800 */
[----:B------:R-:W-:Y:S08]  /*6850*/  MUFU.EX2 R96, R96 ;  /* 0x0000006000607308 */ /* 0x000ff00000000800 */
[----:B------:R-:W5:Y:S01]  /*6860*/  MUFU.EX2 R95, R95 ;  /* 0x0000005f005f7308 */ /* 0x000f620000000800 */
[----:B----4-:R-:W-:-:S07]  /*6870*/  F2FP.BF16.F32.PACK_AB R84, R119, R164 ;  /* 0x000000a47754723e */ /* 0x010fce00000010ff */
[----:B------:R-:W4:Y:S08]  /*6880*/  MUFU.EX2 R92, R92 ;  /* 0x0000005c005c7308 */ /* 0x000f300000000800 */
[----:B------:R-:W-:Y:S01]  /*6890*/  MUFU.EX2 R3, R3 ;  /* 0x0000000300037308 */ /* 0x000fe20000000800 */
[----:B-----5:R-:W-:-:S07]  /*68a0*/  F2FP.BF16.F32.PACK_AB R86, R95, R96 ;  /* 0x000000605f56723e */ /* 0x020fce00000010ff */
[----:B------:R-:W5:Y:S01]  /*68b0*/  MUFU.EX2 R143, R143 ;  /* 0x0000008f008f7308 */ /* 0x000f620000000800 */
[----:B----4-:R-:W-:-:S07]  /*68c0*/  F2FP.BF16.F32.PACK_AB R85, R92, R107 ;  /* 0x0000006b5c55723e */ /* 0x010fce00000010ff */
[----:B------:R-:W4:Y:S08]  /*68d0*/  MUFU.EX2 R139, R139 ;  /* 0x0000008b008b7308 */ /* 0x000f300000000800 */
        /* <DEDUP_REMOVED lines=48> */
[C---:B------:R-:W-:Y:S01]  /*6be0*/  HMMA.16816.F32.BF16 R16, R84.reuse, R18, R48 ;  /* 0x000000125410723c */ /* 0x040fe20000041830 */
[----:B------:R-:W4:Y:S01]  /*6bf0*/  LDSM.16.MT88.4 R48, [R108+0x8000] ;  /* 0x008000006c30783b */ /* 0x000f220000004200 */
[-C--:B------:R-:W-:Y:S01]  /*6c00*/  FMUL.FTZ R74, R74, R139.reuse ;  /* 0x0000008b4a4a7220 */ /* 0x080fe20000410000 */
[----:B------:R-:W-:Y:S01]  /*6c10*/  FMUL.FTZ R75, R75, R139 ;  /* 0x0000008b4b4b7220 */ /* 0x000fe20000410000 */
[-C--:B------:R-:W-:Y:S01]  /*6c20*/  FMUL.FTZ R80, R80, R143.reuse ;  /* 0x0000008f50507220 */ /* 0x080fe20000410000 */
[----:B------:R-:W-:Y:S01]  /*6c30*/  FMUL.FTZ R81, R81, R143 ;  /* 0x0000008f51517220 */ /* 0x000fe20000410000 */
[-C--:B------:R-:W-:Y:S01]  /*6c40*/  FMUL.FTZ R82, R82, R139.reuse ;  /* 0x0000008b52527220 */ /* 0x080fe20000410000 */
[----:B------:R-:W-:Y:S01]  /*6c50*/  FMUL.FTZ R83, R83, R139 ;  /* 0x0000008b53537220 */ /* 0x000fe20000410000 */
[C---:B--2---:R-:W-:Y:S01]  /*6c60*/  HMMA.16816.F32.BF16 R20, R84.reuse, R24, R20 ;  /* 0x000000185414723c */ /* 0x044fe20000041814 */
[----:B------:R-:W-:Y:S01]  /*6c70*/  MUFU.EX2 R105, R105 ;  /* 0x0000006900697308 */ /* 0x000fe20000000800 */
[----:B------:R-:W-:Y:S01]  /*6c80*/  LDSM.16.MT88.4 R60, [R110+0x6800] ;  /* 0x006800006e3c783b */ /* 0x000fe20000004200 */
[----:B------:R-:W-:Y:S01]  /*6c90*/  FFMA.FTZ R164, R141, R143, R164 ;  /* 0x0000008f8da47223 */ /* 0x000fe200000100a4 */
[--C-:B------:R-:W-:Y:S01]  /*6ca0*/  FFMA.FTZ R141, R99, UR6, -R137.reuse ;  /* 0x00000006638d7c23 */ /* 0x100fe20008010889 */
[----:B------:R-:W-:Y:S01]  /*6cb0*/  FFMA.FTZ R99, R148, UR6, -R137 ;  /* 0x0000000694637c23 */ /* 0x000fe20008010889 */
[----:B------:R-:W-:Y:S01]  /*6cc0*/  FFMA.FTZ R143, R106, UR6, -R93 ;  /* 0x000000066a8f7c23 */ /* 0x000fe2000801085d */
[----:B------:R-:W-:Y:S01]  /*6cd0*/  FFMA.FTZ R107, R142, R139, R107 ;  /* 0x0000008b8e6b7223 */ /* 0x000fe2000001006b */
[C---:B------:R-:W-:Y:S01]  /*6ce0*/  HMMA.16816.F32.BF16 R24, R84.reuse, R26, R56 ;  /* 0x0000001a5418723c */ /* 0x040fe20000041838 */
[----:B------:R-:W2:Y:S01]  /*6cf0*/  LDSM.16.MT88.4 R56, [R110+0x6400] ;  /* 0x006400006e38783b */ /* 0x000ea20000004200 */
[----:B------:R-:W-:Y:S01]  /*6d00*/  MUFU.EX2 R141, R141 ;  /* 0x0000008d008d7308 */ /* 0x000fe20000000800 */
[----:B------:R-:W-:Y:S01]  /*6d10*/  FFMA.FTZ R106, R101, UR6, -R137 ;  /* 0x00000006656a7c23 */ /* 0x000fe20008010889 */
[----:B------:R-:W-:Y:S01]  /*6d20*/  FFMA.FTZ R139, R98, UR6, -R93 ;  /* 0x00000006628b7c23 */ /* 0x000fe2000801085d */
[----:B------:R-:W-:Y:S01]  /*6d30*/  FFMA.FTZ R101, R144, UR6, -R137 ;  /* 0x0000000690657c23 */ /* 0x000fe20008010889 */
[----:B------:R-:W-:Y:S01]  /*6d40*/  FFMA.FTZ R98, R100, UR6, -R93 ;  /* 0x0000000664627c23 */ /* 0x000fe2000801085d */
[----:B------:R-:W-:Y:S01]  /*6d50*/  FADD.FTZ R92, R92, R107 ;  /* 0x0000006b5c5c7221 */ /* 0x000fe20000010000 */
[----:B---3--:R-:W-:Y:S01]  /*6d60*/  HMMA.16816.F32.BF16 R28, R84, R32, R28 ;  /* 0x00000020541c723c */ /* 0x008fe2000004181c */
[----:B------:R-:W-:Y:S01]  /*6d70*/  FADD.FTZ R119, R119, R164 ;  /* 0x000000a477777221 */ /* 0x000fe20000010000 */
[----:B------:R-:W-:Y:S01]  /*6d80*/  MUFU.EX2 R138, R138 ;  /* 0x0000008a008a7308 */ /* 0x000fe20000000800 */
[----:B------:R-:W-:-:S02]  /*6d90*/  FADD.FTZ R3, R3, R92 ;  /* 0x0000005c03037221 */ /* 0x000fc40000010000 */
[----:B------:R-:W-:-:S03]  /*6da0*/  FADD.FTZ R96, R96, R119 ;  /* 0x0000007760607221 */ /* 0x000fc60000010000 */
[C---:B------:R-:W-:Y:S01]  /*6db0*/  HMMA.16816.F32.BF16 R32, R84.reuse, R34, R64 ;  /* 0x000000225420723c */ /* 0x040fe20000041840 */
[--C-:B------:R-:W-:Y:S01]  /*6dc0*/  FFMA.FTZ R64, R146, UR6, -R137.reuse ;  /* 0x0000000692407c23 */ /* 0x100fe20008010889 */
[----:B------:R-:W-:Y:S01]  /*6dd0*/  FFMA.FTZ R146, R158, UR6, -R137 ;  /* 0x000000069e927c23 */ /* 0x000fe20008010889 */
[----:B------:R-:W-:Y:S01]  /*6de0*/  FFMA.FTZ R65, R150, UR6, -R93 ;  /* 0x0000000696417c23 */ /* 0x000fe2000801085d */
[----:B------:R-:W-:Y:S01]  /*6df0*/  FFMA.FTZ R150, R103, UR6, -R137 ;  /* 0x0000000667967c23 */ /* 0x000fe20008010889 */
[----:B------:R-:W-:Y:S01]  /*6e00*/  FFMA.FTZ R103, R136, UR6, -R93 ;  /* 0x0000000688677c23 */ /* 0x000fe2000801085d */
[----:B------:R-:W-:Y:S01]  /*6e10*/  MUFU.EX2 R99, R99 ;  /* 0x0000006300637308 */ /* 0x000fe20000000800 */
[----:B------:R-:W-:Y:S01]  /*6e20*/  FADD.FTZ R95, R95, R96 ;  /* 0x000000605f5f7221 */ /* 0x000fe20000010000 */
[C---:B-1----:R-:W-:Y:S06]  /*6e30*/  HMMA.16816.F32.BF16 R36, R84.reuse, R40, R36 ;  /* 0x000000285424723c */ /* 0x042fec0000041824 */
[----:B------:R-:W1:Y:S02]  /*6e40*/  MUFU.EX2 R64, R64 ;  /* 0x0000004000407308 */ /* 0x000e640000000800 */
[C---:B----4-:R-:W-:Y:S06]  /*6e50*/  HMMA.16816.F32.BF16 R44, R84.reuse, R48, R44 ;  /* 0x00000030542c723c */ /* 0x050fec000004182c */
[----:B------:R-:W-:Y:S02]  /*6e60*/  MUFU.EX2 R146, R146 ;  /* 0x0000009200927308 */ /* 0x000fe40000000800 */
[C---:B------:R-:W-:Y:S01]  /*6e70*/  HMMA.16816.F32.BF16 R40, R84.reuse, R42, R72 ;  /* 0x0000002a5428723c */ /* 0x040fe20000041848 */
[----:B------:R-:W-:Y:S05]  /*6e80*/  LDSM.16.MT88.4 R72, [R110+0x8800] ;  /* 0x008800006e48783b */ /* 0x000fea0000004200 */
[----:B------:R-:W-:Y:S01]  /*6e90*/  MUFU.EX2 R65, R65 ;  /* 0x0000004100417308 */ /* 0x000fe20000000800 */
[----:B-1----:R-:W-:Y:S01]  /*6ea0*/  F2FP.BF16.F32.PACK_AB R52, R105, R64 ;  /* 0x000000406934723e */ /* 0x002fe200000010ff */
[----:B------:R-:W-:Y:S01]  /*6eb0*/  HMMA.16816.F32.BF16 R48, R84, R50, R80 ;  /* 0x000000325430723c */ /* 0x000fe20000041850 */
[----:B------:R-:W-:Y:S01]  /*6ec0*/  FFMA.FTZ R85, R162, UR6, -R137 ;  /* 0x00000006a2557c23 */ /* 0x000fe20008010889 */
[--C-:B------:R-:W-:Y:S01]  /*6ed0*/  FFMA.FTZ R86, R156, UR6, -R93.reuse ;  /* 0x000000069c567c23 */ /* 0x100fe2000801085d */
[--C-:B------:R-:W-:Y:S01]  /*6ee0*/  FFMA.FTZ R87, R154, UR6, -R93.reuse ;  /* 0x000000069a577c23 */ /* 0x100fe2000801085d */
[----:B------:R-:W-:Y:S01]  /*6ef0*/  FFMA.FTZ R84, R152, UR6, -R93 ;  /* 0x0000000698547c23 */ /* 0x000fe2000801085d */
[----:B------:R-:W1:Y:S01]  /*6f00*/  LDSM.16.MT88.4 R80, [R108+0x8400] ;  /* 0x008400006c50783b */ /* 0x000e620000004200 */
[----:B------:R-:W-:Y:S01]  /*6f10*/  MUFU.EX2 R150, R150 ;  /* 0x0000009600967308 */ /* 0x000fe20000000800 */
[----:B------:R-:W-:-:S07]  /*6f20*/  FFMA.FTZ R137, R140, UR6, -R137 ;  /* 0x000000068c897c23 */ /* 0x000fce0008010889 */
[----:B------:R-:W3:Y:S08]  /*6f30*/  MUFU.EX2 R85, R85 ;  /* 0x0000005500557308 */ /* 0x000ef00000000800 */
[----:B------:R-:W4:Y:S08]  /*6f40*/  MUFU.EX2 R86, R86 ;  /* 0x0000005600567308 */ /* 0x000f300000000800 */
[----:B------:R-:W-:Y:S01]  /*6f50*/  MUFU.EX2 R87, R87 ;  /* 0x0000005700577308 */ /* 0x000fe20000000800 */
[----:B---3--:R-:W-:-:S07]  /*6f60*/  F2FP.BF16.F32.PACK_AB R54, R85, R146 ;  /* 0x000000925536723e */ /* 0x008fce00000010ff */
[----:B------:R-:W3:Y:S01]  /*6f70*/  MUFU.EX2 R84, R84 ;  /* 0x0000005400547308 */ /* 0x000ee20000000800 */
[----:B----4-:R-:W-:-:S07]  /*6f80*/  F2FP.BF16.F32.PACK_AB R53, R86, R65 ;  /* 0x000000415635723e */ /* 0x010fce00000010ff */
[----:B------:R-:W-:Y:S08]  /*6f90*/  MUFU.EX2 R104, R104 ;  /* 0x0000006800687308 */ /* 0x000ff00000000800 */
[----:B------:R-:W4:Y:S01]  /*6fa0*/  MUFU.EX2 R103, R103 ;  /* 0x0000006700677308 */ /* 0x000f220000000800 */
[----:B---3--:R-:W-:-:S07]  /*6fb0*/  F2FP.BF16.F32.PACK_AB R55, R84, R87 ;  /* 0x000000575437723e */ /* 0x008fce00000010ff */
[C---:B--2---:R-:W-:Y:S01]  /*6fc0*/  HMMA.16816.F32.BF16 R4, R52.reuse, R56, R4 ;  /* 0x000000383404723c */ /* 0x044fe20000041804 */
[----:B------:R-:W-:Y:S07]  /*6fd0*/  MUFU.EX2 R143, R143 ;  /* 0x0000008f008f7308 */ /* 0x000fee0000000800 */
[C---:B------:R-:W-:Y:S01]  /*6fe0*/  HMMA.16816.F32.BF16 R8, R52.reuse, R58, R8 ;  /* 0x0000003a3408723c */ /* 0x040fe20000041808 */
[----:B------:R-:W2:Y:S01]  /*6ff0*/  LDSM.16.MT88.4 R56, [R108+0x6400] ;  /* 0x006400006c38783b */ /* 0x000ea20000004200 */
[----:B------:R-:W3:Y:S06]  /*7000*/  MUFU.EX2 R102, R102 ;  /* 0x0000006600667308 */ /* 0x000eec0000000800 */
[C---:B-1----:R-:W-:Y:S02]  /*7010*/  HMMA.16816.F32.BF16 R44, R52.reuse, R80, R44 ;  /* 0x00000050342c723c */ /* 0x042fe4000004182c */
[----:B------:R-:W-:Y:S06]  /*7020*/  MUFU.EX2 R106, R106 ;  /* 0x0000006a006a7308 */ /* 0x000fec0000000800 */
[C---:B------:R-:W-:Y:S02]  /*7030*/  HMMA.16816.F32.BF16 R80, R52.reuse, R82, R48 ;  /* 0x000000523450723c */ /* 0x040fe40000041830 */
[----:B------:R-:W-:Y:S08]  /*7040*/  MUFU.EX2 R101, R101 ;  /* 0x0000006500657308 */ /* 0x000ff00000000800 */
[----:B------:R-:W-:Y:S08]  /*7050*/  MUFU.EX2 R97, R97 ;  /* 0x0000006100617308 */ /* 0x000ff00000000800 */
[----:B------:R-:W-:Y:S01]  /*7060*/  MUFU.EX2 R136, R137 ;  /* 0x0000008900887308 */ /* 0x000fe20000000800 */
[C---:B--2---:R-:W-:Y:S07]  /*7070*/  HMMA.16816.F32.BF16 R12, R52.reuse, R56, R12 ;  /* 0x00000038340c723c */ /* 0x044fee000004180c */
[----:B------:R-:W-:Y:S01]  /*7080*/  MUFU.EX2 R139, R139 ;  /* 0x0000008b008b7308 */ /* 0x000fe20000000800 */
[C---:B------:R-:W-:Y:S01]  /*7090*/  HMMA.16816.F32.BF16 R16, R52.reuse, R58, R16 ;  /* 0x0000003a3410723c */ /* 0x040fe20000041810 */
[----:B------:R-:W1:Y:S06]  /*70a0*/  LDSM.16.MT88.4 R56, [R110+0x7400] ;  /* 0x007400006e38783b */ /* 0x000e6c0000004200 */
[----:B------:R-:W2:Y:S08]  /*70b0*/  MUFU.EX2 R98, R98 ;  /* 0x0000006200627308 */ /* 0x000eb00000000800 */
[----:B------:R-:W-:Y:S08]  /*70c0*/  MUFU.EX2 R88, R88 ;  /* 0x0000005800587308 */ /* 0x000ff00000000800 */
[----:B------:R-:W5:Y:S01]  /*70d0*/  MUFU.EX2 R91, R91 ;  /* 0x0000005b005b7308 */ /* 0x000f620000000800 */
        /* <DEDUP_REMOVED lines=8> */
[----:B------:R-:W-:Y:S01]  /*7160*/  F2FP.BF16.F32.PACK_AB R52, R138, R141 ;  /* 0x0000008d8a34723e */ /* 0x000fe200000010ff */
[----:B------:R-:W1:Y:S01]  /*7170*/  LDSM.16.MT88.4 R56, [R108+0x6800] ;  /* 0x006800006c38783b */ /* 0x000e620000004200 */
[----:B----4-:R-:W-:-:S02]  /*7180*/  F2FP.BF16.F32.PACK_AB R53, R103, R104 ;  /* 0x000000686735723e */ /* 0x010fc400000010ff */
[----:B------:R-:W-:Y:S02]  /*7190*/  F2FP.BF16.F32.PACK_AB R54, R99, R150 ;  /* 0x000000966336723e */ /* 0x000fe400000010ff */
[----:B---3--:R-:W-:-:S07]  /*71a0*/  F2FP.BF16.F32.PACK_AB R55, R102, R143 ;  /* 0x0000008f6637723e */ /* 0x008fce00000010ff */
[C---:B------:R-:W-:Y:S01]  /*71b0*/  HMMA.16816.F32.BF16 R48, R52.reuse, R60, R4 ;  /* 0x0000003c3430723c */ /* 0x040fe20000041804 */
[----:B------:R-:W3:Y:S07]  /*71c0*/  LDSM.16.MT88.4 R4, [R108+0x7800] ;  /* 0x007800006c04783b */ /* 0x000eee0000004200 */
[C---:B------:R-:W-:Y:S08]  /*71d0*/  HMMA.16816.F32.BF16 R68, R52.reuse, R72, R36 ;  /* 0x000000483444723c */ /* 0x040ff00000041824 */
[C---:B------:R-:W-:Y:S01]  /*71e0*/  HMMA.16816.F32.BF16 R72, R52.reuse, R74, R40 ;  /* 0x0000004a3448723c */ /* 0x040fe20000041828 */
[----:B------:R-:W-:Y:S07]  /*71f0*/  LDSM.16.MT88.4 R40, [R110+0x6c00] ;  /* 0x006c00006e28783b */ /* 0x000fee0000004200 */
[C---:B------:R-:W-:Y:S08]  /*7200*/  HMMA.16816.F32.BF16 R8, R52.reuse, R62, R8 ;  /* 0x0000003e3408723c */ /* 0x040ff00000041808 */
        /* <DEDUP_REMOVED lines=8> */
[----:B------:R-:W-:Y:S07]  /*7290*/  LDSM.16.MT88.4 R56, [R110+0x7c00] ;  /* 0x007c00006e38783b */ /* 0x000fee0000004200 */
[----:B---3--:R-:W-:Y:S01]  /*72a0*/  HMMA.16816.F32.BF16 R76, R52, R4, R44 ;  /* 0x00000004344c723c */ /* 0x008fe2000004182c */
[----:B------:R-:W-:Y:S01]  /*72b0*/  FADD.FTZ R4, R2, R3 ;  /* 0x0000000302047221 */ /* 0x000fe20000010000 */
[----:B--2---:R-:W-:Y:S01]  /*72c0*/  F2FP.BF16.F32.PACK_AB R5, R98, R139 ;  /* 0x0000008b6205723e */ /* 0x004fe200000010ff */
[----:B------:R-:W-:-:S02]  /*72d0*/  FADD.FTZ R2, R64, R95 ;  /* 0x0000005f40027221 */ /* 0x000fc40000010000 */
[----:B------:R-:W-:Y:S01]  /*72e0*/  FADD.FTZ R3, R65, R4 ;  /* 0x0000000441037221 */ /* 0x000fe20000010000 */
[----:B------:R-:W-:Y:S01]  /*72f0*/  F2FP.BF16.F32.PACK_AB R4, R101, R106 ;  /* 0x0000006a6504723e */ /* 0x000fe200000010ff */
[----:B------:R-:W1:Y:S01]  /*7300*/  LDSM.16.MT88.4 R64, [R108+0x7c00] ;  /* 0x007c00006c40783b */ /* 0x000e620000004200 */
[----:B------:R-:W-:Y:S01]  /*7310*/  HMMA.16816.F32.BF16 R80, R52, R6, R80 ;  /* 0x000000063450723c */ /* 0x000fe20000041850 */
[----:B------:R-:W-:Y:S01]  /*7320*/  F2FP.BF16.F32.PACK_AB R6, R136, R97 ;  /* 0x000000618806723e */ /* 0x000fe200000010ff */
[----:B------:R-:W-:Y:S01]  /*7330*/  FADD.FTZ R105, R105, R2 ;  /* 0x0000000269697221 */ /* 0x000fe20000010000 */
[----:B------:R-:W2:Y:S01]  /*7340*/  LDSM.16.MT88.4 R52, [R108+0x6c00] ;  /* 0x006c00006c34783b */ /* 0x000ea20000004200 */
[----:B-----5:R-:W-:Y:S01]  /*7350*/  F2FP.BF16.F32.PACK_AB R7, R91, R88 ;  /* 0x000000585b07723e */ /* 0x020fe200000010ff */
[----:B------:R-:W-:Y:S01]  /*7360*/  FADD.FTZ R86, R86, R3 ;  /* 0x0000000356567221 */ /* 0x000fe20000010000 */
[----:B------:R-:W-:Y:S01]  /*7370*/  FADD.FTZ R146, R146, R105 ;  /* 0x0000006992927221 */ /* 0x000fe20000010000 */
[----:B------:R-:W-:-:S02]  /*7380*/  MOV R2, R89 ;  /* 0x0000005900027202 */ /* 0x000fc40000000f00 */
[----:B------:R-:W-:Y:S01]  /*7390*/  FADD.FTZ R87, R87, R86 ;  /* 0x0000005657577221 */ /* 0x000fe20000010000 */
[----:B------:R-:W-:Y:S01]  /*73a0*/  FADD.FTZ R146, R85, R146 ;  /* 0x0000009255927221 */ /* 0x000fe20000010000 */
[----:B------:R-:W-:Y:S01]  /*73b0*/  HMMA.16816.F32.BF16 R36, R4, R40, R48 ;  /* 0x000000280424723c */ /* 0x000fe20000041830 */
[----:B------:R-:W-:Y:S01]  /*73c0*/  MOV R3, R90 ;  /* 0x0000005a00037202 */ /* 0x000fe20000000f00 */
        /* <DEDUP_REMOVED lines=16> */
[C---:B-1----:R-:W-:Y:S02]  /*74d0*/  HMMA.16816.F32.BF16 R60, R4.reuse, R64, R28 ;  /* 0x00000040043c723c */ /* 0x042fe4000004181c */
[----:B------:R-:W-:Y:S01]  /*74e0*/  FADD.FTZ R88, R88, R139 ;  /* 0x0000008b58587221 */ /* 0x000fe20000010000 */
[----:B------:R-:W-:Y:S01]  /*74f0*/  FADD.FTZ R141, R136, R97 ;  /* 0x00000061888d7221 */ /* 0x000fe20000010000 */
[----:B------:R-:W-:Y:S02]  /*7500*/  IADD3 R139, PT, PT, R94, -0x3, RZ ;  /* 0xfffffffd5e8b7810 */ /* 0x000fe40007ffe0ff */
[----:B------:R-:W-:Y:S02]  /*7510*/  FADD.FTZ R142, R91, R88 ;  /* 0x000000585b8e7221 */ /* 0x000fe40000010000 */
[C---:B--2---:R-:W-:Y:S01]  /*7520*/  HMMA.16816.F32.BF16 R44, R4.reuse, R52, R12 ;  /* 0x00000034042c723c */ /* 0x044fe2000004180c */
[----:B------:R-:W1:Y:S07]  /*7530*/  LDSM.16.MT88.4 R12, [R110+0x8c00] ;  /* 0x008c00006e0c783b */ /* 0x000e6e0000004200 */
[C---:B------:R-:W-:Y:S08]  /*7540*/  HMMA.16816.F32.BF16 R48, R4.reuse, R54, R16 ;  /* 0x000000360430723c */ /* 0x040ff00000041810 */
[C---:B------:R-:W-:Y:S08]  /*7550*/  HMMA.16816.F32.BF16 R52, R4.reuse, R56, R20 ;  /* 0x000000380434723c */ /* 0x040ff00000041814 */
[C---:B------:R-:W-:Y:S08]  /*7560*/  HMMA.16816.F32.BF16 R56, R4.reuse, R58, R24 ;  /* 0x0000003a0438723c */ /* 0x040ff00000041818 */
[C---:B------:R-:W-:Y:S08]  /*7570*/  HMMA.16816.F32.BF16 R64, R4.reuse, R66, R32 ;  /* 0x000000420440723c */ /* 0x040ff00000041820 */
[C---:B---3--:R-:W-:Y:S08]  /*7580*/  HMMA.16816.F32.BF16 R76, R4.reuse, R8, R76 ;  /* 0x00000008044c723c */ /* 0x048ff0000004184c */
[C---:B-1----:R-:W-:Y:S08]  /*7590*/  HMMA.16816.F32.BF16 R68, R4.reuse, R12, R68 ;  /* 0x0000000c0444723c */ /* 0x042ff00000041844 */
[C---:B------:R-:W-:Y:S08]  /*75a0*/  HMMA.16816.F32.BF16 R72, R4.reuse, R14, R72 ;  /* 0x0000000e0448723c */ /* 0x040ff00000041848 */
[----:B------:R-:W-:-:S15]  /*75b0*/  HMMA.16816.F32.BF16 R80, R4, R10, R80 ;  /* 0x0000000a0450723c */ /* 0x000fde0000041850 */
[----:B------:R-:W-:-:S05]  /*75c0*/  NOP ;  /* 0x0000000000007918 */ /* 0x000fca0000000000 */
.L_x_4336:
[----:B------:R-:W-:-:S13]  /*75d0*/  ISETP.GE.AND P0, PT, R139, RZ, PT ;  /* 0x000000ff8b00720c */ /* 0x000fda0003f06270 */
[----:B------:R-:W-:Y:S05]  /*75e0*/  @!P0 BRA `(.L_x_4342) ;  /* 0x00000028004c8947 */ /* 0x000fea0003800000 */
[----:B------:R-:W-:Y:S01]  /*75f0*/  ISETP.NE.U32.AND P4, PT, RZ, UR8, PT ;  /* 0x00000008ff007c0c */ /* 0x000fe2000bf85070 */
[----:B------:R-:W1:Y:S01]  /*7600*/  S2R R5, SR_TID.X ;  /* 0x0000000000057919 */ /* 0x000e620000002100 */
[C---:B------:R-:W-:Y:S01]  /*7610*/  IMAD.SHL.U32 R140, R139.reuse, 0x40, RZ ;  /* 0x000000408b8c7824 */ /* 0x040fe200078e00ff */
[----:B------:R-:W2:Y:S01]  /*7620*/  LDCU UR5, c[0x0][0x440] ;  /* 0x00008800ff0577ac */ /* 0x000ea20008000800 */
[----:B------:R-:W-:Y:S01]  /*7630*/  ISETP.NE.AND.EX P4, PT, RZ, UR9, PT, P4 ;  /* 0x00000009ff007c0c */ /* 0x000fe2000bf85340 */
[----:B------:R-:W-:Y:S02]  /*7640*/  IMAD.MOV.U32 R85, RZ, RZ, R2 ;  /* 0x000000ffff557224 */ /* 0x000fe400078e0002 */
[----:B------:R-:W-:Y:S01]  /*7650*/  IMAD.MOV.U32 R84, RZ, RZ, R3 ;  /* 0x000000ffff547224 */ /* 0x000fe200078e0003 */
[----:B------:R-:W3:Y:S01]  /*7660*/  LDCU UR4, c[0x0][0x45c] ;  /* 0x00008b80ff0477ac */ /* 0x000ee20008000800 */
[----:B------:R-:W-:Y:S01]  /*7670*/  VIADD R139, R139, 0x1 ;  /* 0x000000018b8b7836 */ /* 0x000fe20000000000 */
[----:B------:R-:W4:Y:S01]  /*7680*/  LDCU.64 UR6, c[0x0][0x3a0] ;  /* 0x00007400ff0677ac */ /* 0x000f220008000a00 */
[----:B------:R-:W1:Y:S06]  /*7690*/  LDCU.64 UR12, c[0x0][0x3c0] ;  /* 0x00007800ff0c77ac */ /* 0x000e6c0008000a00 */
[----:B------:R-:W5:Y:S01]  /*76a0*/  @!P4 LDC R136, c[0x0][0x3c0] ;  /* 0x0000f000ff88cb82 */ /* 0x000f620000000800 */
[----:B------:R-:W-:Y:S01]  /*76b0*/  @!P4 IMAD.MOV.U32 R137, RZ, RZ, RZ ;  /* 0x000000ffff89c224 */ /* 0x000fe200078e00ff */
[----:B------:R-:W2:Y:S04]  /*76c0*/  LDCU.64 UR10, c[0x0][0x3a8] ;  /* 0x00007500ff0a77ac */ /* 0x000ea80008000a00 */
[----:B------:R-:W-:Y:S01]  /*76d0*/  @!P4 IADD3 R137, P0, PT, RZ, -R137, RZ ;  /* 0x80000089ff89c210 */ /* 0x000fe20007f1e0ff */
[----:B------:R-:W2:Y:S01]  /*76e0*/  LDCU.64 UR8, c[0x0][0x3b8] ;  /* 0x00007700ff0877ac */ /* 0x000ea20008000a00 */
[----:B-1----:R-:W-:-:S05]  /*76f0*/  IMAD.SHL.U32 R5, R5, 0x2, RZ ;  /* 0x0000000205057824 */ /* 0x002fca00078e00ff */
[----:B------:R-:W-:Y:S02]  /*7700*/  LOP3.LUT R5, R5, 0x6, RZ, 0xc0, !PT ;  /* 0x0000000605057812 */ /* 0x000fe400078ec0ff */
[----:B-----5:R-:W-:Y:S02]  /*7710*/  @!P4 SHF.L.U32 R136, R136, 0x6, RZ ;  /* 0x000000068888c819 */ /* 0x020fe400000006ff */
[C---:B------:R-:W-:Y:S02]  /*7720*/  LOP3.LUT R138, R140.reuse, 0x20, R5, 0xfe, !PT ;  /* 0x000000208c8a7812 */ /* 0x040fe400078efe05 */
[----:B------:R-:W-:Y:S02]  /*7730*/  @!P4 IADD3.X R136, PT, PT, RZ, ~R136, RZ, P0, !PT ;  /* 0x80000088ff88c210 */ /* 0x000fe400007fe4ff */
[----:B------:R-:W-:Y:S02]  /*7740*/  IADD3 R140, PT, PT, R140, 0x40, RZ ;  /* 0x000000408c8c7810 */ /* 0x000fe40007ffe0ff */
[----:B--234-:R-:W-:-:S07]  /*7750*/  @!P4 SHF.R.S64 R137, R137, 0x1f, R136 ;  /* 0x0000001f8989c819 */ /* 0x01cfce0000001088 */
.L_x_4346:
        /* <DEDUP_REMOVED lines=70> */
.L_x_4343:
[----:B------:R-:W-:Y:S01]  /*7bc0*/  @!PT LDS RZ, [RZ] ;  /* 0x00000000fffff984 */ /* 0x000fe20000000800 */
[----:B------:R-:W-:Y:S01]  /*7bd0*/  @!PT LDS RZ, [RZ] ;  /* 0x00000000fffff984 */ /* 0x000fe20000000800 */
[----:B------:R-:W-:Y:S01]  /*7be0*/  @!PT LDS RZ, [RZ] ;  /* 0x00000000fffff984 */ /* 0x000fe20000000800 */
[----:B------:R1:W-:Y:S01]  /*7bf0*/  @!P3 LDGSTS.E.BYPASS.LTC128B.128 [R129+0x6000], desc[UR14][R120.64] ;  /* 0x060000007881bfae */ /* 0x0003e2000b981a0e */
[----:B------:R-:W-:Y:S01]  /*7c00*/  @!P1 IMAD.MOV.U32 R86, RZ, RZ, R120 ;  /* 0x000000ffff569224 */ /* 0x000fe200078e0078 */
[C---:B------:R-:W-:Y:S01]  /*7c10*/  LEA R2, P0, R125.reuse, R120, 0x1 ;  /* 0x000000787d027211 */ /* 0x040fe200078008ff */
[----:B------:R-:W-:Y:S01]  /*7c20*/  @!P1 IMAD.MOV.U32 R87, RZ, RZ, R121 ;  /* 0x000000ffff579224 */ /* 0x000fe200078e0079 */
[----:B------:R-:W-:Y:S02]  /*7c30*/  @P3 STS.128 [R129+0x6000], RZ ;  /* 0x006000ff81003388 */ /* 0x000fe40000000c00 */
[----:B------:R-:W-:Y:S02]  /*7c40*/  LEA.HI.X R3, R125, R121, R124, 0x1, P0 ;  /* 0x000000797d037211 */ /* 0x000fe400000f0c7c */
[----:B------:R-:W-:Y:S01]  /*7c50*/  @!PT LDS RZ, [RZ] ;  /* 0x00000000fffff984 */ /* 0x000fe20000000800 */
[----:B------:R-:W-:Y:S01]  /*7c60*/  @!PT LDS RZ, [RZ] ;  /* 0x00000000fffff984 */ /* 0x000fe20000000800 */
[----:B------:R-:W-:Y:S01]  /*7c70*/  @!PT LDS RZ, [RZ] ;  /* 0x00000000fffff984 */ /* 0x000fe20000000800 */
[----:B------:R1:W-:Y:S01]  /*7c80*/  @!P2 LDGSTS.E.BYPASS.LTC128B.128 [R129+0x7000], desc[UR14][R120.64+0x40] ;  /* 0x070000407881afae */ /* 0x0003e2000b981a0e */
[----:B------:R-:W-:Y:S03]  /*7c90*/  ISETP.NE.AND P0, PT, R139, 0x1, PT ;  /* 0x000000018b00780c */ /* 0x000fe60003f05270 */
        /* <DEDUP_REMOVED lines=25> */
[----:B------:R-:W0:Y:S04]  /*7e30*/  LDGDEPBAR ;  /* 0x00000000000079af */ /* 0x000e280000000000 */
[----:B------:R-:W5:Y:S01]  /*7e40*/  LDSM.16.M88.4 R104, [R112+0x3c00] ;  /* 0x003c00007068783b */ /* 0x000f620000000200 */
[C---:B--2---:R-:W-:Y:S08]  /*7e50*/  HMMA.16816.F32.BF16 R4, R88.reuse, R92, RZ ;  /* 0x0000005c5804723c */ /* 0x044ff000000418ff */
[C---:B------:R-:W-:Y:S01]  /*7e60*/  HMMA.16816.F32.BF16 R8, R88.reuse, R94, RZ ;  /* 0x0000005e5808723c */ /* 0x040fe200000418ff */
[----:B------:R-:W-:Y:S07]  /*7e70*/  LDSM.16.M88.4 R92, [R111] ;  /* 0x000000006f5c783b */ /* 0x000fee0000000200 */
[C---:B---3--:R-:W-:Y:S08]  /*7e80*/  HMMA.16816.F32.BF16 R12, R88.reuse, R96, RZ ;  /* 0x00000060580c723c */ /* 0x048ff000000418ff */
[C---:B------:R-:W-:Y:S08]  /*7e90*/  HMMA.16816.F32.BF16 R16, R88.reuse, R98, RZ ;  /* 0x000000625810723c */ /* 0x040ff000000418ff */
[C---:B----4-:R-:W-:Y:S08]  /*7ea0*/  HMMA.16816.F32.BF16 R20, R88.reuse, R100, RZ ;  /* 0x000000645814723c */ /* 0x050ff000000418ff */
[C---:B------:R-:W-:Y:S08]  /*7eb0*/  HMMA.16816.F32.BF16 R24, R88.reuse, R102, RZ ;  /* 0x000000665818723c */ /* 0x040ff000000418ff */
[C---:B-----5:R-:W-:Y:S08]  /*7ec0*/  HMMA.16816.F32.BF16 R28, R88.reuse, R104, RZ ;  /* 0x00000068581c723c */ /* 0x060ff000000418ff */
[----:B------:R-:W-:Y:S01]  /*7ed0*/  HMMA.16816.F32.BF16 R32, R88, R106, RZ ;  /* 0x0000006a5820723c */ /* 0x000fe200000418ff */
[----:B------:R-:W2:Y:S07]  /*7ee0*/  LDSM.16.M88.4 R88, [R109+0x3000] ;  /* 0x003000006d58783b */ /* 0x000eae0000000200 */
[C---:B--2---:R-:W-:Y:S08]  /*7ef0*/  HMMA.16816.F32.BF16 R4, R92.reuse, R88, R4 ;  /* 0x000000585c04723c */ /* 0x044ff00000041804 */
[C---:B------:R-:W-:Y:S01]  /*7f00*/  HMMA.16816.F32.BF16 R8, R92.reuse, R90, R8 ;  /* 0x0000005a5c08723c */ /* 0x040fe20000041808 */
        /* <DEDUP_REMOVED lines=8> */
[----:B------:R-:W-:Y:S01]  /*7f90*/  HMMA.16816.F32.BF16 R32, R92, R90, R32 ;  /* 0x0000005a5c20723c */ /* 0x000fe20000041820 */
[----:B------:R-:W-:Y:S04]  /*7fa0*/  LDSM.16.M88.4 R88, [R113+0x1000] ;  /* 0x001000007158783b */ /* 0x000fe80000000200 */
[----:B------:R-:W2:Y:S03]  /*7fb0*/  LDSM.16.M88.4 R92, [R112+0x4000] ;  /* 0x00400000705c783b */ /* 0x000ea60000000200 */
        /* <DEDUP_REMOVED lines=47> */
[----:B------:R-:W2:Y:S01]  /*82b0*/  LDSM.16.M88.4 R92, [R109+0x5c00] ;  /* 0x005c00006d5c783b */ /* 0x000ea20000000200 */
[----:B------:R-:W-:Y:S04]  /*82c0*/  DEPBAR.LE SB0, 0x0 ;  /* 0x000080000000791a */ /* 0x000fe80000000000 */
[----:B------:R-:W-:Y:S02]  /*82d0*/  BAR.SYNC.DEFER_BLOCKING 0x0 ;  /* 0x0000000000007b1d */ /* 0x000fe40000010000 */
[C---:B--2---:R-:W-:Y:S08]  /*82e0*/  HMMA.16816.F32.BF16 R28, R88.reuse, R92, R28 ;  /* 0x0000005c581c723c */ /* 0x044ff0000004181c */
[----:B------:R-:W-:Y:S01]  /*82f0*/  HMMA.16816.F32.BF16 R32, R88, R94, R32 ;  /* 0x0000005e5820723c */ /* 0x000fe20000041820 */
[----:B------:R-:W-:Y:S08]  /*8300*/  @!UPT UIADD3 URZ, UPT, UPT, URZ, URZ, URZ ;  /* 0x000000fffffff290 */ /* 0x000ff0000fffe0ff */
[----:B-1----:R-:W-:Y:S11]  /*8310*/  @!P0 BRA `(.L_x_4344) ;  /* 0x0000000400b88947 */ /* 0x002ff60003800000 */
        /* <DEDUP_REMOVED lines=9> */
[----:B------:R-:W-:Y:S01]  /*83b0*/  IMAD.MOV.U32 R88, RZ, RZ, RZ ;  /* 0x000000ffff587224 */ /* 0x000fe200078e00ff */
[----:B------:R-:W1:Y:S02]  /*83c0*/  LDC R3, c[0x0][0x4f0] ;  /* 0x00013c00ff037b82 */ /* 0x000e640000000800 */
[----:B-1----:R-:W-:Y:S04]  /*83d0*/  IABS R2, R3 ;  /* 0x0000000300027213 */ /* 0x002fe80000000000 */
[----:B------:R-:W1:Y:S10]  /*83e0*/  I2F.RP R91, R2 ;  /* 0x00000002005b7306 */ /* 0x000e740000209400 */
[----:B-1----:R-:W1:Y:S02]  /*83f0*/  MUFU.RCP R86, R91 ;  /* 0x0000005b00567308 */ /* 0x002e640000001000 */
[----:B-1----:R-:W-:Y:S08]  /*8400*/  VIADD R90, R86, 0xffffffe ;  /* 0x0ffffffe565a7836 */ /* 0x002ff00000000000 */
[----:B------:R-:W1:Y:S02]  /*8410*/  F2I.FTZ.U32.TRUNC.NTZ R89, R90 ;  /* 0x0000005a00597305 */ /* 0x000e64000021f000 */
[--C-:B-1----:R-:W-:Y:S01]  /*8420*/  IMAD.MOV R86, RZ, RZ, -R89.reuse ;  /* 0x000000ffff567224 */ /* 0x102fe200078e0a59 */
[----:B------:R-:W-:Y:S03]  /*8430*/  IADD3 R90, PT, PT, R140, -0x80, RZ ;  /* 0xffffff808c5a7810 */ /* 0x000fe60007ffe0ff */
[----:B------:R-:W-:Y:S01]  /*8440*/  IMAD R87, R86, R2, RZ ;  /* 0x0000000256577224 */ /* 0x000fe200078e02ff */
[----:B------:R-:W-:Y:S03]  /*8450*/  IADD3 R86, PT, PT, R140, -0x40, RZ ;  /* 0xffffffc08c567810 */ /* 0x000fe60007ffe0ff */
[----:B------:R-:W-:Y:S01]  /*8460*/  IMAD.HI.U32 R89, R89, R87, R88 ;  /* 0x0000005759597227 */ /* 0x000fe200078e0058 */
[----:B------:R-:W-:Y:S02]  /*8470*/  IABS R88, R86 ;  /* 0x0000005600587213 */ /* 0x000fe40000000000 */
[----:B------:R-:W-:Y:S03]  /*8480*/  LOP3.LUT R86, R86, R3, RZ, 0x3c, !PT ;  /* 0x0000000356567212 */ /* 0x000fe600078e3cff */
[----:B------:R-:W-:Y:S04]  /*8490*/  IMAD.HI.U32 R91, R89, R88, RZ ;  /* 0x00000058595b7227 */ /* 0x000fe800078e00ff */
[----:B------:R-:W-:Y:S04]  /*84a0*/  IMAD.MOV R87, RZ, RZ, -R91 ;  /* 0x000000ffff577224 */ /* 0x000fe800078e0a5b */
[C---:B------:R-:W-:Y:S05]  /*84b0*/  IMAD R88, R2.reuse, R87, R88 ;  /* 0x0000005702587224 */ /* 0x040fea00078e0258 */
[----:B------:R-:W-:Y:S11]  /*84c0*/  ISETP.GT.U32.AND P6, PT, R2, R88, PT ;  /* 0x000000580200720c */ /* 0x000ff60003fc4070 */
[----:B------:R-:W-:Y:S02]  /*84d0*/  @!UPT UIADD3 URZ, UPT, UPT, URZ, URZ, URZ ;  /* 0x000000fffffff290 */ /* 0x000fe4000fffe0ff */
[----:B------:R-:W-:Y:S02]  /*84e0*/  @!P6 IMAD.IADD R88, R88, 0x1, -R2 ;  /* 0x000000015858e824 */ /* 0x000fe400078e0a02 */
[----:B------:R-:W-:Y:S01]  /*84f0*/  @!P6 VIADD R91, R91, 0x1 ;  /* 0x000000015b5be836 */ /* 0x000fe20000000000 */
[----:B------:R-:W-:Y:S02]  /*8500*/  ISETP.GE.AND P6, PT, R86, RZ, PT ;  /* 0x000000ff5600720c */ /* 0x000fe40003fc6270 */
[----:B------:R-:W-:Y:S02]  /*8510*/  ISETP.GE.U32.AND P0, PT, R88, R2, PT ;  /* 0x000000025800720c */ /* 0x000fe40003f06070 */
[----:B------:R-:W-:Y:S02]  /*8520*/  IABS R88, R90 ;  /* 0x0000005a00587213 */ /* 0x000fe40000000000 */
[----:B------:R-:W-:Y:S03]  /*8530*/  LOP3.LUT R90, R90, R3, RZ, 0x3c, !PT ;  /* 0x000000035a5a7212 */ /* 0x000fe600078e3cff */
[----:B------:R-:W-:Y:S04]  /*8540*/  IMAD.HI.U32 R89, R89, R88, RZ ;  /* 0x0000005859597227 */ /* 0x000fe800078e00ff */
[----:B------:R-:W-:Y:S02]  /*8550*/  IMAD.MOV R87, RZ, RZ, -R89 ;  /* 0x000000ffff577224 */ /* 0x000fe400078e0a59 */
[----:B------:R-:W-:Y:S02]  /*8560*/  @P0 IADD3 R91, PT, PT, R91, 0x1, RZ ;  /* 0x000000015b5b0810 */ /* 0x000fe40007ffe0ff */
[----:B------:R-:W-:Y:S01]  /*8570*/  ISETP.NE.AND P0, PT, R3, RZ, PT ;  /* 0x000000ff0300720c */ /* 0x000fe20003f05270 */
[C---:B------:R-:W-:Y:S02]  /*8580*/  IMAD R88, R2.reuse, R87, R88 ;  /* 0x0000005702587224 */ /* 0x040fe400078e0258 */
[----:B------:R-:W-:Y:S03]  /*8590*/  @!P6 IMAD.MOV R91, RZ, RZ, -R91 ;  /* 0x000000ffff5be224 */ /* 0x000fe600078e0a5b */
[----:B------:R-:W-:Y:S11]  /*85a0*/  ISETP.GT.U32.AND P5, PT, R2, R88, PT ;  /* 0x000000580200720c */ /* 0x000ff60003fa4070 */
[----:B------:R-:W-:Y:S02]  /*85b0*/  @!UPT UIADD3 URZ, UPT, UPT, URZ, URZ, URZ ;  /* 0x000000fffffff290 */ /* 0x000fe4000fffe0ff */
[----:B------:R-:W-:Y:S01]  /*85c0*/  @!P5 IADD3 R89, PT, PT, R89, 0x1, RZ ;  /* 0x000000015959d810 */ /* 0x000fe20007ffe0ff */
[----:B------:R-:W-:Y:S05]  /*85d0*/  @!P5 IMAD.IADD R88, R88, 0x1, -R2 ;  /* 0x000000015858d824 */ /* 0x000fea00078e0a02 */
[----:B------:R-:W-:Y:S02]  /*85e0*/  ISETP.GE.U32.AND P5, PT, R88, R2, PT ;  /* 0x000000025800720c */ /* 0x000fe40003fa6070 */
[----:B------:R-:W-:Y:S04]  /*85f0*/  LOP3.LUT R2, RZ, R3, RZ, 0x33, !PT ;  /* 0x00000003ff027212 */ /* 0x000fe800078e33ff */
[----:B------:R-:W-:Y:S07]  /*8600*/  SEL R91, R2, R91, !P0 ;  /* 0x0000005b025b7207 */ /* 0x000fee0004000000 */
[----:B------:R-:W-:Y:S01]  /*8610*/  @P5 VIADD R89, R89, 0x1 ;  /* 0x0000000159595836 */ /* 0x000fe20000000000 */
[----:B------:R-:W-:Y:S11]  /*8620*/  ISETP.GE.AND P5, PT, R90, RZ, PT ;  /* 0x000000ff5a00720c */ /* 0x000ff60003fa6270 */
[----:B------:R-:W-:Y:S02]  /*8630*/  @!UPT UIADD3 URZ, UPT, UPT, URZ, URZ, URZ ;  /* 0x000000fffffff290 */ /* 0x000fe4000fffe0ff */
[----:B------:R-:W-:Y:S05]  /*8640*/  @!P5 IMAD.MOV R89, RZ, RZ, -R89 ;  /* 0x000000ffff59d224 */ /* 0x000fea00078e0a59 */
[----:B------:R-:W-:Y:S02]  /*8650*/  SEL R89, R2, R89, !P0 ;  /* 0x0000005902597207 */ /* 0x000fe40004000000 */
[-C--:B------:R-:W-:Y:S02]  /*8660*/  LEA R94, P0, R91, R132.reuse, 0x2 ;  /* 0x000000845b5e7211 */ /* 0x080fe400078010ff */
[----:B------:R-:W-:Y:S02]  /*8670*/  LEA R92, P5, R89, R132, 0x2 ;  /* 0x00000084595c7211 */ /* 0x000fe400078a10ff */
[-C--:B------:R-:W-:Y:S02]  /*8680*/  LEA.HI.X.SX32 R95, R91, R133.reuse, 0x2, P0 ;  /* 0x000000855b5f7211 */ /* 0x080fe400000f16ff */
[----:B------:R-:W-:Y:S02]  /*8690*/  LEA.HI.X.SX32 R93, R89, R133, 0x2, P5 ;  /* 0x00000085595d7211 */ /* 0x000fe400028f16ff */
[----:B------:R-:W-:Y:S01]  /*86a0*/  IADD3 R86, PT, PT, R91, -R89, RZ ;  /* 0x800000595b567210 */ /* 0x000fe20007ffe0ff */
[----:B------:R-:W2:Y:S04]  /*86b0*/  LDG.E R2, desc[UR14][R94.64] ;  /* 0x0000000e5e027981 */ /* 0x000ea8000c1e1900 */
[----:B------:R-:W-:Y:S01]  /*86c0*/  IMAD R86, R86, R3, -0x40 ;  /* 0xffffffc056567424 */ /* 0x000fe200078e0203 */
[----:B------:R-:W2:Y:S03]  /*86d0*/  LDG.E R87, desc[UR14][R92.64] ;  /* 0x0000000e5c577981 */ /* 0x000ea6000c1e1900 */
[C---:B------:R-:W-:Y:S01]  /*86e0*/  IMAD.WIDE.U32 R88, R86.reuse, UR8, RZ ;  /* 0x0000000856587c25 */ /* 0x040fe2000f8e00ff */
[----:B------:R-:W-:Y:S05]  /*86f0*/  SHF.R.S32.HI R3, RZ, 0x1f, R86 ;  /* 0x0000001fff037819 */ /* 0x000fea0000011456 */
[----:B------:R-:W-:Y:S04]  /*8700*/  IMAD R3, R3, UR8, RZ ;  /* 0x0000000803037c24 */ /* 0x000fe8000f8e02ff */
[----:B------:R-:W-:Y:S04]  /*8710*/  IMAD R3, R86, UR9, R3 ;  /* 0x0000000956037c24 */ /* 0x000fe8000f8e0203 */
        /* <DEDUP_REMOVED lines=9> */
.L_x_4345:
[--C-:B------:R-:W-:Y:S01]  /*87b0*/  @!P3 IMAD.MOV.U32 R119, RZ, RZ, R117.reuse ;  /* 0x000000ffff77b224 */ /* 0x100fe200078e0075 */
[-C--:B------:R-:W-:Y:S01]  /*87c0*/  @!P2 MOV R87, R117.reuse ;  /* 0x000000750057a202 */ /* 0x080fe20000000f00 */
[----:B------:R-:W-:Y:S01]  /*87d0*/  @!P2 IMAD.MOV.U32 R86, RZ, RZ, R118 ;  /* 0x000000ffff56a224 */ /* 0x000fe200078e0076 */
[C---:B------:R-:W-:Y:S02]  /*87e0*/  LEA R2, P0, R123.reuse, R118, 0x1 ;  /* 0x000000767b027211 */ /* 0x040fe400078008ff */
[----:B------:R-:W-:Y:S01]  /*87f0*/  @!PT LDS RZ, [RZ] ;  /* 0x00000000fffff984 */ /* 0x000fe20000000800 */
[----:B------:R-:W-:Y:S01]  /*8800*/  @!PT LDS RZ, [RZ] ;  /* 0x00000000fffff984 */ /* 0x000fe20000000800 */
[----:B------:R-:W-:Y:S01]  /*8810*/  @!PT LDS RZ, [RZ] ;  /* 0x00000000fffff984 */ /* 0x000fe20000000800 */
[----:B------:R1:W-:Y:S02]  /*8820*/  @!P3 LDGSTS.E.BYPASS.LTC128B.128 [R129+0x3000], desc[UR14][R118.64] ;  /* 0x030000007681bfae */ /* 0x0003e4000b981a0e */
[----:B------:R-:W-:Y:S02]  /*8830*/  LEA.HI.X R3, R123, R117, R122, 0x1, P0 ;  /* 0x000000757b037211 */ /* 0x000fe400000f0c7a */
[----:B------:R2:W-:Y:S04]  /*8840*/  @P3 STS.128 [R129+0x3000], RZ ;  /* 0x003000ff81003388 */ /* 0x0005e80000000c00 */
        /* <DEDUP_REMOVED lines=27> */
.L_x_4344:
[C---:B------:R-:W-:Y:S02]  /*8a00*/  IADD3 R89, PT, PT, R138.reuse, -0x20, RZ ;  /* 0xffffffe08a597810 */ /* 0x040fe40007ffe0ff */
[----:B--2---:R-:W-:Y:S02]  /*8a10*/  IADD3 R2, PT, PT, R138, -0x1f, RZ ;  /* 0xffffffe18a027810 */ /* 0x004fe40007ffe0ff */
        /* <DEDUP_REMOVED lines=14> */
[----:B------:R-:W-:Y:S01]  /*8b00*/  FFMA.FTZ R14, R0, R89, R14 ;  /* 0x00000059000e7223 */ /* 0x000fe2000001000e */
[----:B------:R-:W-:Y:S01]  /*8b10*/  IADD3 R88, PT, PT, R138, -0x17, RZ ;  /* 0xffffffe98a587810 */ /* 0x000fe20007ffe0ff */
[C---:B------:R-:W-:Y:S01]  /*8b20*/  FFMA.FTZ R15, R0.reuse, R2, R15 ;  /* 0x00000002000f7223 */ /* 0x040fe2000001000f */
[----:B------:R-:W-:Y:S01]  /*8b30*/  I2FP.F32.U32 R91, R91 ;  /* 0x0000005b005b7245 */ /* 0x000fe20000201000 */
[C---:B------:R-:W-:Y:S01]  /*8b40*/  FFMA.FTZ R12, R0.reuse, R89, R12 ;  /* 0x00000059000c7223 */ /* 0x040fe2000001000c */
[----:B------:R-:W-:Y:S01]  /*8b50*/  I2FP.F32.U32 R88, R88 ;  /* 0x0000005800587245 */ /* 0x000fe20000201000 */
[----:B------:R-:W-:Y:S01]  /*8b60*/  FFMA.FTZ R13, R0, R2, R13 ;  /* 0x00000002000d7223 */ /* 0x000fe2000001000d */
[----:B------:R-:W-:Y:S01]  /*8b70*/  IADD3 R89, PT, PT, R138, -0x7, RZ ;  /* 0xfffffff98a597810 */ /* 0x000fe20007ffe0ff */
[-C--:B------:R-:W-:Y:S01]  /*8b80*/  FFMA.FTZ R10, R0, R91.reuse, R10 ;  /* 0x0000005b000a7223 */ /* 0x080fe2000001000a */
[----:B------:R-:W-:Y:S01]  /*8b90*/  IADD3 R2, PT, PT, R138, 0x9, RZ ;  /* 0x000000098a027810 */ /* 0x000fe20007ffe0ff */
[C---:B------:R-:W-:Y:S01]  /*8ba0*/  FFMA.FTZ R8, R0.reuse, R91, R8 ;  /* 0x0000005b00087223 */ /* 0x040fe20000010008 */
[CC--:B------:R-:W-:Y:S01]  /*8bb0*/  FFMA.FTZ R11, R0.reuse, R88.reuse, R11 ;  /* 0x00000058000b7223 */ /* 0x0c0fe2000001000b */
[----:B------:R-:W-:Y:S01]  /*8bc0*/  FFMA.FTZ R9, R0, R88, R9 ;  /* 0x0000005800097223 */ /* 0x000fe20000010009 */
[----:B------:R-:W-:Y:S02]  /*8bd0*/  I2FP.F32.U32 R89, R89 ;  /* 0x0000005900597245 */ /* 0x000fe40000201000 */
[----:B------:R-:W-:Y:S02]  /*8be0*/  I2FP.F32.U32 R2, R2 ;  /* 0x0000000200027245 */ /* 0x000fe40000201000 */
[----:B------:R-:W-:Y:S01]  /*8bf0*/  IADD3 R91, PT, PT, R138, -0x8, RZ ;  /* 0xfffffff88a5b7810 */ /* 0x000fe20007ffe0ff */
[----:B------:R-:W-:Y:S01]  /*8c00*/  FFMA.FTZ R19, R0, R89, R19 ;  /* 0x0000005900137223 */ /* 0x000fe20000010013 */
[----:B------:R-:W-:Y:S01]  /*8c10*/  IADD3 R88, PT, PT, R138, 0x1, RZ ;  /* 0x000000018a587810 */ /* 0x000fe20007ffe0ff */
[C---:B------:R-:W-:Y:S01]  /*8c20*/  FFMA.FTZ R27, R0.reuse, R2, R27 ;  /* 0x00000002001b7223 */ /* 0x040fe2000001001b */
[----:B------:R-:W-:Y:S01]  /*8c30*/  I2FP.F32.U32 R91, R91 ;  /* 0x0000005b005b7245 */ /* 0x000fe20000201000 */
[C---:B------:R-:W-:Y:S01]  /*8c40*/  FFMA.FTZ R17, R0.reuse, R89, R17 ;  /* 0x0000005900117223 */ /* 0x040fe20000010011 */
[----:B------:R-:W-:Y:S01]  /*8c50*/  I2FP.F32.U32 R88, R88 ;  /* 0x0000005800587245 */ /* 0x000fe20000201000 */
[----:B------:R-:W-:Y:S01]  /*8c60*/  FFMA.FTZ R25, R0, R2, R25 ;  /* 0x0000000200197223 */ /* 0x000fe20000010019 */
[----:B------:R-:W-:Y:S01]  /*8c70*/  IADD3 R89, PT, PT, R138, 0x10, RZ ;  /* 0x000000108a597810 */ /* 0x000fe20007ffe0ff */
[CC--:B------:R-:W-:Y:S01]  /*8c80*/  FFMA.FTZ R18, R0.reuse, R91.reuse, R18 ;  /* 0x0000005b00127223 */ /* 0x0c0fe20000010012 */
[----:B------:R-:W-:Y:S01]  /*8c90*/  FMNMX3.FTZ R2, R85, R6, R7, !PT ;  /* 0x0000000655027276 */ /* 0x000fe20007810007 */
[C---:B------:R-:W-:Y:S01]  /*8ca0*/  FFMA.FTZ R16, R0.reuse, R91, R16 ;  /* 0x0000005b00107223 */ /* 0x040fe20000010010 */
[CC--:B------:R-:W-:Y:S01]  /*8cb0*/  FFMA.FTZ R23, R0.reuse, R88.reuse, R23 ;  /* 0x0000005800177223 */ /* 0x0c0fe20000010017 */
[----:B------:R-:W-:Y:S01]  /*8cc0*/  FFMA.FTZ R21, R0, R88, R21 ;  /* 0x0000005800157223 */ /* 0x000fe20000010015 */
[----:B------:R-:W-:Y:S02]  /*8cd0*/  I2FP.F32.U32 R89, R89 ;  /* 0x0000005900597245 */ /* 0x000fe40000201000 */
[----:B------:R-:W-:Y:S02]  /*8ce0*/  IADD3 R91, PT, PT, R138, 0x8, RZ ;  /* 0x000000088a5b7810 */ /* 0x000fe40007ffe0ff */
[----:B------:R-:W-:Y:S01]  /*8cf0*/  FMNMX3.FTZ R2, R2, R10, R11, !PT ;  /* 0x0000000a02027276 */ /* 0x000fe2000781000b */
[-C--:B------:R-:W-:Y:S01]  /*8d00*/  FFMA.FTZ R30, R0, R89.reuse, R30 ;  /* 0x00000059001e7223 */ /* 0x080fe2000001001e */
[----:B------:R-:W-:Y:S01]  /*8d10*/  FMNMX3.FTZ R88, R84, R4, R5, !PT ;  /* 0x0000000454587276 */ /* 0x000fe20007810005 */
[----:B------:R-:W-:Y:S01]  /*8d20*/  FFMA.FTZ R28, R0, R89, R28 ;  /* 0x00000059001c7223 */ /* 0x000fe2000001001c */
        /* <DEDUP_REMOVED lines=8> */
[C---:B------:R-:W-:Y:S02]  /*8db0*/  IADD3 R90, PT, PT, R138.reuse, 0x18, RZ ;  /* 0x000000188a5a7810 */ /* 0x040fe40007ffe0ff */
[----:B------:R-:W-:Y:S02]  /*8dc0*/  IADD3 R91, PT, PT, R138, 0x19, RZ ;  /* 0x000000198a5b7810 */ /* 0x000fe40007ffe0ff */
[----:B------:R-:W-:Y:S02]  /*8dd0*/  I2FP.F32.U32 R89, R89 ;  /* 0x0000005900597245 */ /* 0x000fe40000201000 */
[----:B------:R-:W-:Y:S02]  /*8de0*/  FMNMX3.FTZ R2, R2, R22, R23, !PT ;  /* 0x0000001602027276 */ /* 0x000fe40007810017 */
[----:B------:R-:W-:Y:S01]  /*8df0*/  FMNMX3.FTZ R88, R88, R16, R17, !PT ;  /* 0x0000001058587276 */ /* 0x000fe20007810011 */
[CC--:B------:R-:W-:Y:S01]  /*8e00*/  FFMA.FTZ R31, R0.reuse, R89.reuse, R31 ;  /* 0x00000059001f7223 */ /* 0x0c0fe2000001001f */
[----:B------:R-:W-:Y:S01]  /*8e10*/  I2FP.F32.U32 R3, R90 ;  /* 0x0000005a00037245 */ /* 0x000fe20000201000 */
[----:B------:R-:W-:Y:S01]  /*8e20*/  FFMA.FTZ R29, R0, R89, R29 ;  /* 0x00000059001d7223 */ /* 0x000fe2000001001d */
        /* <DEDUP_REMOVED lines=25> */
[----:B------:R-:W-:Y:S02]  /*8fc0*/  FADD.FTZ R84, -R3, R84 ;  /* 0x0000005403547221 */ /* 0x000fe40000010100 */
[C---:B------:R-:W-:Y:S01]  /*8fd0*/  FSETP.NEU.FTZ.AND P0, PT, R2.reuse, -INF , PT ;  /* 0xff8000000200780b */ /* 0x040fe20003f1d000 */
[C---:B------:R-:W-:Y:S01]  /*8fe0*/  FMUL.FTZ R96, R2.reuse, UR4 ;  /* 0x0000000402607c20 */ /* 0x040fe20008410000 */
[----:B------:R-:W-:Y:S01]  /*8ff0*/  FADD.FTZ R85, -R2, R85 ;  /* 0x0000005502557221 */ /* 0x000fe20000010100 */
[----:B------:R-:W-:Y:S03]  /*9000*/  FMUL.FTZ R87, R84, UR4 ;  /* 0x0000000454577c20 */ /* 0x000fe60008410000 */
[----:B------:R-:W-:Y:S01]  /*9010*/  FSEL R96, R96, RZ, P0 ;  /* 0x000000ff60607208 */ /* 0x000fe20000000000 */
[----:B------:R-:W-:Y:S01]  /*9020*/  FMUL.FTZ R86, R85, UR4 ;  /* 0x0000000455567c20 */ /* 0x000fe20008410000 */
[----:B------:R-:W-:Y:S01]  /*9030*/  FSETP.NEU.FTZ.AND P0, PT, R3, -INF , PT ;  /* 0xff8000000300780b */ /* 0x000fe20003f1d000 */
[----:B------:R-:W2:Y:S02]  /*9040*/  MUFU.EX2 R84, R87 ;  /* 0x0000005700547308 */ /* 0x000ea40000000800 */
        /* <DEDUP_REMOVED lines=13> */
[----:B------:R-:W-:Y:S01]  /*9120*/  FFMA.FTZ R119, R19, UR4, -R96 ;  /* 0x0000000413777c23 */ /* 0x000fe20008010860 */
[----:B------:R-:W-:Y:S01]  /*9130*/  FFMA.FTZ R107, R12, UR4, -R102 ;  /* 0x000000040c6b7c23 */ /* 0x000fe20008010866 */
[C---:B--2---:R-:W-:Y:S01]  /*9140*/  FMUL.FTZ R36, R84.reuse, R36 ;  /* 0x0000002454247220 */ /* 0x044fe20000410000 */
        /* <DEDUP_REMOVED lines=27> */
[----:B---3--:R-:W-:Y:S01]  /*9300*/  FFMA.FTZ R98, R85, R142, R88 ;  /* 0x0000008e55627223 */ /* 0x008fe20000010058 */
[----:B------:R-:W-:Y:S01]  /*9310*/  F2FP.BF16.F32.PACK_AB R89, R97, R88 ;  /* 0x000000586159723e */ /* 0x000fe200000010ff */
        /* <DEDUP_REMOVED lines=25> */
[C---:B------:R-:W-:Y:S01]  /*94b0*/  FMUL.FTZ R80, R84.reuse, R80 ;  /* 0x0000005054507220 */ /* 0x040fe20000410000 */
[----:B------:R-:W-:Y:S01]  /*94c0*/  FMUL.FTZ R81, R84, R81 ;  /* 0x0000005154517220 */ /* 0x000fe20000410000 */
[--C-:B------:R-:W-:Y:S01]  /*94d0*/  FFMA.FTZ R148, R13, UR4, -R102.reuse ;  /* 0x000000040d947c23 */ /* 0x100fe20008010866 */
[--C-:B------:R-:W-:Y:S03]  /*94e0*/  FFMA.FTZ R143, R16, UR4, -R102.reuse ;  /* 0x00000004108f7c23 */ /* 0x100fe60008010866 */
[----:B------:R-:W4:Y:S01]  /*94f0*/  MUFU.EX2 R104, R104 ;  /* 0x0000006800687308 */ /* 0x000f220000000800 */
[----:B--2---:R-:W-:Y:S01]  /*9500*/  F2FP.BF16.F32.PACK_AB R91, R100, R103 ;  /* 0x00000067645b723e */ /* 0x004fe200000010ff */
[----:B------:R-:W-:Y:S01]  /*9510*/  FFMA.FTZ R142, R17, UR4, -R102 ;  /* 0x00000004118e7c23 */ /* 0x000fe20008010866 */
[--C-:B------:R-:W-:Y:S01]  /*9520*/  FFMA.FTZ R147, R22, UR4, -R96.reuse ;  /* 0x0000000416937c23 */ /* 0x100fe20008010860 */
[--C-:B------:R-:W-:Y:S01]  /*9530*/  FFMA.FTZ R152, R23, UR4, -R96.reuse ;  /* 0x0000000417987c23 */ /* 0x100fe20008010860 */
[--C-:B------:R-:W-:Y:S01]  /*9540*/  FFMA.FTZ R145, R26, UR4, -R96.reuse ;  /* 0x000000041a917c23 */ /* 0x100fe20008010860 */
[--C-:B------:R-:W-:Y:S01]  /*9550*/  FFMA.FTZ R150, R27, UR4, -R96.reuse ;  /* 0x000000041b967c23 */ /* 0x100fe20008010860 */
[--C-:B------:R-:W-:Y:S03]  /*9560*/  FFMA.FTZ R162, R30, UR4, -R96.reuse ;  /* 0x000000041ea27c23 */ /* 0x100fe60008010860 */
[----:B------:R-:W-:Y:S01]  /*9570*/  MUFU.EX2 R146, R146 ;  /* 0x0000009200927308 */ /* 0x000fe20000000800 */
[----:B---3--:R-:W-:Y:S01]  /*9580*/  F2FP.BF16.F32.PACK_AB R88, R106, R99 ;  /* 0x000000636a58723e */ /* 0x008fe200000010ff */
[----:B------:R-:W-:Y:S01]  /*9590*/  FFMA.FTZ R99, R84, R141, R99 ;  /* 0x0000008d54637223 */ /* 0x000fe20000010063 */
[--C-:B------:R-:W-:Y:S01]  /*95a0*/  FFMA.FTZ R153, R31, UR4, -R96.reuse ;  /* 0x000000041f997c23 */ /* 0x100fe20008010860 */
[--C-:B------:R-:W-:Y:S01]  /*95b0*/  FFMA.FTZ R158, R34, UR4, -R96.reuse ;  /* 0x00000004229e7c23 */ /* 0x100fe20008010860 */
[----:B------:R-:W-:Y:S01]  /*95c0*/  FFMA.FTZ R157, R35, UR4, -R96 ;  /* 0x00000004239d7c23 */ /* 0x000fe20008010860 */
        /* <DEDUP_REMOVED lines=9> */
[----:B------:R-:W-:Y:S01]  /*9660*/  FFMA.FTZ R102, R33, UR4, -R102 ;  /* 0x0000000421667c23 */ /* 0x000fe20008010866 */
[C---:B-1----:R-:W-:Y:S02]  /*9670*/  HMMA.16816.F32.BF16 R36, R88.reuse, R92, R36 ;  /* 0x0000005c5824723c */ /* 0x042fe40000041824 */
[----:B------:R-:W-:Y:S03]  /*9680*/  MUFU.EX2 R144, R144 ;  /* 0x0000009000907308 */ /* 0x000fe60000000800 */
[----:B------:R-:W-:Y:S02]  /*9690*/  ISETP.NE.AND P0, PT, R139, RZ, PT ;  /* 0x000000ff8b00720c */ /* 0x000fe40003f05270 */
[----:B------:R-:W-:Y:S01]  /*96a0*/  MOV R85, R2 ;  /* 0x0000000200557202 */ /* 0x000fe20000000f00 */
[C---:B------:R-:W-:Y:S01]  /*96b0*/  HMMA.16816.F32.BF16 R40, R88.reuse, R94, R40 ;  /* 0x0000005e5828723c */ /* 0x040fe20000041828 */
[----:B------:R-:W1:Y:S03]  /*96c0*/  LDSM.16.MT88.4 R92, [R108+0x6000] ;  /* 0x006000006c5c783b */ /* 0x000e660000004200 */
[----:B------:R-:W-:Y:S01]  /*96d0*/  MUFU.EX2 R160, R102 ;  /* 0x0000006600a07308 */ /* 0x000fe20000000800 */
[----:B------:R-:W-:Y:S09]  /*96e0*/  MOV R84, R3 ;  /* 0x0000000300547202 */ /* 0x000ff20000000f00 */
[----:B------:R-:W-:Y:S10]  /*96f0*/  MUFU.EX2 R107, R107 ;  /* 0x0000006b006b7308 */ /* 0x000ff40000000800 */
[----:B------:R-:W-:Y:S10]  /*9700*/  MUFU.EX2 R148, R148 ;  /* 0x0000009400947308 */ /* 0x000ff40000000800 */
[----:B------:R-:W3:Y:S10]  /*9710*/  MUFU.EX2 R119, R119 ;  /* 0x0000007700777308 */ /* 0x000ef40000000800 */
[----:B------:R-:W-:Y:S01]  /*9720*/  MUFU.EX2 R143, R143 ;  /* 0x0000008f008f7308 */ /* 0x000fe20000000800 */
[C---:B-1----:R-:W-:Y:S09]  /*9730*/  HMMA.16816.F32.BF16 R44, R88.reuse, R92, R44 ;  /* 0x0000005c582c723c */ /* 0x042ff2000004182c */
[----:B------:R-:W1:Y:S01]  /*9740*/  MUFU.EX2 R142, R142 ;  /* 0x0000008e008e7308 */ /* 0x000e620000000800 */
[C---:B------:R-:W-:Y:S01]  /*9750*/  HMMA.16816.F32.BF16 R48, R88.reuse, R94, R48 ;  /* 0x0000005e5830723c */ /* 0x040fe20000041830 */
[----:B------:R-:W4:Y:S08]  /*9760*/  LDSM.16.MT88.4 R92, [R110+0x7000] ;  /* 0x007000006e5c783b */ /* 0x000f300000004200 */
[----:B------:R-:W-:Y:S10]  /*9770*/  MUFU.EX2 R147, R147 ;  /* 0x0000009300937308 */ /* 0x000ff40000000800 */
[----:B------:R-:W-:Y:S10]  /*9780*/  MUFU.EX2 R152, R152 ;  /* 0x0000009800987308 */ /* 0x000ff40000000800 */
[----:B------:R-:W-:Y:S10]  /*9790*/  MUFU.EX2 R145, R145 ;  /* 0x0000009100917308 */ /* 0x000ff40000000800 */
[----:B------:R-:W5:Y:S10]  /*97a0*/  MUFU.EX2 R150, R150 ;  /* 0x0000009600967308 */ /* 0x000f740000000800 */
[----:B------:R-:W-:Y:S01]  /*97b0*/  MUFU.EX2 R149, R149 ;  /* 0x0000009500957308 */ /* 0x000fe20000000800 */
[C---:B----4-:R-:W-:Y:S09]  /*97c0*/  HMMA.16816.F32.BF16 R52, R88.reuse, R92, R52 ;  /* 0x0000005c5834723c */ /* 0x050ff20000041834 */
[----:B------:R-:W4:Y:S01]  /*97d0*/  MUFU.EX2 R154, R154 ;  /* 0x0000009a009a7308 */ /* 0x000f220000000800 */
[C---:B------:R-:W-:Y:S01]  /*97e0*/  HMMA.16816.F32.BF16 R56, R88.reuse, R94, R56 ;  /* 0x0000005e5838723c */ /* 0x040fe20000041838 */
[----:B------:R-:W2:Y:S08]  /*97f0*/  LDSM.16.MT88.4 R92, [R108+0x7000] ;  /* 0x007000006c5c783b */ /* 0x000eb00000004200 */
[----:B------:R-:W-:Y:S10]  /*9800*/  MUFU.EX2 R151, R151 ;  /* 0x0000009700977308 */ /* 0x000ff40000000800 */
[----:B------:R-:W4:Y:S10]  /*9810*/  MUFU.EX2 R156, R156 ;  /* 0x0000009c009c7308 */ /* 0x000f340000000800 */
[----:B------:R-:W-:Y:S10]  /*9820*/  MUFU.EX2 R162, R162 ;  /* 0x000000a200a27308 */ /* 0x000ff40000000800 */
[----:B------:R-:W4:Y:S10]  /*9830*/  MUFU.EX2 R153, R153 ;  /* 0x0000009900997308 */ /* 0x000f340000000800 */
[----:B------:R-:W-:Y:S01]  /*9840*/  MUFU.EX2 R158, R158 ;  /* 0x0000009e009e7308 */ /* 0x000fe20000000800 */
[C---:B--2---:R-:W-:Y:S09]  /*9850*/  HMMA.16816.F32.BF16 R60, R88.reuse, R92, R60 ;  /* 0x0000005c583c723c */ /* 0x044ff2000004183c */
[----:B------:R-:W2:Y:S01]  /*9860*/  MUFU.EX2 R33, R157 ;  /* 0x0000009d00217308 */ /* 0x000ea20000000800 */
[C---:B------:R-:W-:Y:S01]  /*9870*/  HMMA.16816.F32.BF16 R64, R88.reuse, R94, R64 ;  /* 0x0000005e5840723c */ /* 0x040fe20000041840 */
[----:B------:R-:W3:Y:S08]  /*9880*/  LDSM.16.MT88.4 R92, [R110+0x8000] ;  /* 0x008000006e5c783b */ /* 0x000ef00000004200 */
[----:B------:R-:W-:Y:S10]  /*9890*/  MUFU.EX2 R164, R164 ;  /* 0x000000a400a47308 */ /* 0x000ff40000000800 */
[----:B------:R-:W2:Y:S10]  /*98a0*/  MUFU.EX2 R155, R155 ;  /* 0x0000009b009b7308 */ /* 0x000eb40000000800 */
[----:B------:R-:W2:Y:S01]  /*98b0*/  MUFU.EX2 R141, R141 ;  /* 0x0000008d008d7308 */ /* 0x000ea20000000800 */
[C---:B---3--:R-:W-:Y:S08]  /*98c0*/  HMMA.16816.F32.BF16 R68, R88.reuse, R92, R68 ;  /* 0x0000005c5844723c */ /* 0x048ff00000041844 */
[C---:B------:R-:W-:Y:S01]  /*98d0*/  HMMA.16816.F32.BF16 R72, R88.reuse, R94, R72 ;  /* 0x0000005e5848723c */ /* 0x040fe20000041848 */
[----:B------:R-:W3:Y:S07]  /*98e0*/  LDSM.16.MT88.4 R92, [R108+0x8000] ;  /* 0x008000006c5c783b */ /* 0x000eee0000004200 */
[C---:B---3--:R-:W-:Y:S08]  /*98f0*/  HMMA.16816.F32.BF16 R76, R88.reuse, R92, R76 ;  /* 0x0000005c584c723c */ /* 0x048ff0000004184c */
[----:B------:R-:W-:Y:S01]  /*9900*/  HMMA.16816.F32.BF16 R80, R88, R94, R80 ;  /* 0x0000005e5850723c */ /* 0x000fe20000041850 */
[----:B------:R-:W3:Y:S02]  /*9910*/  LDSM.16.MT88.4 R92, [R110+0x6400] ;  /* 0x006400006e5c783b */ /* 0x000ee40000004200 */
[----:B------:R-:W-:Y:S02]  /*9920*/  F2FP.BF16.F32.PACK_AB R89, R105, R146 ;  /* 0x000000926959723e */ /* 0x000fe400000010ff */
[----:B------:R-:W-:Y:S02]  /*9930*/  F2FP.BF16.F32.PACK_AB R91, R119, R144 ;  /* 0x00000090775b723e */ /* 0x000fe400000010ff */
[----:B------:R-:W-:Y:S02]  /*9940*/  F2FP.BF16.F32.PACK_AB R88, R148, R107 ;  /* 0x0000006b9458723e */ /* 0x000fe400000010ff */
[----:B-1----:R-:W-:Y:S07]  /*9950*/  F2FP.BF16.F32.PACK_AB R90, R142, R143 ;  /* 0x0000008f8e5a723e */ /* 0x002fee00000010ff */
        /* <DEDUP_REMOVED lines=18> */
[----:B------:R-:W-:Y:S01]  /*9a80*/  FADD.FTZ R88, R97, R98 ;  /* 0x0000006261587221 */ /* 0x000fe20000010000 */
[----:B------:R-:W-:Y:S01]  /*9a90*/  FADD.FTZ R89, R106, R99 ;  /* 0x000000636a597221 */ /* 0x000fe20000010000 */
[----:B-----5:R-:W-:Y:S02]  /*9aa0*/  F2FP.BF16.F32.PACK_AB R91, R150, R145 ;  /* 0x00000091965b723e */ /* 0x020fe400000010ff */
[----:B------:R-:W-:Y:S01]  /*9ab0*/  FADD.FTZ R103, R103, R88 ;  /* 0x0000005867677221 */ /* 0x000fe20000010000 */
[----:B------:R-:W-:Y:S01]  /*9ac0*/  FADD.FTZ R104, R104, R89 ;  /* 0x0000005968687221 */ /* 0x000fe20000010000 */
[----:B------:R-:W3:Y:S01]  /*9ad0*/  LDSM.16.MT88.4 R96, [R108+0x6800] ;  /* 0x006800006c60783b */ /* 0x000ee20000004200 */
[----:B------:R-:W-:Y:S01]  /*9ae0*/  F2FP.BF16.F32.PACK_AB R89, R152, R147 ;  /* 0x000000939859723e */ /* 0x000fe200000010ff */
[----:B------:R-:W-:Y:S01]  /*9af0*/  FADD.FTZ R103, R100, R103 ;  /* 0x0000006764677221 */ /* 0x000fe20000010000 */
[----:B----4-:R-:W-:Y:S01]  /*9b00*/  F2FP.BF16.F32.PACK_AB R88, R154, R149 ;  /* 0x000000959a58723e */ /* 0x010fe200000010ff */
[----:B------:R-:W-:Y:S01]  /*9b10*/  FADD.FTZ R104, R101, R104 ;  /* 0x0000006865687221 */ /* 0x000fe20000010000 */
[----:B------:R-:W-:Y:S01]  /*9b20*/  F2FP.BF16.F32.PACK_AB R90, R156, R151 ;  /* 0x000000979c5a723e */ /* 0x000fe200000010ff */
[----:B------:R-:W-:Y:S02]  /*9b30*/  FADD.FTZ R146, R146, R103 ;  /* 0x0000006792927221 */ /* 0x000fe40000010000 */
[----:B------:R-:W-:Y:S01]  /*9b40*/  LDSM.16.MT88.4 R100, [R108+0x6c00] ;  /* 0x006c00006c64783b */ /* 0x000fe20000004200 */
[----:B------:R-:W-:Y:S01]  /*9b50*/  FADD.FTZ R107, R107, R104 ;  /* 0x000000686b6b7221 */ /* 0x000fe20000010000 */
[----:B------:R-:W-:Y:S03]  /*9b60*/  FADD.FTZ R105, R105, R146 ;  /* 0x0000009269697221 */ /* 0x000fe60000010000 */
[----:B------:R-:W-:Y:S01]  /*9b70*/  FADD.FTZ R148, R148, R107 ;  /* 0x0000006b94947221 */ /* 0x000fe20000010000 */
[----:B------:R-:W-:Y:S02]  /*9b80*/  FADD.FTZ R144, R144, R105 ;  /* 0x0000006990907221 */ /* 0x000fe40000010000 */
[----:B------:R-:W-:Y:S01]  /*9b90*/  LDSM.16.MT88.4 R104, [R108+0x7c00] ;  /* 0x007c00006c68783b */ /* 0x000fe20000004200 */
[----:B------:R-:W-:Y:S01]  /*9ba0*/  FADD.FTZ R143, R143, R148 ;  /* 0x000000948f8f7221 */ /* 0x000fe20000010000 */
[----:B------:R-:W-:Y:S03]  /*9bb0*/  FADD.FTZ R144, R119, R144 ;  /* 0x0000009077907221 */ /* 0x000fe60000010000 */
[----:B------:R-:W-:Y:S01]  /*9bc0*/  FADD.FTZ R142, R142, R143 ;  /* 0x0000008f8e8e7221 */ /* 0x000fe20000010000 */
[----:B------:R-:W-:Y:S03]  /*9bd0*/  FADD.FTZ R147, R147, R144 ;  /* 0x0000009093937221 */ /* 0x000fe60000010000 */
[----:B------:R-:W-:Y:S01]  /*9be0*/  FADD.FTZ R149, R149, R142 ;  /* 0x0000008e95957221 */ /* 0x000fe20000010000 */
[----:B------:R-:W-:Y:S03]  /*9bf0*/  FADD.FTZ R152, R152, R147 ;  /* 0x0000009398987221 */ /* 0x000fe60000010000 */
[----:B------:R-:W-:Y:S01]  /*9c00*/  FADD.FTZ R154, R154, R149 ;  /* 0x000000959a9a7221 */ /* 0x000fe20000010000 */
        /* <DEDUP_REMOVED lines=17> */
[----:B------:R-:W3:Y:S02]  /*9d20*/  LDSM.16.MT88.4 R96, [R110+0x7c00] ;  /* 0x007c00006e60783b */ /* 0x000ee40000004200 */
[----:B------:R-:W-:Y:S02]  /*9d30*/  F2FP.BF16.F32.PACK_AB R89, R153, R162 ;  /* 0x000000a29959723e */ /* 0x000fe400000010ff */
[----:B--2---:R-:W-:Y:S02]  /*9d40*/  F2FP.BF16.F32.PACK_AB R91, R33, R158 ;  /* 0x0000009e215b723e */ /* 0x004fe400000010ff */
        /* <DEDUP_REMOVED lines=8> */
[C---:B---3--:R-:W-:Y:S08]  /*9dd0*/  HMMA.16816.F32.BF16 R52, R88.reuse, R96, R52 ;  /* 0x000000605834723c */ /* 0x048ff00000041834 */
[C---:B------:R-:W-:Y:S08]  /*9de0*/  HMMA.16816.F32.BF16 R56, R88.reuse, R98, R56 ;  /* 0x000000625838723c */ /* 0x040ff00000041838 */
[C---:B------:R-:W-:Y:S08]  /*9df0*/  HMMA.16816.F32.BF16 R60, R88.reuse, R104, R60 ;  /* 0x00000068583c723c */ /* 0x040ff0000004183c */
[C---:B------:R-:W-:Y:S08]  /*9e00*/  HMMA.16816.F32.BF16 R64, R88.reuse, R106, R64 ;  /* 0x0000006a5840723c */ /* 0x040ff00000041840 */
[C---:B-1----:R-:W-:Y:S03]  /*9e10*/  HMMA.16816.F32.BF16 R68, R88.reuse, R92, R68 ;  /* 0x0000005c5844723c */ /* 0x042fe60000041844 */
[----:B------:R-:W-:Y:S04]  /*9e20*/  FADD.FTZ R93, R145, R152 ;  /* 0x00000098915d7221 */ /* 0x000fe80000010000 */
        /* <DEDUP_REMOVED lines=9> */
[----:B------:R-:W-:Y:S03]  /*9ec0*/  HMMA.16816.F32.BF16 R80, R88, R102, R80 ;  /* 0x000000665850723c */ /* 0x000fe60000041850 */
[----:B------:R-:W-:Y:S01]  /*9ed0*/  FADD.FTZ R142, R158, R153 ;  /* 0x000000999e8e7221 */ /* 0x000fe20000010000 */
[----:B------:R-:W-:Y:S03]  /*9ee0*/  FADD.FTZ R141, R141, R92 ;  /* 0x0000005c8d8d7221 */ /* 0x000fe60000010000 */
[----:B------:R-:W-:Y:S01]  /*9ef0*/  FADD.FTZ R142, R33, R142 ;  /* 0x0000008e218e7221 */ /* 0x000fe20000010000 */
[----:B------:R-:W-:Y:S01]  /*9f00*/  FADD.FTZ R141, R160, R141 ;  /* 0x0000008da08d7221 */ /* 0x000fe20000010000 */
[----:B------:R-:W-:Y:S11]  /*9f10*/  @P0 BRA `(.L_x_4346) ;  /* 0xffffffd800100947 */ /* 0x000ff6000383ffff */
.L_x_4342:
[----:B------:R-:W1:Y:S01]  /*9f20*/  SHFL.BFLY PT, R0, R141, 0x2, 0x1f ;  /* 0x0c401f008d007f89 */ /* 0x000e6200000e0000 */
[----:B------:R-:W2:Y:S01]  /*9f30*/  S2UR UR4, SR_CgaCtaId ;  /* 0x00000000000479c3 */ /* 0x000ea20000008800 */
[----:B------:R-:W-:Y:S01]  /*9f40*/  UMOV UR5, 0x400 ;  /* 0x0000040000057882 */ /* 0x000fe20000000000 */
[----:B------:R-:W-:Y:S01]  /*9f50*/  ISETP.NE.AND P1, PT, R126, -0x1, PT ;  /* 0xffffffff7e00780c */ /* 0x000fe20003f25270 */
[----:B------:R-:W3:Y:S01]  /*9f60*/  SHFL.BFLY PT, R5, R142, 0x2, 0x1f ;  /* 0x0c401f008e057f89 */ /* 0x000ee200000e0000 */
[----:B------:R-:W4:Y:S01]  /*9f70*/  LDCU.64 UR6, c[0x0][0x408] ;  /* 0x00008100ff0677ac */ /* 0x000f220008000a00 */
[----:B------:R-:W-:Y:S01]  /*9f80*/  BSSY.RECONVERGENT B0, `(.L_x_4347) ;  /* 0x00000ad000007945 */ /* 0x000fe20003800200 */
[----:B-1----:R-:W-:Y:S01]  /*9f90*/  FADD.FTZ R9, R0, R141 ;  /* 0x0000008d00097221 */ /* 0x002fe20000010000 */
[----:B--2---:R-:W-:Y:S01]  /*9fa0*/  ULEA UR4, UR4, UR5, 0x18 ;  /* 0x0000000504047291 */ /* 0x004fe2000f8ec0ff */
[----:B------:R-:W1:Y:S01]  /*9fb0*/  S2R R0, SR_TID.X ;  /* 0x0000000000007919 */ /* 0x000e620000002100 */
[----:B---3--:R-:W-:-:S02]  /*9fc0*/  FADD.FTZ R12, R5, R142 ;  /* 0x0000008e050c7221 */ /* 0x008fc40000010000 */
[----:B------:R-:W2:Y:S04]  /*9fd0*/  SHFL.BFLY PT, R8, R9, 0x1, 0x1f ;  /* 0x0c201f0009087f89 */ /* 0x000ea800000e0000 */
[----:B------:R-:W3:Y:S01]  /*9fe0*/  SHFL.BFLY PT, R7, R12, 0x1, 0x1f ;  /* 0x0c201f000c077f89 */ /* 0x000ee200000e0000 */
[----:B--2---:R-:W-:Y:S01]  /*9ff0*/  FADD.FTZ R8, R9, R8 ;  /* 0x0000000809087221 */ /* 0x004fe20000010000 */
[----:B---3--:R-:W-:-:S03]  /*a000*/  FADD.FTZ R7, R12, R7 ;  /* 0x000000070c077221 */ /* 0x008fc60000010000 */
[----:B------:R-:W2:Y:S01]  /*a010*/  MUFU.RCP R11, R8 ;  /* 0x00000008000b7308 */ /* 0x000ea20000001000 */
[C---:B-1----:R-:W-:Y:S01]  /*a020*/  SHF.L.U32 R4, R0.reuse, 0x4, RZ ;  /* 0x0000000400047819 */ /* 0x042fe200000006ff */
[----:B------:R-:W1:Y:S01]  /*a030*/  LDC R12, c[0x0][0x434] ;  /* 0x00010d00ff0c7b82 */ /* 0x000e620000000800 */
[C---:B------:R-:W-:Y:S02]  /*a040*/  SHF.L.U32 R5, R0.reuse, 0x1, RZ ;  /* 0x0000000100057819 */ /* 0x040fe400000006ff */
[----:B------:R-:W-:Y:S02]  /*a050*/  SHF.L.U32 R6, R0, 0x3, RZ ;  /* 0x0000000300067819 */ /* 0x000fe400000006ff */
[----:B------:R-:W-:Y:S01]  /*a060*/  LOP3.LUT R4, R4, 0x3e00, RZ, 0xc0, !PT ;  /* 0x00003e0004047812 */ /* 0x000fe200078ec0ff */
[----:B------:R-:W3:Y:S01]  /*a070*/  MUFU.RCP R10, R7 ;  /* 0x00000007000a7308 */ /* 0x000ee20000001000 */
[----:B------:R-:W-:Y:S02]  /*a080*/  LOP3.LUT R5, R5, 0x6, RZ, 0xc0, !PT ;  /* 0x0000000605057812 */ /* 0x000fe400078ec0ff */
[----:B------:R-:W-:-:S02]  /*a090*/  LOP3.LUT R9, R6, 0x20, RZ, 0xc0, !PT ;  /* 0x0000002006097812 */ /* 0x000fc400078ec0ff */
[----:B------:R-:W-:Y:S02]  /*a0a0*/  LOP3.LUT R13, R6, 0xc0, RZ, 0xc0, !PT ;  /* 0x000000c0060d7812 */ /* 0x000fe400078ec0ff */
[----:B------:R-:W-:Y:S01]  /*a0b0*/  FSETP.NE.FTZ.AND P4, PT, R8, RZ, PT ;  /* 0x000000ff0800720b */ /* 0x000fe20003f95000 */
[----:B------:R-:W5:Y:S01]  /*a0c0*/  LDC.U8 R6, c[0x0][0x548] ;  /* 0x00015200ff067b82 */ /* 0x000f620000000000 */
[----:B------:R-:W-:Y:S02]  /*a0d0*/  IADD3 R4, PT, PT, R9, R5, R4 ;  /* 0x0000000509047210 */ /* 0x000fe40007ffe004 */
[----:B------:R-:W-:Y:S02]  /*a0e0*/  LOP3.LUT R13, R13, 0x18, R0, 0xf8, !PT ;  /* 0x000000180d0d7812 */ /* 0x000fe400078ef800 */
[----:B------:R-:W-:Y:S02]  /*a0f0*/  FSETP.NE.FTZ.AND P3, PT, R7, RZ, PT ;  /* 0x000000ff0700720b */ /* 0x000fe40003f75000 */
[----:B--2---:R-:W-:-:S02]  /*a100*/  FSEL R11, R11, 1, P4 ;  /* 0x3f8000000b0b7808 */ /* 0x004fc40002000000 */
[----:B------:R-:W-:Y:S02]  /*a110*/  IADD3 R4, PT, PT, R13, R4, RZ ;  /* 0x000000040d047210 */ /* 0x000fe40007ffe0ff */
[----:B---3--:R-:W-:Y:S01]  /*a120*/  FSEL R10, R10, 1, P3 ;  /* 0x3f8000000a0a7808 */ /* 0x008fe20001800000 */
[C---:B------:R-:W-:Y:S01]  /*a130*/  FMUL.FTZ R36, R11.reuse, R36 ;  /* 0x000000240b247220 */ /* 0x040fe20000410000 */
[----:B------:R-:W-:Y:S01]  /*a140*/  SHF.L.U32 R5, R0, 0x2, RZ ;  /* 0x0000000200057819 */ /* 0x000fe200000006ff */
[----:B------:R-:W-:Y:S01]  /*a150*/  FMUL.FTZ R37, R11, R37 ;  /* 0x000000250b257220 */ /* 0x000fe20000410000 */
[----:B------:R-:W-:Y:S01]  /*a160*/  LEA R9, R4, UR4, 0x1 ;  /* 0x0000000404097c11 */ /* 0x000fe2000f8e08ff */
[C---:B------:R-:W-:Y:S01]  /*a170*/  FMUL.FTZ R38, R10.reuse, R38 ;  /* 0x000000260a267220 */ /* 0x040fe20000410000 */
[C---:B------:R-:W-:Y:S01]  /*a180*/  FMUL.FTZ R39, R10.reuse, R39 ;  /* 0x000000270a277220 */ /* 0x040fe20000410000 */
        /* <DEDUP_REMOVED lines=71> */
[----:B------:R-:W-:Y:S01]  /*a600*/  F2FP.BF16.F32.PACK_AB R68, R69, R68 ;  /* 0x000000444544723e */ /* 0x000fe200000010ff */
[----:B------:R-:W4:Y:S01]  /*a610*/  @P4 LDC R14, c[0x0][0x458] ;  /* 0x00011600ff0e4b82 */ /* 0x000f220000000800 */
        /* <DEDUP_REMOVED lines=12> */
[----:B-----5:R-:W-:Y:S01]  /*a6e0*/  ISETP.NE.AND P2, PT, R6, RZ, PT ;  /* 0x000000ff0600720c */ /* 0x020fe20003f45270 */
[----:B------:R-:W5:Y:S01]  /*a6f0*/  @P1 LDC.64 R10, c[0x0][0x408] ;  /* 0x00010200ff0a1b82 */ /* 0x000f620000000a00 */
[----:B------:R-:W-:Y:S01]  /*a700*/  LOP3.LUT P5, RZ, R0, 0x3, RZ, 0xc0, !PT ;  /* 0x0000000300ff7812 */ /* 0x000fe200078ac0ff */
[----:B------:R-:W-:Y:S01]  /*a710*/  STS [R9+0x1000], R52 ;  /* 0x0010003409007388 */ /* 0x000fe20000000800 */
[----:B------:R-:W-:Y:S01]  /*a720*/  ISETP.NE.OR P0, PT, R126, -0x1, !P2 ;  /* 0xffffffff7e00780c */ /* 0x000fe20005705670 */
[----:B--2---:R-:W-:-:S04]  /*a730*/  @!P1 IMAD.WIDE.U32 R18, R127, R4, RZ ;  /* 0x000000047f129225 */ /* 0x004fc800078e00ff */
[----:B---3--:R-:W-:Y:S01]  /*a740*/  @P4 FMUL.FTZ R8, R8, 0.69314718246459960938 ;  /* 0x3f31721808084820 */ /* 0x008fe20000410000 */
[----:B------:R-:W-:Y:S01]  /*a750*/  STS [R9+0x1200], R54 ;  /* 0x0012003609007388 */ /* 0x000fe20000000800 */
[----:B-1----:R-:W-:Y:S01]  /*a760*/  @P3 FMUL.FTZ R7, R7, 0.69314718246459960938 ;  /* 0x3f31721807073820 */ /* 0x002fe20000410000 */
[----:B------:R-:W-:Y:S01]  /*a770*/  @!P1 IMAD R5, R127, R5, R19 ;  /* 0x000000057f059224 */ /* 0x000fe200078e0213 */
[----:B------:R-:W-:Y:S01]  /*a780*/  MOV R4, 0x7f800000 ;  /* 0x7f80000000047802 */ /* 0x000fe20000000f00 */
[----:B------:R-:W-:Y:S01]  /*a790*/  STS [R13+0x1010], R56 ;  /* 0x001010380d007388 */ /* 0x000fe20000000800 */
[----:B------:R-:W1:Y:S03]  /*a7a0*/  @!P2 LDC R6, c[0x0][0x3e0] ;  /* 0x0000f800ff06ab82 */ /* 0x000e660000000800 */
        /* <DEDUP_REMOVED lines=15> */
[----:B---3--:R-:W3:Y:S01]  /*a8a0*/  @P2 LDC R13, c[0x0][0x454] ;  /* 0x00011500ff0d2b82 */ /* 0x008ee20000000800 */
[----:B-----5:R-:W-:Y:S01]  /*a8b0*/  @P1 IMAD.WIDE.U32 R16, R126, R10, RZ ;  /* 0x0000000a7e101225 */ /* 0x020fe200078e00ff */
[----:B------:R-:W-:-:S03]  /*a8c0*/  MOV R10, 0x7f800000 ;  /* 0x7f800000000a7802 */ /* 0x000fc60000000f00 */
[----:B----4-:R-:W-:Y:S01]  /*a8d0*/  @P4 FFMA.FTZ R10, R3, R14, R8 ;  /* 0x0000000e030a4223 */ /* 0x010fe20000010008 */
[----:B------:R-:W-:Y:S01]  /*a8e0*/  SHF.R.U32.HI R3, RZ, 0x2, R0 ;  /* 0x00000002ff037819 */ /* 0x000fe20000011600 */
[----:B------:R-:W-:Y:S02]  /*a8f0*/  @P1 IMAD R5, R126, R11, R17 ;  /* 0x0000000b7e051224 */ /* 0x000fe400078e0211 */
[C---:B-1----:R-:W-:Y:S02]  /*a900*/  @!P2 IMAD R11, R127.reuse, R6, R134 ;  /* 0x000000067f0ba224 */ /* 0x042fe400078e0286 */
[-C--:B------:R-:W-:Y:S02]  /*a910*/  @!P0 IMAD R126, R127, R12.reuse, RZ ;  /* 0x0000000c7f7e8224 */ /* 0x080fe400078e02ff */
[----:B--2---:R-:W-:Y:S01]  /*a920*/  @P3 FFMA.FTZ R4, R2, R9, R7 ;  /* 0x0000000902043223 */ /* 0x004fe20000010007 */
[----:B------:R-:W-:Y:S01]  /*a930*/  @!P2 IMAD R11, R11, R12, RZ ;  /* 0x0000000c0b0ba224 */ /* 0x000fe200078e02ff */
[----:B------:R1:W2:Y:S01]  /*a940*/  LDS.128 R20, [R129+0x800] ;  /* 0x0008000081147984 */ /* 0x0002a20000000c00 */
[----:B---3--:R-:W-:Y:S01]  /*a950*/  @P2 IMAD R11, R134, R13, R126 ;  /* 0x0000000d860b2224 */ /* 0x008fe200078e027e */
[----:B------:R-:W-:Y:S06]  /*a960*/  @P5 BRA `(.L_x_4348) ;  /* 0x0000000000385947 */ /* 0x000fec0003800000 */
[----:B------:R-:W-:Y:S01]  /*a970*/  SHF.R.U32.HI R0, RZ, 0x1, R0 ;  /* 0x00000001ff007819 */ /* 0x000fe20000011600 */
[----:B------:R-:W3:Y:S03]  /*a980*/  LDCU.64 UR4, c[0x0][0x420] ;  /* 0x00008400ff0477ac */ /* 0x000ee60008000a00 */
        /* <DEDUP_REMOVED lines=8> */
[----:B---3--:R-:W-:-:S04]  /*aa10*/  LEA R6, P0, R2, UR4, 0x2 ;  /* 0x0000000402067c11 */ /* 0x008fc8000f8010ff */
[----:B------:R-:W-:-:S05]  /*aa20*/  LEA.HI.X R7, R2, UR5, R7, 0x2, P0 ;  /* 0x0000000502077c11 */ /* 0x000fca00080f1407 */
[----:B------:R3:W-:Y:S04]  /*aa30*/  @!P3 STG.E desc[UR14][R6.64], R10 ;  /* 0x0000000a0600b986 */ /* 0x0007e8000c10190e */
[----:B------:R3:W-:Y:S02]  /*aa40*/  @!P2 STG.E desc[UR14][R6.64+0x20], R4 ;  /* 0x000020040600a986 */ /* 0x0007e4000c10190e */
.L_x_4348:
[----:B------:R-:W-:Y:S05]  /*aa50*/  BSYNC.RECONVERGENT B0 ;  /* 0x0000000000007941 */ /* 0x000fea0003800200 */
.L_x_4347:
[----:B------:R-:W-:Y:S01]  /*aa60*/  MOV R131, RZ ;  /* 0x000000ff00837202 */ /* 0x000fe20000000f00 */
[----:B------:R4:W1:Y:S01]  /*aa70*/  LDS.128 R12, [R129] ;  /* 0x00000000810c7984 */ /* 0x0008620000000c00 */
[----:B------:R-:W-:Y:S01]  /*aa80*/  @P1 MOV R18, R16 ;  /* 0x0000001000121202 */ /* 0x000fe20000000f00 */
[----:B------:R-:W5:Y:S01]  /*aa90*/  LDCU.64 UR4, c[0x0][0x410] ;  /* 0x00008200ff0477ac */ /* 0x000f620008000a00 */
[----:B------:R-:W-:Y:S01]  /*aaa0*/  ISETP.GE.AND P1, PT, R3, R114, PT ;  /* 0x000000720300720c */ /* 0x000fe20003f26270 */
[C---:B---3--:R-:W-:Y:S01]  /*aab0*/  IMAD.WIDE.U32 R6, R128.reuse, UR6, R130 ;  /* 0x0000000680067c25 */ /* 0x048fe2000f8e0082 */
[----:B------:R4:W3:Y:S01]  /*aac0*/  LDS.128 R8, [R129+0x1000] ;  /* 0x0010000081087984 */ /* 0x0008e20000000c00 */
        /* <DEDUP_REMOVED lines=20> */
[----:B-1----:R1:W-:Y:S04]  /*ac10*/  @!P3 STG.E.128 desc[UR14][R18.64], R12 ;  /* 0x0000000c1200b986 */ /* 0x0023e8000c101d0e */
[----:B---3--:R1:W-:Y:S04]  /*ac20*/  @!P2 STG.E.128 desc[UR14][R18.64+0x40], R8 ;  /* 0x000040081200a986 */ /* 0x0083e8000c101d0e */
[----:B------:R1:W-:Y:S02]  /*ac30*/  @!P1 STG.E.128 desc[UR14][R18.64+0x80], R4 ;  /* 0x0000800412009986 */ /* 0x0003e4000c101d0e */
.L_x_4350:
[----:B------:R-:W-:Y:S05]  /*ac40*/  BSYNC.RECONVERGENT B0 ;  /* 0x0000000000007941 */ /* 0x000fea0003800200 */
.L_x_4349:
[----:B-1----:R1:W1:Y:S01]  /*ac50*/  LDS.128 R4, [R129+0x1800] ;  /* 0x0018000081047984 */ /* 0x0022620000000c00 */
[----:B------:R-:W-:Y:S05]  /*ac60*/  @P0 EXIT ;  /* 0x000000000000094d */ /* 0x000fea0003800000 */
[----:B------:R-:W5:Y:S01]  /*ac70*/  LDCU.64 UR4, c[0x0][0x3f0] ;  /* 0x00007e00ff0477ac */ /* 0x000f620008000a00 */
[----:B------:R-:W-:Y:S01]  /*ac80*/  IADD3 R3, P0, PT, R3, 0x20, RZ ;  /* 0x0000002003037810 */ /* 0x000fe20007f1e0ff */
[----:B---3--:R3:W3:Y:S01]  /*ac90*/  LDS.128 R8, [R129+0x2800] ;  /* 0x0028000081087984 */ /* 0x0086e20000000c00 */
        /* <DEDUP_REMOVED lines=14> */
[----:B-1----:R2:W-:Y:S02]  /*ad80*/  @!P1 STG.E.128 desc[UR14][R2.64+0x40], R4 ;  /* 0x0000400402009986 */ /* 0x0025e4000c101d0e */
[----:B------:R-:W-:Y:S05]  /*ad90*/  @P0 EXIT ;  /* 0x000000000000094d */ /* 0x000fea0003800000 */
[----:B---3--:R-:W-:Y:S01]  /*ada0*/  STG.E.128 desc[UR14][R2.64+0x80], R8 ;  /* 0x0000800802007986 */ /* 0x008fe2000c101d0e */
[----:B------:R-:W-:Y:S05]  /*adb0*/  EXIT ;  /* 0x000000000000794d */ /* 0x000fea0003800000 */
.L_x_4351:
        /* <DEDUP_REMOVED lines=12> */
.L_x_5532:


//--------------------- .text._ZN5flash24flash_fwd_splitkv_kernelI23Flash_fwd_kernel_traitsILi96ELi64ELi64ELi4ELb0ELb0EN7cutlass10bfloat16_tE19Flash_kernel_traitsILi96ELi64ELi64ELi4ES3_EELb1ELb0ELb1ELb0ELb0ELb1ELb0ELb0EEEvNS_16Flash_fwd_paramsE --------------------------
	.section	.text._ZN5flash24flash_fwd_splitkv_kernelI23Flash_fwd_kernel_traitsILi96ELi64ELi64ELi4ELb0ELb0EN7cutlass10bfloat16_tE19Flash_kernel_traitsILi96ELi64ELi64ELi4ES3_EELb1ELb0ELb1ELb0ELb0ELb1ELb0ELb0EEEvNS_16Flash_fwd_paramsE,"ax",@progbits
	.align	128
        .global         _ZN5flash24flash_fwd_splitkv_kernelI23Flash_fwd_kernel_traitsILi96ELi64ELi64ELi4ELb0ELb0EN7cutlass10bfloat16_tE19Flash_kernel_traitsILi96ELi64ELi64ELi4ES3_EELb1ELb0ELb1ELb0ELb0ELb1ELb0ELb0EEEvNS_16Flash_fwd_paramsE
        .type           _ZN5flash24flash_fwd_splitkv_kernelI23Flash_fwd_kernel_traitsILi96ELi64ELi64ELi4ELb0ELb0EN7cutlass10bfloat16_tE19Flash_kernel_traitsILi96ELi64ELi64ELi4ES3_EELb1ELb0ELb1ELb0ELb0ELb1ELb0ELb0EEEvNS_16Flash_fwd_paramsE,@function
        .size           _ZN5flash24flash_fwd_splitkv_kernelI23Flash_fwd_kernel_traitsILi96ELi64ELi64ELi4ELb0ELb0EN7cutlass10bfloat16_tE19Flash_kernel_traitsILi96ELi64ELi64ELi4ES3_EELb1ELb0ELb1ELb0ELb0ELb1ELb0ELb0EEEvNS_16Flash_fwd_paramsE,(.L_x_5533 - _ZN5flash24flash_fwd_splitkv_kernelI23Flash_fwd_kernel_traitsILi96ELi64ELi64ELi4ELb0ELb0EN7cutlass10bfloat16_tE19Flash_kernel_traitsILi96ELi64ELi64ELi4ES3_EELb1ELb0ELb1ELb0ELb0ELb1ELb0ELb0EEEvNS_16Flash_fwd_paramsE)
        .other          _ZN5flash24flash_fwd_splitkv_kernelI23Flash_fwd_kernel_traitsILi96ELi64ELi64ELi4ELb0ELb0EN7cutlass10bfloat16_tE19Flash_kernel_traitsILi96ELi64ELi64ELi4ES3_EELb1ELb0ELb1ELb0ELb0ELb1ELb0ELb0EEEvNS_16Flash_fwd_paramsE,@"STO_CUDA_ENTRY STV_DEFAULT"
_ZN5flash24flash_fwd_splitkv_kernelI23Flash_fwd_kernel_traitsILi96ELi64ELi64ELi4ELb0ELb0EN7cutlass10bfloat16_tE19Flash_kernel_traitsILi96ELi64ELi64ELi4ES3_EELb1ELb0ELb1ELb0ELb0ELb1ELb0ELb0EEEvNS_16Flash_fwd_paramsE:
.text._ZN5flash24flash_fwd_splitkv_kernelI23Flash_fwd_kernel_traitsILi96ELi64ELi64ELi4ELb0ELb0EN7cutlass10bfloat16_tE19Flash_kernel_traitsILi96ELi64ELi64ELi4ES3_EELb1ELb0ELb1ELb0ELb0ELb1ELb0ELb0EEEvNS_16Flash_fwd_paramsE:
        /* <DEDUP_REMOVED lines=52> */
.L_x_4352:
        /* <DEDUP_REMOVED lines=11> */
[----:B-1----:R-:W-:Y:S01]  /*03f0*/  VIADD R11, R91, 0x3f ;  /* 0x0000003f5b0b7836 */ /* 0x002fe20000000000 */
        /* <DEDUP_REMOVED lines=56> */
.L_x_4355:
[----:B------:R-:W-:Y:S05]  /*0780*/  BSYNC.RECONVERGENT B0 ;  /* 0x0000000000007941 */ /* 0x000fea0003800200 */
.L_x_4354:
        /* <DEDUP_REMOVED lines=19> */
.L_x_4357:
[----:B------:R-:W-:Y:S05]  /*08c0*/  BSYNC.RECONVERGENT B0 ;  /* 0x0000000000007941 */ /* 0x000fea0003800200 */
.L_x_4356:
        /* <DEDUP_REMOVED lines=16> */
.L_x_4353:
        /* <DEDUP_REMOVED lines=11> */
.L_x_4358:
        /* <DEDUP_REMOVED lines=26> */
[----:B--2---:R-:W-:Y:S01]  /*0c20*/  IMAD.WIDE.U32 R2, R131, UR4, RZ ;  /* 0x0000000483027c25 */ /* 0x004fe2000f8e00ff */
        /* <DEDUP_REMOVED lines=11> */
[----:B------:R-:W2:Y:S01]  /*0ce0*/  LDG.E R10, desc[UR14][R12.64] ;  /* 0x0000000e0c0a7981 */ /* 0x000ea2000c1e1900 */
        /* <DEDUP_REMOVED lines=15> */
[----:B---3--:R-:W-:Y:S02]  /*0de0*/  IMAD.U32 R6, RZ, RZ, UR10 ;  /* 0x0000000aff067e24 */ /* 0x008fe4000f8e00ff */
        /* <DEDUP_REMOVED lines=48> */
.L_x_4359:
        /* <DEDUP_REMOVED lines=15> */
.L_x_4361:
[----:B------:R-:W2:Y:S01]  /*11e0*/  LDC.64 R92, c[0x0][0x3b8] ;  /* 0x0000ee00ff5c7b82 */ /* 0x000ea20000000a00 */
[----:B------:R-:W-:-:S05]  /*11f0*/  IADD3 R6, PT, PT, R0, R9, RZ ;  /* 0x0000000900067210 */ /* 0x000fca0007ffe0ff */
[C---:B--2---:R-:W-:Y:S02]  /*1200*/  IMAD R13, R6.reuse, R93, RZ ;  /* 0x0000005d060d7224 */ /* 0x044fe400078e02ff */
[----:B------:R-:W-:-:S05]  /*1210*/  IMAD.WIDE.U32 R6, R6, R92, RZ ;  /* 0x0000005c06067225 */ /* 0x000fca00078e00ff */
[----:B------:R-:W-:Y:S02]  /*1220*/  IADD3 R13, PT, PT, R7, R13, RZ ;  /* 0x0000000d070d7210 */ /* 0x000fe40007ffe0ff */
[----:B------:R-:W-:Y:S02]  /*1230*/  MOV R12, R6 ;  /* 0x00000006000c7202 */ /* 0x000fe40000000f00 */
.L_x_4362:
        /* <DEDUP_REMOVED lines=14> */
.L_x_4363:
[----:B------:R-:W2:Y:S01]  /*1320*/  LDC.64 R6, c[0x0][0x3c0] ;  /* 0x0000f000ff067b82 */ /* 0x000ea20000000a00 */
[----:B------:R-:W-:-:S05]  /*1330*/  IADD3 R0, PT, PT, R0, R9, RZ ;  /* 0x0000000900007210 */ /* 0x000fca0007ffe0ff */
[C---:B--2---:R-:W-:Y:S02]  /*1340*/  IMAD R17, R0.reuse, R7, RZ ;  /* 0x0000000700117224 */ /* 0x044fe400078e02ff */
[----:B-1---5:R-:W-:-:S05]  /*1350*/  IMAD.WIDE.U32 R2, R0, R6, RZ ;  /* 0x0000000600027225 */ /* 0x022fca00078e00ff */
[----:B------:R-:W-:Y:S02]  /*1360*/  IADD3 R17, PT, PT, R3, R17, RZ ;  /* 0x0000001103117210 */ /* 0x000fe40007ffe0ff */
[----:B------:R-:W-:-:S07]  /*1370*/  MOV R16, R2 ;  /* 0x0000000200107202 */ /* 0x000fce0000000f00 */
.L_x_4364:
        /* <DEDUP_REMOVED lines=44> */
.L_x_4360:
        /* <DEDUP_REMOVED lines=20> */
[----:B------:R-:W-:Y:S01]  /*1780*/  SHF.R.U32.HI R13, RZ, 0x1, R5 ;  /* 0x00000001ff0d7819 */ /* 0x000fe20000011605 */
[----:B------:R-:W1:Y:S01]  /*1790*/  @P0 LDC.64 R2, c[0x0][0x3b0] ;  /* 0x0000ec00ff020b82 */ /* 0x000e620000000a00 */
[C---:B------:R-:W-:Y:S01]  /*17a0*/  LOP3.LUT R120, R134.reuse, 0x20, RZ, 0xfc, !PT ;  /* 0x0000002086787812 */ /* 0x040fe200078efcff */
[----:B------:R-:W-:Y:S01]  /*17b0*/  IMAD.SHL.U32 R11, R5, 0x10, RZ ;  /* 0x00000010050b7824 */ /* 0x000fe200078e00ff */
[----:B------:R-:W-:Y:S01]  /*17c0*/  LOP3.LUT R119, R134, 0x40, RZ, 0xfc, !PT ;  /* 0x0000004086777812 */ /* 0x000fe200078efcff */
        /* <DEDUP_REMOVED lines=57> */
.L_x_4367:
[----:B------:R2:W-:Y:S02]  /*1b60*/  STS.128 [R133+0x2000], RZ ;  /* 0x002000ff85007388 */ /* 0x0005e40000000c00 */
.L_x_4366:
[----:B------:R-:W-:Y:S05]  /*1b70*/  BSYNC.RECONVERGENT B0 ;  /* 0x0000000000007941 */ /* 0x000fea0003800200 */
.L_x_4365:
        /* <DEDUP_REMOVED lines=36> */
.L_x_4370:
[----:B------:R4:W-:Y:S02]  /*1dc0*/  STS.128 [R133+0x2800], RZ ;  /* 0x002800ff85007388 */ /* 0x0009e40000000c00 */
.L_x_4369:
[----:B------:R-:W-:Y:S05]  /*1dd0*/  BSYNC.RECONVERGENT B0 ;  /* 0x0000000000007941 */ /* 0x000fea0003800200 */
.L_x_4368:
        /* <DEDUP_REMOVED lines=9> */
[----:B-1-3--:R-:W-:Y:S02]  /*1e70*/  @!P1 IMAD.MOV.U32 R8, RZ, RZ, R122 ;  /* 0x000000ffff089224 */ /* 0x00afe400078e007a */
        /* <DEDUP_REMOVED lines=20> */
.L_x_4373:
[----:B------:R3:W-:Y:S02]  /*1fc0*/  STS.128 [R133+0x5000], RZ ;  /* 0x005000ff85007388 */ /* 0x0007e40000000c00 */
.L_x_4372:
[----:B------:R-:W-:Y:S05]  /*1fd0*/  BSYNC.RECONVERGENT B0 ;  /* 0x0000000000007941 */ /* 0x000fea0003800200 */
.L_x_4371:
[----:B-1-3--:R-:W1:Y:S01]  /*1fe0*/  LDC.64 R8, c[0x0][0x538] ;  /* 0x00014e00ff087b82 */ /* 0x00ae620000000a00 */
[----:B------:R-:W-:Y:S01]  /*1ff0*/  ISETP.GE.AND P0, PT, R3, R14, PT ;  /* 0x0000000e0300720c */ /* 0x000fe20003f06270 */
[----:B------:R-:W-:Y:S01]  /*2000*/  BSSY.RECONVERGENT B0, `(.L_x_4374) ;  /* 0x0000019000007945 */ /* 0x000fe20003800200 */
[C---:B------:R-:W-:Y:S01]  /*2010*/  SHF.L.U64.HI R126, R92.reuse, 0x5, R93 ;  /* 0x000000055c7e7819 */ /* 0x040fe2000001025d */
[----:B------:R-:W-:-:S10]  /*2020*/  IMAD.SHL.U32 R127, R92, 0x20, RZ ;  /* 0x000000205c7f7824 */ /* 0x000fd400078e00ff */
[----:B------:R-:W-:Y:S05]  /*2030*/  @P0 BRA `(.L_x_4375) ;  /* 0x0000000000540947 */ /* 0x000fea0003800000 */
[----:B------:R-:W3:Y:S01]  /*2040*/  LDCU UR5, c[0x0][0x440] ;  /* 0x00008800ff0577ac */ /* 0x000ee20008000800 */
[----:B------:R-:W-:-:S04]  /*2050*/  LEA R18, P3, R127, R122, 0x1 ;  /* 0x0000007a7f127211 */ /* 0x000fc800078608ff */
[----:B------:R-:W-:Y:S02]  /*2060*/  LEA.HI.X R19, R127, R121, R126, 0x1, P3 ;  /* 0x000000797f137211 */ /* 0x000fe400018f0c7e */
[----:B---3--:R-:W-:Y:S02]  /*2070*/  ISETP.GE.AND P2, PT, R134, UR5, PT ;  /* 0x0000000586007c0c */ /* 0x008fe4000bf46270 */
        /* <DEDUP_REMOVED lines=17> */
.L_x_4375:
[----:B------:R-:W-:Y:S05]  /*2190*/  BSYNC.RECONVERGENT B0 ;  /* 0x0000000000007941 */ /* 0x000fea0003800200 */
.L_x_4374:
[----:B------:R-:W3:Y:S01]  /*21a0*/  LDCU.64 UR6, c[0x0][0x540] ;  /* 0x0000a800ff0677ac */ /* 0x000ee20008000a00 */
[----:B------:R-:W-:Y:S01]  /*21b0*/  IMAD.MOV.U32 R139, RZ, RZ, RZ ;  /* 0x000000ffff8b7224 */ /* 0x000fe200078e00ff */
[----:B------:R-:W0:Y:S01]  /*21c0*/  LDGDEPBAR ;  /* 0x00000000000079af */ /* 0x000e220000000000 */
[----:B------:R-:W5:Y:S01]  /*21d0*/  LDCU UR5, c[0x0][0x458] ;  /* 0x00008b00ff0577ac */ /* 0x000f620008000800 */
[----:B---3--:R-:W-:-:S04]  /*21e0*/  IMAD.WIDE.U32 R18, R131, UR6, R138 ;  /* 0x0000000683127c25 */ /* 0x008fc8000f8e008a */
[----:B------:R-:W-:Y:S01]  /*21f0*/  IMAD R0, R131, UR7, R19 ;  /* 0x0000000783007c24 */ /* 0x000fe2000f8e0213 */
[----:B-1----:R-:W-:Y:S02]  /*2200*/  LEA R20, P0, R18, R8, 0x2 ;  /* 0x0000000812147211 */ /* 0x002fe400078010ff */
[----:B------:R-:W-:Y:S01]  /*2210*/  LOP3.LUT R90, R16, 0x7, RZ, 0xc0, !PT ;  /* 0x00000007105a7812 */ /* 0x000fe200078ec0ff */
[----:B------:R-:W-:-:S04]  /*2220*/  DEPBAR.LE SB0, 0x0 ;  /* 0x000080000000791a */ /* 0x000fc80000000000 */
[----:B------:R-:W-:-:S05]  /*2230*/  LEA.HI.X R21, R18, R9, R0, 0x2, P0 ;  /* 0x0000000912157211 */ /* 0x000fca00000f1400 */
[----:B------:R-:W3:Y:S01]  /*2240*/  LDG.E R17, desc[UR14][R20.64] ;  /* 0x0000000e14117981 */ /* 0x000ee2000c1e1900 */
[----:B-----5:R-:W3:Y:S01]  /*2250*/  MUFU.RCP R0, UR5 ;  /* 0x0000000500007d08 */ /* 0x020ee20008001000 */
        /* <DEDUP_REMOVED lines=32> */
.L_x_4378:
[----:B------:R3:W-:Y:S01]  /*2460*/  STS.128 [R133+0x8000], RZ ;  /* 0x008000ff85007388 */ /* 0x0007e20000000c00 */
[----:B------:R-:W-:Y:S05]  /*2470*/  BRA `(.L_x_4379) ;  /* 0x00000000000c7947 */ /* 0x000fea0003800000 */
.L_x_4377:
[----:B------:R1:W-:Y:S04]  /*2480*/  STS.128 [R133+0x6000], RZ ;  /* 0x006000ff85007388 */ /* 0x0003e80000000c00 */
[----:B------:R1:W-:Y:S04]  /*2490*/  STS.128 [R133+0x7000], RZ ;  /* 0x007000ff85007388 */ /* 0x0003e80000000c00 */
[----:B------:R1:W-:Y:S02]  /*24a0*/  STS.128 [R133+0x8000], RZ ;  /* 0x008000ff85007388 */ /* 0x0003e40000000c00 */
.L_x_4379:
[----:B------:R-:W-:Y:S05]  /*24b0*/  BSYNC.RECONVERGENT B0 ;  /* 0x0000000000007941 */ /* 0x000fea0003800200 */
.L_x_4376:
        /* <DEDUP_REMOVED lines=33> */
.L_x_4382:
[----:B------:R1:W-:Y:S02]  /*26d0*/  STS.128 [R133+0x8800], RZ ;  /* 0x008800ff85007388 */ /* 0x0003e40000000c00 */
.L_x_4381:
[----:B------:R-:W-:Y:S05]  /*26e0*/  BSYNC.RECONVERGENT B0 ;  /* 0x0000000000007941 */ /* 0x000fea0003800200 */
.L_x_4380:
[----:B------:R-:W-:Y:S01]  /*26f0*/  LOP3.LUT R11, R11, 0x100, RZ, 0xc0, !PT ;  /* 0x000001000b0b7812 */ /* 0x000fe200078ec0ff */
[----:B------:R-:W5:Y:S01]  /*2700*/  LDCU UR10, c[0x0][0x50c] ;  /* 0x0000a180ff0a77ac */ /* 0x000f620008000800 */
[----:B------:R-:W-:Y:S01]  /*2710*/  LOP3.LUT R116, R10, 0x8, R5, 0x78, !PT ;  /* 0x000000080a747812 */ /* 0x000fe200078e7805 */
[----:B------:R-:W-:Y:S01]  /*2720*/  IMAD.IADD R3, R4, 0x1, R3 ;  /* 0x0000000104037824 */ /* 0x000fe200078e0203 */
[----:B------:R-:W-:Y:S01]  /*2730*/  LOP3.LUT R11, R11, 0x20, R12, 0xf8, !PT ;  /* 0x000000200b0b7812 */ /* 0x000fe200078ef80c */
[----:B------:R-:W0:Y:S01]  /*2740*/  LDGDEPBAR ;  /* 0x00000000000079af */ /* 0x000e220000000000 */
        /* <DEDUP_REMOVED lines=9> */
[----:B------:R-:W-:-:S03]  /*27e0*/  SEL R5, R5, 0xffffffe0, !P0 ;  /* 0xffffffe005057807 */ /* 0x000fc60004000000 */
[----:B------:R-:W2:Y:S02]  /*27f0*/  LDSM.16.M88.4 R36, [R116+0x3000] ;  /* 0x003000007424783b */ /* 0x000ea40000000200 */
[--C-:B------:R-:W-:Y:S02]  /*2800*/  IMAD.IADD R115, R117, 0x1, R5.reuse ;  /* 0x0000000175737824 */ /* 0x100fe400078e0205 */
[----:B------:R-:W-:Y:S01]  /*2810*/  IMAD.IADD R113, R116, 0x1, R5 ;  /* 0x0000000174717824 */ /* 0x000fe200078e0205 */
[----:B------:R-:W3:Y:S04]  /*2820*/  LDSM.16.M88.4 R28, [R116+0x3400] ;  /* 0x00340000741c783b */ /* 0x000ee80000000200 */
[----:B------:R-:W4:Y:S04]  /*2830*/  LDSM.16.M88.4 R60, [R116+0x3800] ;  /* 0x00380000743c783b */ /* 0x000f280000000200 */
[----:B------:R-:W5:Y:S04]  /*2840*/  LDSM.16.M88.4 R48, [R116+0x3c00] ;  /* 0x003c00007430783b */ /* 0x000f680000000200 */
[----:B------:R-:W-:Y:S04]  /*2850*/  LDSM.16.M88.4 R12, [R115] ;  /* 0x00000000730c783b */ /* 0x000fe80000000200 */
[----:B------:R-:W5:Y:S04]  /*2860*/  LDSM.16.M88.4 R44, [R113+0x3000] ;  /* 0x00300000712c783b */ /* 0x000f680000000200 */
[----:B------:R-:W5:Y:S04]  /*2870*/  LDSM.16.M88.4 R40, [R113+0x3400] ;  /* 0x003400007128783b */ /* 0x000f680000000200 */
[----:B------:R-:W5:Y:S04]  /*2880*/  LDSM.16.M88.4 R24, [R113+0x3800] ;  /* 0x003800007118783b */ /* 0x000f680000000200 */
[----:B------:R-:W5:Y:S04]  /*2890*/  LDSM.16.M88.4 R20, [R113+0x3c00] ;  /* 0x003c00007114783b */ /* 0x000f680000000200 */
[----:B-1----:R-:W1:Y:S01]  /*28a0*/  LDSM.16.M88.4 R8, [R116+0x4000] ;  /* 0x004000007408783b */ /* 0x002e620000000200 */
[C---:B--2---:R-:W-:Y:S03]  /*28b0*/  HMMA.16816.F32.BF16 R16, R52.reuse, R36, RZ ;  /* 0x000000243410723c */ /* 0x044fe600000418ff */
[----:B------:R-:W2:Y:S04]  /*28c0*/  LDSM.16.M88.4 R84, [R116+0x4400] ;  /* 0x004400007454783b */ /* 0x000ea80000000200 */
[----:B------:R-:W-:Y:S01]  /*28d0*/  LDSM.16.M88.4 R80, [R113+0x4000] ;  /* 0x004000007150783b */ /* 0x000fe20000000200 */
[C---:B------:R-:W-:Y:S03]  /*28e0*/  HMMA.16816.F32.BF16 R36, R52.reuse, R38, RZ ;  /* 0x000000263424723c */ /* 0x040fe600000418ff */
[----:B------:R-:W-:Y:S04]  /*28f0*/  LDSM.16.M88.4 R68, [R116+0x4c00] ;  /* 0x004c00007444783b */ /* 0x000fe80000000200 */
[----:B------:R-:W-:Y:S01]  /*2900*/  LDSM.16.M88.4 R72, [R116+0x4800] ;  /* 0x004800007448783b */ /* 0x000fe20000000200 */
[C---:B---3--:R-:W-:Y:S08]  /*2910*/  HMMA.16816.F32.BF16 R32, R52.reuse, R28, RZ ;  /* 0x0000001c3420723c */ /* 0x048ff000000418ff */
[C---:B----4-:R-:W-:Y:S08]  /*2920*/  HMMA.16816.F32.BF16 R64, R52.reuse, R60, RZ ;  /* 0x0000003c3440723c */ /* 0x050ff000000418ff */
[C---:B------:R-:W-:Y:S08]  /*2930*/  HMMA.16816.F32.BF16 R28, R52.reuse, R30, RZ ;  /* 0x0000001e341c723c */ /* 0x040ff000000418ff */
[C---:B------:R-:W-:Y:S08]  /*2940*/  HMMA.16816.F32.BF16 R60, R52.reuse, R62, RZ ;  /* 0x0000003e343c723c */ /* 0x040ff000000418ff */
[C---:B-----5:R-:W-:Y:S08]  /*2950*/  HMMA.16816.F32.BF16 R56, R52.reuse, R48, RZ ;  /* 0x000000303438723c */ /* 0x060ff000000418ff */
[----:B------:R-:W-:Y:S01]  /*2960*/  HMMA.16816.F32.BF16 R52, R52, R50, RZ ;  /* 0x000000323434723c */ /* 0x000fe200000418ff */
[----:B------:R-:W3:Y:S07]  /*2970*/  LDSM.16.M88.4 R48, [R115+0x1000] ;  /* 0x001000007330783b */ /* 0x000eee0000000200 */
[C---:B------:R-:W-:Y:S08]  /*2980*/  HMMA.16816.F32.BF16 R16, R12.reuse, R44, R16 ;  /* 0x0000002c0c10723c */ /* 0x040ff00000041810 */
        /* <DEDUP_REMOVED lines=9> */
[----:B------:R-:W-:Y:S01]  /*2a20*/  HMMA.16816.F32.BF16 R52, R12, R22, R52 ;  /* 0x000000160c34723c */ /* 0x000fe20000041834 */
[----:B------:R-:W5:Y:S04]  /*2a30*/  LDSM.16.M88.4 R20, [R116+0x5000] ;  /* 0x005000007414783b */ /* 0x000f680000000200 */
[----:B------:R-:W-:Y:S03]  /*2a40*/  LDSM.16.M88.4 R12, [R115+0x2000] ;  /* 0x00200000730c783b */ /* 0x000fe60000000200 */
[C---:B-1----:R-:W-:Y:S08]  /*2a50*/  HMMA.16816.F32.BF16 R16, R76.reuse, R8, R16 ;  /* 0x000000084c10723c */ /* 0x042ff00000041810 */
[C---:B------:R-:W-:Y:S01]  /*2a60*/  HMMA.16816.F32.BF16 R36, R76.reuse, R10, R36 ;  /* 0x0000000a4c24723c */ /* 0x040fe20000041824 */
[----:B------:R-:W1:Y:S07]  /*2a70*/  LDSM.16.M88.4 R8, [R113+0x5000] ;  /* 0x005000007108783b */ /* 0x000e6e0000000200 */
[C---:B--2---:R-:W-:Y:S08]  /*2a80*/  HMMA.16816.F32.BF16 R32, R76.reuse, R84, R32 ;  /* 0x000000544c20723c */ /* 0x044ff00000041820 */
[----:B------:R-:W-:Y:S08]  /*2a90*/  HMMA.16816.F32.BF16 R28, R76, R86, R28 ;  /* 0x000000564c1c723c */ /* 0x000ff0000004181c */
[C---:B---3--:R-:W-:Y:S08]  /*2aa0*/  HMMA.16816.F32.BF16 R16, R48.reuse, R80, R16 ;  /* 0x000000503010723c */ /* 0x048ff00000041810 */
[C---:B------:R-:W-:Y:S08]  /*2ab0*/  HMMA.16816.F32.BF16 R36, R48.reuse, R82, R36 ;  /* 0x000000523024723c */ /* 0x040ff00000041824 */
[C---:B----4-:R-:W-:Y:S08]  /*2ac0*/  HMMA.16816.F32.BF16 R32, R48.reuse, R44, R32 ;  /* 0x0000002c3020723c */ /* 0x050ff00000041820 */
[----:B------:R-:W-:Y:S01]  /*2ad0*/  HMMA.16816.F32.BF16 R28, R48, R46, R28 ;  /* 0x0000002e301c723c */ /* 0x000fe2000004181c */
[----:B------:R-:W2:Y:S07]  /*2ae0*/  LDSM.16.M88.4 R44, [R116+0x5400] ;  /* 0x00540000742c783b */ /* 0x000eae0000000200 */
[C---:B------:R-:W-:Y:S08]  /*2af0*/  HMMA.16816.F32.BF16 R56, R76.reuse, R68, R56 ;  /* 0x000000444c38723c */ /* 0x040ff00000041838 */
[----:B------:R-:W-:Y:S01]  /*2b00*/  HMMA.16816.F32.BF16 R52, R76, R70, R52 ;  /* 0x000000464c34723c */ /* 0x000fe20000041834 */
[----:B------:R-:W3:Y:S07]  /*2b10*/  LDSM.16.M88.4 R68, [R113+0x4c00] ;  /* 0x004c00007144783b */ /* 0x000eee0000000200 */
[C---:B-----5:R-:W-:Y:S08]  /*2b20*/  HMMA.16816.F32.BF16 R16, R24.reuse, R20, R16 ;  /* 0x000000141810723c */ /* 0x060ff00000041810 */
[----:B------:R-:W-:Y:S01]  /*2b30*/  HMMA.16816.F32.BF16 R36, R24, R22, R36 ;  /* 0x000000161824723c */ /* 0x000fe20000041824 */
[----:B------:R-:W4:Y:S07]  /*2b40*/  LDSM.16.M88.4 R20, [R113+0x5400] ;  /* 0x005400007114783b */ /* 0x000f2e0000000200 */
[C---:B------:R-:W-:Y:S08]  /*2b50*/  HMMA.16816.F32.BF16 R64, R76.reuse, R72, R64 ;  /* 0x000000484c40723c */ /* 0x040ff00000041840 */
[----:B------:R-:W-:Y:S08]  /*2b60*/  HMMA.16816.F32.BF16 R60, R76, R74, R60 ;  /* 0x0000004a4c3c723c */ /* 0x000ff0000004183c */
[C---:B-1----:R-:W-:Y:S08]  /*2b70*/  HMMA.16816.F32.BF16 R16, R12.reuse, R8, R16 ;  /* 0x000000080c10723c */ /* 0x042ff00000041810 */
[----:B------:R-:W-:Y:S01]  /*2b80*/  HMMA.16816.F32.BF16 R36, R12, R10, R36 ;  /* 0x0000000a0c24723c */ /* 0x000fe20000041824 */
[----:B------:R-:W1:Y:S07]  /*2b90*/  LDSM.16.M88.4 R8, [R116+0x5c00] ;  /* 0x005c00007408783b */ /* 0x000e6e0000000200 */
[----:B------:R-:W-:Y:S03]  /*2ba0*/  HMMA.16816.F32.BF16 R64, R48, R40, R64 ;  /* 0x000000283040723c */ /* 0x000fe60000041840 */
[----:B------:R-:W-:Y:S01]  /*2bb0*/  FMUL.FTZ R16, R16, UR10 ;  /* 0x0000000a10107c20 */ /* 0x000fe20008410000 */
[----:B------:R-:W-:Y:S01]  /*2bc0*/  FMUL.FTZ R75, R17, UR10 ;  /* 0x0000000a114b7c20 */ /* 0x000fe20008410000 */
[----:B------:R-:W-:-:S03]  /*2bd0*/  FMUL.FTZ R73, R18, UR10 ;  /* 0x0000000a12497c20 */ /* 0x000fc60008410000 */
[----:B------:R-:W-:Y:S01]  /*2be0*/  HMMA.16816.F32.BF16 R60, R48, R42, R60 ;  /* 0x0000002a303c723c */ /* 0x000fe2000004183c */
[----:B------:R-:W5:Y:S01]  /*2bf0*/  LDSM.16.M88.4 R40, [R116+0x5800] ;  /* 0x005800007428783b */ /* 0x000f620000000200 */
[----:B------:R-:W-:Y:S01]  /*2c00*/  MUFU.TANH R75, R75 ;  /* 0x0000004b004b7308 */ /* 0x000fe20000002400 */
[----:B------:R-:W-:Y:S01]  /*2c10*/  FMUL.FTZ R39, R39, UR10 ;  /* 0x0000000a27277c20 */ /* 0x000fe20008410000 */
[----:B------:R-:W-:-:S04]  /*2c20*/  FMUL.FTZ R36, R36, UR10 ;  /* 0x0000000a24247c20 */ /* 0x000fc80008410000 */
[C---:B--2---:R-:W-:Y:S02]  /*2c30*/  HMMA.16816.F32.BF16 R32, R24.reuse, R44, R32 ;  /* 0x0000002c1820723c */ /* 0x044fe40000041820 */
[----:B------:R-:W-:Y:S06]  /*2c40*/  MUFU.TANH R39, R39 ;  /* 0x0000002700277308 */ /* 0x000fec0000002400 */
[----:B------:R-:W-:Y:S01]  /*2c50*/  HMMA.16816.F32.BF16 R28, R24, R46, R28 ;  /* 0x0000002e181c723c */ /* 0x000fe2000004181c */
[----:B------:R-:W2:Y:S01]  /*2c60*/  LDSM.16.M88.4 R44, [R113+0x5c00] ;  /* 0x005c0000712c783b */ /* 0x000ea20000000200 */
[----:B------:R-:W-:Y:S06]  /*2c70*/  MUFU.TANH R73, R73 ;  /* 0x0000004900497308 */ /* 0x000fec0000002400 */
[C---:B---3--:R-:W-:Y:S08]  /*2c80*/  HMMA.16816.F32.BF16 R52, R48.reuse, R70, R52 ;  /* 0x000000463034723c */ /* 0x048ff00000041834 */
[----:B------:R-:W-:Y:S01]  /*2c90*/  HMMA.16816.F32.BF16 R56, R48, R68, R56 ;  /* 0x000000443038723c */ /* 0x000fe20000041838 */
[----:B------:R3:W-:Y:S01]  /*2ca0*/  MUFU.TANH R69, R16 ;  /* 0x0000001000457308 */ /* 0x0007e20000002400 */
[----:B------:R-:W-:-:S06]  /*2cb0*/  FMUL.FTZ R49, R19, UR10 ;  /* 0x0000000a13317c20 */ /* 0x000fcc0008410000 */
[----:B----4-:R-:W-:Y:S01]  /*2cc0*/  HMMA.16816.F32.BF16 R28, R12, R22, R28 ;  /* 0x000000160c1c723c */ /* 0x010fe2000004181c */
[----:B------:R-:W-:Y:S01]  /*2cd0*/  MUFU.TANH R49, R49 ;  /* 0x0000003100317308 */ /* 0x000fe20000002400 */
[----:B------:R-:W-:-:S06]  /*2ce0*/  VIADD R22, R3, 0x18 ;  /* 0x0000001803167836 */ /* 0x000fcc0000000000 */
[----:B-1----:R-:W-:Y:S01]  /*2cf0*/  HMMA.16816.F32.BF16 R52, R24, R10, R52 ;  /* 0x0000000a1834723c */ /* 0x002fe20000041834 */
[----:B------:R-:W1:Y:S01]  /*2d00*/  MUFU.TANH R51, R36 ;  /* 0x0000002400337308 */ /* 0x000e620000002400 */
[----:B---3--:R-:W3:Y:S01]  /*2d10*/  LDSM.16.M88.4 R16, [R113+0x5800] ;  /* 0x005800007110783b */ /* 0x008ee20000000200 */
[----:B------:R-:W-:Y:S01]  /*2d20*/  VIADD R10, R3, 0x8 ;  /* 0x00000008030a7836 */ /* 0x000fe20000000000 */
[----:B------:R-:W-:-:S04]  /*2d30*/  DEPBAR.LE SB0, 0x0 ;  /* 0x000080000000791a */ /* 0x000fc80000000000 */
[----:B-----5:R-:W-:Y:S01]  /*2d40*/  HMMA.16816.F32.BF16 R64, R24, R40, R64 ;  /* 0x000000281840723c */ /* 0x020fe20000041840 */
[C---:B------:R-:W-:Y:S01]  /*2d50*/  ISETP.GE.AND P0, PT, R10.reuse, R96, PT ;  /* 0x000000600a00720c */ /* 0x040fe20003f06270 */
[----:B------:R-:W-:Y:S01]  /*2d60*/  BAR.SYNC.DEFER_BLOCKING 0x0 ;  /* 0x0000000000007b1d */ /* 0x000fe20000010000 */
[----:B------:R-:W-:Y:S01]  /*2d70*/  ISETP.GE.AND P6, PT, R10, R95, PT ;  /* 0x0000005f0a00720c */ /* 0x000fe20003fc6270 */
[----:B------:R-:W-:Y:S01]  /*2d80*/  FMUL.FTZ R31, R31, UR10 ;  /* 0x0000000a1f1f7c20 */ /* 0x000fe20008410000 */
[----:B------:R-:W-:-:S03]  /*2d90*/  I2FP.F32.U32 R10, R10 ;  /* 0x0000000a000a7245 */ /* 0x000fc60000201000 */
[C---:B------:R-:W-:Y:S08]  /*2da0*/  HMMA.16816.F32.BF16 R60, R24.reuse, R42, R60 ;  /* 0x0000002a183c723c */ /* 0x040ff0000004183c */
[----:B------:R-:W-:Y:S01]  /*2db0*/  HMMA.16816.F32.BF16 R56, R24, R8, R56 ;  /* 0x000000081838723c */ /* 0x000fe20000041838 */
[C---:B------:R-:W-:Y:S02]  /*2dc0*/  VIADD R8, R3.reuse, 0x38 ;  /* 0x0000003803087836 */ /* 0x040fe40000000000 */
[----:B------:R-:W-:Y:S01]  /*2dd0*/  FMUL.FTZ R25, R28, UR10 ;  /* 0x0000000a1c197c20 */ /* 0x000fe20008410000 */
[----:B------:R-:W-:Y:S01]  /*2de0*/  MUFU.TANH R27, R31 ;  /* 0x0000001f001b7308 */ /* 0x000fe20000002400 */
[----:B------:R-:W-:Y:S01]  /*2df0*/  VIADD R24, R3, 0x20 ;  /* 0x0000002003187836 */ /* 0x000fe20000000000 */
[----:B------:R-:W-:-:S02]  /*2e00*/  ISETP.GE.AND P5, PT, R8, R96, PT ;  /* 0x000000600800720c */ /* 0x000fc40003fa6270 */
[C---:B--2---:R-:W-:Y:S01]  /*2e10*/  HMMA.16816.F32.BF16 R52, R12.reuse, R46, R52 ;  /* 0x0000002e0c34723c */ /* 0x044fe20000041834 */
[----:B------:R-:W-:Y:S02]  /*2e20*/  ISETP.GE.AND P2, PT, R8, R95, PT ;  /* 0x0000005f0800720c */ /* 0x000fe40003f46270 */
[----:B------:R-:W-:Y:S01]  /*2e30*/  I2FP.F32.U32 R8, R8 ;  /* 0x0000000800087245 */ /* 0x000fe20000201000 */
[----:B------:R-:W-:Y:S04]  /*2e40*/  MUFU.TANH R25, R25 ;  /* 0x0000001900197308 */ /* 0x000fe80000002400 */
[----:B------:R-:W-:Y:S01]  /*2e50*/  HMMA.16816.F32.BF16 R32, R12, R20, R32 ;  /* 0x000000140c20723c */ /* 0x000fe20000041820 */
[----:B------:R-:W-:Y:S01]  /*2e60*/  FMUL.FTZ R21, R37, UR10 ;  /* 0x0000000a25157c20 */ /* 0x000fe20008410000 */
[----:B------:R-:W-:-:S05]  /*2e70*/  FMUL.FTZ R37, R38, UR10 ;  /* 0x0000000a26257c20 */ /* 0x000fca0008410000 */
[----:B------:R-:W-:Y:S01]  /*2e80*/  MUFU.TANH R21, R21 ;  /* 0x0000001500157308 */ /* 0x000fe20000002400 */
[----:B---3--:R-:W-:Y:S03]  /*2e90*/  HMMA.16816.F32.BF16 R64, R12, R16, R64 ;  /* 0x000000100c40723c */ /* 0x008fe60000041840 */
[----:B------:R-:W-:Y:S01]  /*2ea0*/  FMUL.FTZ R53, R53, UR10 ;  /* 0x0000000a35357c20 */ /* 0x000fe20008410000 */
[----:B------:R-:W-:-:S03]  /*2eb0*/  FMUL.FTZ R55, R55, UR10 ;  /* 0x0000000a37377c20 */ /* 0x000fc60008410000 */
[----:B------:R-:W-:Y:S01]  /*2ec0*/  MUFU.TANH R37, R37 ;  /* 0x0000002500257308 */ /* 0x000fe20000002400 */
[C---:B------:R-:W-:Y:S01]  /*2ed0*/  HMMA.16816.F32.BF16 R60, R12.reuse, R18, R60 ;  /* 0x000000120c3c723c */ /* 0x040fe2000004183c */
[----:B------:R-:W-:Y:S01]  /*2ee0*/  FMUL.FTZ R19, R29, UR10 ;  /* 0x0000000a1d137c20 */ /* 0x000fe20008410000 */
[----:B------:R-:W-:Y:S01]  /*2ef0*/  FMUL.FTZ R29, R54, UR10 ;  /* 0x0000000a361d7c20 */ /* 0x000fe20008410000 */
[----:B------:R-:W-:Y:S01]  /*2f00*/  FMUL.FTZ R23, R33, UR10 ;  /* 0x0000000a21177c20 */ /* 0x000fe20008410000 */
[----:B------:R-:W-:Y:S01]  /*2f10*/  FMUL.FTZ R11, R32, UR10 ;  /* 0x0000000a200b7c20 */ /* 0x000fe20008410000 */
[----:B------:R-:W-:Y:S01]  /*2f20*/  FMUL.FTZ R17, R35, UR10 ;  /* 0x0000000a23117c20 */ /* 0x000fe20008410000 */
[----:B------:R-:W-:Y:S01]  /*2f30*/  FMUL.FTZ R9, R34, UR10 ;  /* 0x0000000a22097c20 */ /* 0x000fe20008410000 */
[----:B-1----:R-:W-:Y:S01]  /*2f40*/  FFMA.FTZ R18, R0, R10, R51 ;  /* 0x0000000a00127223 */ /* 0x002fe20000010033 */
[----:B------:R-:W-:Y:S01]  /*2f50*/  HMMA.16816.F32.BF16 R56, R12, R44, R56 ;  /* 0x0000002c0c38723c */ /* 0x000fe20000041838 */
[----:B------:R-:W-:Y:S01]  /*2f60*/  FMUL.FTZ R15, R52, UR10 ;  /* 0x0000000a340f7c20 */ /* 0x000fe20008410000 */
[----:B------:R-:W-:Y:S01]  /*2f70*/  MUFU.TANH R29, R29 ;  /* 0x0000001d001d7308 */ /* 0x000fe20000002400 */
[----:B------:R-:W-:-:S02]  /*2f80*/  VIADD R12, R3, 0x1 ;  /* 0x00000001030c7836 */ /* 0x000fc40000000000 */
[----:B------:R-:W-:Y:S01]  /*2f90*/  FMUL.FTZ R13, R30, UR10 ;  /* 0x0000000a1e0d7c20 */ /* 0x000fe20008410000 */
[----:B------:R-:W-:Y:S01]  /*2fa0*/  VIADD R14, R3, 0x9 ;  /* 0x00000009030e7836 */ /* 0x000fe20000000000 */
[----:B------:R-:W-:Y:S01]  /*2fb0*/  FSEL R18, R18, -INF , !P0 ;  /* 0xff80000012127808 */ /* 0x000fe20004000000 */
[----:B------:R-:W-:Y:S01]  /*2fc0*/  FMUL.FTZ R64, R64, UR10 ;  /* 0x0000000a40407c20 */ /* 0x000fe20008410000 */
[----:B------:R-:W-:Y:S01]  /*2fd0*/  ISETP.GE.AND P4, PT, R12, R96, PT ;  /* 0x000000600c00720c */ /* 0x000fe20003f86270 */
[----:B------:R-:W-:Y:S01]  /*2fe0*/  FMUL.FTZ R66, R66, UR10 ;  /* 0x0000000a42427c20 */ /* 0x000fe20008410000 */
[----:B------:R-:W1:Y:S01]  /*2ff0*/  MUFU.TANH R15, R15 ;  /* 0x0000000f000f7308 */ /* 0x000e620000002400 */
[----:B------:R-:W-:Y:S01]  /*3000*/  ISETP.GE.AND P1, PT, R12, R95, PT ;  /* 0x0000005f0c00720c */ /* 0x000fe20003f26270 */
[----:B------:R-:W-:Y:S01]  /*3010*/  FMUL.FTZ R65, R65, UR10 ;  /* 0x0000000a41417c20 */ /* 0x000fe20008410000 */
[----:B------:R-:W-:Y:S01]  /*3020*/  I2FP.F32.U32 R12, R12 ;  /* 0x0000000c000c7245 */ /* 0x000fe20000201000 */
[----:B------:R-:W-:Y:S01]  /*3030*/  FMUL.FTZ R67, R67, UR10 ;  /* 0x0000000a43437c20 */ /* 0x000fe20008410000 */
[----:B------:R-:W-:Y:S01]  /*3040*/  ISETP.GE.AND P3, PT, R14, R96, PT ;  /* 0x000000600e00720c */ /* 0x000fe20003f66270 */
[----:B------:R-:W-:Y:S01]  /*3050*/  FMUL.FTZ R60, R60, UR10 ;  /* 0x0000000a3c3c7c20 */ /* 0x000fe20008410000 */
[----:B------:R-:W-:Y:S01]  /*3060*/  FMUL.FTZ R62, R62, UR10 ;  /* 0x0000000a3e3e7c20 */ /* 0x000fe20008410000 */
[----:B------:R-:W2:Y:S01]  /*3070*/  MUFU.TANH R23, R23 ;  /* 0x0000001700177308 */ /* 0x000ea20000002400 */
[----:B------:R-:W-:Y:S01]  /*3080*/  FFMA.FTZ R75, R0, R12, R75 ;  /* 0x0000000c004b7223 */ /* 0x000fe2000001004b */
[----:B------:R-:W-:Y:S01]  /*3090*/  FMUL.FTZ R58, R58, UR10 ;  /* 0x0000000a3a3a7c20 */ /* 0x000fe20008410000 */
[----:B------:R-:W-:Y:S01]  /*30a0*/  FMUL.FTZ R61, R61, UR10 ;  /* 0x0000000a3d3d7c20 */ /* 0x000fe20008410000 */
[----:B------:R-:W-:Y:S01]  /*30b0*/  FMUL.FTZ R63, R63, UR10 ;  /* 0x0000000a3f3f7c20 */ /* 0x000fe20008410000 */
[----:B------:R-:W-:Y:S01]  /*30c0*/  FMUL.FTZ R56, R56, UR10 ;  /* 0x0000000a38387c20 */ /* 0x000fe20008410000 */
[----:B------:R-:W-:Y:S01]  /*30d0*/  FMUL.FTZ R57, R57, UR10 ;  /* 0x0000000a39397c20 */ /* 0x000fe20008410000 */
[----:B------:R-:W-:Y:S01]  /*30e0*/  FMUL.FTZ R59, R59, UR10 ;  /* 0x0000000a3b3b7c20 */ /* 0x000fe20008410000 */
[----:B------:R-:W3:Y:S01]  /*30f0*/  MUFU.TANH R11, R11 ;  /* 0x0000000b000b7308 */ /* 0x000ee20000002400 */
[CC--:B-1----:R-:W-:Y:S01]  /*3100*/  FFMA.FTZ R100, R0.reuse, R8.reuse, R15 ;  /* 0x0000000800647223 */ /* 0x0c2fe2000001000f */
[C---:B------:R-:W-:Y:S01]  /*3110*/  FFMA.FTZ R8, R0.reuse, R8, R29 ;  /* 0x0000000800087223 */ /* 0x040fe2000001001d */
[C---:B------:R-:W-:Y:S01]  /*3120*/  FFMA.FTZ R29, R0.reuse, R12, R49 ;  /* 0x0000000c001d7223 */ /* 0x040fe20000010031 */
[----:B------:R-:W-:Y:S01]  /*3130*/  FFMA.FTZ R15, R0, R10, R37 ;  /* 0x0000000a000f7223 */ /* 0x000fe20000010025 */
[----:B------:R-:W-:Y:S01]  /*3140*/  VIADD R10, R3, 0x10 ;  /* 0x00000010030a7836 */ /* 0x000fe20000000000 */
[----:B------:R-:W-:-:S02]  /*3150*/  FSEL R100, R100, -INF , !P5 ;  /* 0xff80000064647808 */ /* 0x000fc40006800000 */
[----:B------:R-:W-:Y:S01]  /*3160*/  ISETP.GE.AND P5, PT, R14, R95, PT ;  /* 0x0000005f0e00720c */ /* 0x000fe20003fa6270 */
[----:B------:R-:W1:Y:S01]  /*3170*/  MUFU.TANH R17, R17 ;  /* 0x0000001100117308 */ /* 0x000e620000002400 */
[----:B------:R-:W-:Y:S02]  /*3180*/  I2FP.F32.U32 R14, R14 ;  /* 0x0000000e000e7245 */ /* 0x000fe40000201000 */
[----:B------:R-:W-:Y:S02]  /*3190*/  FSEL R31, R8, -INF , !P2 ;  /* 0xff800000081f7808 */ /* 0x000fe40005000000 */
[----:B------:R-:W-:Y:S01]  /*31a0*/  FSEL R29, R29, -INF , !P1 ;  /* 0xff8000001d1d7808 */ /* 0x000fe20004800000 */
[CC--:B------:R-:W-:Y:S01]  /*31b0*/  FFMA.FTZ R12, R0.reuse, R14.reuse, R21 ;  /* 0x0000000e000c7223 */ /* 0x0c0fe20000010015 */
[----:B------:R-:W-:Y:S01]  /*31c0*/  FFMA.FTZ R21, R0, R14, R39 ;  /* 0x0000000e00157223 */ /* 0x000fe20000010027 */
[----:B------:R-:W4:Y:S01]  /*31d0*/  MUFU.TANH R9, R9 ;  /* 0x0000000900097308 */ /* 0x000f220000002400 */
[----:B------:R-:W-:Y:S01]  /*31e0*/  VIADD R14, R3, 0x11 ;  /* 0x00000011030e7836 */ /* 0x000fe20000000000 */
[----:B------:R-:W-:-:S02]  /*31f0*/  FSEL R8, R75, -INF , !P4 ;  /* 0xff8000004b087808 */ /* 0x000fc40006000000 */
[-C--:B------:R-:W-:Y:S02]  /*3200*/  ISETP.GE.AND P2, PT, R10, R96.reuse, PT ;  /* 0x000000600a00720c */ /* 0x080fe40003f46270 */
[C---:B------:R-:W-:Y:S02]  /*3210*/  ISETP.GE.AND P1, PT, R14.reuse, R96, PT ;  /* 0x000000600e00720c */ /* 0x040fe40003f26270 */
[-C--:B------:R-:W-:Y:S01]  /*3220*/  ISETP.GE.AND P0, PT, R14, R95.reuse, PT ;  /* 0x0000005f0e00720c */ /* 0x080fe20003f06270 */
[----:B------:R-:W5:Y:S01]  /*3230*/  MUFU.TANH R19, R19 ;  /* 0x0000001300137308 */ /* 0x000f620000002400 */
[----:B------:R-:W-:Y:S02]  /*3240*/  ISETP.GE.AND P4, PT, R10, R95, PT ;  /* 0x0000005f0a00720c */ /* 0x000fe40003f86270 */
[----:B------:R-:W-:Y:S02]  /*3250*/  I2FP.F32.U32 R14, R14 ;  /* 0x0000000e000e7245 */ /* 0x000fe40000201000 */
[----:B------:R-:W-:-:S02]  /*3260*/  I2FP.F32.U32 R10, R10 ;  /* 0x0000000a000a7245 */ /* 0x000fc40000201000 */
[----:B------:R-:W-:Y:S01]  /*3270*/  FSEL R15, R15, -INF , !P6 ;  /* 0xff8000000f0f7808 */ /* 0x000fe20007000000 */
[----:B------:R-:W5:Y:S01]  /*3280*/  MUFU.TANH R13, R13 ;  /* 0x0000000d000d7308 */ /* 0x000f620000002400 */
[C---:B--2---:R-:W-:Y:S01]  /*3290*/  FFMA.FTZ R16, R0.reuse, R14, R23 ;  /* 0x0000000e00107223 */ /* 0x044fe20000010017 */
[C---:B---3--:R-:W-:Y:S01]  /*32a0*/  FFMA.FTZ R11, R0.reuse, R10, R11 ;  /* 0x0000000a000b7223 */ /* 0x048fe2000001000b */
[C---:B-1----:R-:W-:Y:S01]  /*32b0*/  FFMA.FTZ R14, R0.reuse, R14, R17 ;  /* 0x0000000e000e7223 */ /* 0x042fe20000010011 */
[----:B------:R-:W-:Y:S02]  /*32c0*/  VIADD R17, R3, 0x19 ;  /* 0x0000001903117836 */ /* 0x000fe40000000000 */
[----:B----4-:R-:W-:Y:S01]  /*32d0*/  FFMA.FTZ R10, R0, R10, R9 ;  /* 0x0000000a000a7223 */ /* 0x010fe20000010009 */
[----:B------:R-:W-:Y:S01]  /*32e0*/  FSEL R12, R12, -INF , !P3 ;  /* 0xff8000000c0c7808 */ /* 0x000fe20005800000 */
[----:B------:R-:W1:Y:S01]  /*32f0*/  MUFU.TANH R33, R64 ;  /* 0x0000004000217308 */ /* 0x000e620000002400 */
[----:B------:R-:W-:-:S02]  /*3300*/  ISETP.GE.AND P6, PT, R22, R96, PT ;  /* 0x000000601600720c */ /* 0x000fc40003fc6270 */
[----:B------:R-:W-:Y:S02]  /*3310*/  ISETP.GE.AND P3, PT, R22, R95, PT ;  /* 0x0000005f1600720c */ /* 0x000fe40003f66270 */
[----:B------:R-:W-:Y:S02]  /*3320*/  FSEL R20, R11, -INF , !P2 ;  /* 0xff8000000b147808 */ /* 0x000fe40005000000 */
[----:B------:R-:W-:Y:S01]  /*3330*/  I2FP.F32.U32 R22, R22 ;  /* 0x0000001600167245 */ /* 0x000fe20000201000 */
[----:B------:R-:W2:Y:S01]  /*3340*/  MUFU.TANH R35, R66 ;  /* 0x0000004200237308 */ /* 0x000ea20000002400 */
[----:B------:R-:W-:Y:S02]  /*3350*/  I2FP.F32.U32 R11, R17 ;  /* 0x00000011000b7245 */ /* 0x000fe40000201000 */
[----:B------:R-:W-:Y:S01]  /*3360*/  FSEL R21, R21, -INF , !P5 ;  /* 0xff80000015157808 */ /* 0x000fe20006800000 */
[C---:B------:R-:W-:Y:S01]  /*3370*/  FFMA.FTZ R25, R0.reuse, R22, R25 ;  /* 0x0000001600197223 */ /* 0x040fe20000010019 */
[CC--:B------:R-:W-:Y:S01]  /*3380*/  ISETP.GE.AND P5, PT, R17.reuse, R96.reuse, PT ;  /* 0x000000601100720c */ /* 0x0c0fe20003fa6270 */
[----:B------:R-:W-:Y:S01]  /*3390*/  FFMA.FTZ R27, R0, R11, R27 ;  /* 0x0000000b001b7223 */ /* 0x000fe2000001001b */
[----:B------:R-:W-:Y:S01]  /*33a0*/  ISETP.GE.AND P2, PT, R17, R95, PT ;  /* 0x0000005f1100720c */ /* 0x000fe20003f46270 */
[----:B------:R-:W3:Y:S01]  /*33b0*/  MUFU.TANH R65, R65 ;  /* 0x0000004100417308 */ /* 0x000ee20000002400 */
[----:B------:R-:W-:Y:S01]  /*33c0*/  FSEL R17, R10, -INF , !P4 ;  /* 0xff8000000a117808 */ /* 0x000fe20006000000 */
[----:B-----5:R-:W-:Y:S01]  /*33d0*/  FFMA.FTZ R10, R0, R11, R19 ;  /* 0x0000000b000a7223 */ /* 0x020fe20000010013 */
[----:B------:R-:W-:Y:S01]  /*33e0*/  FSEL R16, R16, -INF , !P1 ;  /* 0xff80000010107808 */ /* 0x000fe20004800000 */
[----:B------:R-:W-:Y:S01]  /*33f0*/  VIADD R11, R3, 0x21 ;  /* 0x00000021030b7836 */ /* 0x000fe20000000000 */
[----:B------:R-:W-:Y:S01]  /*3400*/  ISETP.GE.AND P4, PT, R24, R96, PT ;  /* 0x000000601800720c */ /* 0x000fe20003f86270 */
[----:B------:R-:W-:Y:S01]  /*3410*/  FFMA.FTZ R22, R0, R22, R13 ;  /* 0x0000001600167223 */ /* 0x000fe2000001000d */
[----:B------:R-:W-:Y:S01]  /*3420*/  ISETP.GE.AND P1, PT, R24, R95, PT ;  /* 0x0000005f1800720c */ /* 0x000fe20003f26270 */
[----:B------:R-:W4:Y:S01]  /*3430*/  MUFU.TANH R67, R67 ;  /* 0x0000004300437308 */ /* 0x000f220000002400 */
[----:B------:R-:W-:-:S02]  /*3440*/  I2FP.F32.U32 R24, R24 ;  /* 0x0000001800187245 */ /* 0x000fc40000201000 */
[----:B------:R-:W-:Y:S02]  /*3450*/  FSEL R13, R14, -INF , !P0 ;  /* 0xff8000000e0d7808 */ /* 0x000fe40004000000 */
[----:B------:R-:W-:Y:S01]  /*3460*/  FSEL R14, R25, -INF , !P6 ;  /* 0xff800000190e7808 */ /* 0x000fe20007000000 */
[CC--:B-1----:R-:W-:Y:S01]  /*3470*/  FFMA.FTZ R33, R0.reuse, R24.reuse, R33 ;  /* 0x0000001800217223 */ /* 0x0c2fe20000010021 */
[C---:B--2---:R-:W-:Y:S01]  /*3480*/  FFMA.FTZ R35, R0.reuse, R24, R35 ;  /* 0x0000001800237223 */ /* 0x044fe20000010023 */
[----:B------:R-:W1:Y:S01]  /*3490*/  MUFU.TANH R9, R60 ;  /* 0x0000003c00097308 */ /* 0x000e620000002400 */
[----:B------:R-:W-:Y:S01]  /*34a0*/  VIADD R24, R3, 0x28 ;  /* 0x0000002803187836 */ /* 0x000fe20000000000 */
[----:B------:R-:W-:Y:S02]  /*34b0*/  I2FP.F32.U32 R25, R11 ;  /* 0x0000000b00197245 */ /* 0x000fe40000201000 */
[CC--:B------:R-:W-:Y:S02]  /*34c0*/  ISETP.GE.AND P0, PT, R11.reuse, R96.reuse, PT ;  /* 0x000000600b00720c */ /* 0x0c0fe40003f06270 */
[----:B------:R-:W-:Y:S01]  /*34d0*/  ISETP.GE.AND P6, PT, R11, R95, PT ;  /* 0x0000005f0b00720c */ /* 0x000fe20003fc6270 */
[-C--:B---3--:R-:W-:Y:S01]  /*34e0*/  FFMA.FTZ R65, R0, R25.reuse, R65 ;  /* 0x0000001900417223 */ /* 0x088fe20000010041 */
[----:B------:R-:W2:Y:S01]  /*34f0*/  MUFU.TANH R23, R62 ;  /* 0x0000003e00177308 */ /* 0x000ea20000002400 */
[----:B------:R-:W-:Y:S01]  /*3500*/  FSEL R11, R22, -INF , !P3 ;  /* 0xff800000160b7808 */ /* 0x000fe20005800000 */
[----:B----4-:R-:W-:Y:S01]  /*3510*/  FFMA.FTZ R67, R0, R25, R67 ;  /* 0x0000001900437223 */ /* 0x010fe20000010043 */
[----:B------:R-:W-:Y:S01]  /*3520*/  FSEL R10, R10, -INF , !P5 ;  /* 0xff8000000a0a7808 */ /* 0x000fe20006800000 */
[----:B------:R-:W-:Y:S01]  /*3530*/  VIADD R22, R3, 0x29 ;  /* 0x0000002903167836 */ /* 0x000fe20000000000 */
[----:B------:R-:W-:-:S02]  /*3540*/  ISETP.GE.AND P3, PT, R24, R96, PT ;  /* 0x000000601800720c */ /* 0x000fc40003f66270 */
[----:B------:R-:W-:Y:S01]  /*3550*/  ISETP.GE.AND P5, PT, R24, R95, PT ;  /* 0x0000005f1800720c */ /* 0x000fe20003fa6270 */
[----:B------:R-:W3:Y:S01]  /*3560*/  MUFU.TANH R25, R58 ;  /* 0x0000003a00197308 */ /* 0x000ee20000002400 */
[----:B------:R-:W-:Y:S02]  /*3570*/  I2FP.F32.U32 R24, R24 ;  /* 0x0000001800187245 */ /* 0x000fe40000201000 */
[----:B------:R-:W-:Y:S02]  /*3580*/  FSEL R91, R35, -INF , !P1 ;  /* 0xff800000235b7808 */ /* 0x000fe40004800000 */
[----:B------:R-:W-:Y:S01]  /*3590*/  FSEL R140, R65, -INF , !P0 ;  /* 0xff800000418c7808 */ /* 0x000fe20004000000 */
[CC--:B-1----:R-:W-:Y:S01]  /*35a0*/  FFMA.FTZ R110, R0.reuse, R24.reuse, R9 ;  /* 0x00000018006e7223 */ /* 0x0c2fe20000010009 */
[----:B------:R-:W-:Y:S01]  /*35b0*/  FSEL R9, R27, -INF , !P2 ;  /* 0xff8000001b097808 */ /* 0x000fe20005000000 */
[----:B------:R-:W1:Y:S01]  /*35c0*/  MUFU.TANH R61, R61 ;  /* 0x0000003d003d7308 */ /* 0x000e620000002400 */
[----:B--2---:R-:W-:Y:S01]  /*35d0*/  FFMA.FTZ R23, R0, R24, R23 ;  /* 0x0000001800177223 */ /* 0x004fe20000010017 */
[----:B------:R-:W-:Y:S01]  /*35e0*/  VIADD R24, R3, 0x30 ;  /* 0x0000003003187836 */ /* 0x000fe20000000000 */
[----:B------:R-:W-:-:S02]  /*35f0*/  FSEL R98, R33, -INF , !P4 ;  /* 0xff80000021627808 */ /* 0x000fc40006000000 */
[-C--:B------:R-:W-:Y:S02]  /*3600*/  ISETP.GE.AND P2, PT, R22, R96.reuse, PT ;  /* 0x000000601600720c */ /* 0x080fe40003f46270 */
[C---:B------:R-:W-:Y:S01]  /*3610*/  ISETP.GE.AND P1, PT, R24.reuse, R96, PT ;  /* 0x000000601800720c */ /* 0x040fe20003f26270 */
[----:B------:R-:W2:Y:S01]  /*3620*/  MUFU.TANH R63, R63 ;  /* 0x0000003f003f7308 */ /* 0x000ea20000002400 */
[-C--:B------:R-:W-:Y:S02]  /*3630*/  ISETP.GE.AND P0, PT, R24, R95.reuse, PT ;  /* 0x0000005f1800720c */ /* 0x080fe40003f06270 */
[----:B------:R-:W-:Y:S02]  /*3640*/  I2FP.F32.U32 R24, R24 ;  /* 0x0000001800187245 */ /* 0x000fe40000201000 */
[----:B------:R-:W-:Y:S02]  /*3650*/  ISETP.GE.AND P4, PT, R22, R95, PT ;  /* 0x0000005f1600720c */ /* 0x000fe40003f86270 */
[----:B------:R-:W-:Y:S01]  /*3660*/  I2FP.F32.U32 R22, R22 ;  /* 0x0000001600167245 */ /* 0x000fe20000201000 */
[----:B------:R-:W4:Y:S01]  /*3670*/  MUFU.TANH R19, R56 ;  /* 0x0000003800137308 */ /* 0x000f220000002400 */
[----:B---3--:R-:W-:Y:S01]  /*3680*/  FFMA.FTZ R25, R0, R24, R25 ;  /* 0x0000001800197223 */ /* 0x008fe20000010019 */
[----:B------:R-:W-:-:S02]  /*3690*/  FSEL R109, R67, -INF , !P6 ;  /* 0xff800000436d7808 */ /* 0x000fc40007000000 */
[----:B-1----:R-:W-:Y:S01]  /*36a0*/  FFMA.FTZ R61, R0, R22, R61 ;  /* 0x00000016003d7223 */ /* 0x002fe2000001003d */
[----:B------:R-:W-:Y:S02]  /*36b0*/  FSEL R110, R110, -INF , !P3 ;  /* 0xff8000006e6e7808 */ /* 0x000fe40005800000 */
[C---:B------:R-:W-:Y:S01]  /*36c0*/  ISETP.GE.AND P6, PT, R3.reuse, R96, PT ;  /* 0x000000600300720c */ /* 0x040fe20003fc6270 */
[----:B------:R-:W1:Y:S01]  /*36d0*/  MUFU.TANH R57, R57 ;  /* 0x0000003900397308 */ /* 0x000e620000002400 */
[----:B--2---:R-:W-:Y:S01]  /*36e0*/  FFMA.FTZ R63, R0, R22, R63 ;  /* 0x00000016003f7223 */ /* 0x004fe2000001003f */
[----:B------:R-:W-:Y:S02]  /*36f0*/  ISETP.GE.AND P3, PT, R3, R95, PT ;  /* 0x0000005f0300720c */ /* 0x000fe40003f66270 */
[----:B------:R-:W-:Y:S02]  /*3700*/  I2FP.F32.U32 R22, R3 ;  /* 0x0000000300167245 */ /* 0x000fe40000201000 */
[----:B------:R-:W-:-:S02]  /*3710*/  FSEL R33, R25, -INF , !P0 ;  /* 0xff80000019217808 */ /* 0x000fc40004000000 */
[----:B------:R-:W2:Y:S01]  /*3720*/  MUFU.TANH R59, R59 ;  /* 0x0000003b003b7308 */ /* 0x000ea20000002400 */
[----:B----4-:R-:W-:Y:S01]  /*3730*/  FFMA.FTZ R19, R0, R24, R19 ;  /* 0x0000001800137223 */ /* 0x010fe20000010013 */
[C---:B------:R-:W-:Y:S01]  /*3740*/  VIADD R24, R3.reuse, 0x31 ;  /* 0x0000003103187836 */ /* 0x040fe20000000000 */
[----:B------:R-:W-:Y:S01]  /*3750*/  ISETP.NE.AND P0, PT, R94, 0x1, PT ;  /* 0x000000015e00780c */ /* 0x000fe20003f05270 */
[----:B------:R-:W-:Y:S01]  /*3760*/  VIADD R3, R3, 0x39 ;  /* 0x0000003903037836 */ /* 0x000fe20000000000 */
[----:B------:R-:W-:Y:S01]  /*3770*/  FSEL R87, R23, -INF , !P5 ;  /* 0xff80000017577808 */ /* 0x000fe20006800000 */
[----:B------:R-:W-:Y:S01]  /*3780*/  FFMA.FTZ R69, R0, R22, R69 ;  /* 0x0000001600457223 */ /* 0x000fe20000010045 */
[----:B------:R-:W-:Y:S01]  /*3790*/  FSEL R90, R61, -INF , !P2 ;  /* 0xff8000003d5a7808 */ /* 0x000fe20005000000 */
[----:B------:R-:W3:Y:S01]  /*37a0*/  MUFU.TANH R53, R53 ;  /* 0x0000003500357308 */ /* 0x000ee20000002400 */
[C---:B------:R-:W-:Y:S02]  /*37b0*/  ISETP.GE.AND P5, PT, R24.reuse, R96, PT ;  /* 0x000000601800720c */ /* 0x040fe40003fa6270 */
[----:B------:R-:W-:-:S02]  /*37c0*/  ISETP.GE.AND P2, PT, R24, R95, PT ;  /* 0x0000005f1800720c */ /* 0x000fc40003f46270 */
[----:B------:R-:W-:Y:S02]  /*37d0*/  I2FP.F32.U32 R24, R24 ;  /* 0x0000001800187245 */ /* 0x000fe40000201000 */
[----:B------:R-:W-:Y:S01]  /*37e0*/  I2FP.F32.U32 R26, R3 ;  /* 0x00000003001a7245 */ /* 0x000fe20000201000 */
[----:B------:R-:W4:Y:S01]  /*37f0*/  MUFU.TANH R55, R55 ;  /* 0x0000003700377308 */ /* 0x000f220000002400 */
[----:B------:R-:W-:Y:S01]  /*3800*/  FSEL R102, R19, -INF , !P1 ;  /* 0xff80000013667808 */ /* 0x000fe20004800000 */
[CC--:B-1----:R-:W-:Y:S01]  /*3810*/  FFMA.FTZ R57, R0.reuse, R24.reuse, R57 ;  /* 0x0000001800397223 */ /* 0x0c2fe20000010039 */
[----:B------:R-:W-:Y:S01]  /*3820*/  FSEL R103, R63, -INF , !P4 ;  /* 0xff8000003f677808 */ /* 0x000fe20006000000 */
[C---:B--2---:R-:W-:Y:S01]  /*3830*/  FFMA.FTZ R32, R0.reuse, R24, R59 ;  /* 0x0000001800207223 */ /* 0x044fe2000001003b */
[C---:B------:R-:W-:Y:S01]  /*3840*/  FFMA.FTZ R19, R0.reuse, R22, R73 ;  /* 0x0000001600137223 */ /* 0x040fe20000010049 */
[C---:B------:R-:W-:Y:S02]  /*3850*/  ISETP.GE.AND P4, PT, R3.reuse, R96, PT ;  /* 0x000000600300720c */ /* 0x040fe40003f86270 */
[----:B------:R-:W-:Y:S01]  /*3860*/  ISETP.GE.AND P1, PT, R3, R95, PT ;  /* 0x0000005f0300720c */ /* 0x000fe20003f26270 */
[----:B---3--:R-:W-:Y:S01]  /*3870*/  FFMA.FTZ R53, R0, R26, R53 ;  /* 0x0000001a00357223 */ /* 0x008fe20000010035 */
[----:B------:R-:W-:-:S02]  /*3880*/  FSEL R101, R57, -INF , !P5 ;  /* 0xff80000039657808 */ /* 0x000fc40006800000 */
[----:B------:R-:W-:Y:S02]  /*3890*/  FSEL R32, R32, -INF , !P2 ;  /* 0xff80000020207808 */ /* 0x000fe40005000000 */
[----:B------:R-:W-:Y:S02]  /*38a0*/  FSEL R22, R69, -INF , !P6 ;  /* 0xff80000045167808 */ /* 0x000fe40007000000 */
[----:B------:R-:W-:Y:S01]  /*38b0*/  FSEL R19, R19, -INF , !P3 ;  /* 0xff80000013137808 */ /* 0x000fe20005800000 */
[----:B----4-:R-:W-:Y:S01]  /*38c0*/  FFMA.FTZ R30, R0, R26, R55 ;  /* 0x0000001a001e7223 */ /* 0x010fe20000010037 */
[----:B------:R-:W-:-:S04]  /*38d0*/  FSEL R99, R53, -INF , !P4 ;  /* 0xff80000035637808 */ /* 0x000fc80006000000 */
        /* <DEDUP_REMOVED lines=13> */
.L_x_4384:
        /* <DEDUP_REMOVED lines=59> */
.L_x_4385:
        /* <DEDUP_REMOVED lines=41> */
.L_x_4383:
        /* <DEDUP_REMOVED lines=18> */
[----:B------:R-:W2:Y:S01]  /*4110*/  SHFL.BFLY PT, R2, R25, 0x2, 0x1f ;  /* 0x0c401f0019027f89 */ /* 0x000ea200000e0000 */
[----:B------:R-:W-:-:S02]  /*4120*/  MOV R143, 0xffffffff ;  /* 0xffffffff008f7802 */ /* 0x000fc40000000f00 */
        /* <DEDUP_REMOVED lines=10> */
[----:B------:R-:W2:Y:S02]  /*41d0*/  SHFL.BFLY PT, R3, R2, 0x1, 0x1f ;  /* 0x0c201f0002037f89 */ /* 0x000ea400000e0000 */
[----:B--2---:R-:W-:Y:S02]  /*41e0*/  FMNMX.FTZ R3, R2, R3, !PT ;  /* 0x0000000302037209 */ /* 0x004fe40007810000 */
[----:B------:R-:W2:Y:S02]  /*41f0*/  SHFL.BFLY PT, R2, R23, 0x1, 0x1f ;  /* 0x0c201f0017027f89 */ /* 0x000ea400000e0000 */
        /* <DEDUP_REMOVED lines=14> */
[----:B--2---:R-:W-:Y:S01]  /*42e0*/  FMNMX.FTZ R2, R23, R2, !PT ;  /* 0x0000000217027209 */ /* 0x004fe20007810000 */
[--C-:B------:R-:W-:Y:S01]  /*42f0*/  FFMA.FTZ R97, R140, UR6, -R105.reuse ;  /* 0x000000068c617c23 */ /* 0x100fe20008010869 */
[--C-:B------:R-:W-:Y:S01]  /*4300*/  FFMA.FTZ R89, R110, UR6, -R105.reuse ;  /* 0x000000066e597c23 */ /* 0x100fe20008010869 */
[----:B------:R-:W1:Y:S01]  /*4310*/  MUFU.EX2 R86, R86 ;  /* 0x0000005600567308 */ /* 0x000e620000000800 */
[C---:B------:R-:W-:Y:S01]  /*4320*/  FSETP.NEU.FTZ.AND P1, PT, R2.reuse, -INF , PT ;  /* 0xff8000000200780b */ /* 0x040fe20003f3d000 */
[----:B------:R-:W-:Y:S01]  /*4330*/  FMUL.FTZ R34, R2, UR6 ;  /* 0x0000000602227c20 */ /* 0x000fe20008410000 */
[--C-:B------:R-:W-:Y:S01]  /*4340*/  FFMA.FTZ R102, R102, UR6, -R105.reuse ;  /* 0x0000000666667c23 */ /* 0x100fe20008010869 */
[--C-:B------:R-:W-:Y:S01]  /*4350*/  FFMA.FTZ R101, R101, UR6, -R105.reuse ;  /* 0x0000000665657c23 */ /* 0x100fe20008010869 */
[--C-:B------:R-:W-:Y:S01]  /*4360*/  FFMA.FTZ R100, R100, UR6, -R105.reuse ;  /* 0x0000000664647c23 */ /* 0x100fe20008010869 */
[----:B------:R-:W-:Y:S01]  /*4370*/  FFMA.FTZ R99, R99, UR6, -R105 ;  /* 0x0000000663637c23 */ /* 0x000fe20008010869 */
[----:B------:R-:W-:Y:S01]  /*4380*/  FSEL R34, R34, RZ, P1 ;  /* 0x000000ff22227208 */ /* 0x000fe20000800000 */
[----:B------:R-:W-:Y:S04]  /*4390*/  MUFU.EX2 R104, R104 ;  /* 0x0000006800687308 */ /* 0x000fe80000000800 */
[--C-:B------:R-:W-:Y:S01]  /*43a0*/  FFMA.FTZ R106, R19, UR6, -R34.reuse ;  /* 0x00000006136a7c23 */ /* 0x100fe20008010822 */
[--C-:B------:R-:W-:Y:S01]  /*43b0*/  FFMA.FTZ R107, R29, UR6, -R34.reuse ;  /* 0x000000061d6b7c23 */ /* 0x100fe20008010822 */
[--C-:B------:R-:W-:Y:S01]  /*43c0*/  FFMA.FTZ R108, R15, UR6, -R34.reuse ;  /* 0x000000060f6c7c23 */ /* 0x100fe20008010822 */
[--C-:B------:R-:W-:Y:S01]  /*43d0*/  FFMA.FTZ R85, R21, UR6, -R34.reuse ;  /* 0x0000000615557c23 */ /* 0x100fe20008010822 */
[----:B------:R-:W2:Y:S01]  /*43e0*/  MUFU.EX2 R35, R35 ;  /* 0x0000002300237308 */ /* 0x000ea20000000800 */
[--C-:B------:R-:W-:Y:S01]  /*43f0*/  FFMA.FTZ R29, R13, UR6, -R34.reuse ;  /* 0x000000060d1d7c23 */ /* 0x100fe20008010822 */
[--C-:B------:R-:W-:Y:S01]  /*4400*/  FFMA.FTZ R28, R17, UR6, -R34.reuse ;  /* 0x00000006111c7c23 */ /* 0x100fe20008010822 */
[----:B------:R-:W3:Y:S01]  /*4410*/  LDSM.16.MT88.4 R12, [R114+0x7400] ;  /* 0x00740000720c783b */ /* 0x000ee20000004200 */
[--C-:B------:R-:W-:Y:S01]  /*4420*/  FFMA.FTZ R26, R11, UR6, -R34.reuse ;  /* 0x000000060b1a7c23 */ /* 0x100fe20008010822 */
[----:B------:R-:W-:Y:S01]  /*4430*/  FFMA.FTZ R5, R9, UR6, -R34 ;  /* 0x0000000609057c23 */ /* 0x000fe20008010822 */
[----:B-1----:R-:W-:Y:S01]  /*4440*/  F2FP.BF16.F32.PACK_AB R48, R86, R111 ;  /* 0x0000006f5630723e */ /* 0x002fe200000010ff */
[----:B------:R-:W1:Y:S01]  /*4450*/  LDSM.16.MT88.4 R16, [R114+0x6400] ;  /* 0x006400007210783b */ /* 0x000e620000004200 */
[----:B------:R-:W-:Y:S01]  /*4460*/  MUFU.EX2 R106, R106 ;  /* 0x0000006a006a7308 */ /* 0x000fe20000000800 */
[----:B------:R-:W-:Y:S01]  /*4470*/  FADD.FTZ R111, R111, R86 ;  /* 0x000000566f6f7221 */ /* 0x000fe20000010000 */
[--C-:B------:R-:W-:Y:S01]  /*4480*/  FFMA.FTZ R91, R91, UR6, -R34.reuse ;  /* 0x000000065b5b7c23 */ /* 0x100fe20008010822 */
[----:B------:R-:W4:Y:S01]  /*4490*/  LDSM.16.MT88.4 R20, [R112+0x6400] ;  /* 0x006400007014783b */ /* 0x000f220000004200 */
        /* <DEDUP_REMOVED lines=9> */
[----:B------:R-:W-:-:S03]  /*4530*/  FADD.FTZ R104, R104, R111 ;  /* 0x0000006f68687221 */ /* 0x000fc60000010000 */
[----:B------:R-:W-:Y:S01]  /*4540*/  MUFU.EX2 R108, R108 ;  /* 0x0000006c006c7308 */ /* 0x000fe20000000800 */
[----:B------:R-:W-:-:S07]  /*4550*/  FADD.FTZ R35, R35, R104 ;  /* 0x0000006823237221 */ /* 0x000fce0000010000 */
[----:B------:R-:W2:Y:S01]  /*4560*/  MUFU.EX2 R85, R85 ;  /* 0x0000005500557308 */ /* 0x000ea20000000800 */
[----:B-----5:R-:W-:Y:S01]  /*4570*/  F2FP.BF16.F32.PACK_AB R49, R107, R106 ;  /* 0x0000006a6b31723e */ /* 0x020fe200000010ff */
[----:B------:R-:W-:-:S06]  /*4580*/  FADD.FTZ R107, R106, R107 ;  /* 0x0000006b6a6b7221 */ /* 0x000fcc0000010000 */
[----:B------:R-:W-:Y:S08]  /*4590*/  MUFU.EX2 R84, R84 ;  /* 0x0000005400547308 */ /* 0x000ff00000000800 */
[----:B------:R-:W5:Y:S01]  /*45a0*/  MUFU.EX2 R27, R27 ;  /* 0x0000001b001b7308 */ /* 0x000f620000000800 */
[----:B--2---:R-:W-:Y:S01]  /*45b0*/  F2FP.BF16.F32.PACK_AB R51, R85, R108 ;  /* 0x0000006c5533723e */ /* 0x004fe200000010ff */
[----:B------:R-:W-:-:S04]  /*45c0*/  FADD.FTZ R108, R108, R107 ;  /* 0x0000006b6c6c7221 */ /* 0x000fc80000010000 */
[----:B------:R-:W-:Y:S02]  /*45d0*/  FADD.FTZ R85, R85, R108 ;  /* 0x0000006c55557221 */ /* 0x000fe40000010000 */
[----:B------:R-:W-:Y:S01]  /*45e0*/  MUFU.EX2 R25, R25 ;  /* 0x0000001900197308 */ /* 0x000fe20000000800 */
[C---:B------:R-:W-:Y:S07]  /*45f0*/  HMMA.16816.F32.BF16 R64, R48.reuse, R60, RZ ;  /* 0x0000003c3040723c */ /* 0x040fee00000418ff */
[----:B------:R-:W2:Y:S01]  /*4600*/  MUFU.EX2 R24, R24 ;  /* 0x0000001800187308 */ /* 0x000ea20000000800 */
[----:B------:R-:W-:Y:S01]  /*4610*/  HMMA.16816.F32.BF16 R60, R48, R62, RZ ;  /* 0x0000003e303c723c */ /* 0x000fe200000418ff */
[----:B-----5:R-:W-:Y:S01]  /*4620*/  F2FP.BF16.F32.PACK_AB R8, R27, R84 ;  /* 0x000000541b08723e */ /* 0x020fe200000010ff */
[----:B------:R-:W-:-:S04]  /*4630*/  FADD.FTZ R84, R84, R35 ;  /* 0x0000002354547221 */ /* 0x000fc80000010000 */
[----:B------:R-:W-:Y:S01]  /*4640*/  FADD.FTZ R84, R27, R84 ;  /* 0x000000541b547221 */ /* 0x000fe20000010000 */
[----:B------:R-:W-:Y:S01]  /*4650*/  MUFU.EX2 R28, R28 ;  /* 0x0000001c001c7308 */ /* 0x000fe20000000800 */
[C---:B------:R-:W-:Y:S07]  /*4660*/  HMMA.16816.F32.BF16 R36, R48.reuse, R40, RZ ;  /* 0x000000283024723c */ /* 0x040fee00000418ff */
[----:B------:R-:W5:Y:S01]  /*4670*/  MUFU.EX2 R29, R29 ;  /* 0x0000001d001d7308 */ /* 0x000f620000000800 */
[----:B--2---:R-:W-:Y:S01]  /*4680*/  F2FP.BF16.F32.PACK_AB R10, R24, R25 ;  /* 0x00000019180a723e */ /* 0x004fe200000010ff */
[----:B------:R-:W-:Y:S01]  /*4690*/  HMMA.16816.F32.BF16 R40, R48, R42, RZ ;  /* 0x0000002a3028723c */ /* 0x000fe200000418ff */
[----:B------:R-:W-:-:S04]  /*46a0*/  FADD.FTZ R25, R25, R84 ;  /* 0x0000005419197221 */ /* 0x000fc80000010000 */
[----:B------:R-:W-:Y:S01]  /*46b0*/  FADD.FTZ R25, R24, R25 ;  /* 0x0000001918197221 */ /* 0x000fe20000010000 */
[----:B------:R-:W-:Y:S02]  /*46c0*/  MUFU.EX2 R26, R26 ;  /* 0x0000001a001a7308 */ /* 0x000fe40000000800 */
[C---:B------:R-:W-:Y:S06]  /*46d0*/  HMMA.16816.F32.BF16 R80, R48.reuse, R76, RZ ;  /* 0x0000004c3050723c */ /* 0x040fec00000418ff */
[----:B------:R-:W2:Y:S01]  /*46e0*/  MUFU.EX2 R5, R5 ;  /* 0x0000000500057308 */ /* 0x000ea20000000800 */
[----:B-----5:R-:W-:Y:S01]  /*46f0*/  F2FP.BF16.F32.PACK_AB R9, R29, R28 ;  /* 0x0000001c1d09723e */ /* 0x020fe200000010ff */
[----:B------:R-:W-:Y:S01]  /*4700*/  HMMA.16816.F32.BF16 R72, R48, R68, RZ ;  /* 0x000000443048723c */ /* 0x000fe200000418ff */
[----:B------:R-:W-:-:S04]  /*4710*/  FADD.FTZ R28, R28, R85 ;  /* 0x000000551c1c7221 */ /* 0x000fc80000010000 */
[----:B------:R-:W-:Y:S01]  /*4720*/  FADD.FTZ R29, R29, R28 ;  /* 0x0000001c1d1d7221 */ /* 0x000fe20000010000 */
[----:B------:R-:W-:Y:S02]  /*4730*/  MUFU.EX2 R98, R98 ;  /* 0x0000006200627308 */ /* 0x000fe40000000800 */
[C---:B------:R-:W-:Y:S06]  /*4740*/  HMMA.16816.F32.BF16 R56, R48.reuse, R52, RZ ;  /* 0x000000343038723c */ /* 0x040fec00000418ff */
[----:B------:R-:W5:Y:S01]  /*4750*/  MUFU.EX2 R97, R97 ;  /* 0x0000006100617308 */ /* 0x000f620000000800 */
[----:B--2---:R-:W-:Y:S01]  /*4760*/  F2FP.BF16.F32.PACK_AB R11, R5, R26 ;  /* 0x0000001a050b723e */ /* 0x004fe200000010ff */
[----:B------:R-:W-:Y:S06]  /*4770*/  HMMA.16816.F32.BF16 R76, R48, R78, RZ ;  /* 0x0000004e304c723c */ /* 0x000fec00000418ff */
[----:B------:R-:W-:Y:S02]  /*4780*/  MUFU.EX2 R89, R89 ;  /* 0x0000005900597308 */ /* 0x000fe40000000800 */
[C---:B---3--:R-:W-:Y:S06]  /*4790*/  HMMA.16816.F32.BF16 R64, R8.reuse, R12, R64 ;  /* 0x0000000c0840723c */ /* 0x048fec0000041840 */
        /* <DEDUP_REMOVED lines=8> */
[C---:B-1----:R-:W-:Y:S06]  /*4820*/  HMMA.16816.F32.BF16 R80, R8.reuse, R16, R80 ;  /* 0x000000100850723c */ /* 0x042fec0000041850 */
[----:B------:R-:W1:Y:S02]  /*4830*/  MUFU.EX2 R86, R86 ;  /* 0x0000005600567308 */ /* 0x000e640000000800 */
[C---:B------:R-:W-:Y:S01]  /*4840*/  HMMA.16816.F32.BF16 R76, R8.reuse, R18, R76 ;  /* 0x00000012084c723c */ /* 0x040fe2000004184c */
[----:B------:R-:W5:Y:S05]  /*4850*/  LDSM.16.MT88.4 R16, [R112+0x7400] ;  /* 0x007400007010783b */ /* 0x000f6a0000004200 */
[----:B------:R-:W-:Y:S02]  /*4860*/  MUFU.EX2 R102, R102 ;  /* 0x0000006600667308 */ /* 0x000fe40000000800 */
[C---:B----4-:R-:W-:Y:S06]  /*4870*/  HMMA.16816.F32.BF16 R72, R8.reuse, R20, R72 ;  /* 0x000000140848723c */ /* 0x050fec0000041848 */
[----:B------:R-:W4:Y:S02]  /*4880*/  MUFU.EX2 R101, R101 ;  /* 0x0000006500657308 */ /* 0x000f240000000800 */
        /* <DEDUP_REMOVED lines=22> */
[----:B---3--:R-:W-:-:S02]  /*49f0*/  F2FP.BF16.F32.PACK_AB R9, R90, R91 ;  /* 0x0000005b5a09723e */ /* 0x008fc400000010ff */
[----:B------:R-:W-:Y:S02]  /*4a00*/  F2FP.BF16.F32.PACK_AB R10, R88, R89 ;  /* 0x00000059580a723e */ /* 0x000fe400000010ff */
[----:B-1----:R-:W-:-:S07]  /*4a10*/  F2FP.BF16.F32.PACK_AB R11, R86, R87 ;  /* 0x00000057560b723e */ /* 0x002fce00000010ff */
        /* <DEDUP_REMOVED lines=17> */
[----:B----4-:R-:W-:Y:S01]  /*4b30*/  F2FP.BF16.F32.PACK_AB R8, R101, R102 ;  /* 0x000000666508723e */ /* 0x010fe200000010ff */
[----:B------:R-:W1:Y:S01]  /*4b40*/  LDSM.16.MT88.4 R12, [R114+0x7c00] ;  /* 0x007c0000720c783b */ /* 0x000e620000004200 */
[----:B-----5:R-:W-:-:S02]  /*4b50*/  F2FP.BF16.F32.PACK_AB R9, R32, R33 ;  /* 0x000000212009723e */ /* 0x020fc400000010ff */
        /* <DEDUP_REMOVED lines=100> */
.L_x_4387:
[----:B------:R-:W-:Y:S01]  /*51a0*/  UMOV UR4, URZ ;  /* 0x000000ff00047c82 */ /* 0x000fe20008000000 */
[----:B------:R-:W-:Y:S01]  /*51b0*/  IMAD.SHL.U32 R4, R6, 0x40, RZ ;  /* 0x0000004006047824 */ /* 0x000fe200078e00ff */
[----:B------:R-:W-:-:S05]  /*51c0*/  IADD3 R5, P0, PT, RZ, -UR4, RZ ;  /* 0x80000004ff057c10 */ /* 0x000fca000ff1e0ff */
[----:B------:R-:W-:-:S05]  /*51d0*/  IMAD.X R4, RZ, RZ, ~R4, P0 ;  /* 0x000000ffff047224 */ /* 0x000fca00000e0e04 */
[----:B------:R-:W-:-:S04]  /*51e0*/  SHF.R.S64 R5, R5, 0x1f, R4 ;  /* 0x0000001f05057819 */ /* 0x000fc80000001004 */
[----:B------:R-:W-:-:S04]  /*51f0*/  IADD3 R124, P0, PT, R5, R124, RZ ;  /* 0x0000007c057c7210 */ /* 0x000fc80007f1e0ff */
[----:B------:R-:W-:-:S09]  /*5200*/  LEA.HI.X.SX32 R125, R4, R125, 0x1, P0 ;  /* 0x0000007d047d7211 */ /* 0x000fd200000f0eff */
.L_x_4388:
        /* <DEDUP_REMOVED lines=107> */
[----:B------:R-:W-:Y:S01]  /*58c0*/  HMMA.16816.F32.BF16 R28, R88, R86, R28 ;  /* 0x00000056581c723c */ /* 0x000fe2000004181c */
[----:B------:R-:W1:Y:S10]  /*58d0*/  LDSM.16.M88.4 R84, [R113+0x5400] ;  /* 0x005400007154783b */ /* 0x000e740000000200 */
[----:B------:R-:W-:-:S08]  /*58e0*/  FMUL.FTZ R34, R34, UR10 ;  /* 0x0000000a22227c20 */ /* 0x000fd00008410000 */
[----:B------:R-:W-:-:S06]  /*58f0*/  FMUL.FTZ R31, R31, UR10 ;  /* 0x0000000a1f1f7c20 */ /* 0x000fcc0008410000 */
[----:B------:R-:W-:Y:S01]  /*5900*/  MUFU.TANH R31, R31 ;  /* 0x0000001f001f7308 */ /* 0x000fe20000002400 */
[C---:B-1----:R-:W-:Y:S08]  /*5910*/  HMMA.16816.F32.BF16 R24, R88.reuse, R84, R24 ;  /* 0x000000545818723c */ /* 0x042ff00000041818 */
[----:B------:R-:W-:Y:S01]  /*5920*/  HMMA.16816.F32.BF16 R20, R88, R86, R20 ;  /* 0x000000565814723c */ /* 0x000fe20000041814 */
[----:B------:R-:W1:Y:S10]  /*5930*/  LDSM.16.M88.4 R84, [R113+0x5800] ;  /* 0x005800007154783b */ /* 0x000e740000000200 */
[----:B------:R-:W-:-:S06]  /*5940*/  FMUL.FTZ R27, R27, UR10 ;  /* 0x0000000a1b1b7c20 */ /* 0x000fcc0008410000 */
[----:B------:R-:W-:Y:S01]  /*5950*/  MUFU.TANH R27, R27 ;  /* 0x0000001b001b7308 */ /* 0x000fe20000002400 */
[C---:B-1----:R-:W-:Y:S08]  /*5960*/  HMMA.16816.F32.BF16 R16, R88.reuse, R84, R16 ;  /* 0x000000545810723c */ /* 0x042ff00000041810 */
[----:B------:R-:W-:Y:S01]  /*5970*/  HMMA.16816.F32.BF16 R12, R88, R86, R12 ;  /* 0x00000056580c723c */ /* 0x000fe2000004180c */
[----:B------:R-:W1:Y:S01]  /*5980*/  LDSM.16.M88.4 R84, [R113+0x5c00] ;  /* 0x005c00007154783b */ /* 0x000e620000000200 */
[----:B------:R-:W-:-:S09]  /*5990*/  DEPBAR.LE SB0, 0x0 ;  /* 0x000080000000791a */ /* 0x000fd20000000000 */
[----:B------:R-:W-:Y:S01]  /*59a0*/  FMUL.FTZ R101, R16, UR10 ;  /* 0x0000000a10657c20 */ /* 0x000fe20008410000 */
[----:B------:R-:W-:Y:S01]  /*59b0*/  FMUL.FTZ R17, R17, UR10 ;  /* 0x0000000a11117c20 */ /* 0x000fe20008410000 */
[----:B------:R-:W-:-:S04]  /*59c0*/  FMUL.FTZ R18, R18, UR10 ;  /* 0x0000000a12127c20 */ /* 0x000fc80008410000 */
[----:B------:R-:W-:Y:S02]  /*59d0*/  MUFU.TANH R101, R101 ;  /* 0x0000006500657308 */ /* 0x000fe40000002400 */
[----:B------:R-:W-:Y:S01]  /*59e0*/  FMUL.FTZ R15, R15, UR10 ;  /* 0x0000000a0f0f7c20 */ /* 0x000fe20008410000 */
[----:B------:R-:W-:Y:S01]  /*59f0*/  FMUL.FTZ R13, R13, UR10 ;  /* 0x0000000a0d0d7c20 */ /* 0x000fe20008410000 */
[----:B------:R-:W-:-:S04]  /*5a00*/  FMUL.FTZ R14, R14, UR10 ;  /* 0x0000000a0e0e7c20 */ /* 0x000fc80008410000 */
[----:B------:R-:W-:Y:S01]  /*5a10*/  MUFU.TANH R15, R15 ;  /* 0x0000000f000f7308 */ /* 0x000fe20000002400 */
[C---:B-1----:R-:W-:Y:S07]  /*5a20*/  HMMA.16816.F32.BF16 R8, R88.reuse, R84, R8 ;  /* 0x000000545808723c */ /* 0x042fee0000041808 */
[----:B------:R-:W-:Y:S01]  /*5a30*/  MUFU.TANH R85, R34 ;  /* 0x0000002200557308 */ /* 0x000fe20000002400 */
[----:B------:R-:W-:Y:S01]  /*5a40*/  HMMA.16816.F32.BF16 R4, R88, R86, R4 ;  /* 0x000000565804723c */ /* 0x000fe20000041804 */
[----:B------:R-:W1:Y:S01]  /*5a50*/  S2R R89, SR_TID.X ;  /* 0x0000000000597919 */ /* 0x000e620000002100 */
[----:B------:R-:W-:Y:S01]  /*5a60*/  FMUL.FTZ R87, R32, UR10 ;  /* 0x0000000a20577c20 */ /* 0x000fe20008410000 */
[----:B------:R-:W-:-:S02]  /*5a70*/  IMAD.SHL.U32 R32, R94, 0x40, RZ ;  /* 0x000000405e207824 */ /* 0x000fc400078e00ff */
[----:B------:R-:W-:Y:S02]  /*5a80*/  FMUL.FTZ R88, R29, UR10 ;  /* 0x0000000a1d587c20 */ /* 0x000fe40008410000 */
[----:B------:R-:W-:Y:S01]  /*5a90*/  VIADD R84, R32, 0xffffffc0 ;  /* 0xffffffc020547836 */ /* 0x000fe20000000000 */
[----:B------:R-:W2:Y:S03]  /*5aa0*/  MUFU.TANH R87, R87 ;  /* 0x0000005700577308 */ /* 0x000ea60000002400 */
[----:B------:R-:W-:Y:S01]  /*5ab0*/  FMUL.FTZ R8, R8, UR10 ;  /* 0x0000000a08087c20 */ /* 0x000fe20008410000 */
[----:B------:R-:W-:Y:S01]  /*5ac0*/  FMUL.FTZ R9, R9, UR10 ;  /* 0x0000000a09097c20 */ /* 0x000fe20008410000 */
[----:B------:R-:W-:-:S05]  /*5ad0*/  FMUL.FTZ R11, R11, UR10 ;  /* 0x0000000a0b0b7c20 */ /* 0x000fca0008410000 */
[----:B------:R-:W-:Y:S01]  /*5ae0*/  MUFU.TANH R9, R9 ;  /* 0x0000000900097308 */ /* 0x000fe20000002400 */
[----:B------:R-:W-:Y:S01]  /*5af0*/  FMUL.FTZ R97, R4, UR10 ;  /* 0x0000000a04617c20 */ /* 0x000fe20008410000 */
[----:B------:R-:W-:Y:S01]  /*5b00*/  FMUL.FTZ R5, R5, UR10 ;  /* 0x0000000a05057c20 */ /* 0x000fe20008410000 */
[----:B------:R-:W-:-:S05]  /*5b10*/  FMUL.FTZ R7, R7, UR10 ;  /* 0x0000000a07077c20 */ /* 0x000fca0008410000 */
[----:B------:R-:W3:Y:S01]  /*5b20*/  MUFU.TANH R97, R97 ;  /* 0x0000006100617308 */ /* 0x000ee20000002400 */
[----:B-1----:R-:W-:-:S07]  /*5b30*/  IMAD.SHL.U32 R89, R89, 0x2, RZ ;  /* 0x0000000259597824 */ /* 0x002fce00078e00ff */
[----:B------:R-:W-:Y:S01]  /*5b40*/  MUFU.TANH R11, R11 ;  /* 0x0000000b000b7308 */ /* 0x000fe20000002400 */
[----:B------:R-:W-:-:S07]  /*5b50*/  LOP3.LUT R89, R89, 0x6, RZ, 0xc0, !PT ;  /* 0x0000000659597812 */ /* 0x000fce00078ec0ff */
[----:B------:R-:W-:Y:S01]  /*5b60*/  MUFU.TANH R5, R5 ;  /* 0x0000000500057308 */ /* 0x000fe20000002400 */
[----:B------:R-:W-:Y:S02]  /*5b70*/  IMAD.IADD R84, R84, 0x1, R89 ;  /* 0x0000000154547824 */ /* 0x000fe400078e0259 */
[----:B------:R-:W-:Y:S02]  /*5b80*/  FMUL.FTZ R89, R6, UR10 ;  /* 0x0000000a06597c20 */ /* 0x000fe40008410000 */
[C---:B------:R-:W-:Y:S02]  /*5b90*/  VIADD R4, R84.reuse, 0xffffffc0 ;  /* 0xffffffc054047836 */ /* 0x040fe40000000000 */
[C---:B------:R-:W-:Y:S02]  /*5ba0*/  VIADD R86, R84.reuse, 0xfffffff8 ;  /* 0xfffffff854567836 */ /* 0x040fe40000000000 */
[----:B------:R-:W1:Y:S01]  /*5bb0*/  MUFU.TANH R89, R89 ;  /* 0x0000005900597308 */ /* 0x000e620000002400 */
[C---:B------:R-:W-:Y:S01]  /*5bc0*/  VIADD R29, R84.reuse, 0xffffffc8 ;  /* 0xffffffc8541d7836 */ /* 0x040fe20000000000 */
[----:B------:R-:W-:Y:S01]  /*5bd0*/  I2FP.F32.U32 R6, R4 ;  /* 0x0000000400067245 */ /* 0x000fe20000201000 */
[----:B------:R-:W-:Y:S01]  /*5be0*/  VIADD R16, R84, 0xffffffd9 ;  /* 0xffffffd954107836 */ /* 0x000fe20000000000 */
[----:B------:R-:W-:Y:S01]  /*5bf0*/  ISETP.GE.AND P3, PT, R4, R96, PT ;  /* 0x000000600400720c */ /* 0x000fe20003f66270 */
[----:B------:R-:W-:Y:S01]  /*5c00*/  VIADD R100, R84, 0xffffffe9 ;  /* 0xffffffe954647836 */ /* 0x000fe20000000000 */
[----:B------:R-:W-:Y:S01]  /*5c10*/  BAR.SYNC.DEFER_BLOCKING 0x0 ;  /* 0x0000000000007b1d */ /* 0x000fe20000010000 */
[CC--:B--2---:R-:W-:Y:S01]  /*5c20*/  FFMA.FTZ R34, R0.reuse, R6.reuse, R87 ;  /* 0x0000000600227223 */ /* 0x0c4fe20000010057 */
[----:B------:R-:W-:Y:S01]  /*5c30*/  FFMA.FTZ R6, R0, R6, R85 ;  /* 0x0000000600067223 */ /* 0x000fe20000010055 */
[-C--:B------:R-:W-:Y:S01]  /*5c40*/  ISETP.GE.AND P6, PT, R4, R95.reuse, PT ;  /* 0x0000005f0400720c */ /* 0x080fe20003fc6270 */
[----:B------:R-:W-:Y:S01]  /*5c50*/  FMUL.FTZ R85, R35, UR10 ;  /* 0x0000000a23557c20 */ /* 0x000fe20008410000 */
[----:B------:R-:W-:Y:S01]  /*5c60*/  FMUL.FTZ R4, R33, UR10 ;  /* 0x0000000a21047c20 */ /* 0x000fe20008410000 */
[----:B------:R-:W-:Y:S01]  /*5c70*/  FMUL.FTZ R33, R28, UR10 ;  /* 0x0000000a1c217c20 */ /* 0x000fe20008410000 */
[----:B------:R-:W-:Y:S01]  /*5c80*/  FMUL.FTZ R35, R30, UR10 ;  /* 0x0000000a1e237c20 */ /* 0x000fe20008410000 */
[C---:B------:R-:W-:Y:S01]  /*5c90*/  ISETP.GE.AND P5, PT, R86.reuse, R96, PT ;  /* 0x000000605600720c */ /* 0x040fe20003fa6270 */
[----:B------:R2:W4:Y:S01]  /*5ca0*/  MUFU.TANH R87, R4 ;  /* 0x0000000400577308 */ /* 0x0005220000002400 */
[----:B------:R-:W-:Y:S01]  /*5cb0*/  ISETP.GE.AND P4, PT, R86, R95, PT ;  /* 0x0000005f5600720c */ /* 0x000fe20003f86270 */
[----:B------:R-:W-:Y:S01]  /*5cc0*/  VIADD R144, R84, 0xffffffe8 ;  /* 0xffffffe854907836 */ /* 0x000fe20000000000 */
[----:B------:R-:W-:-:S02]  /*5cd0*/  I2FP.F32.U32 R86, R86 ;  /* 0x0000005600567245 */ /* 0x000fc40000201000 */
[----:B------:R-:W-:Y:S02]  /*5ce0*/  FSEL R28, R34, -INF , !P3 ;  /* 0xff800000221c7808 */ /* 0x000fe40005800000 */
[----:B------:R-:W-:Y:S01]  /*5cf0*/  FSEL R6, R6, -INF , !P6 ;  /* 0xff80000006067808 */ /* 0x000fe20007000000 */
[----:B------:R-:W5:Y:S01]  /*5d00*/  MUFU.TANH R85, R85 ;  /* 0x0000005500557308 */ /* 0x000f620000002400 */
[CC--:B---3--:R-:W-:Y:S01]  /*5d10*/  FFMA.FTZ R97, R0.reuse, R86.reuse, R97 ;  /* 0x0000005600617223 */ /* 0x0c8fe20000010061 */
[----:B-1----:R-:W-:Y:S01]  /*5d20*/  FFMA.FTZ R86, R0, R86, R89 ;  /* 0x0000005600567223 */ /* 0x002fe20000010059 */
[----:B------:R-:W-:-:S03]  /*5d30*/  FMUL.FTZ R89, R24, UR10 ;  /* 0x0000000a18597c20 */ /* 0x000fc60008410000 */
[----:B------:R-:W-:Y:S02]  /*5d40*/  FSEL R97, R97, -INF , !P5 ;  /* 0xff80000061617808 */ /* 0x000fe40006800000 */
[----:B------:R-:W1:Y:S01]  /*5d50*/  MUFU.TANH R33, R33 ;  /* 0x0000002100217308 */ /* 0x000e620000002400 */
[----:B--2---:R-:W-:Y:S01]  /*5d60*/  VIADD R4, R84, 0xffffffc1 ;  /* 0xffffffc154047836 */ /* 0x004fe20000000000 */
[----:B------:R-:W-:Y:S02]  /*5d70*/  FSEL R86, R86, -INF , !P4 ;  /* 0xff80000056567808 */ /* 0x000fe40006000000 */
[-C--:B------:R-:W-:Y:S02]  /*5d80*/  ISETP.GE.AND P5, PT, R29, R96.reuse, PT ;  /* 0x000000601d00720c */ /* 0x080fe40003fa6270 */
[C---:B------:R-:W-:Y:S02]  /*5d90*/  ISETP.GE.AND P3, PT, R4.reuse, R96, PT ;  /* 0x000000600400720c */ /* 0x040fe40003f66270 */
[----:B------:R-:W2:Y:S01]  /*5da0*/  MUFU.TANH R35, R35 ;  /* 0x0000002300237308 */ /* 0x000ea20000002400 */
[----:B------:R-:W-:-:S02]  /*5db0*/  ISETP.GE.AND P6, PT, R4, R95, PT ;  /* 0x0000005f0400720c */ /* 0x000fc40003fc6270 */
[----:B------:R-:W-:Y:S02]  /*5dc0*/  I2FP.F32.U32 R4, R4 ;  /* 0x0000000400047245 */ /* 0x000fe40000201000 */
[----:B------:R-:W-:Y:S02]  /*5dd0*/  ISETP.GE.AND P4, PT, R29, R95, PT ;  /* 0x0000005f1d00720c */ /* 0x000fe40003f86270 */
[----:B------:R-:W-:Y:S01]  /*5de0*/  I2FP.F32.U32 R29, R29 ;  /* 0x0000001d001d7245 */ /* 0x000fe20000201000 */
[CC--:B----4-:R-:W-:Y:S01]  /*5df0*/  FFMA.FTZ R30, R0.reuse, R4.reuse, R87 ;  /* 0x00000004001e7223 */ /* 0x0d0fe20000010057 */
[----:B-----5:R-:W-:Y:S01]  /*5e00*/  FFMA.FTZ R4, R0, R4, R85 ;  /* 0x0000000400047223 */ /* 0x020fe20000010055 */
[----:B------:R-:W-:Y:S01]  /*5e10*/  VIADD R87, R84, 0xffffffc9 ;  /* 0xffffffc954577836 */ /* 0x000fe20000000000 */
[----:B------:R3:W4:Y:S01]  /*5e20*/  MUFU.TANH R85, R88 ;  /* 0x0000005800557308 */ /* 0x0007220000002400 */
[----:B-1----:R-:W-:Y:S01]  /*5e30*/  FFMA.FTZ R34, R0, R29, R33 ;  /* 0x0000001d00227223 */ /* 0x002fe20000010021 */
[----:B------:R-:W-:-:S02]  /*5e40*/  FSEL R30, R30, -INF , !P3 ;  /* 0xff8000001e1e7808 */ /* 0x000fc40005800000 */
[----:B------:R-:W-:Y:S01]  /*5e50*/  FSEL R24, R4, -INF , !P6 ;  /* 0xff80000004187808 */ /* 0x000fe20007000000 */
[----:B--2---:R-:W-:Y:S01]  /*5e60*/  FFMA.FTZ R35, R0, R29, R35 ;  /* 0x0000001d00237223 */ /* 0x004fe20000010023 */
[----:B------:R-:W-:Y:S02]  /*5e70*/  FMUL.FTZ R29, R26, UR10 ;  /* 0x0000000a1a1d7c20 */ /* 0x000fe40008410000 */
[----:B------:R-:W1:Y:S01]  /*5e80*/  MUFU.TANH R33, R89 ;  /* 0x0000005900217308 */ /* 0x000e620000002400 */
[----:B------:R-:W-:Y:S02]  /*5e90*/  I2FP.F32.U32 R4, R87 ;  /* 0x0000005700047245 */ /* 0x000fe40000201000 */
[----:B------:R-:W-:Y:S02]  /*5ea0*/  FSEL R34, R34, -INF , !P5 ;  /* 0xff80000022227808 */ /* 0x000fe40006800000 */
[----:B------:R-:W-:Y:S01]  /*5eb0*/  FSEL R26, R35, -INF , !P4 ;  /* 0xff800000231a7808 */ /* 0x000fe20006000000 */
[----:B------:R-:W-:Y:S01]  /*5ec0*/  FMUL.FTZ R35, R22, UR10 ;  /* 0x0000000a16237c20 */ /* 0x000fe20008410000 */
[----:B------:R-:W-:Y:S01]  /*5ed0*/  ISETP.GE.AND P3, PT, R87, R96, PT ;  /* 0x000000605700720c */ /* 0x000fe20003f66270 */
[----:B------:R-:W2:Y:S01]  /*5ee0*/  MUFU.TANH R29, R29 ;  /* 0x0000001d001d7308 */ /* 0x000ea20000002400 */
[----:B---3--:R-:W-:Y:S01]  /*5ef0*/  FMUL.FTZ R88, R25, UR10 ;  /* 0x0000000a19587c20 */ /* 0x008fe20008410000 */
[----:B----4-:R-:W-:Y:S01]  /*5f00*/  FFMA.FTZ R25, R0, R4, R85 ;  /* 0x0000000400197223 */ /* 0x010fe20000010055 */
[----:B------:R-:W-:-:S02]  /*5f10*/  VIADD R85, R84, 0xffffffd0 ;  /* 0xffffffd054557836 */ /* 0x000fc40000000000 */
[----:B------:R-:W-:Y:S01]  /*5f20*/  FFMA.FTZ R4, R0, R4, R31 ;  /* 0x0000000400047223 */ /* 0x000fe2000001001f */
[-C--:B------:R-:W-:Y:S01]  /*5f30*/  ISETP.GE.AND P6, PT, R87, R95.reuse, PT ;  /* 0x0000005f5700720c */ /* 0x080fe20003fc6270 */
[----:B------:R-:W-:Y:S01]  /*5f40*/  FMUL.FTZ R87, R20, UR10 ;  /* 0x0000000a14577c20 */ /* 0x000fe20008410000 */
[----:B------:R-:W-:Y:S01]  /*5f50*/  FSEL R20, R25, -INF , !P3 ;  /* 0xff80000019147808 */ /* 0x000fe20005800000 */
[----:B------:R-:W3:Y:S01]  /*5f60*/  MUFU.TANH R31, R88 ;  /* 0x00000058001f7308 */ /* 0x000ee20000002400 */
[C---:B------:R-:W-:Y:S01]  /*5f70*/  ISETP.GE.AND P5, PT, R85.reuse, R96, PT ;  /* 0x000000605500720c */ /* 0x040fe20003fa6270 */
[----:B------:R-:W-:Y:S01]  /*5f80*/  VIADD R22, R84, 0xffffffd8 ;  /* 0xffffffd854167836 */ /* 0x000fe20000000000 */
[----:B------:R-:W-:Y:S02]  /*5f90*/  ISETP.GE.AND P4, PT, R85, R95, PT ;  /* 0x0000005f5500720c */ /* 0x000fe40003f86270 */
[----:B------:R-:W-:Y:S02]  /*5fa0*/  I2FP.F32.U32 R85, R85 ;  /* 0x0000005500557245 */ /* 0x000fe40000201000 */
[----:B------:R-:W-:Y:S01]  /*5fb0*/  FSEL R4, R4, -INF , !P6 ;  /* 0xff80000004047808 */ /* 0x000fe20007000000 */
[----:B------:R-:W4:Y:S02]  /*5fc0*/  MUFU.TANH R25, R35 ;  /* 0x0000002300197308 */ /* 0x000f240000002400 */
[CC--:B-1----:R-:W-:Y:S01]  /*5fd0*/  FFMA.FTZ R108, R0.reuse, R85.reuse, R33 ;  /* 0x00000055006c7223 */ /* 0x0c2fe20000010021 */
[----:B--2---:R-:W-:Y:S01]  /*5fe0*/  FFMA.FTZ R152, R0, R85, R29 ;  /* 0x0000005500987223 */ /* 0x004fe2000001001d */
[----:B------:R-:W-:Y:S01]  /*5ff0*/  FMUL.FTZ R85, R21, UR10 ;  /* 0x0000000a15557c20 */ /* 0x000fe20008410000 */
[----:B------:R-:W-:-:S02]  /*6000*/  VIADD R33, R84, 0xffffffd1 ;  /* 0xffffffd154217836 */ /* 0x000fc40000000000 */
[----:B------:R-:W-:Y:S01]  /*6010*/  FMUL.FTZ R21, R23, UR10 ;  /* 0x0000000a17157c20 */ /* 0x000fe20008410000 */
[----:B------:R-:W-:Y:S01]  /*6020*/  FSEL R108, R108, -INF , !P5 ;  /* 0xff8000006c6c7808 */ /* 0x000fe20006800000 */
[----:B------:R-:W1:Y:S01]  /*6030*/  MUFU.TANH R29, R87 ;  /* 0x00000057001d7308 */ /* 0x000e620000002400 */
[----:B------:R-:W-:Y:S02]  /*6040*/  FSEL R152, R152, -INF , !P4 ;  /* 0xff80000098987808 */ /* 0x000fe40006000000 */
[CC--:B------:R-:W-:Y:S02]  /*6050*/  ISETP.GE.AND P3, PT, R33.reuse, R96.reuse, PT ;  /* 0x000000602100720c */ /* 0x0c0fe40003f66270 */
[----:B------:R-:W-:Y:S02]  /*6060*/  ISETP.GE.AND P6, PT, R33, R95, PT ;  /* 0x0000005f2100720c */ /* 0x000fe40003fc6270 */
[----:B------:R-:W-:Y:S01]  /*6070*/  I2FP.F32.U32 R33, R33 ;  /* 0x0000002100217245 */ /* 0x000fe20000201000 */
[----:B------:R-:W2:Y:S01]  /*6080*/  MUFU.TANH R21, R21 ;  /* 0x0000001500157308 */ /* 0x000ea20000002400 */
[----:B------:R-:W-:-:S02]  /*6090*/  ISETP.GE.AND P5, PT, R22, R96, PT ;  /* 0x000000601600720c */ /* 0x000fc40003fa6270 */
[----:B------:R-:W-:Y:S01]  /*60a0*/  ISETP.GE.AND P4, PT, R22, R95, PT ;  /* 0x0000005f1600720c */ /* 0x000fe20003f86270 */
[CC--:B---3--:R-:W-:Y:S01]  /*60b0*/  FFMA.FTZ R158, R0.reuse, R33.reuse, R31 ;  /* 0x00000021009e7223 */ /* 0x0c8fe2000001001f */
[----:B------:R-:W-:Y:S01]  /*60c0*/  FFMA.FTZ R154, R0, R33, R27 ;  /* 0x00000021009a7223 */ /* 0x000fe2000001001b */
[----:B------:R-:W-:Y:S02]  /*60d0*/  I2FP.F32.U32 R22, R22 ;  /* 0x0000001600167245 */ /* 0x000fe40000201000 */
[----:B------:R-:W3:Y:S01]  /*60e0*/  MUFU.TANH R27, R85 ;  /* 0x00000055001b7308 */ /* 0x000ee20000002400 */
[----:B------:R-:W-:Y:S02]  /*60f0*/  FSEL R158, R158, -INF , !P3 ;  /* 0xff8000009e9e7808 */ /* 0x000fe40005800000 */
[----:B------:R-:W-:Y:S01]  /*6100*/  FSEL R154, R154, -INF , !P6 ;  /* 0xff8000009a9a7808 */ /* 0x000fe20007000000 */
[----:B----4-:R-:W-:Y:S01]  /*6110*/  FFMA.FTZ R156, R0, R22, R25 ;  /* 0x00000016009c7223 */ /* 0x010fe20000010019 */
[----:B------:R-:W-:Y:S01]  /*6120*/  ISETP.GE.AND P3, PT, R16, R96, PT ;  /* 0x000000601000720c */ /* 0x000fe20003f66270 */
[----:B-1----:R-:W-:Y:S01]  /*6130*/  FFMA.FTZ R160, R0, R22, R29 ;  /* 0x0000001600a07223 */ /* 0x002fe2000001001d */
[----:B------:R-:W-:Y:S01]  /*6140*/  ISETP.GE.AND P6, PT, R16, R95, PT ;  /* 0x0000005f1000720c */ /* 0x000fe20003fc6270 */
[----:B------:R-:W1:Y:S01]  /*6150*/  MUFU.TANH R23, R17 ;  /* 0x0000001100177308 */ /* 0x000e620000002400 */
[----:B------:R-:W-:-:S02]  /*6160*/  I2FP.F32.U32 R16, R16 ;  /* 0x0000001000107245 */ /* 0x000fc40000201000 */
[----:B------:R-:W-:Y:S02]  /*6170*/  FSEL R160, R160, -INF , !P5 ;  /* 0xff800000a0a07808 */ /* 0x000fe40006800000 */
[----:B------:R-:W-:Y:S01]  /*6180*/  FSEL R156, R156, -INF , !P4 ;  /* 0xff8000009c9c7808 */ /* 0x000fe20006000000 */
[CC--:B--2---:R-:W-:Y:S01]  /*6190*/  FFMA.FTZ R150, R0.reuse, R16.reuse, R21 ;  /* 0x0000001000967223 */ /* 0x0c4fe20000010015 */
[----:B------:R-:W-:Y:S01]  /*61a0*/  FMUL.FTZ R21, R19, UR10 ;  /* 0x0000000a13157c20 */ /* 0x000fe20008410000 */
[----:B------:R-:W-:Y:S01]  /*61b0*/  MUFU.TANH R25, R18 ;  /* 0x0000001200197308 */ /* 0x000fe20000002400 */
[----:B---3--:R-:W-:Y:S01]  /*61c0*/  FFMA.FTZ R162, R0, R16, R27 ;  /* 0x0000001000a27223 */ /* 0x008fe2000001001b */
[----:B------:R-:W-:Y:S01]  /*61d0*/  FMUL.FTZ R19, R12, UR10 ;  /* 0x0000000a0c137c20 */ /* 0x000fe20008410000 */
[----:B------:R-:W-:Y:S01]  /*61e0*/  VIADD R12, R84, 0xffffffe1 ;  /* 0xffffffe1540c7836 */ /* 0x000fe20000000000 */
[----:B------:R-:W-:Y:S01]  /*61f0*/  FSEL R150, R150, -INF , !P6 ;  /* 0xff80000096967808 */ /* 0x000fe20007000000 */
[----:B------:R-:W-:Y:S01]  /*6200*/  VIADD R16, R84, 0xffffffe0 ;  /* 0xffffffe054107836 */ /* 0x000fe20000000000 */
[----:B------:R-:W-:-:S02]  /*6210*/  FSEL R162, R162, -INF , !P3 ;  /* 0xff800000a2a27808 */ /* 0x000fc40005800000 */
[----:B------:R-:W2:Y:S01]  /*6220*/  MUFU.TANH R21, R21 ;  /* 0x0000001500157308 */ /* 0x000ea20000002400 */
[C---:B------:R-:W-:Y:S02]  /*6230*/  ISETP.GE.AND P3, PT, R12.reuse, R96, PT ;  /* 0x000000600c00720c */ /* 0x040fe40003f66270 */
[-C--:B------:R-:W-:Y:S02]  /*6240*/  ISETP.GE.AND P6, PT, R12, R95.reuse, PT ;  /* 0x0000005f0c00720c */ /* 0x080fe40003fc6270 */
[----:B------:R-:W-:Y:S02]  /*6250*/  I2FP.F32.U32 R12, R12 ;  /* 0x0000000c000c7245 */ /* 0x000fe40000201000 */
[C---:B------:R-:W-:Y:S01]  /*6260*/  ISETP.GE.AND P5, PT, R16.reuse, R96, PT ;  /* 0x000000601000720c */ /* 0x040fe20003fa6270 */
[----:B------:R-:W3:Y:S01]  /*6270*/  MUFU.TANH R17, R13 ;  /* 0x0000000d00117308 */ /* 0x000ee20000002400 */
[----:B------:R-:W-:Y:S01]  /*6280*/  ISETP.GE.AND P4, PT, R16, R95, PT ;  /* 0x0000005f1000720c */ /* 0x000fe20003f86270 */
[----:B-1----:R-:W-:Y:S01]  /*6290*/  FFMA.FTZ R140, R0, R12, R23 ;  /* 0x0000000c008c7223 */ /* 0x002fe20000010017 */
[----:B------:R-:W-:-:S04]  /*62a0*/  I2FP.F32.U32 R16, R16 ;  /* 0x0000001000107245 */ /* 0x000fc80000201000 */
[----:B------:R-:W-:Y:S01]  /*62b0*/  FSEL R140, R140, -INF , !P3 ;  /* 0xff8000008c8c7808 */ /* 0x000fe20005800000 */
[----:B------:R-:W1:Y:S01]  /*62c0*/  MUFU.TANH R19, R19 ;  /* 0x0000001300137308 */ /* 0x000e620000002400 */
[C---:B--2---:R-:W-:Y:S01]  /*62d0*/  FFMA.FTZ R110, R0.reuse, R12, R21 ;  /* 0x0000000c006e7223 */ /* 0x044fe20000010015 */
[CC--:B------:R-:W-:Y:S01]  /*62e0*/  FFMA.FTZ R101, R0.reuse, R16.reuse, R101 ;  /* 0x0000001000657223 */ /* 0x0c0fe20000010065 */
[----:B------:R-:W-:Y:S01]  /*62f0*/  FFMA.FTZ R102, R0, R16, R25 ;  /* 0x0000001000667223 */ /* 0x000fe20000010019 */
[----:B------:R-:W-:Y:S02]  /*6300*/  ISETP.GE.AND P3, PT, R100, R96, PT ;  /* 0x000000606400720c */ /* 0x000fe40003f66270 */
[----:B------:R-:W-:Y:S02]  /*6310*/  FSEL R110, R110, -INF , !P6 ;  /* 0xff8000006e6e7808 */ /* 0x000fe40007000000 */
[----:B------:R-:W2:Y:S01]  /*6320*/  MUFU.TANH R21, R14 ;  /* 0x0000000e00157308 */ /* 0x000ea20000002400 */
[----:B------:R-:W-:-:S02]  /*6330*/  FSEL R101, R101, -INF , !P5 ;  /* 0xff80000065657808 */ /* 0x000fc40006800000 */
[----:B------:R-:W-:Y:S02]  /*6340*/  FSEL R102, R102, -INF , !P4 ;  /* 0xff80000066667808 */ /* 0x000fe40006000000 */
[-C--:B------:R-:W-:Y:S02]  /*6350*/  ISETP.GE.AND P6, PT, R100, R95.reuse, PT ;  /* 0x0000005f6400720c */ /* 0x080fe40003fc6270 */
[C---:B------:R-:W-:Y:S01]  /*6360*/  ISETP.GE.AND P5, PT, R144.reuse, R96, PT ;  /* 0x000000609000720c */ /* 0x040fe20003fa6270 */
[----:B------:R4:W5:Y:S01]  /*6370*/  MUFU.TANH R13, R8 ;  /* 0x00000008000d7308 */ /* 0x0009620000002400 */
[----:B------:R-:W-:Y:S02]  /*6380*/  ISETP.GE.AND P4, PT, R144, R95, PT ;  /* 0x0000005f9000720c */ /* 0x000fe40003f86270 */
[----:B------:R-:W-:Y:S02]  /*6390*/  I2FP.F32.U32 R100, R100 ;  /* 0x0000006400647245 */ /* 0x000fe40000201000 */
[----:B------:R-:W-:-:S03]  /*63a0*/  I2FP.F32.U32 R144, R144 ;  /* 0x0000009000907245 */ /* 0x000fc60000201000 */
[CC--:B---3--:R-:W-:Y:S01]  /*63b0*/  FFMA.FTZ R146, R0.reuse, R100.reuse, R17 ;  /* 0x0000006400927223 */ /* 0x0c8fe20000010011 */
[C---:B------:R-:W-:Y:S01]  /*63c0*/  FFMA.FTZ R100, R0.reuse, R100, R15 ;  /* 0x0000006400647223 */ /* 0x040fe2000001000f */
[CC--:B-1----:R-:W-:Y:S01]  /*63d0*/  FFMA.FTZ R148, R0.reuse, R144.reuse, R19 ;  /* 0x0000009000947223 */ /* 0x0c2fe20000010013 */
[----:B--2---:R-:W-:Y:S01]  /*63e0*/  FFMA.FTZ R144, R0, R144, R21 ;  /* 0x0000009000907223 */ /* 0x004fe20000010015 */
[----:B------:R-:W-:Y:S01]  /*63f0*/  FMUL.FTZ R15, R10, UR10 ;  /* 0x0000000a0a0f7c20 */ /* 0x000fe20008410000 */
[----:B------:R-:W-:Y:S01]  /*6400*/  VIADD R10, R84, 0xfffffff0 ;  /* 0xfffffff0540a7836 */ /* 0x000fe20000000000 */
[----:B------:R-:W-:Y:S01]  /*6410*/  FSEL R146, R146, -INF , !P3 ;  /* 0xff80000092927808 */ /* 0x000fe20005800000 */
[----:B------:R-:W-:Y:S01]  /*6420*/  MUFU.TANH R7, R7 ;  /* 0x0000000700077308 */ /* 0x000fe20000002400 */
[----:B------:R-:W-:Y:S01]  /*6430*/  FSEL R148, R148, -INF , !P5 ;  /* 0xff80000094947808 */ /* 0x000fe20006800000 */
[----:B----4-:R-:W-:Y:S01]  /*6440*/  VIADD R8, R84, 0xfffffff1 ;  /* 0xfffffff154087836 */ /* 0x010fe20000000000 */
[----:B------:R-:W-:Y:S01]  /*6450*/  FSEL R144, R144, -INF , !P4 ;  /* 0xff80000090907808 */ /* 0x000fe20006000000 */
[----:B------:R-:W-:Y:S01]  /*6460*/  VIADD R84, R84, 0xfffffff9 ;  /* 0xfffffff954547836 */ /* 0x000fe20000000000 */
[----:B------:R-:W-:-:S02]  /*6470*/  ISETP.GE.AND P5, PT, R10, R96, PT ;  /* 0x000000600a00720c */ /* 0x000fc40003fa6270 */
[----:B------:R-:W-:Y:S01]  /*6480*/  ISETP.GE.AND P4, PT, R10, R95, PT ;  /* 0x0000005f0a00720c */ /* 0x000fe20003f86270 */
[----:B------:R-:W1:Y:S01]  /*6490*/  MUFU.TANH R15, R15 ;  /* 0x0000000f000f7308 */ /* 0x000e620000002400 */
[----:B------:R-:W-:Y:S02]  /*64a0*/  I2FP.F32.U32 R10, R10 ;  /* 0x0000000a000a7245 */ /* 0x000fe40000201000 */
[----:B------:R-:W-:Y:S02]  /*64b0*/  ISETP.GE.AND P3, PT, R8, R96, PT ;  /* 0x000000600800720c */ /* 0x000fe40003f66270 */
[----:B------:R-:W-:Y:S01]  /*64c0*/  FSEL R100, R100, -INF , !P6 ;  /* 0xff80000064647808 */ /* 0x000fe20007000000 */
[----:B-----5:R-:W-:Y:S01]  /*64d0*/  FFMA.FTZ R13, R0, R10, R13 ;  /* 0x0000000a000d7223 */ /* 0x020fe2000001000d */
[----:B------:R-:W-:-:S04]  /*64e0*/  ISETP.GE.AND P6, PT, R84, R96, PT ;  /* 0x000000605400720c */ /* 0x000fc80003fc6270 */
[----:B------:R-:W-:Y:S02]  /*64f0*/  FSEL R99, R13, -INF , !P5 ;  /* 0xff8000000d637808 */ /* 0x000fe40006800000 */
[----:B------:R-:W-:Y:S02]  /*6500*/  ISETP.GE.AND P5, PT, R8, R95, PT ;  /* 0x0000005f0800720c */ /* 0x000fe40003fa6270 */
[----:B------:R-:W-:Y:S01]  /*6510*/  I2FP.F32.U32 R8, R8 ;  /* 0x0000000800087245 */ /* 0x000fe20000201000 */
[----:B-1----:R-:W-:-:S04]  /*6520*/  FFMA.FTZ R15, R0, R10, R15 ;  /* 0x0000000a000f7223 */ /* 0x002fc8000001000f */
[CC--:B------:R-:W-:Y:S01]  /*6530*/  FFMA.FTZ R9, R0.reuse, R8.reuse, R9 ;  /* 0x0000000800097223 */ /* 0x0c0fe20000010009 */
[----:B------:R-:W-:Y:S01]  /*6540*/  FFMA.FTZ R11, R0, R8, R11 ;  /* 0x00000008000b7223 */ /* 0x000fe2000001000b */
[----:B------:R-:W-:Y:S02]  /*6550*/  FSEL R96, R15, -INF , !P4 ;  /* 0xff8000000f607808 */ /* 0x000fe40006000000 */
[----:B------:R-:W-:Y:S02]  /*6560*/  ISETP.GE.AND P4, PT, R84, R95, PT ;  /* 0x0000005f5400720c */ /* 0x000fe40003f86270 */
[----:B------:R-:W-:Y:S02]  /*6570*/  FSEL R106, R9, -INF , !P3 ;  /* 0xff800000096a7808 */ /* 0x000fe40005800000 */
[----:B------:R-:W-:Y:S02]  /*6580*/  ISETP.GE.U32.AND P3, PT, R94, 0x3, PT ;  /* 0x000000035e00780c */ /* 0x000fe40003f66070 */
[----:B------:R-:W-:-:S02]  /*6590*/  I2FP.F32.U32 R84, R84 ;  /* 0x0000005400547245 */ /* 0x000fc40000201000 */
[----:B------:R-:W-:-:S03]  /*65a0*/  FSEL R98, R11, -INF , !P5 ;  /* 0xff8000000b627808 */ /* 0x000fc60006800000 */
[CC--:B------:R-:W-:Y:S01]  /*65b0*/  FFMA.FTZ R5, R0.reuse, R84.reuse, R5 ;  /* 0x0000005400057223 */ /* 0x0c0fe20000010005 */
[----:B------:R-:W-:-:S04]  /*65c0*/  FFMA.FTZ R87, R0, R84, R7 ;  /* 0x0000005400577223 */ /* 0x000fc80000010007 */
[----:B------:R-:W-:Y:S02]  /*65d0*/  FSEL R104, R5, -INF , !P6 ;  /* 0xff80000005687808 */ /* 0x000fe40007000000 */
[----:B------:R-:W-:Y:S01]  /*65e0*/  FSEL R87, R87, -INF , !P4 ;  /* 0xff80000057577808 */ /* 0x000fe20006000000 */
[----:B------:R-:W-:Y:S06]  /*65f0*/  @!P3 BRA `(.L_x_4389) ;  /* 0x0000000400acb947 */ /* 0x000fec0003800000 */
        /* <DEDUP_REMOVED lines=64> */
.L_x_4390:
[----:B------:R-:W-:Y:S01]  /*6a00*/  UMOV UR4, URZ ;  /* 0x000000ff00047c82 */ /* 0x000fe20008000000 */
[----:B------:R-:W-:Y:S01]  /*6a10*/  IMAD.SHL.U32 R92, R92, 0x40, RZ ;  /* 0x000000405c5c7824 */ /* 0x000fe200078e00ff */
[----:B------:R-:W-:-:S05]  /*6a20*/  IADD3 R5, P3, PT, RZ, -UR4, RZ ;  /* 0x80000004ff057c10 */ /* 0x000fca000ff7e0ff */
[----:B------:R-:W-:-:S05]  /*6a30*/  IMAD.X R92, RZ, RZ, ~R92, P3 ;  /* 0x000000ffff5c7224 */ /* 0x000fca00018e0e5c */
[----:B------:R-:W-:-:S04]  /*6a40*/  SHF.R.S64 R5, R5, 0x1f, R92 ;  /* 0x0000001f05057819 */ /* 0x000fc8000000105c */
[----:B------:R-:W-:-:S04]  /*6a50*/  IADD3 R122, P3, PT, R5, R122, RZ ;  /* 0x0000007a057a7210 */ /* 0x000fc80007f7e0ff */
[----:B------:R-:W-:-:S09]  /*6a60*/  LEA.HI.X.SX32 R121, R92, R121, 0x1, P3 ;  /* 0x000000795c797211 */ /* 0x000fd200018f0eff */
.L_x_4391:
        /* <DEDUP_REMOVED lines=36> */
.L_x_4389:
        /* <DEDUP_REMOVED lines=24> */
[----:B------:R-:W-:Y:S01]  /*6e30*/  LDSM.16.MT88.4 R8, [R114+0x6000] ;  /* 0x006000007208783b */ /* 0x000fe20000004200 */
[----:B--2---:R-:W-:Y:S01]  /*6e40*/  FMNMX.FTZ R84, R5, R84, !PT ;  /* 0x0000005405547209 */ /* 0x004fe20007810000 */
[C---:B------:R-:W-:Y:S01]  /*6e50*/  FMUL.FTZ R109, R85.reuse, UR6 ;  /* 0x00000006556d7c20 */ /* 0x040fe20008410000 */
[----:B------:R-:W-:Y:S02]  /*6e60*/  FSETP.NEU.FTZ.AND P1, PT, R85, -INF , PT ;  /* 0xff8000005500780b */ /* 0x000fe40003f3d000 */
[C---:B------:R-:W-:Y:S01]  /*6e70*/  FSETP.NEU.FTZ.AND P0, PT, R84.reuse, -INF , PT ;  /* 0xff8000005400780b */ /* 0x040fe20003f1d000 */
[C---:B------:R-:W-:Y:S01]  /*6e80*/  FMUL.FTZ R89, R84.reuse, UR6 ;  /* 0x0000000654597c20 */ /* 0x040fe20008410000 */
[----:B------:R-:W-:Y:S02]  /*6e90*/  FSEL R109, R109, RZ, P1 ;  /* 0x000000ff6d6d7208 */ /* 0x000fe40000800000 */
[----:B------:R-:W-:Y:S02]  /*6ea0*/  FSEL R7, R84, RZ, P0 ;  /* 0x000000ff54077208 */ /* 0x000fe40000000000 */
[----:B------:R-:W-:Y:S01]  /*6eb0*/  FSEL R89, R89, RZ, P0 ;  /* 0x000000ff59597208 */ /* 0x000fe20000000000 */
[--C-:B------:R-:W-:Y:S01]  /*6ec0*/  FFMA.FTZ R91, R34, UR6, -R109.reuse ;  /* 0x00000006225b7c23 */ /* 0x100fe2000801086d */
[----:B------:R-:W-:Y:S01]  /*6ed0*/  FFMA.FTZ R164, R28, UR6, -R109 ;  /* 0x000000061ca47c23 */ /* 0x000fe2000801086d */
[----:B------:R-:W1:Y:S01]  /*6ee0*/  LDSM.16.MT88.4 R32, [R112+0x7000] ;  /* 0x007000007020783b */ /* 0x000e620000004200 */
[----:B------:R-:W-:Y:S01]  /*6ef0*/  FADD.FTZ R7, R2, -R7 ;  /* 0x8000000702077221 */ /* 0x000fe20000010000 */
[----:B------:R-:W-:Y:S01]  /*6f00*/  FFMA.FTZ R142, R6, UR6, -R89 ;  /* 0x00000006068e7c23 */ /* 0x000fe20008010859 */
[----:B------:R-:W-:Y:S01]  /*6f10*/  FSEL R6, R85, RZ, P1 ;  /* 0x000000ff55067208 */ /* 0x000fe20000800000 */
[--C-:B------:R-:W-:Y:S01]  /*6f20*/  FFMA.FTZ R107, R30, UR6, -R109.reuse ;  /* 0x000000061e6b7c23 */ /* 0x100fe2000801086d */
[----:B------:R-:W-:Y:S01]  /*6f30*/  FMUL.FTZ R111, R7, UR6 ;  /* 0x00000006076f7c20 */ /* 0x000fe20008410000 */
[----:B------:R-:W-:Y:S01]  /*6f40*/  FFMA.FTZ R90, R20, UR6, -R109 ;  /* 0x00000006145a7c23 */ /* 0x000fe2000801086d */
[--C-:B------:R-:W-:Y:S01]  /*6f50*/  FFMA.FTZ R88, R24, UR6, -R89.reuse ;  /* 0x0000000618587c23 */ /* 0x100fe20008010859 */
[----:B------:R-:W-:Y:S01]  /*6f60*/  FADD.FTZ R5, R3, -R6 ;  /* 0x8000000603057221 */ /* 0x000fe20000010000 */
[--C-:B------:R-:W-:Y:S01]  /*6f70*/  FFMA.FTZ R3, R26, UR6, -R89.reuse ;  /* 0x000000061a037c23 */ /* 0x100fe20008010859 */
[----:B------:R-:W-:Y:S01]  /*6f80*/  FFMA.FTZ R2, R4, UR6, -R89 ;  /* 0x0000000604027c23 */ /* 0x000fe20008010859 */
[----:B------:R-:W2:Y:S01]  /*6f90*/  MUFU.EX2 R111, R111 ;  /* 0x0000006f006f7308 */ /* 0x000ea20000000800 */
[----:B------:R-:W-:Y:S01]  /*6fa0*/  FMUL.FTZ R123, R5, UR6 ;  /* 0x00000006057b7c20 */ /* 0x000fe20008410000 */
[--C-:B------:R-:W-:Y:S01]  /*6fb0*/  FFMA.FTZ R105, R158, UR6, -R109.reuse ;  /* 0x000000069e697c23 */ /* 0x100fe2000801086d */
[----:B------:R-:W-:Y:S01]  /*6fc0*/  FFMA.FTZ R93, R162, UR6, -R109 ;  /* 0x00000006a25d7c23 */ /* 0x000fe2000801086d */
[--C-:B------:R-:W-:Y:S01]  /*6fd0*/  FFMA.FTZ R103, R154, UR6, -R89.reuse ;  /* 0x000000069a677c23 */ /* 0x100fe20008010859 */
[--C-:B------:R-:W-:Y:S01]  /*6fe0*/  FFMA.FTZ R95, R156, UR6, -R89.reuse ;  /* 0x000000069c5f7c23 */ /* 0x100fe20008010859 */
[----:B------:R-:W-:Y:S01]  /*6ff0*/  FFMA.FTZ R92, R150, UR6, -R89 ;  /* 0x00000006965c7c23 */ /* 0x000fe20008010859 */
[----:B------:R-:W3:Y:S01]  /*7000*/  LDSM.16.MT88.4 R24, [R114+0x7000] ;  /* 0x007000007218783b */ /* 0x000ee20000004200 */
[----:B------:R-:W4:Y:S01]  /*7010*/  MUFU.EX2 R123, R123 ;  /* 0x0000007b007b7308 */ /* 0x000f220000000800 */
[----:B------:R-:W-:Y:S01]  /*7020*/  FFMA.FTZ R150, R101, UR6, -R109 ;  /* 0x0000000665967c23 */ /* 0x000fe2000801086d */
[----:B------:R-:W-:Y:S01]  /*7030*/  FFMA.FTZ R143, R102, UR6, -R89 ;  /* 0x00000006668f7c23 */ /* 0x000fe20008010859 */
[----:B------:R-:W-:Y:S01]  /*7040*/  FFMA.FTZ R101, R146, UR6, -R109 ;  /* 0x0000000692657c23 */ /* 0x000fe2000801086d */
[--C-:B------:R-:W-:Y:S01]  /*7050*/  FFMA.FTZ R102, R110, UR6, -R89.reuse ;  /* 0x000000066e667c23 */ /* 0x100fe20008010859 */
[--C-:B------:R-:W-:Y:S01]  /*7060*/  FFMA.FTZ R141, R144, UR6, -R89.reuse ;  /* 0x00000006908d7c23 */ /* 0x100fe20008010859 */
[----:B------:R-:W-:Y:S01]  /*7070*/  FFMA.FTZ R100, R100, UR6, -R89 ;  /* 0x0000000664647c23 */ /* 0x000fe20008010859 */
        /* <DEDUP_REMOVED lines=13> */
[-C--:B------:R-:W-:Y:S01]  /*7150*/  FMUL.FTZ R29, R57, R123.reuse ;  /* 0x0000007b391d7220 */ /* 0x080fe20000410000 */
[-C--:B------:R-:W-:Y:S01]  /*7160*/  FMUL.FTZ R52, R52, R123.reuse ;  /* 0x0000007b34347220 */ /* 0x080fe20000410000 */
[-C--:B------:R-:W-:Y:S01]  /*7170*/  FMUL.FTZ R53, R53, R123.reuse ;  /* 0x0000007b35357220 */ /* 0x080fe20000410000 */
[-C--:B------:R-:W-:Y:S01]  /*7180*/  FMUL.FTZ R36, R36, R123.reuse ;  /* 0x0000007b24247220 */ /* 0x080fe20000410000 */
[----:B------:R-:W-:Y:S01]  /*7190*/  MUFU.EX2 R91, R91 ;  /* 0x0000005b005b7308 */ /* 0x000fe20000000800 */
[----:B------:R-:W-:Y:S01]  /*71a0*/  FMUL.FTZ R37, R37, R123 ;  /* 0x0000007b25257220 */ /* 0x000fe20000410000 */
[----:B------:R-:W-:Y:S01]  /*71b0*/  FMUL.FTZ R39, R39, R111 ;  /* 0x0000006f27277220 */ /* 0x000fe20000410000 */
[-C--:B------:R-:W-:Y:S01]  /*71c0*/  FMUL.FTZ R40, R40, R123.reuse ;  /* 0x0000007b28287220 */ /* 0x080fe20000410000 */
[----:B------:R-:W-:Y:S01]  /*71d0*/  FMUL.FTZ R41, R41, R123 ;  /* 0x0000007b29297220 */ /* 0x000fe20000410000 */
[-C--:B------:R-:W-:Y:S01]  /*71e0*/  FMUL.FTZ R42, R42, R111.reuse ;  /* 0x0000006f2a2a7220 */ /* 0x080fe20000410000 */
[-C--:B------:R-:W-:Y:S01]  /*71f0*/  FMUL.FTZ R43, R43, R111.reuse ;  /* 0x0000006f2b2b7220 */ /* 0x080fe20000410000 */
[----:B------:R-:W-:Y:S01]  /*7200*/  LDSM.16.MT88.4 R56, [R114+0x6400] ;  /* 0x006400007238783b */ /* 0x000fe20000004200 */
[----:B------:R-:W4:Y:S01]  /*7210*/  MUFU.EX2 R90, R90 ;  /* 0x0000005a005a7308 */ /* 0x000f220000000800 */
[----:B--2---:R-:W-:Y:S01]  /*7220*/  F2FP.BF16.F32.PACK_AB R80, R107, R164 ;  /* 0x000000a46b50723e */ /* 0x004fe200000010ff */
[----:B------:R-:W-:Y:S01]  /*7230*/  FMUL.FTZ R22, R66, R111 ;  /* 0x0000006f42167220 */ /* 0x000fe20000410000 */
[-C--:B------:R-:W-:Y:S01]  /*7240*/  FMUL.FTZ R20, R64, R123.reuse ;  /* 0x0000007b40147220 */ /* 0x080fe20000410000 */
[--C-:B------:R-:W-:Y:S01]  /*7250*/  FFMA.FTZ R66, R108, UR6, -R109.reuse ;  /* 0x000000066c427c23 */ /* 0x100fe2000801086d */
[----:B------:R-:W-:Y:S01]  /*7260*/  FFMA.FTZ R108, R160, UR6, -R109 ;  /* 0x00000006a06c7c23 */ /* 0x000fe2000801086d */
[----:B------:R-:W-:Y:S01]  /*7270*/  FFMA.FTZ R64, R152, UR6, -R89 ;  /* 0x0000000698407c23 */ /* 0x000fe20008010859 */
        /* <DEDUP_REMOVED lines=32> */
[----:B------:R-:W-:Y:S01]  /*7480*/  FFMA.FTZ R164, R145, R123, R164 ;  /* 0x0000007b91a47223 */ /* 0x000fe200000100a4 */
[----:B------:R-:W2:Y:S01]  /*7490*/  MUFU.EX2 R66, R66 ;  /* 0x0000004200427308 */ /* 0x000ea20000000800 */
[--C-:B------:R-:W-:Y:S01]  /*74a0*/  FFMA.FTZ R123, R140, UR6, -R109.reuse ;  /* 0x000000068c7b7c23 */ /* 0x100fe2000801086d */
[--C-:B------:R-:W-:Y:S01]  /*74b0*/  FFMA.FTZ R140, R148, UR6, -R109.reuse ;  /* 0x00000006948c7c23 */ /* 0x100fe2000801086d */
[----:B------:R-:W-:Y:S01]  /*74c0*/  FADD.FTZ R164, R107, R164 ;  /* 0x000000a46ba47221 */ /* 0x000fe20000010000 */
[----:B------:R-:W-:Y:S01]  /*74d0*/  FFMA.FTZ R111, R147, R111, R142 ;  /* 0x0000006f936f7223 */ /* 0x000fe2000001008e */
[----:B------:R-:W-:Y:S01]  /*74e0*/  FFMA.FTZ R65, R99, UR6, -R109 ;  /* 0x0000000663417c23 */ /* 0x000fe2000801086d */
[----:B------:R-:W-:Y:S01]  /*74f0*/  FFMA.FTZ R107, R96, UR6, -R89 ;  /* 0x00000006606b7c23 */ /* 0x000fe20008010859 */
[----:B------:R-:W-:Y:S01]  /*7500*/  FFMA.FTZ R99, R106, UR6, -R109 ;  /* 0x000000066a637c23 */ /* 0x000fe2000801086d */
[----:B------:R-:W-:Y:S01]  /*7510*/  MUFU.EX2 R105, R105 ;  /* 0x0000006900697308 */ /* 0x000fe20000000800 */
[----:B----4-:R-:W-:Y:S01]  /*7520*/  F2FP.BF16.F32.PACK_AB R83, R2, R3 ;  /* 0x000000030253723e */ /* 0x010fe200000010ff */
[--C-:B------:R-:W-:Y:S01]  /*7530*/  FFMA.FTZ R96, R98, UR6, -R89.reuse ;  /* 0x0000000662607c23 */ /* 0x100fe20008010859 */
[--C-:B------:R-:W-:Y:S01]  /*7540*/  FFMA.FTZ R86, R86, UR6, -R89.reuse ;  /* 0x0000000656567c23 */ /* 0x100fe20008010859 */
[----:B------:R-:W-:Y:S01]  /*7550*/  FFMA.FTZ R147, R87, UR6, -R89 ;  /* 0x0000000657937c23 */ /* 0x000fe20008010859 */
[----:B------:R-:W-:Y:S01]  /*7560*/  FFMA.FTZ R109, R104, UR6, -R109 ;  /* 0x00000006686d7c23 */ /* 0x000fe2000801086d */
[----:B------:R-:W-:Y:S01]  /*7570*/  FADD.FTZ R88, R88, R111 ;  /* 0x0000006f58587221 */ /* 0x000fe20000010000 */
[----:B------:R-:W-:Y:S01]  /*7580*/  FADD.FTZ R91, R91, R164 ;  /* 0x000000a45b5b7221 */ /* 0x000fe20000010000 */
[----:B-1----:R-:W-:Y:S01]  /*7590*/  HMMA.16816.F32.BF16 R28, R80, R32, R28 ;  /* 0x00000020501c723c */ /* 0x002fe2000004181c */
[----:B------:R-:W-:Y:S01]  /*75a0*/  MUFU.EX2 R108, R108 ;  /* 0x0000006c006c7308 */ /* 0x000fe20000000800 */
[----:B------:R-:W-:Y:S01]  /*75b0*/  FADD.FTZ R3, R3, R88 ;  /* 0x0000005803037221 */ /* 0x000fe20000010000 */
[----:B------:R-:W-:-:S03]  /*75c0*/  FADD.FTZ R91, R90, R91 ;  /* 0x0000005b5a5b7221 */ /* 0x000fc60000010000 */
[----:B------:R-:W-:Y:S01]  /*75d0*/  FADD.FTZ R3, R2, R3 ;  /* 0x0000000302037221 */ /* 0x000fe20000010000 */
[----:B--2---:R-:W-:Y:S01]  /*75e0*/  FADD.FTZ R2, R66, R91 ;  /* 0x0000005b42027221 */ /* 0x004fe20000010000 */
[C---:B------:R-:W-:Y:S01]  /*75f0*/  HMMA.16816.F32.BF16 R32, R80.reuse, R34, R52 ;  /* 0x000000225020723c */ /* 0x040fe20000041834 */
[----:B------:R-:W1:Y:S01]  /*7600*/  LDSM.16.MT88.4 R52, [R114+0x8000] ;  /* 0x008000007234783b */ /* 0x000e620000004200 */
[----:B------:R-:W-:Y:S06]  /*7610*/  MUFU.EX2 R93, R93 ;  /* 0x0000005d005d7308 */ /* 0x000fec0000000800 */
[C---:B------:R-:W-:Y:S02]  /*7620*/  HMMA.16816.F32.BF16 R4, R80.reuse, R8, R4 ;  /* 0x000000085004723c */ /* 0x040fe40000041804 */
[----:B------:R-:W2:Y:S06]  /*7630*/  MUFU.EX2 R64, R64 ;  /* 0x0000004000407308 */ /* 0x000eac0000000800 */
[C---:B------:R-:W-:Y:S01]  /*7640*/  HMMA.16816.F32.BF16 R8, R80.reuse, R10, R76 ;  /* 0x0000000a5008723c */ /* 0x040fe2000004184c */
[----:B------:R-:W-:Y:S01]  /*7650*/  LDSM.16.MT88.4 R76, [R114+0x6c00] ;  /* 0x006c0000724c783b */ /* 0x000fe20000004200 */
[----:B------:R-:W4:Y:S06]  /*7660*/  MUFU.EX2 R103, R103 ;  /* 0x0000006700677308 */ /* 0x000f2c0000000800 */
[----:B------:R-:W-:Y:S02]  /*7670*/  HMMA.16816.F32.BF16 R12, R80, R16, R12 ;  /* 0x00000010500c723c */ /* 0x000fe4000004180c */
[----:B------:R-:W-:Y:S01]  /*7680*/  MUFU.EX2 R95, R95 ;  /* 0x0000005f005f7308 */ /* 0x000fe20000000800 */
[----:B--2---:R-:W-:Y:S01]  /*7690*/  FADD.FTZ R88, R64, R3 ;  /* 0x0000000340587221 */ /* 0x004fe20000010000 */
[----:B------:R-:W-:-:S04]  /*76a0*/  MOV R3, R85 ;  /* 0x0000005500037202 */ /* 0x000fc80000000f00 */
[----:B------:R-:W-:Y:S01]  /*76b0*/  HMMA.16816.F32.BF16 R16, R80, R18, R68 ;  /* 0x000000125010723c */ /* 0x000fe20000041844 */
[----:B------:R-:W-:Y:S01]  /*76c0*/  LDSM.16.MT88.4 R68, [R112+0x6c00] ;  /* 0x006c00007044783b */ /* 0x000fe20000004200 */
[----:B------:R-:W2:Y:S01]  /*76d0*/  MUFU.EX2 R92, R92 ;  /* 0x0000005c005c7308 */ /* 0x000ea20000000800 */
[----:B----4-:R-:W-:-:S05]  /*76e0*/  FADD.FTZ R88, R103, R88 ;  /* 0x0000005867587221 */ /* 0x010fca0000010000 */
[C---:B---3--:R-:W-:Y:S02]  /*76f0*/  HMMA.16816.F32.BF16 R20, R80.reuse, R24, R20 ;  /* 0x000000185014723c */ /* 0x048fe40000041814 */
[----:B------:R-:W-:Y:S06]  /*7700*/  MUFU.EX2 R150, R150 ;  /* 0x0000009600967308 */ /* 0x000fec0000000800 */
[C---:B-1----:R-:W-:Y:S02]  /*7710*/  HMMA.16816.F32.BF16 R36, R80.reuse, R52, R36 ;  /* 0x000000345024723c */ /* 0x042fe40000041824 */
[----:B------:R-:W1:Y:S06]  /*7720*/  MUFU.EX2 R123, R123 ;  /* 0x0000007b007b7308 */ /* 0x000e6c0000000800 */
[C---:B------:R-:W-:Y:S01]  /*7730*/  HMMA.16816.F32.BF16 R40, R80.reuse, R54, R40 ;  /* 0x000000365028723c */ /* 0x040fe20000041828 */
[----:B------:R-:W3:Y:S01]  /*7740*/  LDSM.16.MT88.4 R52, [R112+0x8000] ;  /* 0x008000007034783b */ /* 0x000ee20000004200 */
[----:B------:R-:W-:Y:S06]  /*7750*/  MUFU.EX2 R140, R140 ;  /* 0x0000008c008c7308 */ /* 0x000fec0000000800 */
[C---:B------:R-:W-:Y:S01]  /*7760*/  HMMA.16816.F32.BF16 R24, R80.reuse, R26, R60 ;  /* 0x0000001a5018723c */ /* 0x040fe2000004183c */
[----:B------:R-:W-:Y:S01]  /*7770*/  LDSM.16.MT88.4 R60, [R114+0x6800] ;  /* 0x00680000723c783b */ /* 0x000fe20000004200 */
[----:B------:R-:W-:Y:S08]  /*7780*/  MUFU.EX2 R101, R101 ;  /* 0x0000006500657308 */ /* 0x000ff00000000800 */
[----:B------:R-:W-:Y:S08]  /*7790*/  MUFU.EX2 R143, R143 ;  /* 0x0000008f008f7308 */ /* 0x000ff00000000800 */
[----:B------:R-:W4:Y:S08]  /*77a0*/  MUFU.EX2 R102, R102 ;  /* 0x0000006600667308 */ /* 0x000f300000000800 */
[----:B------:R-:W-:Y:S01]  /*77b0*/  MUFU.EX2 R141, R141 ;  /* 0x0000008d008d7308 */ /* 0x000fe20000000800 */
[----:B---3--:R-:W-:Y:S01]  /*77c0*/  HMMA.16816.F32.BF16 R44, R80, R52, R44 ;  /* 0x00000034502c723c */ /* 0x008fe2000004182c */
[----:B------:R-:W-:-:S06]  /*77d0*/  F2FP.BF16.F32.PACK_AB R52, R105, R66 ;  /* 0x000000426934723e */ /* 0x000fcc00000010ff */
[----:B------:R-:W3:Y:S01]  /*77e0*/  MUFU.EX2 R100, R100 ;  /* 0x0000006400647308 */ /* 0x000ee20000000800 */
[----:B------:R-:W-:Y:S01]  /*77f0*/  F2FP.BF16.F32.PACK_AB R53, R103, R64 ;  /* 0x000000406735723e */ /* 0x000fe200000010ff */
[----:B------:R-:W-:Y:S01]  /*7800*/  FADD.FTZ R105, R105, R2 ;  /* 0x0000000269697221 */ /* 0x000fe20000010000 */
[----:B------:R-:W-:Y:S01]  /*7810*/  MOV R2, R84 ;  /* 0x0000005400027202 */ /* 0x000fe20000000f00 */
[----:B------:R-:W-:Y:S01]  /*7820*/  HMMA.16816.F32.BF16 R48, R80, R54, R48 ;  /* 0x000000365030723c */ /* 0x000fe20000041830 */
[----:B------:R-:W-:-:S03]  /*7830*/  F2FP.BF16.F32.PACK_AB R54, R93, R108 ;  /* 0x0000006c5d36723e */ /* 0x000fc600000010ff */
[----:B------:R-:W-:Y:S01]  /*7840*/  MUFU.EX2 R104, R65 ;  /* 0x0000004100687308 */ /* 0x000fe20000000800 */
[----:B--2---:R-:W-:Y:S01]  /*7850*/  F2FP.BF16.F32.PACK_AB R55, R92, R95 ;  /* 0x0000005f5c37723e */ /* 0x004fe200000010ff */
[----:B------:R-:W-:Y:S01]  /*7860*/  FADD.FTZ R108, R108, R105 ;  /* 0x000000696c6c7221 */ /* 0x000fe20000010000 */
[----:B------:R-:W-:-:S03]  /*7870*/  FADD.FTZ R95, R95, R88 ;  /* 0x000000585f5f7221 */ /* 0x000fc60000010000 */
[----:B------:R-:W-:Y:S01]  /*7880*/  FADD.FTZ R93, R93, R108 ;  /* 0x0000006c5d5d7221 */ /* 0x000fe20000010000 */
[----:B------:R-:W-:Y:S01]  /*7890*/  FADD.FTZ R92, R92, R95 ;  /* 0x0000005f5c5c7221 */ /* 0x000fe20000010000 */
[C---:B------:R-:W-:Y:S01]  /*78a0*/  HMMA.16816.F32.BF16 R4, R52.reuse, R56, R4 ;  /* 0x000000383404723c */ /* 0x040fe20000041804 */
[----:B------:R-:W2:Y:S07]  /*78b0*/  MUFU.EX2 R99, R99 ;  /* 0x0000006300637308 */ /* 0x000eae0000000800 */
[C---:B------:R-:W-:Y:S01]  /*78c0*/  HMMA.16816.F32.BF16 R8, R52.reuse, R58, R8 ;  /* 0x0000003a3408723c */ /* 0x040fe20000041808 */
[----:B------:R-:W5:Y:S01]  /*78d0*/  LDSM.16.MT88.4 R56, [R112+0x6400] ;  /* 0x006400007038783b */ /* 0x000f620000004200 */
[----:B------:R-:W-:Y:S08]  /*78e0*/  MUFU.EX2 R97, R97 ;  /* 0x0000006100617308 */ /* 0x000ff00000000800 */
[----:B------:R-:W-:Y:S08]  /*78f0*/  MUFU.EX2 R106, R109 ;  /* 0x0000006d006a7308 */ /* 0x000ff00000000800 */
[----:B------:R-:W-:Y:S08]  /*7900*/  MUFU.EX2 R107, R107 ;  /* 0x0000006b006b7308 */ /* 0x000ff00000000800 */
[----:B------:R-:W2:Y:S08]  /*7910*/  MUFU.EX2 R96, R96 ;  /* 0x0000006000607308 */ /* 0x000eb00000000800 */
[----:B------:R-:W-:Y:S01]  /*7920*/  MUFU.EX2 R86, R86 ;  /* 0x0000005600567308 */ /* 0x000fe20000000800 */
[C---:B-----5:R-:W-:Y:S07]  /*7930*/  HMMA.16816.F32.BF16 R12, R52.reuse, R56, R12 ;  /* 0x00000038340c723c */ /* 0x060fee000004180c */
[----:B------:R-:W5:Y:S01]  /*7940*/  MUFU.EX2 R147, R147 ;  /* 0x0000009300937308 */ /* 0x000f620000000800 */
        /* <DEDUP_REMOVED lines=16> */
[----:B----4-:R-:W-:Y:S01]  /*7a50*/  F2FP.BF16.F32.PACK_AB R53, R102, R143 ;  /* 0x0000008f6635723e */ /* 0x010fe200000010ff */
        /* <DEDUP_REMOVED lines=9> */
[----:B------:R-:W3:Y:S01]  /*7af0*/  LDSM.16.MT88.4 R4, [R112+0x7800] ;  /* 0x007800007004783b */ /* 0x000ee20000004200 */
[----:B------:R-:W-:Y:S01]  /*7b00*/  FADD.FTZ R101, R101, R140 ;  /* 0x0000008c65657221 */ /* 0x000fe20000010000 */
[----:B------:R-:W-:-:S05]  /*7b10*/  FADD.FTZ R100, R100, R141 ;  /* 0x0000008d64647221 */ /* 0x000fca0000010000 */
[C---:B------:R-:W-:Y:S01]  /*7b20*/  HMMA.16816.F32.BF16 R8, R52.reuse, R62, R8 ;  /* 0x0000003e3408723c */ /* 0x040fe20000041808 */
[----:B------:R-:W-:Y:S07]  /*7b30*/  LDSM.16.MT88.4 R60, [R114+0x7c00] ;  /* 0x007c0000723c783b */ /* 0x000fee0000004200 */
        /* <DEDUP_REMOVED lines=9> */
[----:B---3--:R-:W-:Y:S01]  /*7bd0*/  HMMA.16816.F32.BF16 R44, R52, R4, R44 ;  /* 0x00000004342c723c */ /* 0x008fe2000004182c */
[----:B--2---:R-:W-:Y:S01]  /*7be0*/  F2FP.BF16.F32.PACK_AB R4, R99, R104 ;  /* 0x000000686304723e */ /* 0x004fe200000010ff */
[----:B------:R-:W-:Y:S01]  /*7bf0*/  FADD.FTZ R104, R104, R101 ;  /* 0x0000006568687221 */ /* 0x000fe20000010000 */
[----:B------:R-:W-:Y:S01]  /*7c00*/  F2FP.BF16.F32.PACK_AB R5, R96, R107 ;  /* 0x0000006b6005723e */ /* 0x000fe200000010ff */
[----:B------:R-:W-:-:S02]  /*7c10*/  FADD.FTZ R107, R107, R100 ;  /* 0x000000646b6b7221 */ /* 0x000fc40000010000 */
[----:B------:R-:W-:Y:S02]  /*7c20*/  FADD.FTZ R104, R99, R104 ;  /* 0x0000006863687221 */ /* 0x000fe40000010000 */
[----:B------:R-:W-:Y:S01]  /*7c30*/  HMMA.16816.F32.BF16 R48, R52, R6, R48 ;  /* 0x000000063430723c */ /* 0x000fe20000041830 */
[----:B------:R-:W-:Y:S01]  /*7c40*/  F2FP.BF16.F32.PACK_AB R6, R106, R97 ;  /* 0x000000616a06723e */ /* 0x000fe200000010ff */
[----:B------:R-:W-:Y:S01]  /*7c50*/  FADD.FTZ R107, R96, R107 ;  /* 0x0000006b606b7221 */ /* 0x000fe20000010000 */
[----:B-----5:R-:W-:Y:S01]  /*7c60*/  F2FP.BF16.F32.PACK_AB R7, R147, R86 ;  /* 0x000000569307723e */ /* 0x020fe200000010ff */
[----:B------:R-:W-:Y:S02]  /*7c70*/  FADD.FTZ R97, R97, R104 ;  /* 0x0000006861617221 */ /* 0x000fe40000010000 */
[----:B------:R-:W-:Y:S02]  /*7c80*/  FADD.FTZ R86, R86, R107 ;  /* 0x0000006b56567221 */ /* 0x000fe40000010000 */
[----:B------:R-:W-:-:S02]  /*7c90*/  FADD.FTZ R145, R106, R97 ;  /* 0x000000616a917221 */ /* 0x000fc40000010000 */
[----:B------:R-:W-:Y:S01]  /*7ca0*/  HMMA.16816.F32.BF16 R80, R4, R76, R80 ;  /* 0x0000004c0450723c */ /* 0x000fe20000041850 */
[----:B------:R-:W-:-:S07]  /*7cb0*/  FADD.FTZ R147, R147, R86 ;  /* 0x0000005693937221 */ /* 0x000fce0000010000 */
[----:B------:R-:W-:Y:S01]  /*7cc0*/  HMMA.16816.F32.BF16 R76, R4, R78, R8 ;  /* 0x0000004e044c723c */ /* 0x000fe20000041808 */
[----:B------:R-:W2:Y:S07]  /*7cd0*/  LDSM.16.MT88.4 R8, [R112+0x8c00] ;  /* 0x008c00007008783b */ /* 0x000eae0000004200 */
[C---:B-1----:R-:W-:Y:S08]  /*7ce0*/  HMMA.16816.F32.BF16 R36, R52.reuse, R56, R36 ;  /* 0x000000383424723c */ /* 0x042ff00000041824 */
[----:B------:R-:W-:Y:S01]  /*7cf0*/  HMMA.16816.F32.BF16 R40, R52, R58, R40 ;  /* 0x0000003a3428723c */ /* 0x000fe20000041828 */
[----:B------:R-:W1:Y:S07]  /*7d00*/  LDSM.16.MT88.4 R52, [R112+0x7c00] ;  /* 0x007c00007034783b */ /* 0x000e6e0000004200 */
[C---:B------:R-:W-:Y:S01]  /*7d10*/  HMMA.16816.F32.BF16 R72, R4.reuse, R68, R12 ;  /* 0x000000440448723c */ /* 0x040fe2000004180c */
[----:B------:R-:W3:Y:S07]  /*7d20*/  LDSM.16.MT88.4 R12, [R114+0x8c00] ;  /* 0x008c0000720c783b */ /* 0x000eee0000004200 */
[C---:B------:R-:W-:Y:S08]  /*7d30*/  HMMA.16816.F32.BF16 R64, R4.reuse, R60, R20 ;  /* 0x0000003c0440723c */ /* 0x040ff00000041814 */
[C---:B------:R-:W-:Y:S08]  /*7d40*/  HMMA.16816.F32.BF16 R68, R4.reuse, R70, R16 ;  /* 0x000000460444723c */ /* 0x040ff00000041810 */
[C---:B------:R-:W-:Y:S08]  /*7d50*/  HMMA.16816.F32.BF16 R60, R4.reuse, R62, R24 ;  /* 0x0000003e043c723c */ /* 0x040ff00000041818 */
[C---:B--2---:R-:W-:Y:S08]  /*7d60*/  HMMA.16816.F32.BF16 R44, R4.reuse, R8, R44 ;  /* 0x00000008042c723c */ /* 0x044ff0000004182c */
[C---:B-1----:R-:W-:Y:S08]  /*7d70*/  HMMA.16816.F32.BF16 R56, R4.reuse, R52, R28 ;  /* 0x000000340438723c */ /* 0x042ff0000004181c */
[C---:B------:R-:W-:Y:S08]  /*7d80*/  HMMA.16816.F32.BF16 R52, R4.reuse, R54, R32 ;  /* 0x000000360434723c */ /* 0x040ff00000041820 */
[C---:B---3--:R-:W-:Y:S08]  /*7d90*/  HMMA.16816.F32.BF16 R36, R4.reuse, R12, R36 ;  /* 0x0000000c0424723c */ /* 0x048ff00000041824 */
[C---:B------:R-:W-:Y:S08]  /*7da0*/  HMMA.16816.F32.BF16 R40, R4.reuse, R14, R40 ;  /* 0x0000000e0428723c */ /* 0x040ff00000041828 */
[----:B------:R-:W-:-:S15]  /*7db0*/  HMMA.16816.F32.BF16 R48, R4, R10, R48 ;  /* 0x0000000a0430723c */ /* 0x000fde0000041830 */
[----:B------:R-:W-:-:S05]  /*7dc0*/  NOP ;  /* 0x0000000000007918 */ /* 0x000fca0000000000 */
.L_x_4386:
        /* <DEDUP_REMOVED lines=11> */
[----:B------:R-:W4:Y:S01]  /*7e80*/  LDCU UR4, c[0x0][0x45c] ;  /* 0x00008b80ff0477ac */ /* 0x000f220008000800 */
[----:B------:R-:W1:Y:S06]  /*7e90*/  LDCU.64 UR6, c[0x0][0x3a0] ;  /* 0x00007400ff0677ac */ /* 0x000e6c0008000a00 */
[----:B------:R-:W5:Y:S01]  /*7ea0*/  @!P4 LDC R140, c[0x0][0x3c0] ;  /* 0x0000f000ff8ccb82 */ /* 0x000f620000000800 */
[----:B------:R-:W-:Y:S01]  /*7eb0*/  @!P4 IMAD.MOV.U32 R141, RZ, RZ, RZ ;  /* 0x000000ffff8dc224 */ /* 0x000fe200078e00ff */
[----:B------:R-:W2:Y:S04]  /*7ec0*/  LDCU.64 UR12, c[0x0][0x3c0] ;  /* 0x00007800ff0c77ac */ /* 0x000ea80008000a00 */
[----:B------:R-:W-:Y:S01]  /*7ed0*/  @!P4 IADD3 R141, P0, PT, RZ, -R141, RZ ;  /* 0x8000008dff8dc210 */ /* 0x000fe20007f1e0ff */
[----:B------:R-:W2:Y:S01]  /*7ee0*/  LDCU.64 UR10, c[0x0][0x3a8] ;  /* 0x00007500ff0a77ac */ /* 0x000ea20008000a00 */
        /* <DEDUP_REMOVED lines=8> */
.L_x_4396:
        /* <DEDUP_REMOVED lines=70> */
.L_x_4393:
        /* <DEDUP_REMOVED lines=12> */
[----:B------:R-:W-:Y:S02]  /*8490*/  LEA.HI.X R3, R129, R125, R128, 0x1, P0 ;  /* 0x0000007d81037211 */ /* 0x000fe400000f0c80 */
[----:B------:R-:W-:Y:S03]  /*84a0*/  ISETP.NE.AND P0, PT, R143, 0x1, PT ;  /* 0x000000018f00780c */ /* 0x000fe60003f05270 */
        /* <DEDUP_REMOVED lines=24> */
[----:B------:R-:W4:Y:S06]  /*8630*/  LDSM.16.M88.4 R104, [R116+0x3800] ;  /* 0x003800007468783b */ /* 0x000f2c0000000200 */
[----:B------:R-:W0:Y:S06]  /*8640*/  LDGDEPBAR ;  /* 0x00000000000079af */ /* 0x000e2c0000000000 */
[----:B------:R-:W5:Y:S06]  /*8650*/  LDSM.16.M88.4 R108, [R116+0x3c00] ;  /* 0x003c0000746c783b */ /* 0x000f6c0000000200 */
[----:B------:R-:W-:Y:S01]  /*8660*/  LDSM.16.M88.4 R88, [R113+0x5c00] ;  /* 0x005c00007158783b */ /* 0x000fe20000000200 */
        /* <DEDUP_REMOVED lines=21> */
[----:B------:R-:W-:Y:S06]  /*87c0*/  LDSM.16.M88.4 R92, [R117+0x1000] ;  /* 0x00100000755c783b */ /* 0x000fec0000000200 */
[----:B------:R-:W2:Y:S02]  /*87d0*/  LDSM.16.M88.4 R96, [R116+0x4000] ;  /* 0x004000007460783b */ /* 0x000ea40000000200 */
        /* <DEDUP_REMOVED lines=41> */
[----:B------:R-:W2:Y:S10]  /*8a70*/  LDSM.16.M88.4 R96, [R113+0x5400] ;  /* 0x005400007160783b */ /* 0x000eb40000000200 */
[----:B-1----:R-:W-:Y:S01]  /*8a80*/  FMUL.FTZ R3, R4, UR5 ;  /* 0x0000000504037c20 */ /* 0x002fe20008410000 */
[----:B------:R-:W-:Y:S01]  /*8a90*/  FMUL.FTZ R155, R5, UR5 ;  /* 0x00000005059b7c20 */ /* 0x000fe20008410000 */
[----:B------:R-:W-:Y:S01]  /*8aa0*/  FMUL.FTZ R157, R6, UR5 ;  /* 0x00000005069d7c20 */ /* 0x000fe20008410000 */
[----:B------:R-:W-:Y:S03]  /*8ab0*/  FMUL.FTZ R161, R7, UR5 ;  /* 0x0000000507a17c20 */ /* 0x000fe60008410000 */
[----:B------:R-:W1:Y:S02]  /*8ac0*/  MUFU.TANH R3, R3 ;  /* 0x0000000300037308 */ /* 0x000e640000002400 */
[----:B------:R-:W-:Y:S01]  /*8ad0*/  FMUL.FTZ R2, R9, UR5 ;  /* 0x0000000509027c20 */ /* 0x000fe20008410000 */
[----:B------:R-:W-:Y:S01]  /*8ae0*/  FMUL.FTZ R159, R8, UR5 ;  /* 0x00000005089f7c20 */ /* 0x000fe20008410000 */
[----:B------:R-:W-:Y:S01]  /*8af0*/  FMUL.FTZ R165, R10, UR5 ;  /* 0x000000050aa57c20 */ /* 0x000fe20008410000 */
[----:B------:R-:W-:Y:S05]  /*8b00*/  FMUL.FTZ R163, R11, UR5 ;  /* 0x000000050ba37c20 */ /* 0x000fea0008410000 */
[----:B------:R3:W4:Y:S10]  /*8b10*/  MUFU.TANH R8, R2 ;  /* 0x0000000200087308 */ /* 0x0007340000002400 */
[----:B------:R-:W1:Y:S10]  /*8b20*/  MUFU.TANH R155, R155 ;  /* 0x0000009b009b7308 */ /* 0x000e740000002400 */
[----:B------:R-:W1:Y:S01]  /*8b30*/  MUFU.TANH R157, R157 ;  /* 0x0000009d009d7308 */ /* 0x000e620000002400 */
[C---:B--2---:R-:W-:Y:S09]  /*8b40*/  HMMA.16816.F32.BF16 R12, R92.reuse, R96, R12 ;  /* 0x000000605c0c723c */ /* 0x044ff2000004180c */
[----:B------:R-:W2:Y:S01]  /*8b50*/  MUFU.TANH R161, R161 ;  /* 0x000000a100a17308 */ /* 0x000ea20000002400 */
[C---:B------:R-:W-:Y:S01]  /*8b60*/  HMMA.16816.F32.BF16 R16, R92.reuse, R98, R16 ;  /* 0x000000625c10723c */ /* 0x040fe20000041810 */
[----:B------:R-:W5:Y:S01]  /*8b70*/  LDSM.16.M88.4 R96, [R113+0x5800] ;  /* 0x005800007160783b */ /* 0x000f620000000200 */
[----:B------:R-:W-:Y:S07]  /*8b80*/  DEPBAR.LE SB0, 0x0 ;  /* 0x000080000000791a */ /* 0x000fee0000000000 */
[----:B------:R-:W1:Y:S01]  /*8b90*/  MUFU.TANH R159, R159 ;  /* 0x0000009f009f7308 */ /* 0x000e620000002400 */
[----:B------:R-:W-:Y:S01]  /*8ba0*/  BAR.SYNC.DEFER_BLOCKING 0x0 ;  /* 0x0000000000007b1d */ /* 0x000fe20000010000 */
        /* <DEDUP_REMOVED lines=8> */
[----:B---3--:R-:W-:Y:S06]  /*8c30*/  FMUL.FTZ R2, R19, UR5 ;  /* 0x0000000513027c20 */ /* 0x008fec0008410000 */
[----:B------:R3:W1:Y:S10]  /*8c40*/  MUFU.TANH R110, R86 ;  /* 0x00000056006e7308 */ /* 0x0006740000002400 */
[----:B------:R-:W1:Y:S10]  /*8c50*/  MUFU.TANH R163, R163 ;  /* 0x000000a300a37308 */ /* 0x000e740000002400 */
[----:B------:R-:W1:Y:S01]  /*8c60*/  MUFU.TANH R150, R150 ;  /* 0x0000009600967308 */ /* 0x000e620000002400 */
[C---:B-----5:R-:W-:Y:S09]  /*8c70*/  HMMA.16816.F32.BF16 R20, R92.reuse, R96, R20 ;  /* 0x000000605c14723c */ /* 0x060ff20000041814 */
[----:B------:R-:W1:Y:S01]  /*8c80*/  MUFU.TANH R148, R148 ;  /* 0x0000009400947308 */ /* 0x000e620000002400 */
[C---:B------:R-:W-:Y:S09]  /*8c90*/  HMMA.16816.F32.BF16 R24, R92.reuse, R98, R24 ;  /* 0x000000625c18723c */ /* 0x040ff20000041818 */
[----:B------:R-:W1:Y:S01]  /*8ca0*/  MUFU.TANH R153, R153 ;  /* 0x0000009900997308 */ /* 0x000e620000002400 */
[C---:B------:R-:W-:Y:S03]  /*8cb0*/  HMMA.16816.F32.BF16 R28, R92.reuse, R88, R28 ;  /* 0x000000585c1c723c */ /* 0x040fe6000004181c */
[----:B------:R-:W-:Y:S01]  /*8cc0*/  FMUL.FTZ R152, R21, UR5 ;  /* 0x0000000515987c20 */ /* 0x000fe20008410000 */
[----:B------:R-:W-:Y:S01]  /*8cd0*/  FMUL.FTZ R87, R23, UR5 ;  /* 0x0000000517577c20 */ /* 0x000fe20008410000 */
[----:B------:R-:W-:Y:S04]  /*8ce0*/  FMUL.FTZ R154, R20, UR5 ;  /* 0x00000005149a7c20 */ /* 0x000fe80008410000 */
[----:B------:R-:W1:Y:S01]  /*8cf0*/  MUFU.TANH R151, R151 ;  /* 0x0000009700977308 */ /* 0x000e620000002400 */
[----:B------:R-:W-:Y:S01]  /*8d00*/  FMUL.FTZ R123, R22, UR5 ;  /* 0x00000005167b7c20 */ /* 0x000fe20008410000 */
[----:B------:R-:W-:Y:S03]  /*8d10*/  HMMA.16816.F32.BF16 R32, R92, R90, R32 ;  /* 0x0000005a5c20723c */ /* 0x000fe60000041820 */
[----:B---3--:R-:W-:Y:S01]  /*8d20*/  FMUL.FTZ R86, R24, UR5 ;  /* 0x0000000518567c20 */ /* 0x008fe20008410000 */
[----:B------:R-:W-:Y:S01]  /*8d30*/  FMUL.FTZ R89, R25, UR5 ;  /* 0x0000000519597c20 */ /* 0x000fe20008410000 */
[----:B------:R-:W-:Y:S03]  /*8d40*/  FMUL.FTZ R88, R26, UR5 ;  /* 0x000000051a587c20 */ /* 0x000fe60008410000 */
[----:B------:R3:W1:Y:S01]  /*8d50*/  MUFU.TANH R99, R152 ;  /* 0x0000009800637308 */ /* 0x0006620000002400 */
[----:B------:R-:W-:Y:S09]  /*8d60*/  FMUL.FTZ R90, R29, UR5 ;  /* 0x000000051d5a7c20 */ /* 0x000ff20008410000 */
[----:B------:R5:W1:Y:S01]  /*8d70*/  MUFU.TANH R102, R87 ;  /* 0x0000005700667308 */ /* 0x000a620000002400 */
[----:B------:R-:W-:Y:S09]  /*8d80*/  FMUL.FTZ R91, R33, UR5 ;  /* 0x00000005215b7c20 */ /* 0x000ff20008410000 */
[----:B------:R4:W1:Y:S01]  /*8d90*/  MUFU.TANH R98, R86 ;  /* 0x0000005600627308 */ /* 0x0008620000002400 */
[----:B---3--:R-:W-:Y:S09]  /*8da0*/  FMUL.FTZ R152, R28, UR5 ;  /* 0x000000051c987c20 */ /* 0x008ff20008410000 */
[----:B------:R3:W1:Y:S01]  /*8db0*/  MUFU.TANH R97, R89 ;  /* 0x0000005900617308 */ /* 0x0006620000002400 */
[----:B-----5:R-:W-:Y:S09]  /*8dc0*/  FMUL.FTZ R87, R34, UR5 ;  /* 0x0000000522577c20 */ /* 0x020ff20008410000 */
[----:B------:R5:W1:Y:S01]  /*8dd0*/  MUFU.TANH R103, R88 ;  /* 0x0000005800677308 */ /* 0x000a620000002400 */
[----:B----4-:R-:W-:Y:S09]  /*8de0*/  FMUL.FTZ R86, R35, UR5 ;  /* 0x0000000523567c20 */ /* 0x010ff20008410000 */
[----:B------:R4:W1:Y:S01]  /*8df0*/  MUFU.TANH R104, R154 ;  /* 0x0000009a00687308 */ /* 0x0008620000002400 */
[----:B---3--:R-:W-:Y:S09]  /*8e00*/  FMUL.FTZ R89, R30, UR5 ;  /* 0x000000051e597c20 */ /* 0x008ff20008410000 */
[----:B------:R3:W1:Y:S01]  /*8e10*/  MUFU.TANH R105, R123 ;  /* 0x0000007b00697308 */ /* 0x0006620000002400 */
[----:B-----5:R-:W-:Y:S09]  /*8e20*/  FMUL.FTZ R88, R31, UR5 ;  /* 0x000000051f587c20 */ /* 0x020ff20008410000 */
[----:B------:R-:W1:Y:S01]  /*8e30*/  MUFU.TANH R146, R146 ;  /* 0x0000009200927308 */ /* 0x000e620000002400 */
[----:B----4-:R-:W-:Y:S09]  /*8e40*/  FMUL.FTZ R154, R27, UR5 ;  /* 0x000000051b9a7c20 */ /* 0x010ff20008410000 */
[----:B------:R-:W4:Y:S01]  /*8e50*/  MUFU.TANH R149, R149 ;  /* 0x0000009500957308 */ /* 0x000f220000002400 */
[----:B---3--:R-:W-:Y:S09]  /*8e60*/  FMUL.FTZ R123, R32, UR5 ;  /* 0x00000005207b7c20 */ /* 0x008ff20008410000 */
[----:B------:R-:W3:Y:S10]  /*8e70*/  MUFU.TANH R2, R2 ;  /* 0x0000000200027308 */ /* 0x000ef40000002400 */
[----:B------:R1:W1:Y:S10]  /*8e80*/  MUFU.TANH R100, R154 ;  /* 0x0000009a00647308 */ /* 0x0002740000002400 */
[----:B------:R-:W1:Y:S10]  /*8e90*/  MUFU.TANH R152, R152 ;  /* 0x0000009800987308 */ /* 0x000e740000002400 */
[----:B------:R-:W1:Y:S10]  /*8ea0*/  MUFU.TANH R90, R90 ;  /* 0x0000005a005a7308 */ /* 0x000e740000002400 */
[----:B------:R-:W1:Y:S10]  /*8eb0*/  MUFU.TANH R89, R89 ;  /* 0x0000005900597308 */ /* 0x000e740000002400 */
[----:B------:R-:W1:Y:S10]  /*8ec0*/  MUFU.TANH R88, R88 ;  /* 0x0000005800587308 */ /* 0x000e740000002400 */
[----:B------:R1:W1:Y:S10]  /*8ed0*/  MUFU.TANH R101, R123 ;  /* 0x0000007b00657308 */ /* 0x0002740000002400 */
[----:B------:R1:W1:Y:S10]  /*8ee0*/  MUFU.TANH R96, R91 ;  /* 0x0000005b00607308 */ /* 0x0002740000002400 */
[----:B------:R-:W1:Y:S10]  /*8ef0*/  MUFU.TANH R87, R87 ;  /* 0x0000005700577308 */ /* 0x000e740000002400 */
[----:B------:R-:W1:Y:S01]  /*8f00*/  MUFU.TANH R86, R86 ;  /* 0x0000005600567308 */ /* 0x000e620000002400 */
[----:B--234-:R-:W-:Y:S05]  /*8f10*/  @!P0 BRA `(.L_x_4394) ;  /* 0x0000000400b88947 */ /* 0x01cfea0003800000 */
        /* <DEDUP_REMOVED lines=8> */
[----:B------:R-:W-:Y:S08]  /*8fa0*/  @!P4 BRA `(.L_x_4395) ;  /* 0x000000040000c947 */ /* 0x000ff00003800000 */
[----:B------:R-:W-:Y:S01]  /*8fb0*/  IMAD.MOV.U32 R10, RZ, RZ, RZ ;  /* 0x000000ffff0a7224 */ /* 0x000fe200078e00ff */
[----:B------:R-:W2:Y:S02]  /*8fc0*/  LDC R5, c[0x0][0x4f0] ;  /* 0x00013c00ff057b82 */ /* 0x000ea40000000800 */
[-C--:B--2---:R-:W-:Y:S04]  /*8fd0*/  IABS R4, R5.reuse ;  /* 0x0000000500047213 */ /* 0x084fe80000000000 */
[----:B------:R-:W2:Y:S10]  /*8fe0*/  I2F.RP R7, R4 ;  /* 0x0000000400077306 */ /* 0x000eb40000209400 */
[----:B--2---:R-:W2:Y:S02]  /*8ff0*/  MUFU.RCP R6, R7 ;  /* 0x0000000700067308 */ /* 0x004ea40000001000 */
[----:B--2---:R-:W-:Y:S08]  /*9000*/  VIADD R12, R6, 0xffffffe ;  /* 0x0ffffffe060c7836 */ /* 0x004ff00000000000 */
[----:B------:R-:W2:Y:S02]  /*9010*/  F2I.FTZ.U32.TRUNC.NTZ R11, R12 ;  /* 0x0000000c000b7305 */ /* 0x000ea4000021f000 */
[--C-:B--2---:R-:W-:Y:S01]  /*9020*/  IMAD.MOV R6, RZ, RZ, -R11.reuse ;  /* 0x000000ffff067224 */ /* 0x104fe200078e0a0b */
[----:B------:R-:W-:Y:S03]  /*9030*/  IADD3 R12, PT, PT, R144, -0x80, RZ ;  /* 0xffffff80900c7810 */ /* 0x000fe60007ffe0ff */
[----:B------:R-:W-:Y:S04]  /*9040*/  IMAD R6, R6, R4, RZ ;  /* 0x0000000406067224 */ /* 0x000fe800078e02ff */
[----:B------:R-:W-:Y:S01]  /*9050*/  IMAD.HI.U32 R10, R11, R6, R10 ;  /* 0x000000060b0a7227 */ /* 0x000fe200078e000a */
[----:B------:R-:W-:Y:S04]  /*9060*/  IADD3 R6, PT, PT, R144, -0x40, RZ ;  /* 0xffffffc090067810 */ /* 0x000fe80007ffe0ff */
        /* <DEDUP_REMOVED lines=52> */
.L_x_4395:
[--C-:B-1----:R-:W-:Y:S01]  /*93b0*/  @!P3 IMAD.MOV.U32 R123, RZ, RZ, R121.reuse ;  /* 0x000000ffff7bb224 */ /* 0x102fe200078e0079 */
        /* <DEDUP_REMOVED lines=36> */
.L_x_4394:
[C---:B------:R-:W-:Y:S01]  /*9600*/  IADD3 R10, PT, PT, R142.reuse, -0x20, RZ ;  /* 0xffffffe08e0a7810 */ /* 0x040fe20007ffe0ff */
[----:B------:R-:W-:Y:S01]  /*9610*/  LDSM.16.MT88.4 R92, [R114+0x6000] ;  /* 0x00600000725c783b */ /* 0x000fe20000004200 */
[----:B--2---:R-:W-:Y:S02]  /*9620*/  I2FP.F32.U32 R5, R142 ;  /* 0x0000008e00057245 */ /* 0x004fe40000201000 */
[----:B------:R-:W-:Y:S02]  /*9630*/  I2FP.F32.U32 R10, R10 ;  /* 0x0000000a000a7245 */ /* 0x000fe40000201000 */
[----:B------:R-:W-:Y:S01]  /*9640*/  IADD3 R4, PT, PT, R142, -0xf, RZ ;  /* 0xfffffff18e047810 */ /* 0x000fe20007ffe0ff */
[CC--:B-1----:R-:W-:Y:S01]  /*9650*/  FFMA.FTZ R105, R0.reuse, R5.reuse, R105 ;  /* 0x0000000500697223 */ /* 0x0c2fe20000010069 */
[C---:B------:R-:W-:Y:S01]  /*9660*/  FFMA.FTZ R104, R0.reuse, R5, R104 ;  /* 0x0000000500687223 */ /* 0x040fe20000010068 */
[CC--:B------:R-:W-:Y:S01]  /*9670*/  FFMA.FTZ R157, R0.reuse, R10.reuse, R157 ;  /* 0x0000000a009d7223 */ /* 0x0c0fe2000001009d */
[----:B------:R-:W-:Y:S01]  /*9680*/  FFMA.FTZ R10, R0, R10, R3 ;  /* 0x0000000a000a7223 */ /* 0x000fe20000010003 */
[C---:B------:R-:W-:Y:S02]  /*9690*/  IADD3 R5, PT, PT, R142.reuse, -0x10, RZ ;  /* 0xfffffff08e057810 */ /* 0x040fe40007ffe0ff */
[C---:B------:R-:W-:Y:S02]  /*96a0*/  IADD3 R3, PT, PT, R142.reuse, -0x17, RZ ;  /* 0xffffffe98e037810 */ /* 0x040fe40007ffe0ff */
[----:B------:R-:W-:Y:S02]  /*96b0*/  I2FP.F32.U32 R4, R4 ;  /* 0x0000000400047245 */ /* 0x000fe40000201000 */
[C---:B------:R-:W-:Y:S02]  /*96c0*/  IADD3 R7, PT, PT, R142.reuse, -0x7, RZ ;  /* 0xfffffff98e077810 */ /* 0x040fe40007ffe0ff */
[----:B------:R-:W-:Y:S01]  /*96d0*/  IADD3 R16, PT, PT, R142, -0x1f, RZ ;  /* 0xffffffe18e107810 */ /* 0x000fe20007ffe0ff */
[CC--:B------:R-:W-:Y:S01]  /*96e0*/  FFMA.FTZ R151, R0.reuse, R4.reuse, R151 ;  /* 0x0000000400977223 */ /* 0x0c0fe20000010097 */
[----:B------:R-:W-:Y:S01]  /*96f0*/  I2FP.F32.U32 R5, R5 ;  /* 0x0000000500057245 */ /* 0x000fe20000201000 */
[C---:B------:R-:W-:Y:S01]  /*9700*/  FFMA.FTZ R148, R0.reuse, R4, R148 ;  /* 0x0000000400947223 */ /* 0x040fe20000010094 */
[----:B------:R-:W-:Y:S02]  /*9710*/  I2FP.F32.U32 R3, R3 ;  /* 0x0000000300037245 */ /* 0x000fe40000201000 */
[----:B------:R-:W-:Y:S01]  /*9720*/  I2FP.F32.U32 R7, R7 ;  /* 0x0000000700077245 */ /* 0x000fe20000201000 */
[-C--:B------:R-:W-:Y:S01]  /*9730*/  FFMA.FTZ R150, R0, R5.reuse, R150 ;  /* 0x0000000500967223 */ /* 0x080fe20000010096 */
[----:B------:R-:W-:Y:S01]  /*9740*/  IADD3 R12, PT, PT, R142, -0x18, RZ ;  /* 0xffffffe88e0c7810 */ /* 0x000fe20007ffe0ff */
[C---:B------:R-:W-:Y:S01]  /*9750*/  FFMA.FTZ R153, R0.reuse, R5, R153 ;  /* 0x0000000500997223 */ /* 0x040fe20000010099 */
[----:B------:R-:W-:Y:S01]  /*9760*/  I2FP.F32.U32 R16, R16 ;  /* 0x0000001000107245 */ /* 0x000fe20000201000 */
[-C--:B------:R-:W-:Y:S01]  /*9770*/  FFMA.FTZ R8, R0, R3.reuse, R8 ;  /* 0x0000000300087223 */ /* 0x080fe20000010008 */
[----:B------:R-:W-:Y:S01]  /*9780*/  IADD3 R4, PT, PT, R142, 0x8, RZ ;  /* 0x000000088e047810 */ /* 0x000fe20007ffe0ff */
[----:B------:R-:W-:Y:S01]  /*9790*/  FFMA.FTZ R163, R0, R3, R163 ;  /* 0x0000000300a37223 */ /* 0x000fe200000100a3 */
[----:B------:R-:W-:Y:S01]  /*97a0*/  IADD3 R5, PT, PT, R142, 0x1, RZ ;  /* 0x000000018e057810 */ /* 0x000fe20007ffe0ff */
[C---:B------:R-:W-:Y:S01]  /*97b0*/  FFMA.FTZ R123, R0.reuse, R7, R2 ;  /* 0x00000007007b7223 */ /* 0x040fe20000010002 */
[----:B------:R-:W-:Y:S01]  /*97c0*/  I2FP.F32.U32 R12, R12 ;  /* 0x0000000c000c7245 */ /* 0x000fe20000201000 */
[C---:B------:R-:W-:Y:S01]  /*97d0*/  FFMA.FTZ R161, R0.reuse, R16, R161 ;  /* 0x0000001000a17223 */ /* 0x040fe200000100a1 */
[----:B------:R-:W-:Y:S01]  /*97e0*/  I2FP.F32.U32 R2, R4 ;  /* 0x0000000400027245 */ /* 0x000fe20000201000 */
[----:B------:R-:W-:Y:S01]  /*97f0*/  FFMA.FTZ R16, R0, R16, R155 ;  /* 0x0000001000107223 */ /* 0x000fe2000001009b */
[----:B------:R-:W-:Y:S01]  /*9800*/  IADD3 R3, PT, PT, R142, -0x8, RZ ;  /* 0xfffffff88e037810 */ /* 0x000fe20007ffe0ff */
[C---:B------:R-:W-:Y:S01]  /*9810*/  FFMA.FTZ R165, R0.reuse, R12, R165 ;  /* 0x0000000c00a57223 */ /* 0x040fe200000100a5 */
[----:B------:R-:W-:Y:S01]  /*9820*/  I2FP.F32.U32 R5, R5 ;  /* 0x0000000500057245 */ /* 0x000fe20000201000 */
[CC--:B------:R-:W-:Y:S01]  /*9830*/  FFMA.FTZ R103, R0.reuse, R2.reuse, R103 ;  /* 0x0000000200677223 */ /* 0x0c0fe20000010067 */
[----:B------:R-:W-:Y:S01]  /*9840*/  I2FP.F32.U32 R3, R3 ;  /* 0x0000000300037245 */ /* 0x000fe20000201000 */
[C---:B------:R-:W-:Y:S01]  /*9850*/  FFMA.FTZ R98, R0.reuse, R2, R98 ;  /* 0x0000000200627223 */ /* 0x040fe20000010062 */
[----:B------:R-:W-:Y:S01]  /*9860*/  FMNMX3.FTZ R2, R85, R157, R161, !PT ;  /* 0x0000009d55027276 */ /* 0x000fe200078100a1 */
[C---:B------:R-:W-:Y:S01]  /*9870*/  FFMA.FTZ R12, R0.reuse, R12, R159 ;  /* 0x0000000c000c7223 */ /* 0x040fe2000001009f */
[CC--:B------:R-:W-:Y:S01]  /*9880*/  FFMA.FTZ R102, R0.reuse, R5.reuse, R102 ;  /* 0x0000000500667223 */ /* 0x0c0fe20000010066 */
[----:B------:R-:W-:Y:S01]  /*9890*/  FFMA.FTZ R99, R0, R5, R99 ;  /* 0x0000000500637223 */ /* 0x000fe20000010063 */
[----:B------:R-:W-:Y:S01]  /*98a0*/  FMNMX3.FTZ R5, R84, R10, R16, !PT ;  /* 0x0000000a54057276 */ /* 0x000fe20007810010 */
[CC--:B------:R-:W-:Y:S01]  /*98b0*/  FFMA.FTZ R149, R0.reuse, R3.reuse, R149 ;  /* 0x0000000300957223 */ /* 0x0c0fe20000010095 */
[----:B------:R-:W-:Y:S01]  /*98c0*/  FFMA.FTZ R146, R0, R3, R146 ;  /* 0x0000000300927223 */ /* 0x000fe20000010092 */
[----:B------:R-:W-:Y:S01]  /*98d0*/  IADD3 R3, PT, PT, R142, 0x9, RZ ;  /* 0x000000098e037810 */ /* 0x000fe20007ffe0ff */
[----:B------:R-:W-:Y:S01]  /*98e0*/  FFMA.FTZ R110, R0, R7, R110 ;  /* 0x00000007006e7223 */ /* 0x000fe2000001006e */
[----:B------:R-:W-:Y:S02]  /*98f0*/  FMNMX3.FTZ R2, R2, R165, R163, !PT ;  /* 0x000000a502027276 */ /* 0x000fe400078100a3 */
[----:B------:R-:W-:Y:S02]  /*9900*/  FMNMX3.FTZ R5, R5, R12, R8, !PT ;  /* 0x0000000c05057276 */ /* 0x000fe40007810008 */
[----:B------:R-:W-:Y:S02]  /*9910*/  I2FP.F32.U32 R3, R3 ;  /* 0x0000000300037245 */ /* 0x000fe40000201000 */
[----:B------:R-:W-:Y:S02]  /*9920*/  FMNMX3.FTZ R2, R2, R153, R151, !PT ;  /* 0x0000009902027276 */ /* 0x000fe40007810097 */
[----:B------:R-:W-:Y:S01]  /*9930*/  IADD3 R91, PT, PT, R142, 0x10, RZ ;  /* 0x000000108e5b7810 */ /* 0x000fe20007ffe0ff */
[-C--:B------:R-:W-:Y:S01]  /*9940*/  FFMA.FTZ R100, R0, R3.reuse, R100 ;  /* 0x0000000300647223 */ /* 0x080fe20000010064 */
[----:B------:R-:W-:Y:S01]  /*9950*/  IADD3 R7, PT, PT, R142, 0x11, RZ ;  /* 0x000000118e077810 */ /* 0x000fe20007ffe0ff */
[----:B------:R-:W-:Y:S01]  /*9960*/  FFMA.FTZ R97, R0, R3, R97 ;  /* 0x0000000300617223 */ /* 0x000fe20000010061 */
[----:B------:R-:W-:Y:S02]  /*9970*/  FMNMX3.FTZ R5, R5, R150, R148, !PT ;  /* 0x0000009605057276 */ /* 0x000fe40007810094 */
[----:B------:R-:W-:Y:S02]  /*9980*/  FMNMX3.FTZ R2, R2, R149, R123, !PT ;  /* 0x0000009502027276 */ /* 0x000fe4000781007b */
[----:B------:R-:W-:Y:S02]  /*9990*/  I2FP.F32.U32 R91, R91 ;  /* 0x0000005b005b7245 */ /* 0x000fe40000201000 */
[----:B------:R-:W-:Y:S02]  /*99a0*/  I2FP.F32.U32 R7, R7 ;  /* 0x0000000700077245 */ /* 0x000fe40000201000 */
[----:B------:R-:W-:Y:S01]  /*99b0*/  IADD3 R3, PT, PT, R142, 0x19, RZ ;  /* 0x000000198e037810 */ /* 0x000fe20007ffe0ff */
[----:B------:R-:W-:Y:S01]  /*99c0*/  FFMA.FTZ R89, R0, R91, R89 ;  /* 0x0000005b00597223 */ /* 0x000fe20000010059 */
[----:B------:R-:W-:Y:S01]  /*99d0*/  IADD3 R4, PT, PT, R142, 0x18, RZ ;  /* 0x000000188e047810 */ /* 0x000fe20007ffe0ff */
[C---:B------:R-:W-:Y:S01]  /*99e0*/  FFMA.FTZ R88, R0.reuse, R7, R88 ;  /* 0x0000000700587223 */ /* 0x040fe20000010058 */
[----:B------:R-:W-:Y:S01]  /*99f0*/  FMNMX3.FTZ R5, R5, R146, R110, !PT ;  /* 0x0000009205057276 */ /* 0x000fe2000781006e */
[----:B------:R-:W-:Y:S01]  /*9a00*/  FFMA.FTZ R91, R0, R91, R152 ;  /* 0x0000005b005b7223 */ /* 0x000fe20000010098 */
[----:B------:R-:W-:Y:S01]  /*9a10*/  FMNMX3.FTZ R2, R2, R105, R102, !PT ;  /* 0x0000006902027276 */ /* 0x000fe20007810066 */
[C---:B------:R-:W-:Y:S01]  /*9a20*/  FFMA.FTZ R90, R0.reuse, R7, R90 ;  /* 0x00000007005a7223 */ /* 0x040fe2000001005a */
[----:B------:R-:W-:Y:S02]  /*9a30*/  I2FP.F32.U32 R3, R3 ;  /* 0x0000000300037245 */ /* 0x000fe40000201000 */
[----:B------:R-:W-:Y:S02]  /*9a40*/  I2FP.F32.U32 R4, R4 ;  /* 0x0000000400047245 */ /* 0x000fe40000201000 */
[----:B------:R-:W-:Y:S01]  /*9a50*/  FMNMX3.FTZ R5, R5, R104, R99, !PT ;  /* 0x0000006805057276 */ /* 0x000fe20007810063 */
[----:B------:R-:W-:Y:S01]  /*9a60*/  FFMA.FTZ R86, R0, R3, R86 ;  /* 0x0000000300567223 */ /* 0x000fe20000010056 */
        /* <DEDUP_REMOVED lines=11> */
[----:B------:R-:W-:Y:S02]  /*9b20*/  IADD3 R144, PT, PT, R144, -0x40, RZ ;  /* 0xffffffc090907810 */ /* 0x000fe40007ffe0ff */
        /* <DEDUP_REMOVED lines=9> */
[----:B------:R-:W-:Y:S01]  /*9bc0*/  FMUL.FTZ R107, R3, UR4 ;  /* 0x00000004036b7c20 */ /* 0x000fe20008410000 */
[C---:B------:R-:W-:Y:S01]  /*9bd0*/  FSETP.NEU.FTZ.AND P0, PT, R2.reuse, -INF , PT ;  /* 0xff8000000200780b */ /* 0x040fe20003f1d000 */
[C---:B------:R-:W-:Y:S01]  /*9be0*/  FADD.FTZ R4, -R2.reuse, R85 ;  /* 0x0000005502047221 */ /* 0x040fe20000010100 */
[----:B------:R-:W-:Y:S01]  /*9bf0*/  FMUL.FTZ R84, R5, UR4 ;  /* 0x0000000405547c20 */ /* 0x000fe20008410000 */
[----:B------:R-:W-:Y:S02]  /*9c00*/  FMUL.FTZ R108, R2, UR4 ;  /* 0x00000004026c7c20 */ /* 0x000fe40008410000 */
[----:B------:R-:W-:Y:S03]  /*9c10*/  FMUL.FTZ R6, R4, UR4 ;  /* 0x0000000404067c20 */ /* 0x000fe60008410000 */
[----:B------:R-:W1:Y:S01]  /*9c20*/  MUFU.EX2 R84, R84 ;  /* 0x0000005400547308 */ /* 0x000e620000000800 */
[----:B------:R-:W-:Y:S02]  /*9c30*/  FSEL R108, R108, RZ, P0 ;  /* 0x000000ff6c6c7208 */ /* 0x000fe40000000000 */
[----:B------:R-:W-:Y:S03]  /*9c40*/  FSETP.NEU.FTZ.AND P0, PT, R3, -INF , PT ;  /* 0xff8000000300780b */ /* 0x000fe60003f1d000 */
[--C-:B------:R-:W-:Y:S01]  /*9c50*/  FFMA.FTZ R9, R157, UR4, -R108.reuse ;  /* 0x000000049d097c23 */ /* 0x100fe2000801086c */
[----:B------:R-:W-:Y:S03]  /*9c60*/  FSEL R107, R107, RZ, P0 ;  /* 0x000000ff6b6b7208 */ /* 0x000fe60000000000 */
[----:B------:R-:W2:Y:S01]  /*9c70*/  MUFU.EX2 R4, R6 ;  /* 0x0000000600047308 */ /* 0x000ea20000000800 */
[--C-:B------:R-:W-:Y:S01]  /*9c80*/  FFMA.FTZ R109, R161, UR4, -R108.reuse ;  /* 0x00000004a16d7c23 */ /* 0x100fe2000801086c */
[--C-:B------:R-:W-:Y:S01]  /*9c90*/  FFMA.FTZ R106, R165, UR4, -R108.reuse ;  /* 0x00000004a56a7c23 */ /* 0x100fe2000801086c */
[--C-:B------:R-:W-:Y:S01]  /*9ca0*/  FFMA.FTZ R85, R163, UR4, -R108.reuse ;  /* 0x00000004a3557c23 */ /* 0x100fe2000801086c */
[--C-:B------:R-:W-:Y:S01]  /*9cb0*/  FFMA.FTZ R111, R10, UR4, -R107.reuse ;  /* 0x000000040a6f7c23 */ /* 0x100fe2000801086b */
[--C-:B------:R-:W-:Y:S01]  /*9cc0*/  FFMA.FTZ R105, R105, UR4, -R108.reuse ;  /* 0x0000000469697c23 */ /* 0x100fe2000801086c */
[----:B------:R-:W-:Y:S01]  /*9cd0*/  FFMA.FTZ R102, R102, UR4, -R108 ;  /* 0x0000000466667c23 */ /* 0x000fe2000801086c */
[--C-:B------:R-:W-:Y:S03]  /*9ce0*/  FFMA.FTZ R99, R99, UR4, -R107.reuse ;  /* 0x0000000463637c23 */ /* 0x100fe6000801086b */
[----:B------:R-:W3:Y:S01]  /*9cf0*/  MUFU.EX2 R9, R9 ;  /* 0x0000000900097308 */ /* 0x000ee20000000800 */
        /* <DEDUP_REMOVED lines=8> */
[C---:B--2---:R-:W-:Y:S01]  /*9d80*/  FMUL.FTZ R10, R4.reuse, R78 ;  /* 0x0000004e040a7220 */ /* 0x044fe20000410000 */
[C---:B------:R-:W-:Y:S01]  /*9d90*/  FMUL.FTZ R18, R4.reuse, R70 ;  /* 0x0000004604127220 */ /* 0x040fe20000410000 */
[----:B------:R-:W-:Y:S01]  /*9da0*/  FMUL.FTZ R19, R4, R71 ;  /* 0x0000004704137220 */ /* 0x000fe20000410000 */
[--C-:B------:R-:W-:Y:S01]  /*9db0*/  FFMA.FTZ R71, R12, UR4, -R107.reuse ;  /* 0x000000040c477c23 */ /* 0x100fe2000801086b */
[--C-:B------:R-:W-:Y:S01]  /*9dc0*/  FFMA.FTZ R70, R8, UR4, -R107.reuse ;  /* 0x0000000408467c23 */ /* 0x100fe2000801086b */
[----:B------:R-:W-:Y:S01]  /*9dd0*/  FFMA.FTZ R78, R16, UR4, -R107 ;  /* 0x00000004104e7c23 */ /* 0x000fe2000801086b */
[C---:B------:R-:W-:Y:S01]  /*9de0*/  FMUL.FTZ R14, R4.reuse, R74 ;  /* 0x0000004a040e7220 */ /* 0x040fe20000410000 */
[----:B------:R-:W-:Y:S01]  /*9df0*/  FMUL.FTZ R15, R4, R75 ;  /* 0x0000004b040f7220 */ /* 0x000fe20000410000 */
[----:B------:R-:W-:Y:S01]  /*9e00*/  FMUL.FTZ R12, R84, R72 ;  /* 0x00000048540c7220 */ /* 0x000fe20000410000 */
[----:B------:R-:W-:Y:S01]  /*9e10*/  MUFU.EX2 R71, R71 ;  /* 0x0000004700477308 */ /* 0x000fe20000000800 */
[----:B------:R-:W1:Y:S01]  /*9e20*/  LDSM.16.MT88.4 R72, [R112+0x6000] ;  /* 0x006000007048783b */ /* 0x000e620000004200 */
        /* <DEDUP_REMOVED lines=10> */
[C---:B---3--:R-:W-:Y:S01]  /*9ed0*/  FFMA.FTZ R62, R4.reuse, R147, R9 ;  /* 0x00000093043e7223 */ /* 0x048fe20000010009 */
        /* <DEDUP_REMOVED lines=12> */
[----:B------:R-:W3:Y:S01]  /*9fa0*/  LDSM.16.MT88.4 R64, [R114+0x7000] ;  /* 0x007000007240783b */ /* 0x000ee20000004200 */
[----:B------:R-:W-:Y:S01]  /*9fb0*/  FMUL.FTZ R4, R84, R80 ;  /* 0x0000005054047220 */ /* 0x000fe20000410000 */
[----:B--2---:R-:W-:Y:S01]  /*9fc0*/  F2FP.BF16.F32.PACK_AB R82, R70, R71 ;  /* 0x000000474652723e */ /* 0x004fe200000010ff */
[C---:B------:R-:W-:Y:S01]  /*9fd0*/  FMUL.FTZ R8, R84.reuse, R76 ;  /* 0x0000004c54087220 */ /* 0x040fe20000410000 */
[C---:B------:R-:W-:Y:S01]  /*9fe0*/  F2FP.BF16.F32.PACK_AB R81, R109.reuse, R9 ;  /* 0x000000096d51723e */ /* 0x040fe200000010ff */
[C---:B------:R-:W-:Y:S01]  /*9ff0*/  FMUL.FTZ R9, R84.reuse, R77 ;  /* 0x0000004d54097220 */ /* 0x040fe20000410000 */
[C---:B------:R-:W-:Y:S03]  /*a000*/  FMUL.FTZ R16, R84.reuse, R68 ;  /* 0x0000004454107220 */ /* 0x040fe60000410000 */
[----:B------:R-:W2:Y:S01]  /*a010*/  MUFU.EX2 R85, R85 ;  /* 0x0000005500557308 */ /* 0x000ea20000000800 */
[----:B------:R-:W4:Y:S01]  /*a020*/  LDSM.16.MT88.4 R56, [R112+0x7000] ;  /* 0x007000007038783b */ /* 0x000f220000004200 */
[C---:B------:R-:W-:Y:S01]  /*a030*/  FMUL.FTZ R32, R84.reuse, R52 ;  /* 0x0000003454207220 */ /* 0x040fe20000410000 */
[C---:B------:R-:W-:Y:S01]  /*a040*/  FMUL.FTZ R33, R84.reuse, R53 ;  /* 0x0000003554217220 */ /* 0x040fe20000410000 */
[C---:B------:R-:W-:Y:S01]  /*a050*/  FMUL.FTZ R24, R84.reuse, R60 ;  /* 0x0000003c54187220 */ /* 0x040fe20000410000 */
[C---:B------:R-:W-:Y:S01]  /*a060*/  FMUL.FTZ R25, R84.reuse, R61 ;  /* 0x0000003d54197220 */ /* 0x040fe20000410000 */
[C---:B------:R-:W-:Y:S01]  /*a070*/  FMUL.FTZ R36, R84.reuse, R36 ;  /* 0x0000002454247220 */ /* 0x040fe20000410000 */
[C---:B------:R-:W-:Y:S03]  /*a080*/  FMUL.FTZ R37, R84.reuse, R37 ;  /* 0x0000002554257220 */ /* 0x040fe60000410000 */
[----:B------:R-:W5:Y:S01]  /*a090*/  MUFU.EX2 R111, R111 ;  /* 0x0000006f006f7308 */ /* 0x000f620000000800 */
[----:B------:R-:W4:Y:S01]  /*a0a0*/  LDSM.16.MT88.4 R52, [R114+0x8000] ;  /* 0x008000007234783b */ /* 0x000f220000004200 */
[C---:B------:R-:W-:Y:S01]  /*a0b0*/  FMUL.FTZ R40, R84.reuse, R40 ;  /* 0x0000002854287220 */ /* 0x040fe20000410000 */
[C---:B------:R-:W-:Y:S01]  /*a0c0*/  FMUL.FTZ R41, R84.reuse, R41 ;  /* 0x0000002954297220 */ /* 0x040fe20000410000 */
[C---:B------:R-:W-:Y:S01]  /*a0d0*/  FMUL.FTZ R44, R84.reuse, R44 ;  /* 0x0000002c542c7220 */ /* 0x040fe20000410000 */
[C---:B------:R-:W-:Y:S01]  /*a0e0*/  FMUL.FTZ R45, R84.reuse, R45 ;  /* 0x0000002d542d7220 */ /* 0x040fe20000410000 */
[C---:B------:R-:W-:Y:S01]  /*a0f0*/  FMUL.FTZ R48, R84.reuse, R48 ;  /* 0x0000003054307220 */ /* 0x040fe20000410000 */
[----:B------:R-:W-:Y:S01]  /*a100*/  FMUL.FTZ R49, R84, R49 ;  /* 0x0000003154317220 */ /* 0x000fe20000410000 */
[----:B------:R-:W-:Y:S01]  /*a110*/  FADD.FTZ R109, R109, R62 ;  /* 0x0000003e6d6d7221 */ /* 0x000fe20000010000 */
[----:B--2---:R-:W-:Y:S01]  /*a120*/  F2FP.BF16.F32.PACK_AB R83, R85, R106 ;  /* 0x0000006a5553723e */ /* 0x004fe200000010ff */
[----:B------:R-:W-:Y:S01]  /*a130*/  LDSM.16.MT88.4 R60, [R112+0x6800] ;  /* 0x00680000703c783b */ /* 0x000fe20000004200 */
[--C-:B------:R-:W-:Y:S01]  /*a140*/  FFMA.FTZ R69, R89, UR4, -R108.reuse ;  /* 0x0000000459457c23 */ /* 0x100fe2000801086c */
[--C-:B------:R-:W-:Y:S01]  /*a150*/  FFMA.FTZ R68, R88, UR4, -R108.reuse ;  /* 0x0000000458447c23 */ /* 0x100fe2000801086c */
[----:B------:R-:W-:Y:S01]  /*a160*/  MUFU.EX2 R105, R105 ;  /* 0x0000006900697308 */ /* 0x000fe20000000800 */
[--C-:B------:R-:W-:Y:S01]  /*a170*/  FFMA.FTZ R98, R98, UR4, -R107.reuse ;  /* 0x0000000462627c23 */ /* 0x100fe2000801086b */
[----:B------:R-:W-:Y:S01]  /*a180*/  FFMA.FTZ R97, R97, UR4, -R107 ;  /* 0x0000000461617c23 */ /* 0x000fe2000801086b */
[----:B------:R-:W-:Y:S01]  /*a190*/  FFMA.FTZ R89, R87, UR4, -R108 ;  /* 0x0000000457597c23 */ /* 0x000fe2000801086c */
[----:B-----5:R-:W-:Y:S01]  /*a1a0*/  F2FP.BF16.F32.PACK_AB R80, R78, R111 ;  /* 0x0000006f4e50723e */ /* 0x020fe200000010ff */
[----:B------:R-:W-:Y:S01]  /*a1b0*/  FFMA.FTZ R111, R84, R145, R111 ;  /* 0x00000091546f7223 */ /* 0x000fe2000001006f */
[----:B------:R-:W-:Y:S01]  /*a1c0*/  FFMA.FTZ R88, R101, UR4, -R107 ;  /* 0x0000000465587c23 */ /* 0x000fe2000801086b */
[----:B------:R-:W-:Y:S03]  /*a1d0*/  FADD.FTZ R106, R106, R109 ;  /* 0x0000006d6a6a7221 */ /* 0x000fe60000010000 */
[----:B------:R-:W-:Y:S01]  /*a1e0*/  MUFU.EX2 R102, R102 ;  /* 0x0000006600667308 */ /* 0x000fe20000000800 */
[----:B------:R-:W-:Y:S01]  /*a1f0*/  FADD.FTZ R78, R78, R111 ;  /* 0x0000006f4e4e7221 */ /* 0x000fe20000010000 */
[----:B------:R-:W-:Y:S01]  /*a200*/  ISETP.NE.AND P0, PT, R143, RZ, PT ;  /* 0x000000ff8f00720c */ /* 0x000fe20003f05270 */
[C---:B------:R-:W-:Y:S05]  /*a210*/  HMMA.16816.F32.BF16 R4, R80.reuse, R92, R4 ;  /* 0x0000005c5004723c */ /* 0x040fea0000041804 */
[----:B------:R-:W-:Y:S02]  /*a220*/  FADD.FTZ R71, R71, R78 ;  /* 0x0000004e47477221 */ /* 0x000fe40000010000 */
[----:B------:R-:W-:Y:S01]  /*a230*/  MUFU.EX2 R99, R99 ;  /* 0x0000006300637308 */ /* 0x000fe20000000800 */
[----:B------:R-:W-:Y:S01]  /*a240*/  LDSM.16.MT88.4 R76, [R114+0x6c00] ;  /* 0x006c0000724c783b */ /* 0x000fe20000004200 */
[C---:B------:R-:W-:Y:S03]  /*a250*/  HMMA.16816.F32.BF16 R8, R80.reuse, R94, R8 ;  /* 0x0000005e5008723c */ /* 0x040fe60000041808 */
[----:B------:R-:W-:Y:S01]  /*a260*/  FADD.FTZ R71, R70, R71 ;  /* 0x0000004746477221 */ /* 0x000fe20000010000 */
[--C-:B------:R-:W-:Y:S01]  /*a270*/  FFMA.FTZ R95, R100, UR4, -R108.reuse ;  /* 0x00000004645f7c23 */ /* 0x100fe2000801086c */
[----:B------:R-:W-:Y:S03]  /*a280*/  FFMA.FTZ R94, R103, UR4, -R108 ;  /* 0x00000004675e7c23 */ /* 0x000fe6000801086c */
[----:B------:R-:W-:Y:S01]  /*a290*/  MUFU.EX2 R98, R98 ;  /* 0x0000006200627308 */ /* 0x000fe20000000800 */
[--C-:B------:R-:W-:Y:S01]  /*a2a0*/  FFMA.FTZ R100, R104, UR4, -R107.reuse ;  /* 0x0000000468647c23 */ /* 0x100fe2000801086b */
[C---:B-1----:R-:W-:Y:S03]  /*a2b0*/  HMMA.16816.F32.BF16 R12, R80.reuse, R72, R12 ;  /* 0x00000048500c723c */ /* 0x042fe6000004180c */
[----:B------:R-:W-:Y:S01]  /*a2c0*/  FADD.FTZ R106, R85, R106 ;  /* 0x0000006a556a7221 */ /* 0x000fe20000010000 */
[--C-:B------:R-:W-:Y:S01]  /*a2d0*/  FFMA.FTZ R92, R123, UR4, -R108.reuse ;  /* 0x000000047b5c7c23 */ /* 0x100fe2000801086c */
[--C-:B------:R-:W-:Y:S03]  /*a2e0*/  FFMA.FTZ R73, R148, UR4, -R107.reuse ;  /* 0x0000000494497c23 */ /* 0x100fe6000801086b */
[----:B------:R-:W-:Y:S01]  /*a2f0*/  MUFU.EX2 R94, R94 ;  /* 0x0000005e005e7308 */ /* 0x000fe20000000800 */
[--C-:B------:R-:W-:Y:S01]  /*a300*/  FFMA.FTZ R72, R146, UR4, -R107.reuse ;  /* 0x0000000492487c23 */ /* 0x100fe2000801086b */
[C---:B------:R-:W-:Y:S03]  /*a310*/  HMMA.16816.F32.BF16 R16, R80.reuse, R74, R16 ;  /* 0x0000004a5010723c */ /* 0x040fe60000041810 */
[--C-:B------:R-:W-:Y:S01]  /*a320*/  FFMA.FTZ R75, R91, UR4, -R107.reuse ;  /* 0x000000045b4b7c23 */ /* 0x100fe2000801086b */
[--C-:B------:R-:W-:Y:S01]  /*a330*/  FFMA.FTZ R74, R90, UR4, -R107.reuse ;  /* 0x000000045a4a7c23 */ /* 0x100fe2000801086b */
[--C-:B------:R-:W-:Y:S03]  /*a340*/  FFMA.FTZ R93, R110, UR4, -R107.reuse ;  /* 0x000000046e5d7c23 */ /* 0x100fe6000801086b */
[----:B------:R-:W-:Y:S01]  /*a350*/  MUFU.EX2 R91, R69 ;  /* 0x00000045005b7308 */ /* 0x000fe20000000800 */
[C---:B---3--:R-:W-:Y:S03]  /*a360*/  HMMA.16816.F32.BF16 R20, R80.reuse, R64, R20 ;  /* 0x000000405014723c */ /* 0x048fe60000041814 */
[--C-:B------:R-:W-:Y:S01]  /*a370*/  FFMA.FTZ R64, R151, UR4, -R108.reuse ;  /* 0x0000000497407c23 */ /* 0x100fe2000801086c */
[--C-:B------:R-:W-:Y:S05]  /*a380*/  FFMA.FTZ R65, R149, UR4, -R108.reuse ;  /* 0x0000000495417c23 */ /* 0x100fea000801086c */
[----:B------:R-:W1:Y:S01]  /*a390*/  MUFU.EX2 R90, R68 ;  /* 0x00000044005a7308 */ /* 0x000e620000000800 */
[C---:B------:R-:W-:Y:S03]  /*a3a0*/  HMMA.16816.F32.BF16 R24, R80.reuse, R66, R24 ;  /* 0x000000425018723c */ /* 0x040fe60000041818 */
[--C-:B------:R-:W-:Y:S01]  /*a3b0*/  FFMA.FTZ R66, R150, UR4, -R107.reuse ;  /* 0x0000000496427c23 */ /* 0x100fe2000801086b */
[--C-:B------:R-:W-:Y:S01]  /*a3c0*/  FFMA.FTZ R67, R153, UR4, -R108.reuse ;  /* 0x0000000499437c23 */ /* 0x100fe2000801086c */
[----:B------:R-:W-:Y:S04]  /*a3d0*/  FFMA.FTZ R108, R86, UR4, -R108 ;  /* 0x00000004566c7c23 */ /* 0x000fe8000801086c */
[----:B------:R-:W-:Y:S01]  /*a3e0*/  MUFU.EX2 R95, R95 ;  /* 0x0000005f005f7308 */ /* 0x000fe20000000800 */
[----:B------:R-:W-:Y:S01]  /*a3f0*/  FFMA.FTZ R107, R96, UR4, -R107 ;  /* 0x00000004606b7c23 */ /* 0x000fe2000801086b */
[C---:B----4-:R-:W-:Y:S08]  /*a400*/  HMMA.16816.F32.BF16 R28, R80.reuse, R56, R28 ;  /* 0x00000038501c723c */ /* 0x050ff0000004181c */
[----:B------:R-:W-:Y:S01]  /*a410*/  MUFU.EX2 R66, R66 ;  /* 0x0000004200427308 */ /* 0x000fe20000000800 */
[----:B-1----:R-:W-:Y:S01]  /*a420*/  F2FP.BF16.F32.PACK_AB R85, R90, R91 ;  /* 0x0000005b5a55723e */ /* 0x002fe200000010ff */
[C---:B------:R-:W-:Y:S01]  /*a430*/  HMMA.16816.F32.BF16 R32, R80.reuse, R58, R32 ;  /* 0x0000003a5020723c */ /* 0x040fe20000041820 */
[----:B------:R-:W-:Y:S07]  /*a440*/  LDSM.16.MT88.4 R56, [R114+0x6400] ;  /* 0x006400007238783b */ /* 0x000fee0000004200 */
[----:B------:R-:W-:Y:S01]  /*a450*/  MUFU.EX2 R100, R100 ;  /* 0x0000006400647308 */ /* 0x000fe20000000800 */
[C---:B------:R-:W-:Y:S09]  /*a460*/  HMMA.16816.F32.BF16 R36, R80.reuse, R52, R36 ;  /* 0x000000345024723c */ /* 0x040ff20000041824 */
[----:B------:R-:W-:Y:S01]  /*a470*/  MUFU.EX2 R97, R97 ;  /* 0x0000006100617308 */ /* 0x000fe20000000800 */
[C---:B------:R-:W-:Y:S01]  /*a480*/  HMMA.16816.F32.BF16 R40, R80.reuse, R54, R40 ;  /* 0x000000365028723c */ /* 0x040fe20000041828 */
[----:B------:R-:W1:Y:S08]  /*a490*/  LDSM.16.MT88.4 R52, [R112+0x8000] ;  /* 0x008000007034783b */ /* 0x000e700000004200 */
[----:B------:R-:W-:Y:S10]  /*a4a0*/  MUFU.EX2 R67, R67 ;  /* 0x0000004300437308 */ /* 0x000ff40000000800 */
[----:B------:R-:W2:Y:S10]  /*a4b0*/  MUFU.EX2 R64, R64 ;  /* 0x0000004000407308 */ /* 0x000eb40000000800 */
[----:B------:R-:W-:Y:S10]  /*a4c0*/  MUFU.EX2 R65, R65 ;  /* 0x0000004100417308 */ /* 0x000ff40000000800 */
[----:B------:R-:W3:Y:S10]  /*a4d0*/  MUFU.EX2 R92, R92 ;  /* 0x0000005c005c7308 */ /* 0x000ef40000000800 */
[----:B------:R-:W4:Y:S01]  /*a4e0*/  MUFU.EX2 R73, R73 ;  /* 0x0000004900497308 */ /* 0x000f220000000800 */
[C---:B-1----:R-:W-:Y:S03]  /*a4f0*/  HMMA.16816.F32.BF16 R44, R80.reuse, R52, R44 ;  /* 0x00000034502c723c */ /* 0x042fe6000004182c */
[----:B--2---:R-:W-:Y:S01]  /*a500*/  F2FP.BF16.F32.PACK_AB R53, R64, R67 ;  /* 0x000000434035723e */ /* 0x004fe200000010ff */
[----:B------:R-:W-:Y:S05]  /*a510*/  FADD.FTZ R67, R67, R106 ;  /* 0x0000006a43437221 */ /* 0x000fea0000010000 */
[----:B------:R-:W1:Y:S01]  /*a520*/  MUFU.EX2 R72, R72 ;  /* 0x0000004800487308 */ /* 0x000e620000000800 */
[----:B------:R-:W-:Y:S03]  /*a530*/  HMMA.16816.F32.BF16 R48, R80, R54, R48 ;  /* 0x000000365030723c */ /* 0x000fe60000041830 */
[----:B---3--:R-:W-:Y:S01]  /*a540*/  F2FP.BF16.F32.PACK_AB R55, R92, R65 ;  /* 0x000000415c37723e */ /* 0x008fe200000010ff */
[----:B------:R-:W-:Y:S05]  /*a550*/  FADD.FTZ R64, R64, R67 ;  /* 0x0000004340407221 */ /* 0x000fea0000010000 */
[----:B------:R-:W2:Y:S01]  /*a560*/  MUFU.EX2 R93, R93 ;  /* 0x0000005d005d7308 */ /* 0x000ea20000000800 */
[----:B----4-:R-:W-:Y:S01]  /*a570*/  F2FP.BF16.F32.PACK_AB R52, R73, R66 ;  /* 0x000000424934723e */ /* 0x010fe200000010ff */
[----:B------:R-:W-:Y:S01]  /*a580*/  FADD.FTZ R66, R66, R71 ;  /* 0x0000004742427221 */ /* 0x000fe20000010000 */
[----:B------:R-:W-:Y:S01]  /*a590*/  FADD.FTZ R103, R65, R64 ;  /* 0x0000004041677221 */ /* 0x000fe20000010000 */
[----:B------:R-:W-:Y:S02]  /*a5a0*/  LDSM.16.MT88.4 R68, [R112+0x6c00] ;  /* 0x006c00007044783b */ /* 0x000fe40000004200 */
[----:B------:R-:W-:Y:S01]  /*a5b0*/  FADD.FTZ R73, R73, R66 ;  /* 0x0000004249497221 */ /* 0x000fe20000010000 */
[----:B------:R-:W-:Y:S03]  /*a5c0*/  FADD.FTZ R92, R92, R103 ;  /* 0x000000675c5c7221 */ /* 0x000fe60000010000 */
[----:B------:R-:W-:Y:S01]  /*a5d0*/  MUFU.EX2 R89, R89 ;  /* 0x0000005900597308 */ /* 0x000fe20000000800 */
[----:B-1----:R-:W-:Y:S09]  /*a5e0*/  FADD.FTZ R104, R72, R73 ;  /* 0x0000004948687221 */ /* 0x002ff20000010000 */
[----:B------:R-:W1:Y:S01]  /*a5f0*/  MUFU.EX2 R108, R108 ;  /* 0x0000006c006c7308 */ /* 0x000e620000000800 */
[C---:B--2---:R-:W-:Y:S01]  /*a600*/  F2FP.BF16.F32.PACK_AB R54, R93.reuse, R72 ;  /* 0x000000485d36723e */ /* 0x044fe200000010ff */
[----:B------:R-:W-:Y:S06]  /*a610*/  FADD.FTZ R93, R93, R104 ;  /* 0x000000685d5d7221 */ /* 0x000fec0000010000 */
[C---:B------:R-:W-:Y:S02]  /*a620*/  HMMA.16816.F32.BF16 R4, R52.reuse, R56, R4 ;  /* 0x000000383404723c */ /* 0x040fe40000041804 */
[----:B------:R-:W-:Y:S06]  /*a630*/  MUFU.EX2 R101, R75 ;  /* 0x0000004b00657308 */ /* 0x000fec0000000800 */
[C---:B------:R-:W-:Y:S01]  /*a640*/  HMMA.16816.F32.BF16 R8, R52.reuse, R58, R8 ;  /* 0x0000003a3408723c */ /* 0x040fe20000041808 */
[----:B------:R-:W2:Y:S03]  /*a650*/  LDSM.16.MT88.4 R56, [R112+0x6400] ;  /* 0x006400007038783b */ /* 0x000ea60000004200 */
        /* <DEDUP_REMOVED lines=22> */
[----:B------:R-:W-:Y:S02]  /*a7c0*/  F2FP.BF16.F32.PACK_AB R55, R95, R94 ;  /* 0x0000005e5f37723e */ /* 0x000fe400000010ff */
[----:B------:R-:W-:Y:S01]  /*a7d0*/  F2FP.BF16.F32.PACK_AB R52, R99, R100 ;  /* 0x000000646334723e */ /* 0x000fe200000010ff */
[----:B------:R-:W-:Y:S01]  /*a7e0*/  FADD.FTZ R100, R100, R93 ;  /* 0x0000005d64647221 */ /* 0x000fe20000010000 */
[----:B------:R-:W-:Y:S03]  /*a7f0*/  F2FP.BF16.F32.PACK_AB R54, R97, R98 ;  /* 0x000000626136723e */ /* 0x000fe600000010ff */
[----:B------:R-:W-:Y:S04]  /*a800*/  FADD.FTZ R99, R99, R100 ;  /* 0x0000006463637221 */ /* 0x000fe80000010000 */
        /* <DEDUP_REMOVED lines=39> */
[----:B------:R-:W-:Y:S03]  /*aa80*/  HMMA.16816.F32.BF16 R48, R84, R10, R48 ;  /* 0x0000000a5430723c */ /* 0x000fe60000041830 */
[----:B------:R-:W-:Y:S01]  /*aa90*/  MOV R85, R2 ;  /* 0x0000000200557202 */ /* 0x000fe20000000f00 */
[----:B------:R-:W-:Y:S01]  /*aaa0*/  FADD.FTZ R90, R90, R91 ;  /* 0x0000005b5a5a7221 */ /* 0x000fe20000010000 */
[----:B------:R-:W-:Y:S01]  /*aab0*/  FADD.FTZ R5, R96, R5 ;  /* 0x0000000560057221 */ /* 0x000fe20000010000 */
[----:B------:R-:W-:Y:S02]  /*aac0*/  MOV R84, R3 ;  /* 0x0000000300547202 */ /* 0x000fe40000000f00 */
[----:B------:R-:W-:Y:S01]  /*aad0*/  FADD.FTZ R89, R89, R90 ;  /* 0x0000005a59597221 */ /* 0x000fe20000010000 */
[----:B------:R-:W-:Y:S03]  /*aae0*/  FADD.FTZ R88, R88, R5 ;  /* 0x0000000558587221 */ /* 0x000fe60000010000 */
[----:B------:R-:W-:Y:S01]  /*aaf0*/  FADD.FTZ R147, R108, R89 ;  /* 0x000000596c937221 */ /* 0x000fe20000010000 */
[----:B------:R-:W-:Y:S01]  /*ab00*/  FADD.FTZ R145, R107, R88 ;  /* 0x000000586b917221 */ /* 0x000fe20000010000 */
[----:B------:R-:W-:Y:S06]  /*ab10*/  @P0 BRA `(.L_x_4396) ;  /* 0xffffffd400140947 */ /* 0x000fec000383ffff */
.L_x_4392:
        /* <DEDUP_REMOVED lines=23> */
[----:B------:R-:W-:-:S02]  /*ac90*/  LOP3.LUT R4, R5, 0x3e00, R4, 0xf8, !PT ;  /* 0x00003e0005047812 */ /* 0x000fc400078ef804 */
[----:B------:R-:W-:Y:S02]  /*aca0*/  FSETP.NE.FTZ.AND P4, PT, R8, RZ, PT ;  /* 0x000000ff0800720b */ /* 0x000fe40003f95000 */
[----:B------:R-:W-:Y:S02]  /*acb0*/  LOP3.LUT R5, R6, 0x20, RZ, 0xc0, !PT ;  /* 0x0000002006057812 */ /* 0x000fe400078ec0ff */
[----:B------:R-:W-:Y:S01]  /*acc0*/  LOP3.LUT R9, R9, 0x18, R0, 0xf8, !PT ;  /* 0x0000001809097812 */ /* 0x000fe200078ef800 */
[----:B------:R-:W5:Y:S01]  /*acd0*/  LDC.U8 R6, c[0x0][0x548] ;  /* 0x00015200ff067b82 */ /* 0x000f620000000000 */
[----:B------:R-:W-:Y:S02]  /*ace0*/  FSETP.NE.FTZ.AND P3, PT, R7, RZ, PT ;  /* 0x000000ff0700720b */ /* 0x000fe40003f75000 */
[----:B--2---:R-:W-:Y:S02]  /*acf0*/  FSEL R11, R11, 1, P4 ;  /* 0x3f8000000b0b7808 */ /* 0x004fe40002000000 */
[----:B------:R-:W-:-:S02]  /*ad00*/  IADD3 R4, PT, PT, R9, R4, R5 ;  /* 0x0000000409047210 */ /* 0x000fc40007ffe005 */
        /* <DEDUP_REMOVED lines=147> */
.L_x_4398:
[----:B------:R-:W-:Y:S05]  /*b640*/  BSYNC.RECONVERGENT B0 ;  /* 0x0000000000007941 */ /* 0x000fea0003800200 */
.L_x_4397:
        /* <DEDUP_REMOVED lines=30> */
.L_x_4400:
[----:B------:R-:W-:Y:S05]  /*b830*/  BSYNC.RECONVERGENT B0 ;  /* 0x0000000000007941 */ /* 0x000fea0003800200 */
.L_x_4399:
        /* <DEDUP_REMOVED lines=23> */
.L_x_4401:
        /* <DEDUP_REMOVED lines=13> */
.L_x_5533:


//--------------------- .text._ZN5flash24flash_fwd_splitkv_kernelI23Flash_fwd_kernel_traitsILi96ELi64ELi64ELi4ELb0ELb0EN7cutlass10bfloat16_tE19Flash_kernel_traitsILi96ELi64ELi64ELi4ES3_EELb1ELb0ELb0ELb0ELb1ELb0ELb0ELb1EEEvNS_16Flash_fwd_paramsE --------------------------
	.section	.text._ZN5flash24flash_fwd_splitkv_kernelI23Flash_fwd_kernel_traitsILi96ELi64ELi64ELi4ELb0ELb0EN7cutlass10bfloat16_tE19Flash_kernel_traitsILi96ELi64ELi64ELi4ES3_EELb1ELb0ELb0ELb0ELb1ELb0ELb0ELb1EEEvNS_16Flash_fwd_paramsE,"ax",@progbits
	.align	128
        .global         _ZN5flash24flash_fwd_splitkv_kernelI23Flash_fwd_kernel_traitsILi96ELi64ELi64ELi4ELb0ELb0EN7cutlass10bfloat16_tE19Flash_kernel_traitsILi96ELi64ELi64ELi4ES3_EELb1ELb0ELb0ELb0ELb1ELb0ELb0ELb1EEEvNS_16Flash_fwd_paramsE
        .type           _ZN5flash24flash_fwd_splitkv_kernelI23Flash_fwd_kernel_traitsILi96ELi64ELi64ELi4ELb0ELb0EN7cutlass10bfloat16_tE19Flash_kernel_traitsILi96ELi64ELi64ELi4ES3_EELb1ELb0ELb0ELb0ELb1ELb0ELb0ELb1EEEvNS_16Flash_fwd_paramsE,@function
        .size           _ZN5flash24flash_fwd_splitkv_kernelI23Flash_fwd_kernel_traitsILi96ELi64ELi64ELi4ELb0ELb0EN7cutlass10bfloat16_tE19Flash_kernel_traitsILi96ELi64ELi64ELi4ES3_EELb1ELb0ELb0ELb0ELb1ELb0ELb0ELb1EEEvNS_16Flash_fwd_paramsE,(.L_x_5534 - _ZN5flash24flash_fwd_splitkv_kernelI23Flash_fwd_kernel_traitsILi96ELi64ELi64ELi4ELb0ELb0EN7cutlass10bfloat16_tE19Flash_kernel_traitsILi96ELi64ELi64ELi4ES3_EELb1ELb0ELb0ELb0ELb1ELb0ELb0ELb1EEEvNS_16Flash_fwd_paramsE)
        .other          _ZN5flash24flash_fwd_splitkv_kernelI23Flash_fwd_kernel_traitsILi96ELi64ELi64ELi4ELb0ELb0EN7cutlass10bfloat16_tE19Flash_kernel_traitsILi96ELi64ELi64ELi4ES3_EELb1ELb0ELb0ELb0ELb1ELb0ELb0ELb1EEEvNS_16Flash_fwd_paramsE,@"STO_CUDA_ENTRY STV_DEFAULT"
_ZN5flash24flash_fwd_splitkv_kernelI23Flash_fwd_kernel_traitsILi96ELi64ELi64ELi4ELb0ELb0EN7cutlass10bfloat16_tE19Flash_kernel_traitsILi96ELi64ELi64ELi4ES3_EELb1ELb0ELb0ELb0ELb1ELb0ELb0ELb1EEEvNS_16Flash_fwd_paramsE:
.text._ZN5flash24flash_fwd_splitkv_kernelI23Flash_fwd_kernel_traitsILi96ELi64ELi64ELi4ELb0ELb0EN7cutlass10bfloat16_tE19Flash_kernel_traitsILi96ELi64ELi64ELi4ES3_EELb1ELb0ELb0ELb0ELb1ELb0ELb0ELb1EEEvNS_16Flash_fwd_paramsE:
        /* <DEDUP_REMOVED lines=51> */
.L_x_4402:
[----:B------:R-:W-:Y:S01]  /*0330*/  @!P1 ISETP.NE.U32.AND P0, PT, R2, RZ, PT ;  /* 0x000000ff0200920c */ /* 0x000fe20003f05070 */
[----:B------:R-:W-:-:S12]  /*0340*/  @!P3 EXIT ;  /* 0x000000000000b94d */ /* 0x000fd80003800000 */
[----:B------:R-:W2:Y:S01]  /*0350*/  LDC R2, c[0x0][0x508] ;  /* 0x00014200ff027b82 */ /* 0x000ea20000000800 */
[----:B------:R-:W-:Y:S01]  /*0360*/  @!P1 ISETP.NE.AND.EX P0, PT, R3, RZ, PT, P0 ;  /* 0x000000ff0300920c */ /* 0x000fe20003f05300 */
[----:B------:R-:W3:Y:S01]  /*0370*/  LDCU UR5, c[0x0][0x438] ;  /* 0x00008700ff0577ac */ /* 0x000ee20008000800 */
[--C-:B-----5:R-:W-:Y:S01]  /*0380*/  IMAD.IADD R84, R5, 0x1, -R0.reuse ;  /* 0x0000000105547824 */ /* 0x120fe200078e0a00 */
[----:B------:R-:W4:Y:S01]  /*0390*/  S2R R10, SR_CTAID.Z ;  /* 0x00000000000a7919 */ /* 0x000f220000002700 */
[----:B------:R-:W-:Y:S01]  /*03a0*/  @!P1 SEL R3, R6, RZ, P0 ;  /* 0x000000ff06039207 */ /* 0x000fe20000000000 */
[----:B------:R-:W-:Y:S01]  /*03b0*/  @P1 IMAD.IADD R82, R11, 0x1, -R0 ;  /* 0x000000010b521824 */ /* 0x000fe200078e0a00 */
[----:B------:R-:W1:Y:S01]  /*03c0*/  S2R R65, SR_TID.X ;  /* 0x0000000000417919 */ /* 0x000e620000002100 */
[----:B------:R-:W-:Y:S02]  /*03d0*/  IMAD.MOV.U32 R11, RZ, RZ, R7 ;  /* 0x000000ffff0b7224 */ /* 0x000fe400078e0007 */
[----:B------:R-:W-:-:S04]  /*03e0*/  @!P1 IMAD.IADD R82, R84, 0x1, R3 ;  /* 0x0000000154529824 */ /* 0x000fc800078e0203 */
[----:B------:R-:W-:-:S05]  /*03f0*/  VIADD R5, R82, 0x3f ;  /* 0x0000003f52057836 */ /* 0x000fca0000000000 */
[----:B------:R-:W-:Y:S01]  /*0400*/  IADD3 R3, PT, PT, R5, R80, -R117 ;  /* 0x0000005005037210 */ /* 0x000fe20007ffe875 */
[----:B---3--:R-:W-:Y:S01]  /*0410*/  UIADD3 UR5, UPT, UPT, UR5, 0x3f, URZ ;  /* 0x0000003f05057890 */ /* 0x008fe2000fffe0ff */
[----:B------:R-:W-:Y:S02]  /*0420*/  SHF.R.S32.HI R4, RZ, 0x1f, R5 ;  /* 0x0000001fff047819 */ /* 0x000fe40000011405 */
[----:B--2---:R-:W-:Y:S01]  /*0430*/  IADD3 R3, PT, PT, R3, 0x40, R2 ;  /* 0x0000004003037810 */ /* 0x004fe20007ffe002 */
        /* <DEDUP_REMOVED lines=20> */
[----:B--2---:R-:W-:-:S04]  /*0580*/  IMAD R11, R11, UR9, R10 ;  /* 0x000000090b0b7c24 */ /* 0x004fc8000f8e020a */
[----:B----4-:R-:W-:Y:S02]  /*0590*/  IMAD R11, R11, UR8, R80 ;  /* 0x000000080b0b7c24 */ /* 0x010fe4000f8e0250 */
[----:B-----5:R-:W-:Y:S01]  /*05a0*/  @!P0 IMAD.WIDE.U32 R8, R7, R4, RZ ;  /* 0x0000000407088225 */ /* 0x020fe200078e00ff */
[----:B------:R-:W-:-:S03]  /*05b0*/  LOP3.LUT R4, R0, 0x18, RZ, 0xc0, !PT ;  /* 0x0000001800047812 */ /* 0x000fc600078ec0ff */
[----:B------:R-:W-:Y:S01]  /*05c0*/  @!P0 IMAD R0, R7, R5, R9 ;  /* 0x0000000507008224 */ /* 0x000fe200078e0209 */
[----:B------:R-:W-:Y:S01]  /*05d0*/  MOV R5, RZ ;  /* 0x000000ff00057202 */ /* 0x000fe20000000f00 */
[----:B-1----:R-:W-:-:S04]  /*05e0*/  @P0 IMAD.WIDE.U32 R6, R116, R2, RZ ;  /* 0x0000000274060225 */ /* 0x002fc800078e00ff */
[----:B------:R-:W-:Y:S01]  /*05f0*/  IMAD.WIDE.U32 R4, R80, R2, R4 ;  /* 0x0000000250047225 */ /* 0x000fe200078e0004 */
[----:B------:R-:W-:Y:S02]  /*0600*/  @P0 MOV R8, R6 ;  /* 0x0000000600080202 */ /* 0x000fe40000000f00 */
[----:B------:R-:W-:Y:S01]  /*0610*/  SHF.R.U32.HI R6, RZ, 0x2, R65 ;  /* 0x00000002ff067819 */ /* 0x000fe20000011641 */
[-C--:B------:R-:W-:Y:S01]  /*0620*/  @P0 IMAD R0, R116, R3.reuse, R7 ;  /* 0x0000000374000224 */ /* 0x080fe200078e0207 */
[----:B------:R-:W-:Y:S01]  /*0630*/  IADD3 R4, P0, PT, R8, R4, RZ ;  /* 0x0000000408047210 */ /* 0x000fe20007f1e0ff */
[----:B------:R-:W-:Y:S01]  /*0640*/  IMAD R5, R80, R3, R5 ;  /* 0x0000000350057224 */ /* 0x000fe200078e0205 */
[----:B------:R-:W-:-:S04]  /*0650*/  IADD3 R8, PT, PT, R6, 0x20, RZ ;  /* 0x0000002006087810 */ /* 0x000fc80007ffe0ff */
        /* <DEDUP_REMOVED lines=15> */
.L_x_4405:
[----:B------:R-:W-:Y:S05]  /*0750*/  BSYNC.RECONVERGENT B0 ;  /* 0x0000000000007941 */ /* 0x000fea0003800200 */
.L_x_4404:
[----:B------:R-:W-:Y:S04]  /*0760*/  BSSY.RECONVERGENT B0, `(.L_x_4406) ;  /* 0x000000f000007945 */ /* 0x000fe80003800200 */
[----:B------:R-:W-:Y:S05]  /*0770*/  @P1 BRA `(.L_x_4407) ;  /* 0x0000000000341947 */ /* 0x000fea0003800000 */
[----:B------:R-:W2:Y:S01]  /*0780*/  LDCU.64 UR4, c[0x0][0x3f0] ;  /* 0x00007e00ff0477ac */ /* 0x000ea20008000a00 */
[----:B------:R-:W-:Y:S02]  /*0790*/  IADD3 R5, P0, PT, R6, 0x20, RZ ;  /* 0x0000002006057810 */ /* 0x000fe40007f1e0ff */
[----:B------:R-:W-:Y:S02]  /*07a0*/  MOV R8, R4 ;  /* 0x0000000400087202 */ /* 0x000fe40000000f00 */
[----:B------:R-:W-:-:S03]  /*07b0*/  IADD3.X R7, PT, PT, RZ, RZ, RZ, P0, !PT ;  /* 0x000000ffff077210 */ /* 0x000fc600007fe4ff */
[----:B------:R-:W-:-:S04]  /*07c0*/  IMAD.WIDE.U32 R8, R5, R2, R8 ;  /* 0x0000000205087225 */ /* 0x000fc800078e0008 */
[----:B------:R-:W-:-:S04]  /*07d0*/  IMAD R0, R7, R2, RZ ;  /* 0x0000000207007224 */ /* 0x000fc800078e02ff */
[----:B------:R-:W-:Y:S01]  /*07e0*/  IMAD R3, R5, R3, R0 ;  /* 0x0000000305037224 */ /* 0x000fe200078e0200 */
[----:B--2---:R-:W-:-:S04]  /*07f0*/  LEA R2, P0, R8, UR4, 0x1 ;  /* 0x0000000408027c11 */ /* 0x004fc8000f8008ff */
[----:B------:R-:W-:-:S04]  /*0800*/  IADD3 R3, PT, PT, R9, R3, RZ ;  /* 0x0000000309037210 */ /* 0x000fc80007ffe0ff */
[----:B------:R-:W-:-:S05]  /*0810*/  LEA.HI.X R3, R8, UR5, R3, 0x1, P0 ;  /* 0x0000000508037c11 */ /* 0x000fca00080f0c03 */
[----:B------:R2:W-:Y:S04]  /*0820*/  STG.E.128 desc[UR6][R2.64], RZ ;  /* 0x000000ff02007986 */ /* 0x0005e8000c101d06 */
[----:B------:R2:W-:Y:S04]  /*0830*/  STG.E.128 desc[UR6][R2.64+0x40], RZ ;  /* 0x000040ff02007986 */ /* 0x0005e8000c101d06 */
[----:B------:R2:W-:Y:S02]  /*0840*/  STG.E.128 desc[UR6][R2.64+0x80], RZ ;  /* 0x000080ff02007986 */ /* 0x0005e4000c101d06 */
.L_x_4407:
[----:B------:R-:W-:Y:S05]  /*0850*/  BSYNC.RECONVERGENT B0 ;  /* 0x0000000000007941 */ /* 0x000fea0003800200 */
.L_x_4406:
[----:B------:R-:W2:Y:S01]  /*0860*/  LDCU.64 UR4, c[0x0][0x420] ;  /* 0x00008400ff0477ac */ /* 0x000ea20008000a00 */
[----:B------:R-:W-:-:S04]  /*0870*/  LOP3.LUT P2, R65, R65, 0x3, RZ, 0xc0, !PT ;  /* 0x0000000341417812 */ /* 0x000fc8000784c0ff */
[----:B------:R-:W-:Y:S02]  /*0880*/  ISETP.GE.OR P2, PT, R6, R117, P2 ;  /* 0x000000750600720c */ /* 0x000fe40001746670 */
[----:B------:R-:W-:Y:S02]  /*0890*/  IADD3 R6, P0, PT, R11, R6, RZ ;  /* 0x000000060b067210 */ /* 0x000fe40007f1e0ff */
        /* <DEDUP_REMOVED lines=10> */
.L_x_4403:
        /* <DEDUP_REMOVED lines=10> */
.L_x_4408:
[----:B------:R-:W-:Y:S05]  /*09e0*/  BRA.U !UP0, `(.L_x_4409) ;  /* 0x00000005088c7547 */ /* 0x000fea000b800000 */
[----:B------:R-:W2:Y:S01]  /*09f0*/  LDC R9, c[0x0][0x4f0] ;  /* 0x00013c00ff097b82 */ /* 0x000ea20000000800 */
[----:B-1----:R-:W-:Y:S01]  /*0a00*/  LEA R2, R88, 0xffffffc0, 0x6 ;  /* 0xffffffc058027811 */ /* 0x002fe200078e30ff */
[----:B------:R-:W1:Y:S03]  /*0a10*/  LDCU.64 UR4, c[0x0][0x4e8] ;  /* 0x00009d00ff0477ac */ /* 0x000e660008000a00 */
[----:B------:R-:W-:Y:S01]  /*0a20*/  IABS R0, R2 ;  /* 0x0000000200007213 */ /* 0x000fe20000000000 */
[----:B------:R-:W3:Y:S01]  /*0a30*/  LDCU.64 UR10, c[0x0][0x3a0] ;  /* 0x00007400ff0a77ac */ /* 0x000ee20008000a00 */
        /* <DEDUP_REMOVED lines=11> */
[----:B-1----:R-:W-:-:S04]  /*0af0*/  IMAD.WIDE.U32 R14, R7, UR4, RZ ;  /* 0x00000004070e7c25 */ /* 0x002fc8000f8e00ff */
[----:B------:R-:W-:-:S04]  /*0b00*/  IMAD.HI.U32 R5, R3, R0, RZ ;  /* 0x0000000003057227 */ /* 0x000fc800078e00ff */
[----:B------:R-:W-:Y:S02]  /*0b10*/  IMAD.MOV R3, RZ, RZ, -R5 ;  /* 0x000000ffff037224 */ /* 0x000fe400078e0a05 */
[----:B------:R-:W-:Y:S01]  /*0b20*/  IMAD R119, R7, UR5, R15 ;  /* 0x0000000507777c24 */ /* 0x000fe2000f8e020f */
[----:B------:R-:W1:Y:S01]  /*0b30*/  LDCU.64 UR4, c[0x0][0x3b8] ;  /* 0x00007700ff0477ac */ /* 0x000e620008000a00 */
        /* <DEDUP_REMOVED lines=11> */
[----:B------:R-:W-:Y:S01]  /*0bf0*/  LEA.HI.X R119, R14, UR19, R119, 0x2, P0 ;  /* 0x000000130e777c11 */ /* 0x000fe200080f1477 */
[----:B------:R-:W2:Y:S03]  /*0c00*/  LDC R5, c[0x0][0x3e8] ;  /* 0x0000fa00ff057b82 */ /* 0x000ea60000000800 */
[----:B------:R-:W-:Y:S02]  /*0c10*/  @!P1 IADD3 R3, PT, PT, -R3, RZ, RZ ;  /* 0x000000ff03039210 */ /* 0x000fe40007ffe1ff */
[----:B------:R-:W-:-:S05]  /*0c20*/  @!P3 LOP3.LUT R3, RZ, R9, RZ, 0x33, !PT ;  /* 0x00000009ff03b212 */ /* 0x000fca00078e33ff */
[----:B------:R-:W-:-:S06]  /*0c30*/  IMAD.WIDE R20, R3, 0x4, R118 ;  /* 0x0000000403147825 */ /* 0x000fcc00078e0276 */
[----:B------:R-:W3:Y:S01]  /*0c40*/  LDG.E R20, desc[UR6][R20.64] ;  /* 0x0000000614147981 */ /* 0x000ee2000c1e1900 */
[----:B------:R-:W-:Y:S02]  /*0c50*/  IADD3 R3, PT, PT, -R3, RZ, RZ ;  /* 0x000000ff03037210 */ /* 0x000fe40007ffe1ff */
[----:B-1----:R-:W-:Y:S02]  /*0c60*/  MOV R86, UR4 ;  /* 0x0000000400567c02 */ /* 0x002fe40008000f00 */
[----:B------:R-:W-:Y:S01]  /*0c70*/  MOV R87, UR5 ;  /* 0x0000000500577c02 */ /* 0x000fe20008000f00 */
[----:B------:R-:W-:Y:S01]  /*0c80*/  IMAD R2, R9, R3, R2 ;  /* 0x0000000309027224 */ /* 0x000fe200078e0202 */
[-C--:B--2---:R-:W-:Y:S02]  /*0c90*/  IABS R6, R5.reuse ;  /* 0x0000000500067213 */ /* 0x084fe40000000000 */
[----:B------:R-:W-:Y:S02]  /*0ca0*/  LOP3.LUT R3, R10, R5, RZ, 0x3c, !PT ;  /* 0x000000050a037212 */ /* 0x000fe400078e3cff */
[----:B------:R-:W1:Y:S08]  /*0cb0*/  I2F.RP R8, R6 ;  /* 0x0000000600087306 */ /* 0x000e700000209400 */
[----:B-1----:R-:W1:Y:S02]  /*0cc0*/  MUFU.RCP R14, R8 ;  /* 0x00000008000e7308 */ /* 0x002e640000001000 */
[----:B-1----:R-:W-:-:S06]  /*0cd0*/  VIADD R14, R14, 0xffffffe ;  /* 0x0ffffffe0e0e7836 */ /* 0x002fcc0000000000 */
[----:B------:R-:W1:Y:S02]  /*0ce0*/  F2I.FTZ.U32.TRUNC.NTZ R15, R14 ;  /* 0x0000000e000f7305 */ /* 0x000e64000021f000 */
[----:B-1----:R-:W-:Y:S02]  /*0cf0*/  IADD3 R0, PT, PT, RZ, -R15, RZ ;  /* 0x8000000fff007210 */ /* 0x002fe40007ffe0ff */
[----:B------:R-:W-:-:S03]  /*0d00*/  MOV R14, RZ ;  /* 0x000000ff000e7202 */ /* 0x000fc60000000f00 */
[----:B------:R-:W-:Y:S01]  /*0d10*/  IMAD R4, R0, R6, RZ ;  /* 0x0000000600047224 */ /* 0x000fe200078e02ff */
[----:B------:R-:W-:-:S03]  /*0d20*/  IABS R0, R10 ;  /* 0x0000000a00007213 */ /* 0x000fc60000000000 */
[----:B------:R-:W-:-:S06]  /*0d30*/  IMAD.HI.U32 R15, R15, R4, R14 ;  /* 0x000000040f0f7227 */ /* 0x000fcc00078e000e */
[----:B------:R-:W-:-:S04]  /*0d40*/  IMAD.HI.U32 R4, R15, R0, RZ ;  /* 0x000000000f047227 */ /* 0x000fc800078e00ff */
[----:B-----5:R-:W-:-:S04]  /*0d50*/  IMAD.MOV R11, RZ, RZ, -R4 ;  /* 0x000000ffff0b7224 */ /* 0x020fc800078e0a04 */
[----:B------:R-:W-:-:S05]  /*0d60*/  IMAD R11, R6, R11, R0 ;  /* 0x0000000b060b7224 */ /* 0x000fca00078e0200 */
[----:B------:R-:W-:-:S13]  /*0d70*/  ISETP.GT.U32.AND P0, PT, R6, R11, PT ;  /* 0x0000000b0600720c */ /* 0x000fda0003f04070 */
[-C--:B------:R-:W-:Y:S01]  /*0d80*/  @!P0 IADD3 R11, PT, PT, R11, -R6.reuse, RZ ;  /* 0x800000060b0b8210 */ /* 0x080fe20007ffe0ff */
[----:B------:R-:W-:Y:S01]  /*0d90*/  @!P0 VIADD R4, R4, 0x1 ;  /* 0x0000000104048836 */ /* 0x000fe20000000000 */
[----:B------:R-:W-:Y:S02]  /*0da0*/  ISETP.GE.AND P0, PT, R3, RZ, PT ;  /* 0x000000ff0300720c */ /* 0x000fe40003f06270 */
[----:B------:R-:W-:Y:S02]  /*0db0*/  ISETP.GE.U32.AND P1, PT, R11, R6, PT ;  /* 0x000000060b00720c */ /* 0x000fe40003f26070 */
[----:B------:R-:W-:-:S11]  /*0dc0*/  SHF.R.S32.HI R3, RZ, 0x1f, R2 ;  /* 0x0000001fff037819 */ /* 0x000fd60000011402 */
[----:B------:R-:W-:Y:S02]  /*0dd0*/  @P1 IADD3 R4, PT, PT, R4, 0x1, RZ ;  /* 0x0000000104041810 */ /* 0x000fe40007ffe0ff */
[----:B------:R-:W-:Y:S02]  /*0de0*/  ISETP.NE.AND P1, PT, R5, RZ, PT ;  /* 0x000000ff0500720c */ /* 0x000fe40003f25270 */
[----:B---3--:R-:W-:Y:S01]  /*0df0*/  SHF.R.S32.HI R0, RZ, 0x1f, R20 ;  /* 0x0000001fff007819 */ /* 0x008fe20000011414 */
[----:B------:R-:W-:-:S04]  /*0e00*/  IMAD.WIDE.U32 R14, R20, UR10, RZ ;  /* 0x0000000a140e7c25 */ /* 0x000fc8000f8e00ff */
[C---:B------:R-:W-:Y:S02]  /*0e10*/  IMAD R11, R0.reuse, UR10, RZ ;  /* 0x0000000a000b7c24 */ /* 0x040fe4000f8e02ff */
[----:B----4-:R-:W-:Y:S01]  /*0e20*/  IMAD R9, R0, UR8, RZ ;  /* 0x0000000800097c24 */ /* 0x010fe2000f8e02ff */
[----:B------:R-:W-:Y:S01]  /*0e30*/  LOP3.LUT R0, RZ, R5, RZ, 0x33, !PT ;  /* 0x00000005ff007212 */ /* 0x000fe200078e33ff */
[----:B------:R-:W-:Y:S02]  /*0e40*/  IMAD R16, R20, UR11, R11 ;  /* 0x0000000b14107c24 */ /* 0x000fe4000f8e020b */
[C---:B------:R-:W-:Y:S02]  /*0e50*/  IMAD R5, R3.reuse, R86, RZ ;  /* 0x0000005603057224 */ /* 0x040fe400078e02ff */
[----:B------:R-:W-:Y:S01]  /*0e60*/  IMAD R3, R3, UR12, RZ ;  /* 0x0000000c03037c24 */ /* 0x000fe2000f8e02ff */
[----:B------:R-:W-:Y:S01]  /*0e70*/  IADD3 R17, PT, PT, R15, R16, RZ ;  /* 0x000000100f117210 */ /* 0x000fe20007ffe0ff */
[----:B------:R-:W-:-:S02]  /*0e80*/  IMAD.MOV.U32 R16, RZ, RZ, R14 ;  /* 0x000000ffff107224 */ /* 0x000fc400078e000e */
[C---:B------:R-:W-:Y:S02]  /*0e90*/  IMAD R14, R20.reuse, UR9, R9 ;  /* 0x00000009140e7c24 */ /* 0x040fe4000f8e0209 */
[----:B------:R-:W-:Y:S01]  /*0ea0*/  IMAD.WIDE.U32 R20, R20, UR8, RZ ;  /* 0x0000000814147c25 */ /* 0x000fe2000f8e00ff */
[----:B------:R-:W1:Y:S03]  /*0eb0*/  LDCU.128 UR8, c[0x0][0x3d0] ;  /* 0x00007a00ff0877ac */ /* 0x000e660008000c00 */
[----:B------:R-:W-:Y:S01]  /*0ec0*/  IMAD.MOV.U32 R9, RZ, RZ, R4 ;  /* 0x000000ffff097224 */ /* 0x000fe200078e0004 */
[----:B------:R-:W-:Y:S01]  /*0ed0*/  IADD3 R15, PT, PT, R21, R14, RZ ;  /* 0x0000000e150f7210 */ /* 0x000fe20007ffe0ff */
[----:B------:R-:W-:Y:S02]  /*0ee0*/  IMAD.MOV.U32 R14, RZ, RZ, R20 ;  /* 0x000000ffff0e7224 */ /* 0x000fe400078e0014 */
[C---:B------:R-:W-:Y:S01]  /*0ef0*/  IMAD R5, R2.reuse, R87, R5 ;  /* 0x0000005702057224 */ /* 0x040fe200078e0205 */
[----:B------:R-:W-:Y:S01]  /*0f00*/  @!P0 IADD3 R9, PT, PT, -R9, RZ, RZ ;  /* 0x000000ff09098210 */ /* 0x000fe20007ffe1ff */
[----:B------:R-:W-:-:S03]  /*0f10*/  IMAD.WIDE.U32 R16, R2, R86, R16 ;  /* 0x0000005602107225 */ /* 0x000fc600078e0010 */
[----:B------:R-:W-:Y:S01]  /*0f20*/  SEL R6, R0, R9, !P1 ;  /* 0x0000000900067207 */ /* 0x000fe20004800000 */
[C---:B------:R-:W-:Y:S01]  /*0f30*/  IMAD R3, R2.reuse, UR13, R3 ;  /* 0x0000000d02037c24 */ /* 0x040fe2000f8e0203 */
[----:B------:R-:W-:Y:S01]  /*0f40*/  IADD3 R17, PT, PT, R17, R5, RZ ;  /* 0x0000000511117210 */ /* 0x000fe20007ffe0ff */
[----:B------:R-:W-:Y:S01]  /*0f50*/  IMAD.WIDE.U32 R14, R2, UR12, R14 ;  /* 0x0000000c020e7c25 */ /* 0x000fe2000f8e000e */
[----:B------:R-:W-:-:S03]  /*0f60*/  SHF.R.S32.HI R2, RZ, 0x1f, R6 ;  /* 0x0000001fff027819 */ /* 0x000fc60000011406 */
[----:B-1----:R-:W-:Y:S01]  /*0f70*/  IMAD.WIDE.U32 R16, R6, UR8, R16 ;  /* 0x0000000806107c25 */ /* 0x002fe2000f8e0010 */
[----:B------:R-:W-:-:S03]  /*0f80*/  IADD3 R15, PT, PT, R15, R3, RZ ;  /* 0x000000030f0f7210 */ /* 0x000fc60007ffe0ff */
        /* <DEDUP_REMOVED lines=9> */
.L_x_4409:
        /* <DEDUP_REMOVED lines=13> */
[----:B------:R-:W-:Y:S02]  /*10f0*/  IADD3 R5, PT, PT, R5, R2, RZ ;  /* 0x0000000205057210 */ /* 0x000fe40007ffe0ff */
[----:B------:R-:W-:Y:S01]  /*1100*/  MOV R6, R4 ;  /* 0x0000000400067202 */ /* 0x000fe20000000f00 */
[----:B------:R-:W-:Y:S05]  /*1110*/  BRA `(.L_x_4412) ;  /* 0x0000000000187947 */ /* 0x000fea0003800000 */
.L_x_4411:
[----:B------:R-:W2:Y:S01]  /*1120*/  LDC.64 R86, c[0x0][0x3b8] ;  /* 0x0000ee00ff567b82 */ /* 0x000ea20000000a00 */
[----:B-1----:R-:W-:-:S05]  /*1130*/  IADD3 R2, PT, PT, R0, R9, RZ ;  /* 0x0000000900027210 */ /* 0x002fca0007ffe0ff */
[C---:B--2---:R-:W-:Y:S02]  /*1140*/  IMAD R5, R2.reuse, R87, RZ ;  /* 0x0000005702057224 */ /* 0x044fe400078e02ff */
[----:B------:R-:W-:-:S05]  /*1150*/  IMAD.WIDE.U32 R2, R2, R86, RZ ;  /* 0x0000005602027225 */ /* 0x000fca00078e00ff */
[----:B------:R-:W-:Y:S02]  /*1160*/  IADD3 R5, PT, PT, R3, R5, RZ ;  /* 0x0000000503057210 */ /* 0x000fe40007ffe0ff */
[----:B------:R-:W-:Y:S02]  /*1170*/  MOV R6, R2 ;  /* 0x0000000200067202 */ /* 0x000fe40000000f00 */
.L_x_4412:
        /* <DEDUP_REMOVED lines=14> */
.L_x_4413:
[----:B------:R-:W1:Y:S01]  /*1260*/  LDCU.64 UR12, c[0x0][0x3c0] ;  /* 0x00007800ff0c77ac */ /* 0x000e620008000a00 */
[----:B------:R-:W-:-:S05]  /*1270*/  IADD3 R0, PT, PT, R0, R9, RZ ;  /* 0x0000000900007210 */ /* 0x000fca0007ffe0ff */
[C---:B-1----:R-:W-:Y:S02]  /*1280*/  IMAD R15, R0.reuse, UR13, RZ ;  /* 0x0000000d000f7c24 */ /* 0x042fe4000f8e02ff */
[----:B------:R-:W-:-:S05]  /*1290*/  IMAD.WIDE.U32 R2, R0, UR12, RZ ;  /* 0x0000000c00027c25 */ /* 0x000fca000f8e00ff */
[----:B------:R-:W-:Y:S02]  /*12a0*/  IADD3 R15, PT, PT, R3, R15, RZ ;  /* 0x0000000f030f7210 */ /* 0x000fe40007ffe0ff */
[----:B------:R-:W-:-:S07]  /*12b0*/  MOV R14, R2 ;  /* 0x00000002000e7202 */ /* 0x000fce0000000f00 */
.L_x_4414:
[----:B------:R-:W1:Y:S01]  /*12c0*/  LDC R21, c[0x0][0x3e8] ;  /* 0x0000fa00ff157b82 */ /* 0x000e620000000800 */
[----:B------:R-:W-:Y:S01]  /*12d0*/  IMAD.MOV.U32 R20, RZ, RZ, R6 ;  /* 0x000000ffff147224 */ /* 0x000fe200078e0006 */
[----:B------:R-:W-:Y:S02]  /*12e0*/  CS2R R118, SRZ ;  /* 0x0000000000767805 */ /* 0x000fe4000001ff00 */
[----:B-1----:R-:W-:-:S04]  /*12f0*/  IABS R0, R21 ;  /* 0x0000001500007213 */ /* 0x002fc80000000000 */
[----:B-----5:R-:W1:Y:S08]  /*1300*/  I2F.RP R11, R0 ;  /* 0x00000000000b7306 */ /* 0x020e700000209400 */
[----:B-1----:R-:W1:Y:S02]  /*1310*/  MUFU.RCP R8, R11 ;  /* 0x0000000b00087308 */ /* 0x002e640000001000 */
[----:B-1----:R-:W-:-:S02]  /*1320*/  IADD3 R8, PT, PT, R8, 0xffffffe, RZ ;  /* 0x0ffffffe08087810 */ /* 0x002fc40007ffe0ff */
[----:B------:R-:W-:-:S04]  /*1330*/  LEA R11, R88, 0xffffffc0, 0x6 ;  /* 0xffffffc0580b7811 */ /* 0x000fc800078e30ff */
[----:B------:R-:W1:Y:S01]  /*1340*/  F2I.FTZ.U32.TRUNC.NTZ R9, R8 ;  /* 0x0000000800097305 */ /* 0x000e62000021f000 */
[----:B------:R-:W-:-:S04]  /*1350*/  IMAD.WIDE.U32 R14, R11, UR12, R14 ;  /* 0x0000000c0b0e7c25 */ /* 0x000fc8000f8e000e */
[----:B------:R-:W-:Y:S02]  /*1360*/  IMAD R15, R11, UR13, R15 ;  /* 0x0000000d0b0f7c24 */ /* 0x000fe4000f8e020f */
        /* <DEDUP_REMOVED lines=13> */
[-C--:B------:R-:W-:Y:S01]  /*1440*/  LOP3.LUT R0, R10, R21.reuse, RZ, 0x3c, !PT ;  /* 0x000000150a007212 */ /* 0x080fe200078e3cff */
[----:B------:R-:W2:Y:S03]  /*1450*/  LDC.64 R2, c[0x0][0x3d0] ;  /* 0x0000f400ff027b82 */ /* 0x000ea60000000a00 */
[----:B------:R-:W-:Y:S02]  /*1460*/  ISETP.GE.AND P0, PT, R0, RZ, PT ;  /* 0x000000ff0000720c */ /* 0x000fe40003f06270 */
[----:B------:R-:W-:-:S05]  /*1470*/  LOP3.LUT R0, RZ, R21, RZ, 0x33, !PT ;  /* 0x00000015ff007212 */ /* 0x000fca00078e33ff */
[----:B------:R-:W-:Y:S02]  /*1480*/  @P1 IADD3 R4, PT, PT, R4, 0x1, RZ ;  /* 0x0000000104041810 */ /* 0x000fe40007ffe0ff */
[----:B------:R-:W-:Y:S02]  /*1490*/  ISETP.NE.AND P1, PT, R21, RZ, PT ;  /* 0x000000ff1500720c */ /* 0x000fe40003f25270 */
[----:B------:R-:W-:Y:S01]  /*14a0*/  MOV R21, R5 ;  /* 0x0000000500157202 */ /* 0x000fe20000000f00 */
[----:B------:R-:W-:-:S05]  /*14b0*/  IMAD.MOV.U32 R17, RZ, RZ, R4 ;  /* 0x000000ffff117224 */ /* 0x000fca00078e0004 */
        /* <DEDUP_REMOVED lines=14> */
.L_x_4410:
        /* <DEDUP_REMOVED lines=8> */
[----:B------:R-:W2:Y:S01]  /*1620*/  LDC R95, c[0x0][0x450] ;  /* 0x00011400ff5f7b82 */ /* 0x000ea20000000800 */
[----:B------:R-:W-:Y:S01]  /*1630*/  SHF.R.U32.HI R122, RZ, 0x2, R65 ;  /* 0x00000002ff7a7819 */ /* 0x000fe20000011641 */
[----:B------:R-:W4:Y:S01]  /*1640*/  LDCU.64 UR4, c[0x0][0x388] ;  /* 0x00007100ff0477ac */ /* 0x000f220008000a00 */
[----:B------:R-:W-:Y:S01]  /*1650*/  IADD3 R14, P3, PT, R26, R14, RZ ;  /* 0x0000000e1a0e7210 */ /* 0x000fe20007f7e0ff */
[----:B------:R-:W-:Y:S01]  /*1660*/  IMAD.SHL.U32 R85, R88, 0x40, RZ ;  /* 0x0000004058557824 */ /* 0x000fe200078e00ff */
[----:B------:R-:W-:-:S02]  /*1670*/  MOV R123, RZ ;  /* 0x000000ff007b7202 */ /* 0x000fc40000000f00 */
[----:B------:R-:W-:Y:S01]  /*1680*/  IADD3 R12, P4, PT, R26, R12, RZ ;  /* 0x0000000c1a0c7210 */ /* 0x000fe20007f9e0ff */
[----:B------:R-:W-:Y:S01]  /*1690*/  IMAD.X R15, RZ, RZ, R11, P3 ;  /* 0x000000ffff0f7224 */ /* 0x000fe200018e060b */
[----:B------:R-:W-:Y:S01]  /*16a0*/  SHF.L.U32 R81, R65, 0x2, RZ ;  /* 0x0000000241517819 */ /* 0x000fe200000006ff */
[----:B------:R-:W4:Y:S01]  /*16b0*/  @!P2 LDC.64 R2, c[0x0][0x398] ;  /* 0x0000e600ff02ab82 */ /* 0x000f220000000a00 */
[----:B------:R-:W-:Y:S02]  /*16c0*/  IMAD.WIDE.U32 R8, R13, 0x40, R122 ;  /* 0x000000400d087825 */ /* 0x000fe400078e007a */
[----:B------:R-:W-:Y:S02]  /*16d0*/  LOP3.LUT R93, R81, 0xc, RZ, 0xc0, !PT ;  /* 0x0000000c515d7812 */ /* 0x000fe400078ec0ff */
[----:B------:R-:W-:-:S04]  /*16e0*/  IMAD.WIDE.U32 R14, R122, UR12, R14 ;  /* 0x0000000c7a0e7c25 */ /* 0x000fc8000f8e000e */
[----:B------:R-:W-:Y:S01]  /*16f0*/  IMAD R99, R122, UR13, R15 ;  /* 0x0000000d7a637c24 */ /* 0x000fe2000f8e020f */
[C---:B------:R-:W-:Y:S01]  /*1700*/  SHF.L.U32 R100, R14.reuse, 0x1, RZ ;  /* 0x000000010e647819 */ /* 0x040fe200000006ff */
[----:B------:R-:W-:Y:S02]  /*1710*/  IMAD.X R13, RZ, RZ, R6, P4 ;  /* 0x000000ffff0d7224 */ /* 0x000fe400020e0606 */
[----:B-1----:R-:W-:Y:S01]  /*1720*/  IMAD R83, R9, R124, RZ ;  /* 0x0000007c09537224 */ /* 0x002fe200078e02ff */
[----:B------:R-:W-:Y:S01]  /*1730*/  SHF.L.U64.HI R99, R14, 0x1, R99 ;  /* 0x000000010e637819 */ /* 0x000fe20000010263 */
[----:B------:R-:W-:Y:S01]  /*1740*/  IMAD.WIDE.U32 R12, R122, R86, R12 ;  /* 0x000000567a0c7225 */ /* 0x000fe200078e000c */
[----:B--2---:R-:W-:-:S03]  /*1750*/  LEA.HI R95, R95, R95, RZ, 0x1 ;  /* 0x0000005f5f5f7211 */ /* 0x004fc600078f08ff */
[----:B------:R-:W-:Y:S01]  /*1760*/  IMAD R113, R122, R87, R13 ;  /* 0x000000577a717224 */ /* 0x000fe200078e020d */
[----:B------:R-:W-:Y:S01]  /*1770*/  SHF.R.S32.HI R95, RZ, 0x1, R95 ;  /* 0x00000001ff5f7819 */ /* 0x000fe2000001145f */
[----:B------:R-:W-:Y:S02]  /*1780*/  IMAD.SHL.U32 R112, R12, 0x2, RZ ;  /* 0x000000020c707824 */ /* 0x000fe400078e00ff */
[----:B------:R-:W-:Y:S01]  /*1790*/  IMAD R83, R8, R125, R83 ;  /* 0x0000007d08537224 */ /* 0x000fe200078e0253 */
[----:B------:R-:W-:Y:S01]  /*17a0*/  SHF.L.U64.HI R113, R12, 0x1, R113 ;  /* 0x000000010c717819 */ /* 0x000fe20000010271 */
[----:B----4-:R-:W-:Y:S01]  /*17b0*/  @!P2 IMAD.WIDE.U32 R16, R7, R2, RZ ;  /* 0x000000020710a225 */ /* 0x010fe200078e00ff */
[----:B------:R-:W-:-:S03]  /*17c0*/  IADD3 R112, P3, PT, R112, UR4, RZ ;  /* 0x0000000470707c10 */ /* 0x000fc6000ff7e0ff */
[----:B------:R-:W-:Y:S01]  /*17d0*/  @!P2 IMAD R3, R7, R3, R17 ;  /* 0x000000030703a224 */ /* 0x000fe200078e0211 */
[----:B------:R-:W-:Y:S01]  /*17e0*/  IADD3.X R113, PT, PT, R113, UR5, RZ, P3, !PT ;  /* 0x0000000571717c10 */ /* 0x000fe20009ffe4ff */
[----:B------:R-:W-:Y:S02]  /*17f0*/  @!P2 IMAD.MOV.U32 R2, RZ, RZ, R16 ;  /* 0x000000ffff02a224 */ /* 0x000fe400078e0010 */
[----:B------:R-:W-:-:S04]  /*1800*/  @P2 IMAD.WIDE.U32 R16, R116, R124, RZ ;  /* 0x0000007c74102225 */ /* 0x000fc800078e00ff */
[----:B------:R-:W-:Y:S01]  /*1810*/  @P2 IMAD R3, R116, R125, R17 ;  /* 0x0000007d74032224 */ /* 0x000fe200078e0211 */
[----:B------:R-:W-:Y:S01]  /*1820*/  @P2 MOV R2, R16 ;  /* 0x0000001000022202 */ /* 0x000fe20000000f00 */
[----:B------:R-:W-:-:S03]  /*1830*/  IMAD R94, R122, R95, R93 ;  /* 0x0000005f7a5e7224 */ /* 0x000fc600078e025d */
[----:B------:R-:W-:Y:S02]  /*1840*/  IADD3 R2, P2, PT, R26, R2, RZ ;  /* 0x000000021a027210 */ /* 0x000fe40007f5e0ff */
[----:B------:R-:W-:Y:S02]  /*1850*/  IADD3 R93, PT, PT, R93, R94, RZ ;  /* 0x0000005e5d5d7210 */ /* 0x000fe40007ffe0ff */
[----:B------:R-:W-:Y:S01]  /*1860*/  SHF.R.S32.HI R90, RZ, 0x1f, R94 ;  /* 0x0000001fff5a7819 */ /* 0x000fe2000001145e */
[----:B------:R-:W-:Y:S01]  /*1870*/  IMAD.X R3, RZ, RZ, R3, P2 ;  /* 0x000000ffff037224 */ /* 0x000fe200010e0603 */
[----:B------:R-:W-:Y:S02]  /*1880*/  IADD3 R100, P2, PT, R100, UR10, RZ ;  /* 0x0000000a64647c10 */ /* 0x000fe4000ff5e0ff */
[----:B------:R-:W-:Y:S01]  /*1890*/  SHF.R.S32.HI R89, RZ, 0x1f, R93 ;  /* 0x0000001fff597819 */ /* 0x000fe2000001145d */
[----:B------:R-:W-:Y:S01]  /*18a0*/  IMAD.WIDE.U32 R2, R10, UR8, R2 ;  /* 0x000000080a027c25 */ /* 0x000fe2000f8e0002 */
[----:B------:R-:W-:-:S02]  /*18b0*/  IADD3.X R99, PT, PT, R99, UR11, RZ, P2, !PT ;  /* 0x0000000b63637c10 */ /* 0x000fc400097fe4ff */
[----:B------:R-:W-:Y:S01]  /*18c0*/  MOV R114, R100 ;  /* 0x0000006400727202 */ /* 0x000fe20000000f00 */
[----:B------:R-:W-:Y:S01]  /*18d0*/  IMAD R11, R10, UR9, R3 ;  /* 0x000000090a0b7c24 */ /* 0x000fe2000f8e0203 */
[----:B------:R-:W-:Y:S01]  /*18e0*/  SHF.R.S32.HI R3, RZ, 0x1f, R84 ;  /* 0x0000001fff037819 */ /* 0x000fe20000011454 */
[----:B------:R-:W-:Y:S02]  /*18f0*/  IMAD.MOV.U32 R10, RZ, RZ, R2 ;  /* 0x000000ffff0a7224 */ /* 0x000fe400078e0002 */
[----:B------:R-:W-:Y:S01]  /*1900*/  IMAD.MOV.U32 R115, RZ, RZ, R99 ;  /* 0x000000ffff737224 */ /* 0x000fe200078e0063 */
[----:B------:R-:W-:Y:S01]  /*1910*/  LEA.HI R3, R3, R84, RZ, 0x6 ;  /* 0x0000005403037211 */ /* 0x000fe200078f30ff */
[----:B------:R-:W-:-:S03]  /*1920*/  IMAD.WIDE.U32 R124, R8, R124, R10 ;  /* 0x0000007c087c7225 */ /* 0x000fc600078e000a */
[----:B------:R-:W-:Y:S02]  /*1930*/  SHF.R.S32.HI R3, RZ, 0x6, R3 ;  /* 0x00000006ff037819 */ /* 0x000fe40000011403 */
[----:B------:R-:W-:Y:S02]  /*1940*/  IADD3 R83, PT, PT, R125, R83, RZ ;  /* 0x000000537d537210 */ /* 0x000fe40007ffe0ff */
[----:B------:R-:W-:-:S13]  /*1950*/  ISETP.GE.AND P2, PT, R3, R88, PT ;  /* 0x000000580300720c */ /* 0x000fda0003f46270 */
[----:B---3--:R-:W-:Y:S05]  /*1960*/  @P2 BRA `(.L_x_4415) ;  /* 0x0000004000f02947 */ /* 0x008fea0003800000 */
[----:B------:R-:W1:Y:S01]  /*1970*/  LDCU.128 UR20, c[0x0][0x4a0] ;  /* 0x00009400ff1477ac */ /* 0x000e620008000c00 */
[----:B------:R-:W-:Y:S01]  /*1980*/  IMAD.MOV.U32 R27, RZ, RZ, RZ ;  /* 0x000000ffff1b7224 */ /* 0x000fe200078e00ff */
[C---:B------:R-:W-:Y:S01]  /*1990*/  IADD3 R106, PT, PT, R85.reuse, -0x40, RZ ;  /* 0xffffffc0556a7810 */ /* 0x040fe20007ffe0ff */
[----:B------:R-:W-:Y:S01]  /*19a0*/  @!P0 IMAD.MOV R4, RZ, RZ, -R4 ;  /* 0x000000ffff048224 */ /* 0x000fe200078e0a04 */
[----:B------:R-:W2:Y:S01]  /*19b0*/  LDCU.128 UR8, c[0x0][0x490] ;  /* 0x00009200ff0877ac */ /* 0x000ea20008000c00 */
[----:B------:R-:W-:Y:S01]  /*19c0*/  SHF.R.S32.HI R29, RZ, 0x1f, R84 ;  /* 0x0000001fff1d7819 */ /* 0x000fe20000011454 */
[----:B------:R-:W-:Y:S01]  /*19d0*/  IMAD.IADD R111, R84, 0x1, -R85 ;  /* 0x00000001546f7824 */ /* 0x000fe200078e0a55 */
[----:B------:R-:W-:Y:S01]  /*19e0*/  VIMNMX R98, PT, PT, RZ, R3, !PT ;  /* 0x00000003ff627248 */ /* 0x000fe20007fe0100 */
[----:B------:R-:W3:Y:S01]  /*19f0*/  LDCU.128 UR16, c[0x0][0x4b0] ;  /* 0x00009600ff1077ac */ /* 0x000ee20008000c00 */
[----:B------:R-:W-:Y:S01]  /*1a00*/  SEL R0, R0, R4, !P1 ;  /* 0x0000000400007207 */ /* 0x000fe20004800000 */
[----:B-----5:R-:W-:Y:S01]  /*1a10*/  IMAD.IADD R66, R106, 0x1, R5 ;  /* 0x000000016a427824 */ /* 0x020fe200078e0205 */
[----:B------:R-:W-:Y:S01]  /*1a20*/  IADD3 R4, P0, PT, -R84, R122, RZ ;  /* 0x0000007a54047210 */ /* 0x000fe20007f1e1ff */
[----:B------:R-:W4:Y:S01]  /*1a30*/  LDCU.128 UR12, c[0x0][0x4c0] ;  /* 0x00009800ff0c77ac */ /* 0x000f220008000c00 */
[----:B------:R-:W-:Y:S01]  /*1a40*/  IADD3 R109, PT, PT, -R85, R82, RZ ;  /* 0x00000052556d7210 */ /* 0x000fe20007ffe1ff */
[----:B------:R-:W-:Y:S01]  /*1a50*/  IMAD R66, R66, R95, RZ ;  /* 0x0000005f42427224 */ /* 0x000fe200078e02ff */
[----:B------:R-:W-:Y:S01]  /*1a60*/  IADD3.X R29, PT, PT, RZ, ~R29, RZ, P0, !PT ;  /* 0x8000001dff1d7210 */ /* 0x000fe200007fe4ff */
[----:B------:R-:W4:Y:S01]  /*1a70*/  LDCU.64 UR4, c[0x0][0x488] ;  /* 0x00009100ff0477ac */ /* 0x000f220008000a00 */
[----:B------:R-:W-:Y:S01]  /*1a80*/  IMAD.MOV.U32 R107, RZ, RZ, R88 ;  /* 0x000000ffff6b7224 */ /* 0x000fe200078e0058 */
[----:B------:R-:W-:Y:S01]  /*1a90*/  IADD3 R96, PT, PT, R122, 0x20, RZ ;  /* 0x000000207a607810 */ /* 0x000fe20007ffe0ff */
[C---:B-1----:R-:W-:Y:S01]  /*1aa0*/  IMAD.WIDE.U32 R10, R7.reuse, UR20, R26 ;  /* 0x00000014070a7c25 */ /* 0x042fe2000f8e001a */
[----:B------:R-:W-:Y:S01]  /*1ab0*/  SHF.R.S32.HI R67, RZ, 0x1f, R66 ;  /* 0x0000001fff437819 */ /* 0x000fe20000011442 */
[----:B------:R-:W1:Y:S01]  /*1ac0*/  LDCU UR20, c[0x0][0x450] ;  /* 0x00008a00ff1477ac */ /* 0x000e620008000800 */
[C---:B------:R-:W-:Y:S01]  /*1ad0*/  IADD3 R102, P0, PT, R66.reuse, R93, RZ ;  /* 0x0000005d42667210 */ /* 0x040fe20007f1e0ff */
[C---:B--2---:R-:W-:Y:S01]  /*1ae0*/  IMAD.WIDE.U32 R8, R7.reuse, UR10, R26 ;  /* 0x0000000a07087c25 */ /* 0x044fe2000f8e001a */
[----:B------:R-:W-:Y:S01]  /*1af0*/  IADD3 R66, P1, PT, R66, R94, RZ ;  /* 0x0000005e42427210 */ /* 0x000fe20007f3e0ff */
[----:B------:R-:W2:Y:S01]  /*1b00*/  LDCU.U8 UR24, c[0x0][0x533] ;  /* 0x0000a660ff1877ac */ /* 0x000ea20008000000 */
[----:B------:R-:W-:Y:S01]  /*1b10*/  MOV R126, R112 ;  /* 0x00000070007e7202 */ /* 0x000fe20000000f00 */
[C---:B------:R-:W-:Y:S01]  /*1b20*/  IMAD R11, R7.reuse, UR21, R11 ;  /* 0x00000015070b7c24 */ /* 0x040fe2000f8e020b */
[----:B------:R-:W-:Y:S01]  /*1b30*/  MOV R127, R113 ;  /* 0x00000071007f7202 */ /* 0x000fe20000000f00 */
[----:B------:R-:W-:Y:S01]  /*1b40*/  IMAD R9, R7, UR11, R9 ;  /* 0x0000000b07097c24 */ /* 0x000fe2000f8e0209 */
[----:B------:R-:W-:Y:S01]  /*1b50*/  SHF.R.S32.HI R7, RZ, 0x1f, R0 ;  /* 0x0000001fff077819 */ /* 0x000fe20000011400 */
[----:B---3--:R-:W-:Y:S01]  /*1b60*/  IMAD.WIDE.U32 R12, R106, UR16, R10 ;  /* 0x000000106a0c7c25 */ /* 0x008fe2000f8e000a */
[----:B------:R-:W-:Y:S01]  /*1b70*/  UMOV UR21, URZ ;  /* 0x000000ff00157c82 */ /* 0x000fe20008000000 */
[----:B------:R-:W-:-:S02]  /*1b80*/  USHF.L.U32 UR25, UR16, 0x6, URZ ;  /* 0x0000000610197899 */ /* 0x000fc400080006ff */
[C---:B------:R-:W-:Y:S01]  /*1b90*/  IMAD.WIDE.U32 R10, R106.reuse, UR22, R8 ;  /* 0x000000166a0a7c25 */ /* 0x040fe2000f8e0008 */
[----:B------:R-:W-:Y:S02]  /*1ba0*/  UIADD3 UR21, UP0, UPT, URZ, -UR21, URZ ;  /* 0x80000015ff157290 */ /* 0x000fe4000ff1e0ff */
[----:B------:R-:W-:Y:S01]  /*1bb0*/  USHF.L.U32 UR26, UR22, 0x6, URZ ;  /* 0x00000006161a7899 */ /* 0x000fe200080006ff */
[C---:B------:R-:W-:Y:S01]  /*1bc0*/  IMAD R13, R106.reuse, UR17, R13 ;  /* 0x000000116a0d7c24 */ /* 0x040fe2000f8e020d */
[----:B------:R-:W-:Y:S01]  /*1bd0*/  UIADD3.X UR25, UPT, UPT, URZ, ~UR25, URZ, UP0, !UPT ;  /* 0x80000019ff197290 */ /* 0x000fe200087fe4ff */
[C---:B----4-:R-:W-:Y:S01]  /*1be0*/  IMAD R9, R7.reuse, UR12, RZ ;  /* 0x0000000c07097c24 */ /* 0x050fe2000f8e02ff */
[----:B------:R-:W-:Y:S01]  /*1bf0*/  UIADD3.X UR26, UPT, UPT, URZ, ~UR26, URZ, UP0, !UPT ;  /* 0x8000001aff1a7290 */ /* 0x000fe200087fe4ff */
[----:B------:R-:W-:Y:S01]  /*1c00*/  IMAD R11, R106, UR23, R11 ;  /* 0x000000176a0b7c24 */ /* 0x000fe2000f8e020b */
[----:B--2---:R-:W-:Y:S01]  /*1c10*/  UISETP.NE.AND UP0, UPT, UR24, URZ, UPT ;  /* 0x000000ff1800728c */ /* 0x004fe2000bf05270 */
[----:B------:R-:W-:-:S02]  /*1c20*/  IMAD R7, R7, UR18, RZ ;  /* 0x0000001207077c24 */ /* 0x000fc4000f8e02ff */
[C---:B------:R-:W-:Y:S02]  /*1c30*/  IMAD R6, R0.reuse, UR13, R9 ;  /* 0x0000000d00067c24 */ /* 0x040fe4000f8e0209 */
[C---:B------:R-:W-:Y:S01]  /*1c40*/  IMAD.WIDE.U32 R12, R0.reuse, UR12, R12 ;  /* 0x0000000c000c7c25 */ /* 0x040fe2000f8e000c */
[----:B------:R-:W2:Y:S03]  /*1c50*/  LDCU.64 UR12, c[0x0][0x4d0] ;  /* 0x00009a00ff0c77ac */ /* 0x000ea60008000a00 */
[C---:B------:R-:W-:Y:S02]  /*1c60*/  IMAD R8, R0.reuse, UR19, R7 ;  /* 0x0000001300087c24 */ /* 0x040fe4000f8e0207 */
[----:B------:R-:W-:Y:S01]  /*1c70*/  IMAD.WIDE.U32 R10, R0, UR18, R10 ;  /* 0x00000012000a7c25 */ /* 0x000fe2000f8e000a */
[----:B------:R-:W3:Y:S03]  /*1c80*/  LDCU.64 UR18, c[0x0][0x4e0] ;  /* 0x00009c00ff1277ac */ /* 0x000ee60008000a00 */
[C---:B------:R-:W-:Y:S01]  /*1c90*/  IMAD.X R103, R67.reuse, 0x1, R89, P0 ;  /* 0x0000000143677824 */ /* 0x040fe200000e0659 */
[----:B------:R-:W-:Y:S01]  /*1ca0*/  IADD3.X R67, PT, PT, R67, R90, RZ, P1, !PT ;  /* 0x0000005a43437210 */ /* 0x000fe20000ffe4ff */
[----:B------:R-:W-:Y:S01]  /*1cb0*/  IMAD.IADD R7, R13, 0x1, R6 ;  /* 0x000000010d077824 */ /* 0x000fe200078e0206 */
[----:B------:R-:W-:Y:S01]  /*1cc0*/  IADD3 R9, PT, PT, R11, R8, RZ ;  /* 0x000000080b097210 */ /* 0x000fe20007ffe0ff */
[----:B------:R-:W-:Y:S01]  /*1cd0*/  IMAD.MOV.U32 R6, RZ, RZ, R12 ;  /* 0x000000ffff067224 */ /* 0x000fe200078e000c */
[----:B------:R-:W-:Y:S01]  /*1ce0*/  SHF.L.U64.HI R103, R102, 0x1, R103 ;  /* 0x0000000166677819 */ /* 0x000fe20000010267 */
[----:B------:R-:W-:Y:S01]  /*1cf0*/  IMAD R121, R29, UR16, RZ ;  /* 0x000000101d797c24 */ /* 0x000fe2000f8e02ff */
[----:B------:R-:W-:Y:S01]  /*1d00*/  MOV R8, R10 ;  /* 0x0000000a00087202 */ /* 0x000fe20000000f00 */
        /* <DEDUP_REMOVED lines=8> */
[----:B------:R-:W4:Y:S01]  /*1d90*/  LDCU.64 UR16, c[0x0][0x3c0] ;  /* 0x00007800ff1077ac */ /* 0x000f220008000a00 */
[----:B------:R-:W-:Y:S01]  /*1da0*/  IMAD R29, R4, UR23, R29 ;  /* 0x00000017041d7c24 */ /* 0x000fe2000f8e021d */
[----:B------:R-:W-:Y:S01]  /*1db0*/  IADD3.X R31, PT, PT, R67, UR15, RZ, P0, !PT ;  /* 0x0000000f431f7c10 */ /* 0x000fe200087fe4ff */
[----:B------:R-:W-:Y:S01]  /*1dc0*/  IMAD.IADD R121, R7, 0x1, R121 ;  /* 0x0000000107797824 */ /* 0x000fe200078e0279 */
[----:B------:R-:W-:Y:S01]  /*1dd0*/  IADD3 R104, P1, PT, R102, UR14, RZ ;  /* 0x0000000e66687c10 */ /* 0x000fe2000ff3e0ff */
[----:B------:R-:W-:Y:S01]  /*1de0*/  IMAD.WIDE.U32 R4, R4, UR22, R8 ;  /* 0x0000001604047c25 */ /* 0x000fe2000f8e0008 */
[----:B--2---:R-:W-:-:S02]  /*1df0*/  IADD3 R66, P0, PT, R66, UR12, RZ ;  /* 0x0000000c42427c10 */ /* 0x004fc4000ff1e0ff */
[----:B------:R-:W-:Y:S01]  /*1e00*/  IADD3.X R105, PT, PT, R103, UR15, RZ, P1, !PT ;  /* 0x0000000f67697c10 */ /* 0x000fe20008ffe4ff */
[----:B-1----:R-:W-:Y:S01]  /*1e10*/  IMAD.U32 R32, RZ, RZ, UR20 ;  /* 0x00000014ff207e24 */ /* 0x002fe2000f8e00ff */
[----:B------:R-:W-:Y:S01]  /*1e20*/  LEA.HI.X R121, R6, UR9, R121, 0x1, P2 ;  /* 0x0000000906797c11 */ /* 0x000fe200090f0c79 */
[----:B------:R-:W1:Y:S01]  /*1e30*/  LDCU.128 UR8, c[0x0][0x3a0] ;  /* 0x00007400ff0877ac */ /* 0x000e620008000c00 */
[----:B------:R-:W-:Y:S02]  /*1e40*/  IADD3 R29, PT, PT, R5, R29, RZ ;  /* 0x0000001d051d7210 */ /* 0x000fe40007ffe0ff */
[----:B------:R-:W-:Y:S01]  /*1e50*/  LEA R28, P2, R4, UR4, 0x1 ;  /* 0x00000004041c7c11 */ /* 0x000fe2000f8408ff */
[----:B------:R-:W-:Y:S01]  /*1e60*/  USHF.R.S64 UR4, UR21, 0x1f, UR25 ;  /* 0x0000001f15047899 */ /* 0x000fe20008001019 */
[----:B------:R-:W-:Y:S01]  /*1e70*/  IADD3 R102, P1, PT, R102, UR12, RZ ;  /* 0x0000000c66667c10 */ /* 0x000fe2000ff3e0ff */
[----:B------:R-:W-:Y:S01]  /*1e80*/  USHF.R.S64 UR21, UR21, 0x1f, UR26 ;  /* 0x0000001f15157899 */ /* 0x000fe2000800101a */
[----:B------:R-:W-:Y:S01]  /*1e90*/  LEA.HI.X R29, R4, UR5, R29, 0x1, P2 ;  /* 0x00000005041d7c11 */ /* 0x000fe200090f0c1d */
[----:B------:R-:W-:Y:S01]  /*1ea0*/  USHF.R.S32.HI UR25, URZ, 0x1f, UR25 ;  /* 0x0000001fff197899 */ /* 0x000fe20008011419 */
[----:B------:R-:W-:Y:S01]  /*1eb0*/  IADD3.X R103, PT, PT, R103, UR13, RZ, P1, !PT ;  /* 0x0000000d67677c10 */ /* 0x000fe20008ffe4ff */
[----:B------:R-:W-:Y:S01]  /*1ec0*/  USHF.R.S32.HI UR26, URZ, 0x1f, UR26 ;  /* 0x0000001fff1a7899 */ /* 0x000fe2000801141a */
[----:B---34-:R-:W-:-:S11]  /*1ed0*/  IADD3.X R67, PT, PT, R67, UR13, RZ, P0, !PT ;  /* 0x0000000d43437c10 */ /* 0x018fd600087fe4ff */
.L_x_4429:
[----:B------:R-:W-:Y:S01]  /*1ee0*/  VIADD R109, R109, 0x40 ;  /* 0x000000406d6d7836 */ /* 0x000fe20000000000 */
[----:B------:R-:W2:Y:S01]  /*1ef0*/  LDC.64 R86, c[0x0][0x3b8] ;  /* 0x0000ee00ff567b82 */ /* 0x000ea20000000a00 */
[----:B------:R-:W-:Y:S01]  /*1f00*/  VIADD R111, R111, 0x40 ;  /* 0x000000406f6f7836 */ /* 0x000fe20000000000 */
[----:B------:R-:W-:Y:S01]  /*1f10*/  BSSY.RECONVERGENT B1, `(.L_x_4416) ;  /* 0x0000380000017945 */ /* 0x000fe20003800200 */
[----:B------:R-:W-:Y:S01]  /*1f20*/  VIADD R107, R107, 0xffffffff ;  /* 0xffffffff6b6b7836 */ /* 0x000fe20000000000 */
[-C--:B------:R-:W-:Y:S01]  /*1f30*/  ISETP.GE.AND P0, PT, R122, R109.reuse, PT ;  /* 0x0000006d7a00720c */ /* 0x080fe20003f06270 */
[----:B------:R-:W-:Y:S01]  /*1f40*/  IMAD.MOV.U32 R108, RZ, RZ, R106 ;  /* 0x000000ffff6c7224 */ /* 0x000fe200078e006a */
[----:B------:R-:W-:Y:S02]  /*1f50*/  ISETP.GE.AND P4, PT, R96, R109, PT ;  /* 0x0000006d6000720c */ /* 0x000fe40003f86270 */
[-C--:B------:R-:W-:Y:S02]  /*1f60*/  ISETP.GE.AND P0, PT, R122, R111.reuse, !P0 ;  /* 0x0000006f7a00720c */ /* 0x080fe40004706270 */
[----:B------:R-:W-:Y:S02]  /*1f70*/  ISETP.GE.AND P4, PT, R96, R111, !P4 ;  /* 0x0000006f6000720c */ /* 0x000fe40006786270 */
[----:B------:R-:W-:Y:S09]  /*1f80*/  ISETP.GT.AND P3, PT, R107, R98, PT ;  /* 0x000000626b00720c */ /* 0x000ff20003f64270 */
[----:B------:R-:W3:Y:S01]  /*1f90*/  @P0 LDG.E.128 R16, desc[UR6][R120.64] ;  /* 0x0000000678100981 */ /* 0x000ee2000c1e1d00 */
[----:B------:R-:W-:Y:S01]  /*1fa0*/  @P0 IMAD.MOV.U32 R101, RZ, RZ, R99 ;  /* 0x000000ffff650224 */ /* 0x000fe200078e0063 */
[----:B------:R-:W4:Y:S04]  /*1fb0*/  @P4 LDC.64 R2, c[0x0][0x4b0] ;  /* 0x00012c00ff024b82 */ /* 0x000f280000000a00 */
[----:B---3--:R3:W-:Y:S01]  /*1fc0*/  @P0 STG.E.128 desc[UR6][R100.64], R16 ;  /* 0x0000001064000986 */ /* 0x0087e2000c101d06 */
[----:B----4-:R-:W-:Y:S01]  /*1fd0*/  @P4 LEA R22, P1, R2, R120, 0x6 ;  /* 0x0000007802164211 */ /* 0x010fe200078230ff */
[C---:B--2---:R-:W-:Y:S01]  /*1fe0*/  IMAD.SHL.U32 R49, R86.reuse, 0x20, RZ ;  /* 0x0000002056317824 */ /* 0x044fe200078e00ff */
[----:B------:R-:W-:Y:S01]  /*1ff0*/  SHF.L.U64.HI R47, R86, 0x5, R87 ;  /* 0x00000005562f7819 */ /* 0x000fe20000010257 */
[----:B------:R-:W2:Y:S01]  /*2000*/  @P0 LDG.E.128 R4, desc[UR6][R120.64+0x40] ;  /* 0x0000400678040981 */ /* 0x000ea2000c1e1d00 */
[----:B------:R-:W-:Y:S02]  /*2010*/  @P4 LEA.HI.X R23, R2, R121, R3, 0x6, P1 ;  /* 0x0000007902174211 */ /* 0x000fe400008f3403 */
[----:B------:R-:W4:Y:S02]  /*2020*/  @P4 LDC.64 R2, c[0x0][0x3c0] ;  /* 0x0000f000ff024b82 */ /* 0x000f240000000a00 */
[C---:B----4-:R-:W-:Y:S04]  /*2030*/  @P4 LEA R20, P1, R2.reuse, R100, 0x6 ;  /* 0x0000006402144211 */ /* 0x050fe800078230ff */
[----:B------:R-:W-:Y:S02]  /*2040*/  @P4 LEA.HI.X R21, R2, R99, R3, 0x6, P1 ;  /* 0x0000006302154211 */ /* 0x000fe400008f3403 */
[----:B------:R-:W-:Y:S01]  /*2050*/  ISETP.NE.AND P1, PT, R32, RZ, PT ;  /* 0x000000ff2000720c */ /* 0x000fe20003f25270 */
[----:B--2---:R2:W-:Y:S04]  /*2060*/  @P0 STG.E.128 desc[UR6][R100.64+0x40], R4 ;  /* 0x0000400464000986 */ /* 0x0045e8000c101d06 */
[----:B------:R-:W4:Y:S04]  /*2070*/  @P0 LDG.E.128 R12, desc[UR6][R120.64+0x80] ;  /* 0x00008006780c0981 */ /* 0x000f28000c1e1d00 */
[----:B----4-:R4:W-:Y:S04]  /*2080*/  @P0 STG.E.128 desc[UR6][R100.64+0x80], R12 ;  /* 0x0000800c64000986 */ /* 0x0109e8000c101d06 */
[----:B------:R-:W5:Y:S04]  /*2090*/  @P4 LDG.E.128 R8, desc[UR6][R22.64] ;  /* 0x0000000616084981 */ /* 0x000f68000c1e1d00 */
[----:B-----5:R4:W-:Y:S04]  /*20a0*/  @P4 STG.E.128 desc[UR6][R20.64], R8 ;  /* 0x0000000814004986 */ /* 0x0209e8000c101d06 */
[----:B---3--:R-:W3:Y:S04]  /*20b0*/  @P4 LDG.E.128 R16, desc[UR6][R22.64+0x40] ;  /* 0x0000400616104981 */ /* 0x008ee8000c1e1d00 */
[----:B---3--:R4:W-:Y:S04]  /*20c0*/  @P4 STG.E.128 desc[UR6][R20.64+0x40], R16 ;  /* 0x0000401014004986 */ /* 0x0089e8000c101d06 */
[----:B--2---:R-:W2:Y:S04]  /*20d0*/  @P4 LDG.E.128 R4, desc[UR6][R22.64+0x80] ;  /* 0x0000800616044981 */ /* 0x004ea8000c1e1d00 */
[----:B--2---:R4:W-:Y:S01]  /*20e0*/  @P4 STG.E.128 desc[UR6][R20.64+0x80], R4 ;  /* 0x0000800414004986 */ /* 0x0049e2000c101d06 */
[----:B------:R-:W-:Y:S05]  /*20f0*/  @P1 BRA `(.L_x_4417) ;  /* 0x0000000000501947 */ /* 0x000fea0003800000 */
[----:B----4-:R-:W2:Y:S01]  /*2100*/  @P0 LDG.E.128 R12, desc[UR6][R28.64] ;  /* 0x000000061c0c0981 */ /* 0x010ea2000c1e1d00 */
[----:B------:R-:W-:Y:S03]  /*2110*/  MOV R32, RZ ;  /* 0x000000ff00207202 */ /* 0x000fe60000000f00 */
[----:B--2---:R2:W-:Y:S04]  /*2120*/  @P0 STG.E.128 desc[UR6][R126.64], R12 ;  /* 0x0000000c7e000986 */ /* 0x0045e8000c101d06 */
[----:B------:R-:W3:Y:S04]  /*2130*/  @P0 LDG.E.128 R8, desc[UR6][R28.64+0x40] ;  /* 0x000040061c080981 */ /* 0x000ee8000c1e1d00 */
[----:B---3--:R2:W-:Y:S04]  /*2140*/  @P0 STG.E.128 desc[UR6][R126.64+0x40], R8 ;  /* 0x000040087e000986 */ /* 0x0085e8000c101d06 */
[----:B------:R-:W3:Y:S04]  /*2150*/  @P0 LDG.E.128 R4, desc[UR6][R28.64+0x80] ;  /* 0x000080061c040981 */ /* 0x000ee8000c1e1d00 */
[----:B---3--:R2:W-:Y:S01]  /*2160*/  @P0 STG.E.128 desc[UR6][R126.64+0x80], R4 ;  /* 0x000080047e000986 */ /* 0x0085e2000c101d06 */
[----:B------:R-:W-:Y:S05]  /*2170*/  @!P4 BRA `(.L_x_4418) ;  /* 0x000000340064c947 */ /* 0x000fea0003800000 */
[----:B------:R-:W3:Y:S02]  /*2180*/  LDC.64 R2, c[0x0][0x4a8] ;  /* 0x00012a00ff027b82 */ /* 0x000ee40000000a00 */
[C---:B---3--:R-:W-:Y:S04]  /*2190*/  LEA R18, P0, R2.reuse, R28, 0x6 ;  /* 0x0000001c02127211 */ /* 0x048fe800078030ff */
[----:B------:R-:W-:Y:S02]  /*21a0*/  LEA.HI.X R19, R2, R29, R3, 0x6, P0 ;  /* 0x0000001d02137211 */ /* 0x000fe400000f3403 */
[C---:B------:R-:W-:Y:S03]  /*21b0*/  LEA R16, P0, R49.reuse, R126, 0x1 ;  /* 0x0000007e31107211 */ /* 0x040fe600078008ff */
[----:B--2---:R-:W2:Y:S01]  /*21c0*/  LDG.E.128 R4, desc[UR6][R18.64] ;  /* 0x0000000612047981 */ /* 0x004ea2000c1e1d00 */
[----:B------:R-:W-:Y:S05]  /*21d0*/  LEA.HI.X R17, R49, R127, R47, 0x1, P0 ;  /* 0x0000007f31117211 */ /* 0x000fea00000f0c2f */
[----:B--2---:R3:W-:Y:S04]  /*21e0*/  STG.E.128 desc[UR6][R16.64], R4 ;  /* 0x0000000410007986 */ /* 0x0047e8000c101d06 */
[----:B------:R-:W2:Y:S04]  /*21f0*/  LDG.E.128 R12, desc[UR6][R18.64+0x40] ;  /* 0x00004006120c7981 */ /* 0x000ea8000c1e1d00 */
[----:B--2---:R3:W-:Y:S04]  /*2200*/  STG.E.128 desc[UR6][R16.64+0x40], R12 ;  /* 0x0000400c10007986 */ /* 0x0047e8000c101d06 */
[----:B------:R-:W2:Y:S04]  /*2210*/  LDG.E.128 R8, desc[UR6][R18.64+0x80] ;  /* 0x0000800612087981 */ /* 0x000ea8000c1e1d00 */
[----:B--2---:R3:W-:Y:S01]  /*2220*/  STG.E.128 desc[UR6][R16.64+0x80], R8 ;  /* 0x0000800810007986 */ /* 0x0047e2000c101d06 */
[----:B------:R-:W-:Y:S05]  /*2230*/  BRA `(.L_x_4418) ;  /* 0x0000003400347947 */ /* 0x000fea0003800000 */
.L_x_4417:
[C---:B------:R-:W-:Y:S02]  /*2240*/  LOP3.LUT R33, R26.reuse, 0x20, RZ, 0xfc, !PT ;  /* 0x000000201a217812 */ /* 0x040fe400078efcff */
[----:B------:R-:W-:Y:S01]  /*2250*/  LOP3.LUT R25, R26, 0x40, RZ, 0xfc, !PT ;  /* 0x000000401a197812 */ /* 0x000fe200078efcff */
[----:B------:R-:W-:Y:S05]  /*2260*/  BRA.U !UP0, `(.L_x_4419) ;  /* 0x0000001108d47547 */ /* 0x000fea000b800000 */
[----:B------:R-:W2:Y:S01]  /*2270*/  LDC R46, c[0x0][0x450] ;  /* 0x00011400ff2e7b82 */ /* 0x000ea20000000800 */
[----:B------:R-:W-:Y:S04]  /*2280*/  BSSY.RECONVERGENT B0, `(.L_x_4420) ;  /* 0x0000089000007945 */ /* 0x000fe80003800200 */
[----:B------:R-:W-:Y:S05]  /*2290*/  @!P0 BRA `(.L_x_4421) ;  /* 0x00000008001c8947 */ /* 0x000fea0003800000 */
[-C--:B------:R-:W-:Y:S01]  /*22a0*/  ISETP.GE.AND P0, PT, R26, R32.reuse, PT ;  /* 0x000000201a00720c */ /* 0x080fe20003f06270 */
[----:B----4-:R-:W3:Y:S01]  /*22b0*/  LDG.E.128 R16, desc[UR6][R28.64] ;  /* 0x000000061c107981 */ /* 0x010ee2000c1e1d00 */
[----:B------:R-:W-:Y:S11]  /*22c0*/  ISETP.GE.AND P1, PT, R33, R32, PT ;  /* 0x000000202100720c */ /* 0x000ff60003f26270 */
[----:B------:R-:W4:Y:S06]  /*22d0*/  @!P0 LDG.E.64 R42, desc[UR6][R66.64] ;  /* 0x00000006422a8981 */ /* 0x000f2c000c1e1b00 */
[----:B------:R-:W5:Y:S01]  /*22e0*/  @!P0 LDG.E.64 R14, desc[UR6][R30.64] ;  /* 0x000000061e0e8981 */ /* 0x000f62000c1e1b00 */
[C---:B---3--:R-:W-:Y:S01]  /*22f0*/  @!P0 LOP3.LUT R21, R16.reuse, 0xffff0000, RZ, 0xc0, !PT ;  /* 0xffff000010158812 */ /* 0x048fe200078ec0ff */
[----:B------:R-:W-:Y:S01]  /*2300*/  @!P0 IMAD.U32 R39, R16, 0x10000, RZ ;  /* 0x0001000010278824 */ /* 0x000fe200078e00ff */
[----:B------:R-:W-:Y:S01]  /*2310*/  @!P0 LOP3.LUT R23, R17, 0xffff0000, RZ, 0xc0, !PT ;  /* 0xffff000011178812 */ /* 0x000fe200078ec0ff */
[----:B------:R-:W-:Y:S01]  /*2320*/  @!P0 IMAD.U32 R38, R19, 0x10000, RZ ;  /* 0x0001000013268824 */ /* 0x000fe200078e00ff */
[C---:B------:R-:W-:Y:S02]  /*2330*/  @!P0 LOP3.LUT R22, R18.reuse, 0xffff0000, RZ, 0xc0, !PT ;  /* 0xffff000012168812 */ /* 0x040fe400078ec0ff */
[----:B------:R-:W-:Y:S02]  /*2340*/  @!P0 SHF.L.U32 R36, R18, 0x10, RZ ;  /* 0x0000001012248819 */ /* 0x000fe400000006ff */
[C---:B----4-:R-:W-:Y:S02]  /*2350*/  @!P0 SHF.L.U32 R37, R42.reuse, 0x10, RZ ;  /* 0x000000102a258819 */ /* 0x050fe400000006ff */
[----:B------:R-:W-:Y:S02]  /*2360*/  @!P0 LOP3.LUT R41, R42, 0xffff0000, RZ, 0xc0, !PT ;  /* 0xffff00002a298812 */ /* 0x000fe400078ec0ff */
[----:B------:R-:W-:Y:S01]  /*2370*/  @!P0 SHF.L.U32 R34, R43, 0x10, RZ ;  /* 0x000000102b228819 */ /* 0x000fe200000006ff */
[----:B------:R-:W-:Y:S01]  /*2380*/  @!P0 FMUL.FTZ R45, R21, R37 ;  /* 0x00000025152d8220 */ /* 0x000fe20000410000 */
[C---:B-----5:R-:W-:Y:S01]  /*2390*/  @!P0 SHF.L.U32 R20, R14.reuse, 0x10, RZ ;  /* 0x000000100e148819 */ /* 0x060fe200000006ff */
        /* <DEDUP_REMOVED lines=31> */
[----:B------:R-:W4:Y:S06]  /*2590*/  @!P1 LDG.E.64 R40, desc[UR6][R66.64+0x20] ;  /* 0x0000200642289981 */ /* 0x000f2c000c1e1b00 */
[----:B------:R-:W5:Y:S08]  /*25a0*/  LDG.E.128 R20, desc[UR6][R28.64+0x40] ;  /* 0x000040061c147981 */ /* 0x000f70000c1e1d00 */
[----:B------:R-:W2:Y:S01]  /*25b0*/  @!P1 LDG.E.64 R14, desc[UR6][R30.64+0x20] ;  /* 0x000020061e0e9981 */ /* 0x000ea2000c1e1b00 */
[C---:B----4-:R-:W-:Y:S01]  /*25c0*/  @!P1 SHF.L.U32 R34, R40.reuse, 0x10, RZ ;  /* 0x0000001028229819 */ /* 0x050fe200000006ff */
[C---:B------:R-:W-:Y:S01]  /*25d0*/  @!P1 IMAD.U32 R36, R41.reuse, 0x10000, RZ ;  /* 0x0001000029249824 */ /* 0x040fe200078e00ff */
[----:B------:R-:W-:Y:S02]  /*25e0*/  @!P1 LOP3.LUT R39, R40, 0xffff0000, RZ, 0xc0, !PT ;  /* 0xffff000028279812 */ /* 0x000fe400078ec0ff */
[----:B------:R-:W-:Y:S02]  /*25f0*/  @!P1 LOP3.LUT R41, R41, 0xffff0000, RZ, 0xc0, !PT ;  /* 0xffff000029299812 */ /* 0x000fe400078ec0ff */
[C---:B-----5:R-:W-:Y:S02]  /*2600*/  @!P1 LOP3.LUT R35, R20.reuse, 0xffff0000, RZ, 0xc0, !PT ;  /* 0xffff000014239812 */ /* 0x060fe400078ec0ff */
[----:B------:R-:W-:Y:S02]  /*2610*/  @!P1 SHF.L.U32 R37, R20, 0x10, RZ ;  /* 0x0000001014259819 */ /* 0x000fe400000006ff */
[----:B---3--:R-:W-:Y:S01]  /*2620*/  @!P1 LOP3.LUT R17, R21, 0xffff0000, RZ, 0xc0, !PT ;  /* 0xffff000015119812 */ /* 0x008fe200078ec0ff */
[----:B------:R-:W-:Y:S01]  /*2630*/  @!P1 FMUL.FTZ R44, R35, R34 ;  /* 0x00000022232c9220 */ /* 0x000fe20000410000 */
[----:B------:R-:W-:Y:S02]  /*2640*/  @!P1 LOP3.LUT R18, R22, 0xffff0000, RZ, 0xc0, !PT ;  /* 0xffff000016129812 */ /* 0x000fe400078ec0ff */
[----:B--2---:R-:W-:Y:S01]  /*2650*/  @!P1 SHF.L.U32 R13, R15, 0x10, RZ ;  /* 0x000000100f0d9819 */ /* 0x004fe200000006ff */
        /* <DEDUP_REMOVED lines=75> */
.L_x_4421:
[----:B-1----:R-:W-:Y:S05]  /*2b10*/  BSYNC.RECONVERGENT B0 ;  /* 0x0000000000007941 */ /* 0x002fea0003800200 */
.L_x_4420:
[----:B------:R-:W-:Y:S04]  /*2b20*/  BSSY.RECONVERGENT B0, `(.L_x_4422) ;  /* 0x00000a2000007945 */ /* 0x000fe80003800200 */
[----:B------:R-:W-:Y:S05]  /*2b30*/  @!P4 BRA `(.L_x_4423) ;  /* 0x000000080080c947 */ /* 0x000fea0003800000 */
[----:B------:R-:W-:Y:S01]  /*2b40*/  ISETP.GE.AND P0, PT, R26, R32, PT ;  /* 0x000000201a00720c */ /* 0x000fe20003f06270 */
[----:B------:R-:W1:Y:S01]  /*2b50*/  LDC.64 R52, c[0x0][0x4a8] ;  /* 0x00012a00ff347b82 */ /* 0x000e620000000a00 */
[----:B------:R-:W-:Y:S05]  /*2b60*/  IMAD.SHL.U32 R51, R95, 0x20, RZ ;  /* 0x000000205f337824 */ /* 0x000fea00078e00ff */
[----:B------:R-:W-:Y:S06]  /*2b70*/  SHF.R.S32.HI R42, RZ, 0x1f, R51 ;  /* 0x0000001fff2a7819 */ /* 0x000fec0000011433 */
[C-C-:B------:R-:W-:Y:S01]  /*2b80*/  @!P0 SHF.L.U64.HI R57, R51.reuse, 0x1, R42.reuse ;  /* 0x0000000133398819 */ /* 0x140fe2000001022a */
[----:B------:R-:W-:Y:S05]  /*2b90*/  @!P0 IMAD.SHL.U32 R59, R51, 0x2, RZ ;  /* 0x00000002333b8824 */ /* 0x000fea00078e00ff */
[----:B------:R-:W-:Y:S04]  /*2ba0*/  @!P0 IADD3 R34, P2, PT, R30, R59, RZ ;  /* 0x0000003b1e228210 */ /* 0x000fe80007f5e0ff */
[----:B------:R-:W-:Y:S02]  /*2bb0*/  @!P0 IADD3.X R35, PT, PT, R31, R57, RZ, P2, !PT ;  /* 0x000000391f238210 */ /* 0x000fe400017fe4ff */
[C---:B-1----:R-:W-:Y:S03]  /*2bc0*/  LEA R54, P1, R52.reuse, R28, 0x6 ;  /* 0x0000001c34367211 */ /* 0x042fe600078230ff */
[----:B----4-:R-:W4:Y:S01]  /*2bd0*/  @!P0 LDG.E.64 R14, desc[UR6][R34.64] ;  /* 0x00000006220e8981 */ /* 0x010f22000c1e1b00 */
[----:B------:R-:W-:Y:S02]  /*2be0*/  LEA.HI.X R55, R52, R29, R53, 0x6, P1 ;  /* 0x0000001d34377211 */ /* 0x000fe400008f3435 */
[----:B------:R-:W-:Y:S03]  /*2bf0*/  @!P0 IADD3 R44, P1, PT, R66, R59, RZ ;  /* 0x0000003b422c8210 */ /* 0x000fe60007f3e0ff */
[----:B---3--:R-:W3:Y:S02]  /*2c00*/  LDG.E.128 R16, desc[UR6][R54.64] ;  /* 0x0000000636107981 */ /* 0x008ee4000c1e1d00 */
[----:B------:R-:W-:Y:S01]  /*2c10*/  @!P0 IMAD.X R45, R67, 0x1, R57, P1 ;  /* 0x00000001432d8824 */ /* 0x000fe200008e0639 */
[----:B------:R-:W-:Y:S05]  /*2c20*/  ISETP.GE.AND P1, PT, R33, R32, PT ;  /* 0x000000202100720c */ /* 0x000fea0003f26270 */
[----:B------:R-:W5:Y:S08]  /*2c30*/  @!P0 LDG.E.64 R44, desc[UR6][R44.64] ;  /* 0x000000062c2c8981 */ /* 0x000f70000c1e1b00 */
[----:B------:R-:W-:Y:S02]  /*2c40*/  @!P1 SHF.L.U64.HI R61, R51, 0x1, R42 ;  /* 0x00000001333d9819 */ /* 0x000fe4000001022a */
[C---:B----4-:R-:W-:Y:S01]  /*2c50*/  @!P0 SHF.L.U32 R13, R15.reuse, 0x10, RZ ;  /* 0x000000100f0d8819 */ /* 0x050fe200000006ff */
[C---:B------:R-:W-:Y:S01]  /*2c60*/  @!P0 IMAD.U32 R20, R14.reuse, 0x10000, RZ ;  /* 0x000100000e148824 */ /* 0x040fe200078e00ff */
[----:B------:R-:W-:Y:S02]  /*2c70*/  @!P0 LOP3.LUT R14, R14, 0xffff0000, RZ, 0xc0, !PT ;  /* 0xffff00000e0e8812 */ /* 0x000fe400078ec0ff */
[----:B------:R-:W-:Y:S02]  /*2c80*/  @!P0 LOP3.LUT R15, R15, 0xffff0000, RZ, 0xc0, !PT ;  /* 0xffff00000f0f8812 */ /* 0x000fe400078ec0ff */
[----:B---3--:R-:W-:Y:S01]  /*2c90*/  @!P0 LOP3.LUT R21, R16, 0xffff0000, RZ, 0xc0, !PT ;  /* 0xffff000010158812 */ /* 0x008fe200078ec0ff */
[----:B------:R-:W-:Y:S01]  /*2ca0*/  @!P0 IMAD.U32 R38, R18, 0x10000, RZ ;  /* 0x0001000012268824 */ /* 0x000fe200078e00ff */
[----:B------:R-:W-:Y:S02]  /*2cb0*/  @!P0 LOP3.LUT R23, R17, 0xffff0000, RZ, 0xc0, !PT ;  /* 0xffff000011178812 */ /* 0x000fe400078ec0ff */
[----:B------:R-:W-:Y:S01]  /*2cc0*/  @!P0 SHF.L.U32 R39, R16, 0x10, RZ ;  /* 0x0000001010278819 */ /* 0x000fe200000006ff */
[----:B------:R-:W-:Y:S01]  /*2cd0*/  @!P0 FMUL.FTZ R0, R21, R20 ;  /* 0x0000001415008220 */ /* 0x000fe20000410000 */
[----:B------:R-:W-:Y:S01]  /*2ce0*/  @!P0 SHF.L.U32 R43, R17, 0x10, RZ ;  /* 0x00000010112b8819 */ /* 0x000fe200000006ff */
[----:B------:R-:W-:Y:S01]  /*2cf0*/  @!P0 FMUL.FTZ R2, R23, R14 ;  /* 0x0000000e17028220 */ /* 0x000fe20000410000 */
[C---:B-----5:R-:W-:Y:S01]  /*2d00*/  @!P0 LOP3.LUT R41, R44.reuse, 0xffff0000, RZ, 0xc0, !PT ;  /* 0xffff00002c298812 */ /* 0x060fe200078ec0ff */
[----:B------:R-:W-:Y:S01]  /*2d10*/  @!P0 IMAD.U32 R37, R44, 0x10000, RZ ;  /* 0x000100002c258824 */ /* 0x000fe200078e00ff */
[----:B------:R-:W-:Y:S01]  /*2d20*/  @!P0 SHF.L.U32 R40, R19, 0x10, RZ ;  /* 0x0000001013288819 */ /* 0x000fe200000006ff */
[C---:B------:R-:W-:Y:S01]  /*2d30*/  @!P0 IMAD.U32 R36, R45.reuse, 0x10000, RZ ;  /* 0x000100002d248824 */ /* 0x040fe200078e00ff */
[----:B------:R-:W-:Y:S01]  /*2d40*/  @!P0 LOP3.LUT R45, R45, 0xffff0000, RZ, 0xc0, !PT ;  /* 0xffff00002d2d8812 */ /* 0x000fe200078ec0ff */
[----:B------:R-:W-:Y:S01]  /*2d50*/  @!P0 FMUL.FTZ R53, R21, R37 ;  /* 0x0000002515358220 */ /* 0x000fe20000410000 */
[----:B------:R-:W-:Y:S01]  /*2d60*/  @!P0 FMUL.FTZ R57, R23, R41 ;  /* 0x0000002917398220 */ /* 0x000fe20000410000 */
[----:B------:R-:W-:Y:S01]  /*2d70*/  @!P0 FFMA.FTZ R0, R37, R39, R0 ;  /* 0x0000002725008223 */ /* 0x000fe20000010000 */
[----:B------:R-:W-:Y:S01]  /*2d80*/  @!P0 FFMA.FTZ R2, R41, R43, R2 ;  /* 0x0000002b29028223 */ /* 0x000fe20000010002 */
[----:B------:R-:W-:Y:S01]  /*2d90*/  @!P0 FFMA.FTZ R53, R39, R20, -R53 ;  /* 0x0000001427358223 */ /* 0x000fe20000010835 */
[----:B------:R-:W-:Y:S01]  /*2da0*/  @!P0 LOP3.LUT R20, R18, 0xffff0000, RZ, 0xc0, !PT ;  /* 0xffff000012148812 */ /* 0x000fe200078ec0ff */
[----:B------:R-:W-:Y:S01]  /*2db0*/  @!P0 FFMA.FTZ R57, R43, R14, -R57 ;  /* 0x0000000e2b398223 */ /* 0x000fe20000010839 */
[----:B------:R-:W-:Y:S02]  /*2dc0*/  @!P0 LOP3.LUT R14, R19, 0xffff0000, RZ, 0xc0, !PT ;  /* 0xffff0000130e8812 */ /* 0x000fe400078ec0ff */
[----:B------:R-:W-:Y:S01]  /*2dd0*/  @!P0 F2FP.BF16.F32.PACK_AB R53, R0, R53 ;  /* 0x000000350035823e */ /* 0x000fe200000010ff */
[----:B------:R-:W-:Y:S01]  /*2de0*/  @!P0 FMUL.FTZ R48, R20, R36 ;  /* 0x0000002414308220 */ /* 0x000fe20000410000 */
[----:B------:R-:W-:Y:S01]  /*2df0*/  @!P0 F2FP.BF16.F32.PACK_AB R50, R2, R57 ;  /* 0x000000390232823e */ /* 0x000fe200000010ff */
[----:B------:R-:W-:Y:S01]  /*2e00*/  @!P0 FMUL.FTZ R3, R20, R13 ;  /* 0x0000000d14038220 */ /* 0x000fe20000410000 */
[C---:B------:R-:W-:Y:S01]  /*2e10*/  @!P0 FMUL.FTZ R59, R14.reuse, R45 ;  /* 0x0000002d0e3b8220 */ /* 0x040fe20000410000 */
[----:B------:R-:W-:Y:S01]  /*2e20*/  @!P0 FMUL.FTZ R4, R14, R15 ;  /* 0x0000000f0e048220 */ /* 0x000fe20000410000 */
[----:B------:R-:W-:Y:S01]  /*2e30*/  @!P0 MOV R17, R50 ;  /* 0x0000003200118202 */ /* 0x000fe20000000f00 */
[----:B------:R-:W-:Y:S01]  /*2e40*/  @!P0 FFMA.FTZ R48, R38, R13, -R48 ;  /* 0x0000000d26308223 */ /* 0x000fe20000010830 */
[----:B------:R-:W-:Y:S01]  /*2e50*/  @!P0 FFMA.FTZ R3, R36, R38, R3 ;  /* 0x0000002624038223 */ /* 0x000fe20000010003 */
[----:B------:R-:W-:Y:S01]  /*2e60*/  @!P0 FFMA.FTZ R59, R40, R15, -R59 ;  /* 0x0000000f283b8223 */ /* 0x000fe2000001083b */
[----:B------:R-:W-:Y:S01]  /*2e70*/  @!P0 FFMA.FTZ R4, R45, R40, R4 ;  /* 0x000000282d048223 */ /* 0x000fe20000010004 */
[----:B------:R-:W-:Y:S02]  /*2e80*/  @!P0 IMAD.MOV.U32 R16, RZ, RZ, R53 ;  /* 0x000000ffff108224 */ /* 0x000fe400078e0035 */
[----:B------:R-:W-:Y:S01]  /*2e90*/  @!P0 F2FP.BF16.F32.PACK_AB R52, R3, R48 ;  /* 0x000000300334823e */ /* 0x000fe200000010ff */
[----:B------:R-:W-:Y:S01]  /*2ea0*/  @!P1 IMAD.SHL.U32 R57, R51, 0x2, RZ ;  /* 0x0000000233399824 */ /* 0x000fe200078e00ff */
[C---:B------:R-:W-:Y:S02]  /*2eb0*/  LEA R48, P2, R49.reuse, R126, 0x1 ;  /* 0x0000007e31307211 */ /* 0x040fe400078408ff */
[----:B------:R-:W-:Y:S01]  /*2ec0*/  @!P0 F2FP.BF16.F32.PACK_AB R59, R4, R59 ;  /* 0x0000003b043b823e */ /* 0x000fe200000010ff */
[----:B------:R-:W-:Y:S01]  /*2ed0*/  @!P0 IMAD.MOV.U32 R18, RZ, RZ, R52 ;  /* 0x000000ffff128224 */ /* 0x000fe200078e0034 */
[----:B------:R-:W-:Y:S02]  /*2ee0*/  LEA.HI.X R49, R49, R127, R47, 0x1, P2 ;  /* 0x0000007f31317211 */ /* 0x000fe400010f0c2f */
[----:B------:R-:W-:Y:S02]  /*2ef0*/  @!P0 MOV R19, R59 ;  /* 0x0000003b00138202 */ /* 0x000fe40000000f00 */
[-C--:B------:R-:W-:Y:S02]  /*2f00*/  @!P1 IADD3 R40, P2, PT, R66, R57.reuse, RZ ;  /* 0x0000003942289210 */ /* 0x080fe40007f5e0ff */
[C---:B------:R-:W-:Y:S01]  /*2f10*/  @!P1 IADD3 R34, P4, PT, R30.reuse, R57, RZ ;  /* 0x000000391e229210 */ /* 0x040fe20007f9e0ff */
[----:B------:R1:W-:Y:S01]  /*2f20*/  STG.E.128 desc[UR6][R48.64], R16 ;  /* 0x0000001030007986 */ /* 0x0003e2000c101d06 */
[----:B------:R-:W-:Y:S01]  /*2f30*/  ISETP.GE.AND P0, PT, R25, R32, PT ;  /* 0x000000201900720c */ /* 0x000fe20003f06270 */
[----:B------:R-:W-:Y:S01]  /*2f40*/  @!P1 IMAD.X R41, R67, 0x1, R61, P2 ;  /* 0x0000000143299824 */ /* 0x000fe200010e063d */
[----:B------:R-:W-:Y:S05]  /*2f50*/  @!P1 IADD3.X R35, PT, PT, R31, R61, RZ, P4, !PT ;  /* 0x0000003d1f239210 */ /* 0x000fea00027fe4ff */
[----:B------:R-:W3:Y:S06]  /*2f60*/  @!P1 LDG.E.64 R14, desc[UR6][R34.64+0x20] ;  /* 0x00002006220e9981 */ /* 0x000eec000c1e1b00 */
[C---:B------:R-:W-:Y:S01]  /*2f70*/  @!P0 SHF.L.U64.HI R57, R51.reuse, 0x1, R42 ;  /* 0x0000000133398819 */ /* 0x040fe2000001022a */
[----:B------:R-:W4:Y:S01]  /*2f80*/  @!P1 LDG.E.64 R40, desc[UR6][R40.64+0x20] ;  /* 0x0000200628289981 */ /* 0x000f22000c1e1b00 */
[----:B------:R-:W-:Y:S04]  /*2f90*/  @!P0 SHF.L.U32 R51, R51, 0x1, RZ ;  /* 0x0000000133338819 */ /* 0x000fe800000006ff */
[----:B------:R-:W-:Y:S01]  /*2fa0*/  @!P0 IADD3 R32, P4, PT, R30, R51, RZ ;  /* 0x000000331e208210 */ /* 0x000fe20007f9e0ff */
[----:B------:R-:W5:Y:S04]  /*2fb0*/  LDG.E.128 R20, desc[UR6][R54.64+0x40] ;  /* 0x0000400636147981 */ /* 0x000f68000c1e1d00 */
[----:B------:R-:W-:Y:S01]  /*2fc0*/  @!P0 IMAD.X R33, R31, 0x1, R57, P4 ;  /* 0x000000011f218824 */ /* 0x000fe200020e0639 */
        /* <DEDUP_REMOVED lines=11> */
[----:B-1----:R-:W-:Y:S01]  /*3080*/  @!P1 LOP3.LUT R17, R21, 0xffff0000, RZ, 0xc0, !PT ;  /* 0xffff000015119812 */ /* 0x002fe200078ec0ff */
        /* <DEDUP_REMOVED lines=21> */
[----:B------:R-:W-:Y:S01]  /*31e0*/  @!P0 IADD3 R40, P2, PT, R66, R51, RZ ;  /* 0x0000003342288210 */ /* 0x000fe20007f5e0ff */
[----:B------:R-:W-:Y:S01]  /*31f0*/  @!P1 FFMA.FTZ R52, R36, R13, -R52 ;  /* 0x0000000d24349223 */ /* 0x000fe20000010834 */
[----:B------:R-:W-:Y:S02]  /*3200*/  @!P1 F2FP.BF16.F32.PACK_AB R47, R6, R47 ;  /* 0x0000002f062f923e */ /* 0x000fe400000010ff */
[----:B------:R-:W-:Y:S02]  /*3210*/  @!P0 IADD3.X R41, PT, PT, R67, R57, RZ, P2, !PT ;  /* 0x0000003943298210 */ /* 0x000fe400017fe4ff */
[----:B------:R-:W-:Y:S01]  /*3220*/  @!P1 F2FP.BF16.F32.PACK_AB R53, R8, R53 ;  /* 0x000000350835923e */ /* 0x000fe200000010ff */
[----:B------:R-:W-:Y:S01]  /*3230*/  @!P1 IMAD.MOV.U32 R21, RZ, RZ, R47 ;  /* 0x000000ffff159224 */ /* 0x000fe200078e002f */
[----:B------:R-:W-:Y:S03]  /*3240*/  @!P1 F2FP.BF16.F32.PACK_AB R52, R7, R52 ;  /* 0x000000340734923e */ /* 0x000fe600000010ff */
[----:B------:R-:W-:Y:S01]  /*3250*/  @!P1 IMAD.MOV.U32 R23, RZ, RZ, R53 ;  /* 0x000000ffff179224 */ /* 0x000fe200078e0035 */
[----:B------:R-:W-:Y:S05]  /*3260*/  @!P1 MOV R22, R52 ;  /* 0x0000003400169202 */ /* 0x000fea0000000f00 */
[----:B------:R1:W-:Y:S08]  /*3270*/  STG.E.128 desc[UR6][R48.64+0x40], R20 ;  /* 0x0000401430007986 */ /* 0x0003f0000c101d06 */
[----:B------:R-:W3:Y:S08]  /*3280*/  LDG.E.128 R16, desc[UR6][R54.64+0x80] ;  /* 0x0000800636107981 */ /* 0x000ef0000c1e1d00 */
[----:B------:R-:W4:Y:S06]  /*3290*/  @!P0 LDG.E.64 R14, desc[UR6][R32.64+0x40] ;  /* 0x00004006200e8981 */ /* 0x000f2c000c1e1b00 */
[----:B------:R-:W5:Y:S01]  /*32a0*/  @!P0 LDG.E.64 R40, desc[UR6][R40.64+0x40] ;  /* 0x0000400628288981 */ /* 0x000f62000c1e1b00 */
[C---:B---3--:R-:W-:Y:S01]  /*32b0*/  @!P0 LOP3.LUT R25, R16.reuse, 0xffff0000, RZ, 0xc0, !PT ;  /* 0xffff000010198812 */ /* 0x048fe200078ec0ff */
[----:B------:R-:W-:Y:S01]  /*32c0*/  @!P0 IMAD.U32 R37, R16, 0x10000, RZ ;  /* 0x0001000010258824 */ /* 0x000fe200078e00ff */
[----:B-1----:R-:W-:Y:S02]  /*32d0*/  @!P0 LOP3.LUT R21, R17, 0xffff0000, RZ, 0xc0, !PT ;  /* 0xffff000011158812 */ /* 0x002fe400078ec0ff */
[----:B------:R-:W-:Y:S02]  /*32e0*/  @!P0 LOP3.LUT R22, R18, 0xffff0000, RZ, 0xc0, !PT ;  /* 0xffff000012168812 */ /* 0x000fe400078ec0ff */
[----:B------:R-:W-:Y:S02]  /*32f0*/  @!P0 LOP3.LUT R20, R19, 0xffff0000, RZ, 0xc0, !PT ;  /* 0xffff000013148812 */ /* 0x000fe400078ec0ff */
[C---:B----4-:R-:W-:Y:S01]  /*3300*/  @!P0 SHF.L.U32 R13, R15.reuse, 0x10, RZ ;  /* 0x000000100f0d8819 */ /* 0x050fe200000006ff */
[C---:B------:R-:W-:Y:S01]  /*3310*/  @!P0 IMAD.U32 R24, R14.reuse, 0x10000, RZ ;  /* 0x000100000e188824 */ /* 0x040fe200078e00ff */
[----:B------:R-:W-:Y:S02]  /*3320*/  @!P0 LOP3.LUT R14, R14, 0xffff0000, RZ, 0xc0, !PT ;  /* 0xffff00000e0e8812 */ /* 0x000fe400078ec0ff */
[----:B------:R-:W-:Y:S01]  /*3330*/  @!P0 LOP3.LUT R15, R15, 0xffff0000, RZ, 0xc0, !PT ;  /* 0xffff00000f0f8812 */ /* 0x000fe200078ec0ff */
[----:B------:R-:W-:Y:S01]  /*3340*/  @!P0 FMUL.FTZ R9, R25, R24 ;  /* 0x0000001819098220 */ /* 0x000fe20000410000 */
[----:B-----5:R-:W-:Y:S01]  /*3350*/  @!P0 SHF.L.U32 R38, R41, 0x10, RZ ;  /* 0x0000001029268819 */ /* 0x020fe200000006ff */
[C---:B------:R-:W-:Y:S01]  /*3360*/  @!P0 IMAD.U32 R36, R40.reuse, 0x10000, RZ ;  /* 0x0001000028248824 */ /* 0x040fe200078e00ff */
[----:B------:R-:W-:Y:S01]  /*3370*/  @!P0 LOP3.LUT R39, R40, 0xffff0000, RZ, 0xc0, !PT ;  /* 0xffff000028278812 */ /* 0x000fe200078ec0ff */
[----:B------:R-:W-:Y:S01]  /*3380*/  @!P0 FMUL.FTZ R10, R21, R14 ;  /* 0x0000000e150a8220 */ /* 0x000fe20000410000 */
[----:B------:R-:W-:Y:S01]  /*3390*/  @!P0 LOP3.LUT R41, R41, 0xffff0000, RZ, 0xc0, !PT ;  /* 0xffff000029298812 */ /* 0x000fe200078ec0ff */
[----:B------:R-:W-:Y:S01]  /*33a0*/  @!P0 FMUL.FTZ R42, R25, R36 ;  /* 0x00000024192a8220 */ /* 0x000fe20000410000 */
[----:B------:R-:W-:Y:S01]  /*33b0*/  @!P0 SHF.L.U32 R40, R19, 0x10, RZ ;  /* 0x0000001013288819 */ /* 0x000fe200000006ff */
[----:B------:R-:W-:Y:S01]  /*33c0*/  @!P0 FFMA.FTZ R9, R36, R37, R9 ;  /* 0x0000002524098223 */ /* 0x000fe20000010009 */
[----:B------:R-:W-:Y:S02]  /*33d0*/  @!P0 IMAD.U32 R36, R18, 0x10000, RZ ;  /* 0x0001000012248824 */ /* 0x000fe400078e00ff */
[----:B------:R-:W-:Y:S01]  /*33e0*/  @!P0 FFMA.FTZ R42, R37, R24, -R42 ;  /* 0x00000018252a8223 */ /* 0x000fe2000001082a */
[----:B------:R-:W-:Y:S01]  /*33f0*/  @!P0 SHF.L.U32 R37, R17, 0x10, RZ ;  /* 0x0000001011258819 */ /* 0x000fe200000006ff */
[C---:B------:R-:W-:Y:S01]  /*3400*/  @!P0 FMUL.FTZ R50, R22.reuse, R38 ;  /* 0x0000002616328220 */ /* 0x040fe20000410000 */
[----:B------:R-:W-:Y:S01]  /*3410*/  @!P0 FMUL.FTZ R11, R22, R13 ;  /* 0x0000000d160b8220 */ /* 0x000fe20000410000 */
[----:B------:R-:W-:Y:S01]  /*3420*/  @!P0 FMUL.FTZ R47, R21, R39 ;  /* 0x00000027152f8220 */ /* 0x000fe20000410000 */
[----:B------:R-:W-:Y:S01]  /*3430*/  @!P0 F2FP.BF16.F32.PACK_AB R42, R9, R42 ;  /* 0x0000002a092a823e */ /* 0x000fe200000010ff */
[C---:B------:R-:W-:Y:S01]  /*3440*/  @!P0 FMUL.FTZ R51, R20.reuse, R41 ;  /* 0x0000002914338220 */ /* 0x040fe20000410000 */
[----:B------:R-:W-:Y:S01]  /*3450*/  @!P0 FMUL.FTZ R12, R20, R15 ;  /* 0x0000000f140c8220 */ /* 0x000fe20000410000 */
[----:B------:R-:W-:Y:S01]  /*3460*/  @!P0 FFMA.FTZ R10, R39, R37, R10 ;  /* 0x00000025270a8223 */ /* 0x000fe2000001000a */
[----:B------:R-:W-:Y:S01]  /*3470*/  @!P0 FFMA.FTZ R50, R36, R13, -R50 ;  /* 0x0000000d24328223 */ /* 0x000fe20000010832 */
[----:B------:R-:W-:Y:S01]  /*3480*/  @!P0 FFMA.FTZ R11, R38, R36, R11 ;  /* 0x00000024260b8223 */ /* 0x000fe2000001000b */
[----:B------:R-:W-:Y:S01]  /*3490*/  @!P0 FFMA.FTZ R47, R37, R14, -R47 ;  /* 0x0000000e252f8223 */ /* 0x000fe2000001082f */
[----:B------:R-:W-:Y:S01]  /*34a0*/  @!P0 FFMA.FTZ R51, R40, R15, -R51 ;  /* 0x0000000f28338223 */ /* 0x000fe20000010833 */
[----:B------:R-:W-:Y:S01]  /*34b0*/  @!P0 FFMA.FTZ R12, R41, R40, R12 ;  /* 0x00000028290c8223 */ /* 0x000fe2000001000c */
[----:B------:R-:W-:Y:S01]  /*34c0*/  @!P0 IMAD.MOV.U32 R16, RZ, RZ, R42 ;  /* 0x000000ffff108224 */ /* 0x000fe200078e002a */
[----:B------:R-:W-:Y:S02]  /*34d0*/  @!P0 F2FP.BF16.F32.PACK_AB R50, R11, R50 ;  /* 0x000000320b32823e */ /* 0x000fe400000010ff */
[----:B------:R-:W-:Y:S02]  /*34e0*/  @!P0 F2FP.BF16.F32.PACK_AB R47, R10, R47 ;  /* 0x0000002f0a2f823e */ /* 0x000fe400000010ff */
[----:B------:R-:W-:Y:S01]  /*34f0*/  @!P0 F2FP.BF16.F32.PACK_AB R51, R12, R51 ;  /* 0x000000330c33823e */ /* 0x000fe200000010ff */
[----:B------:R-:W-:Y:S01]  /*3500*/  @!P0 IMAD.MOV.U32 R18, RZ, RZ, R50 ;  /* 0x000000ffff128224 */ /* 0x000fe200078e0032 */
[----:B------:R-:W-:Y:S02]  /*3510*/  @!P0 MOV R17, R47 ;  /* 0x0000002f00118202 */ /* 0x000fe40000000f00 */
[----:B------:R-:W-:Y:S05]  /*3520*/  @!P0 MOV R19, R51 ;  /* 0x0000003300138202 */ /* 0x000fea0000000f00 */
[----:B------:R1:W-:Y:S02]  /*3530*/  STG.E.128 desc[UR6][R48.64+0x80], R16 ;  /* 0x0000801030007986 */ /* 0x0003e4000c101d06 */
.L_x_4423:
[----:B------:R-:W-:Y:S05]  /*3540*/  BSYNC.RECONVERGENT B0 ;  /* 0x0000000000007941 */ /* 0x000fea0003800200 */
.L_x_4422:
[----:B------:R-:W1:Y:S01]  /*3550*/  LDC R32, c[0x0][0x450] ;  /* 0x00011400ff207b82 */ /* 0x000e620000000800 */
[----:B--2---:R-:W-:Y:S05]  /*3560*/  IMAD.U32 R3, R46, -0x20, RZ ;  /* 0xffffffe02e037824 */ /* 0x004fea00078e00ff */
[C---:B------:R-:W-:Y:S02]  /*3570*/  LEA R30, P1, R3.reuse, R30, 0x1 ;  /* 0x0000001e031e7211 */ /* 0x040fe400078208ff */
[C---:B------:R-:W-:Y:S02]  /*3580*/  LEA R66, P0, R3.reuse, R66, 0x1 ;  /* 0x0000004203427211 */ /* 0x040fe400078008ff */
[C---:B------:R-:W-:Y:S02]  /*3590*/  LEA.HI.X.SX32 R31, R3.reuse, R31, 0x1, P1 ;  /* 0x0000001f031f7211 */ /* 0x040fe400008f0eff */
[----:B------:R-:W-:Y:S01]  /*35a0*/  LEA.HI.X.SX32 R67, R3, R67, 0x1, P0 ;  /* 0x0000004303437211 */ /* 0x000fe200000f0eff */
[----:B------:R-:W-:Y:S05]  /*35b0*/  BRA `(.L_x_4418) ;  /* 0x0000002000547947 */ /* 0x000fea0003800000 */
.L_x_4419:
[----:B------:R-:W-:Y:S01]  /*35c0*/  LEA.HI R35, R32, R32, RZ, 0x1 ;  /* 0x0000002020237211 */ /* 0x000fe200078f08ff */
[----:B----4-:R-:W2:Y:S01]  /*35d0*/  LDC R101, c[0x0][0x450] ;  /* 0x00011400ff657b82 */ /* 0x010ea20000000800 */
[----:B------:R-:W-:Y:S01]  /*35e0*/  SHF.R.U32.HI R34, RZ, 0x1, R32 ;  /* 0x00000001ff227819 */ /* 0x000fe20000011620 */
[----:B------:R-:W-:Y:S01]  /*35f0*/  BSSY.RECONVERGENT B0, `(.L_x_4424) ;  /* 0x0000100000007945 */ /* 0x000fe20003800200 */
[----:B------:R-:W-:Y:S05]  /*3600*/  SHF.R.S32.HI R35, RZ, 0x1, R35 ;  /* 0x00000001ff237819 */ /* 0x000fea0000011423 */
[----:B------:R-:W-:Y:S01]  /*3610*/  IMAD.MOV R35, RZ, RZ, -R35 ;  /* 0x000000ffff237224 */ /* 0x000fe200078e0a23 */
[----:B------:R-:W-:Y:S06]  /*3620*/  @!P0 BRA `(.L_x_4425) ;  /* 0x0000000c00f08947 */ /* 0x000fec0003800000 */
[C---:B------:R-:W-:Y:S01]  /*3630*/  ISETP.GE.AND P0, PT, R26.reuse, R32, PT ;  /* 0x000000201a00720c */ /* 0x040fe20003f06270 */
[----:B------:R-:W3:Y:S11]  /*3640*/  LDG.E.128 R68, desc[UR6][R28.64] ;  /* 0x000000061c447981 */ /* 0x000ef6000c1e1d00 */
        /* <DEDUP_REMOVED lines=12> */
[----:B------:R-:W4:Y:S03]  /*3710*/  @!P0 LDG.E.128 R40, desc[UR6][R40.64] ;  /* 0x0000000628288981 */ /* 0x000f26000c1e1d00 */
[----:B------:R-:W-:Y:S02]  /*3720*/  @!P0 IADD3.X R53, PT, PT, R64, R105, RZ, P1, !PT ;  /* 0x0000006940358210 */ /* 0x000fe40000ffe4ff */
[----:B------:R-:W-:Y:S03]  /*3730*/  ISETP.GE.U32.OR P1, PT, R26, R34, P0 ;  /* 0x000000221a00720c */ /* 0x000fe60000726470 */
[----:B------:R-:W5:Y:S08]  /*3740*/  @!P0 LDG.E.128 R76, desc[UR6][R78.64] ;  /* 0x000000064e4c8981 */ /* 0x000f70000c1e1d00 */
[----:B------:R3:W2:Y:S02]  /*3750*/  @!P0 LDG.E.128 R60, desc[UR6][R52.64] ;  /* 0x00000006343c8981 */ /* 0x0006a4000c1e1d00 */
[C---:B---3--:R-:W-:Y:S02]  /*3760*/  @!P0 SHF.L.U32 R53, R68.reuse, 0x10, RZ ;  /* 0x0000001044358819 */ /* 0x048fe400000006ff */
[----:B------:R-:W-:Y:S02]  /*3770*/  @!P0 LOP3.LUT R55, R68, 0xffff0000, RZ, 0xc0, !PT ;  /* 0xffff000044378812 */ /* 0x000fe400078ec0ff */
[C---:B------:R-:W-:Y:S02]  /*3780*/  @!P0 SHF.L.U32 R56, R69.reuse, 0x10, RZ ;  /* 0x0000001045388819 */ /* 0x040fe400000006ff */
[----:B------:R-:W-:Y:S02]  /*3790*/  @!P0 LOP3.LUT R59, R69, 0xffff0000, RZ, 0xc0, !PT ;  /* 0xffff0000453b8812 */ /* 0x000fe400078ec0ff */
[C---:B----4-:R-:W-:Y:S01]  /*37a0*/  @!P0 LOP3.LUT R46, R40.reuse, 0xffff0000, RZ, 0xc0, !PT ;  /* 0xffff0000282e8812 */ /* 0x050fe200078ec0ff */
[----:B------:R-:W-:Y:S01]  /*37b0*/  @!P0 IMAD.U32 R47, R40, 0x10000, RZ ;  /* 0x00010000282f8824 */ /* 0x000fe200078e00ff */
[C---:B------:R-:W-:Y:S01]  /*37c0*/  @!P0 LOP3.LUT R45, R41.reuse, 0xffff0000, RZ, 0xc0, !PT ;  /* 0xffff0000292d8812 */ /* 0x040fe200078ec0ff */
[----:B------:R-:W-:Y:S01]  /*37d0*/  @!P0 IMAD.U32 R44, R41, 0x10000, RZ ;  /* 0x00010000292c8824 */ /* 0x000fe200078e00ff */
[C---:B------:R-:W-:Y:S01]  /*37e0*/  @!P0 LOP3.LUT R37, R43.reuse, 0xffff0000, RZ, 0xc0, !PT ;  /* 0xffff00002b258812 */ /* 0x040fe200078ec0ff */
[----:B------:R-:W-:Y:S01]  /*37f0*/  @!P0 IMAD.U32 R39, R43, 0x10000, RZ ;  /* 0x000100002b278824 */ /* 0x000fe200078e00ff */
[C---:B------:R-:W-:Y:S02]  /*3800*/  @!P0 SHF.L.U32 R41, R42.reuse, 0x10, RZ ;  /* 0x000000102a298819 */ /* 0x040fe400000006ff */
[----:B------:R-:W-:Y:S01]  /*3810*/  @!P0 LOP3.LUT R40, R42, 0xffff0000, RZ, 0xc0, !PT ;  /* 0xffff00002a288812 */ /* 0x000fe200078ec0ff */
[C---:B-----5:R-:W-:Y:S01]  /*3820*/  @!P0 IMAD.U32 R50, R76.reuse, 0x10000, RZ ;  /* 0x000100004c328824 */ /* 0x060fe200078e00ff */
        /* <DEDUP_REMOVED lines=30> */
[C---:B------:R-:W-:Y:S01]  /*3a10*/  @!P0 SHF.L.U32 R55, R63.reuse, 0x10, RZ ;  /* 0x000000103f378819 */ /* 0x040fe200000006ff */
[----:B------:R-:W-:Y:S01]  /*3a20*/  @!P0 FFMA.FTZ R3, R56, R57, R3 ;  /* 0x0000003938038223 */ /* 0x000fe20000010003 */
[----:B------:R-:W-:Y:S01]  /*3a30*/  @!P0 LOP3.LUT R56, R63, 0xffff0000, RZ, 0xc0, !PT ;  /* 0xffff00003f388812 */ /* 0x000fe200078ec0ff */
[----:B------:R-:W-:Y:S01]  /*3a40*/  @!P0 FFMA.FTZ R4, R59, R58, R4 ;  /* 0x0000003a3b048223 */ /* 0x000fe20000010004 */
[----:B------:R-:W-:Y:S01]  /*3a50*/  @!P1 IADD3 R76, P5, PT, R35, 0x20, RZ ;  /* 0x00000020234c9810 */ /* 0x000fe20007fbe0ff */
[----:B------:R-:W-:Y:S01]  /*3a60*/  @!P0 FFMA.FTZ R5, R52, R53, R5 ;  /* 0x0000003534058223 */ /* 0x000fe20000010005 */
[----:B------:R-:W-:Y:S01]  /*3a70*/  @!P0 LOP3.LUT R53, R70, 0xffff0000, RZ, 0xc0, !PT ;  /* 0xffff000046358812 */ /* 0x000fe200078ec0ff */
[----:B------:R-:W-:Y:S01]  /*3a80*/  @!P0 FMUL.FTZ R6, R40, R43 ;  /* 0x0000002b28068220 */ /* 0x000fe20000410000 */
[----:B------:R-:W-:Y:S01]  /*3a90*/  @!P0 LOP3.LUT R57, R71, 0xffff0000, RZ, 0xc0, !PT ;  /* 0xffff000047398812 */ /* 0x000fe200078ec0ff */
[----:B------:R-:W-:Y:S01]  /*3aa0*/  @!P0 FMUL.FTZ R7, R39, R38 ;  /* 0x0000002627078220 */ /* 0x000fe20000410000 */
[----:B------:R-:W-:Y:S01]  /*3ab0*/  @!P1 ISETP.GE.U32.AND P2, PT, R33, R34, PT ;  /* 0x000000222100920c */ /* 0x000fe20003f46070 */
[----:B------:R-:W-:Y:S01]  /*3ac0*/  @!P0 IMAD.U32 R52, R71, 0x10000, RZ ;  /* 0x0001000047348824 */ /* 0x000fe200078e00ff */
[----:B------:R-:W-:Y:S01]  /*3ad0*/  @!P1 LEA.HI.X.SX32 R78, R35, RZ, 0x1, P5 ;  /* 0x000000ff234e9211 */ /* 0x000fe200028f0eff */
[----:B------:R-:W-:Y:S01]  /*3ae0*/  @!P0 FMUL.FTZ R8, R37, R36 ;  /* 0x0000002425088220 */ /* 0x000fe20000410000 */
[----:B------:R-:W-:Y:S01]  /*3af0*/  @!P1 SEL R76, R76, 0x20, P2 ;  /* 0x000000204c4c9807 */ /* 0x000fe20001000000 */
[----:B------:R-:W-:Y:S01]  /*3b00*/  @!P0 FFMA.FTZ R6, R53, R54, R6 ;  /* 0x0000003635068223 */ /* 0x000fe20000010006 */
[----:B------:R-:W-:Y:S01]  /*3b10*/  @!P1 SEL R79, R78, RZ, P2 ;  /* 0x000000ff4e4f9207 */ /* 0x000fe20001000000 */
[----:B------:R-:W-:Y:S01]  /*3b20*/  @!P0 FFMA.FTZ R7, R52, R55, R7 ;  /* 0x0000003734078223 */ /* 0x000fe20000010007 */
[----:B------:R-:W-:Y:S01]  /*3b30*/  @!P0 F2FP.BF16.F32.PACK_AB R77, R4, R3 ;  /* 0x00000003044d823e */ /* 0x000fe200000010ff */
[----:B------:R-:W-:Y:S01]  /*3b40*/  @!P0 FFMA.FTZ R8, R57, R56, R8 ;  /* 0x0000003839088223 */ /* 0x000fe20000010008 */
[----:B------:R-:W-:Y:S01]  /*3b50*/  @!P0 F2FP.BF16.F32.PACK_AB R78, R6, R5 ;  /* 0x00000005064e823e */ /* 0x000fe200000010ff */
[----:B------:R-:W-:Y:S01]  /*3b60*/  @!P1 IMAD.SHL.U32 R129, R76, 0x2, RZ ;  /* 0x000000024c819824 */ /* 0x000fe200078e00ff */
[----:B------:R-:W-:Y:S01]  /*3b70*/  @!P0 F2FP.BF16.F32.PACK_AB R64, R2, R0 ;  /* 0x000000000240823e */ /* 0x000fe200000010ff */
[----:B------:R-:W-:Y:S01]  /*3b80*/  @!P0 IMAD.MOV.U32 R69, RZ, RZ, R77 ;  /* 0x000000ffff458224 */ /* 0x000fe200078e004d */
[----:B------:R-:W-:Y:S01]  /*3b90*/  @!P0 F2FP.BF16.F32.PACK_AB R131, R8, R7 ;  /* 0x000000070883823e */ /* 0x000fe200000010ff */
[----:B------:R-:W-:Y:S01]  /*3ba0*/  @!P0 IMAD.MOV.U32 R70, RZ, RZ, R78 ;  /* 0x000000ffff468224 */ /* 0x000fe200078e004e */
[----:B------:R-:W-:Y:S02]  /*3bb0*/  @!P0 MOV R68, R64 ;  /* 0x0000004000448202 */ /* 0x000fe40000000f00 */
[----:B------:R-:W-:Y:S02]  /*3bc0*/  @!P0 MOV R71, R131 ;  /* 0x0000008300478202 */ /* 0x000fe40000000f00 */
[----:B------:R-:W-:Y:S02]  /*3bd0*/  @!P1 SHF.L.U64.HI R110, R76, 0x1, R79 ;  /* 0x000000014c6e9819 */ /* 0x000fe4000001024f */
[C---:B------:R-:W-:Y:S01]  /*3be0*/  @!P1 IADD3 R76, P0, PT, R129.reuse, R102, RZ ;  /* 0x00000066814c9210 */ /* 0x040fe20007f1e0ff */
[----:B------:R2:W-:Y:S01]  /*3bf0*/  STG.E.128 desc[UR6][R126.64], R68 ;  /* 0x000000447e007986 */ /* 0x0005e2000c101d06 */
[----:B------:R-:W-:Y:S03]  /*3c00*/  @!P1 SEL R37, R34, R35, !P2 ;  /* 0x0000002322259207 */ /* 0x000fe60005000000 */
[C---:B------:R-:W-:Y:S01]  /*3c10*/  @!P1 IMAD.X R77, R110.reuse, 0x1, R103, P0 ;  /* 0x000000016e4d9824 */ /* 0x040fe200000e0667 */
[----:B------:R-:W-:Y:S01]  /*3c20*/  @!P1 IADD3 R52, P0, PT, R129, R104, RZ ;  /* 0x0000006881349210 */ /* 0x000fe20007f1e0ff */
[----:B------:R-:W-:Y:S02]  /*3c30*/  @!P1 IMAD.WIDE R38, R37, 0x2, R28 ;  /* 0x0000000225269825 */ /* 0x000fe400078e021c */
[----:B------:R-:W3:Y:S02]  /*3c40*/  LDG.E.128 R60, desc[UR6][R28.64+0x40] ;  /* 0x000040061c3c7981 */ /* 0x000ee4000c1e1d00 */
[----:B------:R-:W-:Y:S01]  /*3c50*/  @!P1 IMAD.X R53, R110, 0x1, R105, P0 ;  /* 0x000000016e359824 */ /* 0x000fe200000e0669 */
[----:B------:R-:W-:Y:S05]  /*3c60*/  ISETP.GE.U32.OR P0, PT, R33, R34, P1 ;  /* 0x000000222100720c */ /* 0x000fea0000f06470 */
[----:B------:R-:W4:Y:S08]  /*3c70*/  @!P1 LDG.E.128 R40, desc[UR6][R38.64+0x40] ;  /* 0x0000400626289981 */ /* 0x000f30000c1e1d00 */
[----:B------:R-:W5:Y:S08]  /*3c80*/  @!P1 LDG.E.128 R76, desc[UR6][R76.64] ;  /* 0x000000064c4c9981 */ /* 0x000f70000c1e1d00 */
[----:B------:R1:W2:Y:S01]  /*3c90*/  @!P1 LDG.E.128 R72, desc[UR6][R52.64] ;  /* 0x0000000634489981 */ /* 0x0002a2000c1e1d00 */
[C---:B---3--:R-:W-:Y:S01]  /*3ca0*/  @!P1 LOP3.LUT R55, R60.reuse, 0xffff0000, RZ, 0xc0, !PT ;  /* 0xffff00003c379812 */ /* 0x048fe200078ec0ff */
[----:B-1----:R-:W-:Y:S01]  /*3cb0*/  @!P1 IMAD.U32 R52, R60, 0x10000, RZ ;  /* 0x000100003c349824 */ /* 0x002fe200078e00ff */
[C---:B------:R-:W-:Y:S01]  /*3cc0*/  @!P1 LOP3.LUT R59, R61.reuse, 0xffff0000, RZ, 0xc0, !PT ;  /* 0xffff00003d3b9812 */ /* 0x040fe200078ec0ff */
[----:B------:R-:W-:Y:S01]  /*3cd0*/  @!P1 IMAD.U32 R56, R61, 0x10000, RZ ;  /* 0x000100003d389824 */ /* 0x000fe200078e00ff */
[C---:B----4-:R-:W-:Y:S01]  /*3ce0*/  @!P1 SHF.L.U32 R47, R40.reuse, 0x10, RZ ;  /* 0x00000010282f9819 */ /* 0x050fe200000006ff */
[C---:B------:R-:W-:Y:S01]  /*3cf0*/  @!P1 IMAD.U32 R44, R41.reuse, 0x10000, RZ ;  /* 0x00010000292c9824 */ /* 0x040fe200078e00ff */
[----:B------:R-:W-:Y:S02]  /*3d00*/  @!P1 LOP3.LUT R46, R40, 0xffff0000, RZ, 0xc0, !PT ;  /* 0xffff0000282e9812 */ /* 0x000fe400078ec0ff */
[----:B------:R-:W-:Y:S01]  /*3d10*/  @!P1 LOP3.LUT R45, R41, 0xffff0000, RZ, 0xc0, !PT ;  /* 0xffff0000292d9812 */ /* 0x000fe200078ec0ff */
[C---:B------:R-:W-:Y:S01]  /*3d20*/  @!P1 IMAD.U32 R41, R42.reuse, 0x10000, RZ ;  /* 0x000100002a299824 */ /* 0x040fe200078e00ff */
[----:B------:R-:W-:Y:S02]  /*3d30*/  @!P1 LOP3.LUT R40, R42, 0xffff0000, RZ, 0xc0, !PT ;  /* 0xffff00002a289812 */ /* 0x000fe400078ec0ff */
[C---:B------:R-:W-:Y:S01]  /*3d40*/  @!P1 SHF.L.U32 R39, R43.reuse, 0x10, RZ ;  /* 0x000000102b279819 */ /* 0x040fe200000006ff */
[C---:B-----5:R-:W-:Y:S01]  /*3d50*/  @!P1 IMAD.U32 R50, R76.reuse, 0x10000, RZ ;  /* 0x000100004c329824 */ /* 0x060fe200078e00ff */
[----:B------:R-:W-:Y:S01]  /*3d60*/  @!P1 LOP3.LUT R37, R43, 0xffff0000, RZ, 0xc0, !PT ;  /* 0xffff00002b259812 */ /* 0x000fe200078ec0ff */
[----:B------:R-:W-:Y:S01]  /*3d70*/  @!P1 IMAD.U32 R49, R77, 0x10000, RZ ;  /* 0x000100004d319824 */ /* 0x000fe200078e00ff */
[----:B------:R-:W-:Y:S01]  /*3d80*/  @!P1 LOP3.LUT R51, R76, 0xffff0000, RZ, 0xc0, !PT ;  /* 0xffff00004c339812 */ /* 0x000fe200078ec0ff */
[----:B------:R-:W-:Y:S01]  /*3d90*/  @!P1 IMAD.U32 R38, R79, 0x10000, RZ ;  /* 0x000100004f269824 */ /* 0x000fe200078e00ff */
[----:B------:R-:W-:Y:S01]  /*3da0*/  @!P1 LOP3.LUT R48, R77, 0xffff0000, RZ, 0xc0, !PT ;  /* 0xffff00004d309812 */ /* 0x000fe200078ec0ff */
[----:B------:R-:W-:Y:S01]  /*3db0*/  @!P0 FADD.FTZ R50, -R50, -RZ ;  /* 0x800000ff32328221 */ /* 0x000fe20000010100 */
[C---:B------:R-:W-:Y:S01]  /*3dc0*/  @!P1 SHF.L.U32 R42, R78.reuse, 0x10, RZ ;  /* 0x000000104e2a9819 */ /* 0x040fe200000006ff */
[----:B--2---:R-:W-:Y:S01]  /*3dd0*/  @!P1 IMAD.U32 R57, R73, 0x10000, RZ ;  /* 0x0001000049399824 */ /* 0x004fe200078e00ff */
[----:B------:R-:W-:Y:S01]  /*3de0*/  @!P1 LOP3.LUT R43, R78, 0xffff0000, RZ, 0xc0, !PT ;  /* 0xffff00004e2b9812 */ /* 0x000fe200078ec0ff */
[----:B------:R-:W-:Y:S01]  /*3df0*/  @!P0 FADD.FTZ R51, -R51, -RZ ;  /* 0x800000ff33338221 */ /* 0x000fe20000010100 */
[----:B------:R-:W-:Y:S01]  /*3e00*/  @!P1 LOP3.LUT R36, R79, 0xffff0000, RZ, 0xc0, !PT ;  /* 0xffff00004f249812 */ /* 0x000fe200078ec0ff */
[----:B------:R-:W-:Y:S01]  /*3e10*/  @!P0 FADD.FTZ R42, -R42, -RZ ;  /* 0x800000ff2a2a8221 */ /* 0x000fe20000010100 */
[C---:B------:R-:W-:Y:S01]  /*3e20*/  @!P1 SHF.L.U32 R53, R72.reuse, 0x10, RZ ;  /* 0x0000001048359819 */ /* 0x040fe200000006ff */
[----:B------:R-:W-:Y:S01]  /*3e30*/  @!P0 FADD.FTZ R43, -R43, -RZ ;  /* 0x800000ff2b2b8221 */ /* 0x000fe20000010100 */
[----:B------:R-:W-:Y:S01]  /*3e40*/  @!P1 LOP3.LUT R54, R72, 0xffff0000, RZ, 0xc0, !PT ;  /* 0xffff000048369812 */ /* 0x000fe200078ec0ff */
[----:B------:R-:W-:Y:S01]  /*3e50*/  @!P0 FADD.FTZ R49, -R49, -RZ ;  /* 0x800000ff31318221 */ /* 0x000fe20000010100 */
[----:B------:R-:W-:Y:S01]  /*3e60*/  @!P1 LOP3.LUT R58, R73, 0xffff0000, RZ, 0xc0, !PT ;  /* 0xffff0000493a9812 */ /* 0x000fe200078ec0ff */
[----:B------:R-:W-:Y:S01]  /*3e70*/  @!P0 FADD.FTZ R48, -R48, -RZ ;  /* 0x800000ff30308221 */ /* 0x000fe20000010100 */
[----:B------:R-:W-:Y:S01]  /*3e80*/  @!P0 FADD.FTZ R38, -R38, -RZ ;  /* 0x800000ff26268221 */ /* 0x000fe20000010100 */
[----:B------:R-:W-:Y:S01]  /*3e90*/  @!P0 FADD.FTZ R36, -R36, -RZ ;  /* 0x800000ff24248221 */ /* 0x000fe20000010100 */
[----:B------:R-:W-:Y:S01]  /*3ea0*/  ISETP.GE.AND P0, PT, R25, R32, PT ;  /* 0x000000201900720c */ /* 0x000fe20003f06270 */
[----:B------:R-:W-:Y:S01]  /*3eb0*/  @!P1 FMUL.FTZ R9, R47, R50 ;  /* 0x000000322f099220 */ /* 0x000fe20000410000 */
[----:B------:R-:W-:Y:S01]  /*3ec0*/  @!P1 FMUL.FTZ R10, R46, R51 ;  /* 0x000000332e0a9220 */ /* 0x000fe20000410000 */
[----:B------:R-:W-:Y:S01]  /*3ed0*/  @!P1 FMUL.FTZ R11, R44, R49 ;  /* 0x000000312c0b9220 */ /* 0x000fe20000410000 */
[----:B------:R-:W-:Y:S01]  /*3ee0*/  @!P1 FMUL.FTZ R12, R45, R48 ;  /* 0x000000302d0c9220 */ /* 0x000fe20000410000 */
[----:B------:R-:W-:Y:S01]  /*3ef0*/  @!P1 FFMA.FTZ R9, R52, R53, R9 ;  /* 0x0000003534099223 */ /* 0x000fe20000010009 */
[----:B------:R-:W-:Y:S01]  /*3f00*/  @!P1 SHF.L.U32 R52, R62, 0x10, RZ ;  /* 0x000000103e349819 */ /* 0x000fe200000006ff */
[----:B------:R-:W-:Y:S01]  /*3f10*/  @!P1 FMUL.FTZ R13, R41, R42 ;  /* 0x0000002a290d9220 */ /* 0x000fe20000410000 */
[C---:B------:R-:W-:Y:S02]  /*3f20*/  @!P1 IMAD.U32 R53, R74.reuse, 0x10000, RZ ;  /* 0x000100004a359824 */ /* 0x040fe400078e00ff */
[----:B------:R-:W-:Y:S01]  /*3f30*/  @!P1 FFMA.FTZ R10, R55, R54, R10 ;  /* 0x00000036370a9223 */ /* 0x000fe2000001000a */
[----:B------:R-:W-:Y:S01]  /*3f40*/  @!P1 LOP3.LUT R54, R74, 0xffff0000, RZ, 0xc0, !PT ;  /* 0xffff00004a369812 */ /* 0x000fe200078ec0ff */
[----:B------:R-:W-:Y:S01]  /*3f50*/  @!P1 FFMA.FTZ R11, R56, R57, R11 ;  /* 0x00000039380b9223 */ /* 0x000fe2000001000b */
[----:B------:R-:W-:Y:S01]  /*3f60*/  @!P1 LOP3.LUT R56, R75, 0xffff0000, RZ, 0xc0, !PT ;  /* 0xffff00004b389812 */ /* 0x000fe200078ec0ff */
[----:B------:R-:W-:Y:S01]  /*3f70*/  @!P1 FFMA.FTZ R12, R59, R58, R12 ;  /* 0x0000003a3b0c9223 */ /* 0x000fe2000001000c */
[----:B------:R-:W-:Y:S01]  /*3f80*/  @!P0 IADD3 R76, P5, PT, R35, 0x40, RZ ;  /* 0x00000040234c8810 */ /* 0x000fe20007fbe0ff */
[----:B------:R-:W-:Y:S01]  /*3f90*/  @!P1 FFMA.FTZ R13, R52, R53, R13 ;  /* 0x00000035340d9223 */ /* 0x000fe2000001000d */
[----:B------:R-:W-:Y:S01]  /*3fa0*/  @!P1 LOP3.LUT R53, R62, 0xffff0000, RZ, 0xc0, !PT ;  /* 0xffff00003e359812 */ /* 0x000fe200078ec0ff */
[----:B------:R-:W-:Y:S01]  /*3fb0*/  @!P1 FMUL.FTZ R14, R40, R43 ;  /* 0x0000002b280e9220 */ /* 0x000fe20000410000 */
[----:B------:R-:W-:Y:S01]  /*3fc0*/  @!P1 SHF.L.U32 R52, R63, 0x10, RZ ;  /* 0x000000103f349819 */ /* 0x000fe200000006ff */
[----:B------:R-:W-:Y:S01]  /*3fd0*/  @!P1 IMAD.U32 R55, R75, 0x10000, RZ ;  /* 0x000100004b379824 */ /* 0x000fe200078e00ff */
[----:B------:R-:W-:Y:S01]  /*3fe0*/  @!P1 LOP3.LUT R57, R63, 0xffff0000, RZ, 0xc0, !PT ;  /* 0xffff00003f399812 */ /* 0x000fe200078ec0ff */
[----:B------:R-:W-:Y:S01]  /*3ff0*/  @!P1 FMUL.FTZ R15, R39, R38 ;  /* 0x00000026270f9220 */ /* 0x000fe20000410000 */
[----:B------:R-:W-:Y:S01]  /*4000*/  @!P0 ISETP.GE.U32.AND P2, PT, R25, R34, PT ;  /* 0x000000221900820c */ /* 0x000fe20003f46070 */
[----:B------:R-:W-:Y:S01]  /*4010*/  @!P1 FMUL.FTZ R16, R37, R36 ;  /* 0x0000002425109220 */ /* 0x000fe20000410000 */
[----:B------:R-:W-:Y:S01]  /*4020*/  @!P0 LEA.HI.X.SX32 R78, R35, RZ, 0x1, P5 ;  /* 0x000000ff234e8211 */ /* 0x000fe200028f0eff */
[----:B------:R-:W-:Y:S01]  /*4030*/  @!P1 FFMA.FTZ R14, R53, R54, R14 ;  /* 0x00000036350e9223 */ /* 0x000fe2000001000e */
[----:B------:R-:W-:Y:S01]  /*4040*/  @!P0 SEL R76, R76, 0x40, P2 ;  /* 0x000000404c4c8807 */ /* 0x000fe20001000000 */
[----:B------:R-:W-:Y:S01]  /*4050*/  @!P1 FFMA.FTZ R15, R52, R55, R15 ;  /* 0x00000037340f9223 */ /* 0x000fe2000001000f */
[----:B------:R-:W-:Y:S01]  /*4060*/  @!P0 SEL R79, R78, RZ, P2 ;  /* 0x000000ff4e4f8207 */ /* 0x000fe20001000000 */
[----:B------:R-:W-:Y:S01]  /*4070*/  @!P1 FFMA.FTZ R16, R57, R56, R16 ;  /* 0x0000003839109223 */ /* 0x000fe20000010010 */
[----:B------:R-:W-:Y:S01]  /*4080*/  @!P1 F2FP.BF16.F32.PACK_AB R64, R10, R9 ;  /* 0x000000090a40923e */ /* 0x000fe200000010ff */
[----:B------:R-:W-:Y:S01]  /*4090*/  @!P0 IMAD.SHL.U32 R129, R76, 0x2, RZ ;  /* 0x000000024c818824 */ /* 0x000fe200078e00ff */
[----:B------:R-:W-:Y:S02]  /*40a0*/  @!P1 F2FP.BF16.F32.PACK_AB R78, R14, R13 ;  /* 0x0000000d0e4e923e */ /* 0x000fe400000010ff */
        /* <DEDUP_REMOVED lines=13> */
[----:B------:R-:W2:Y:S01]  /*4180*/  LDG.E.128 R68, desc[UR6][R28.64+0x80] ;  /* 0x000080061c447981 */ /* 0x000ea2000c1e1d00 */
[----:B------:R-:W-:Y:S02]  /*4190*/  @!P0 IADD3.X R53, PT, PT, R110, R105, RZ, P1, !PT ;  /* 0x000000696e358210 */ /* 0x000fe40000ffe4ff */
[----:B------:R-:W-:Y:S05]  /*41a0*/  ISETP.GE.U32.OR P1, PT, R25, R34, P0 ;  /* 0x000000221900720c */ /* 0x000fea0000726470 */
[----:B------:R-:W3:Y:S08]  /*41b0*/  @!P0 LDG.E.128 R76, desc[UR6][R76.64] ;  /* 0x000000064c4c8981 */ /* 0x000ef0000c1e1d00 */
[----:B------:R-:W4:Y:S08]  /*41c0*/  @!P0 LDG.E.128 R40, desc[UR6][R38.64+0x80] ;  /* 0x0000800626288981 */ /* 0x000f30000c1e1d00 */
[----:B------:R5:W4:Y:S01]  /*41d0*/  @!P0 LDG.E.128 R72, desc[UR6][R52.64] ;  /* 0x0000000634488981 */ /* 0x000b22000c1e1d00 */
[C---:B--2---:R-:W-:Y:S01]  /*41e0*/  @!P0 LOP3.LUT R55, R68.reuse, 0xffff0000, RZ, 0xc0, !PT ;  /* 0xffff000044378812 */ /* 0x044fe200078ec0ff */
[----:B-----5:R-:W-:Y:S01]  /*41f0*/  @!P0 IMAD.U32 R52, R68, 0x10000, RZ ;  /* 0x0001000044348824 */ /* 0x020fe200078e00ff */
[----:B------:R-:W-:Y:S02]  /*4200*/  @!P0 SHF.L.U32 R56, R69, 0x10, RZ ;  /* 0x0000001045388819 */ /* 0x000fe400000006ff */
[C---:B---3--:R-:W-:Y:S01]  /*4210*/  @!P0 LOP3.LUT R51, R76.reuse, 0xffff0000, RZ, 0xc0, !PT ;  /* 0xffff00004c338812 */ /* 0x048fe200078ec0ff */
[----:B------:R-:W-:Y:S01]  /*4220*/  @!P0 IMAD.U32 R50, R76, 0x10000, RZ ;  /* 0x000100004c328824 */ /* 0x000fe200078e00ff */
[C---:B------:R-:W-:Y:S02]  /*4230*/  @!P0 SHF.L.U32 R49, R77.reuse, 0x10, RZ ;  /* 0x000000104d318819 */ /* 0x040fe400000006ff */
[----:B------:R-:W-:Y:S01]  /*4240*/  @!P0 LOP3.LUT R48, R77, 0xffff0000, RZ, 0xc0, !PT ;  /* 0xffff00004d308812 */ /* 0x000fe200078ec0ff */
[----:B------:R-:W-:Y:S01]  /*4250*/  @!P1 FADD.FTZ R50, -R50, -RZ ;  /* 0x800000ff32329221 */ /* 0x000fe20000010100 */
[----:B------:R-:W-:Y:S01]  /*4260*/  @!P0 SHF.L.U32 R38, R79, 0x10, RZ ;  /* 0x000000104f268819 */ /* 0x000fe200000006ff */
[----:B------:R-:W-:Y:S01]  /*4270*/  @!P1 FADD.FTZ R51, -R51, -RZ ;  /* 0x800000ff33339221 */ /* 0x000fe20000010100 */
[C---:B----4-:R-:W-:Y:S01]  /*4280*/  @!P0 LOP3.LUT R46, R40.reuse, 0xffff0000, RZ, 0xc0, !PT ;  /* 0xffff0000282e8812 */ /* 0x050fe200078ec0ff */
        /* <DEDUP_REMOVED lines=8> */
[----:B------:R-:W-:Y:S01]  /*4310*/  @!P0 IMAD.U32 R53, R72, 0x10000, RZ ;  /* 0x0001000048358824 */ /* 0x000fe200078e00ff */
[----:B------:R-:W-:Y:S01]  /*4320*/  @!P0 LOP3.LUT R37, R43, 0xffff0000, RZ, 0xc0, !PT ;  /* 0xffff00002b258812 */ /* 0x000fe200078ec0ff */
[----:B------:R-:W-:Y:S01]  /*4330*/  @!P0 IMAD.U32 R41, R42, 0x10000, RZ ;  /* 0x000100002a298824 */ /* 0x000fe200078e00ff */
[C---:B------:R-:W-:Y:S01]  /*4340*/  @!P0 LOP3.LUT R43, R78.reuse, 0xffff0000, RZ, 0xc0, !PT ;  /* 0xffff00004e2b8812 */ /* 0x040fe200078ec0ff */
[----:B------:R-:W-:Y:S01]  /*4350*/  @!P0 IMAD.U32 R42, R78, 0x10000, RZ ;  /* 0x000100004e2a8824 */ /* 0x000fe200078e00ff */
        /* <DEDUP_REMOVED lines=10> */
[----:B-1----:R-:W-:Y:S01]  /*4400*/  @!P0 LOP3.LUT R60, R74, 0xffff0000, RZ, 0xc0, !PT ;  /* 0xffff00004a3c8812 */ /* 0x002fe200078ec0ff */
        /* <DEDUP_REMOVED lines=30> */
.L_x_4425:
[----:B-1----:R-:W-:Y:S05]  /*45f0*/  BSYNC.RECONVERGENT B0 ;  /* 0x0000000000007941 */ /* 0x002fea0003800200 */
.L_x_4424:
[----:B------:R-:W-:Y:S04]  /*4600*/  BSSY.RECONVERGENT B0, `(.L_x_4426) ;  /* 0x000010a000007945 */ /* 0x000fe80003800200 */
[----:B------:R-:W-:Y:S05]  /*4610*/  @!P4 BRA `(.L_x_4427) ;  /* 0x000000100020c947 */ /* 0x000fea0003800000 */
[C---:B------:R-:W-:Y:S01]  /*4620*/  ISETP.GE.AND P0, PT, R26.reuse, R32, PT ;  /* 0x000000201a00720c */ /* 0x040fe20003f06270 */
[----:B------:R-:W1:Y:S11]  /*4630*/  LDC.64 R128, c[0x0][0x4a8] ;  /* 0x00012a00ff807b82 */ /* 0x000e760000000a00 */
[----:B------:R-:W-:Y:S01]  /*4640*/  @!UPT UIADD3 URZ, UPT, UPT, URZ, URZ, URZ ;  /* 0x000000fffffff290 */ /* 0x000fe2000fffe0ff */
[----:B------:R-:W-:Y:S01]  /*4650*/  @!P0 ISETP.GE.U32.AND P1, PT, R26, R34, PT ;  /* 0x000000221a00820c */ /* 0x000fe20003f26070 */
[----:B------:R-:W-:Y:S01]  /*4660*/  @!P0 IMAD.SHL.U32 R110, R95, 0x20, RZ ;  /* 0x000000205f6e8824 */ /* 0x000fe200078e00ff */
[----:B------:R-:W-:Y:S02]  /*4670*/  @!P0 SHF.R.S32.HI R131, RZ, 0x1f, R35 ;  /* 0x0000001fff838819 */ /* 0x000fe40000011423 */
[----:B------:R-:W-:Y:S02]  /*4680*/  @!P0 SEL R133, R35, RZ, P1 ;  /* 0x000000ff23858207 */ /* 0x000fe40000800000 */
[----:B------:R-:W-:Y:S02]  /*4690*/  @!P0 SEL R131, R131, RZ, P1 ;  /* 0x000000ff83838207 */ /* 0x000fe40000800000 */
[----:B------:R-:W-:Y:S02]  /*46a0*/  @!P0 SEL R39, R34, R35, !P1 ;  /* 0x0000002322278207 */ /* 0x000fe40004800000 */
[C---:B-1----:R-:W-:Y:S04]  /*46b0*/  LEA R36, P2, R128.reuse, R28, 0x6 ;  /* 0x0000001c80247211 */ /* 0x042fe800078430ff */
[----:B------:R-:W-:Y:S02]  /*46c0*/  LEA.HI.X R37, R128, R29, R129, 0x6, P2 ;  /* 0x0000001d80257211 */ /* 0x000fe400010f3481 */
[C---:B------:R-:W-:Y:S03]  /*46d0*/  @!P0 IADD3 R129, P2, PT, R110.reuse, R133, RZ ;  /* 0x000000856e818210 */ /* 0x040fe60007f5e0ff */
[----:B------:R-:W4:Y:S01]  /*46e0*/  LDG.E.128 R72, desc[UR6][R36.64] ;  /* 0x0000000624487981 */ /* 0x000f22000c1e1d00 */
[----:B------:R-:W-:Y:S01]  /*46f0*/  @!P0 LEA.HI.X.SX32 R110, R110, R131, 0x1, P2 ;  /* 0x000000836e6e8211 */ /* 0x000fe200010f0eff */
[----:B------:R-:W-:Y:S02]  /*4700*/  @!P0 IMAD.SHL.U32 R133, R129, 0x2, RZ ;  /* 0x0000000281858824 */ /* 0x000fe400078e00ff */
[----:B------:R-:W-:Y:S01]  /*4710*/  @!P0 IMAD.WIDE R44, R39, 0x2, R36 ;  /* 0x00000002272c8825 */ /* 0x000fe200078e0224 */
[----:B------:R-:W-:Y:S02]  /*4720*/  @!P0 SHF.L.U64.HI R110, R129, 0x1, R110 ;  /* 0x00000001816e8819 */ /* 0x000fe4000001026e */
[C---:B------:R-:W-:Y:S03]  /*4730*/  @!P0 IADD3 R136, P1, PT, R133.reuse, R102, RZ ;  /* 0x0000006685888210 */ /* 0x040fe60007f3e0ff */
[----:B------:R-:W5:Y:S01]  /*4740*/  @!P0 LDG.E.128 R44, desc[UR6][R44.64] ;  /* 0x000000062c2c8981 */ /* 0x000f62000c1e1d00 */
[C---:B------:R-:W-:Y:S02]  /*4750*/  @!P0 IADD3.X R137, PT, PT, R110.reuse, R103, RZ, P1, !PT ;  /* 0x000000676e898210 */ /* 0x040fe40000ffe4ff */
[----:B------:R-:W-:Y:S05]  /*4760*/  @!P0 IADD3 R54, P1, PT, R133, R104, RZ ;  /* 0x0000006885368210 */ /* 0x000fea0007f3e0ff */
[----:B------:R-:W3:Y:S01]  /*4770*/  @!P0 LDG.E.128 R128, desc[UR6][R136.64] ;  /* 0x0000000688808981 */ /* 0x000ee2000c1e1d00 */
[----:B------:R-:W-:Y:S01]  /*4780*/  @!P0 IMAD.X R55, R110, 0x1, R105, P1 ;  /* 0x000000016e378824 */ /* 0x000fe200008e0669 */
[C---:B------:R-:W-:Y:S06]  /*4790*/  ISETP.GE.AND P1, PT, R33.reuse, R32, PT ;  /* 0x000000202100720c */ /* 0x040fec0003f26270 */
[----:B------:R1:W2:Y:S07]  /*47a0*/  @!P0 LDG.E.128 R60, desc[UR6][R54.64] ;  /* 0x00000006363c8981 */ /* 0x0002ae000c1e1d00 */
[-C--:B------:R-:W-:Y:S01]  /*47b0*/  @!P1 ISETP.GE.U32.AND P2, PT, R33, R34.reuse, PT ;  /* 0x000000222100920c */ /* 0x080fe20003f46070 */
[----:B------:R-:W-:Y:S01]  /*47c0*/  @!P1 IMAD.SHL.U32 R110, R95, 0x20, RZ ;  /* 0x000000205f6e9824 */ /* 0x000fe200078e00ff */
[----:B------:R-:W-:Y:S02]  /*47d0*/  @!P1 SHF.R.S32.HI R135, RZ, 0x1f, R35 ;  /* 0x0000001fff879819 */ /* 0x000fe40000011423 */
[----:B------:R-:W-:Y:S02]  /*47e0*/  @!P1 SEL R133, R35, RZ, P2 ;  /* 0x000000ff23859207 */ /* 0x000fe40001000000 */
[----:B------:R-:W-:Y:S02]  /*47f0*/  @!P1 SEL R135, R135, RZ, P2 ;  /* 0x000000ff87879207 */ /* 0x000fe40001000000 */
[C---:B------:R-:W-:Y:S04]  /*4800*/  @!P1 IADD3 R133, P4, PT, R110.reuse, R133, RZ ;  /* 0x000000856e859210 */ /* 0x040fe80007f9e0ff */
[----:B------:R-:W-:Y:S02]  /*4810*/  @!P1 LEA.HI.X.SX32 R110, R110, R135, 0x1, P4 ;  /* 0x000000876e6e9211 */ /* 0x000fe400020f0eff */
[----:B------:R-:W-:Y:S02]  /*4820*/  ISETP.GE.U32.OR P4, PT, R26, R34, P0 ;  /* 0x000000221a00720c */ /* 0x000fe40000786470 */
[----:B------:R-:W-:Y:S02]  /*4830*/  @!P1 SHF.L.U64.HI R110, R133, 0x1, R110 ;  /* 0x00000001856e9819 */ /* 0x000fe4000001026e */
[C---:B----4-:R-:W-:Y:S01]  /*4840*/  @!P0 LOP3.LUT R57, R72.reuse, 0xffff0000, RZ, 0xc0, !PT ;  /* 0xffff000048398812 */ /* 0x050fe200078ec0ff */
[----:B-1----:R-:W-:Y:S01]  /*4850*/  @!P0 IMAD.U32 R55, R72, 0x10000, RZ ;  /* 0x0001000048378824 */ /* 0x002fe200078e00ff */
[----:B-----5:R-:W-:Y:S01]  /*4860*/  @!P0 SHF.L.U32 R50, R44, 0x10, RZ ;  /* 0x000000102c328819 */ /* 0x020fe200000006ff */
[----:B------:R-:W-:Y:S01]  /*4870*/  @!P0 IMAD.U32 R43, R46, 0x10000, RZ ;  /* 0x000100002e2b8824 */ /* 0x000fe200078e00ff */
[C---:B------:R-:W-:Y:S02]  /*4880*/  @!P0 SHF.L.U32 R41, R47.reuse, 0x10, RZ ;  /* 0x000000102f298819 */ /* 0x040fe400000006ff */
[----:B------:R-:W-:Y:S02]  /*4890*/  @!P0 LOP3.LUT R39, R47, 0xffff0000, RZ, 0xc0, !PT ;  /* 0xffff00002f278812 */ /* 0x000fe400078ec0ff */
[----:B------:R-:W-:Y:S01]  /*48a0*/  @!P0 LOP3.LUT R49, R44, 0xffff0000, RZ, 0xc0, !PT ;  /* 0xffff00002c318812 */ /* 0x000fe200078ec0ff */
[----:B------:R-:W-:Y:S01]  /*48b0*/  @!P0 IMAD.U32 R44, R45, 0x10000, RZ ;  /* 0x000100002d2c8824 */ /* 0x000fe200078e00ff */
[C---:B---3--:R-:W-:Y:S01]  /*48c0*/  @!P0 LOP3.LUT R52, R128.reuse, 0xffff0000, RZ, 0xc0, !PT ;  /* 0xffff000080348812 */ /* 0x048fe200078ec0ff */
[----:B------:R-:W-:Y:S01]  /*48d0*/  @!P0 IMAD.U32 R53, R128, 0x10000, RZ ;  /* 0x0001000080358824 */ /* 0x000fe200078e00ff */
[C---:B------:R-:W-:Y:S01]  /*48e0*/  @!P0 LOP3.LUT R47, R129.reuse, 0xffff0000, RZ, 0xc0, !PT ;  /* 0xffff0000812f8812 */ /* 0x040fe200078ec0ff */
[----:B------:R-:W-:Y:S01]  /*48f0*/  @!P0 IMAD.U32 R51, R129, 0x10000, RZ ;  /* 0x0001000081338824 */ /* 0x000fe200078e00ff */
[----:B------:R-:W-:Y:S01]  /*4900*/  @!P0 LOP3.LUT R48, R45, 0xffff0000, RZ, 0xc0, !PT ;  /* 0xffff00002d308812 */ /* 0x000fe200078ec0ff */
[----:B------:R-:W-:Y:S01]  /*4910*/  @!P4 FADD.FTZ R53, -R53, -RZ ;  /* 0x800000ff3535c221 */ /* 0x000fe20000010100 */
[----:B------:R-:W-:Y:S01]  /*4920*/  @!P0 LOP3.LUT R42, R46, 0xffff0000, RZ, 0xc0, !PT ;  /* 0xffff00002e2a8812 */ /* 0x000fe200078ec0ff */
[----:B------:R-:W-:Y:S01]  /*4930*/  @!P4 FADD.FTZ R52, -R52, -RZ ;  /* 0x800000ff3434c221 */ /* 0x000fe20000010100 */
[----:B--2---:R-:W-:Y:S01]  /*4940*/  @!P0 SHF.L.U32 R54, R60, 0x10, RZ ;  /* 0x000000103c368819 */ /* 0x004fe200000006ff */
        /* <DEDUP_REMOVED lines=8> */
[----:B------:R-:W-:Y:S01]  /*49d0*/  @!P0 FFMA.FTZ R0, R55, R54, R0 ;  /* 0x0000003637008223 */ /* 0x000fe20000010000 */
[----:B------:R-:W-:Y:S01]  /*49e0*/  @!P0 LOP3.LUT R59, R61, 0xffff0000, RZ, 0xc0, !PT ;  /* 0xffff00003d3b8812 */ /* 0x000fe200078ec0ff */
[----:B------:R-:W-:Y:S01]  /*49f0*/  @!P0 IMAD.U32 R40, R131, 0x10000, RZ ;  /* 0x0001000083288824 */ /* 0x000fe200078e00ff */
[----:B------:R-:W-:Y:S01]  /*4a00*/  @!P0 LOP3.LUT R55, R73, 0xffff0000, RZ, 0xc0, !PT ;  /* 0xffff000049378812 */ /* 0x000fe200078ec0ff */
[----:B------:R-:W-:Y:S01]  /*4a10*/  @!P0 FMUL.FTZ R3, R44, R51 ;  /* 0x000000332c038220 */ /* 0x000fe20000410000 */
[----:B------:R-:W-:Y:S01]  /*4a20*/  @!P1 SHF.L.U32 R131, R133, 0x1, RZ ;  /* 0x0000000185839819 */ /* 0x000fe200000006ff */
[----:B------:R-:W-:Y:S01]  /*4a30*/  @!P0 IMAD.U32 R58, R61, 0x10000, RZ ;  /* 0x000100003d3a8824 */ /* 0x000fe200078e00ff */
[----:B------:R-:W-:Y:S01]  /*4a40*/  @!P0 LOP3.LUT R61, R63, 0xffff0000, RZ, 0xc0, !PT ;  /* 0xffff00003f3d8812 */ /* 0x000fe200078ec0ff */
[----:B------:R-:W-:Y:S02]  /*4a50*/  @!P0 IMAD.U32 R54, R73, 0x10000, RZ ;  /* 0x0001000049368824 */ /* 0x000fe400078e00ff */
[----:B------:R-:W-:Y:S01]  /*4a60*/  @!P0 FMUL.FTZ R4, R48, R47 ;  /* 0x0000002f30048220 */ /* 0x000fe20000410000 */
[----:B------:R-:W-:Y:S01]  /*4a70*/  @!P4 FADD.FTZ R46, -R46, -RZ ;  /* 0x800000ff2e2ec221 */ /* 0x000fe20000010100 */
[----:B------:R-:W-:Y:S01]  /*4a80*/  @!P4 FADD.FTZ R45, -R45, -RZ ;  /* 0x800000ff2d2dc221 */ /* 0x000fe20000010100 */
[----:B------:R-:W-:Y:S01]  /*4a90*/  @!P0 FFMA.FTZ R2, R57, R56, R2 ;  /* 0x0000003839028223 */ /* 0x000fe20000010002 */
[----:B------:R-:W-:Y:S01]  /*4aa0*/  @!P0 SHF.L.U32 R56, R62, 0x10, RZ ;  /* 0x000000103e388819 */ /* 0x000fe200000006ff */
[----:B------:R-:W-:Y:S01]  /*4ab0*/  @!P4 FADD.FTZ R40, -R40, -RZ ;  /* 0x800000ff2828c221 */ /* 0x000fe20000010100 */
[----:B------:R-:W-:Y:S01]  /*4ac0*/  @!P0 LOP3.LUT R57, R62, 0xffff0000, RZ, 0xc0, !PT ;  /* 0xffff00003e398812 */ /* 0x000fe200078ec0ff */
[----:B------:R-:W-:Y:S01]  /*4ad0*/  @!P0 FFMA.FTZ R3, R54, R58, R3 ;  /* 0x0000003a36038223 */ /* 0x000fe20000010003 */
[----:B------:R-:W-:Y:S01]  /*4ae0*/  @!P0 SHF.L.U32 R58, R75, 0x10, RZ ;  /* 0x000000104b3a8819 */ /* 0x000fe200000006ff */
[----:B------:R-:W-:Y:S01]  /*4af0*/  @!P4 FADD.FTZ R38, -R38, -RZ ;  /* 0x800000ff2626c221 */ /* 0x000fe20000010100 */
[----:B------:R-:W-:Y:S01]  /*4b00*/  @!P0 F2FP.BF16.F32.PACK_AB R128, R2, R0 ;  /* 0x000000000280823e */ /* 0x000fe200000010ff */
[----:B------:R-:W-:Y:S01]  /*4b10*/  @!P0 FFMA.FTZ R4, R55, R59, R4 ;  /* 0x0000003b37048223 */ /* 0x000fe20000010004 */
[C---:B------:R-:W-:Y:S01]  /*4b20*/  @!P0 LOP3.LUT R55, R74.reuse, 0xffff0000, RZ, 0xc0, !PT ;  /* 0xffff00004a378812 */ /* 0x040fe200078ec0ff */
[----:B------:R-:W-:Y:S01]  /*4b30*/  @!P0 FMUL.FTZ R5, R43, R46 ;  /* 0x0000002e2b058220 */ /* 0x000fe20000410000 */
[----:B------:R-:W-:Y:S01]  /*4b40*/  @!P0 LOP3.LUT R59, R75, 0xffff0000, RZ, 0xc0, !PT ;  /* 0xffff00004b3b8812 */ /* 0x000fe200078ec0ff */
[----:B------:R-:W-:Y:S01]  /*4b50*/  @!P0 IMAD.U32 R54, R74, 0x10000, RZ ;  /* 0x000100004a368824 */ /* 0x000fe200078e00ff */
[----:B------:R-:W-:Y:S01]  /*4b60*/  @!P0 F2FP.BF16.F32.PACK_AB R129, R4, R3 ;  /* 0x000000030481823e */ /* 0x000fe200000010ff */
[----:B------:R-:W-:Y:S01]  /*4b70*/  @!P0 FMUL.FTZ R6, R42, R45 ;  /* 0x0000002d2a068220 */ /* 0x000fe20000410000 */
[----:B------:R-:W-:Y:S01]  /*4b80*/  @!P0 FMUL.FTZ R7, R41, R40 ;  /* 0x0000002829078220 */ /* 0x000fe20000410000 */
[----:B------:R-:W-:Y:S02]  /*4b90*/  @!P0 IMAD.U32 R60, R63, 0x10000, RZ ;  /* 0x000100003f3c8824 */ /* 0x000fe400078e00ff */
[----:B------:R-:W-:Y:S01]  /*4ba0*/  @!P0 FMUL.FTZ R8, R39, R38 ;  /* 0x0000002627088220 */ /* 0x000fe20000410000 */
[----:B------:R-:W-:Y:S01]  /*4bb0*/  @!P1 SEL R39, R34, R35, !P2 ;  /* 0x0000002322279207 */ /* 0x000fe20005000000 */
[----:B------:R-:W-:Y:S01]  /*4bc0*/  @!P0 FFMA.FTZ R5, R54, R56, R5 ;  /* 0x0000003836058223 */ /* 0x000fe20000010005 */
[----:B------:R-:W-:Y:S01]  /*4bd0*/  @!P0 FFMA.FTZ R6, R55, R57, R6 ;  /* 0x0000003937068223 */ /* 0x000fe20000010006 */
[----:B------:R-:W-:Y:S01]  /*4be0*/  @!P0 FFMA.FTZ R7, R58, R60, R7 ;  /* 0x0000003c3a078223 */ /* 0x000fe20000010007 */
[----:B------:R-:W-:Y:S01]  /*4bf0*/  @!P0 FFMA.FTZ R8, R59, R61, R8 ;  /* 0x0000003d3b088223 */ /* 0x000fe20000010008 */
[----:B------:R-:W-:Y:S01]  /*4c00*/  @!P0 IMAD.MOV.U32 R72, RZ, RZ, R128 ;  /* 0x000000ffff488224 */ /* 0x000fe200078e0080 */
[----:B------:R-:W-:Y:S01]  /*4c10*/  LEA R128, P4, R86, R126, 0x6 ;  /* 0x0000007e56807211 */ /* 0x000fe200078830ff */
[----:B------:R-:W-:Y:S01]  /*4c20*/  @!P0 IMAD.MOV.U32 R73, RZ, RZ, R129 ;  /* 0x000000ffff498224 */ /* 0x000fe200078e0081 */
[----:B------:R-:W-:Y:S01]  /*4c30*/  @!P0 F2FP.BF16.F32.PACK_AB R130, R6, R5 ;  /* 0x000000050682823e */ /* 0x000fe200000010ff */
[----:B------:R-:W-:Y:S01]  /*4c40*/  @!P1 IMAD.WIDE R40, R39, 0x2, R36 ;  /* 0x0000000227289825 */ /* 0x000fe200078e0224 */
[----:B------:R-:W-:Y:S02]  /*4c50*/  @!P0 F2FP.BF16.F32.PACK_AB R135, R8, R7 ;  /* 0x000000070887823e */ /* 0x000fe400000010ff */
[----:B------:R-:W-:Y:S01]  /*4c60*/  LEA.HI.X R129, R86, R127, R87, 0x6, P4 ;  /* 0x0000007f56817211 */ /* 0x000fe200020f3457 */
[----:B------:R-:W-:Y:S01]  /*4c70*/  @!P0 IMAD.MOV.U32 R74, RZ, RZ, R130 ;  /* 0x000000ffff4a8224 */ /* 0x000fe200078e0082 */
[----:B------:R-:W-:Y:S01]  /*4c80*/  ISETP.GE.U32.OR P4, PT, R33, R34, P1 ;  /* 0x000000222100720c */ /* 0x000fe20000f86470 */
[----:B------:R-:W-:Y:S01]  /*4c90*/  @!P0 IMAD.MOV.U32 R75, RZ, RZ, R135 ;  /* 0x000000ffff4b8224 */ /* 0x000fe200078e0087 */
[C---:B------:R-:W-:Y:S04]  /*4ca0*/  @!P1 IADD3 R132, P0, PT, R131.reuse, R102, RZ ;  /* 0x0000006683849210 */ /* 0x040fe80007f1e0ff */
[C---:B------:R-:W-:Y:S01]  /*4cb0*/  @!P1 IADD3.X R133, PT, PT, R110.reuse, R103, RZ, P0, !PT ;  /* 0x000000676e859210 */ /* 0x040fe200007fe4ff */
[----:B------:R1:W-:Y:S01]  /*4cc0*/  STG.E.128 desc[UR6][R128.64], R72 ;  /* 0x0000004880007986 */ /* 0x0003e2000c101d06 */
[----:B------:R-:W-:Y:S05]  /*4cd0*/  @!P1 IADD3 R54, P0, PT, R131, R104, RZ ;  /* 0x0000006883369210 */ /* 0x000fea0007f1e0ff */
[----:B------:R-:W-:Y:S01]  /*4ce0*/  @!P1 IMAD.X R55, R110, 0x1, R105, P0 ;  /* 0x000000016e379824 */ /* 0x000fe200000e0669 */
[C---:B------:R-:W-:Y:S01]  /*4cf0*/  ISETP.GE.AND P0, PT, R25.reuse, R32, PT ;  /* 0x000000201900720c */ /* 0x040fe20003f06270 */
[----:B------:R-:W2:Y:S08]  /*4d00*/  @!P1 LDG.E.128 R132, desc[UR6][R132.64+0x40] ;  /* 0x0000400684849981 */ /* 0x000eb0000c1e1d00 */
[----:B------:R-:W3:Y:S04]  /*4d10*/  @!P1 LDG.E.128 R40, desc[UR6][R40.64+0x40] ;  /* 0x0000400628289981 */ /* 0x000ee8000c1e1d00 */
[----:B------:R-:W-:Y:S01]  /*4d20*/  @!P0 ISETP.GE.U32.AND P2, PT, R25, R34, PT ;  /* 0x000000221900820c */ /* 0x000fe20003f46070 */
[----:B------:R-:W-:Y:S01]  /*4d30*/  @!P0 IMAD.SHL.U32 R131, R95, 0x20, RZ ;  /* 0x000000205f838824 */ /* 0x000fe200078e00ff */
[----:B------:R-:W-:Y:S02]  /*4d40*/  @!P0 SHF.R.S32.HI R130, RZ, 0x1f, R35 ;  /* 0x0000001fff828819 */ /* 0x000fe40000011423 */
[----:B------:R-:W-:Y:S01]  /*4d50*/  @!P0 SEL R110, R35, RZ, P2 ;  /* 0x000000ff236e8207 */ /* 0x000fe20001000000 */
[----:B------:R-:W4:Y:S01]  /*4d60*/  @!P1 LDG.E.128 R76, desc[UR6][R54.64+0x40] ;  /* 0x00004006364c9981 */ /* 0x000f22000c1e1d00 */
[----:B------:R-:W-:Y:S02]  /*4d70*/  @!P0 SEL R130, R130, RZ, P2 ;  /* 0x000000ff82828207 */ /* 0x000fe40001000000 */
[C---:B------:R-:W-:Y:S02]  /*4d80*/  @!P0 IADD3 R110, P5, PT, R131.reuse, R110, RZ ;  /* 0x0000006e836e8210 */ /* 0x040fe40007fbe0ff */
[----:B------:R-:W-:Y:S02]  /*4d90*/  @!P0 SEL R35, R34, R35, !P2 ;  /* 0x0000002322238207 */ /* 0x000fe40005000000 */
[----:B------:R-:W-:Y:S01]  /*4da0*/  @!P0 LEA.HI.X.SX32 R131, R131, R130, 0x1, P5 ;  /* 0x0000008283838211 */ /* 0x000fe200028f0eff */
[----:B------:R-:W5:Y:S03]  /*4db0*/  LDG.E.128 R68, desc[UR6][R36.64+0x40] ;  /* 0x0000400624447981 */ /* 0x000f66000c1e1d00 */
[C---:B------:R-:W-:Y:S01]  /*4dc0*/  @!P0 SHF.L.U64.HI R130, R110.reuse, 0x1, R131 ;  /* 0x000000016e828819 */ /* 0x040fe20000010283 */
[----:B------:R-:W-:Y:S01]  /*4dd0*/  @!P0 IMAD.SHL.U32 R131, R110, 0x2, RZ ;  /* 0x000000026e838824 */ /* 0x000fe200078e00ff */
[C---:B--2---:R-:W-:Y:S01]  /*4de0*/  @!P1 LOP3.LUT R51, R132.reuse, 0xffff0000, RZ, 0xc0, !PT ;  /* 0xffff000084339812 */ /* 0x044fe200078ec0ff */
[----:B------:R-:W-:Y:S01]  /*4df0*/  @!P1 IMAD.U32 R50, R132, 0x10000, RZ ;  /* 0x0001000084329824 */ /* 0x000fe200078e00ff */
[C---:B------:R-:W-:Y:S01]  /*4e00*/  @!P1 LOP3.LUT R48, R133.reuse, 0xffff0000, RZ, 0xc0, !PT ;  /* 0xffff000085309812 */ /* 0x040fe200078ec0ff */
[----:B------:R-:W-:Y:S01]  /*4e10*/  @!P1 IMAD.U32 R49, R133, 0x10000, RZ ;  /* 0x0001000085319824 */ /* 0x000fe200078e00ff */
[----:B------:R-:W-:Y:S01]  /*4e20*/  @!P1 LOP3.LUT R33, R135, 0xffff0000, RZ, 0xc0, !PT ;  /* 0xffff000087219812 */ /* 0x000fe200078ec0ff */
[----:B------:R-:W-:Y:S01]  /*4e30*/  @!P4 FADD.FTZ R50, -R50, -RZ ;  /* 0x800000ff3232c221 */ /* 0x000fe20000010100 */
[----:B------:R-:W-:Y:S01]  /*4e40*/  @!P4 FADD.FTZ R51, -R51, -RZ ;  /* 0x800000ff3333c221 */ /* 0x000fe20000010100 */
[----:B------:R-:W-:Y:S01]  /*4e50*/  @!P4 FADD.FTZ R49, -R49, -RZ ;  /* 0x800000ff3131c221 */ /* 0x000fe20000010100 */
[C---:B---3--:R-:W-:Y:S01]  /*4e60*/  @!P1 SHF.L.U32 R47, R40.reuse, 0x10, RZ ;  /* 0x00000010282f9819 */ /* 0x048fe200000006ff */
[----:B------:R-:W-:Y:S01]  /*4e70*/  @!P1 IMAD.U32 R44, R41, 0x10000, RZ ;  /* 0x00010000292c9824 */ /* 0x000fe200078e00ff */
[----:B------:R-:W-:Y:S01]  /*4e80*/  @!P1 LOP3.LUT R46, R40, 0xffff0000, RZ, 0xc0, !PT ;  /* 0xffff0000282e9812 */ /* 0x000fe200078ec0ff */
[----:B------:R-:W-:Y:S01]  /*4e90*/  @!P1 IMAD.U32 R40, R42, 0x10000, RZ ;  /* 0x000100002a289824 */ /* 0x000fe200078e00ff */
[----:B------:R-:W-:Y:S01]  /*4ea0*/  @!P1 SHF.L.U32 R32, R43, 0x10, RZ ;  /* 0x000000102b209819 */ /* 0x000fe200000006ff */
[----:B------:R-:W-:Y:S01]  /*4eb0*/  @!P1 FMUL.FTZ R9, R47, R50 ;  /* 0x000000322f099220 */ /* 0x000fe20000410000 */
[----:B------:R-:W-:Y:S01]  /*4ec0*/  @!P1 LOP3.LUT R38, R43, 0xffff0000, RZ, 0xc0, !PT ;  /* 0xffff00002b269812 */ /* 0x000fe200078ec0ff */
[----:B------:R-:W-:Y:S01]  /*4ed0*/  @!P1 FMUL.FTZ R10, R46, R51 ;  /* 0x000000332e0a9220 */ /* 0x000fe20000410000 */
[----:B------:R-:W-:Y:S01]  /*4ee0*/  @!P1 LOP3.LUT R39, R42, 0xffff0000, RZ, 0xc0, !PT ;  /* 0xffff00002a279812 */ /* 0x000fe200078ec0ff */
[----:B----4-:R-:W-:Y:S01]  /*4ef0*/  @!P1 IMAD.U32 R55, R76, 0x10000, RZ ;  /* 0x000100004c379824 */ /* 0x010fe200078e00ff */
[C---:B------:R-:W-:Y:S01]  /*4f00*/  @!P1 SHF.L.U32 R43, R134.reuse, 0x10, RZ ;  /* 0x00000010862b9819 */ /* 0x040fe200000006ff */
[----:B------:R-:W-:Y:S01]  /*4f10*/  @!P1 IMAD.U32 R63, R79, 0x10000, RZ ;  /* 0x000100004f3f9824 */ /* 0x000fe200078e00ff */
[----:B------:R-:W-:Y:S01]  /*4f20*/  @!P1 LOP3.LUT R42, R134, 0xffff0000, RZ, 0xc0, !PT ;  /* 0xffff0000862a9812 */ /* 0x000fe200078ec0ff */
[----:B------:R-:W-:Y:S01]  /*4f30*/  @!P1 FMUL.FTZ R11, R44, R49 ;  /* 0x000000312c0b9220 */ /* 0x000fe20000410000 */
[----:B------:R-:W-:Y:S01]  /*4f40*/  @!P1 LOP3.LUT R45, R41, 0xffff0000, RZ, 0xc0, !PT ;  /* 0xffff0000292d9812 */ /* 0x000fe200078ec0ff */
[----:B------:R-:W-:Y:S01]  /*4f50*/  @!P4 FADD.FTZ R43, -R43, -RZ ;  /* 0x800000ff2b2bc221 */ /* 0x000fe20000010100 */
[----:B------:R-:W-:Y:S01]  /*4f60*/  @!P1 LOP3.LUT R56, R76, 0xffff0000, RZ, 0xc0, !PT ;  /* 0xffff00004c389812 */ /* 0x000fe200078ec0ff */
[C---:B-----5:R-:W-:Y:S01]  /*4f70*/  @!P1 IMAD.U32 R54, R68.reuse, 0x10000, RZ ;  /* 0x0001000044369824 */ /* 0x060fe200078e00ff */
[----:B------:R-:W-:Y:S01]  /*4f80*/  @!P1 LOP3.LUT R57, R68, 0xffff0000, RZ, 0xc0, !PT ;  /* 0xffff000044399812 */ /* 0x000fe200078ec0ff */
[----:B------:R-:W-:Y:S01]  /*4f90*/  @!P1 IMAD.U32 R41, R135, 0x10000, RZ ;  /* 0x0001000087299824 */ /* 0x000fe200078e00ff */
[C---:B------:R-:W-:Y:S01]  /*4fa0*/  @!P1 SHF.L.U32 R59, R77.reuse, 0x10, RZ ;  /* 0x000000104d3b9819 */ /* 0x040fe200000006ff */
[----:B------:R-:W-:Y:S01]  /*4fb0*/  @!P4 FADD.FTZ R48, -R48, -RZ ;  /* 0x800000ff3030c221 */ /* 0x000fe20000010100 */
[----:B------:R-:W-:Y:S01]  /*4fc0*/  @!P1 LOP3.LUT R60, R77, 0xffff0000, RZ, 0xc0, !PT ;  /* 0xffff00004d3c9812 */ /* 0x000fe200078ec0ff */
[----:B------:R-:W-:Y:S01]  /*4fd0*/  @!P4 FADD.FTZ R42, -R42, -RZ ;  /* 0x800000ff2a2ac221 */ /* 0x000fe20000010100 */
[C---:B------:R-:W-:Y:S01]  /*4fe0*/  @!P1 SHF.L.U32 R61, R78.reuse, 0x10, RZ ;  /* 0x000000104e3d9819 */ /* 0x040fe200000006ff */
[C---:B------:R-:W-:Y:S01]  /*4ff0*/  @!P1 IMAD.U32 R58, R69.reuse, 0x10000, RZ ;  /* 0x00010000453a9824 */ /* 0x040fe200078e00ff */
[----:B------:R-:W-:Y:S01]  /*5000*/  @!P1 LOP3.LUT R62, R78, 0xffff0000, RZ, 0xc0, !PT ;  /* 0xffff00004e3e9812 */ /* 0x000fe200078ec0ff */
[----:B------:R-:W-:Y:S01]  /*5010*/  @!P1 FFMA.FTZ R9, R54, R55, R9 ;  /* 0x0000003736099223 */ /* 0x000fe20000010009 */
[----:B------:R-:W-:Y:S01]  /*5020*/  @!P1 LOP3.LUT R55, R69, 0xffff0000, RZ, 0xc0, !PT ;  /* 0xffff000045379812 */ /* 0x000fe200078ec0ff */
[----:B------:R-:W-:Y:S01]  /*5030*/  @!P4 FADD.FTZ R41, -R41, -RZ ;  /* 0x800000ff2929c221 */ /* 0x000fe20000010100 */
[----:B------:R-:W-:Y:S01]  /*5040*/  @!P1 LOP3.LUT R64, R79, 0xffff0000, RZ, 0xc0, !PT ;  /* 0xffff00004f409812 */ /* 0x000fe200078ec0ff */
[----:B------:R-:W-:Y:S01]  /*5050*/  @!P1 FMUL.FTZ R12, R45, R48 ;  /* 0x000000302d0c9220 */ /* 0x000fe20000410000 */
[----:B------:R-:W-:Y:S01]  /*5060*/  @!P4 FADD.FTZ R33, -R33, -RZ ;  /* 0x800000ff2121c221 */ /* 0x000fe20000010100 */
[----:B------:R-:W-:Y:S01]  /*5070*/  @!P1 FFMA.FTZ R10, R57, R56, R10 ;  /* 0x00000038390a9223 */ /* 0x000fe2000001000a */
[----:B------:R-:W-:Y:S01]  /*5080*/  @!P1 LOP3.LUT R57, R70, 0xffff0000, RZ, 0xc0, !PT ;  /* 0xffff000046399812 */ /* 0x000fe200078ec0ff */
[----:B------:R-:W-:Y:S01]  /*5090*/  @!P1 FMUL.FTZ R13, R40, R43 ;  /* 0x0000002b280d9220 */ /* 0x000fe20000410000 */
[----:B------:R-:W-:Y:S01]  /*50a0*/  @!P1 SHF.L.U32 R56, R71, 0x10, RZ ;  /* 0x0000001047389819 */ /* 0x000fe200000006ff */
[----:B------:R-:W-:Y:S01]  /*50b0*/  @!P1 IMAD.U32 R54, R70, 0x10000, RZ ;  /* 0x0001000046369824 */ /* 0x000fe200078e00ff */
[----:B------:R-:W-:Y:S01]  /*50c0*/  @!P1 F2FP.BF16.F32.PACK_AB R132, R10, R9 ;  /* 0x000000090a84923e */ /* 0x000fe200000010ff */
[----:B------:R-:W-:Y:S01]  /*50d0*/  @!P1 FMUL.FTZ R14, R39, R42 ;  /* 0x0000002a270e9220 */ /* 0x000fe20000410000 */
[----:B------:R-:W-:Y:S01]  /*50e0*/  @!P1 FFMA.FTZ R11, R58, R59, R11 ;  /* 0x0000003b3a0b9223 */ /* 0x000fe2000001000b */
[----:B------:R-:W-:Y:S01]  /*50f0*/  @!P1 LOP3.LUT R59, R71, 0xffff0000, RZ, 0xc0, !PT ;  /* 0xffff0000473b9812 */ /* 0x000fe200078ec0ff */
[----:B------:R-:W-:Y:S01]  /*5100*/  @!P1 FMUL.FTZ R15, R32, R41 ;  /* 0x00000029200f9220 */ /* 0x000fe20000410000 */
[----:B------:R-:W-:Y:S01]  /*5110*/  @!P1 FMUL.FTZ R16, R38, R33 ;  /* 0x0000002126109220 */ /* 0x000fe20000410000 */
[----:B------:R-:W-:Y:S01]  /*5120*/  @!P1 FFMA.FTZ R12, R55, R60, R12 ;  /* 0x0000003c370c9223 */ /* 0x000fe2000001000c */
[----:B------:R-:W-:Y:S01]  /*5130*/  @!P1 FFMA.FTZ R13, R54, R61, R13 ;  /* 0x0000003d360d9223 */ /* 0x000fe2000001000d */
[----:B------:R-:W-:Y:S01]  /*5140*/  @!P1 FFMA.FTZ R14, R57, R62, R14 ;  /* 0x0000003e390e9223 */ /* 0x000fe2000001000e */
[----:B------:R-:W-:Y:S01]  /*5150*/  @!P1 FFMA.FTZ R15, R56, R63, R15 ;  /* 0x0000003f380f9223 */ /* 0x000fe2000001000f */
[----:B------:R-:W-:Y:S01]  /*5160*/  @!P1 FFMA.FTZ R16, R59, R64, R16 ;  /* 0x000000403b109223 */ /* 0x000fe20000010010 */
[----:B------:R-:W-:Y:S01]  /*5170*/  @!P1 F2FP.BF16.F32.PACK_AB R133, R12, R11 ;  /* 0x0000000b0c85923e */ /* 0x000fe200000010ff */
[----:B------:R-:W-:Y:S01]  /*5180*/  @!P1 IMAD.MOV.U32 R68, RZ, RZ, R132 ;  /* 0x000000ffff449224 */ /* 0x000fe200078e0084 */
[----:B------:R-:W-:Y:S01]  /*5190*/  @!P1 F2FP.BF16.F32.PACK_AB R134, R14, R13 ;  /* 0x0000000d0e86923e */ /* 0x000fe200000010ff */
[----:B------:R-:W-:Y:S01]  /*51a0*/  @!P0 IMAD.WIDE R32, R35, 0x2, R36 ;  /* 0x0000000223208825 */ /* 0x000fe200078e0224 */
[----:B------:R-:W-:Y:S02]  /*51b0*/  @!P1 F2FP.BF16.F32.PACK_AB R135, R16, R15 ;  /* 0x0000000f1087923e */ /* 0x000fe400000010ff */
[----:B------:R-:W-:Y:S01]  /*51c0*/  @!P1 MOV R69, R133 ;  /* 0x0000008500459202 */ /* 0x000fe20000000f00 */
[----:B------:R-:W-:Y:S02]  /*51d0*/  @!P1 IMAD.MOV.U32 R70, RZ, RZ, R134 ;  /* 0x000000ffff469224 */ /* 0x000fe400078e0086 */
[----:B------:R-:W-:Y:S01]  /*51e0*/  @!P1 IMAD.MOV.U32 R71, RZ, RZ, R135 ;  /* 0x000000ffff479224 */ /* 0x000fe200078e0087 */
[C---:B------:R-:W-:Y:S04]  /*51f0*/  @!P0 IADD3 R132, P1, PT, R131.reuse, R102, RZ ;  /* 0x0000006683848210 */ /* 0x040fe80007f3e0ff */
[C---:B------:R-:W-:Y:S01]  /*5200*/  @!P0 IADD3.X R133, PT, PT, R130.reuse, R103, RZ, P1, !PT ;  /* 0x0000006782858210 */ /* 0x040fe20000ffe4ff */
[----:B------:R4:W-:Y:S01]  /*5210*/  STG.E.128 desc[UR6][R128.64+0x40], R68 ;  /* 0x0000404480007986 */ /* 0x0009e2000c101d06 */
[----:B------:R-:W-:Y:S05]  /*5220*/  @!P0 IADD3 R54, P1, PT, R131, R104, RZ ;  /* 0x0000006883368210 */ /* 0x000fea0007f3e0ff */
[----:B------:R-:W-:Y:S01]  /*5230*/  @!P0 IMAD.X R55, R130, 0x1, R105, P1 ;  /* 0x0000000182378824 */ /* 0x000fe200008e0669 */
[----:B------:R-:W-:Y:S01]  /*5240*/  ISETP.GE.U32.OR P1, PT, R25, R34, P0 ;  /* 0x000000221900720c */ /* 0x000fe20000726470 */
[----:B------:R-:W2:Y:S08]  /*5250*/  @!P0 LDG.E.128 R132, desc[UR6][R132.64+0x80] ;  /* 0x0000800684848981 */ /* 0x000eb0000c1e1d00 */
[----:B------:R-:W3:Y:S08]  /*5260*/  @!P0 LDG.E.128 R40, desc[UR6][R32.64+0x80] ;  /* 0x0000800620288981 */ /* 0x000ef0000c1e1d00 */
[----:B-1----:R1:W5:Y:S08]  /*5270*/  LDG.E.128 R72, desc[UR6][R36.64+0x80] ;  /* 0x0000800624487981 */ /* 0x002370000c1e1d00 */
[----:B------:R4:W4:Y:S01]  /*5280*/  @!P0 LDG.E.128 R76, desc[UR6][R54.64+0x80] ;  /* 0x00008006364c8981 */ /* 0x000922000c1e1d00 */
[----:B--2---:R-:W-:Y:S02]  /*5290*/  @!P0 SHF.L.U32 R45, R132, 0x10, RZ ;  /* 0x00000010842d8819 */ /* 0x004fe400000006ff */
[----:B------:R-:W-:Y:S02]  /*52a0*/  @!P0 LOP3.LUT R46, R133, 0xffff0000, RZ, 0xc0, !PT ;  /* 0xffff0000852e8812 */ /* 0x000fe400078ec0ff */
[----:B-1----:R-:W-:Y:S01]  /*52b0*/  @!P0 LOP3.LUT R37, R134, 0xffff0000, RZ, 0xc0, !PT ;  /* 0xffff000086258812 */ /* 0x002fe200078ec0ff */
[----:B------:R-:W-:Y:S01]  /*52c0*/  @!P1 FADD.FTZ R45, -R45, -RZ ;  /* 0x800000ff2d2d9221 */ /* 0x000fe20000010100 */
[----:B------:R-:W-:Y:S01]  /*52d0*/  @!P0 SHF.L.U32 R36, R135, 0x10, RZ ;  /* 0x0000001087248819 */ /* 0x000fe200000006ff */
[----:B------:R-:W-:Y:S01]  /*52e0*/  @!P1 FADD.FTZ R46, -R46, -RZ ;  /* 0x800000ff2e2e9221 */ /* 0x000fe20000010100 */
[C---:B---3--:R-:W-:Y:S01]  /*52f0*/  @!P0 LOP3.LUT R33, R43.reuse, 0xffff0000, RZ, 0xc0, !PT ;  /* 0xffff00002b218812 */ /* 0x048fe200078ec0ff */
[----:B------:R-:W-:Y:S01]  /*5300*/  @!P0 IMAD.U32 R25, R43, 0x10000, RZ ;  /* 0x000100002b198824 */ /* 0x000fe200078e00ff */
[----:B------:R-:W-:Y:S01]  /*5310*/  @!P0 LOP3.LUT R43, R132, 0xffff0000, RZ, 0xc0, !PT ;  /* 0xffff0000842b8812 */ /* 0x000fe200078ec0ff */
[----:B------:R-:W-:Y:S01]  /*5320*/  @!P0 IMAD.U32 R44, R40, 0x10000, RZ ;  /* 0x00010000282c8824 */ /* 0x000fe200078e00ff */
[C---:B------:R-:W-:Y:S01]  /*5330*/  @!P0 SHF.L.U32 R38, R41.reuse, 0x10, RZ ;  /* 0x0000001029268819 */ /* 0x040fe200000006ff */
[----:B------:R-:W-:Y:S01]  /*5340*/  @!P0 IMAD.U32 R35, R42, 0x10000, RZ ;  /* 0x000100002a238824 */ /* 0x000fe200078e00ff */
[----:B------:R-:W-:Y:S01]  /*5350*/  @!P0 LOP3.LUT R39, R41, 0xffff0000, RZ, 0xc0, !PT ;  /* 0xffff000029278812 */ /* 0x000fe200078ec0ff */
[----:B------:R-:W-:Y:S01]  /*5360*/  @!P0 IMAD.U32 R41, R133, 0x10000, RZ ;  /* 0x0001000085298824 */ /* 0x000fe200078e00ff */
[----:B------:R-:W-:Y:S01]  /*5370*/  @!P0 LOP3.LUT R40, R40, 0xffff0000, RZ, 0xc0, !PT ;  /* 0xffff000028288812 */ /* 0x000fe200078ec0ff */
[----:B-----5:R-:W-:Y:S01]  /*5380*/  @!P0 IMAD.U32 R58, R73, 0x10000, RZ ;  /* 0x00010000493a8824 */ /* 0x020fe200078e00ff */
[----:B------:R-:W-:Y:S01]  /*5390*/  @!P0 LOP3.LUT R34, R42, 0xffff0000, RZ, 0xc0, !PT ;  /* 0xffff00002a228812 */ /* 0x000fe200078ec0ff */
[----:B------:R-:W-:Y:S01]  /*53a0*/  @!P1 FADD.FTZ R43, -R43, -RZ ;  /* 0x800000ff2b2b9221 */ /* 0x000fe20000010100 */
[----:B----4-:R-:W-:Y:S01]  /*53b0*/  @!P0 SHF.L.U32 R54, R72, 0x10, RZ ;  /* 0x0000001048368819 */ /* 0x010fe200000006ff */
[----:B------:R-:W-:Y:S01]  /*53c0*/  @!P0 IMAD.U32 R42, R134, 0x10000, RZ ;  /* 0x00010000862a8824 */ /* 0x000fe200078e00ff */
[----:B------:R-:W-:Y:S01]  /*53d0*/  @!P0 LOP3.LUT R32, R135, 0xffff0000, RZ, 0xc0, !PT ;  /* 0xffff000087208812 */ /* 0x000fe200078ec0ff */
[----:B------:R-:W-:Y:S01]  /*53e0*/  @!P0 FMUL.FTZ R17, R44, R45 ;  /* 0x0000002d2c118220 */ /* 0x000fe20000410000 */
[C---:B------:R-:W-:Y:S01]  /*53f0*/  @!P0 LOP3.LUT R56, R76.reuse, 0xffff0000, RZ, 0xc0, !PT ;  /* 0xffff00004c388812 */ /* 0x040fe200078ec0ff */
[----:B------:R-:W-:Y:S01]  /*5400*/  @!P0 IMAD.U32 R55, R76, 0x10000, RZ ;  /* 0x000100004c378824 */ /* 0x000fe200078e00ff */
[----:B------:R-:W-:Y:S01]  /*5410*/  @!P0 LOP3.LUT R57, R72, 0xffff0000, RZ, 0xc0, !PT ;  /* 0xffff000048398812 */ /* 0x000fe200078ec0ff */
[----:B------:R-:W-:Y:S01]  /*5420*/  @!P1 FADD.FTZ R41, -R41, -RZ ;  /* 0x800000ff29299221 */ /* 0x000fe20000010100 */
[----:B------:R-:W-:Y:S01]  /*5430*/  @!P0 LOP3.LUT R60, R77, 0xffff0000, RZ, 0xc0, !PT ;  /* 0xffff00004d3c8812 */ /* 0x000fe200078ec0ff */
[----:B------:R-:W-:Y:S01]  /*5440*/  @!P0 FMUL.FTZ R18, R40, R43 ;  /* 0x0000002b28128220 */ /* 0x000fe20000410000 */
[----:B------:R-:W-:Y:S01]  /*5450*/  @!P0 LOP3.LUT R62, R78, 0xffff0000, RZ, 0xc0, !PT ;  /* 0xffff00004e3e8812 */ /* 0x000fe200078ec0ff */
[----:B------:R-:W-:Y:S01]  /*5460*/  @!P1 FADD.FTZ R42, -R42, -RZ ;  /* 0x800000ff2a2a9221 */ /* 0x000fe20000010100 */
[----:B------:R-:W-:Y:S01]  /*5470*/  @!P0 SHF.L.U32 R63, R79, 0x10, RZ ;  /* 0x000000104f3f8819 */ /* 0x000fe200000006ff */
[----:B------:R-:W-:Y:S01]  /*5480*/  @!P0 IMAD.U32 R59, R77, 0x10000, RZ ;  /* 0x000100004d3b8824 */ /* 0x000fe200078e00ff */
[----:B------:R-:W-:Y:S01]  /*5490*/  @!P0 LOP3.LUT R64, R79, 0xffff0000, RZ, 0xc0, !PT ;  /* 0xffff00004f408812 */ /* 0x000fe200078ec0ff */
        /* <DEDUP_REMOVED lines=32> */
.L_x_4427:
[----:B------:R-:W-:Y:S05]  /*56a0*/  BSYNC.RECONVERGENT B0 ;  /* 0x0000000000007941 */ /* 0x000fea0003800200 */
.L_x_4426:
[----:B------:R-:W4:Y:S01]  /*56b0*/  LDC R32, c[0x0][0x450] ;  /* 0x00011400ff207b82 */ /* 0x000f220000000800 */
[----:B--2---:R-:W-:Y:S05]  /*56c0*/  IMAD.U32 R101, R101, -0x20, RZ ;  /* 0xffffffe065657824 */ /* 0x004fea00078e00ff */
[C---:B------:R-:W-:Y:S02]  /*56d0*/  LEA R104, P1, R101.reuse, R104, 0x1 ;  /* 0x0000006865687211 */ /* 0x040fe400078208ff */
[C---:B------:R-:W-:Y:S02]  /*56e0*/  LEA R102, P0, R101.reuse, R102, 0x1 ;  /* 0x0000006665667211 */ /* 0x040fe400078008ff */
[C---:B------:R-:W-:Y:S02]  /*56f0*/  LEA.HI.X.SX32 R105, R101.reuse, R105, 0x1, P1 ;  /* 0x0000006965697211 */ /* 0x040fe400008f0eff */
[----:B------:R-:W-:Y:S09]  /*5700*/  LEA.HI.X.SX32 R103, R101, R103, 0x1, P0 ;  /* 0x0000006765677211 */ /* 0x000ff200000f0eff */
.L_x_4418:
[----:B-1----:R-:W-:Y:S05]  /*5710*/  BSYNC.RECONVERGENT B1 ;  /* 0x0000000000017941 */ /* 0x002fea0003800200 */
.L_x_4416:
[----:B------:R-:W-:Y:S01]  /*5720*/  ISETP.NE.U32.AND P2, PT, RZ, UR18, PT ;  /* 0x00000012ff007c0c */ /* 0x000fe2000bf45070 */
[----:B------:R-:W-:Y:S03]  /*5730*/  VIADD R106, R106, 0xffffffc0 ;  /* 0xffffffc06a6a7836 */ /* 0x000fe60000000000 */
[----:B------:R-:W-:Y:S11]  /*5740*/  ISETP.NE.AND.EX P2, PT, RZ, UR19, PT, P2 ;  /* 0x00000013ff007c0c */ /* 0x000ff6000bf45320 */
[----:B------:R-:W-:Y:S02]  /*5750*/  @!UPT UIADD3 URZ, UPT, UPT, URZ, URZ, URZ ;  /* 0x000000fffffff290 */ /* 0x000fe4000fffe0ff */
[----:B------:R-:W1:Y:S01]  /*5760*/  @!P2 LDC R0, c[0x0][0x3c0] ;  /* 0x0000f000ff00ab82 */ /* 0x000e620000000800 */
[----:B------:R-:W-:Y:S02]  /*5770*/  @!P2 IMAD.MOV.U32 R2, RZ, RZ, RZ ;  /* 0x000000ffff02a224 */ /* 0x000fe400078e00ff */
[----:B------:R-:W-:Y:S03]  /*5780*/  @!P2 IMAD.SHL.U32 R3, R86, 0x40, RZ ;  /* 0x000000405603a824 */ /* 0x000fe600078e00ff */
[----:B------:R-:W-:Y:S05]  /*5790*/  @!P2 IADD3 R2, P0, PT, RZ, -R2, RZ ;  /* 0x80000002ff02a210 */ /* 0x000fea0007f1e0ff */
[----:B------:R-:W-:Y:S05]  /*57a0*/  @!P2 IMAD.X R3, RZ, RZ, ~R3, P0 ;  /* 0x000000ffff03a224 */ /* 0x000fea00000e0e03 */
[----:B--234-:R-:W-:Y:S01]  /*57b0*/  @!P2 SHF.R.S64 R5, R2, 0x1f, R3 ;  /* 0x0000001f0205a819 */ /* 0x01cfe20000001003 */
[----:B-1----:R-:W-:Y:S04]  /*57c0*/  @!P2 IMAD.SHL.U32 R0, R0, 0x40, RZ ;  /* 0x000000400000a824 */ /* 0x002fe800078e00ff */
[----:B------:R-:W-:Y:S01]  /*57d0*/  @!P2 IMAD.X R0, RZ, RZ, ~R0, P0 ;  /* 0x000000ffff00a224 */ /* 0x000fe200000e0e00 */
[----:B------:R-:W-:Y:S04]  /*57e0*/  @!P2 IADD3 R5, P0, PT, R126, R5, RZ ;  /* 0x000000057e05a210 */ /* 0x000fe80007f1e0ff */
[----:B------:R-:W-:Y:S01]  /*57f0*/  @!P2 SHF.R.S64 R7, R2, 0x1f, R0 ;  /* 0x0000001f0207a819 */ /* 0x000fe20000001000 */
[----:B------:R-:W-:Y:S01]  /*5800*/  @!P2 IMAD.MOV.U32 R126, RZ, RZ, R5 ;  /* 0x000000ffff7ea224 */ /* 0x000fe200078e0005 */
[----:B------:R-:W-:Y:S02]  /*5810*/  @!P2 LEA.HI.X.SX32 R2, R3, R127, 0x1, P0 ;  /* 0x0000007f0302a211 */ /* 0x000fe400000f0eff */
[----:B------:R-:W-:Y:S03]  /*5820*/  @!P2 IADD3 R100, P1, PT, R7, R100, RZ ;  /* 0x000000640764a210 */ /* 0x000fe60007f3e0ff */
[----:B------:R-:W-:Y:S01]  /*5830*/  @!P2 IMAD.MOV.U32 R127, RZ, RZ, R2 ;  /* 0x000000ffff7fa224 */ /* 0x000fe200078e0002 */
        /* <DEDUP_REMOVED lines=55> */
[----:B------:R-:W-:Y:S01]  /*5bb0*/  IMAD R5, R5, R86, RZ ;  /* 0x0000005605057224 */ /* 0x000fe200078e02ff */
        /* <DEDUP_REMOVED lines=9> */
[----:B------:R-:W-:Y:S01]  /*5c50*/  IMAD.WIDE.U32 R8, R0, R86, R8 ;  /* 0x0000005600087225 */ /* 0x000fe200078e0008 */
[----:B------:R-:W-:Y:S03]  /*5c60*/  LEA R100, P1, R10, R100, 0x1 ;  /* 0x000000640a647211 */ /* 0x000fe600078208ff */
[----:B------:R-:W-:Y:S01]  /*5c70*/  IMAD R6, R7, UR11, R6 ;  /* 0x0000000b07067c24 */ /* 0x000fe2000f8e0206 */
[----:B------:R-:W-:Y:S01]  /*5c80*/  LEA R126, P0, R8, R126, 0x1 ;  /* 0x0000007e087e7211 */ /* 0x000fe200078008ff */
[----:B------:R-:W-:Y:S02]  /*5c90*/  IMAD R5, R0, R87, R5 ;  /* 0x0000005700057224 */ /* 0x000fe400078e0205 */
[----:B------:R-:W-:Y:S03]  /*5ca0*/  IMAD.IADD R6, R11, 0x1, R6 ;  /* 0x000000010b067824 */ /* 0x000fe600078e0206 */
[----:B------:R-:W-:Y:S02]  /*5cb0*/  IADD3 R5, PT, PT, R9, R5, RZ ;  /* 0x0000000509057210 */ /* 0x000fe40007ffe0ff */
[----:B------:R-:W-:Y:S02]  /*5cc0*/  LEA.HI.X R99, R10, R99, R6, 0x1, P1 ;  /* 0x000000630a637211 */ /* 0x000fe400008f0c06 */
[----:B------:R-:W-:Y:S07]  /*5cd0*/  LEA.HI.X R127, R8, R127, R5, 0x1, P0 ;  /* 0x0000007f087f7211 */ /* 0x000fee00000f0c05 */
.L_x_4428:
[----:B------:R-:W-:Y:S02]  /*5ce0*/  IADD3 R120, P1, PT, R120, UR4, RZ ;  /* 0x0000000478787c10 */ /* 0x000fe4000ff3e0ff */
[----:B------:R-:W-:Y:S02]  /*5cf0*/  IADD3 R28, P0, PT, R28, UR21, RZ ;  /* 0x000000151c1c7c10 */ /* 0x000fe4000ff1e0ff */
[----:B------:R-:W-:Y:S02]  /*5d00*/  IADD3.X R121, PT, PT, R121, UR25, RZ, P1, !PT ;  /* 0x0000001979797c10 */ /* 0x000fe40008ffe4ff */
[----:B------:R-:W-:Y:S01]  /*5d10*/  IADD3.X R29, PT, PT, R29, UR26, RZ, P0, !PT ;  /* 0x0000001a1d1d7c10 */ /* 0x000fe200087fe4ff */
[----:B------:R-:W-:Y:S08]  /*5d20*/  @P3 BRA `(.L_x_4429) ;  /* 0xffffffc0006c3947 */ /* 0x000ff0000383ffff */
.L_x_4415:
[----:B------:R-:W1:Y:S01]  /*5d30*/  LDC R3, c[0x0][0x450] ;  /* 0x00011400ff037b82 */ /* 0x000e620000000800 */
[----:B------:R-:W-:Y:S01]  /*5d40*/  LOP3.LUT R120, R65, 0x18, RZ, 0xc0, !PT ;  /* 0x0000001841787812 */ /* 0x000fe200078ec0ff */
[----:B------:R-:W-:Y:S01]  /*5d50*/  UMOV UR4, 0x400 ;  /* 0x0000040000047882 */ /* 0x000fe20000000000 */
[----:B------:R-:W-:Y:S02]  /*5d60*/  BSSY.RECONVERGENT B2, `(.L_x_4430) ;  /* 0x000038d000027945 */ /* 0x000fe40003800200 */
[----:B------:R-:W-:-:S03]  /*5d70*/  LOP3.LUT R0, R120, 0xd8, R97, 0x78, !PT ;  /* 0x000000d878007812 */ /* 0x000fc600078e7861 */
[----:B------:R-:W2:Y:S01]  /*5d80*/  S2UR UR5, SR_CgaCtaId ;  /* 0x00000000000579c3 */ /* 0x000ea20000008800 */
[----:B------:R-:W-:-:S07]  /*5d90*/  LOP3.LUT R97, R0, 0x1f20, R97, 0xf8, !PT ;  /* 0x00001f2000617812 */ /* 0x000fce00078ef861 */
[----:B-----5:R-:W3:Y:S08]  /*5da0*/  LDC.64 R4, c[0x0][0x3b0] ;  /* 0x0000ec00ff047b82 */ /* 0x020ef00000000a00 */
        /* <DEDUP_REMOVED lines=22> */
.L_x_4433:
[----:B------:R-:W-:Y:S05]  /*5f10*/  BSYNC.RECONVERGENT B0 ;  /* 0x0000000000007941 */ /* 0x000fea0003800200 */
.L_x_4432:
        /* <DEDUP_REMOVED lines=10> */
.L_x_4431:
[----:B------:R-:W1:Y:S01]  /*5fc0*/  LDCU.64 UR8, c[0x0][0x470] ;  /* 0x00008e00ff0877ac */ /* 0x000e620008000a00 */
[----:B------:R-:W-:Y:S01]  /*5fd0*/  IMAD.MOV.U32 R5, RZ, RZ, RZ ;  /* 0x000000ffff057224 */ /* 0x000fe200078e00ff */
[----:B-1----:R-:W-:-:S04]  /*5fe0*/  ISETP.NE.U32.AND P1, PT, RZ, UR8, PT ;  /* 0x00000008ff007c0c */ /* 0x002fc8000bf25070 */
[----:B------:R-:W-:-:S13]  /*5ff0*/  ISETP.NE.AND.EX P1, PT, RZ, UR9, PT, P1 ;  /* 0x00000009ff007c0c */ /* 0x000fda000bf25310 */
[----:B------:R-:W-:-:S04]  /*6000*/  @P1 IADD3 R6, P0, PT, R91, UR8, RZ ;  /* 0x000000085b061c10 */ /* 0x000fc8000ff1e0ff */
[----:B------:R-:W-:Y:S01]  /*6010*/  @P1 IADD3.X R7, PT, PT, R92, UR9, RZ, P0, !PT ;  /* 0x000000095c071c10 */ /* 0x000fe200087fe4ff */
[----:B------:R-:W1:Y:S04]  /*6020*/  LDCU.U8 UR4, c[0x0][0x533] ;  /* 0x0000a660ff0477ac */ /* 0x000e680008000000 */
[----:B------:R-:W2:Y:S01]  /*6030*/  @P1 LDG.E R5, desc[UR6][R6.64] ;  /* 0x0000000606051981 */ /* 0x000ea2000c1e1900 */
[----:B------:R-:W3:Y:S01]  /*6040*/  LDCU.64 UR8, c[0x0][0x380] ;  /* 0x00007000ff0877ac */ /* 0x000ee20008000a00 */
[----:B------:R-:W-:Y:S01]  /*6050*/  IMAD.SHL.U32 R25, R95, 0x20, RZ ;  /* 0x000000205f197824 */ /* 0x000fe200078e00ff */
[----:B-1----:R-:W-:Y:S01]  /*6060*/  UISETP.NE.AND UP0, UPT, UR4, URZ, UPT ;  /* 0x000000ff0400728c */ /* 0x002fe2000bf05270 */
[----:B---3--:R-:W-:-:S04]  /*6070*/  LEA R38, P0, R124, UR8, 0x1 ;  /* 0x000000087c267c11 */ /* 0x008fc8000f8008ff */
[----:B------:R-:W-:Y:S02]  /*6080*/  LEA.HI.X R39, R124, UR9, R83, 0x1, P0 ;  /* 0x000000097c277c11 */ /* 0x000fe400080f0c53 */
[----:B--2---:R-:W-:-:S05]  /*6090*/  IADD3 R2, PT, PT, R5, R84, R80 ;  /* 0x0000005405027210 */ /* 0x004fca0007ffe050 */
        /* <DEDUP_REMOVED lines=64> */
.L_x_4439:
[----:B------:R-:W-:Y:S05]  /*64a0*/  BSYNC.RECONVERGENT B0 ;  /* 0x0000000000007941 */ /* 0x000fea0003800200 */
.L_x_4438:
        /* <DEDUP_REMOVED lines=43> */
.L_x_4441:
[----:B------:R-:W-:Y:S05]  /*6760*/  BSYNC.RECONVERGENT B0 ;  /* 0x0000000000007941 */ /* 0x000fea0003800200 */
.L_x_4440:
        /* <DEDUP_REMOVED lines=43> */
.L_x_4443:
[----:B------:R-:W-:Y:S05]  /*6a20*/  BSYNC.RECONVERGENT B0 ;  /* 0x0000000000007941 */ /* 0x000fea0003800200 */
.L_x_4442:
[----:B------:R4:W-:Y:S02]  /*6a30*/  STS.128 [R126+0x2000], R8 ;  /* 0x002000087e007388 */ /* 0x0009e40000000c00 */
.L_x_4437:
[----:B------:R-:W-:Y:S05]  /*6a40*/  BSYNC.RECONVERGENT B1 ;  /* 0x0000000000017941 */ /* 0x000fea0003800200 */
.L_x_4436:
        /* <DEDUP_REMOVED lines=46> */
[C---:B------:R-:W-:Y:S01]  /*6d30*/  FMUL.FTZ R2, R31.reuse, R4 ;  /* 0x000000041f027220 */ /* 0x040fe20000410000 */
[----:B------:R-:W-:-:S02]  /*6d40*/  FMUL.FTZ R31, R31, R6 ;  /* 0x000000061f1f7220 */ /* 0x000fc40000410000 */
[----:B------:R-:W-:Y:S01]  /*6d50*/  FFMA.FTZ R20, R28, R20, R21 ;  /* 0x000000141c147223 */ /* 0x000fe20000010015 */
[C---:B------:R-:W-:Y:S01]  /*6d60*/  FMUL.FTZ R21, R22.reuse, R5 ;  /* 0x0000000516157220 */ /* 0x040fe20000410000 */
[-C--:B------:R-:W-:Y:S01]  /*6d70*/  FMUL.FTZ R22, R22, R7.reuse ;  /* 0x0000000716167220 */ /* 0x080fe20000410000 */
[C---:B------:R-:W-:Y:S01]  /*6d80*/  FFMA.FTZ R2, R17.reuse, R6, -R2 ;  /* 0x0000000611027223 */ /* 0x040fe20000010802 */
[----:B------:R-:W-:Y:S01]  /*6d90*/  FFMA.FTZ R31, R17, R4, R31 ;  /* 0x00000004111f7223 */ /* 0x000fe2000001001f */
[C---:B------:R-:W-:Y:S01]  /*6da0*/  FFMA.FTZ R21, R30.reuse, R7, -R21 ;  /* 0x000000071e157223 */ /* 0x040fe20000010815 */
[----:B------:R-:W-:Y:S01]  /*6db0*/  FFMA.FTZ R22, R30, R5, R22 ;  /* 0x000000051e167223 */ /* 0x000fe20000010016 */
[----:B------:R-:W-:Y:S02]  /*6dc0*/  F2FP.BF16.F32.PACK_AB R0, R0, R19 ;  /* 0x000000130000723e */ /* 0x000fe400000010ff */
[----:B------:R-:W-:Y:S02]  /*6dd0*/  F2FP.BF16.F32.PACK_AB R23, R20, R33 ;  /* 0x000000211417723e */ /* 0x000fe400000010ff */
[----:B------:R-:W-:Y:S01]  /*6de0*/  F2FP.BF16.F32.PACK_AB R22, R22, R21 ;  /* 0x000000151616723e */ /* 0x000fe200000010ff */
[----:B------:R-:W-:Y:S01]  /*6df0*/  IMAD.MOV.U32 R21, RZ, RZ, R0 ;  /* 0x000000ffff157224 */ /* 0x000fe200078e0000 */
[----:B------:R-:W-:-:S02]  /*6e00*/  F2FP.BF16.F32.PACK_AB R20, R31, R2 ;  /* 0x000000021f14723e */ /* 0x000fc400000010ff */
.L_x_4445:
[----:B------:R-:W-:Y:S05]  /*6e10*/  BSYNC.RECONVERGENT B0 ;  /* 0x0000000000007941 */ /* 0x000fea0003800200 */
.L_x_4444:
        /* <DEDUP_REMOVED lines=53> */
.L_x_4447:
[----:B------:R-:W-:Y:S05]  /*7170*/  BSYNC.RECONVERGENT B0 ;  /* 0x0000000000007941 */ /* 0x000fea0003800200 */
.L_x_4446:
[----:B------:R4:W-:Y:S01]  /*7180*/  STS.128 [R126+0x1800], R12 ;  /* 0x0018000c7e007388 */ /* 0x0009e20000000c00 */
[----:B------:R-:W-:Y:S01]  /*7190*/  LOP3.LUT R26, R26, 0x40, RZ, 0xfc, !PT ;  /* 0x000000401a1a7812 */ /* 0x000fe200078efcff */
[----:B------:R-:W-:Y:S03]  /*71a0*/  BSSY.RECONVERGENT B0, `(.L_x_4448) ;  /* 0x0000034000007945 */ /* 0x000fe60003800200 */
[----:B------:R-:W-:-:S13]  /*71b0*/  ISETP.GE.AND P0, PT, R26, R3, PT ;  /* 0x000000031a00720c */ /* 0x000fda0003f06270 */
[----:B------:R-:W-:Y:S05]  /*71c0*/  @P0 BRA `(.L_x_4449) ;  /* 0x0000000000c40947 */ /* 0x000fea0003800000 */
[----:B------:R-:W5:Y:S01]  /*71d0*/  LDCU.64 UR8, c[0x0][0x4d0] ;  /* 0x00009a00ff0877ac */ /* 0x000f620008000a00 */
[C---:B------:R-:W-:Y:S01]  /*71e0*/  IADD3 R16, P0, PT, R25.reuse, R16, RZ ;  /* 0x0000001019107210 */ /* 0x040fe20007f1e0ff */
[----:B------:R-:W3:Y:S03]  /*71f0*/  LDCU.64 UR10, c[0x0][0x4c8] ;  /* 0x00009900ff0a77ac */ /* 0x000ee60008000a00 */
[----:B------:R-:W-:Y:S01]  /*7200*/  LEA.HI.X.SX32 R25, R25, R18, 0x1, P0 ;  /* 0x0000001219197211 */ /* 0x000fe200000f0eff */
[----:B------:R-:W-:-:S03]  /*7210*/  IMAD.SHL.U32 R0, R16, 0x2, RZ ;  /* 0x0000000210007824 */ /* 0x000fc600078e00ff */
[----:B------:R-:W-:Y:S02]  /*7220*/  SHF.L.U64.HI R25, R16, 0x1, R25 ;  /* 0x0000000110197819 */ /* 0x000fe40000010219 */
[C---:B-----5:R-:W-:Y:S02]  /*7230*/  IADD3 R2, P0, PT, R0.reuse, UR8, RZ ;  /* 0x0000000800027c10 */ /* 0x060fe4000ff1e0ff */
[----:B---3--:R-:W-:Y:S02]  /*7240*/  IADD3 R4, P1, PT, R0, UR10, RZ ;  /* 0x0000000a00047c10 */ /* 0x008fe4000ff3e0ff */
[C---:B------:R-:W-:Y:S02]  /*7250*/  IADD3.X R3, PT, PT, R25.reuse, UR9, RZ, P0, !PT ;  /* 0x0000000919037c10 */ /* 0x040fe400087fe4ff */
[----:B------:R-:W-:-:S04]  /*7260*/  IADD3.X R5, PT, PT, R25, UR11, RZ, P1, !PT ;  /* 0x0000000b19057c10 */ /* 0x000fc80008ffe4ff */
[----:B------:R-:W3:Y:S04]  /*7270*/  LDG.E.64 R2, desc[UR6][R2.64+0x40] ;  /* 0x0000400602027981 */ /* 0x000ee8000c1e1b00 */
[----:B------:R-:W5:Y:S01]  /*7280*/  LDG.E.64 R4, desc[UR6][R4.64+0x40] ;  /* 0x0000400604047981 */ /* 0x000f62000c1e1b00 */
[C---:B------:R-:W-:Y:S01]  /*7290*/  IMAD.U32 R17, R11.reuse, 0x10000, RZ ;  /* 0x000100000b117824 */ /* 0x040fe200078e00ff */
[----:B----4-:R-:W-:Y:S01]  /*72a0*/  LOP3.LUT R15, R11, 0xffff0000, RZ, 0xc0, !PT ;  /* 0xffff00000b0f7812 */ /* 0x010fe200078ec0ff */
[C---:B------:R-:W-:Y:S01]  /*72b0*/  IMAD.U32 R6, R9.reuse, 0x10000, RZ ;  /* 0x0001000009067824 */ /* 0x040fe200078e00ff */
[----:B------:R-:W-:Y:S02]  /*72c0*/  LOP3.LUT R0, R9, 0xffff0000, RZ, 0xc0, !PT ;  /* 0xffff000009007812 */ /* 0x000fe400078ec0ff */
[----:B------:R-:W-:-:S02]  /*72d0*/  SHF.L.U32 R7, R8, 0x10, RZ ;  /* 0x0000001008077819 */ /* 0x000fc400000006ff */
[----:B------:R-:W-:Y:S02]  /*72e0*/  LOP3.LUT R16, R8, 0xffff0000, RZ, 0xc0, !PT ;  /* 0xffff000008107812 */ /* 0x000fe400078ec0ff */
[C---:B------:R-:W-:Y:S02]  /*72f0*/  SHF.L.U32 R14, R10.reuse, 0x10, RZ ;  /* 0x000000100a0e7819 */ /* 0x040fe400000006ff */
[----:B------:R-:W-:Y:S02]  /*7300*/  LOP3.LUT R18, R10, 0xffff0000, RZ, 0xc0, !PT ;  /* 0xffff00000a127812 */ /* 0x000fe400078ec0ff */
[C---:B---3--:R-:W-:Y:S01]  /*7310*/  LOP3.LUT R11, R2.reuse, 0xffff0000, RZ, 0xc0, !PT ;  /* 0xffff0000020b7812 */ /* 0x048fe200078ec0ff */
[----:B------:R-:W-:Y:S01]  /*7320*/  IMAD.U32 R2, R2, 0x10000, RZ ;  /* 0x0001000002027824 */ /* 0x000fe200078e00ff */
[C---:B------:R-:W-:Y:S01]  /*7330*/  LOP3.LUT R8, R3.reuse, 0xffff0000, RZ, 0xc0, !PT ;  /* 0xffff000003087812 */ /* 0x040fe200078ec0ff */
[----:B------:R-:W-:Y:S01]  /*7340*/  IMAD.U32 R3, R3, 0x10000, RZ ;  /* 0x0001000003037824 */ /* 0x000fe200078e00ff */
        /* <DEDUP_REMOVED lines=25> */
.L_x_4449:
[----:B------:R-:W-:Y:S05]  /*74e0*/  BSYNC.RECONVERGENT B0 ;  /* 0x0000000000007941 */ /* 0x000fea0003800200 */
.L_x_4448:
[----:B------:R1:W-:Y:S01]  /*74f0*/  STS.128 [R126+0x2800], R8 ;  /* 0x002800087e007388 */ /* 0x0003e20000000c00 */
[----:B------:R-:W-:Y:S05]  /*7500*/  BRA `(.L_x_4434) ;  /* 0x0000002000487947 */ /* 0x000fea0003800000 */
.L_x_4435:
[----:B------:R-:W-:Y:S01]  /*7510*/  IMAD.IADD R37, R117, 0x1, -R80 ;  /* 0x0000000175257824 */ /* 0x000fe200078e0a50 */
[----:B------:R-:W-:Y:S01]  /*7520*/  BSSY.RECONVERGENT B1, `(.L_x_4450) ;  /* 0x0000107000017945 */ /* 0x000fe20003800200 */
[----:B------:R-:W-:Y:S01]  /*7530*/  IMAD.MOV R24, RZ, RZ, -R95 ;  /* 0x000000ffff187224 */ /* 0x000fe200078e0a5f */
[----:B------:R-:W-:Y:S02]  /*7540*/  SHF.R.U32.HI R33, RZ, 0x1, R3 ;  /* 0x00000001ff217819 */ /* 0x000fe40000011603 */
[----:B------:R-:W-:Y:S02]  /*7550*/  ISETP.GE.AND P0, PT, R122, R37, PT ;  /* 0x000000257a00720c */ /* 0x000fe40003f06270 */
[----:B------:R-:W-:-:S11]  /*7560*/  SHF.R.S32.HI R32, RZ, 0x1f, R24 ;  /* 0x0000001fff207819 */ /* 0x000fd60000011418 */
[----:B------:R-:W-:Y:S05]  /*7570*/  @P0 BRA `(.L_x_4451) ;  /* 0x0000001000040947 */ /* 0x000fea0003800000 */
        /* <DEDUP_REMOVED lines=84> */
.L_x_4453:
[----:B------:R-:W-:Y:S05]  /*7ac0*/  BSYNC.RECONVERGENT B0 ;  /* 0x0000000000007941 */ /* 0x000fea0003800200 */
.L_x_4452:
        /* <DEDUP_REMOVED lines=84> */
.L_x_4455:
[----:B------:R-:W-:Y:S05]  /*8010*/  BSYNC.RECONVERGENT B0 ;  /* 0x0000000000007941 */ /* 0x000fea0003800200 */
.L_x_4454:
        /* <DEDUP_REMOVED lines=85> */
.L_x_4457:
[----:B------:R-:W-:Y:S05]  /*8570*/  BSYNC.RECONVERGENT B0 ;  /* 0x0000000000007941 */ /* 0x000fea0003800200 */
.L_x_4456:
[----:B------:R4:W-:Y:S02]  /*8580*/  STS.128 [R126+0x2000], R4 ;  /* 0x002000047e007388 */ /* 0x0009e40000000c00 */
.L_x_4451:
[----:B------:R-:W-:Y:S05]  /*8590*/  BSYNC.RECONVERGENT B1 ;  /* 0x0000000000017941 */ /* 0x000fea0003800200 */
.L_x_4450:
        /* <DEDUP_REMOVED lines=90> */
.L_x_4459:
[----:B------:R-:W-:Y:S05]  /*8b40*/  BSYNC.RECONVERGENT B0 ;  /* 0x0000000000007941 */ /* 0x000fea0003800200 */
.L_x_4458:
        /* <DEDUP_REMOVED lines=86> */
.L_x_4461:
[----:B------:R-:W-:Y:S05]  /*90b0*/  BSYNC.RECONVERGENT B0 ;  /* 0x0000000000007941 */ /* 0x000fea0003800200 */
.L_x_4460:
[----:B------:R4:W-:Y:S01]  /*90c0*/  STS.128 [R126+0x1800], R8 ;  /* 0x001800087e007388 */ /* 0x0009e20000000c00 */
[----:B------:R-:W-:Y:S01]  /*90d0*/  LOP3.LUT R26, R26, 0x40, RZ, 0xfc, !PT ;  /* 0x000000401a1a7812 */ /* 0x000fe200078efcff */
[----:B------:R-:W-:Y:S03]  /*90e0*/  BSSY.RECONVERGENT B0, `(.L_x_4462) ;  /* 0x0000053000007945 */ /* 0x000fe60003800200 */
[----:B------:R-:W-:-:S13]  /*90f0*/  ISETP.GE.AND P0, PT, R26, R3, PT ;  /* 0x000000031a00720c */ /* 0x000fda0003f06270 */
[----:B------:R-:W-:Y:S05]  /*9100*/  @P0 BRA `(.L_x_4463) ;  /* 0x0000000400400947 */ /* 0x000fea0003800000 */
[----:B------:R-:W-:Y:S01]  /*9110*/  ISETP.GE.U32.AND P0, PT, R26, R33, PT ;  /* 0x000000211a00720c */ /* 0x000fe20003f06070 */
[----:B------:R-:W5:Y:S01]  /*9120*/  LDCU.64 UR8, c[0x0][0x4d0] ;  /* 0x00009a00ff0877ac */ /* 0x000f620008000a00 */
[--C-:B------:R-:W-:Y:S02]  /*9130*/  SHF.R.S32.HI R3, RZ, 0x1f, R25.reuse ;  /* 0x0000001fff037819 */ /* 0x100fe40000011419 */
[----:B----4-:R-:W-:Y:S02]  /*9140*/  SEL R8, R24, RZ, P0 ;  /* 0x000000ff18087207 */ /* 0x010fe40000000000 */
        /* <DEDUP_REMOVED lines=11> */
[----:B------:R-:W2:Y:S01]  /*9200*/  LDG.E.128 R8, desc[UR6][R8.64+0x80] ;  /* 0x0000800608087981 */ /* 0x000ea2000c1e1d00 */
        /* <DEDUP_REMOVED lines=64> */
.L_x_4463:
[----:B------:R-:W-:Y:S05]  /*9610*/  BSYNC.RECONVERGENT B0 ;  /* 0x0000000000007941 */ /* 0x000fea0003800200 */
.L_x_4462:
[----:B------:R1:W-:Y:S02]  /*9620*/  STS.128 [R126+0x2800], R4 ;  /* 0x002800047e007388 */ /* 0x0003e40000000c00 */
.L_x_4434:
[----:B------:R-:W-:Y:S05]  /*9630*/  BSYNC.RECONVERGENT B2 ;  /* 0x0000000000027941 */ /* 0x000fea0003800200 */
.L_x_4430:
[----:B-12---:R-:W-:Y:S01]  /*9640*/  IADD3 R3, PT, PT, R82, 0x40, -R85 ;  /* 0x0000004052037810 */ /* 0x006fe20007ffe855 */
[----:B---34-:R-:W-:Y:S01]  /*9650*/  IMAD.WIDE.U32 R4, R86, 0x40, RZ ;  /* 0x0000004056047825 */ /* 0x018fe200078e00ff */
[----:B------:R-:W1:Y:S01]  /*9660*/  LDC.64 R90, c[0x0][0x3c0] ;  /* 0x0000f000ff5a7b82 */ /* 0x000e620000000a00 */
[----:B------:R-:W-:Y:S01]  /*9670*/  SHF.R.U32.HI R2, RZ, 0x1, R65 ;  /* 0x00000001ff027819 */ /* 0x000fe20000011641 */
[----:B------:R-:W2:Y:S01]  /*9680*/  LDCU UR4, c[0x0][0x508] ;  /* 0x0000a100ff0477ac */ /* 0x000ea20008000800 */
[-C--:B------:R-:W-:Y:S01]  /*9690*/  ISETP.GE.AND P1, PT, R36, R3.reuse, PT ;  /* 0x000000032400720c */ /* 0x080fe20003f26270 */
[----:B------:R-:W-:Y:S01]  /*96a0*/  IMAD.SHL.U32 R0, R87, 0x40, RZ ;  /* 0x0000004057007824 */ /* 0x000fe200078e00ff */
[C---:B------:R-:W-:Y:S01]  /*96b0*/  ISETP.GE.AND P2, PT, R122.reuse, R3, PT ;  /* 0x000000037a00720c */ /* 0x040fe20003f46270 */
[C---:B------:R-:W-:Y:S01]  /*96c0*/  IMAD.SHL.U32 R64, R65.reuse, 0x20, RZ ;  /* 0x0000002041407824 */ /* 0x040fe200078e00ff */
[----:B------:R-:W-:Y:S01]  /*96d0*/  LOP3.LUT R123, R122, 0x7, RZ, 0xc0, !PT ;  /* 0x000000077a7b7812 */ /* 0x000fe200078ec0ff */
[----:B------:R-:W-:Y:S01]  /*96e0*/  IMAD.SHL.U32 R111, R65, 0x10, RZ ;  /* 0x00000010416f7824 */ /* 0x000fe200078e00ff */
[----:B------:R-:W-:Y:S01]  /*96f0*/  ISETP.NE.AND P6, PT, R88, 0x1, PT ;  /* 0x000000015800780c */ /* 0x000fe20003fc5270 */
[----:B------:R-:W-:-:S06]  /*9700*/  IMAD.MOV.U32 R100, RZ, RZ, 0x20 ;  /* 0x00000020ff647424 */ /* 0x000fcc00078e00ff */
[----:B------:R-:W-:Y:S02]  /*9710*/  @!P1 IADD3 R8, P0, PT, R112, R4, RZ ;  /* 0x0000000470089210 */ /* 0x000fe40007f1e0ff */
[----:B------:R-:W-:Y:S01]  /*9720*/  @!PT LDS RZ, [RZ] ;  /* 0x00000000fffff984 */ /* 0x000fe20000000800 */
[----:B------:R-:W-:Y:S01]  /*9730*/  @!PT LDS RZ, [RZ] ;  /* 0x00000000fffff984 */ /* 0x000fe20000000800 */
[----:B------:R-:W-:Y:S01]  /*9740*/  @!PT LDS RZ, [RZ] ;  /* 0x00000000fffff984 */ /* 0x000fe20000000800 */
[----:B------:R-:W-:Y:S02]  /*9750*/  @!P2 LDGSTS.E.BYPASS.LTC128B.128 [R126+0x3000], desc[UR6][R112.64] ;  /* 0x03000000707eafae */ /* 0x000fe4000b981a06 */
[----:B------:R-:W-:Y:S02]  /*9760*/  @!P1 IADD3.X R9, PT, PT, R113, R5, R0, P0, !PT ;  /* 0x0000000571099210 */ /* 0x000fe400007fe400 */
[----:B------:R-:W-:Y:S01]  /*9770*/  @!P2 LDGSTS.E.BYPASS.LTC128B.128 [R126+0x4000], desc[UR6][R112.64+0x40] ;  /* 0x04000040707eafae */ /* 0x000fe2000b981a06 */
[----:B------:R-:W-:Y:S01]  /*9780*/  LOP3.LUT R0, R64, 0xc0, RZ, 0xc0, !PT ;  /* 0x000000c040007812 */ /* 0x000fe200078ec0ff */
[----:B-1----:R-:W-:Y:S01]  /*9790*/  IMAD.WIDE.U32 R6, R90, 0x40, RZ ;  /* 0x000000405a067825 */ /* 0x002fe200078e00ff */
[----:B------:R-:W-:Y:S01]  /*97a0*/  LOP3.LUT R5, R111, 0x3e00, RZ, 0xc0, !PT ;  /* 0x00003e006f057812 */ /* 0x000fe200078ec0ff */
[----:B------:R-:W-:Y:S01]  /*97b0*/  @!P2 LDGSTS.E.BYPASS.LTC128B.128 [R126+0x5000], desc[UR6][R112.64+0x80] ;  /* 0x05000080707eafae */ /* 0x000fe2000b981a06 */
[----:B------:R-:W-:Y:S01]  /*97c0*/  LOP3.LUT R81, R0, 0x18, R81, 0xf8, !PT ;  /* 0x0000001800517812 */ /* 0x000fe200078ef851 */
[----:B------:R-:W-:Y:S01]  /*97d0*/  IMAD.SHL.U32 R4, R91, 0x40, RZ ;  /* 0x000000405b047824 */ /* 0x000fe200078e00ff */
[----:B------:R-:W-:Y:S01]  /*97e0*/  LOP3.LUT R110, R5, 0x120, R64, 0xf8, !PT ;  /* 0x00000120056e7812 */ /* 0x000fe200078ef840 */
[----:B------:R-:W-:Y:S04]  /*97f0*/  @!P1 LDGSTS.E.BYPASS.LTC128B.128 [R126+0x3800], desc[UR6][R8.64] ;  /* 0x03800000087e9fae */ /* 0x000fe8000b981a06 */
[----:B------:R-:W-:Y:S04]  /*9800*/  @!P1 LDGSTS.E.BYPASS.LTC128B.128 [R126+0x4800], desc[UR6][R8.64+0x40] ;  /* 0x04800040087e9fae */ /* 0x000fe8000b981a06 */
[----:B------:R-:W-:Y:S01]  /*9810*/  @!P1 LDGSTS.E.BYPASS.LTC128B.128 [R126+0x5800], desc[UR6][R8.64+0x80] ;  /* 0x05800080087e9fae */ /* 0x000fe2000b981a06 */
[----:B------:R-:W-:-:S02]  /*9820*/  ISETP.GE.AND P1, PT, R36, R3, PT ;  /* 0x000000032400720c */ /* 0x000fc40003f26270 */
[----:B------:R-:W-:Y:S01]  /*9830*/  LOP3.LUT R3, R111, 0x100, RZ, 0xc0, !PT ;  /* 0x000001006f037812 */ /* 0x000fe200078ec0ff */
[----:B------:R-:W0:Y:S03]  /*9840*/  LDGDEPBAR ;  /* 0x00000000000079af */ /* 0x000e260000000000 */
[----:B------:R-:W-:Y:S02]  /*9850*/  LOP3.LUT R0, R3, 0x20, R64, 0xf8, !PT ;  /* 0x0000002003007812 */ /* 0x000fe400078ef840 */
[C---:B------:R-:W-:Y:S02]  /*9860*/  LOP3.LUT R3, R81.reuse, 0x8, R65, 0x78, !PT ;  /* 0x0000000851037812 */ /* 0x040fe400078e7841 */
[----:B------:R-:W-:Y:S02]  /*9870*/  LOP3.LUT R81, R81, 0x8, R2, 0x78, !PT ;  /* 0x0000000851517812 */ /* 0x000fe400078e7802 */
[----:B------:R-:W-:-:S02]  /*9880*/  LOP3.LUT R0, R0, R3, RZ, 0xfc, !PT ;  /* 0x0000000300007212 */ /* 0x000fc400078efcff */
[----:B------:R-:W-:Y:S02]  /*9890*/  @!P1 IADD3 R6, P0, PT, R114, R6, RZ ;  /* 0x0000000672069210 */ /* 0x000fe40007f1e0ff */
[----:B------:R-:W-:Y:S02]  /*98a0*/  LOP3.LUT R110, R110, R81, RZ, 0xfc, !PT ;  /* 0x000000516e6e7212 */ /* 0x000fe400078efcff */
[----:B------:R-:W-:Y:S02]  /*98b0*/  @!P1 IADD3.X R7, PT, PT, R115, R7, R4, P0, !PT ;  /* 0x0000000773079210 */ /* 0x000fe400007fe404 */
[----:B------:R-:W-:Y:S02]  /*98c0*/  LEA R110, R110, UR5, 0x1 ;  /* 0x000000056e6e7c11 */ /* 0x000fe4000f8e08ff */
[----:B------:R-:W-:Y:S02]  /*98d0*/  LEA R0, R0, UR5, 0x1 ;  /* 0x0000000500007c11 */ /* 0x000fe4000f8e08ff */
[----:B------:R-:W-:-:S02]  /*98e0*/  LOP3.LUT P0, R101, R65, 0x4, RZ, 0xc0, !PT ;  /* 0x0000000441657812 */ /* 0x000fc4000780c0ff */
[----:B------:R-:W-:Y:S01]  /*98f0*/  LOP3.LUT R2, R2, 0x1f0, RZ, 0xc0, !PT ;  /* 0x000001f002027812 */ /* 0x000fe200078ec0ff */
[----:B------:R-:W-:-:S04]  /*9900*/  DEPBAR.LE SB0, 0x0 ;  /* 0x000080000000791a */ /* 0x000fc80000000000 */
[----:B------:R-:W-:Y:S01]  /*9910*/  BAR.SYNC.DEFER_BLOCKING 0x0 ;  /* 0x0000000000007b1d */ /* 0x000fe20000010000 */
[----:B------:R-:W-:Y:S02]  /*9920*/  SEL R67, R100, 0xffffffe0, !P0 ;  /* 0xffffffe064437807 */ /* 0x000fe40004000000 */
[----:B------:R-:W-:-:S03]  /*9930*/  IADD3 R80, PT, PT, R123, R2, R80 ;  /* 0x000000027b507210 */ /* 0x000fc60007ffe050 */
[----:B------:R-:W-:Y:S01]  /*9940*/  IMAD.IADD R66, R110, 0x1, R67 ;  /* 0x000000016e427824 */ /* 0x000fe200078e0243 */
[----:B------:R-:W-:Y:S01]  /*9950*/  IADD3 R80, PT, PT, R82, R80, -R117 ;  /* 0x0000005052507210 */ /* 0x000fe20007ffe875 */
[----:B------:R-:W-:-:S04]  /*9960*/  IMAD.IADD R3, R0, 0x1, R67 ;  /* 0x0000000100037824 */ /* 0x000fc800078e0243 */
[----:B--2---:R-:W-:-:S05]  /*9970*/  VIADD R89, R80, UR4 ;  /* 0x0000000450597c36 */ /* 0x004fca0008000000 */
[C-C-:B------:R-:W-:Y:S02]  /*9980*/  VIADDMNMX R2, R89.reuse, 0x1, R82.reuse, PT ;  /* 0x0000000159027846 */ /* 0x140fe40003800152 */
[----:B------:R-:W-:Y:S01]  /*9990*/  VIADDMNMX R89, R89, 0x9, R82, PT ;  /* 0x0000000959597846 */ /* 0x000fe20003800152 */
        /* <DEDUP_REMOVED lines=30> */
[----:B------:R-:W2:Y:S04]  /*9b80*/  LDSM.16.M88.4 R60, [R0+0x4000] ;  /* 0x00400000003c783b */ /* 0x000ea80000000200 */
        /* <DEDUP_REMOVED lines=20> */
[C---:B------:R-:W-:Y:S01]  /*9cd0*/  HMMA.16816.F32.BF16 R28, R4.reuse, R14, R28 ;  /* 0x0000000e041c723c */ /* 0x040fe2000004181c */
[----:B------:R-:W5:Y:S07]  /*9ce0*/  LDSM.16.M88.4 R12, [R3+0x4000] ;  /* 0x00400000030c783b */ /* 0x000f6e0000000200 */
[C---:B------:R-:W-:Y:S08]  /*9cf0*/  HMMA.16816.F32.BF16 R24, R4.reuse, R8, R24 ;  /* 0x000000080418723c */ /* 0x040ff00000041818 */
[----:B------:R-:W-:Y:S01]  /*9d00*/  HMMA.16816.F32.BF16 R76, R4, R10, R76 ;  /* 0x0000000a044c723c */ /* 0x000fe2000004184c */
[----:B------:R-:W5:Y:S04]  /*9d10*/  LDSM.16.M88.4 R8, [R3+0x4400] ;  /* 0x004400000308783b */ /* 0x000f680000000200 */
[----:B------:R-:W5:Y:S03]  /*9d20*/  LDSM.16.M88.4 R4, [R3+0x4800] ;  /* 0x004800000304783b */ /* 0x000f660000000200 */
        /* <DEDUP_REMOVED lines=10> */
[----:B------:R-:W-:Y:S01]  /*9dd0*/  HMMA.16816.F32.BF16 R76, R16, R22, R76 ;  /* 0x00000016104c723c */ /* 0x000fe2000004184c */
[----:B------:R-:W-:Y:S04]  /*9de0*/  LDSM.16.M88.4 R20, [R66+0x2000] ;  /* 0x002000004214783b */ /* 0x000fe80000000200 */
[----:B------:R-:W4:Y:S03]  /*9df0*/  LDSM.16.M88.4 R16, [R3+0x5000] ;  /* 0x005000000310783b */ /* 0x000f260000000200 */
        /* <DEDUP_REMOVED lines=14> */
[C---:B--2---:R-:W-:Y:S08]  /*9ee0*/  HMMA.16816.F32.BF16 R40, R72.reuse, R60, R40 ;  /* 0x0000003c4828723c */ /* 0x044ff00000041828 */
[C---:B------:R-:W-:Y:S08]  /*9ef0*/  HMMA.16816.F32.BF16 R36, R72.reuse, R62, R36 ;  /* 0x0000003e4824723c */ /* 0x040ff00000041824 */
[C---:B---3--:R-:W-:Y:S08]  /*9f00*/  HMMA.16816.F32.BF16 R32, R72.reuse, R56, R32 ;  /* 0x000000384820723c */ /* 0x048ff00000041820 */
[C---:B------:R-:W-:Y:S08]  /*9f10*/  HMMA.16816.F32.BF16 R28, R72.reuse, R58, R28 ;  /* 0x0000003a481c723c */ /* 0x040ff0000004181c */
[C---:B-1----:R-:W-:Y:S08]  /*9f20*/  HMMA.16816.F32.BF16 R24, R72.reuse, R52, R24 ;  /* 0x000000344818723c */ /* 0x042ff00000041818 */
        /* <DEDUP_REMOVED lines=22> */
.L_x_4465:
        /* <DEDUP_REMOVED lines=60> */
.L_x_4466:
        /* <DEDUP_REMOVED lines=12> */
.L_x_4464:
[----:B-1----:R-:W-:Y:S01]  /*a510*/  IMAD.SHL.U32 R4, R65, 0x2, RZ ;  /* 0x0000000241047824 */ /* 0x002fe200078e00ff */
[----:B------:R-:W1:Y:S01]  /*a520*/  LDCU UR4, c[0x0][0x45c] ;  /* 0x00008b80ff0477ac */ /* 0x000e620008000800 */
[----:B------:R-:W-:Y:S01]  /*a530*/  LOP3.LUT R109, R81, 0x120, R64, 0xf8, !PT ;  /* 0x00000120516d7812 */ /* 0x000fe200078ef840 */
[----:B------:R-:W-:Y:S02]  /*a540*/  IMAD.MOV.U32 R124, RZ, RZ, -0x1 ;  /* 0xffffffffff7c7424 */ /* 0x000fe400078e00ff */
[----:B------:R-:W-:Y:S02]  /*a550*/  LOP3.LUT R4, R4, 0x6, RZ, 0xc0, !PT ;  /* 0x0000000604047812 */ /* 0x000fe400078ec0ff */
[----:B------:R-:W-:Y:S02]  /*a560*/  LEA R109, R109, UR5, 0x1 ;  /* 0x000000056d6d7c11 */ /* 0x000fe4000f8e08ff */
[----:B------:R-:W-:-:S03]  /*a570*/  LOP3.LUT R4, R85, R4, RZ, 0xfc, !PT ;  /* 0x0000000455047212 */ /* 0x000fc600078efcff */
[----:B------:R-:W-:Y:S01]  /*a580*/  IMAD.IADD R92, R67, 0x1, R109 ;  /* 0x00000001435c7824 */ /* 0x000fe200078e026d */
[----:B------:R-:W-:Y:S01]  /*a590*/  LDSM.16.MT88.4 R68, [R109+0x8000] ;  /* 0x008000006d44783b */ /* 0x000fe20000004200 */
[C---:B------:R-:W-:Y:S02]  /*a5a0*/  VIADD R5, R4.reuse, 0xffffffc0 ;  /* 0xffffffc004057836 */ /* 0x040fe40000000000 */
[C---:B------:R-:W-:Y:S01]  /*a5b0*/  VIADD R3, R4.reuse, 0xffffffc1 ;  /* 0xffffffc104037836 */ /* 0x040fe20000000000 */
[----:B------:R-:W-:Y:S01]  /*a5c0*/  LDSM.16.MT88.4 R60, [R92+0x7000] ;  /* 0x007000005c3c783b */ /* 0x000fe20000004200 */
[C---:B------:R-:W-:Y:S01]  /*a5d0*/  VIADD R21, R4.reuse, 0xffffffc8 ;  /* 0xffffffc804157836 */ /* 0x040fe20000000000 */
[-C--:B------:R-:W-:Y:S01]  /*a5e0*/  ISETP.GE.AND P3, PT, R5, R2.reuse, PT ;  /* 0x000000020500720c */ /* 0x080fe20003f66270 */
[C---:B------:R-:W-:Y:S01]  /*a5f0*/  VIADD R20, R4.reuse, 0xffffffc9 ;  /* 0xffffffc904147836 */ /* 0x040fe20000000000 */
        /* <DEDUP_REMOVED lines=13> */
[C---:B------:R-:W-:Y:S01]  /*a6d0*/  VIADD R10, R4.reuse, 0xffffffe8 ;  /* 0xffffffe8040a7836 */ /* 0x040fe20000000000 */
[----:B------:R-:W-:Y:S01]  /*a6e0*/  ISETP.GE.AND P1, PT, R3, R89, PT ;  /* 0x000000590300720c */ /* 0x000fe20003f26270 */
[----:B------:R-:W-:Y:S01]  /*a6f0*/  VIADD R7, R4, 0xffffffe9 ;  /* 0xffffffe904077836 */ /* 0x000fe20000000000 */
[-C--:B------:R-:W-:Y:S01]  /*a700*/  ISETP.GE.AND P4, PT, R18, R2.reuse, PT ;  /* 0x000000021200720c */ /* 0x080fe20003f86270 */
[----:B------:R-:W-:Y:S01]  /*a710*/  VIADD R8, R4, 0xfffffff1 ;  /* 0xfffffff104087836 */ /* 0x000fe20000000000 */
[----:B------:R-:W-:Y:S01]  /*a720*/  ISETP.GE.AND P0, PT, R16, R2, PT ;  /* 0x000000021000720c */ /* 0x000fe20003f06270 */
[----:B------:R-:W-:Y:S01]  /*a730*/  VIADD R6, R4, 0xfffffff8 ;  /* 0xfffffff804067836 */ /* 0x000fe20000000000 */
[----:B------:R-:W-:Y:S01]  /*a740*/  FSEL R45, R45, -INF , !P5 ;  /* 0xff8000002d2d7808 */ /* 0x000fe20006800000 */
[----:B------:R-:W-:Y:S01]  /*a750*/  LDSM.16.MT88.4 R52, [R109+0x7000] ;  /* 0x007000006d34783b */ /* 0x000fe20000004200 */
[----:B------:R-:W-:-:S02]  /*a760*/  FSEL R3, R40, -INF , !P3 ;  /* 0xff80000028037808 */ /* 0x000fc40005800000 */
[----:B------:R-:W-:Y:S02]  /*a770*/  FMNMX3.FTZ R22, R17, R49, R15, !PT ;  /* 0x0000003111167276 */ /* 0x000fe4000781000f */
[-C--:B------:R-:W-:Y:S02]  /*a780*/  ISETP.GE.AND P5, PT, R14, R2.reuse, PT ;  /* 0x000000020e00720c */ /* 0x080fe40003fa6270 */
[----:B------:R-:W-:Y:S02]  /*a790*/  ISETP.GE.AND P3, PT, R12, R2, PT ;  /* 0x000000020c00720c */ /* 0x000fe40003f66270 */
[----:B------:R-:W-:Y:S02]  /*a7a0*/  FSEL R41, R41, -INF , !P4 ;  /* 0xff80000029297808 */ /* 0x000fe40006000000 */
[----:B------:R-:W-:Y:S02]  /*a7b0*/  FSEL R13, R36, -INF , !P0 ;  /* 0xff800000240d7808 */ /* 0x000fe40004000000 */
[----:B------:R-:W-:-:S02]  /*a7c0*/  FMNMX3.FTZ R22, R22, R45, R3, !PT ;  /* 0x0000002d16167276 */ /* 0x000fc40007810003 */
[----:B------:R-:W-:Y:S01]  /*a7d0*/  ISETP.GE.AND P2, PT, R5, R89, PT ;  /* 0x000000590500720c */ /* 0x000fe20003f46270 */
[C---:B------:R-:W-:Y:S01]  /*a7e0*/  VIADD R5, R4.reuse, 0xfffffff0 ;  /* 0xfffffff004057836 */ /* 0x040fe20000000000 */
[-C--:B------:R-:W-:Y:S01]  /*a7f0*/  ISETP.GE.AND P4, PT, R11, R2.reuse, PT ;  /* 0x000000020b00720c */ /* 0x080fe20003f86270 */
[----:B------:R-:W-:Y:S01]  /*a800*/  VIADD R4, R4, 0xfffffff9 ;  /* 0xfffffff904047836 */ /* 0x000fe20000000000 */
        /* <DEDUP_REMOVED lines=24> */
[----:B------:R-:W2:Y:S01]  /*a990*/  SHFL.BFLY PT, R23, R18, 0x2, 0x1f ;  /* 0x0c401f0012177f89 */ /* 0x000ea200000e0000 */
[----:B------:R-:W-:Y:S02]  /*a9a0*/  ISETP.GE.AND P4, PT, R19, R89, PT ;  /* 0x000000591300720c */ /* 0x000fe40003f86270 */
[----:B------:R-:W-:Y:S02]  /*a9b0*/  FSEL R21, R50, -INF , !P2 ;  /* 0xff80000032157808 */ /* 0x000fe40005000000 */
[----:B------:R-:W-:Y:S02]  /*a9c0*/  FSEL R51, R51, -INF , !P1 ;  /* 0xff80000033337808 */ /* 0x000fe40004800000 */
[----:B------:R-:W-:-:S02]  /*a9d0*/  FSEL R19, R46, -INF , !P0 ;  /* 0xff8000002e137808 */ /* 0x000fc40004000000 */
[----:B------:R-:W-:Y:S02]  /*a9e0*/  FSEL R47, R47, -INF , !P5 ;  /* 0xff8000002f2f7808 */ /* 0x000fe40006800000 */
[-C--:B------:R-:W-:Y:S02]  /*a9f0*/  ISETP.GE.AND P5, PT, R11, R89.reuse, PT ;  /* 0x000000590b00720c */ /* 0x080fe40003fa6270 */
[----:B------:R-:W-:Y:S02]  /*aa00*/  FSEL R11, R42, -INF , !P4 ;  /* 0xff8000002a0b7808 */ /* 0x000fe40006000000 */
[-C--:B------:R-:W-:Y:S02]  /*aa10*/  ISETP.GE.AND P4, PT, R10, R89.reuse, PT ;  /* 0x000000590a00720c */ /* 0x080fe40003f86270 */
[----:B------:R-:W-:Y:S02]  /*aa20*/  ISETP.GE.AND P2, PT, R16, R89, PT ;  /* 0x000000591000720c */ /* 0x000fe40003f46270 */
[----:B------:R-:W-:-:S02]  /*aa30*/  FMNMX3.FTZ R10, R21, R51, R19, !PT ;  /* 0x00000033150a7276 */ /* 0x000fc40007810013 */
[----:B------:R-:W-:Y:S02]  /*aa40*/  FSEL R43, R43, -INF , !P3 ;  /* 0xff8000002b2b7808 */ /* 0x000fe40005800000 */
[-C--:B------:R-:W-:Y:S02]  /*aa50*/  ISETP.GE.AND P3, PT, R7, R89.reuse, PT ;  /* 0x000000590700720c */ /* 0x080fe40003f66270 */
[-C--:B------:R-:W-:Y:S02]  /*aa60*/  ISETP.GE.AND P1, PT, R14, R89.reuse, PT ;  /* 0x000000590e00720c */ /* 0x080fe40003f26270 */
[----:B------:R-:W-:Y:S02]  /*aa70*/  ISETP.GE.AND P0, PT, R12, R89, PT ;  /* 0x000000590c00720c */ /* 0x000fe40003f06270 */
[----:B------:R-:W-:Y:S02]  /*aa80*/  FSEL R7, R38, -INF , !P2 ;  /* 0xff80000026077808 */ /* 0x000fe40005000000 */
[----:B------:R-:W-:-:S02]  /*aa90*/  FMNMX3.FTZ R10, R10, R47, R11, !PT ;  /* 0x0000002f0a0a7276 */ /* 0x000fc4000781000b */
[----:B------:R-:W-:Y:S02]  /*aaa0*/  ISETP.GE.AND P2, PT, R5, R89, PT ;  /* 0x000000590500720c */ /* 0x000fe40003f46270 */
[----:B------:R-:W-:Y:S02]  /*aab0*/  FSEL R5, R39, -INF , !P1 ;  /* 0xff80000027057808 */ /* 0x000fe40004800000 */
[----:B------:R-:W-:Y:S01]  /*aac0*/  FSEL R137, R34, -INF , !P0 ;  /* 0xff80000022897808 */ /* 0x000fe20004000000 */
[----:B------:R-:W-:Y:S01]  /*aad0*/  LDSM.16.MT88.4 R36, [R109+0x6000] ;  /* 0x006000006d24783b */ /* 0x000fe20000004200 */
        /* <DEDUP_REMOVED lines=9> */
[----:B--2---:R-:W-:Y:S02]  /*ab70*/  FMNMX.FTZ R23, R18, R23, !PT ;  /* 0x0000001712177209 */ /* 0x004fe40007810000 */
        /* <DEDUP_REMOVED lines=35> */
[----:B------:R-:W-:Y:S01]  /*adb0*/  FADD.FTZ R94, R94, R93 ;  /* 0x0000005d5e5e7221 */ /* 0x000fe20000010000 */
[C---:B------:R-:W-:Y:S01]  /*adc0*/  FSETP.NEU.FTZ.AND P0, PT, R3.reuse, -INF , PT ;  /* 0xff8000000300780b */ /* 0x040fe20003f1d000 */
[----:B------:R-:W-:-:S04]  /*add0*/  FMUL.FTZ R104, R3, UR4 ;  /* 0x0000000403687c20 */ /* 0x000fc80008410000 */
[----:B------:R-:W-:Y:S01]  /*ade0*/  MUFU.EX2 R29, R29 ;  /* 0x0000001d001d7308 */ /* 0x000fe20000000800 */
[----:B------:R-:W-:-:S05]  /*adf0*/  FSEL R104, R104, RZ, P0 ;  /* 0x000000ff68687208 */ /* 0x000fca0000000000 */
[--C-:B------:R-:W-:Y:S01]  /*ae00*/  FFMA.FTZ R34, R47, UR4, -R104.reuse ;  /* 0x000000042f227c23 */ /* 0x100fe20008010868 */
[--C-:B------:R-:W-:Y:S01]  /*ae10*/  FFMA.FTZ R96, R21, UR4, -R104.reuse ;  /* 0x0000000415607c23 */ /* 0x100fe20008010868 */
[----:B------:R-:W2:Y:S01]  /*ae20*/  LDSM.16.MT88.4 R44, [R92+0x6000] ;  /* 0x006000005c2c783b */ /* 0x000ea20000004200 */
[--C-:B------:R-:W-:Y:S01]  /*ae30*/  FFMA.FTZ R95, R51, UR4, -R104.reuse ;  /* 0x00000004335f7c23 */ /* 0x100fe20008010868 */
[--C-:B------:R-:W-:Y:S01]  /*ae40*/  FFMA.FTZ R35, R19, UR4, -R104.reuse ;  /* 0x0000000413237c23 */ /* 0x100fe20008010868 */
[--C-:B------:R-:W-:Y:S01]  /*ae50*/  FFMA.FTZ R31, R11, UR4, -R104.reuse ;  /* 0x000000040b1f7c23 */ /* 0x100fe20008010868 */
[----:B------:R-:W-:Y:S01]  /*ae60*/  MUFU.EX2 R34, R34 ;  /* 0x0000002200227308 */ /* 0x000fe20000000800 */
[----:B------:R-:W3:Y:S01]  /*ae70*/  LDSM.16.MT88.4 R8, [R92+0x6400] ;  /* 0x006400005c08783b */ /* 0x000ee20000004200 */
[--C-:B------:R-:W-:Y:S01]  /*ae80*/  FFMA.FTZ R30, R43, UR4, -R104.reuse ;  /* 0x000000042b1e7c23 */ /* 0x100fe20008010868 */
[--C-:B------:R-:W-:Y:S01]  /*ae90*/  FFMA.FTZ R26, R7, UR4, -R104.reuse ;  /* 0x00000004071a7c23 */ /* 0x100fe20008010868 */
[--C-:B------:R-:W-:Y:S01]  /*aea0*/  FFMA.FTZ R25, R5, UR4, -R104.reuse ;  /* 0x0000000405197c23 */ /* 0x100fe20008010868 */
[C---:B-1----:R-:W-:Y:S01]  /*aeb0*/  F2FP.BF16.F32.PACK_AB R74, R32.reuse, R33 ;  /* 0x00000021204a723e */ /* 0x042fe200000010ff */
[----:B------:R-:W-:Y:S01]  /*aec0*/  LDSM.16.MT88.4 R20, [R109+0x7400] ;  /* 0x007400006d14783b */ /* 0x000fe20000004200 */
[----:B------:R-:W-:Y:S01]  /*aed0*/  FFMA.FTZ R108, R133, UR4, -R104 ;  /* 0x00000004856c7c23 */ /* 0x000fe20008010868 */
[----:B------:R-:W-:Y:S01]  /*aee0*/  MUFU.EX2 R96, R96 ;  /* 0x0000006000607308 */ /* 0x000fe20000000800 */
[----:B------:R-:W-:Y:S01]  /*aef0*/  FADD.FTZ R33, R33, R94 ;  /* 0x0000005e21217221 */ /* 0x000fe20000010000 */
[----:B------:R-:W-:Y:S03]  /*af00*/  LDSM.16.MT88.4 R16, [R92+0x8000] ;  /* 0x008000005c10783b */ /* 0x000fe60000004200 */
[----:B------:R-:W-:-:S03]  /*af10*/  FADD.FTZ R32, R32, R33 ;  /* 0x0000002120207221 */ /* 0x000fc60000010000 */
[----:B------:R-:W1:Y:S08]  /*af20*/  MUFU.EX2 R95, R95 ;  /* 0x0000005f005f7308 */ /* 0x000e700000000800 */
[----:B------:R-:W4:Y:S08]  /*af30*/  MUFU.EX2 R35, R35 ;  /* 0x0000002300237308 */ /* 0x000f300000000800 */
[----:B------:R-:W5:Y:S01]  /*af40*/  MUFU.EX2 R28, R28 ;  /* 0x0000001c001c7308 */ /* 0x000f620000000800 */
[----:B-1----:R-:W-:Y:S01]  /*af50*/  F2FP.BF16.F32.PACK_AB R73, R95, R96 ;  /* 0x000000605f49723e */ /* 0x002fe200000010ff */
[----:B------:R-:W-:-:S06]  /*af60*/  FADD.FTZ R96, R96, R95 ;  /* 0x0000005f60607221 */ /* 0x000fcc0000010000 */
[----:B------:R-:W-:Y:S01]  /*af70*/  MUFU.EX2 R24, R24 ;  /* 0x0000001800187308 */ /* 0x000fe20000000800 */
[----:B----4-:R-:W-:Y:S01]  /*af80*/  F2FP.BF16.F32.PACK_AB R75, R34, R35 ;  /* 0x00000023224b723e */ /* 0x010fe200000010ff */
[----:B------:R-:W-:-:S04]  /*af90*/  FADD.FTZ R35, R35, R96 ;  /* 0x0000006023237221 */ /* 0x000fc80000010000 */
[----:B------:R-:W-:Y:S02]  /*afa0*/  FADD.FTZ R34, R34, R35 ;  /* 0x0000002322227221 */ /* 0x000fe40000010000 */
[----:B------:R-:W1:Y:S01]  /*afb0*/  MUFU.EX2 R27, R27 ;  /* 0x0000001b001b7308 */ /* 0x000e620000000800 */
[----:B------:R-:W-:Y:S01]  /*afc0*/  HMMA.16816.F32.BF16 R80, R72, R36, RZ ;  /* 0x000000244850723c */ /* 0x000fe200000418ff */
[----:B-----5:R-:W-:-:S06]  /*afd0*/  F2FP.BF16.F32.PACK_AB R4, R28, R29 ;  /* 0x0000001d1c04723e */ /* 0x020fcc00000010ff */
[----:B------:R-:W-:Y:S01]  /*afe0*/  MUFU.EX2 R31, R31 ;  /* 0x0000001f001f7308 */ /* 0x000fe20000000800 */
[C---:B------:R-:W-:Y:S07]  /*aff0*/  HMMA.16816.F32.BF16 R36, R72.reuse, R38, RZ ;  /* 0x000000264824723c */ /* 0x040fee00000418ff */
[----:B------:R-:W4:Y:S01]  /*b000*/  MUFU.EX2 R30, R30 ;  /* 0x0000001e001e7308 */ /* 0x000f220000000800 */
[----:B--2---:R-:W-:Y:S01]  /*b010*/  HMMA.16816.F32.BF16 R40, R72, R44, RZ ;  /* 0x0000002c4828723c */ /* 0x004fe200000418ff */
[----:B-1----:R-:W-:-:S06]  /*b020*/  F2FP.BF16.F32.PACK_AB R6, R27, R24 ;  /* 0x000000181b06723e */ /* 0x002fcc00000010ff */
[----:B------:R-:W-:Y:S01]  /*b030*/  MUFU.EX2 R26, R26 ;  /* 0x0000001a001a7308 */ /* 0x000fe20000000800 */
[C---:B------:R-:W-:Y:S07]  /*b040*/  HMMA.16816.F32.BF16 R44, R72.reuse, R46, RZ ;  /* 0x0000002e482c723c */ /* 0x040fee00000418ff */
[----:B------:R-:W1:Y:S01]  /*b050*/  MUFU.EX2 R25, R25 ;  /* 0x0000001900197308 */ /* 0x000e620000000800 */
[----:B----4-:R-:W-:Y:S01]  /*b060*/  F2FP.BF16.F32.PACK_AB R5, R30, R31 ;  /* 0x0000001f1e05723e */ /* 0x010fe200000010ff */
        /* <DEDUP_REMOVED lines=12> */
[C---:B---3--:R-:W-:Y:S06]  /*b130*/  HMMA.16816.F32.BF16 R40, R4.reuse, R8, R40 ;  /* 0x000000080428723c */ /* 0x048fec0000041828 */
[----:B------:R-:W-:Y:S02]  /*b140*/  MUFU.EX2 R129, R129 ;  /* 0x0000008100817308 */ /* 0x000fe40000000800 */
[----:B------:R-:W-:Y:S01]  /*b150*/  HMMA.16816.F32.BF16 R44, R4, R10, R44 ;  /* 0x0000000a042c723c */ /* 0x000fe2000004182c */
[----:B------:R-:W3:Y:S07]  /*b160*/  LDSM.16.MT88.4 R8, [R109+0x8400] ;  /* 0x008400006d08783b */ /* 0x000eee0000004200 */
[C---:B------:R-:W-:Y:S08]  /*b170*/  HMMA.16816.F32.BF16 R68, R72.reuse, R70, RZ ;  /* 0x000000464844723c */ /* 0x040ff000000418ff */
        /* <DEDUP_REMOVED lines=17> */
[C---:B------:R-:W-:Y:S07]  /*b290*/  HMMA.16816.F32.BF16 R76, R72.reuse, R16, RZ ;  /* 0x00000010484c723c */ /* 0x040fee00000418ff */
[----:B------:R-:W4:Y:S01]  /*b2a0*/  MUFU.EX2 R123, R123 ;  /* 0x0000007b007b7308 */ /* 0x000f220000000800 */
[----:B------:R-:W-:Y:S01]  /*b2b0*/  HMMA.16816.F32.BF16 R72, R72, R18, RZ ;  /* 0x000000124848723c */ /* 0x000fe200000418ff */
[----:B------:R-:W-:Y:S06]  /*b2c0*/  LDSM.16.MT88.4 R16, [R109+0x6c00] ;  /* 0x006c00006d10783b */ /* 0x000fec0000004200 */
[----:B------:R-:W-:Y:S05]  /*b2d0*/  MUFU.EX2 R21, R21 ;  /* 0x0000001500157308 */ /* 0x000fea0000000800 */
[C---:B-1----:R-:W-:Y:S03]  /*b2e0*/  HMMA.16816.F32.BF16 R76, R4.reuse, R12, R76 ;  /* 0x0000000c044c723c */ /* 0x042fe6000004184c */
[----:B------:R-:W1:Y:S05]  /*b2f0*/  MUFU.EX2 R20, R20 ;  /* 0x0000001400147308 */ /* 0x000e6a0000000800 */
[----:B------:R-:W-:Y:S01]  /*b300*/  HMMA.16816.F32.BF16 R72, R4, R14, R72 ;  /* 0x0000000e0448723c */ /* 0x000fe20000041848 */
[----:B--2---:R-:W-:Y:S01]  /*b310*/  F2FP.BF16.F32.PACK_AB R4, R122, R125 ;  /* 0x0000007d7a04723e */ /* 0x004fe200000010ff */
[----:B------:R-:W2:Y:S01]  /*b320*/  LDSM.16.MT88.4 R12, [R92+0x6800] ;  /* 0x006800005c0c783b */ /* 0x000ea20000004200 */
[----:B----4-:R-:W-:-:S02]  /*b330*/  F2FP.BF16.F32.PACK_AB R5, R108, R123 ;  /* 0x0000007b6c05723e */ /* 0x010fc400000010ff */
[----:B------:R-:W-:Y:S02]  /*b340*/  F2FP.BF16.F32.PACK_AB R6, R22, R23 ;  /* 0x000000171606723e */ /* 0x000fe400000010ff */
[----:B-1----:R-:W-:-:S07]  /*b350*/  F2FP.BF16.F32.PACK_AB R7, R20, R21 ;  /* 0x000000151407723e */ /* 0x002fce00000010ff */
        /* <DEDUP_REMOVED lines=9> */
[----:B--2---:R-:W-:Y:S01]  /*b3f0*/  HMMA.16816.F32.BF16 R64, R4, R12, R64 ;  /* 0x0000000c0440723c */ /* 0x004fe20000041840 */
[----:B------:R-:W-:Y:S01]  /*b400*/  FFMA.FTZ R12, R99, UR4, -R106 ;  /* 0x00000004630c7c23 */ /* 0x000fe2000801086a */
[--C-:B------:R-:W-:Y:S01]  /*b410*/  FFMA.FTZ R99, R105, UR4, -R104.reuse ;  /* 0x0000000469637c23 */ /* 0x100fe20008010868 */
[--C-:B------:R-:W-:Y:S01]  /*b420*/  FFMA.FTZ R106, R121, UR4, -R104.reuse ;  /* 0x00000004796a7c23 */ /* 0x100fe20008010868 */
[--C-:B------:R-:W-:Y:S01]  /*b430*/  FFMA.FTZ R105, R107, UR4, -R104.reuse ;  /* 0x000000046b697c23 */ /* 0x100fe20008010868 */
[----:B------:R2:W-:Y:S01]  /*b440*/  MUFU.EX2 R98, R12 ;  /* 0x0000000c00627308 */ /* 0x0005e20000000800 */
[----:B------:R-:W-:-:S02]  /*b450*/  FFMA.FTZ R104, R103, UR4, -R104 ;  /* 0x0000000467687c23 */ /* 0x000fc40008010868 */
[C---:B------:R-:W-:Y:S05]  /*b460*/  HMMA.16816.F32.BF16 R68, R4.reuse, R14, R68 ;  /* 0x0000000e0444723c */ /* 0x040fea0000041844 */
[----:B------:R-:W-:Y:S08]  /*b470*/  MUFU.EX2 R99, R99 ;  /* 0x0000006300637308 */ /* 0x000ff00000000800 */
[----:B------:R-:W3:Y:S01]  /*b480*/  MUFU.EX2 R106, R106 ;  /* 0x0000006a006a7308 */ /* 0x000ee20000000800 */
[----:B--2---:R-:W-:Y:S01]  /*b490*/  LDSM.16.MT88.4 R12, [R92+0x6c00] ;  /* 0x006c00005c0c783b */ /* 0x004fe20000004200 */
[C---:B-1----:R-:W-:Y:S06]  /*b4a0*/  HMMA.16816.F32.BF16 R56, R4.reuse, R8, R56 ;  /* 0x000000080438723c */ /* 0x042fec0000041838 */
[----:B------:R-:W-:Y:S02]  /*b4b0*/  MUFU.EX2 R105, R105 ;  /* 0x0000006900697308 */ /* 0x000fe40000000800 */
[C---:B------:R-:W-:Y:S01]  /*b4c0*/  HMMA.16816.F32.BF16 R60, R4.reuse, R10, R60 ;  /* 0x0000000a043c723c */ /* 0x040fe2000004183c */
[----:B------:R-:W1:Y:S05]  /*b4d0*/  LDSM.16.MT88.4 R8, [R92+0x8800] ;  /* 0x008800005c08783b */ /* 0x000e6a0000004200 */
[----:B------:R-:W2:Y:S02]  /*b4e0*/  MUFU.EX2 R104, R104 ;  /* 0x0000006800687308 */ /* 0x000ea40000000800 */
[C---:B-1----:R-:W-:Y:S08]  /*b4f0*/  HMMA.16816.F32.BF16 R76, R4.reuse, R8, R76 ;  /* 0x00000008044c723c */ /* 0x042ff0000004184c */
[----:B------:R-:W-:Y:S01]  /*b500*/  HMMA.16816.F32.BF16 R72, R4, R10, R72 ;  /* 0x0000000a0448723c */ /* 0x000fe20000041848 */
[----:B------:R-:W-:Y:S01]  /*b510*/  F2FP.BF16.F32.PACK_AB R4, R102, R97 ;  /* 0x000000616604723e */ /* 0x000fe200000010ff */
[----:B------:R-:W1:Y:S01]  /*b520*/  LDSM.16.MT88.4 R8, [R109+0x7c00] ;  /* 0x007c00006d08783b */ /* 0x000e620000004200 */
[----:B---3--:R-:W-:-:S02]  /*b530*/  F2FP.BF16.F32.PACK_AB R5, R106, R99 ;  /* 0x000000636a05723e */ /* 0x008fc400000010ff */
        /* <DEDUP_REMOVED lines=108> */
.L_x_4468:
[----:B------:R-:W-:Y:S01]  /*bc00*/  UMOV UR8, URZ ;  /* 0x000000ff00087c82 */ /* 0x000fe20008000000 */
[----:B------:R-:W-:Y:S01]  /*bc10*/  IMAD.SHL.U32 R4, R90, 0x40, RZ ;  /* 0x000000405a047824 */ /* 0x000fe200078e00ff */
[----:B------:R-:W-:-:S05]  /*bc20*/  IADD3 R5, P0, PT, RZ, -UR8, RZ ;  /* 0x80000008ff057c10 */ /* 0x000fca000ff1e0ff */
[----:B------:R-:W-:-:S05]  /*bc30*/  IMAD.X R4, RZ, RZ, ~R4, P0 ;  /* 0x000000ffff047224 */ /* 0x000fca00000e0e04 */
[----:B------:R-:W-:-:S04]  /*bc40*/  SHF.R.S64 R5, R5, 0x1f, R4 ;  /* 0x0000001f05057819 */ /* 0x000fc80000001004 */
[----:B------:R-:W-:-:S04]  /*bc50*/  IADD3 R114, P0, PT, R5, R114, RZ ;  /* 0x0000007205727210 */ /* 0x000fc80007f1e0ff */
[----:B------:R-:W-:-:S09]  /*bc60*/  LEA.HI.X.SX32 R115, R4, R115, 0x1, P0 ;  /* 0x0000007304737211 */ /* 0x000fd200000f0eff */
.L_x_4469:
        /* <DEDUP_REMOVED lines=18> */
[----:B------:R-:W1:Y:S04]  /*bd90*/  LDSM.16.M88.4 R4, [R0+0x3000] ;  /* 0x003000000004783b */ /* 0x000e680000000200 */
[----:B------:R-:W4:Y:S04]  /*bda0*/  LDSM.16.M88.4 R104, [R0+0x3c00] ;  /* 0x003c00000068783b */ /* 0x000f280000000200 */
[----:B------:R-:W-:Y:S04]  /*bdb0*/  LDSM.16.M88.4 R100, [R90] ;  /* 0x000000005a64783b */ /* 0x000fe80000000200 */
[----:B------:R-:W5:Y:S04]  /*bdc0*/  LDSM.16.M88.4 R96, [R85+0x3400] ;  /* 0x003400005560783b */ /* 0x000f680000000200 */
[----:B------:R-:W5:Y:S04]  /*bdd0*/  LDSM.16.M88.4 R92, [R85+0x3800] ;  /* 0x00380000555c783b */ /* 0x000f680000000200 */
[----:B------:R-:W5:Y:S01]  /*bde0*/  LDSM.16.M88.4 R132, [R85+0x3000] ;  /* 0x003000005584783b */ /* 0x000f620000000200 */
[----:B------:R-:W5:Y:S03]  /*bdf0*/  S2R R91, SR_TID.X ;  /* 0x00000000005b7919 */ /* 0x000f660000002100 */
[----:B------:R-:W0:Y:S01]  /*be00*/  LDGDEPBAR ;  /* 0x00000000000079af */ /* 0x000e220000000000 */
[C---:B--2---:R-:W-:Y:S08]  /*be10*/  HMMA.16816.F32.BF16 R32, R12.reuse, R28, RZ ;  /* 0x0000001c0c20723c */ /* 0x044ff000000418ff */
[C---:B---3--:R-:W-:Y:S08]  /*be20*/  HMMA.16816.F32.BF16 R24, R12.reuse, R20, RZ ;  /* 0x000000140c18723c */ /* 0x048ff000000418ff */
[C---:B------:R-:W-:Y:S08]  /*be30*/  HMMA.16816.F32.BF16 R28, R12.reuse, R30, RZ ;  /* 0x0000001e0c1c723c */ /* 0x040ff000000418ff */
[C---:B------:R-:W-:Y:S08]  /*be40*/  HMMA.16816.F32.BF16 R20, R12.reuse, R22, RZ ;  /* 0x000000160c14723c */ /* 0x040ff000000418ff */
[C---:B-1----:R-:W-:Y:S08]  /*be50*/  HMMA.16816.F32.BF16 R8, R12.reuse, R4, RZ ;  /* 0x000000040c08723c */ /* 0x042ff000000418ff */
        /* <DEDUP_REMOVED lines=23> */
[C---:B--2---:R-:W-:Y:S08]  /*bfd0*/  HMMA.16816.F32.BF16 R16, R92.reuse, R96, R16 ;  /* 0x000000605c10723c */ /* 0x044ff00000041810 */
[C---:B------:R-:W-:Y:S01]  /*bfe0*/  HMMA.16816.F32.BF16 R12, R92.reuse, R98, R12 ;  /* 0x000000625c0c723c */ /* 0x040fe2000004180c */
[----:B------:R-:W1:Y:S07]  /*bff0*/  LDSM.16.M88.4 R96, [R90+0x1000] ;  /* 0x001000005a60783b */ /* 0x000e6e0000000200 */
[----:B------:R-:W-:Y:S01]  /*c000*/  HMMA.16816.F32.BF16 R28, R92, R106, R28 ;  /* 0x0000006a5c1c723c */ /* 0x000fe2000004181c */
[----:B------:R-:W2:Y:S04]  /*c010*/  LDSM.16.M88.4 R104, [R85+0x4000] ;  /* 0x004000005568783b */ /* 0x000ea80000000200 */
[----:B------:R-:W3:Y:S03]  /*c020*/  LDSM.16.M88.4 R92, [R85+0x4800] ;  /* 0x00480000555c783b */ /* 0x000ee60000000200 */
[----:B-1----:R-:W-:-:S12]  /*c030*/  HMMA.16816.F32.BF16 R32, R96, R100, R32 ;  /* 0x000000646020723c */ /* 0x002fd80000041820 */
        /* <DEDUP_REMOVED lines=14> */
[----:B------:R2:W4:Y:S07]  /*c120*/  LDSM.16.M88.4 R92, [R0+0x5c00] ;  /* 0x005c0000005c783b */ /* 0x00052e0000000200 */
[C---:B-1----:R-:W-:Y:S08]  /*c130*/  HMMA.16816.F32.BF16 R32, R104.reuse, R100, R32 ;  /* 0x000000646820723c */ /* 0x042ff00000041820 */
[----:B------:R-:W-:Y:S01]  /*c140*/  HMMA.16816.F32.BF16 R28, R104, R102, R28 ;  /* 0x00000066681c723c */ /* 0x000fe2000004181c */
[----:B------:R1:W-:Y:S01]  /*c150*/  LDSM.16.M88.4 R100, [R90+0x2000] ;  /* 0x002000005a64783b */ /* 0x0003e20000000200 */
[----:B--2---:R-:W-:-:S06]  /*c160*/  IMAD.SHL.U32 R0, R91, 0x2, RZ ;  /* 0x000000025b007824 */ /* 0x004fcc00078e00ff */
[----:B---3--:R-:W-:Y:S01]  /*c170*/  HMMA.16816.F32.BF16 R24, R104, R96, R24 ;  /* 0x000000606818723c */ /* 0x008fe20000041818 */
[----:B------:R-:W-:Y:S01]  /*c180*/  IMAD.SHL.U32 R91, R88, 0x40, RZ ;  /* 0x00000040585b7824 */ /* 0x000fe200078e00ff */
[----:B------:R-:W-:-:S06]  /*c190*/  LOP3.LUT R0, R0, 0x6, RZ, 0xc0, !PT ;  /* 0x0000000600007812 */ /* 0x000fcc00078ec0ff */
[C---:B------:R-:W-:Y:S01]  /*c1a0*/  HMMA.16816.F32.BF16 R20, R104.reuse, R98, R20 ;  /* 0x000000626814723c */ /* 0x040fe20000041814 */
[----:B------:R-:W2:Y:S07]  /*c1b0*/  LDSM.16.M88.4 R96, [R85+0x5000] ;  /* 0x005000005560783b */ /* 0x000eae0000000200 */
[----:B----4-:R-:W-:Y:S01]  /*c1c0*/  HMMA.16816.F32.BF16 R16, R104, R92, R16 ;  /* 0x0000005c6810723c */ /* 0x010fe20000041810 */
[----:B-1----:R-:W-:-:S05]  /*c1d0*/  LOP3.LUT R90, R91, R0, RZ, 0xfc, !PT ;  /* 0x000000005b5a7212 */ /* 0x002fca00078efcff */
[C---:B------:R-:W-:Y:S02]  /*c1e0*/  VIADD R91, R90.reuse, 0xffffff80 ;  /* 0xffffff805a5b7836 */ /* 0x040fe40000000000 */
[----:B------:R-:W-:Y:S01]  /*c1f0*/  HMMA.16816.F32.BF16 R12, R104, R94, R12 ;  /* 0x0000005e680c723c */ /* 0x000fe2000004180c */
[----:B------:R-:W1:Y:S01]  /*c200*/  LDSM.16.M88.4 R92, [R85+0x5400] ;  /* 0x00540000555c783b */ /* 0x000e620000000200 */
[C---:B------:R-:W-:Y:S01]  /*c210*/  VIADD R0, R90.reuse, 0xffffff81 ;  /* 0xffffff815a007836 */ /* 0x040fe20000000000 */
[CC--:B------:R-:W-:Y:S02]  /*c220*/  ISETP.GE.AND P5, PT, R91.reuse, R2.reuse, PT ;  /* 0x000000025b00720c */ /* 0x0c0fe40003fa6270 */
[-C--:B------:R-:W-:Y:S01]  /*c230*/  ISETP.GE.AND P4, PT, R91, R89.reuse, PT ;  /* 0x000000595b00720c */ /* 0x080fe20003f86270 */
[----:B------:R-:W-:Y:S01]  /*c240*/  VIADD R91, R90, 0xffffff88 ;  /* 0xffffff885a5b7836 */ /* 0x000fe20000000000 */
[CC--:B------:R-:W-:Y:S02]  /*c250*/  ISETP.GE.AND P2, PT, R0.reuse, R2.reuse, PT ;  /* 0x000000020000720c */ /* 0x0c0fe40003f46270 */
[----:B------:R-:W-:Y:S01]  /*c260*/  ISETP.GE.AND P1, PT, R0, R89, PT ;  /* 0x000000590000720c */ /* 0x000fe20003f26270 */
[----:B------:R-:W-:Y:S01]  /*c270*/  VIADD R0, R90, 0xffffff89 ;  /* 0xffffff895a007836 */ /* 0x000fe20000000000 */
[----:B------:R-:W-:-:S02]  /*c280*/  ISETP.GE.AND P0, PT, R91, R2, PT ;  /* 0x000000025b00720c */ /* 0x000fc40003f06270 */
[-C--:B------:R-:W-:Y:S01]  /*c290*/  ISETP.GE.AND P6, PT, R91, R89.reuse, PT ;  /* 0x000000595b00720c */ /* 0x080fe20003fc6270 */
[----:B------:R-:W-:Y:S01]  /*c2a0*/  VIADD R91, R90, 0xffffff90 ;  /* 0xffffff905a5b7836 */ /* 0x000fe20000000000 */
[----:B------:R-:W-:Y:S01]  /*c2b0*/  ISETP.GE.AND P3, PT, R0, R2, PT ;  /* 0x000000020000720c */ /* 0x000fe20003f66270 */
[C---:B--2---:R-:W-:Y:S08]  /*c2c0*/  HMMA.16816.F32.BF16 R8, R100.reuse, R96, R8 ;  /* 0x000000606408723c */ /* 0x044ff00000041808 */
[C---:B------:R-:W-:Y:S01]  /*c2d0*/  HMMA.16816.F32.BF16 R4, R100.reuse, R98, R4 ;  /* 0x000000626404723c */ /* 0x040fe20000041804 */
[----:B------:R-:W2:Y:S07]  /*c2e0*/  LDSM.16.M88.4 R96, [R85+0x5800] ;  /* 0x005800005560783b */ /* 0x000eae0000000200 */
[----:B-1----:R-:W-:Y:S03]  /*c2f0*/  HMMA.16816.F32.BF16 R32, R100, R92, R32 ;  /* 0x0000005c6420723c */ /* 0x002fe60000041820 */
[----:B------:R-:W-:Y:S01]  /*c300*/  FSEL R123, R8, -INF , !P5 ;  /* 0xff800000087b7808 */ /* 0x000fe20006800000 */
[----:B------:R-:W-:Y:S01]  /*c310*/  VIADD R8, R90, 0xffffff91 ;  /* 0xffffff915a087836 */ /* 0x000fe20000000000 */
[----:B------:R-:W-:-:S02]  /*c320*/  ISETP.GE.AND P5, PT, R0, R89, PT ;  /* 0x000000590000720c */ /* 0x000fc40003fa6270 */
[----:B------:R-:W-:Y:S01]  /*c330*/  FSEL R134, R11, -INF , !P1 ;  /* 0xff8000000b867808 */ /* 0x000fe20004800000 */
[----:B------:R-:W-:Y:S01]  /*c340*/  HMMA.16816.F32.BF16 R28, R100, R94, R28 ;  /* 0x0000005e641c723c */ /* 0x000fe2000004181c */
[----:B------:R-:W-:Y:S02]  /*c350*/  FSEL R0, R10, -INF , !P4 ;  /* 0xff8000000a007808 */ /* 0x000fe40006000000 */
[----:B------:R-:W-:Y:S01]  /*c360*/  FSEL R125, R4, -INF , !P0 ;  /* 0xff800000047d7808 */ /* 0x000fe20004000000 */
[----:B------:R-:W-:Y:S01]  /*c370*/  VIADD R4, R90, 0xffffff98 ;  /* 0xffffff985a047836 */ /* 0x000fe20000000000 */
[----:B------:R-:W-:Y:S02]  /*c380*/  FSEL R131, R9, -INF , !P2 ;  /* 0xff80000009837808 */ /* 0x000fe40005000000 */
[C---:B------:R-:W-:Y:S02]  /*c390*/  ISETP.GE.AND P1, PT, R8.reuse, R2, PT ;  /* 0x000000020800720c */ /* 0x040fe40003f26270 */
[----:B------:R-:W-:-:S02]  /*c3a0*/  ISETP.GE.AND P0, PT, R8, R89, PT ;  /* 0x000000590800720c */ /* 0x000fc40003f06270 */
[----:B------:R-:W1:Y:S01]  /*c3b0*/  LDSM.16.M88.4 R8, [R85+0x5c00] ;  /* 0x005c00005508783b */ /* 0x000e620000000200 */
[----:B------:R-:W-:Y:S01]  /*c3c0*/  FSEL R6, R6, -INF , !P6 ;  /* 0xff80000006067808 */ /* 0x000fe20007000000 */
[----:B------:R-:W-:-:S04]  /*c3d0*/  DEPBAR.LE SB0, 0x0 ;  /* 0x000080000000791a */ /* 0x000fc80000000000 */
[----:B------:R-:W-:Y:S02]  /*c3e0*/  FSEL R5, R5, -INF , !P3 ;  /* 0xff80000005057808 */ /* 0x000fe40005800000 */
[C---:B------:R-:W-:Y:S02]  /*c3f0*/  ISETP.GE.AND P6, PT, R4.reuse, R2, PT ;  /* 0x000000020400720c */ /* 0x040fe40003fc6270 */
[-C--:B------:R-:W-:Y:S02]  /*c400*/  ISETP.GE.AND P3, PT, R4, R89.reuse, PT ;  /* 0x000000590400720c */ /* 0x080fe40003f66270 */
[----:B------:R-:W-:Y:S01]  /*c410*/  FSEL R4, R7, -INF , !P5 ;  /* 0xff80000007047808 */ /* 0x000fe20006800000 */
[----:B------:R-:W-:Y:S01]  /*c420*/  VIADD R7, R90, 0xffffffa0 ;  /* 0xffffffa05a077836 */ /* 0x000fe20000000000 */
[----:B--2---:R-:W-:Y:S01]  /*c430*/  HMMA.16816.F32.BF16 R24, R100, R96, R24 ;  /* 0x000000606418723c */ /* 0x004fe20000041818 */
[----:B------:R-:W-:Y:S02]  /*c440*/  ISETP.GE.AND P2, PT, R91, R89, PT ;  /* 0x000000595b00720c */ /* 0x000fe40003f46270 */
[----:B------:R-:W-:-:S02]  /*c450*/  FSEL R97, R33, -INF , !P1 ;  /* 0xff80000021617808 */ /* 0x000fc40004800000 */
[----:B------:R-:W-:Y:S02]  /*c460*/  FSEL R132, R34, -INF , !P2 ;  /* 0xff80000022847808 */ /* 0x000fe40005000000 */
[CC--:B------:R-:W-:Y:S01]  /*c470*/  ISETP.GE.AND P2, PT, R7.reuse, R2.reuse, PT ;  /* 0x000000020700720c */ /* 0x0c0fe20003f46270 */
[----:B------:R-:W-:Y:S01]  /*c480*/  HMMA.16816.F32.BF16 R20, R100, R98, R20 ;  /* 0x000000626414723c */ /* 0x000fe20000041814 */
[----:B------:R-:W-:Y:S01]  /*c490*/  ISETP.GE.AND P1, PT, R7, R89, PT ;  /* 0x000000590700720c */ /* 0x000fe20003f26270 */
[C---:B------:R-:W-:Y:S01]  /*c4a0*/  VIADD R7, R90.reuse, 0xffffffa1 ;  /* 0xffffffa15a077836 */ /* 0x040fe20000000000 */
[----:B------:R-:W-:Y:S01]  /*c4b0*/  ISETP.GE.AND P4, PT, R91, R2, PT ;  /* 0x000000025b00720c */ /* 0x000fe20003f86270 */
[----:B------:R-:W-:Y:S01]  /*c4c0*/  VIADD R91, R90, 0xffffff99 ;  /* 0xffffff995a5b7836 */ /* 0x000fe20000000000 */
[----:B------:R-:W-:Y:S02]  /*c4d0*/  FSEL R128, R35, -INF , !P0 ;  /* 0xff80000023807808 */ /* 0x000fe40004000000 */
[----:B------:R-:W-:Y:S01]  /*c4e0*/  FSEL R95, R28, -INF , !P6 ;  /* 0xff8000001c5f7808 */ /* 0x000fe20007000000 */
[----:B------:R-:W-:Y:S01]  /*c4f0*/  VIADD R28, R90, 0xffffffa8 ;  /* 0xffffffa85a1c7836 */ /* 0x000fe20000000000 */
[----:B------:R-:W-:-:S02]  /*c500*/  FSEL R121, R32, -INF , !P4 ;  /* 0xff80000020797808 */ /* 0x000fc40006000000 */
[CC--:B------:R-:W-:Y:S02]  /*c510*/  ISETP.GE.AND P0, PT, R7.reuse, R2.reuse, PT ;  /* 0x000000020700720c */ /* 0x0c0fe40003f06270 */
[-C--:B------:R-:W-:Y:S01]  /*c520*/  ISETP.GE.AND P6, PT, R7, R89.reuse, PT ;  /* 0x000000590700720c */ /* 0x080fe20003fc6270 */
[----:B------:R-:W-:Y:S01]  /*c530*/  VIADD R7, R90, 0xffffffa9 ;  /* 0xffffffa95a077836 */ /* 0x000fe20000000000 */
[-C--:B------:R-:W-:Y:S02]  /*c540*/  ISETP.GE.AND P4, PT, R91, R89.reuse, PT ;  /* 0x000000595b00720c */ /* 0x080fe40003f86270 */
[----:B------:R-:W-:Y:S01]  /*c550*/  FSEL R99, R24, -INF , !P2 ;  /* 0xff80000018637808 */ /* 0x000fe20005000000 */
[C---:B-1----:R-:W-:Y:S01]  /*c560*/  HMMA.16816.F32.BF16 R16, R100.reuse, R8, R16 ;  /* 0x000000086410723c */ /* 0x042fe20000041810 */
[----:B------:R-:W-:Y:S01]  /*c570*/  FSEL R124, R31, -INF , !P4 ;  /* 0xff8000001f7c7808 */ /* 0x000fe20006000000 */
[C---:B------:R-:W-:Y:S01]  /*c580*/  VIADD R8, R90.reuse, 0xffffffb1 ;  /* 0xffffffb15a087836 */ /* 0x040fe20000000000 */
[CC--:B------:R-:W-:Y:S01]  /*c590*/  ISETP.GE.AND P4, PT, R7.reuse, R2.reuse, PT ;  /* 0x000000020700720c */ /* 0x0c0fe20003f86270 */
[----:B------:R-:W-:Y:S01]  /*c5a0*/  BAR.SYNC.DEFER_BLOCKING 0x0 ;  /* 0x0000000000007b1d */ /* 0x000fe20000010000 */
[----:B------:R-:W-:Y:S01]  /*c5b0*/  ISETP.GE.AND P2, PT, R7, R89, PT ;  /* 0x000000590700720c */ /* 0x000fe20003f46270 */
[----:B------:R-:W-:Y:S01]  /*c5c0*/  VIADD R7, R90, 0xffffffb0 ;  /* 0xffffffb05a077836 */ /* 0x000fe20000000000 */
[----:B------:R-:W-:Y:S01]  /*c5d0*/  FSEL R107, R25, -INF , !P0 ;  /* 0xff800000196b7808 */ /* 0x000fe20004000000 */
[----:B------:R-:W-:Y:S01]  /*c5e0*/  HMMA.16816.F32.BF16 R12, R100, R10, R12 ;  /* 0x0000000a640c723c */ /* 0x000fe2000004180c */
[----:B------:R-:W-:-:S02]  /*c5f0*/  ISETP.GE.AND P5, PT, R91, R2, PT ;  /* 0x000000025b00720c */ /* 0x000fc40003fa6270 */
[C---:B------:R-:W-:Y:S02]  /*c600*/  ISETP.GE.AND P0, PT, R7.reuse, R89, PT ;  /* 0x000000590700720c */ /* 0x040fe40003f06270 */
[----:B------:R-:W-:Y:S02]  /*c610*/  FSEL R106, R26, -INF , !P1 ;  /* 0xff8000001a6a7808 */ /* 0x000fe40004800000 */
[----:B------:R-:W-:Y:S01]  /*c620*/  ISETP.GE.AND P1, PT, R7, R2, PT ;  /* 0x000000020700720c */ /* 0x000fe20003f26270 */
[----:B------:R-:W-:Y:S01]  /*c630*/  VIADD R7, R90, 0xffffffb8 ;  /* 0xffffffb85a077836 */ /* 0x000fe20000000000 */
[----:B------:R-:W-:Y:S01]  /*c640*/  FSEL R130, R30, -INF , !P3 ;  /* 0xff8000001e827808 */ /* 0x000fe20005800000 */
[----:B------:R-:W-:Y:S01]  /*c650*/  VIADD R90, R90, 0xffffffb9 ;  /* 0xffffffb95a5a7836 */ /* 0x000fe20000000000 */
[----:B------:R-:W-:Y:S02]  /*c660*/  FSEL R92, R18, -INF , !P0 ;  /* 0xff800000125c7808 */ /* 0x000fe40004000000 */
[----:B------:R-:W-:-:S02]  /*c670*/  ISETP.GE.AND P0, PT, R88, 0x3, PT ;  /* 0x000000035800780c */ /* 0x000fc40003f06270 */
[----:B------:R-:W-:Y:S02]  /*c680*/  FSEL R93, R29, -INF , !P5 ;  /* 0xff8000001d5d7808 */ /* 0x000fe40006800000 */
[C---:B------:R-:W-:Y:S02]  /*c690*/  ISETP.GE.AND P3, PT, R28.reuse, R2, PT ;  /* 0x000000021c00720c */ /* 0x040fe40003f66270 */
[----:B------:R-:W-:Y:S02]  /*c6a0*/  ISETP.GE.AND P5, PT, R28, R89, PT ;  /* 0x000000591c00720c */ /* 0x000fe40003fa6270 */
[----:B------:R-:W-:Y:S02]  /*c6b0*/  FSEL R104, R27, -INF , !P6 ;  /* 0xff8000001b687808 */ /* 0x000fe40007000000 */
[----:B------:R-:W-:Y:S02]  /*c6c0*/  FSEL R105, R20, -INF , !P3 ;  /* 0xff80000014697808 */ /* 0x000fe40005800000 */
[----:B------:R-:W-:-:S02]  /*c6d0*/  FSEL R108, R22, -INF , !P5 ;  /* 0xff800000166c7808 */ /* 0x000fc40006800000 */
[----:B------:R-:W-:Y:S02]  /*c6e0*/  FSEL R101, R21, -INF , !P4 ;  /* 0xff80000015657808 */ /* 0x000fe40006000000 */
[----:B------:R-:W-:Y:S02]  /*c6f0*/  FSEL R122, R23, -INF , !P2 ;  /* 0xff800000177a7808 */ /* 0x000fe40005000000 */
[----:B------:R-:W-:Y:S02]  /*c700*/  FSEL R91, R16, -INF , !P1 ;  /* 0xff800000105b7808 */ /* 0x000fe40004800000 */
[CC--:B------:R-:W-:Y:S02]  /*c710*/  ISETP.GE.AND P6, PT, R8.reuse, R2.reuse, PT ;  /* 0x000000020800720c */ /* 0x0c0fe40003fc6270 */
[----:B------:R-:W-:Y:S02]  /*c720*/  ISETP.GE.AND P3, PT, R8, R89, PT ;  /* 0x000000590800720c */ /* 0x000fe40003f66270 */
[----:B------:R-:W-:-:S02]  /*c730*/  ISETP.GE.AND P5, PT, R7, R2, PT ;  /* 0x000000020700720c */ /* 0x000fc40003fa6270 */
[C---:B------:R-:W-:Y:S02]  /*c740*/  ISETP.GE.AND P4, PT, R90.reuse, R2, PT ;  /* 0x000000025a00720c */ /* 0x040fe40003f86270 */
[-C--:B------:R-:W-:Y:S02]  /*c750*/  ISETP.GE.AND P2, PT, R7, R89.reuse, PT ;  /* 0x000000590700720c */ /* 0x080fe40003f46270 */
[----:B------:R-:W-:Y:S02]  /*c760*/  ISETP.GE.AND P1, PT, R90, R89, PT ;  /* 0x000000595a00720c */ /* 0x000fe40003f26270 */
[----:B------:R-:W-:Y:S02]  /*c770*/  FSEL R98, R17, -INF , !P6 ;  /* 0xff80000011627808 */ /* 0x000fe40007000000 */
[----:B------:R-:W-:Y:S02]  /*c780*/  FSEL R94, R19, -INF , !P3 ;  /* 0xff800000135e7808 */ /* 0x000fe40005800000 */
[----:B------:R-:W-:-:S02]  /*c790*/  FSEL R96, R12, -INF , !P5 ;  /* 0xff8000000c607808 */ /* 0x000fc40006800000 */
        /* <DEDUP_REMOVED lines=68> */
.L_x_4471:
[----:B------:R-:W-:Y:S01]  /*cbe0*/  UMOV UR8, URZ ;  /* 0x000000ff00087c82 */ /* 0x000fe20008000000 */
[----:B------:R-:W-:Y:S01]  /*cbf0*/  IMAD.SHL.U32 R2, R86, 0x40, RZ ;  /* 0x0000004056027824 */ /* 0x000fe200078e00ff */
[----:B------:R-:W-:-:S05]  /*cc00*/  IADD3 R7, P0, PT, RZ, -UR8, RZ ;  /* 0x80000008ff077c10 */ /* 0x000fca000ff1e0ff */
[----:B------:R-:W-:-:S05]  /*cc10*/  IMAD.X R2, RZ, RZ, ~R2, P0 ;  /* 0x000000ffff027224 */ /* 0x000fca00000e0e02 */
[----:B------:R-:W-:-:S04]  /*cc20*/  SHF.R.S64 R7, R7, 0x1f, R2 ;  /* 0x0000001f07077819 */ /* 0x000fc80000001002 */
[----:B------:R-:W-:-:S04]  /*cc30*/  IADD3 R112, P0, PT, R7, R112, RZ ;  /* 0x0000007007707210 */ /* 0x000fc80007f1e0ff */
[----:B------:R-:W-:-:S09]  /*cc40*/  LEA.HI.X.SX32 R113, R2, R113, 0x1, P0 ;  /* 0x0000007102717211 */ /* 0x000fd200000f0eff */
.L_x_4472:
        /* <DEDUP_REMOVED lines=12> */
.L_x_4470:
        /* <DEDUP_REMOVED lines=12> */
[----:B-1----:R-:W-:-:S02]  /*cdd0*/  FMNMX3.FTZ R9, R2, R105, R101, !PT ;  /* 0x0000006902097276 */ /* 0x002fc40007810065 */
        /* <DEDUP_REMOVED lines=8> */
[----:B-1----:R-:W-:Y:S02]  /*ce60*/  FMNMX.FTZ R7, R8, R7, !PT ;  /* 0x0000000708077209 */ /* 0x002fe40007810000 */
[----:B--2---:R-:W-:-:S03]  /*ce70*/  FMNMX.FTZ R2, R9, R2, !PT ;  /* 0x0000000209027209 */ /* 0x004fc60007810000 */
[----:B------:R-:W1:Y:S04]  /*ce80*/  SHFL.BFLY PT, R26, R7, 0x1, 0x1f ;  /* 0x0c201f00071a7f89 */ /* 0x000e6800000e0000 */
[----:B------:R-:W2:Y:S04]  /*ce90*/  SHFL.BFLY PT, R27, R2, 0x1, 0x1f ;  /* 0x0c201f00021b7f89 */ /* 0x000ea800000e0000 */
[----:B------:R-:W3:Y:S01]  /*cea0*/  LDSM.16.MT88.4 R8, [R109+0x6000] ;  /* 0x006000006d08783b */ /* 0x000ee20000004200 */
[----:B-1----:R-:W-:Y:S02]  /*ceb0*/  FMNMX.FTZ R26, R7, R26, !PT ;  /* 0x0000001a071a7209 */ /* 0x002fe40007810000 */
[----:B------:R-:W1:Y:S02]  /*cec0*/  S2R R7, SR_TID.X ;  /* 0x0000000000077919 */ /* 0x000e640000002100 */
        /* <DEDUP_REMOVED lines=15> */
[--C-:B------:R-:W-:Y:S01]  /*cfc0*/  FFMA.FTZ R100, R132, UR4, -R85.reuse ;  /* 0x0000000484647c23 */ /* 0x100fe20008010855 */
[----:B------:R-:W-:Y:S01]  /*cfd0*/  FMUL.FTZ R29, R3, UR4 ;  /* 0x00000004031d7c20 */ /* 0x000fe20008410000 */
[--C-:B------:R-:W-:Y:S01]  /*cfe0*/  FFMA.FTZ R32, R123, UR4, -R86.reuse ;  /* 0x000000047b207c23 */ /* 0x100fe20008010856 */
[--C-:B------:R-:W-:Y:S01]  /*cff0*/  FFMA.FTZ R24, R131, UR4, -R86.reuse ;  /* 0x0000000483187c23 */ /* 0x100fe20008010856 */
[--C-:B------:R-:W-:Y:S01]  /*d000*/  FFMA.FTZ R25, R125, UR4, -R86.reuse ;  /* 0x000000047d197c23 */ /* 0x100fe20008010856 */
[--C-:B------:R-:W-:Y:S01]  /*d010*/  FFMA.FTZ R2, R5, UR4, -R86.reuse ;  /* 0x0000000405027c23 */ /* 0x100fe20008010856 */
[----:B------:R-:W-:Y:S01]  /*d020*/  FMUL.FTZ R31, R31, UR4 ;  /* 0x000000041f1f7c20 */ /* 0x000fe20008410000 */
[--C-:B------:R-:W-:Y:S01]  /*d030*/  FFMA.FTZ R3, R4, UR4, -R85.reuse ;  /* 0x0000000404037c23 */ /* 0x100fe20008010855 */
[----:B------:R-:W-:Y:S01]  /*d040*/  MUFU.EX2 R32, R32 ;  /* 0x0000002000207308 */ /* 0x000fe20000000800 */
[----:B------:R-:W-:Y:S01]  /*d050*/  IADD3 R4, PT, PT, R109, 0x6000, RZ ;  /* 0x000060006d047810 */ /* 0x000fe20007ffe0ff */
[--C-:B------:R-:W-:Y:S01]  /*d060*/  FFMA.FTZ R87, R97, UR4, -R86.reuse ;  /* 0x0000000461577c23 */ /* 0x100fe20008010856 */
[----:B-1----:R-:W-:Y:S01]  /*d070*/  LOP3.LUT P0, RZ, R7, 0x4, RZ, 0xc0, !PT ;  /* 0x0000000407ff7812 */ /* 0x002fe2000780c0ff */
        /* <DEDUP_REMOVED lines=13> */
[----:B------:R-:W-:Y:S01]  /*d150*/  @P0 IADD3 R33, PT, PT, R4, -0x20, RZ ;  /* 0xffffffe004210810 */ /* 0x000fe20007ffe0ff */
[--C-:B------:R-:W-:Y:S01]  /*d160*/  FFMA.FTZ R104, R104, UR4, -R85.reuse ;  /* 0x0000000468687c23 */ /* 0x100fe20008010855 */
[--C-:B------:R-:W-:Y:S01]  /*d170*/  FFMA.FTZ R106, R108, UR4, -R85.reuse ;  /* 0x000000046c6a7c23 */ /* 0x100fe20008010855 */
[--C-:B------:R-:W-:Y:S01]  /*d180*/  FFMA.FTZ R101, R122, UR4, -R85.reuse ;  /* 0x000000047a657c23 */ /* 0x100fe20008010855 */
[--C-:B------:R-:W-:Y:S01]  /*d190*/  FFMA.FTZ R91, R91, UR4, -R86.reuse ;  /* 0x000000045b5b7c23 */ /* 0x100fe20008010856 */
[----:B------:R-:W2:Y:S01]  /*d1a0*/  LDSM.16.MT88.4 R12, [R33] ;  /* 0x00000000210c783b */ /* 0x000ea20000004200 */
[--C-:B------:R-:W-:Y:S01]  /*d1b0*/  FFMA.FTZ R98, R98, UR4, -R86.reuse ;  /* 0x0000000462627c23 */ /* 0x100fe20008010856 */
[----:B------:R-:W4:Y:S01]  /*d1c0*/  MUFU.EX2 R2, R2 ;  /* 0x0000000200027308 */ /* 0x000f220000000800 */
[----:B-1----:R-:W-:Y:S01]  /*d1d0*/  F2FP.BF16.F32.PACK_AB R4, R24, R32 ;  /* 0x000000201804723e */ /* 0x002fe200000010ff */
[----:B------:R-:W-:Y:S01]  /*d1e0*/  LDSM.16.MT88.4 R16, [R33+0x400] ;  /* 0x000400002110783b */ /* 0x000fe20000004200 */
[--C-:B------:R-:W-:Y:S01]  /*d1f0*/  FFMA.FTZ R96, R96, UR4, -R86.reuse ;  /* 0x0000000460607c23 */ /* 0x100fe20008010856 */
[----:B------:R-:W-:Y:S01]  /*d200*/  FFMA.FTZ R89, R89, UR4, -R86 ;  /* 0x0000000459597c23 */ /* 0x000fe20008010856 */
[--C-:B------:R-:W-:Y:S01]  /*d210*/  FFMA.FTZ R86, R92, UR4, -R85.reuse ;  /* 0x000000045c567c23 */ /* 0x100fe20008010855 */
[--C-:B------:R-:W-:Y:S01]  /*d220*/  FFMA.FTZ R107, R94, UR4, -R85.reuse ;  /* 0x000000045e6b7c23 */ /* 0x100fe20008010855 */
[--C-:B------:R-:W-:Y:S01]  /*d230*/  FFMA.FTZ R90, R90, UR4, -R85.reuse ;  /* 0x000000045a5a7c23 */ /* 0x100fe20008010855 */
[----:B------:R-:W-:Y:S01]  /*d240*/  MUFU.EX2 R30, R30 ;  /* 0x0000001e001e7308 */ /* 0x000fe20000000800 */
[----:B------:R-:W-:-:S07]  /*d250*/  FFMA.FTZ R35, R35, UR4, -R85 ;  /* 0x0000000423237c23 */ /* 0x000fce0008010855 */
[----:B------:R-:W1:Y:S01]  /*d260*/  MUFU.EX2 R0, R0 ;  /* 0x0000000000007308 */ /* 0x000e620000000800 */
[----:B----4-:R-:W-:-:S07]  /*d270*/  F2FP.BF16.F32.PACK_AB R6, R2, R25 ;  /* 0x000000190206723e */ /* 0x010fce00000010ff */
[----:B------:R-:W4:Y:S08]  /*d280*/  MUFU.EX2 R31, R31 ;  /* 0x0000001f001f7308 */ /* 0x000f300000000800 */
[----:B------:R-:W5:Y:S01]  /*d290*/  MUFU.EX2 R29, R29 ;  /* 0x0000001d001d7308 */ /* 0x000f620000000800 */
[----:B-1----:R-:W-:-:S07]  /*d2a0*/  F2FP.BF16.F32.PACK_AB R5, R0, R30 ;  /* 0x0000001e0005723e */ /* 0x002fce00000010ff */
[----:B------:R-:W1:Y:S01]  /*d2b0*/  MUFU.EX2 R3, R3 ;  /* 0x0000000300037308 */ /* 0x000e620000000800 */
        /* <DEDUP_REMOVED lines=33> */
[----:B------:R-:W-:Y:S01]  /*d4d0*/  FMUL.FTZ R61, R61, R31 ;  /* 0x0000001f3d3d7220 */ /* 0x000fe20000410000 */
[-C--:B------:R-:W-:Y:S01]  /*d4e0*/  FMUL.FTZ R62, R62, R29.reuse ;  /* 0x0000001d3e3e7220 */ /* 0x080fe20000410000 */
[----:B------:R-:W-:Y:S01]  /*d4f0*/  FMUL.FTZ R63, R63, R29 ;  /* 0x0000001d3f3f7220 */ /* 0x000fe20000410000 */
[-C--:B------:R-:W-:Y:S01]  /*d500*/  FMUL.FTZ R64, R64, R31.reuse ;  /* 0x0000001f40407220 */ /* 0x080fe20000410000 */
[----:B------:R-:W-:Y:S01]  /*d510*/  FMUL.FTZ R65, R65, R31 ;  /* 0x0000001f41417220 */ /* 0x000fe20000410000 */
[-C--:B------:R-:W-:Y:S01]  /*d520*/  FMUL.FTZ R66, R66, R29.reuse ;  /* 0x0000001d42427220 */ /* 0x080fe20000410000 */
[C---:B--2---:R-:W-:Y:S01]  /*d530*/  HMMA.16816.F32.BF16 R40, R4.reuse, R12, R40 ;  /* 0x0000000c0428723c */ /* 0x044fe20000041828 */
        /* <DEDUP_REMOVED lines=8> */
[----:B------:R-:W2:Y:S01]  /*d5c0*/  LDSM.16.MT88.4 R12, [R33+0x1000] ;  /* 0x00100000210c783b */ /* 0x000ea20000004200 */
        /* <DEDUP_REMOVED lines=18> */
[C---:B-1----:R-:W-:Y:S05]  /*d6f0*/  HMMA.16816.F32.BF16 R48, R4.reuse, R8, R48 ;  /* 0x000000080430723c */ /* 0x042fea0000041830 */
[----:B------:R-:W-:Y:S03]  /*d700*/  MUFU.EX2 R100, R100 ;  /* 0x0000006400647308 */ /* 0x000fe60000000800 */
[C---:B------:R-:W-:Y:S01]  /*d710*/  HMMA.16816.F32.BF16 R52, R4.reuse, R10, R52 ;  /* 0x0000000a0434723c */ /* 0x040fe20000041834 */
[----:B------:R-:W1:Y:S04]  /*d720*/  LDSM.16.MT88.4 R8, [R109+0x8000] ;  /* 0x008000006d08783b */ /* 0x000e680000004200 */
[----:B------:R-:W4:Y:S03]  /*d730*/  MUFU.EX2 R95, R95 ;  /* 0x0000005f005f7308 */ /* 0x000f260000000800 */
[C---:B--2---:R-:W-:Y:S05]  /*d740*/  HMMA.16816.F32.BF16 R56, R4.reuse, R12, R56 ;  /* 0x0000000c0438723c */ /* 0x044fea0000041838 */
[----:B------:R-:W-:Y:S03]  /*d750*/  MUFU.EX2 R97, R97 ;  /* 0x0000006100617308 */ /* 0x000fe60000000800 */
[C---:B------:R-:W-:Y:S01]  /*d760*/  HMMA.16816.F32.BF16 R60, R4.reuse, R14, R60 ;  /* 0x0000000e043c723c */ /* 0x040fe2000004183c */
[----:B------:R-:W2:Y:S04]  /*d770*/  LDSM.16.MT88.4 R12, [R33+0x2000] ;  /* 0x00200000210c783b */ /* 0x000ea80000004200 */
[----:B------:R-:W5:Y:S08]  /*d780*/  MUFU.EX2 R102, R102 ;  /* 0x0000006600667308 */ /* 0x000f700000000800 */
[----:B------:R-:W-:Y:S08]  /*d790*/  MUFU.EX2 R124, R124 ;  /* 0x0000007c007c7308 */ /* 0x000ff00000000800 */
[----:B------:R-:W5:Y:S01]  /*d7a0*/  MUFU.EX2 R99, R99 ;  /* 0x0000006300637308 */ /* 0x000f620000000800 */
[C---:B-1----:R-:W-:Y:S07]  /*d7b0*/  HMMA.16816.F32.BF16 R64, R4.reuse, R8, R64 ;  /* 0x000000080440723c */ /* 0x042fee0000041840 */
[----:B------:R-:W-:Y:S01]  /*d7c0*/  MUFU.EX2 R103, R103 ;  /* 0x0000006700677308 */ /* 0x000fe20000000800 */
[C---:B------:R-:W-:Y:S01]  /*d7d0*/  HMMA.16816.F32.BF16 R68, R4.reuse, R10, R68 ;  /* 0x0000000a0444723c */ /* 0x040fe20000041844 */
[----:B------:R-:W1:Y:S06]  /*d7e0*/  LDSM.16.MT88.4 R8, [R109+0x6400] ;  /* 0x006400006d08783b */ /* 0x000e6c0000004200 */
[----:B------:R-:W-:Y:S01]  /*d7f0*/  MUFU.EX2 R128, R128 ;  /* 0x0000008000807308 */ /* 0x000fe20000000800 */
[C---:B--2---:R-:W-:Y:S07]  /*d800*/  HMMA.16816.F32.BF16 R76, R4.reuse, R12, R76 ;  /* 0x0000000c044c723c */ /* 0x044fee000004184c */
[----:B------:R-:W-:Y:S01]  /*d810*/  MUFU.EX2 R105, R105 ;  /* 0x0000006900697308 */ /* 0x000fe20000000800 */
[----:B------:R-:W-:Y:S01]  /*d820*/  HMMA.16816.F32.BF16 R72, R4, R14, R72 ;  /* 0x0000000e0448723c */ /* 0x000fe20000041848 */
[----:B---3--:R-:W-:Y:S01]  /*d830*/  F2FP.BF16.F32.PACK_AB R4, R87, R34 ;  /* 0x000000225704723e */ /* 0x008fe200000010ff */
[----:B------:R-:W2:Y:S01]  /*d840*/  LDSM.16.MT88.4 R12, [R33+0x1400] ;  /* 0x00140000210c783b */ /* 0x000ea20000004200 */
        /* <DEDUP_REMOVED lines=20> */
[C---:B-1----:R-:W-:Y:S06]  /*d990*/  HMMA.16816.F32.BF16 R80, R4.reuse, R8, R80 ;  /* 0x000000080450723c */ /* 0x042fec0000041850 */
[----:B------:R-:W1:Y:S02]  /*d9a0*/  MUFU.EX2 R98, R98 ;  /* 0x0000006200627308 */ /* 0x000e640000000800 */
[C---:B------:R-:W-:Y:S01]  /*d9b0*/  HMMA.16816.F32.BF16 R36, R4.reuse, R10, R36 ;  /* 0x0000000a0424723c */ /* 0x040fe20000041824 */
[----:B------:R-:W5:Y:S05]  /*d9c0*/  LDSM.16.MT88.4 R8, [R109+0x8400] ;  /* 0x008400006d08783b */ /* 0x000f6a0000004200 */
[----:B------:R-:W-:Y:S02]  /*d9d0*/  MUFU.EX2 R96, R96 ;  /* 0x0000006000607308 */ /* 0x000fe40000000800 */
[C---:B--2---:R-:W-:Y:S06]  /*d9e0*/  HMMA.16816.F32.BF16 R56, R4.reuse, R12, R56 ;  /* 0x0000000c0438723c */ /* 0x044fec0000041838 */
[----:B------:R-:W-:Y:S02]  /*d9f0*/  MUFU.EX2 R89, R89 ;  /* 0x0000005900597308 */ /* 0x000fe40000000800 */
[C---:B------:R-:W-:Y:S01]  /*da00*/  HMMA.16816.F32.BF16 R60, R4.reuse, R14, R60 ;  /* 0x0000000e043c723c */ /* 0x040fe2000004183c */
[----:B------:R-:W2:Y:S05]  /*da10*/  LDSM.16.MT88.4 R12, [R33+0x2400] ;  /* 0x00240000210c783b */ /* 0x000eaa0000004200 */
[----:B------:R-:W-:Y:S02]  /*da20*/  MUFU.EX2 R86, R86 ;  /* 0x0000005600567308 */ /* 0x000fe40000000800 */
[C---:B------:R-:W-:Y:S06]  /*da30*/  HMMA.16816.F32.BF16 R48, R4.reuse, R20, R48 ;  /* 0x000000140430723c */ /* 0x040fec0000041830 */
[----:B------:R-:W1:Y:S02]  /*da40*/  MUFU.EX2 R107, R107 ;  /* 0x0000006b006b7308 */ /* 0x000e640000000800 */
[C---:B------:R-:W-:Y:S01]  /*da50*/  HMMA.16816.F32.BF16 R52, R4.reuse, R22, R52 ;  /* 0x000000160434723c */ /* 0x040fe20000041834 */
[----:B------:R-:W-:Y:S05]  /*da60*/  LDSM.16.MT88.4 R20, [R33+0xc00] ;  /* 0x000c00002114783b */ /* 0x000fea0000004200 */
[----:B------:R-:W-:Y:S02]  /*da70*/  MUFU.EX2 R90, R90 ;  /* 0x0000005a005a7308 */ /* 0x000fe40000000800 */
[C---:B-----5:R-:W-:Y:S06]  /*da80*/  HMMA.16816.F32.BF16 R64, R4.reuse, R8, R64 ;  /* 0x000000080440723c */ /* 0x060fec0000041840 */
[----:B------:R-:W5:Y:S02]  /*da90*/  MUFU.EX2 R35, R35 ;  /* 0x0000002300237308 */ /* 0x000f640000000800 */
[C---:B------:R-:W-:Y:S01]  /*daa0*/  HMMA.16816.F32.BF16 R68, R4.reuse, R10, R68 ;  /* 0x0000000a0444723c */ /* 0x040fe20000041844 */
[----:B------:R-:W1:Y:S07]  /*dab0*/  LDSM.16.MT88.4 R8, [R109+0x6800] ;  /* 0x006800006d08783b */ /* 0x000e6e0000004200 */
[C---:B--2---:R-:W-:Y:S08]  /*dac0*/  HMMA.16816.F32.BF16 R76, R4.reuse, R12, R76 ;  /* 0x0000000c044c723c */ /* 0x044ff0000004184c */
[----:B------:R-:W-:Y:S01]  /*dad0*/  HMMA.16816.F32.BF16 R72, R4, R14, R72 ;  /* 0x0000000e0448723c */ /* 0x000fe20000041848 */
[----:B------:R-:W-:Y:S01]  /*dae0*/  F2FP.BF16.F32.PACK_AB R4, R99, R124 ;  /* 0x0000007c6304723e */ /* 0x000fe200000010ff */
[----:B------:R-:W2:Y:S01]  /*daf0*/  LDSM.16.MT88.4 R12, [R33+0x800] ;  /* 0x00080000210c783b */ /* 0x000ea20000004200 */
[----:B---3--:R-:W-:Y:S01]  /*db00*/  F2FP.BF16.F32.PACK_AB R5, R104, R105 ;  /* 0x000000696805723e */ /* 0x008fe200000010ff */
[----:B------:R-:W-:Y:S01]  /*db10*/  FADD.FTZ R124, R124, R93 ;  /* 0x0000005d7c7c7221 */ /* 0x000fe20000010000 */
[----:B------:R-:W-:Y:S01]  /*db20*/  F2FP.BF16.F32.PACK_AB R6, R128, R103 ;  /* 0x000000678006723e */ /* 0x000fe200000010ff */
[----:B------:R-:W-:Y:S01]  /*db30*/  FADD.FTZ R105, R105, R102 ;  /* 0x0000006669697221 */ /* 0x000fe20000010000 */
[----:B----4-:R-:W-:Y:S01]  /*db40*/  F2FP.BF16.F32.PACK_AB R7, R101, R106 ;  /* 0x0000006a6507723e */ /* 0x010fe200000010ff */
[----:B------:R-:W-:-:S02]  /*db50*/  FADD.FTZ R124, R99, R124 ;  /* 0x0000007c637c7221 */ /* 0x000fc40000010000 */
[----:B------:R-:W-:Y:S02]  /*db60*/  FADD.FTZ R105, R104, R105 ;  /* 0x0000006968697221 */ /* 0x000fe40000010000 */
[----:B------:R-:W-:Y:S01]  /*db70*/  FADD.FTZ R103, R103, R124 ;  /* 0x0000007c67677221 */ /* 0x000fe20000010000 */
[----:B------:R-:W-:Y:S01]  /*db80*/  IADD3 R124, PT, PT, R88, -0x3, RZ ;  /* 0xfffffffd587c7810 */ /* 0x000fe20007ffe0ff */
[----:B------:R-:W-:Y:S01]  /*db90*/  HMMA.16816.F32.BF16 R48, R4, R16, R48 ;  /* 0x000000100430723c */ /* 0x000fe20000041830 */
[----:B------:R-:W-:Y:S01]  /*dba0*/  FADD.FTZ R106, R106, R105 ;  /* 0x000000696a6a7221 */ /* 0x000fe20000010000 */
[----:B------:R-:W-:-:S03]  /*dbb0*/  FADD.FTZ R128, R128, R103 ;  /* 0x0000006780807221 */ /* 0x000fc60000010000 */
[----:B------:R-:W-:-:S03]  /*dbc0*/  FADD.FTZ R101, R101, R106 ;  /* 0x0000006a65657221 */ /* 0x000fc60000010000 */
        /* <DEDUP_REMOVED lines=35> */
[C---:B------:R-:W-:Y:S08]  /*de00*/  HMMA.16816.F32.BF16 R40, R4.reuse, R20, R40 ;  /* 0x000000140428723c */ /* 0x040ff00000041828 */
[C---:B------:R-:W-:Y:S08]  /*de10*/  HMMA.16816.F32.BF16 R44, R4.reuse, R22, R44 ;  /* 0x00000016042c723c */ /* 0x040ff0000004182c */
[C---:B--2---:R-:W-:Y:S08]  /*de20*/  HMMA.16816.F32.BF16 R56, R4.reuse, R12, R56 ;  /* 0x0000000c0438723c */ /* 0x044ff00000041838 */
[C---:B------:R-:W-:Y:S08]  /*de30*/  HMMA.16816.F32.BF16 R60, R4.reuse, R14, R60 ;  /* 0x0000000e043c723c */ /* 0x040ff0000004183c */
[C---:B---3--:R-:W-:Y:S08]  /*de40*/  HMMA.16816.F32.BF16 R76, R4.reuse, R16, R76 ;  /* 0x00000010044c723c */ /* 0x048ff0000004184c */
[C---:B-1----:R-:W-:Y:S08]  /*de50*/  HMMA.16816.F32.BF16 R64, R4.reuse, R8, R64 ;  /* 0x000000080440723c */ /* 0x042ff00000041840 */
[C---:B------:R-:W-:Y:S08]  /*de60*/  HMMA.16816.F32.BF16 R68, R4.reuse, R10, R68 ;  /* 0x0000000a0444723c */ /* 0x040ff00000041844 */
[----:B------:R-:W-:-:S15]  /*de70*/  HMMA.16816.F32.BF16 R72, R4, R18, R72 ;  /* 0x000000120448723c */ /* 0x000fde0000041848 */
[----:B------:R-:W-:-:S05]  /*de80*/  NOP ;  /* 0x0000000000007918 */ /* 0x000fca0000000000 */
.L_x_4467:
        /* <DEDUP_REMOVED lines=16> */
[----:B------:R-:W4:Y:S01]  /*df90*/  LDCU.64 UR8, c[0x0][0x3a0] ;  /* 0x00007400ff0877ac */ /* 0x000f220008000a00 */
[----:B------:R-:W2:Y:S01]  /*dfa0*/  LDCU.64 UR10, c[0x0][0x3a8] ;  /* 0x00007500ff0a77ac */ /* 0x000ea20008000a00 */
[----:B-1----:R-:W-:-:S12]  /*dfb0*/  ULEA UR5, UR5, UR12, 0x18 ;  /* 0x0000000c05057291 */ /* 0x002fd8000f8ec0ff */
.L_x_4477:
[----:B------:R-:W-:Y:S01]  /*dfc0*/  @!P1 IADD3 R11, P0, PT, RZ, -R123, RZ ;  /* 0x8000007bff0b9210 */ /* 0x000fe20007f1e0ff */
[----:B------:R-:W1:Y:S01]  /*dfd0*/  @!P1 LDC R6, c[0x0][0x3c0] ;  /* 0x0000f000ff069b82 */ /* 0x000e620000000800 */
[C---:B--2---:R-:W-:Y:S01]  /*dfe0*/  LOP3.LUT R120, R108.reuse, 0x18, RZ, 0xc0, !PT ;  /* 0x000000186c787812 */ /* 0x044fe200078ec0ff */
[----:B------:R-:W-:Y:S06]  /*dff0*/  DEPBAR.LE SB0, 0x0 ;  /* 0x000080000000791a */ /* 0x000fec0000000000 */
[----:B------:R-:W2:Y:S08]  /*e000*/  LDC R8, c[0x0][0x3c4] ;  /* 0x0000f100ff087b82 */ /* 0x000eb00000000800 */
[----:B------:R-:W-:Y:S01]  /*e010*/  BAR.SYNC.DEFER_BLOCKING 0x0 ;  /* 0x0000000000007b1d */ /* 0x000fe20000010000 */
[C---:B------:R-:W-:Y:S02]  /*e020*/  IMAD.SHL.U32 R4, R108.reuse, 0x20, RZ ;  /* 0x000000206c047824 */ /* 0x040fe400078e00ff */
[C---:B------:R-:W-:Y:S02]  /*e030*/  IMAD.SHL.U32 R111, R108.reuse, 0x10, RZ ;  /* 0x000000106c6f7824 */ /* 0x040fe400078e00ff */
[----:B------:R-:W-:Y:S01]  /*e040*/  IMAD.SHL.U32 R2, R108, 0x4, RZ ;  /* 0x000000046c027824 */ /* 0x000fe200078e00ff */
[----:B------:R-:W-:Y:S01]  /*e050*/  LOP3.LUT R3, R4, 0xc0, RZ, 0xc0, !PT ;  /* 0x000000c004037812 */ /* 0x000fe200078ec0ff */
[----:B------:R-:W-:Y:S01]  /*e060*/  IMAD.SHL.U32 R7, R108, 0x8, RZ ;  /* 0x000000086c077824 */ /* 0x000fe200078e00ff */
[----:B------:R-:W-:Y:S01]  /*e070*/  LOP3.LUT R5, R111, 0x100, RZ, 0xc0, !PT ;  /* 0x000001006f057812 */ /* 0x000fe200078ec0ff */
[----:B------:R-:W-:Y:S01]  /*e080*/  IMAD.MOV.U32 R9, RZ, RZ, R114 ;  /* 0x000000ffff097224 */ /* 0x000fe200078e0072 */
[----:B------:R-:W-:Y:S02]  /*e090*/  LOP3.LUT R3, R3, 0x18, R2, 0xf8, !PT ;  /* 0x0000001803037812 */ /* 0x000fe400078ef802 */
[----:B------:R-:W-:Y:S02]  /*e0a0*/  LOP3.LUT R126, R120, 0xd8, R7, 0x78, !PT ;  /* 0x000000d8787e7812 */ /* 0x000fe400078e7807 */
[----:B------:R-:W-:Y:S01]  /*e0b0*/  LOP3.LUT R5, R5, 0x20, R4, 0xf8, !PT ;  /* 0x0000002005057812 */ /* 0x000fe200078ef804 */
[----:B------:R-:W-:Y:S01]  /*e0c0*/  IMAD.MOV.U32 R4, RZ, RZ, R115 ;  /* 0x000000ffff047224 */ /* 0x000fe200078e0073 */
[----:B------:R-:W-:Y:S01]  /*e0d0*/  LOP3.LUT R126, R126, 0x1f20, R7, 0xf8, !PT ;  /* 0x00001f207e7e7812 */ /* 0x000fe200078ef807 */
[----:B-1----:R-:W-:Y:S01]  /*e0e0*/  @!P1 IMAD.SHL.U32 R10, R6, 0x40, RZ ;  /* 0x00000040060a9824 */ /* 0x002fe200078e00ff */
[----:B------:R-:W-:Y:S03]  /*e0f0*/  LOP3.LUT R2, R3, 0x8, R108, 0x78, !PT ;  /* 0x0000000803027812 */ /* 0x000fe600078e786c */
        /* <DEDUP_REMOVED lines=8> */
[----:B------:R-:W-:Y:S02]  /*e180*/  IABS R11, R7 ;  /* 0x00000007000b7213 */ /* 0x000fe40000000000 */
        /* <DEDUP_REMOVED lines=17> */
[----:B------:R-:W1:Y:S02]  /*e2a0*/  LDC.64 R6, c[0x0][0x3c0] ;  /* 0x0000f000ff067b82 */ /* 0x000e640000000a00 */
        /* <DEDUP_REMOVED lines=24> */
[----:B------:R-:W2:Y:S03]  /*e430*/  LDG.E R12, desc[UR6][R18.64] ;  /* 0x00000006120c7981 */ /* 0x000ea6000c1e1900 */
[-C--:B-1----:R-:W-:Y:S01]  /*e440*/  IMAD.WIDE.U32 R14, R11, R6.reuse, RZ ;  /* 0x000000060b0e7225 */ /* 0x082fe200078e00ff */
[----:B------:R-:W2:Y:S02]  /*e450*/  LDG.E R3, desc[UR6][R16.64] ;  /* 0x0000000610037981 */ /* 0x000ea4000c1e1900 */
[----:B------:R-:W-:Y:S05]  /*e460*/  SHF.R.S32.HI R13, RZ, 0x1f, R11 ;  /* 0x0000001fff0d7819 */ /* 0x000fea000001140b */
[----:B------:R-:W-:Y:S04]  /*e470*/  IMAD R10, R13, R6, RZ ;  /* 0x000000060d0a7224 */ /* 0x000fe800078e02ff */
        /* <DEDUP_REMOVED lines=10> */
.L_x_4474:
[----:B------:R-:W-:Y:S02]  /*e520*/  LEA R126, R126, UR5, 0x1 ;  /* 0x000000057e7e7c11 */ /* 0x000fe4000f8e08ff */
[C---:B------:R-:W-:Y:S02]  /*e530*/  LEA R12, P0, R6.reuse, R114, 0x6 ;  /* 0x00000072060c7211 */ /* 0x040fe400078030ff */
[----:B------:R-:W-:Y:S01]  /*e540*/  LOP3.LUT R2, R5, R2, RZ, 0xfc, !PT ;  /* 0x0000000205027212 */ /* 0x000fe200078efcff */
[----:B------:R-:W-:Y:S01]  /*e550*/  @!PT LDS RZ, [RZ] ;  /* 0x00000000fffff984 */ /* 0x000fe20000000800 */
[----:B------:R-:W-:Y:S01]  /*e560*/  @!PT LDS RZ, [RZ] ;  /* 0x00000000fffff984 */ /* 0x000fe20000000800 */
[----:B------:R-:W-:Y:S01]  /*e570*/  @!PT LDS RZ, [RZ] ;  /* 0x00000000fffff984 */ /* 0x000fe20000000800 */
[----:B------:R-:W-:Y:S01]  /*e580*/  LDGSTS.E.BYPASS.LTC128B.128 [R126+0x6000], desc[UR6][R114.64] ;  /* 0x06000000727e7fae */ /* 0x000fe2000b981a06 */
[----:B------:R-:W-:Y:S01]  /*e590*/  LEA.HI.X R13, R6, R115, R8, 0x6, P0 ;  /* 0x00000073060d7211 */ /* 0x000fe200000f3408 */
[----:B------:R-:W-:Y:S01]  /*e5a0*/  IMAD.MOV.U32 R5, RZ, RZ, 0x20 ;  /* 0x00000020ff057424 */ /* 0x000fe200078e00ff */
[----:B------:R-:W-:Y:S01]  /*e5b0*/  LEA R84, R2, UR5, 0x1 ;  /* 0x0000000502547c11 */ /* 0x000fe2000f8e08ff */
[----:B------:R-:W-:Y:S01]  /*e5c0*/  LDGSTS.E.BYPASS.LTC128B.128 [R126+0x7000], desc[UR6][R114.64+0x40] ;  /* 0x07000040727e7fae */ /* 0x000fe2000b981a06 */
[----:B------:R-:W-:Y:S02]  /*e5d0*/  LOP3.LUT P0, RZ, R108, 0x4, RZ, 0xc0, !PT ;  /* 0x000000046cff7812 */ /* 0x000fe4000780c0ff */
[----:B------:R-:W-:Y:S01]  /*e5e0*/  ISETP.NE.AND P2, PT, R124, 0x1, PT ;  /* 0x000000017c00780c */ /* 0x000fe20003f45270 */
[----:B------:R-:W-:Y:S01]  /*e5f0*/  LDGSTS.E.BYPASS.LTC128B.128 [R126+0x8000], desc[UR6][R114.64+0x80] ;  /* 0x08000080727e7fae */ /* 0x000fe2000b981a06 */
[----:B------:R-:W-:Y:S03]  /*e600*/  SEL R5, R5, 0xffffffe0, !P0 ;  /* 0xffffffe005057807 */ /* 0x000fe60004000000 */
[----:B------:R-:W-:Y:S02]  /*e610*/  LDGSTS.E.BYPASS.LTC128B.128 [R126+0x6800], desc[UR6][R12.64] ;  /* 0x068000000c7e7fae */ /* 0x000fe4000b981a06 */
[--C-:B------:R-:W-:Y:S02]  /*e620*/  IMAD.IADD R3, R110, 0x1, R5.reuse ;  /* 0x000000016e037824 */ /* 0x100fe400078e0205 */
[----:B------:R-:W-:Y:S01]  /*e630*/  LDGSTS.E.BYPASS.LTC128B.128 [R126+0x7800], desc[UR6][R12.64+0x40] ;  /* 0x078000400c7e7fae */ /* 0x000fe2000b981a06 */
[----:B------:R-:W-:Y:S03]  /*e640*/  IMAD.IADD R2, R84, 0x1, R5 ;  /* 0x0000000154027824 */ /* 0x000fe600078e0205 */
[----:B------:R1:W-:Y:S04]  /*e650*/  LDGSTS.E.BYPASS.LTC128B.128 [R126+0x8800], desc[UR6][R12.64+0x80] ;  /* 0x088000800c7e7fae */ /* 0x0003e8000b981a06 */
[----:B------:R-:W-:Y:S04]  /*e660*/  LDSM.16.M88.4 R32, [R110] ;  /* 0x000000006e20783b */ /* 0x000fe80000000200 */
[----:B------:R-:W2:Y:S04]  /*e670*/  LDSM.16.M88.4 R8, [R84+0x3000] ;  /* 0x003000005408783b */ /* 0x000ea80000000200 */
[----:B------:R-:W1:Y:S04]  /*e680*/  LDSM.16.M88.4 R16, [R84+0x3400] ;  /* 0x003400005410783b */ /* 0x000e680000000200 */
[----:B------:R-:W5:Y:S04]  /*e690*/  LDSM.16.M88.4 R24, [R84+0x3800] ;  /* 0x003800005418783b */ /* 0x000f680000000200 */
[----:B------:R-:W0:Y:S04]  /*e6a0*/  LDGDEPBAR ;  /* 0x00000000000079af */ /* 0x000e280000000000 */
[----:B------:R-:W3:Y:S04]  /*e6b0*/  LDSM.16.M88.4 R88, [R84+0x3c00] ;  /* 0x003c00005458783b */ /* 0x000ee80000000200 */
[----:B------:R-:W-:Y:S04]  /*e6c0*/  LDSM.16.M88.4 R92, [R3] ;  /* 0x00000000035c783b */ /* 0x000fe80000000200 */
[----:B------:R-:W4:Y:S04]  /*e6d0*/  LDSM.16.M88.4 R96, [R2+0x3000] ;  /* 0x003000000260783b */ /* 0x000f280000000200 */
[----:B------:R-:W4:Y:S04]  /*e6e0*/  LDSM.16.M88.4 R100, [R2+0x3400] ;  /* 0x003400000264783b */ /* 0x000f280000000200 */
[----:B------:R-:W-:Y:S01]  /*e6f0*/  LDSM.16.M88.4 R104, [R2+0x5c00] ;  /* 0x005c00000268783b */ /* 0x000fe20000000200 */
[C---:B--2---:R-:W-:Y:S08]  /*e700*/  HMMA.16816.F32.BF16 R4, R32.reuse, R8, RZ ;  /* 0x000000082004723c */ /* 0x044ff000000418ff */
[C---:B------:R-:W-:Y:S08]  /*e710*/  HMMA.16816.F32.BF16 R8, R32.reuse, R10, RZ ;  /* 0x0000000a2008723c */ /* 0x040ff000000418ff */
[C---:B-1----:R-:W-:Y:S08]  /*e720*/  HMMA.16816.F32.BF16 R12, R32.reuse, R16, RZ ;  /* 0x00000010200c723c */ /* 0x042ff000000418ff */
[C---:B------:R-:W-:Y:S08]  /*e730*/  HMMA.16816.F32.BF16 R16, R32.reuse, R18, RZ ;  /* 0x000000122010723c */ /* 0x040ff000000418ff */
[C---:B-----5:R-:W-:Y:S08]  /*e740*/  HMMA.16816.F32.BF16 R20, R32.reuse, R24, RZ ;  /* 0x000000182014723c */ /* 0x060ff000000418ff */
[C---:B------:R-:W-:Y:S08]  /*e750*/  HMMA.16816.F32.BF16 R24, R32.reuse, R26, RZ ;  /* 0x0000001a2018723c */ /* 0x040ff000000418ff */
[C---:B---3--:R-:W-:Y:S08]  /*e760*/  HMMA.16816.F32.BF16 R28, R32.reuse, R88, RZ ;  /* 0x00000058201c723c */ /* 0x048ff000000418ff */
[----:B------:R-:W-:Y:S01]  /*e770*/  HMMA.16816.F32.BF16 R32, R32, R90, RZ ;  /* 0x0000005a2020723c */ /* 0x000fe200000418ff */
[----:B------:R-:W1:Y:S07]  /*e780*/  LDSM.16.M88.4 R88, [R2+0x3800] ;  /* 0x003800000258783b */ /* 0x000e6e0000000200 */
[C---:B----4-:R-:W-:Y:S08]  /*e790*/  HMMA.16816.F32.BF16 R4, R92.reuse, R96, R4 ;  /* 0x000000605c04723c */ /* 0x050ff00000041804 */
        /* <DEDUP_REMOVED lines=24> */
[----:B------:R-:W-:Y:S03]  /*e920*/  LDSM.16.M88.4 R100, [R2+0x4c00] ;  /* 0x004c00000264783b */ /* 0x000fe60000000200 */
[C---:B--2---:R-:W-:Y:S08]  /*e930*/  HMMA.16816.F32.BF16 R4, R92.reuse, R96, R4 ;  /* 0x000000605c04723c */ /* 0x044ff00000041804 */
[C---:B------:R-:W-:Y:S01]  /*e940*/  HMMA.16816.F32.BF16 R8, R92.reuse, R98, R8 ;  /* 0x000000625c08723c */ /* 0x040fe20000041808 */
        /* <DEDUP_REMOVED lines=24> */
[C---:B--2---:R-:W-:Y:S01]  /*ead0*/  HMMA.16816.F32.BF16 R4, R96.reuse, R100, R4 ;  /* 0x000000646004723c */ /* 0x044fe20000041804 */
[----:B------:R-:W-:Y:S04]  /*eae0*/  DEPBAR.LE SB0, 0x0 ;  /* 0x000080000000791a */ /* 0x000fe80000000000 */
[----:B------:R-:W-:Y:S03]  /*eaf0*/  BAR.SYNC.DEFER_BLOCKING 0x0 ;  /* 0x0000000000007b1d */ /* 0x000fe60000010000 */
        /* <DEDUP_REMOVED lines=27> */
[-C--:B------:R-:W-:Y:S02]  /*ecb0*/  LOP3.LUT R93, R93, R86.reuse, RZ, 0x3c, !PT ;  /* 0x000000565d5d7212 */ /* 0x080fe400078e3cff */
[----:B------:R-:W1:Y:S02]  /*ecc0*/  I2F.RP R89, R2 ;  /* 0x0000000200597306 */ /* 0x000e640000209400 */
[----:B------:R-:W-:Y:S08]  /*ecd0*/  ISETP.GE.AND P2, PT, R93, RZ, PT ;  /* 0x000000ff5d00720c */ /* 0x000ff00003f46270 */
        /* <DEDUP_REMOVED lines=55> */
.L_x_4476:
        /* <DEDUP_REMOVED lines=12> */
.L_x_4475:
        /* <DEDUP_REMOVED lines=227> */
[C---:B-----5:R-:W-:Y:S01]  /*ff40*/  F2FP.BF16.F32.PACK_AB R19, R107.reuse, R78 ;  /* 0x0000004e6b13723e */ /* 0x060fe200000010ff */
[----:B------:R-:W-:Y:S04]  /*ff50*/  FADD.FTZ R0, R78, R95 ;  /* 0x0000005f4e007221 */ /* 0x000fe80000010000 */
[----:B------:R-:W-:Y:S02]  /*ff60*/  FADD.FTZ R0, R107, R0 ;  /* 0x000000006b007221 */ /* 0x000fe40000010000 */
        /* <DEDUP_REMOVED lines=18> */
[----:B------:R-:W-:Y:S01]  /*10090*/  F2FP.BF16.F32.PACK_AB R16, R131, R130 ;  /* 0x000000828310723e */ /* 0x000fe200000010ff */
[----:B------:R-:W-:Y:S01]  /*100a0*/  FADD.FTZ R130, R130, R7 ;  /* 0x0000000782827221 */ /* 0x000fe20000010000 */
[C---:B------:R-:W-:Y:S01]  /*100b0*/  F2FP.BF16.F32.PACK_AB R17, R128.reuse, R133 ;  /* 0x000000858011723e */ /* 0x040fe200000010ff */
[----:B------:R-:W-:Y:S01]  /*100c0*/  FADD.FTZ R133, R133, R0 ;  /* 0x0000000085857221 */ /* 0x000fe20000010000 */
[----:B-1----:R-:W-:Y:S01]  /*100d0*/  F2FP.BF16.F32.PACK_AB R18, R135, R132 ;  /* 0x000000848712723e */ /* 0x002fe200000010ff */
[----:B------:R-:W-:Y:S01]  /*100e0*/  FADD.FTZ R131, R131, R130 ;  /* 0x0000008283837221 */ /* 0x000fe20000010000 */
[----:B--2---:R-:W-:Y:S01]  /*100f0*/  F2FP.BF16.F32.PACK_AB R19, R137, R134 ;  /* 0x000000868913723e */ /* 0x004fe200000010ff */
[----:B------:R-:W-:Y:S01]  /*10100*/  FADD.FTZ R133, R128, R133 ;  /* 0x0000008580857221 */ /* 0x000fe20000010000 */
[----:B------:R-:W-:Y:S01]  /*10110*/  MOV R0, R3 ;  /* 0x0000000300007202 */ /* 0x000fe20000000f00 */
[----:B------:R-:W-:Y:S02]  /*10120*/  FADD.FTZ R132, R132, R131 ;  /* 0x0000008384847221 */ /* 0x000fe40000010000 */
[----:B------:R-:W-:Y:S02]  /*10130*/  FADD.FTZ R134, R134, R133 ;  /* 0x0000008586867221 */ /* 0x000fe40000010000 */
[----:B------:R-:W-:Y:S02]  /*10140*/  FADD.FTZ R129, R135, R132 ;  /* 0x0000008487817221 */ /* 0x000fe40000010000 */
        /* <DEDUP_REMOVED lines=17> */
.L_x_4473:
[----:B------:R-:W1:Y:S01]  /*10260*/  SHFL.BFLY PT, R10, R129, 0x2, 0x1f ;  /* 0x0c401f00810a7f89 */ /* 0x000e6200000e0000 */
[----:B------:R-:W-:Y:S01]  /*10270*/  ISETP.NE.AND P1, PT, R116, -0x1, PT ;  /* 0xffffffff7400780c */ /* 0x000fe20003f25270 */
[----:B------:R-:W2:Y:S01]  /*10280*/  LDC R31, c[0x0][0x434] ;  /* 0x00010d00ff1f7b82 */ /* 0x000ea20000000800 */
[----:B------:R-:W-:Y:S01]  /*10290*/  BSSY.RECONVERGENT B0, `(.L_x_4478) ;  /* 0x00000b2000007945 */ /* 0x000fe20003800200 */
[----:B------:R-:W3:Y:S01]  /*102a0*/  SHFL.BFLY PT, R2, R127, 0x2, 0x1f ;  /* 0x0c401f007f027f89 */ /* 0x000ee200000e0000 */
[----:B------:R-:W4:Y:S05]  /*102b0*/  S2R R0, SR_TID.X ;  /* 0x0000000000007919 */ /* 0x000f2a0000002100 */
[----:B------:R-:W5:Y:S01]  /*102c0*/  S2UR UR8, SR_CTAID.X ;  /* 0x00000000000879c3 */ /* 0x000f620000002500 */
[----:B------:R-:W2:Y:S01]  /*102d0*/  S2R R29, SR_CTAID.Z ;  /* 0x00000000001d7919 */ /* 0x000ea20000002700 */
[----:B-1----:R-:W-:Y:S01]  /*102e0*/  FADD.FTZ R10, R10, R129 ;  /* 0x000000810a0a7221 */ /* 0x002fe20000010000 */
[----:B---3--:R-:W-:-:S04]  /*102f0*/  FADD.FTZ R9, R2, R127 ;  /* 0x0000007f02097221 */ /* 0x008fc80000010000 */
[----:B------:R-:W1:Y:S04]  /*10300*/  SHFL.BFLY PT, R5, R10, 0x1, 0x1f ;  /* 0x0c201f000a057f89 */ /* 0x000e6800000e0000 */
[----:B------:R-:W3:Y:S01]  /*10310*/  SHFL.BFLY PT, R4, R9, 0x1, 0x1f ;  /* 0x0c201f0009047f89 */ /* 0x000ee200000e0000 */
[----:B-----5:R-:W-:Y:S01]  /*10320*/  USHF.L.U32 UR8, UR8, 0x6, URZ ;  /* 0x0000000608087899 */ /* 0x020fe200080006ff */
[C---:B----4-:R-:W-:Y:S02]  /*10330*/  SHF.L.U32 R2, R0.reuse, 0x1, RZ ;  /* 0x0000000100027819 */ /* 0x050fe400000006ff */
[----:B------:R-:W-:Y:S02]  /*10340*/  LOP3.LUT P5, RZ, R0, 0x3, RZ, 0xc0, !PT ;  /* 0x0000000300ff7812 */ /* 0x000fe400078ac0ff */
[----:B------:R-:W-:-:S04]  /*10350*/  LOP3.LUT R2, R2, 0x6, RZ, 0xc0, !PT ;  /* 0x0000000602027812 */ /* 0x000fc800078ec0ff */
[----:B------:R-:W-:Y:S01]  /*10360*/  LOP3.LUT R2, R2, 0x3e00, R111, 0xf8, !PT ;  /* 0x00003e0002027812 */ /* 0x000fe200078ef86f */
[----:B-1----:R-:W-:Y:S01]  /*10370*/  FADD.FTZ R6, R10, R5 ;  /* 0x000000050a067221 */ /* 0x002fe20000010000 */
[----:B------:R-:W-:Y:S01]  /*10380*/  SHF.L.U32 R5, R0, 0x3, RZ ;  /* 0x0000000300057819 */ /* 0x000fe200000006ff */
[----:B---3--:R-:W-:Y:S02]  /*10390*/  FADD.FTZ R4, R9, R4 ;  /* 0x0000000409047221 */ /* 0x008fe40000010000 */
[----:B------:R-:W1:Y:S01]  /*103a0*/  MUFU.RCP R8, R6 ;  /* 0x0000000600087308 */ /* 0x000e620000001000 */
[----:B------:R-:W-:Y:S02]  /*103b0*/  FSETP.NE.FTZ.AND P4, PT, R6, RZ, PT ;  /* 0x000000ff0600720b */ /* 0x000fe40003f95000 */
[----:B------:R-:W-:Y:S02]  /*103c0*/  LOP3.LUT R120, R120, 0xc0, R5, 0xf8, !PT ;  /* 0x000000c078787812 */ /* 0x000fe400078ef805 */
[----:B------:R-:W-:-:S02]  /*103d0*/  FSETP.NE.FTZ.AND P3, PT, R4, RZ, PT ;  /* 0x000000ff0400720b */ /* 0x000fc40003f75000 */
[----:B------:R-:W-:Y:S01]  /*103e0*/  LOP3.LUT R9, R2, 0x20, R5, 0xf8, !PT ;  /* 0x0000002002097812 */ /* 0x000fe200078ef805 */
[----:B------:R-:W3:Y:S01]  /*103f0*/  MUFU.RCP R7, R4 ;  /* 0x0000000400077308 */ /* 0x000ee20000001000 */
[----:B------:R-:W-:Y:S02]  /*10400*/  SHF.L.U32 R2, R0, 0x2, RZ ;  /* 0x0000000200027819 */ /* 0x000fe400000006ff */
[----:B------:R-:W-:Y:S02]  /*10410*/  LOP3.LUT R9, R9, R120, RZ, 0xfc, !PT ;  /* 0x0000007809097212 */ /* 0x000fe400078efcff */
[----:B------:R-:W-:Y:S01]  /*10420*/  LOP3.LUT R10, R2, 0x20, RZ, 0xc0, !PT ;  /* 0x00000020020a7812 */ /* 0x000fe200078ec0ff */
[----:B------:R-:W4:Y:S01]  /*10430*/  @P4 LDC R33, c[0x0][0x458] ;  /* 0x00011600ff214b82 */ /* 0x000f220000000800 */
[----:B------:R-:W-:Y:S01]  /*10440*/  LEA R13, R9, UR5, 0x1 ;  /* 0x00000005090d7c11 */ /* 0x000fe2000f8e08ff */
[----:B------:R-:W-:Y:S01]  /*10450*/  @P4 MUFU.LG2 R28, R6 ;  /* 0x00000006001c4308 */ /* 0x000fe20000000c00 */
[----:B-1----:R-:W-:-:S02]  /*10460*/  FSEL R8, R8, 1, P4 ;  /* 0x3f80000008087808 */ /* 0x002fc40002000000 */
[----:B------:R-:W-:Y:S02]  /*10470*/  LOP3.LUT R2, R2, 0x40, RZ, 0xc0, !PT ;  /* 0x0000004002027812 */ /* 0x000fe400078ec0ff */
[----:B------:R-:W-:Y:S01]  /*10480*/  IADD3 R15, PT, PT, R13, -R10, RZ ;  /* 0x8000000a0d0f7210 */ /* 0x000fe20007ffe0ff */
        /* <DEDUP_REMOVED lines=25> */
[----:B------:R-:W-:Y:S01]  /*10620*/  F2FP.BF16.F32.PACK_AB R80, R81, R80 ;  /* 0x000000505150723e */ /* 0x000fe200000010ff */
[C---:B------:R-:W-:Y:S01]  /*10630*/  FMUL.FTZ R56, R8.reuse, R56 ;  /* 0x0000003808387220 */ /* 0x040fe20000410000 */
[----:B------:R-:W-:Y:S01]  /*10640*/  F2FP.BF16.F32.PACK_AB R82, R83, R82 ;  /* 0x000000525352723e */ /* 0x000fe200000010ff */
        /* <DEDUP_REMOVED lines=13> */
[----:B------:R-:W-:Y:S01]  /*10720*/  IADD3 R25, PT, PT, R13, -R2, RZ ;  /* 0x800000020d197210 */ /* 0x000fe20007ffe0ff */
        /* <DEDUP_REMOVED lines=13> */
[C---:B------:R-:W-:Y:S01]  /*10800*/  FMUL.FTZ R78, R7.reuse, R78 ;  /* 0x0000004e074e7220 */ /* 0x040fe20000410000 */
[C---:B------:R-:W-:Y:S01]  /*10810*/  FMUL.FTZ R79, R7.reuse, R79 ;  /* 0x0000004f074f7220 */ /* 0x040fe20000410000 */
[----:B------:R-:W-:Y:S01]  /*10820*/  FMUL.FTZ R74, R7, R74 ;  /* 0x0000004a074a7220 */ /* 0x000fe20000410000 */
[----:B------:R-:W-:Y:S01]  /*10830*/  F2FP.BF16.F32.PACK_AB R52, R53, R52 ;  /* 0x000000343534723e */ /* 0x000fe200000010ff */
[----:B------:R-:W-:Y:S01]  /*10840*/  STS [R13], R80 ;  /* 0x000000500d007388 */ /* 0x000fe20000000800 */
[----:B------:R-:W-:Y:S01]  /*10850*/  F2FP.BF16.F32.PACK_AB R54, R55, R54 ;  /* 0x000000363736723e */ /* 0x000fe200000010ff */
[C---:B------:R-:W-:Y:S01]  /*10860*/  FMUL.FTZ R72, R8.reuse, R72 ;  /* 0x0000004808487220 */ /* 0x040fe20000410000 */
[----:B------:R-:W-:Y:S01]  /*10870*/  FMUL.FTZ R73, R8, R73 ;  /* 0x0000004908497220 */ /* 0x000fe20000410000 */
[----:B------:R-:W-:Y:S01]  /*10880*/  STS [R13+0x200], R82 ;  /* 0x000200520d007388 */ /* 0x000fe20000000800 */
[----:B------:R-:W-:Y:S01]  /*10890*/  FMUL.FTZ R7, R7, R75 ;  /* 0x0000004b07077220 */ /* 0x000fe20000410000 */
[----:B------:R-:W-:Y:S01]  /*108a0*/  F2FP.BF16.F32.PACK_AB R56, R57, R56 ;  /* 0x000000383938723e */ /* 0x000fe200000010ff */
[----:B------:R-:W1:Y:S01]  /*108b0*/  LDC.U8 R8, c[0x0][0x548] ;  /* 0x00015200ff087b82 */ /* 0x000e620000000000 */
[----:B------:R-:W-:Y:S01]  /*108c0*/  F2FP.BF16.F32.PACK_AB R58, R59, R58 ;  /* 0x0000003a3b3a723e */ /* 0x000fe200000010ff */
[----:B------:R3:W-:Y:S01]  /*108d0*/  STS [R15+0x10], R36 ;  /* 0x000010240f007388 */ /* 0x0007e20000000800 */
[----:B------:R-:W-:Y:S01]  /*108e0*/  F2FP.BF16.F32.PACK_AB R60, R61, R60 ;  /* 0x0000003c3d3c723e */ /* 0x000fe200000010ff */
[----:B------:R-:W5:Y:S01]  /*108f0*/  @P3 MUFU.LG2 R4, R4 ;  /* 0x0000000400043308 */ /* 0x000f620000000c00 */
[----:B------:R-:W-:Y:S01]  /*10900*/  F2FP.BF16.F32.PACK_AB R62, R63, R62 ;  /* 0x0000003e3f3e723e */ /* 0x000fe200000010ff */
[----:B------:R-:W-:Y:S01]  /*10910*/  STS [R15+0x210], R38 ;  /* 0x000210260f007388 */ /* 0x000fe20000000800 */
[----:B------:R-:W-:Y:S01]  /*10920*/  F2FP.BF16.F32.PACK_AB R64, R65, R64 ;  /* 0x000000404140723e */ /* 0x000fe200000010ff */
[----:B------:R-:W3:Y:S01]  /*10930*/  @P1 LDC.64 R10, c[0x0][0x408] ;  /* 0x00010200ff0a1b82 */ /* 0x000ee20000000a00 */
[----:B------:R-:W-:Y:S01]  /*10940*/  F2FP.BF16.F32.PACK_AB R66, R67, R66 ;  /* 0x000000424342723e */ /* 0x000fe200000010ff */
[----:B------:R-:W-:Y:S01]  /*10950*/  STS [R25+0x20], R40 ;  /* 0x0000202819007388 */ /* 0x000fe20000000800 */
[----:B------:R-:W-:-:S02]  /*10960*/  F2FP.BF16.F32.PACK_AB R68, R69, R68 ;  /* 0x000000444544723e */ /* 0x000fc400000010ff */
[----:B------:R-:W-:Y:S01]  /*10970*/  F2FP.BF16.F32.PACK_AB R70, R71, R70 ;  /* 0x000000464746723e */ /* 0x000fe200000010ff */
[----:B------:R-:W-:Y:S01]  /*10980*/  STS [R25+0x220], R42 ;  /* 0x0002202a19007388 */ /* 0x000fe20000000800 */
[----:B------:R-:W-:Y:S01]  /*10990*/  F2FP.BF16.F32.PACK_AB R76, R77, R76 ;  /* 0x0000004c4d4c723e */ /* 0x000fe200000010ff */
[----:B------:R-:W2:Y:S01]  /*109a0*/  @P3 LDC R26, c[0x0][0x458] ;  /* 0x00011600ff1a3b82 */ /* 0x000ea20000000800 */
[----:B------:R-:W-:Y:S01]  /*109b0*/  F2FP.BF16.F32.PACK_AB R78, R79, R78 ;  /* 0x0000004e4f4e723e */ /* 0x000fe200000010ff */
[----:B------:R-:W-:Y:S01]  /*109c0*/  STS [R27+0x30], R44 ;  /* 0x0000302c1b007388 */ /* 0x000fe20000000800 */
[----:B------:R-:W-:Y:S02]  /*109d0*/  F2FP.BF16.F32.PACK_AB R72, R73, R72 ;  /* 0x000000484948723e */ /* 0x000fe400000010ff */
[----:B------:R-:W-:Y:S01]  /*109e0*/  F2FP.BF16.F32.PACK_AB R7, R7, R74 ;  /* 0x0000004a0707723e */ /* 0x000fe200000010ff */
[----:B------:R-:W-:Y:S01]  /*109f0*/  STS [R27+0x230], R46 ;  /* 0x0002302e1b007388 */ /* 0x000fe20000000800 */
[----:B-----5:R-:W-:Y:S01]  /*10a00*/  @P3 FMUL.FTZ R4, R4, 0.69314718246459960938 ;  /* 0x3f31721804043820 */ /* 0x020fe20000410000 */
[----:B-1----:R-:W-:-:S02]  /*10a10*/  ISETP.NE.AND P2, PT, R8, RZ, PT ;  /* 0x000000ff0800720c */ /* 0x002fc40003f45270 */
[----:B------:R-:W-:Y:S01]  /*10a20*/  STS [R13+0x1000], R48 ;  /* 0x001000300d007388 */ /* 0x000fe20000000800 */
[----:B------:R-:W1:Y:S01]  /*10a30*/  @!P1 LDC.64 R8, c[0x0][0x400] ;  /* 0x00010000ff089b82 */ /* 0x000e620000000a00 */
[C---:B------:R-:W-:Y:S02]  /*10a40*/  ISETP.NE.OR P0, PT, R116.reuse, -0x1, !P2 ;  /* 0xffffffff7400780c */ /* 0x040fe40005705670 */
[----:B------:R-:W-:Y:S01]  /*10a50*/  STS [R13+0x1200], R50 ;  /* 0x001200320d007388 */ /* 0x000fe20000000800 */
[----:B---3--:R-:W-:Y:S01]  /*10a60*/  @P1 IMAD.WIDE.U32 R36, R116, R10, RZ ;  /* 0x0000000a74241225 */ /* 0x008fe200078e00ff */
[----:B------:R-:W-:Y:S02]  /*10a70*/  MOV R10, 0x7f800000 ;  /* 0x7f800000000a7802 */ /* 0x000fe40000000f00 */
[----:B------:R-:W-:Y:S03]  /*10a80*/  STS [R15+0x1010], R52 ;  /* 0x001010340f007388 */ /* 0x000fe60000000800 */
[----:B------:R-:W3:Y:S01]  /*10a90*/  @!P2 LDC R24, c[0x0][0x3e0] ;  /* 0x0000f800ff18ab82 */ /* 0x000ee20000000800 */
        /* <DEDUP_REMOVED lines=12> */
[----:B------:R4:W-:Y:S01]  /*10b60*/  STS [R27+0x2230], R7 ;  /* 0x002230071b007388 */ /* 0x0009e20000000800 */
[----:B------:R-:W-:Y:S06]  /*10b70*/  BAR.SYNC.DEFER_BLOCKING 0x0 ;  /* 0x0000000000007b1d */ /* 0x000fec0000010000 */
[----:B------:R-:W1:Y:S02]  /*10b80*/  S2R R2, SR_CTAID.Y ;  /* 0x0000000000027919 */ /* 0x000e640000002600 */
[----:B-----5:R-:W5:Y:S08]  /*10b90*/  @P2 LDC R25, c[0x0][0x454] ;  /* 0x00011500ff192b82 */ /* 0x020f700000000800 */
[----:B----4-:R-:W4:Y:S01]  /*10ba0*/  LDC.64 R6, c[0x0][0x408] ;  /* 0x00010200ff067b82 */ /* 0x010f220000000a00 */
[----:B------:R4:W4:Y:S04]  /*10bb0*/  LDS.128 R20, [R126+0x800] ;  /* 0x000800007e147984 */ /* 0x0009280000000c00 */
[----:B------:R4:W4:Y:S04]  /*10bc0*/  LDS.128 R16, [R126+0x1800] ;  /* 0x001800007e107984 */ /* 0x0009280000000c00 */
[----:B------:R4:W4:Y:S01]  /*10bd0*/  LDS.128 R12, [R126+0x2800] ;  /* 0x002800007e0c7984 */ /* 0x0009220000000c00 */
[----:B-1----:R-:W-:Y:S01]  /*10be0*/  @!P1 IMAD.WIDE.U32 R34, R2, R8, RZ ;  /* 0x0000000802229225 */ /* 0x002fe200078e00ff */
[----:B------:R-:W-:-:S03]  /*10bf0*/  MOV R8, 0x7f800000 ;  /* 0x7f80000000087802 */ /* 0x000fc60000000f00 */
[----:B--2---:R-:W-:Y:S01]  /*10c00*/  @P3 FFMA.FTZ R8, R3, R26, R4 ;  /* 0x0000001a03083223 */ /* 0x004fe20000010004 */
[----:B------:R-:W-:Y:S01]  /*10c10*/  LOP3.LUT R26, R5, 0x18, RZ, 0xc0, !PT ;  /* 0x00000018051a7812 */ /* 0x000fe200078ec0ff */
[----:B------:R-:W-:Y:S02]  /*10c20*/  @!P1 IMAD R9, R2, R9, R35 ;  /* 0x0000000902099224 */ /* 0x000fe400078e0223 */
[----:B------:R-:W-:Y:S02]  /*10c30*/  @P1 IMAD R9, R116, R11, R37 ;  /* 0x0000000b74091224 */ /* 0x000fe400078e0225 */
[----:B------:R-:W-:Y:S01]  /*10c40*/  @P4 FMUL.FTZ R11, R28, 0.69314718246459960938 ;  /* 0x3f3172181c0b4820 */ /* 0x000fe20000410000 */
[C---:B---3--:R-:W-:Y:S02]  /*10c50*/  @!P2 IMAD R24, R2.reuse, R24, R29 ;  /* 0x000000180218a224 */ /* 0x048fe400078e021d */
[----:B------:R-:W-:Y:S02]  /*10c60*/  @!P0 IMAD R116, R2, R31, RZ ;  /* 0x0000001f02748224 */ /* 0x000fe400078e02ff */
[----:B------:R-:W-:Y:S01]  /*10c70*/  @P4 FFMA.FTZ R10, R84, R33, R11 ;  /* 0x00000021540a4223 */ /* 0x000fe2000001000b */
[----:B------:R-:W-:Y:S01]  /*10c80*/  @!P2 IMAD R24, R24, R31, RZ ;  /* 0x0000001f1818a224 */ /* 0x000fe200078e02ff */
[----:B------:R-:W-:Y:S01]  /*10c90*/  SHF.R.U32.HI R2, RZ, 0x2, R0 ;  /* 0x00000002ff027819 */ /* 0x000fe20000011600 */
[----:B-----5:R-:W-:Y:S01]  /*10ca0*/  @P2 IMAD R24, R29, R25, R116 ;  /* 0x000000191d182224 */ /* 0x020fe200078e0274 */
[----:B------:R-:W-:Y:S06]  /*10cb0*/  @P5 BRA `(.L_x_4479) ;  /* 0x00000000003c5947 */ /* 0x000fec0003800000 */
[----:B------:R-:W-:Y:S01]  /*10cc0*/  SHF.R.U32.HI R0, RZ, 0x1, R0 ;  /* 0x00000001ff007819 */ /* 0x000fe20000011600 */
[----:B------:R-:W1:Y:S01]  /*10cd0*/  LDCU.64 UR4, c[0x0][0x420] ;  /* 0x00008400ff0477ac */ /* 0x000e620008000a00 */
        /* <DEDUP_REMOVED lines=13> */
.L_x_4479:
[----:B------:R-:W-:Y:S05]  /*10db0*/  BSYNC.RECONVERGENT B0 ;  /* 0x0000000000007941 */ /* 0x000fea0003800200 */
.L_x_4478:
[----:B------:R-:W-:Y:S01]  /*10dc0*/  MOV R27, RZ ;  /* 0x000000ff001b7202 */ /* 0x000fe20000000f00 */
[----:B------:R-:W2:Y:S01]  /*10dd0*/  LDCU.64 UR4, c[0x0][0x410] ;  /* 0x00008200ff0477ac */ /* 0x000ea20008000a00 */
[----:B------:R-:W-:Y:S01]  /*10de0*/  @P1 MOV R34, R36 ;  /* 0x0000002400221202 */ /* 0x000fe20000000f00 */
[----:B------:R-:W-:Y:S01]  /*10df0*/  VIADD R117, R117, -UR8 ;  /* 0x8000000875757c36 */ /* 0x000fe20008000000 */
[----:B------:R-:W-:Y:S01]  /*10e00*/  IADD3 R3, PT, PT, R2, 0x20, RZ ;  /* 0x0000002002037810 */ /* 0x000fe20007ffe0ff */
[----:B----4-:R-:W-:Y:S01]  /*10e10*/  IMAD.WIDE.U32 R26, R6, UR8, R26 ;  /* 0x00000008061a7c25 */ /* 0x010fe2000f8e001a */
[----:B------:R-:W-:Y:S02]  /*10e20*/  BSSY.RECONVERGENT B0, `(.L_x_4480) ;  /* 0x0000015000007945 */ /* 0x000fe40003800200 */
[----:B------:R-:W-:Y:S01]  /*10e30*/  ISETP.GE.AND P1, PT, R3, R117, PT ;  /* 0x000000750300720c */ /* 0x000fe20003f26270 */
[----:B------:R-:W-:Y:S01]  /*10e40*/  IMAD R0, R7, UR8, R27 ;  /* 0x0000000807007c24 */ /* 0x000fe2000f8e021b */
[----:B------:R-:W-:-:S02]  /*10e50*/  IADD3 R4, P0, PT, R34, R26, RZ ;  /* 0x0000001a22047210 */ /* 0x000fc40007f1e0ff */
[----:B-1----:R1:W3:Y:S03]  /*10e60*/  LDS.128 R24, [R126] ;  /* 0x000000007e187984 */ /* 0x0022e60000000c00 */
[----:B------:R-:W-:Y:S01]  /*10e70*/  IMAD.X R5, R9, 0x1, R0, P0 ;  /* 0x0000000109057824 */ /* 0x000fe200000e0600 */
[----:B------:R-:W-:Y:S01]  /*10e80*/  ISETP.GE.AND P0, PT, R2, R117, PT ;  /* 0x000000750200720c */ /* 0x000fe20003f06270 */
[----:B------:R1:W4:Y:S01]  /*10e90*/  LDS.128 R8, [R126+0x1000] ;  /* 0x001000007e087984 */ /* 0x0003220000000c00 */
[----:B--2---:R-:W-:-:S04]  /*10ea0*/  IMAD.WIDE.U32 R4, R29, UR4, R4 ;  /* 0x000000041d047c25 */ /* 0x004fc8000f8e0004 */
[----:B------:R-:W-:Y:S02]  /*10eb0*/  IMAD R33, R29, UR5, R5 ;  /* 0x000000051d217c24 */ /* 0x000fe4000f8e0205 */
[----:B------:R1:W2:Y:S05]  /*10ec0*/  LDS.128 R28, [R126+0x2000] ;  /* 0x002000007e1c7984 */ /* 0x0002aa0000000c00 */
[----:B------:R-:W-:Y:S05]  /*10ed0*/  @P0 BRA `(.L_x_4481) ;  /* 0x0000000000240947 */ /* 0x000fea0003800000 */
[----:B------:R-:W5:Y:S01]  /*10ee0*/  LDCU.64 UR4, c[0x0][0x3f0] ;  /* 0x00007e00ff0477ac */ /* 0x000f620008000a00 */
[----:B------:R-:W-:-:S05]  /*10ef0*/  MOV R32, R4 ;  /* 0x0000000400207202 */ /* 0x000fca0000000f00 */
[----:B------:R-:W-:-:S04]  /*10f00*/  IMAD.WIDE.U32 R34, R2, R6, R32 ;  /* 0x0000000602227225 */ /* 0x000fc800078e0020 */
[----:B------:R-:W-:Y:S01]  /*10f10*/  IMAD R0, R2, R7, R35 ;  /* 0x0000000702007224 */ /* 0x000fe200078e0223 */
[----:B-----5:R-:W-:-:S04]  /*10f20*/  LEA R36, P0, R34, UR4, 0x1 ;  /* 0x0000000422247c11 */ /* 0x020fc8000f8008ff */
[----:B------:R-:W-:-:S05]  /*10f30*/  LEA.HI.X R37, R34, UR5, R0, 0x1, P0 ;  /* 0x0000000522257c11 */ /* 0x000fca00080f0c00 */
[----:B---3--:R3:W-:Y:S04]  /*10f40*/  STG.E.128 desc[UR6][R36.64], R24 ;  /* 0x0000001824007986 */ /* 0x0087e8000c101d06 */
[----:B----4-:R3:W-:Y:S04]  /*10f50*/  STG.E.128 desc[UR6][R36.64+0x40], R8 ;  /* 0x0000400824007986 */ /* 0x0107e8000c101d06 */
[----:B--2---:R3:W-:Y:S02]  /*10f60*/  STG.E.128 desc[UR6][R36.64+0x80], R28 ;  /* 0x0000801c24007986 */ /* 0x0047e4000c101d06 */
.L_x_4481:
[----:B------:R-:W-:Y:S05]  /*10f70*/  BSYNC.RECONVERGENT B0 ;  /* 0x0000000000007941 */ /* 0x000fea0003800200 */
.L_x_4480:
        /* <DEDUP_REMOVED lines=12> */
[----:B------:R-:W-:Y:S04]  /*11040*/  STG.E.128 desc[UR6][R2.64+0x40], R16 ;  /* 0x0000401002007986 */ /* 0x000fe8000c101d06 */
[----:B------:R-:W-:Y:S01]  /*11050*/  STG.E.128 desc[UR6][R2.64+0x80], R12 ;  /* 0x0000800c02007986 */ /* 0x000fe2000c101d06 */
[----:B------:R-:W-:Y:S05]  /*11060*/  EXIT ;  /* 0x000000000000794d */ /* 0x000fea0003800000 */
.L_x_4482:
        /* <DEDUP_REMOVED lines=9> */
.L_x_5534:


//--------------------- .text._ZN5flash24flash_fwd_splitkv_kernelI23Flash_fwd_kernel_traitsILi96ELi64ELi64ELi4ELb0ELb0EN7cutlass10bfloat16_tE19Flash_kernel_traitsILi96ELi64ELi64ELi4ES3_EELb1ELb0ELb0ELb0ELb1ELb1ELb0ELb1EEEvNS_16Flash_fwd_paramsE --------------------------
	.section	.text._ZN5flash24flash_fwd_splitkv_kernelI23Flash_fwd_kernel_traitsILi96ELi64ELi64ELi4ELb0ELb0EN7cutlass10bfloat16_tE19Flash_kernel_traitsILi96ELi64ELi64ELi4ES3_EELb1ELb0ELb0ELb0ELb1ELb1ELb0ELb1EEEvNS_16Flash_fwd_paramsE,"ax",@progbits
	.align	128
        .global         _ZN5flash24flash_fwd_splitkv_kernelI23Flash_fwd_kernel_traitsILi96ELi64ELi64ELi4ELb0ELb0EN7cutlass10bfloat16_tE19Flash_kernel_traitsILi96ELi64ELi64ELi4ES3_EELb1ELb0ELb0ELb0ELb1ELb1ELb0ELb1EEEvNS_16Flash_fwd_paramsE
        .type           _ZN5flash24flash_fwd_splitkv_kernelI23Flash_fwd_kernel_traitsILi96ELi64ELi64ELi4ELb0ELb0EN7cutlass10bfloat16_tE19Flash_kernel_traitsILi96ELi64ELi64ELi4ES3_EELb1ELb0ELb0ELb0ELb1ELb1ELb0ELb1EEEvNS_16Flash_fwd_paramsE,@function
        .size           _ZN5flash24flash_fwd_splitkv_kernelI23Flash_fwd_kernel_traitsILi96ELi64ELi64ELi4ELb0ELb0EN7cutlass10bfloat16_tE19Flash_kernel_traitsILi96ELi64ELi64ELi4ES3_EELb1ELb0ELb0ELb0ELb1ELb1ELb0ELb1EEEvNS_16Flash_fwd_paramsE,(.L_x_5535 - _ZN5flash24flash_fwd_splitkv_kernelI23Flash_fwd_kernel_traitsILi96ELi64ELi64ELi4ELb0ELb0EN7cutlass10bfloat16_tE19Flash_kernel_traitsILi96ELi64ELi64ELi4ES3_EELb1ELb0ELb0ELb0ELb1ELb1ELb0ELb1EEEvNS_16Flash_fwd_paramsE)
        .other          _ZN5flash24flash_fwd_splitkv_kernelI23Flash_fwd_kernel_traitsILi96ELi64ELi64ELi4ELb0ELb0EN7cutlass10bfloat16_tE19Flash_kernel_traitsILi96ELi64ELi64ELi4ES3_EELb1ELb0ELb0ELb0ELb1ELb1ELb0ELb1EEEvNS_16Flash_fwd_paramsE,@"STO_CUDA_ENTRY STV_DEFAULT"
_ZN5flash24flash_fwd_splitkv_kernelI23Flash_fwd_kernel_traitsILi96ELi64ELi64ELi4ELb0ELb0EN7cutlass10bfloat16_tE19Flash_kernel_traitsILi96ELi64ELi64ELi4ES3_EELb1ELb0ELb0ELb0ELb1ELb1ELb0ELb1EEEvNS_16Flash_fwd_paramsE:
.text._ZN5flash24flash_fwd_splitkv_kernelI23Flash_fwd_kernel_traitsILi96ELi64ELi64ELi4ELb0ELb0EN7cutlass10bfloat16_tE19Flash_kernel_traitsILi96ELi64ELi64ELi4ES3_EELb1ELb0ELb0ELb0ELb1ELb1ELb0ELb1EEEvNS_16Flash_fwd_paramsE:
        /* <DEDUP_REMOVED lines=51> */
.L_x_4483:
        /* <DEDUP_REMOVED lines=66> */
.L_x_4486:
[----:B------:R-:W-:Y:S05]  /*0750*/  BSYNC.RECONVERGENT B0 ;  /* 0x0000000000007941 */ /* 0x000fea0003800200 */
.L_x_4485:
        /* <DEDUP_REMOVED lines=15> */
.L_x_4488:
[----:B------:R-:W-:Y:S05]  /*0850*/  BSYNC.RECONVERGENT B0 ;  /* 0x0000000000007941 */ /* 0x000fea0003800200 */
.L_x_4487:
        /* <DEDUP_REMOVED lines=14> */
.L_x_4484:
        /* <DEDUP_REMOVED lines=10> */
.L_x_4489:
        /* <DEDUP_REMOVED lines=100> */
.L_x_4490:
        /* <DEDUP_REMOVED lines=16> */
.L_x_4492:
[----:B------:R-:W2:Y:S01]  /*1120*/  LDC.64 R86, c[0x0][0x3b8] ;  /* 0x0000ee00ff567b82 */ /* 0x000ea20000000a00 */
[----:B-1----:R-:W-:-:S05]  /*1130*/  IADD3 R2, PT, PT, R0, R9, RZ ;  /* 0x0000000900027210 */ /* 0x002fca0007ffe0ff */
[C---:B--2---:R-:W-:Y:S02]  /*1140*/  IMAD R5, R2.reuse, R87, RZ ;  /* 0x0000005702057224 */ /* 0x044fe400078e02ff */
[----:B------:R-:W-:-:S05]  /*1150*/  IMAD.WIDE.U32 R2, R2, R86, RZ ;  /* 0x0000005602027225 */ /* 0x000fca00078e00ff */
[----:B------:R-:W-:Y:S02]  /*1160*/  IADD3 R5, PT, PT, R3, R5, RZ ;  /* 0x0000000503057210 */ /* 0x000fe40007ffe0ff */
[----:B------:R-:W-:Y:S02]  /*1170*/  MOV R6, R2 ;  /* 0x0000000200067202 */ /* 0x000fe40000000f00 */
.L_x_4493:
        /* <DEDUP_REMOVED lines=14> */
.L_x_4494:
[----:B------:R-:W1:Y:S01]  /*1260*/  LDCU.64 UR12, c[0x0][0x3c0] ;  /* 0x00007800ff0c77ac */ /* 0x000e620008000a00 */
[----:B------:R-:W-:-:S05]  /*1270*/  IADD3 R0, PT, PT, R0, R9, RZ ;  /* 0x0000000900007210 */ /* 0x000fca0007ffe0ff */
[C---:B-1----:R-:W-:Y:S02]  /*1280*/  IMAD R15, R0.reuse, UR13, RZ ;  /* 0x0000000d000f7c24 */ /* 0x042fe4000f8e02ff */
[----:B------:R-:W-:-:S05]  /*1290*/  IMAD.WIDE.U32 R2, R0, UR12, RZ ;  /* 0x0000000c00027c25 */ /* 0x000fca000f8e00ff */
[----:B------:R-:W-:Y:S02]  /*12a0*/  IADD3 R15, PT, PT, R3, R15, RZ ;  /* 0x0000000f030f7210 */ /* 0x000fe40007ffe0ff */
[----:B------:R-:W-:-:S07]  /*12b0*/  MOV R14, R2 ;  /* 0x00000002000e7202 */ /* 0x000fce0000000f00 */
.L_x_4495:
        /* <DEDUP_REMOVED lines=46> */
.L_x_4491:
        /* <DEDUP_REMOVED lines=148> */
.L_x_4510:
        /* <DEDUP_REMOVED lines=54> */
.L_x_4498:
        /* <DEDUP_REMOVED lines=141> */
.L_x_4502:
[----:B-1----:R-:W-:Y:S05]  /*2b10*/  BSYNC.RECONVERGENT B0 ;  /* 0x0000000000007941 */ /* 0x002fea0003800200 */
.L_x_4501:
        /* <DEDUP_REMOVED lines=162> */
.L_x_4504:
[----:B------:R-:W-:Y:S05]  /*3540*/  BSYNC.RECONVERGENT B0 ;  /* 0x0000000000007941 */ /* 0x000fea0003800200 */
.L_x_4503:
[----:B------:R-:W1:Y:S01]  /*3550*/  LDC R32, c[0x0][0x450] ;  /* 0x00011400ff207b82 */ /* 0x000e620000000800 */
[----:B--2---:R-:W-:Y:S05]  /*3560*/  IMAD.U32 R3, R46, -0x20, RZ ;  /* 0xffffffe02e037824 */ /* 0x004fea00078e00ff */
[C---:B------:R-:W-:Y:S02]  /*3570*/  LEA R30, P1, R3.reuse, R30, 0x1 ;  /* 0x0000001e031e7211 */ /* 0x040fe400078208ff */
[C---:B------:R-:W-:Y:S02]  /*3580*/  LEA R66, P0, R3.reuse, R66, 0x1 ;  /* 0x0000004203427211 */ /* 0x040fe400078008ff */
[C---:B------:R-:W-:Y:S02]  /*3590*/  LEA.HI.X.SX32 R31, R3.reuse, R31, 0x1, P1 ;  /* 0x0000001f031f7211 */ /* 0x040fe400008f0eff */
[----:B------:R-:W-:Y:S01]  /*35a0*/  LEA.HI.X.SX32 R67, R3, R67, 0x1, P0 ;  /* 0x0000004303437211 */ /* 0x000fe200000f0eff */
[----:B------:R-:W-:Y:S05]  /*35b0*/  BRA `(.L_x_4499) ;  /* 0x0000002000547947 */ /* 0x000fea0003800000 */
.L_x_4500:
        /* <DEDUP_REMOVED lines=259> */
.L_x_4506:
[----:B-1----:R-:W-:Y:S05]  /*45f0*/  BSYNC.RECONVERGENT B0 ;  /* 0x0000000000007941 */ /* 0x002fea0003800200 */
.L_x_4505:
        /* <DEDUP_REMOVED lines=266> */
.L_x_4508:
[----:B------:R-:W-:Y:S05]  /*56a0*/  BSYNC.RECONVERGENT B0 ;  /* 0x0000000000007941 */ /* 0x000fea0003800200 */
.L_x_4507:
[----:B------:R-:W4:Y:S01]  /*56b0*/  LDC R32, c[0x0][0x450] ;  /* 0x00011400ff207b82 */ /* 0x000f220000000800 */
[----:B--2---:R-:W-:Y:S05]  /*56c0*/  IMAD.U32 R101, R101, -0x20, RZ ;  /* 0xffffffe065657824 */ /* 0x004fea00078e00ff */
[C---:B------:R-:W-:Y:S02]  /*56d0*/  LEA R104, P1, R101.reuse, R104, 0x1 ;  /* 0x0000006865687211 */ /* 0x040fe400078208ff */
[C---:B------:R-:W-:Y:S02]  /*56e0*/  LEA R102, P0, R101.reuse, R102, 0x1 ;  /* 0x0000006665667211 */ /* 0x040fe400078008ff */
[C---:B------:R-:W-:Y:S02]  /*56f0*/  LEA.HI.X.SX32 R105, R101.reuse, R105, 0x1, P1 ;  /* 0x0000006965697211 */ /* 0x040fe400008f0eff */
[----:B------:R-:W-:Y:S09]  /*5700*/  LEA.HI.X.SX32 R103, R101, R103, 0x1, P0 ;  /* 0x0000006765677211 */ /* 0x000ff200000f0eff */
.L_x_4499:
[----:B-1----:R-:W-:Y:S05]  /*5710*/  BSYNC.RECONVERGENT B1 ;  /* 0x0000000000017941 */ /* 0x002fea0003800200 */
.L_x_4497:
        /* <DEDUP_REMOVED lines=92> */
.L_x_4509:
[----:B------:R-:W-:Y:S02]  /*5ce0*/  IADD3 R120, P1, PT, R120, UR4, RZ ;  /* 0x0000000478787c10 */ /* 0x000fe4000ff3e0ff */
[----:B------:R-:W-:Y:S02]  /*5cf0*/  IADD3 R28, P0, PT, R28, UR21, RZ ;  /* 0x000000151c1c7c10 */ /* 0x000fe4000ff1e0ff */
[----:B------:R-:W-:Y:S02]  /*5d00*/  IADD3.X R121, PT, PT, R121, UR25, RZ, P1, !PT ;  /* 0x0000001979797c10 */ /* 0x000fe40008ffe4ff */
[----:B------:R-:W-:Y:S01]  /*5d10*/  IADD3.X R29, PT, PT, R29, UR26, RZ, P0, !PT ;  /* 0x0000001a1d1d7c10 */ /* 0x000fe200087fe4ff */
[----:B------:R-:W-:Y:S08]  /*5d20*/  @P3 BRA `(.L_x_4510) ;  /* 0xffffffc0006c3947 */ /* 0x000ff0000383ffff */
.L_x_4496:
        /* <DEDUP_REMOVED lines=30> */
.L_x_4514:
[----:B------:R-:W-:Y:S05]  /*5f10*/  BSYNC.RECONVERGENT B0 ;  /* 0x0000000000007941 */ /* 0x000fea0003800200 */
.L_x_4513:
        /* <DEDUP_REMOVED lines=10> */
.L_x_4512:
        /* <DEDUP_REMOVED lines=78> */
.L_x_4520:
[----:B------:R-:W-:Y:S05]  /*64a0*/  BSYNC.RECONVERGENT B0 ;  /* 0x0000000000007941 */ /* 0x000fea0003800200 */
.L_x_4519:
        /* <DEDUP_REMOVED lines=43> */
.L_x_4522:
[----:B------:R-:W-:Y:S05]  /*6760*/  BSYNC.RECONVERGENT B0 ;  /* 0x0000000000007941 */ /* 0x000fea0003800200 */
.L_x_4521:
        /* <DEDUP_REMOVED lines=43> */
.L_x_4524:
[----:B------:R-:W-:Y:S05]  /*6a20*/  BSYNC.RECONVERGENT B0 ;  /* 0x0000000000007941 */ /* 0x000fea0003800200 */
.L_x_4523:
[----:B------:R4:W-:Y:S02]  /*6a30*/  STS.128 [R121+0x2000], R8 ;  /* 0x0020000879007388 */ /* 0x0009e40000000c00 */
.L_x_4518:
[----:B------:R-:W-:Y:S05]  /*6a40*/  BSYNC.RECONVERGENT B1 ;  /* 0x0000000000017941 */ /* 0x000fea0003800200 */
.L_x_4517:
        /* <DEDUP_REMOVED lines=60> */
.L_x_4526:
[----:B------:R-:W-:Y:S05]  /*6e10*/  BSYNC.RECONVERGENT B0 ;  /* 0x0000000000007941 */ /* 0x000fea0003800200 */
.L_x_4525:
        /* <DEDUP_REMOVED lines=53> */
.L_x_4528:
[----:B------:R-:W-:Y:S05]  /*7170*/  BSYNC.RECONVERGENT B0 ;  /* 0x0000000000007941 */ /* 0x000fea0003800200 */
.L_x_4527:
        /* <DEDUP_REMOVED lines=54> */
.L_x_4530:
[----:B------:R-:W-:Y:S05]  /*74e0*/  BSYNC.RECONVERGENT B0 ;  /* 0x0000000000007941 */ /* 0x000fea0003800200 */
.L_x_4529:
[----:B------:R1:W-:Y:S01]  /*74f0*/  STS.128 [R121+0x2800], R8 ;  /* 0x0028000879007388 */ /* 0x0003e20000000c00 */
[----:B------:R-:W-:Y:S05]  /*7500*/  BRA `(.L_x_4515) ;  /* 0x0000002000487947 */ /* 0x000fea0003800000 */
.L_x_4516:
        /* <DEDUP_REMOVED lines=91> */
.L_x_4534:
[----:B------:R-:W-:Y:S05]  /*7ac0*/  BSYNC.RECONVERGENT B0 ;  /* 0x0000000000007941 */ /* 0x000fea0003800200 */
.L_x_4533:
        /* <DEDUP_REMOVED lines=84> */
.L_x_4536:
[----:B------:R-:W-:Y:S05]  /*8010*/  BSYNC.RECONVERGENT B0 ;  /* 0x0000000000007941 */ /* 0x000fea0003800200 */
.L_x_4535:
        /* <DEDUP_REMOVED lines=85> */
.L_x_4538:
[----:B------:R-:W-:Y:S05]  /*8570*/  BSYNC.RECONVERGENT B0 ;  /* 0x0000000000007941 */ /* 0x000fea0003800200 */
.L_x_4537:
[----:B------:R4:W-:Y:S02]  /*8580*/  STS.128 [R121+0x2000], R4 ;  /* 0x0020000479007388 */ /* 0x0009e40000000c00 */
.L_x_4532:
[----:B------:R-:W-:Y:S05]  /*8590*/  BSYNC.RECONVERGENT B1 ;  /* 0x0000000000017941 */ /* 0x000fea0003800200 */
.L_x_4531:
        /* <DEDUP_REMOVED lines=90> */
.L_x_4540:
[----:B------:R-:W-:Y:S05]  /*8b40*/  BSYNC.RECONVERGENT B0 ;  /* 0x0000000000007941 */ /* 0x000fea0003800200 */
.L_x_4539:
        /* <DEDUP_REMOVED lines=86> */
.L_x_4542:
[----:B------:R-:W-:Y:S05]  /*90b0*/  BSYNC.RECONVERGENT B0 ;  /* 0x0000000000007941 */ /* 0x000fea0003800200 */
.L_x_4541:
        /* <DEDUP_REMOVED lines=85> */
.L_x_4544:
[----:B------:R-:W-:Y:S05]  /*9610*/  BSYNC.RECONVERGENT B0 ;  /* 0x0000000000007941 */ /* 0x000fea0003800200 */
.L_x_4543:
[----:B------:R1:W-:Y:S02]  /*9620*/  STS.128 [R121+0x2800], R4 ;  /* 0x0028000479007388 */ /* 0x0003e40000000c00 */
.L_x_4515:
[----:B------:R-:W-:Y:S05]  /*9630*/  BSYNC.RECONVERGENT B2 ;  /* 0x0000000000027941 */ /* 0x000fea0003800200 */
.L_x_4511:
[----:B-12---:R-:W-:Y:S01]  /*9640*/  IADD3 R3, PT, PT, R82, 0x40, -R85 ;  /* 0x0000004052037810 */ /* 0x006fe20007ffe855 */
[----:B---34-:R-:W-:Y:S01]  /*9650*/  IMAD.WIDE.U32 R4, R86, 0x40, RZ ;  /* 0x0000004056047825 */ /* 0x018fe200078e00ff */
[----:B------:R-:W-:Y:S01]  /*9660*/  SHF.L.U32 R0, R87, 0x6, RZ ;  /* 0x0000000657007819 */ /* 0x000fe200000006ff */
[----:B------:R-:W1:Y:S01]  /*9670*/  LDC.64 R92, c[0x0][0x3c0] ;  /* 0x0000f000ff5c7b82 */ /* 0x000e620000000a00 */
[-C--:B------:R-:W-:Y:S01]  /*9680*/  ISETP.GE.AND P1, PT, R36, R3.reuse, PT ;  /* 0x000000032400720c */ /* 0x080fe20003f26270 */
[----:B------:R-:W2:Y:S01]  /*9690*/  LDCU.64 UR10, c[0x0][0x508] ;  /* 0x0000a100ff0a77ac */ /* 0x000ea20008000a00 */
[----:B------:R-:W-:Y:S02]  /*96a0*/  ISETP.GE.AND P2, PT, R122, R3, PT ;  /* 0x000000037a00720c */ /* 0x000fe40003f46270 */
[C---:B------:R-:W-:Y:S02]  /*96b0*/  SHF.L.U32 R66, R65.reuse, 0x5, RZ ;  /* 0x0000000541427819 */ /* 0x040fe400000006ff */
[----:B------:R-:W-:-:S02]  /*96c0*/  SHF.L.U32 R105, R65, 0x4, RZ ;  /* 0x0000000441697819 */ /* 0x000fc400000006ff */
[----:B------:R-:W-:Y:S02]  /*96d0*/  MOV R90, 0x20 ;  /* 0x00000020005a7802 */ /* 0x000fe40000000f00 */
[----:B------:R-:W-:Y:S02]  /*96e0*/  LOP3.LUT R89, R105, 0x100, RZ, 0xc0, !PT ;  /* 0x0000010069597812 */ /* 0x000fe400078ec0ff */
[----:B------:R-:W-:Y:S02]  /*96f0*/  ISETP.NE.AND P6, PT, R88, 0x1, PT ;  /* 0x000000015800780c */ /* 0x000fe40003fc5270 */
[----:B------:R-:W-:Y:S01]  /*9700*/  @!P1 IADD3 R6, P0, PT, R106, R4, RZ ;  /* 0x000000046a069210 */ /* 0x000fe20007f1e0ff */
[----:B------:R-:W-:Y:S01]  /*9710*/  @!PT LDS RZ, [RZ] ;  /* 0x00000000fffff984 */ /* 0x000fe20000000800 */
[----:B------:R-:W-:Y:S01]  /*9720*/  @!PT LDS RZ, [RZ] ;  /* 0x00000000fffff984 */ /* 0x000fe20000000800 */
[----:B------:R-:W-:Y:S01]  /*9730*/  @!PT LDS RZ, [RZ] ;  /* 0x00000000fffff984 */ /* 0x000fe20000000800 */
[----:B------:R-:W-:Y:S01]  /*9740*/  @!P2 LDGSTS.E.BYPASS.LTC128B.128 [R121+0x3000], desc[UR6][R106.64] ;  /* 0x030000006a79afae */ /* 0x000fe2000b981a06 */
[----:B------:R-:W-:Y:S02]  /*9750*/  LOP3.LUT R89, R89, 0x20, R66, 0xf8, !PT ;  /* 0x0000002059597812 */ /* 0x000fe400078ef842 */
[----:B------:R-:W-:Y:S01]  /*9760*/  @!P1 IADD3.X R7, PT, PT, R107, R5, R0, P0, !PT ;  /* 0x000000056b079210 */ /* 0x000fe200007fe400 */
[----:B------:R-:W-:Y:S01]  /*9770*/  @!P2 LDGSTS.E.BYPASS.LTC128B.128 [R121+0x4000], desc[UR6][R106.64+0x40] ;  /* 0x040000406a79afae */ /* 0x000fe2000b981a06 */
[----:B------:R-:W-:-:S03]  /*9780*/  LOP3.LUT R0, R66, 0xc0, RZ, 0xc0, !PT ;  /* 0x000000c042007812 */ /* 0x000fc600078ec0ff */
[----:B------:R-:W-:Y:S01]  /*9790*/  @!P2 LDGSTS.E.BYPASS.LTC128B.128 [R121+0x5000], desc[UR6][R106.64+0x80] ;  /* 0x050000806a79afae */ /* 0x000fe2000b981a06 */
[----:B------:R-:W-:Y:S01]  /*97a0*/  LOP3.LUT R67, R0, 0x18, R81, 0xf8, !PT ;  /* 0x0000001800437812 */ /* 0x000fe200078ef851 */
[----:B-1----:R-:W-:Y:S01]  /*97b0*/  IMAD.WIDE.U32 R4, R92, 0x40, RZ ;  /* 0x000000405c047825 */ /* 0x002fe200078e00ff */
[----:B------:R-:W-:Y:S01]  /*97c0*/  SHF.R.U32.HI R0, RZ, 0x1, R65 ;  /* 0x00000001ff007819 */ /* 0x000fe20000011641 */
[----:B------:R-:W-:Y:S02]  /*97d0*/  @!P1 LDGSTS.E.BYPASS.LTC128B.128 [R121+0x3800], desc[UR6][R6.64] ;  /* 0x0380000006799fae */ /* 0x000fe4000b981a06 */
[----:B------:R-:W-:Y:S02]  /*97e0*/  IMAD.SHL.U32 R2, R93, 0x40, RZ ;  /* 0x000000405d027824 */ /* 0x000fe400078e00ff */
[----:B------:R-:W-:Y:S04]  /*97f0*/  @!P1 LDGSTS.E.BYPASS.LTC128B.128 [R121+0x4800], desc[UR6][R6.64+0x40] ;  /* 0x0480004006799fae */ /* 0x000fe8000b981a06 */
[----:B------:R1:W-:Y:S01]  /*9800*/  @!P1 LDGSTS.E.BYPASS.LTC128B.128 [R121+0x5800], desc[UR6][R6.64+0x80] ;  /* 0x0580008006799fae */ /* 0x0003e2000b981a06 */
[----:B------:R-:W-:-:S02]  /*9810*/  ISETP.GE.AND P1, PT, R36, R3, PT ;  /* 0x000000032400720c */ /* 0x000fc40003f26270 */
[----:B------:R-:W-:Y:S01]  /*9820*/  LOP3.LUT R3, R105, 0x3e00, RZ, 0xc0, !PT ;  /* 0x00003e0069037812 */ /* 0x000fe200078ec0ff */
[----:B------:R-:W0:Y:S03]  /*9830*/  LDGDEPBAR ;  /* 0x00000000000079af */ /* 0x000e260000000000 */
[----:B------:R-:W-:-:S07]  /*9840*/  LOP3.LUT R104, R3, 0x120, R66, 0xf8, !PT ;  /* 0x0000012003687812 */ /* 0x000fce00078ef842 */
[----:B------:R-:W-:-:S04]  /*9850*/  @!P1 IADD3 R4, P0, PT, R108, R4, RZ ;  /* 0x000000046c049210 */ /* 0x000fc80007f1e0ff */
[----:B------:R-:W-:Y:S02]  /*9860*/  @!P1 IADD3.X R5, PT, PT, R109, R5, R2, P0, !PT ;  /* 0x000000056d059210 */ /* 0x000fe400007fe402 */
[----:B------:R-:W-:-:S04]  /*9870*/  LOP3.LUT P0, R96, R65, 0x4, RZ, 0xc0, !PT ;  /* 0x0000000441607812 */ /* 0x000fc8000780c0ff */
[----:B------:R-:W-:Y:S02]  /*9880*/  SEL R64, R90, 0xffffffe0, !P0 ;  /* 0xffffffe05a407807 */ /* 0x000fe40004000000 */
[----:B-1----:R-:W-:Y:S01]  /*9890*/  LOP3.LUT R6, R67, 0x8, R65, 0x78, !PT ;  /* 0x0000000843067812 */ /* 0x002fe200078e7841 */
[----:B------:R-:W-:-:S04]  /*98a0*/  DEPBAR.LE SB0, 0x0 ;  /* 0x000080000000791a */ /* 0x000fc80000000000 */
[----:B------:R-:W-:Y:S01]  /*98b0*/  BAR.SYNC.DEFER_BLOCKING 0x0 ;  /* 0x0000000000007b1d */ /* 0x000fe20000010000 */
[----:B------:R-:W-:Y:S02]  /*98c0*/  LOP3.LUT R67, R67, 0x8, R0, 0x78, !PT ;  /* 0x0000000843437812 */ /* 0x000fe400078e7800 */
[----:B------:R-:W-:Y:S02]  /*98d0*/  LOP3.LUT R89, R89, R6, RZ, 0xfc, !PT ;  /* 0x0000000659597212 */ /* 0x000fe400078efcff */
[----:B------:R-:W-:Y:S02]  /*98e0*/  LOP3.LUT R104, R104, R67, RZ, 0xfc, !PT ;  /* 0x0000004368687212 */ /* 0x000fe400078efcff */
[----:B------:R-:W-:Y:S02]  /*98f0*/  LEA R89, R89, UR5, 0x1 ;  /* 0x0000000559597c11 */ /* 0x000fe4000f8e08ff */
[----:B------:R-:W-:Y:S02]  /*9900*/  LEA R104, R104, UR5, 0x1 ;  /* 0x0000000568687c11 */ /* 0x000fe4000f8e08ff */
[----:B------:R-:W-:-:S02]  /*9910*/  IADD3 R2, PT, PT, R89, R64, RZ ;  /* 0x0000004059027210 */ /* 0x000fc40007ffe0ff */
[----:B------:R-:W-:Y:S01]  /*9920*/  LOP3.LUT R0, R0, 0x1f0, RZ, 0xc0, !PT ;  /* 0x000001f000007812 */ /* 0x000fe200078ec0ff */
        /* <DEDUP_REMOVED lines=22> */
[----:B------:R-:W5:Y:S04]  /*9a90*/  LDSM.16.M88.4 R48, [R89+0x3800] ;  /* 0x003800005930783b */ /* 0x000f680000000200 */
[----:B------:R-:W2:Y:S04]  /*9aa0*/  LDSM.16.M88.4 R8, [R89+0x3c00] ;  /* 0x003c00005908783b */ /* 0x000ea80000000200 */
[----:B------:R-:W-:Y:S04]  /*9ab0*/  LDSM.16.M88.4 R20, [R2+0x3000] ;  /* 0x003000000214783b */ /* 0x000fe80000000200 */
[----:B-1----:R-:W1:Y:S04]  /*9ac0*/  LDSM.16.M88.4 R4, [R3] ;  /* 0x000000000304783b */ /* 0x002e680000000200 */
[----:B------:R-:W1:Y:S04]  /*9ad0*/  LDSM.16.M88.4 R16, [R2+0x3400] ;  /* 0x003400000210783b */ /* 0x000e680000000200 */
[----:B------:R-:W-:Y:S04]  /*9ae0*/  LDSM.16.M88.4 R68, [R104+0x1000] ;  /* 0x001000006844783b */ /* 0x000fe80000000200 */
[----:B------:R-:W1:Y:S04]  /*9af0*/  LDSM.16.M88.4 R32, [R89+0x4000] ;  /* 0x004000005920783b */ /* 0x000e680000000200 */
[----:B------:R-:W1:Y:S01]  /*9b00*/  LDSM.16.M88.4 R60, [R2+0x3800] ;  /* 0x00380000023c783b */ /* 0x000e620000000200 */
[C---:B---3--:R-:W-:Y:S03]  /*9b10*/  HMMA.16816.F32.BF16 R12, R40.reuse, R28, RZ ;  /* 0x0000001c280c723c */ /* 0x048fe600000418ff */
[----:B------:R-:W-:Y:S04]  /*9b20*/  LDSM.16.M88.4 R36, [R3+0x1000] ;  /* 0x001000000324783b */ /* 0x000fe80000000200 */
[----:B------:R-:W-:Y:S01]  /*9b30*/  LDSM.16.M88.4 R76, [R2+0x4000] ;  /* 0x00400000024c783b */ /* 0x000fe20000000200 */
[C---:B------:R-:W-:Y:S03]  /*9b40*/  HMMA.16816.F32.BF16 R28, R40.reuse, R30, RZ ;  /* 0x0000001e281c723c */ /* 0x040fe600000418ff */
[----:B------:R-:W-:Y:S04]  /*9b50*/  LDSM.16.M88.4 R72, [R89+0x4400] ;  /* 0x004400005948783b */ /* 0x000fe80000000200 */
[----:B------:R-:W0:Y:S01]  /*9b60*/  LDGDEPBAR ;  /* 0x00000000000079af */ /* 0x000e220000000000 */
[C---:B----4-:R-:W-:Y:S08]  /*9b70*/  HMMA.16816.F32.BF16 R24, R40.reuse, R56, RZ ;  /* 0x000000382818723c */ /* 0x050ff000000418ff */
[C---:B-----5:R-:W-:Y:S08]  /*9b80*/  HMMA.16816.F32.BF16 R52, R40.reuse, R48, RZ ;  /* 0x000000302834723c */ /* 0x060ff000000418ff */
[C---:B------:R-:W-:Y:S08]  /*9b90*/  HMMA.16816.F32.BF16 R56, R40.reuse, R58, RZ ;  /* 0x0000003a2838723c */ /* 0x040ff000000418ff */
[C---:B------:R-:W-:Y:S08]  /*9ba0*/  HMMA.16816.F32.BF16 R48, R40.reuse, R50, RZ ;  /* 0x000000322830723c */ /* 0x040ff000000418ff */
[C---:B--2---:R-:W-:Y:S08]  /*9bb0*/  HMMA.16816.F32.BF16 R44, R40.reuse, R8, RZ ;  /* 0x00000008282c723c */ /* 0x044ff000000418ff */
        /* <DEDUP_REMOVED lines=29> */
[----:B------:R-:W3:Y:S02]  /*9d90*/  LDSM.16.M88.4 R52, [R89+0x5400] ;  /* 0x005400005934783b */ /* 0x000ee40000000200 */
[----:B------:R-:W-:Y:S01]  /*9da0*/  FMUL.FTZ R3, R12, UR11 ;  /* 0x0000000b0c037c20 */ /* 0x000fe20008410000 */
[----:B------:R-:W-:Y:S01]  /*9db0*/  FMUL.FTZ R61, R13, UR11 ;  /* 0x0000000b0d3d7c20 */ /* 0x000fe20008410000 */
[----:B------:R-:W-:-:S03]  /*9dc0*/  FMUL.FTZ R60, R14, UR11 ;  /* 0x0000000b0e3c7c20 */ /* 0x000fc60008410000 */
[----:B------:R-:W-:Y:S01]  /*9dd0*/  HMMA.16816.F32.BF16 R48, R68, R62, R48 ;  /* 0x0000003e4430723c */ /* 0x000fe20000041830 */
[----:B------:R-:W-:Y:S01]  /*9de0*/  FMUL.FTZ R62, R15, UR11 ;  /* 0x0000000b0f3e7c20 */ /* 0x000fe20008410000 */
[----:B------:R-:W4:Y:S01]  /*9df0*/  MUFU.TANH R3, R3 ;  /* 0x0000000300037308 */ /* 0x000f220000002400 */
[----:B------:R-:W5:Y:S05]  /*9e00*/  LDSM.16.M88.4 R12, [R89+0x5800] ;  /* 0x00580000590c783b */ /* 0x000f6a0000000200 */
[C---:B------:R-:W-:Y:S01]  /*9e10*/  HMMA.16816.F32.BF16 R76, R36.reuse, R32, R24 ;  /* 0x00000020244c723c */ /* 0x040fe20000041818 */
[----:B------:R-:W-:Y:S01]  /*9e20*/  LDSM.16.M88.4 R24, [R2+0x5400] ;  /* 0x005400000218783b */ /* 0x000fe20000000200 */
[----:B------:R-:W2:Y:S06]  /*9e30*/  MUFU.TANH R61, R61 ;  /* 0x0000003d003d7308 */ /* 0x000eac0000002400 */
[----:B------:R-:W-:Y:S01]  /*9e40*/  HMMA.16816.F32.BF16 R56, R36, R34, R56 ;  /* 0x000000222438723c */ /* 0x000fe20000041838 */
[----:B------:R-:W4:Y:S01]  /*9e50*/  LDSM.16.M88.4 R32, [R2+0x4c00] ;  /* 0x004c00000220783b */ /* 0x000f220000000200 */
[----:B------:R-:W3:Y:S06]  /*9e60*/  MUFU.TANH R60, R60 ;  /* 0x0000003c003c7308 */ /* 0x000eec0000002400 */
[----:B-1----:R-:W-:Y:S01]  /*9e70*/  HMMA.16816.F32.BF16 R44, R68, R16, R44 ;  /* 0x00000010442c723c */ /* 0x002fe2000004182c */
[----:B------:R-:W-:Y:S01]  /*9e80*/  FMUL.FTZ R16, R28, UR11 ;  /* 0x0000000b1c107c20 */ /* 0x000fe20008410000 */
[----:B------:R-:W-:Y:S01]  /*9e90*/  FMUL.FTZ R17, R30, UR11 ;  /* 0x0000000b1e117c20 */ /* 0x000fe20008410000 */
[----:B------:R-:W1:Y:S05]  /*9ea0*/  MUFU.TANH R62, R62 ;  /* 0x0000003e003e7308 */ /* 0x000e6a0000002400 */
[C---:B--2---:R-:W-:Y:S03]  /*9eb0*/  HMMA.16816.F32.BF16 R72, R36.reuse, R4, R72 ;  /* 0x000000042448723c */ /* 0x044fe60000041848 */
[----:B------:R-:W2:Y:S05]  /*9ec0*/  MUFU.TANH R16, R16 ;  /* 0x0000001000107308 */ /* 0x000eaa0000002400 */
[----:B------:R-:W-:Y:S01]  /*9ed0*/  HMMA.16816.F32.BF16 R48, R36, R6, R48 ;  /* 0x000000062430723c */ /* 0x000fe20000041830 */
[----:B------:R-:W1:Y:S02]  /*9ee0*/  LDSM.16.M88.4 R4, [R89+0x5c00] ;  /* 0x005c00005904783b */ /* 0x000e640000000200 */
[----:B------:R-:W1:Y:S05]  /*9ef0*/  MUFU.TANH R17, R17 ;  /* 0x0000001100117308 */ /* 0x000e6a0000002400 */
[----:B------:R-:W-:Y:S08]  /*9f00*/  HMMA.16816.F32.BF16 R40, R68, R18, R40 ;  /* 0x000000124428723c */ /* 0x000ff00000041828 */
[C---:B---3--:R-:W-:Y:S08]  /*9f10*/  HMMA.16816.F32.BF16 R76, R20.reuse, R52, R76 ;  /* 0x00000034144c723c */ /* 0x048ff0000004184c */
[C---:B------:R-:W-:Y:S01]  /*9f20*/  HMMA.16816.F32.BF16 R56, R20.reuse, R54, R56 ;  /* 0x000000361438723c */ /* 0x040fe20000041838 */
[----:B------:R-:W3:Y:S07]  /*9f30*/  LDSM.16.M88.4 R52, [R2+0x5800] ;  /* 0x005800000234783b */ /* 0x000eee0000000200 */
[C---:B-----5:R-:W-:Y:S08]  /*9f40*/  HMMA.16816.F32.BF16 R72, R20.reuse, R12, R72 ;  /* 0x0000000c1448723c */ /* 0x060ff00000041848 */
[----:B------:R-:W-:Y:S01]  /*9f50*/  HMMA.16816.F32.BF16 R48, R20, R14, R48 ;  /* 0x0000000e1430723c */ /* 0x000fe20000041830 */
[----:B------:R5:W2:Y:S01]  /*9f60*/  LDSM.16.M88.4 R12, [R2+0x5c00] ;  /* 0x005c0000020c783b */ /* 0x000aa20000000200 */
[----:B------:R-:W-:-:S06]  /*9f70*/  DEPBAR.LE SB0, 0x0 ;  /* 0x000080000000791a */ /* 0x000fcc0000000000 */
[C---:B----4-:R-:W-:Y:S08]  /*9f80*/  HMMA.16816.F32.BF16 R44, R36.reuse, R32, R44 ;  /* 0x00000020242c723c */ /* 0x050ff0000004182c */
[----:B------:R-:W-:Y:S08]  /*9f90*/  HMMA.16816.F32.BF16 R40, R36, R34, R40 ;  /* 0x000000222428723c */ /* 0x000ff00000041828 */
[----:B------:R-:W-:Y:S01]  /*9fa0*/  HMMA.16816.F32.BF16 R76, R8, R24, R76 ;  /* 0x00000018084c723c */ /* 0x000fe2000004184c */
[----:B------:R-:W-:Y:S01]  /*9fb0*/  FMUL.FTZ R24, R29, UR11 ;  /* 0x0000000b1d187c20 */ /* 0x000fe20008410000 */
[----:B------:R-:W-:-:S05]  /*9fc0*/  FMUL.FTZ R25, R31, UR11 ;  /* 0x0000000b1f197c20 */ /* 0x000fca0008410000 */
[----:B------:R-:W4:Y:S01]  /*9fd0*/  MUFU.TANH R24, R24 ;  /* 0x0000001800187308 */ /* 0x000f220000002400 */
[----:B-1----:R-:W-:Y:S01]  /*9fe0*/  HMMA.16816.F32.BF16 R44, R20, R4, R44 ;  /* 0x00000004142c723c */ /* 0x002fe2000004182c */
[----:B------:R-:W-:-:S04]  /*9ff0*/  LOP3.LUT R5, R122, 0x7, RZ, 0xc0, !PT ;  /* 0x000000077a057812 */ /* 0x000fc800078ec0ff */
[----:B------:R-:W-:Y:S02]  /*a000*/  IADD3 R0, PT, PT, R5, R0, R80 ;  /* 0x0000000005007210 */ /* 0x000fe40007ffe050 */
[----:B------:R-:W1:Y:S01]  /*a010*/  MUFU.TANH R25, R25 ;  /* 0x0000001900197308 */ /* 0x000e620000002400 */
[----:B------:R-:W-:Y:S01]  /*a020*/  HMMA.16816.F32.BF16 R40, R20, R6, R40 ;  /* 0x000000061428723c */ /* 0x000fe20000041828 */
[----:B------:R-:W-:Y:S02]  /*a030*/  IADD3 R0, PT, PT, R82, R0, -R111 ;  /* 0x0000000052007210 */ /* 0x000fe40007ffe86f */
[----:B------:R-:W-:Y:S01]  /*a040*/  FMUL.FTZ R28, R76, UR11 ;  /* 0x0000000b4c1c7c20 */ /* 0x000fe20008410000 */
[----:B------:R-:W-:Y:S01]  /*a050*/  FMUL.FTZ R29, R79, UR11 ;  /* 0x0000000b4f1d7c20 */ /* 0x000fe20008410000 */
[----:B------:R-:W-:-:S03]  /*a060*/  IADD3 R5, PT, PT, R0, UR10, RZ ;  /* 0x0000000a00057c10 */ /* 0x000fc6000fffe0ff */
[C---:B------:R-:W-:Y:S01]  /*a070*/  HMMA.16816.F32.BF16 R56, R8.reuse, R26, R56 ;  /* 0x0000001a0838723c */ /* 0x040fe20000041838 */
[----:B------:R-:W-:Y:S01]  /*a080*/  FMUL.FTZ R27, R77, UR11 ;  /* 0x0000000b4d1b7c20 */ /* 0x000fe20008410000 */
[----:B------:R-:W-:Y:S01]  /*a090*/  FMUL.FTZ R26, R78, UR11 ;  /* 0x0000000b4e1a7c20 */ /* 0x000fe20008410000 */
[----:B------:R-:W1:Y:S01]  /*a0a0*/  MUFU.TANH R28, R28 ;  /* 0x0000001c001c7308 */ /* 0x000e620000002400 */
[C-C-:B------:R-:W-:Y:S02]  /*a0b0*/  VIADDMNMX R0, R5.reuse, 0x1, R82.reuse, PT ;  /* 0x0000000105007846 */ /* 0x140fe40003800152 */
[----:B-----5:R-:W-:Y:S02]  /*a0c0*/  VIADDMNMX R2, R5, 0x9, R82, PT ;  /* 0x0000000905027846 */ /* 0x020fe40003800152 */
        /* <DEDUP_REMOVED lines=8> */
[C---:B--2---:R-:W-:Y:S03]  /*a150*/  HMMA.16816.F32.BF16 R44, R8.reuse, R12, R44 ;  /* 0x0000000c082c723c */ /* 0x044fe6000004182c */
[----:B------:R-:W-:Y:S01]  /*a160*/  FMUL.FTZ R72, R72, UR11 ;  /* 0x0000000b48487c20 */ /* 0x000fe20008410000 */
[----:B------:R-:W-:Y:S01]  /*a170*/  FMUL.FTZ R73, R73, UR11 ;  /* 0x0000000b49497c20 */ /* 0x000fe20008410000 */
[----:B------:R-:W-:Y:S01]  /*a180*/  FMUL.FTZ R74, R74, UR11 ;  /* 0x0000000b4a4a7c20 */ /* 0x000fe20008410000 */
[----:B------:R-:W-:Y:S01]  /*a190*/  FMUL.FTZ R75, R75, UR11 ;  /* 0x0000000b4b4b7c20 */ /* 0x000fe20008410000 */
[----:B------:R-:W2:Y:S01]  /*a1a0*/  MUFU.TANH R29, R29 ;  /* 0x0000001d001d7308 */ /* 0x000ea20000002400 */
        /* <DEDUP_REMOVED lines=46> */
.L_x_4546:
        /* <DEDUP_REMOVED lines=60> */
.L_x_4547:
        /* <DEDUP_REMOVED lines=12> */
.L_x_4545:
[----:B--2---:R-:W-:Y:S01]  /*a910*/  IMAD.SHL.U32 R6, R65, 0x2, RZ ;  /* 0x0000000241067824 */ /* 0x004fe200078e00ff */
[----:B------:R-:W2:Y:S01]  /*a920*/  LDCU UR4, c[0x0][0x45c] ;  /* 0x00008b80ff0477ac */ /* 0x000ea20008000800 */
[----:B------:R-:W-:-:S03]  /*a930*/  LOP3.LUT R91, R67, 0x120, R66, 0xf8, !PT ;  /* 0x00000120435b7812 */ /* 0x000fc600078ef842 */
[----:B------:R-:W-:Y:S02]  /*a940*/  LOP3.LUT R6, R6, 0x6, RZ, 0xc0, !PT ;  /* 0x0000000606067812 */ /* 0x000fe400078ec0ff */
[----:B------:R-:W-:Y:S02]  /*a950*/  LEA R91, R91, UR5, 0x1 ;  /* 0x000000055b5b7c11 */ /* 0x000fe4000f8e08ff */
[----:B------:R-:W-:-:S03]  /*a960*/  LOP3.LUT R33, R85, R6, RZ, 0xfc, !PT ;  /* 0x0000000655217212 */ /* 0x000fc600078efcff */
[----:B------:R-:W-:Y:S01]  /*a970*/  LDSM.16.MT88.4 R76, [R91+0x6000] ;  /* 0x006000005b4c783b */ /* 0x000fe20000004200 */
[----:B------:R-:W-:Y:S02]  /*a980*/  IMAD.IADD R94, R64, 0x1, R91 ;  /* 0x00000001405e7824 */ /* 0x000fe400078e025b */
[C---:B------:R-:W-:Y:S02]  /*a990*/  VIADD R7, R33.reuse, 0xffffffc0 ;  /* 0xffffffc021077836 */ /* 0x040fe40000000000 */
[C---:B------:R-:W-:Y:S01]  /*a9a0*/  VIADD R5, R33.reuse, 0xffffffc1 ;  /* 0xffffffc121057836 */ /* 0x040fe20000000000 */
[----:B------:R-:W-:Y:S01]  /*a9b0*/  LDSM.16.MT88.4 R68, [R94+0x6000] ;  /* 0x006000005e44783b */ /* 0x000fe20000004200 */
[----:B-1----:R-:W-:Y:S01]  /*a9c0*/  VIADD R49, R33, 0xffffffc8 ;  /* 0xffffffc821317836 */ /* 0x002fe20000000000 */
        /* <DEDUP_REMOVED lines=29> */
[-C--:B------:R-:W-:Y:S01]  /*aba0*/  ISETP.GE.AND P2, PT, R7, R2.reuse, PT ;  /* 0x000000020700720c */ /* 0x080fe20003f46270 */
[----:B------:R-:W-:Y:S01]  /*abb0*/  VIADD R7, R33, 0xffffffe9 ;  /* 0xffffffe921077836 */ /* 0x000fe20000000000 */
[----:B------:R-:W-:Y:S01]  /*abc0*/  ISETP.GE.AND P1, PT, R5, R2, PT ;  /* 0x000000020500720c */ /* 0x000fe20003f26270 */
[----:B------:R-:W-:Y:S01]  /*abd0*/  VIADD R5, R33, 0xfffffff0 ;  /* 0xfffffff021057836 */ /* 0x000fe20000000000 */
[-C--:B------:R-:W-:Y:S01]  /*abe0*/  ISETP.GE.AND P4, PT, R11, R0.reuse, PT ;  /* 0x000000000b00720c */ /* 0x080fe20003f86270 */
[----:B------:R-:W-:Y:S01]  /*abf0*/  VIADD R33, R33, 0xfffffff9 ;  /* 0xfffffff921217836 */ /* 0x000fe20000000000 */
        /* <DEDUP_REMOVED lines=22> */
[----:B------:R-:W-:Y:S02]  /*ad60*/  FSEL R35, R60, -INF , !P2 ;  /* 0xff8000003c237808 */ /* 0x000fe40005000000 */
[-C--:B------:R-:W-:Y:S02]  /*ad70*/  ISETP.GE.AND P2, PT, R13, R2.reuse, PT ;  /* 0x000000020d00720c */ /* 0x080fe40003f46270 */
[----:B------:R-:W-:Y:S02]  /*ad80*/  FSEL R13, R62, -INF , !P1 ;  /* 0xff8000003e0d7808 */ /* 0x000fe40004800000 */
[-C--:B------:R-:W-:Y:S02]  /*ad90*/  ISETP.GE.AND P0, PT, R49, R2.reuse, PT ;  /* 0x000000023100720c */ /* 0x080fe40003f06270 */
[----:B------:R-:W-:-:S02]  /*ada0*/  ISETP.GE.AND P1, PT, R43, R2, PT ;  /* 0x000000022b00720c */ /* 0x000fc40003f26270 */
[----:B------:R-:W1:Y:S01]  /*adb0*/  SHFL.BFLY PT, R43, R6, 0x2, 0x1f ;  /* 0x0c401f00062b7f89 */ /* 0x000e6200000e0000 */
[-C--:B------:R-:W-:Y:S02]  /*adc0*/  ISETP.GE.AND P5, PT, R47, R2.reuse, PT ;  /* 0x000000022f00720c */ /* 0x080fe40003fa6270 */
[----:B------:R-:W-:Y:S02]  /*add0*/  FSEL R17, R17, -INF , !P0 ;  /* 0xff80000011117808 */ /* 0x000fe40004000000 */
[-C--:B------:R-:W-:Y:S02]  /*ade0*/  ISETP.GE.AND P3, PT, R45, R2.reuse, PT ;  /* 0x000000022d00720c */ /* 0x080fe40003f66270 */
[----:B------:R-:W-:Y:S02]  /*adf0*/  FSEL R25, R25, -INF , !P5 ;  /* 0xff80000019197808 */ /* 0x000fe40006800000 */
[----:B------:R-:W-:Y:S02]  /*ae00*/  ISETP.GE.AND P5, PT, R11, R2, PT ;  /* 0x000000020b00720c */ /* 0x000fe40003fa6270 */
[----:B------:R-:W-:-:S02]  /*ae10*/  FSEL R11, R26, -INF , !P4 ;  /* 0xff8000001a0b7808 */ /* 0x000fc40006000000 */
[----:B------:R-:W-:Y:S02]  /*ae20*/  FMNMX3.FTZ R8, R35, R13, R17, !PT ;  /* 0x0000000d23087276 */ /* 0x000fe40007810011 */
[-C--:B------:R-:W-:Y:S02]  /*ae30*/  ISETP.GE.AND P4, PT, R9, R2.reuse, PT ;  /* 0x000000020900720c */ /* 0x080fe40003f86270 */
[----:B------:R-:W-:Y:S02]  /*ae40*/  FSEL R9, R29, -INF , !P3 ;  /* 0xff8000001d097808 */ /* 0x000fe40005800000 */
[-C--:B------:R-:W-:Y:S02]  /*ae50*/  ISETP.GE.AND P3, PT, R7, R2.reuse, PT ;  /* 0x000000020700720c */ /* 0x080fe40003f66270 */
[----:B------:R-:W-:Y:S02]  /*ae60*/  ISETP.GE.AND P0, PT, R41, R2, PT ;  /* 0x000000022900720c */ /* 0x000fe40003f06270 */
[----:B------:R-:W-:-:S02]  /*ae70*/  FSEL R7, R18, -INF , !P2 ;  /* 0xff80000012077808 */ /* 0x000fc40005000000 */
[----:B------:R-:W-:Y:S02]  /*ae80*/  FMNMX3.FTZ R8, R8, R25, R11, !PT ;  /* 0x0000001908087276 */ /* 0x000fe4000781000b */
[----:B------:R-:W-:Y:S02]  /*ae90*/  ISETP.GE.AND P2, PT, R5, R2, PT ;  /* 0x000000020500720c */ /* 0x000fe40003f46270 */
[----:B------:R-:W-:Y:S02]  /*aea0*/  FSEL R5, R4, -INF , !P1 ;  /* 0xff80000004057808 */ /* 0x000fe40004800000 */
[----:B------:R-:W-:Y:S02]  /*aeb0*/  FSEL R127, R127, -INF , !P0 ;  /* 0xff8000007f7f7808 */ /* 0x000fe40004000000 */
[----:B------:R-:W-:Y:S02]  /*aec0*/  FMNMX3.FTZ R8, R8, R9, R7, !PT ;  /* 0x0000000908087276 */ /* 0x000fe40007810007 */
        /* <DEDUP_REMOVED lines=8> */
[----:B-1----:R-:W-:Y:S02]  /*af50*/  FMNMX.FTZ R43, R6, R43, !PT ;  /* 0x0000002b062b7209 */ /* 0x002fe40007810000 */
[----:B------:R-:W-:Y:S02]  /*af60*/  ISETP.GE.AND P4, PT, R33, R2, PT ;  /* 0x000000022100720c */ /* 0x000fe40003f86270 */
[----:B------:R-:W-:Y:S01]  /*af70*/  FSEL R103, R103, -INF , !P1 ;  /* 0xff80000067677808 */ /* 0x000fe20004800000 */
[----:B------:R-:W1:Y:S01]  /*af80*/  SHFL.BFLY PT, R84, R43, 0x1, 0x1f ;  /* 0x0c201f002b547f89 */ /* 0x000e6200000e0000 */
[----:B------:R-:W-:Y:S02]  /*af90*/  FSEL R101, R101, -INF , !P0 ;  /* 0xff80000065657808 */ /* 0x000fe40004000000 */
[----:B------:R-:W-:-:S02]  /*afa0*/  FMNMX3.FTZ R8, R8, R131, R115, !PT ;  /* 0x0000008308087276 */ /* 0x000fc40007810073 */
[----:B------:R-:W-:Y:S02]  /*afb0*/  FSEL R99, R99, -INF , !P4 ;  /* 0xff80000063637808 */ /* 0x000fe40006000000 */
[----:B------:R-:W-:-:S04]  /*afc0*/  FMNMX3.FTZ R8, R8, R103, R101, !PT ;  /* 0x0000006708087276 */ /* 0x000fc80007810065 */
[----:B------:R-:W-:-:S05]  /*afd0*/  FMNMX.FTZ R29, R99, R8, !PT ;  /* 0x00000008631d7209 */ /* 0x000fca0007810000 */
[----:B------:R-:W3:Y:S01]  /*afe0*/  SHFL.BFLY PT, R4, R29, 0x2, 0x1f ;  /* 0x0c401f001d047f89 */ /* 0x000ee200000e0000 */
[----:B-1----:R-:W-:-:S03]  /*aff0*/  FMNMX.FTZ R84, R43, R84, !PT ;  /* 0x000000542b547209 */ /* 0x002fc60007810000 */
[----:B------:R-:W-:Y:S01]  /*b000*/  LDSM.16.MT88.4 R40, [R91+0x8000] ;  /* 0x008000005b28783b */ /* 0x000fe20000004200 */
        /* <DEDUP_REMOVED lines=14> */
[----:B------:R-:W-:Y:S01]  /*b0f0*/  LDSM.16.MT88.4 R60, [R91+0x7000] ;  /* 0x007000005b3c783b */ /* 0x000fe20000004200 */
[--C-:B------:R-:W-:Y:S01]  /*b100*/  FFMA.FTZ R129, R129, UR4, -R116.reuse ;  /* 0x0000000481817c23 */ /* 0x100fe20008010874 */
[--C-:B------:R-:W-:Y:S01]  /*b110*/  FFMA.FTZ R120, R141, UR4, -R116.reuse ;  /* 0x000000048d787c23 */ /* 0x100fe20008010874 */
[--C-:B------:R-:W-:Y:S01]  /*b120*/  FFMA.FTZ R122, R125, UR4, -R116.reuse ;  /* 0x000000047d7a7c23 */ /* 0x100fe20008010874 */
[----:B------:R-:W2:Y:S01]  /*b130*/  MUFU.EX2 R95, R95 ;  /* 0x0000005f005f7308 */ /* 0x000ea20000000800 */
[--C-:B------:R-:W-:Y:S01]  /*b140*/  FFMA.FTZ R123, R123, UR4, -R116.reuse ;  /* 0x000000047b7b7c23 */ /* 0x100fe20008010874 */
[--C-:B------:R-:W-:Y:S01]  /*b150*/  FFMA.FTZ R125, R117, UR4, -R116.reuse ;  /* 0x00000004757d7c23 */ /* 0x100fe20008010874 */
[----:B------:R-:W-:-:S05]  /*b160*/  FFMA.FTZ R119, R119, UR4, -R116 ;  /* 0x0000000477777c23 */ /* 0x000fca0008010874 */
        /* <DEDUP_REMOVED lines=9> */
[----:B------:R-:W-:-:S05]  /*b200*/  FSEL R102, R102, RZ, P0 ;  /* 0x000000ff66667208 */ /* 0x000fca0000000000 */
[--C-:B------:R-:W-:Y:S01]  /*b210*/  FFMA.FTZ R100, R35, UR4, -R102.reuse ;  /* 0x0000000423647c23 */ /* 0x100fe20008010866 */
[--C-:B------:R-:W-:Y:S01]  /*b220*/  FFMA.FTZ R97, R13, UR4, -R102.reuse ;  /* 0x000000040d617c23 */ /* 0x100fe20008010866 */
[--C-:B------:R-:W-:Y:S01]  /*b230*/  FFMA.FTZ R35, R17, UR4, -R102.reuse ;  /* 0x0000000411237c23 */ /* 0x100fe20008010866 */
[--C-:B------:R-:W-:Y:S01]  /*b240*/  FFMA.FTZ R34, R25, UR4, -R102.reuse ;  /* 0x0000000419227c23 */ /* 0x100fe20008010866 */
[----:B------:R-:W2:Y:S01]  /*b250*/  LDSM.16.MT88.4 R12, [R91+0x6400] ;  /* 0x006400005b0c783b */ /* 0x000ea20000004200 */
        /* <DEDUP_REMOVED lines=31> */
[----:B------:R-:W-:Y:S01]  /*b450*/  HMMA.16816.F32.BF16 R72, R48, R68, RZ ;  /* 0x000000443048723c */ /* 0x000fe200000418ff */
[----:B----4-:R-:W-:-:S06]  /*b460*/  F2FP.BF16.F32.PACK_AB R6, R27, R24 ;  /* 0x000000181b06723e */ /* 0x010fcc00000010ff */
[----:B------:R-:W-:Y:S01]  /*b470*/  MUFU.EX2 R26, R26 ;  /* 0x0000001a001a7308 */ /* 0x000fe20000000800 */
[C---:B------:R-:W-:Y:S07]  /*b480*/  HMMA.16816.F32.BF16 R68, R48.reuse, R70, RZ ;  /* 0x000000463044723c */ /* 0x040fee00000418ff */
[----:B------:R-:W4:Y:S01]  /*b490*/  MUFU.EX2 R25, R25 ;  /* 0x0000001900197308 */ /* 0x000f220000000800 */
[----:B-1----:R-:W-:Y:S01]  /*b4a0*/  F2FP.BF16.F32.PACK_AB R5, R30, R31 ;  /* 0x0000001f1e05723e */ /* 0x002fe200000010ff */
[C---:B------:R-:W-:Y:S06]  /*b4b0*/  HMMA.16816.F32.BF16 R56, R48.reuse, R52, RZ ;  /* 0x000000343038723c */ /* 0x040fec00000418ff */
[----:B------:R-:W-:Y:S02]  /*b4c0*/  MUFU.EX2 R129, R129 ;  /* 0x0000008100817308 */ /* 0x000fe40000000800 */
[C---:B------:R-:W-:Y:S06]  /*b4d0*/  HMMA.16816.F32.BF16 R52, R48.reuse, R54, RZ ;  /* 0x000000363034723c */ /* 0x040fec00000418ff */
[----:B------:R-:W1:Y:S01]  /*b4e0*/  MUFU.EX2 R120, R120 ;  /* 0x0000007800787308 */ /* 0x000e620000000800 */
[----:B----4-:R-:W-:Y:S01]  /*b4f0*/  F2FP.BF16.F32.PACK_AB R7, R25, R26 ;  /* 0x0000001a1907723e */ /* 0x010fe200000010ff */
[----:B------:R-:W-:Y:S06]  /*b500*/  HMMA.16816.F32.BF16 R36, R48, R40, RZ ;  /* 0x000000283024723c */ /* 0x000fec00000418ff */
[----:B------:R-:W-:Y:S02]  /*b510*/  MUFU.EX2 R127, R127 ;  /* 0x0000007f007f7308 */ /* 0x000fe40000000800 */
[C---:B--2---:R-:W-:Y:S06]  /*b520*/  HMMA.16816.F32.BF16 R80, R4.reuse, R12, R80 ;  /* 0x0000000c0450723c */ /* 0x044fec0000041850 */
        /* <DEDUP_REMOVED lines=13> */
[----:B------:R-:W-:Y:S06]  /*b600*/  HMMA.16816.F32.BF16 R60, R48, R62, RZ ;  /* 0x0000003e303c723c */ /* 0x000fec00000418ff */
[----:B------:R-:W-:Y:S02]  /*b610*/  MUFU.EX2 R101, R101 ;  /* 0x0000006500657308 */ /* 0x000fe40000000800 */
        /* <DEDUP_REMOVED lines=13> */
[----:B------:R-:W-:-:S05]  /*b6f0*/  FFMA.FTZ R22, R137, UR4, -R116 ;  /* 0x0000000489167c23 */ /* 0x000fca0008010874 */
[----:B------:R-:W-:Y:S01]  /*b700*/  MUFU.EX2 R23, R23 ;  /* 0x0000001700177308 */ /* 0x000fe20000000800 */
[C---:B------:R-:W-:Y:S07]  /*b710*/  HMMA.16816.F32.BF16 R44, R48.reuse, R16, RZ ;  /* 0x00000010302c723c */ /* 0x040fee00000418ff */
[----:B------:R-:W5:Y:S01]  /*b720*/  MUFU.EX2 R22, R22 ;  /* 0x0000001600167308 */ /* 0x000f620000000800 */
[----:B------:R-:W-:Y:S01]  /*b730*/  HMMA.16816.F32.BF16 R48, R48, R18, RZ ;  /* 0x000000123030723c */ /* 0x000fe200000418ff */
[----:B------:R-:W-:Y:S06]  /*b740*/  LDSM.16.MT88.4 R16, [R91+0x6c00] ;  /* 0x006c00005b10783b */ /* 0x000fec0000004200 */
[----:B------:R-:W3:Y:S05]  /*b750*/  MUFU.EX2 R20, R20 ;  /* 0x0000001400147308 */ /* 0x000eea0000000800 */
[C---:B----4-:R-:W-:Y:S03]  /*b760*/  HMMA.16816.F32.BF16 R44, R4.reuse, R12, R44 ;  /* 0x0000000c042c723c */ /* 0x050fe6000004182c */
[----:B------:R-:W4:Y:S05]  /*b770*/  MUFU.EX2 R116, R119 ;  /* 0x0000007700747308 */ /* 0x000f2a0000000800 */
[----:B------:R-:W-:Y:S01]  /*b780*/  HMMA.16816.F32.BF16 R48, R4, R14, R48 ;  /* 0x0000000e0430723c */ /* 0x000fe20000041830 */
[----:B-1----:R-:W-:Y:S01]  /*b790*/  F2FP.BF16.F32.PACK_AB R4, R120, R129 ;  /* 0x000000817804723e */ /* 0x002fe200000010ff */
[----:B------:R-:W1:Y:S01]  /*b7a0*/  LDSM.16.MT88.4 R12, [R94+0x6800] ;  /* 0x006800005e0c783b */ /* 0x000e620000004200 */
[----:B--2---:R-:W-:Y:S01]  /*b7b0*/  F2FP.BF16.F32.PACK_AB R5, R118, R127 ;  /* 0x0000007f7605723e */ /* 0x004fe200000010ff */
[----:B------:R-:W2:Y:S01]  /*b7c0*/  MUFU.EX2 R102, R102 ;  /* 0x0000006600667308 */ /* 0x000ea20000000800 */
[----:B-----5:R-:W-:-:S02]  /*b7d0*/  F2FP.BF16.F32.PACK_AB R6, R22, R23 ;  /* 0x000000171606723e */ /* 0x020fc400000010ff */
[----:B---3--:R-:W-:-:S07]  /*b7e0*/  F2FP.BF16.F32.PACK_AB R7, R20, R21 ;  /* 0x000000151407723e */ /* 0x008fce00000010ff */
[C---:B------:R-:W-:Y:S08]  /*b7f0*/  HMMA.16816.F32.BF16 R80, R4.reuse, R8, R80 ;  /* 0x000000080450723c */ /* 0x040ff00000041850 */
        /* <DEDUP_REMOVED lines=11> */
[C---:B---3--:R-:W-:Y:S08]  /*b8b0*/  HMMA.16816.F32.BF16 R56, R4.reuse, R8, R56 ;  /* 0x000000080438723c */ /* 0x048ff00000041838 */
[C---:B------:R-:W-:Y:S01]  /*b8c0*/  HMMA.16816.F32.BF16 R52, R4.reuse, R10, R52 ;  /* 0x0000000a0434723c */ /* 0x040fe20000041834 */
[----:B------:R-:W1:Y:S07]  /*b8d0*/  LDSM.16.MT88.4 R8, [R94+0x8800] ;  /* 0x008800005e08783b */ /* 0x000e6e0000004200 */
[C---:B-1----:R-:W-:Y:S08]  /*b8e0*/  HMMA.16816.F32.BF16 R44, R4.reuse, R8, R44 ;  /* 0x00000008042c723c */ /* 0x042ff0000004182c */
[----:B------:R-:W-:Y:S01]  /*b8f0*/  HMMA.16816.F32.BF16 R48, R4, R10, R48 ;  /* 0x0000000a0430723c */ /* 0x000fe20000041830 */
[----:B------:R-:W1:Y:S01]  /*b900*/  LDSM.16.MT88.4 R8, [R91+0x7c00] ;  /* 0x007c00005b08783b */ /* 0x000e620000004200 */
[----:B------:R-:W-:-:S02]  /*b910*/  F2FP.BF16.F32.PACK_AB R4, R123, R122 ;  /* 0x0000007a7b04723e */ /* 0x000fc400000010ff */
[----:B------:R-:W-:Y:S02]  /*b920*/  F2FP.BF16.F32.PACK_AB R5, R124, R115 ;  /* 0x000000737c05723e */ /* 0x000fe400000010ff */
[----:B----4-:R-:W-:Y:S02]  /*b930*/  F2FP.BF16.F32.PACK_AB R6, R125, R116 ;  /* 0x000000747d06723e */ /* 0x010fe400000010ff */
        /* <DEDUP_REMOVED lines=26> */
[C---:B-1----:R-:W-:Y:S01]  /*bae0*/  HMMA.16816.F32.BF16 R44, R4.reuse, R8, R44 ;  /* 0x00000008042c723c */ /* 0x042fe2000004182c */
[----:B------:R-:W-:Y:S01]  /*baf0*/  FADD.FTZ R9, R23, R120 ;  /* 0x0000007817097221 */ /* 0x000fe20000010000 */
[----:B------:R-:W-:Y:S01]  /*bb00*/  FADD.FTZ R21, R21, R118 ;  /* 0x0000007615157221 */ /* 0x000fe20000010000 */
[----:B------:R-:W-:Y:S02]  /*bb10*/  IMAD.MOV.U32 R118, RZ, RZ, -0x1 ;  /* 0xffffffffff767424 */ /* 0x000fe400078e00ff */
        /* <DEDUP_REMOVED lines=78> */
.L_x_4549:
[----:B------:R-:W-:Y:S01]  /*c000*/  UMOV UR8, URZ ;  /* 0x000000ff00087c82 */ /* 0x000fe20008000000 */
[----:B------:R-:W-:Y:S01]  /*c010*/  IMAD.SHL.U32 R4, R92, 0x40, RZ ;  /* 0x000000405c047824 */ /* 0x000fe200078e00ff */
[----:B------:R-:W-:-:S05]  /*c020*/  IADD3 R5, P0, PT, RZ, -UR8, RZ ;  /* 0x80000008ff057c10 */ /* 0x000fca000ff1e0ff */
[----:B------:R-:W-:-:S05]  /*c030*/  IMAD.X R4, RZ, RZ, ~R4, P0 ;  /* 0x000000ffff047224 */ /* 0x000fca00000e0e04 */
[----:B------:R-:W-:-:S04]  /*c040*/  SHF.R.S64 R5, R5, 0x1f, R4 ;  /* 0x0000001f05057819 */ /* 0x000fc80000001004 */
[----:B------:R-:W-:-:S04]  /*c050*/  IADD3 R108, P0, PT, R5, R108, RZ ;  /* 0x0000006c056c7210 */ /* 0x000fc80007f1e0ff */
[----:B------:R-:W-:-:S09]  /*c060*/  LEA.HI.X.SX32 R109, R4, R109, 0x1, P0 ;  /* 0x0000006d046d7211 */ /* 0x000fd200000f0eff */
.L_x_4550:
        /* <DEDUP_REMOVED lines=23> */
[----:B------:R-:W-:Y:S04]  /*c1e0*/  LDSM.16.M88.4 R128, [R89+0x5800] ;  /* 0x005800005980783b */ /* 0x000fe80000000200 */
[----:B------:R-:W0:Y:S01]  /*c1f0*/  LDGDEPBAR ;  /* 0x00000000000079af */ /* 0x000e220000000000 */
[C---:B--2---:R-:W-:Y:S08]  /*c200*/  HMMA.16816.F32.BF16 R24, R92.reuse, R20, RZ ;  /* 0x000000145c18723c */ /* 0x044ff000000418ff */
[C---:B------:R-:W-:Y:S08]  /*c210*/  HMMA.16816.F32.BF16 R20, R92.reuse, R22, RZ ;  /* 0x000000165c14723c */ /* 0x040ff000000418ff */
[C---:B---3--:R-:W-:Y:S08]  /*c220*/  HMMA.16816.F32.BF16 R16, R92.reuse, R12, RZ ;  /* 0x0000000c5c10723c */ /* 0x048ff000000418ff */
[C---:B-1----:R-:W-:Y:S08]  /*c230*/  HMMA.16816.F32.BF16 R8, R92.reuse, R4, RZ ;  /* 0x000000045c08723c */ /* 0x042ff000000418ff */
[C---:B------:R-:W-:Y:S08]  /*c240*/  HMMA.16816.F32.BF16 R12, R92.reuse, R14, RZ ;  /* 0x0000000e5c0c723c */ /* 0x040ff000000418ff */
[C---:B------:R-:W-:Y:S08]  /*c250*/  HMMA.16816.F32.BF16 R4, R92.reuse, R6, RZ ;  /* 0x000000065c04723c */ /* 0x040ff000000418ff */
[C---:B----4-:R-:W-:Y:S08]  /*c260*/  HMMA.16816.F32.BF16 R96, R92.reuse, R100, RZ ;  /* 0x000000645c60723c */ /* 0x050ff000000418ff */
        /* <DEDUP_REMOVED lines=42> */
[C---:B------:R-:W-:Y:S08]  /*c510*/  HMMA.16816.F32.BF16 R4, R116.reuse, R130, R4 ;  /* 0x000000827404723c */ /* 0x040ff00000041804 */
[C---:B---3--:R-:W-:Y:S08]  /*c520*/  HMMA.16816.F32.BF16 R96, R116.reuse, R100, R96 ;  /* 0x000000647460723c */ /* 0x048ff00000041860 */
[C---:B------:R-:W-:Y:S01]  /*c530*/  HMMA.16816.F32.BF16 R92, R116.reuse, R102, R92 ;  /* 0x00000066745c723c */ /* 0x040fe2000004185c */
[----:B------:R-:W-:Y:S07]  /*c540*/  LDSM.16.M88.4 R100, [R85+0x5400] ;  /* 0x005400005564783b */ /* 0x000fee0000000200 */
[C---:B--2---:R-:W-:Y:S08]  /*c550*/  HMMA.16816.F32.BF16 R24, R116.reuse, R32, R24 ;  /* 0x000000207418723c */ /* 0x044ff00000041818 */
[C---:B------:R-:W-:Y:S01]  /*c560*/  HMMA.16816.F32.BF16 R20, R116.reuse, R34, R20 ;  /* 0x000000227414723c */ /* 0x040fe20000041814 */
[----:B------:R-:W1:Y:S07]  /*c570*/  LDSM.16.M88.4 R32, [R90+0x2000] ;  /* 0x002000005a20783b */ /* 0x000e6e0000000200 */
[C---:B----4-:R-:W-:Y:S08]  /*c580*/  HMMA.16816.F32.BF16 R16, R116.reuse, R28, R16 ;  /* 0x0000001c7410723c */ /* 0x050ff00000041810 */
[----:B------:R-:W-:Y:S01]  /*c590*/  HMMA.16816.F32.BF16 R12, R116, R30, R12 ;  /* 0x0000001e740c723c */ /* 0x000fe2000004180c */
[----:B------:R-:W2:Y:S11]  /*c5a0*/  LDSM.16.M88.4 R28, [R85+0x5000] ;  /* 0x00500000551c783b */ /* 0x000eb60000000200 */
[C---:B-1----:R-:W-:Y:S01]  /*c5b0*/  HMMA.16816.F32.BF16 R16, R32.reuse, R100, R16 ;  /* 0x000000642010723c */ /* 0x042fe20000041810 */
[----:B------:R-:W1:Y:S07]  /*c5c0*/  S2R R100, SR_TID.X ;  /* 0x0000000000647919 */ /* 0x000e6e0000002100 */
[C---:B------:R-:W-:Y:S08]  /*c5d0*/  HMMA.16816.F32.BF16 R12, R32.reuse, R102, R12 ;  /* 0x00000066200c723c */ /* 0x040ff0000004180c */
[----:B--2---:R-:W-:Y:S03]  /*c5e0*/  HMMA.16816.F32.BF16 R24, R32, R28, R24 ;  /* 0x0000001c2018723c */ /* 0x004fe60000041818 */
[----:B------:R-:W-:Y:S01]  /*c5f0*/  FMUL.FTZ R89, R16, UR11 ;  /* 0x0000000b10597c20 */ /* 0x000fe20008410000 */
[----:B------:R-:W-:Y:S01]  /*c600*/  FMUL.FTZ R16, R17, UR11 ;  /* 0x0000000b11107c20 */ /* 0x000fe20008410000 */
[----:B------:R-:W-:Y:S01]  /*c610*/  FMUL.FTZ R17, R19, UR11 ;  /* 0x0000000b13117c20 */ /* 0x000fe20008410000 */
[----:B------:R-:W-:-:S02]  /*c620*/  FMUL.FTZ R18, R18, UR11 ;  /* 0x0000000b12127c20 */ /* 0x000fc40008410000 */
[----:B------:R-:W-:Y:S01]  /*c630*/  HMMA.16816.F32.BF16 R20, R32, R30, R20 ;  /* 0x0000001e2014723c */ /* 0x000fe20000041814 */
[----:B------:R-:W-:Y:S02]  /*c640*/  MUFU.TANH R89, R89 ;  /* 0x0000005900597308 */ /* 0x000fe40000002400 */
[----:B------:R-:W-:Y:S01]  /*c650*/  FMUL.FTZ R19, R12, UR11 ;  /* 0x0000000b0c137c20 */ /* 0x000fe20008410000 */
[----:B------:R-:W-:-:S05]  /*c660*/  FMUL.FTZ R90, R14, UR11 ;  /* 0x0000000b0e5a7c20 */ /* 0x000fca0008410000 */
[----:B------:R-:W-:Y:S02]  /*c670*/  MUFU.TANH R16, R16 ;  /* 0x0000001000107308 */ /* 0x000fe40000002400 */
[----:B------:R-:W-:Y:S01]  /*c680*/  FMUL.FTZ R28, R24, UR11 ;  /* 0x0000000b181c7c20 */ /* 0x000fe20008410000 */
[----:B------:R-:W-:Y:S01]  /*c690*/  FMUL.FTZ R29, R25, UR11 ;  /* 0x0000000b191d7c20 */ /* 0x000fe20008410000 */
[----:B------:R-:W-:Y:S01]  /*c6a0*/  FMUL.FTZ R30, R26, UR11 ;  /* 0x0000000b1a1e7c20 */ /* 0x000fe20008410000 */
[----:B------:R-:W-:Y:S02]  /*c6b0*/  FMUL.FTZ R31, R27, UR11 ;  /* 0x0000000b1b1f7c20 */ /* 0x000fe40008410000 */
[----:B------:R-:W2:Y:S01]  /*c6c0*/  LDSM.16.M88.4 R24, [R85+0x5800] ;  /* 0x005800005518783b */ /* 0x000ea20000000200 */
[----:B------:R-:W3:Y:S02]  /*c6d0*/  MUFU.TANH R28, R28 ;  /* 0x0000001c001c7308 */ /* 0x000ee40000002400 */
[----:B------:R-:W-:Y:S01]  /*c6e0*/  FMUL.FTZ R20, R20, UR11 ;  /* 0x0000000b14147c20 */ /* 0x000fe20008410000 */
[----:B------:R-:W-:Y:S01]  /*c6f0*/  FMUL.FTZ R21, R21, UR11 ;  /* 0x0000000b15157c20 */ /* 0x000fe20008410000 */
[----:B------:R-:W-:Y:S01]  /*c700*/  FMUL.FTZ R22, R22, UR11 ;  /* 0x0000000b16167c20 */ /* 0x000fe20008410000 */
[----:B------:R-:W-:-:S03]  /*c710*/  FMUL.FTZ R23, R23, UR11 ;  /* 0x0000000b17177c20 */ /* 0x000fc60008410000 */
[----:B------:R-:W-:Y:S08]  /*c720*/  MUFU.TANH R29, R29 ;  /* 0x0000001d001d7308 */ /* 0x000ff00000002400 */
[----:B------:R-:W4:Y:S08]  /*c730*/  MUFU.TANH R30, R30 ;  /* 0x0000001e001e7308 */ /* 0x000f300000002400 */
[----:B------:R-:W5:Y:S08]  /*c740*/  MUFU.TANH R31, R31 ;  /* 0x0000001f001f7308 */ /* 0x000f700000002400 */
[----:B------:R-:W5:Y:S01]  /*c750*/  MUFU.TANH R20, R20 ;  /* 0x0000001400147308 */ /* 0x000f620000002400 */
[----:B--2---:R-:W-:Y:S01]  /*c760*/  HMMA.16816.F32.BF16 R8, R32, R24, R8 ;  /* 0x000000182008723c */ /* 0x004fe20000041808 */
[----:B------:R-:W-:Y:S01]  /*c770*/  FMUL.FTZ R24, R13, UR11 ;  /* 0x0000000b0d187c20 */ /* 0x000fe20008410000 */
[----:B------:R-:W-:-:S05]  /*c780*/  FMUL.FTZ R25, R15, UR11 ;  /* 0x0000000b0f197c20 */ /* 0x000fca0008410000 */
[----:B------:R-:W-:Y:S01]  /*c790*/  MUFU.TANH R21, R21 ;  /* 0x0000001500157308 */ /* 0x000fe20000002400 */
[----:B------:R-:W2:Y:S01]  /*c7a0*/  LDSM.16.M88.4 R12, [R85+0x5c00] ;  /* 0x005c0000550c783b */ /* 0x000ea20000000200 */
[----:B------:R-:W-:-:S04]  /*c7b0*/  DEPBAR.LE SB0, 0x0 ;  /* 0x000080000000791a */ /* 0x000fc80000000000 */
[----:B------:R-:W-:Y:S02]  /*c7c0*/  HMMA.16816.F32.BF16 R4, R32, R26, R4 ;  /* 0x0000001a2004723c */ /* 0x000fe40000041804 */
[----:B------:R-:W5:Y:S04]  /*c7d0*/  MUFU.TANH R22, R22 ;  /* 0x0000001600167308 */ /* 0x000f680000002400 */
[----:B------:R-:W-:Y:S01]  /*c7e0*/  FMUL.FTZ R117, R8, UR11 ;  /* 0x0000000b08757c20 */ /* 0x000fe20008410000 */
[----:B-1----:R-:W-:Y:S02]  /*c7f0*/  IMAD.SHL.U32 R8, R100, 0x2, RZ ;  /* 0x0000000264087824 */ /* 0x002fe400078e00ff */
[----:B------:R-:W-:Y:S01]  /*c800*/  FMUL.FTZ R119, R9, UR11 ;  /* 0x0000000b09777c20 */ /* 0x000fe20008410000 */
[----:B------:R-:W-:-:S02]  /*c810*/  IMAD.SHL.U32 R9, R88, 0x40, RZ ;  /* 0x0000004058097824 */ /* 0x000fc400078e00ff */
[----:B------:R-:W-:Y:S01]  /*c820*/  FMUL.FTZ R118, R11, UR11 ;  /* 0x0000000b0b767c20 */ /* 0x000fe20008410000 */
[----:B------:R-:W-:Y:S01]  /*c830*/  MUFU.TANH R23, R23 ;  /* 0x0000001700177308 */ /* 0x000fe20000002400 */
[----:B------:R-:W-:Y:S01]  /*c840*/  LOP3.LUT R8, R8, 0x6, RZ, 0xc0, !PT ;  /* 0x0000000608087812 */ /* 0x000fe200078ec0ff */
[----:B------:R-:W-:-:S04]  /*c850*/  FMUL.FTZ R10, R10, UR11 ;  /* 0x0000000b0a0a7c20 */ /* 0x000fc80008410000 */
[----:B------:R-:W-:Y:S01]  /*c860*/  FMUL.FTZ R103, R5, UR11 ;  /* 0x0000000b05677c20 */ /* 0x000fe20008410000 */
[----:B------:R-:W-:Y:S01]  /*c870*/  LOP3.LUT R9, R9, R8, RZ, 0xfc, !PT ;  /* 0x0000000809097212 */ /* 0x000fe200078efcff */
[----:B------:R-:W-:Y:S01]  /*c880*/  FMUL.FTZ R4, R4, UR11 ;  /* 0x0000000b04047c20 */ /* 0x000fe20008410000 */
[----:B------:R-:W-:Y:S01]  /*c890*/  FMUL.FTZ R102, R6, UR11 ;  /* 0x0000000b06667c20 */ /* 0x000fe20008410000 */
[----:B------:R-:W1:Y:S01]  /*c8a0*/  MUFU.TANH R17, R17 ;  /* 0x0000001100117308 */ /* 0x000e620000002400 */
[----:B------:R-:W-:Y:S01]  /*c8b0*/  FMUL.FTZ R116, R7, UR11 ;  /* 0x0000000b07747c20 */ /* 0x000fe20008410000 */
[C---:B------:R-:W-:Y:S02]  /*c8c0*/  VIADD R11, R9.reuse, 0xffffff81 ;  /* 0xffffff81090b7836 */ /* 0x040fe40000000000 */
[----:B------:R-:W-:-:S03]  /*c8d0*/  VIADD R27, R9, 0xffffff80 ;  /* 0xffffff80091b7836 */ /* 0x000fc60000000000 */
[C---:B------:R-:W-:Y:S01]  /*c8e0*/  ISETP.GE.AND P2, PT, R11.reuse, R0, PT ;  /* 0x000000000b00720c */ /* 0x040fe20003f46270 */
[----:B------:R-:W-:Y:S01]  /*c8f0*/  MUFU.TANH R25, R25 ;  /* 0x0000001900197308 */ /* 0x000fe20000002400 */
[----:B------:R-:W-:Y:S01]  /*c900*/  ISETP.GE.AND P1, PT, R11, R2, PT ;  /* 0x000000020b00720c */ /* 0x000fe20003f26270 */
[----:B------:R-:W-:Y:S01]  /*c910*/  VIADD R11, R9, 0xffffff89 ;  /* 0xffffff89090b7836 */ /* 0x000fe20000000000 */
[C---:B------:R-:W-:Y:S01]  /*c920*/  ISETP.GE.AND P5, PT, R27.reuse, R0, PT ;  /* 0x000000001b00720c */ /* 0x040fe20003fa6270 */
[----:B--2---:R-:W-:Y:S01]  /*c930*/  HMMA.16816.F32.BF16 R96, R32, R12, R96 ;  /* 0x0000000c2060723c */ /* 0x004fe20000041860 */
[----:B------:R-:W-:Y:S01]  /*c940*/  ISETP.GE.AND P4, PT, R27, R2, PT ;  /* 0x000000021b00720c */ /* 0x000fe20003f86270 */
[C---:B------:R-:W-:Y:S01]  /*c950*/  VIADD R27, R9.reuse, 0xffffff88 ;  /* 0xffffff88091b7836 */ /* 0x040fe20000000000 */
[----:B---3--:R-:W-:Y:S01]  /*c960*/  FSEL R5, R28, -INF , !P5 ;  /* 0xff8000001c057808 */ /* 0x008fe20006800000 */
[----:B------:R-:W2:Y:S01]  /*c970*/  MUFU.TANH R18, R18 ;  /* 0x0000001200127308 */ /* 0x000ea20000002400 */
[----:B------:R-:W-:Y:S01]  /*c980*/  VIADD R13, R9, 0xffffff90 ;  /* 0xffffff90090d7836 */ /* 0x000fe20000000000 */
[----:B------:R-:W-:-:S02]  /*c990*/  ISETP.GE.AND P3, PT, R11, R0, PT ;  /* 0x000000000b00720c */ /* 0x000fc40003f66270 */
[----:B------:R-:W-:Y:S01]  /*c9a0*/  HMMA.16816.F32.BF16 R92, R32, R14, R92 ;  /* 0x0000000e205c723c */ /* 0x000fe2000004185c */
[----:B------:R-:W-:Y:S01]  /*c9b0*/  ISETP.GE.AND P5, PT, R11, R2, PT ;  /* 0x000000020b00720c */ /* 0x000fe20003fa6270 */
[----:B------:R-:W-:Y:S01]  /*c9c0*/  VIADD R11, R9, 0xffffff91 ;  /* 0xffffff91090b7836 */ /* 0x000fe20000000000 */
[C---:B------:R-:W-:Y:S01]  /*c9d0*/  ISETP.GE.AND P0, PT, R27.reuse, R0, PT ;  /* 0x000000001b00720c */ /* 0x040fe20003f06270 */
[----:B------:R-:W-:Y:S01]  /*c9e0*/  MUFU.TANH R24, R24 ;  /* 0x0000001800187308 */ /* 0x000fe20000002400 */
[----:B------:R-:W-:Y:S01]  /*c9f0*/  ISETP.GE.AND P6, PT, R27, R2, PT ;  /* 0x000000021b00720c */ /* 0x000fe20003fc6270 */
[C---:B------:R-:W-:Y:S01]  /*ca00*/  VIADD R27, R9.reuse, 0xffffff98 ;  /* 0xffffff98091b7836 */ /* 0x040fe20000000000 */
[----:B----4-:R-:W-:Y:S01]  /*ca10*/  FSEL R30, R30, -INF , !P4 ;  /* 0xff8000001e1e7808 */ /* 0x010fe20006000000 */
[----:B------:R-:W-:Y:S01]  /*ca20*/  VIADD R15, R9, 0xffffffa8 ;  /* 0xffffffa8090f7836 */ /* 0x000fe20000000000 */
[----:B------:R-:W-:Y:S02]  /*ca30*/  FSEL R29, R29, -INF , !P2 ;  /* 0xff8000001d1d7808 */ /* 0x000fe40005000000 */
[----:B------:R-:W-:Y:S01]  /*ca40*/  FMUL.FTZ R12, R98, UR11 ;  /* 0x0000000b620c7c20 */ /* 0x000fe20008410000 */
[----:B------:R-:W3:Y:S01]  /*ca50*/  MUFU.TANH R90, R90 ;  /* 0x0000005a005a7308 */ /* 0x000ee20000002400 */
[----:B------:R-:W-:Y:S01]  /*ca60*/  ISETP.GE.AND P4, PT, R13, R0, PT ;  /* 0x000000000d00720c */ /* 0x000fe20003f86270 */
[----:B------:R-:W-:Y:S01]  /*ca70*/  FMUL.FTZ R97, R97, UR11 ;  /* 0x0000000b61617c20 */ /* 0x000fe20008410000 */
[----:B------:R-:W-:Y:S01]  /*ca80*/  ISETP.GE.AND P2, PT, R13, R2, PT ;  /* 0x000000020d00720c */ /* 0x000fe20003f46270 */
[----:B------:R-:W-:Y:S01]  /*ca90*/  VIADD R13, R9, 0xffffff99 ;  /* 0xffffff99090d7836 */ /* 0x000fe20000000000 */
[----:B-----5:R-:W-:-:S02]  /*caa0*/  FSEL R6, R31, -INF , !P1 ;  /* 0xff8000001f067808 */ /* 0x020fc40004800000 */
[----:B------:R-:W-:Y:S01]  /*cab0*/  FSEL R7, R20, -INF , !P0 ;  /* 0xff80000014077808 */ /* 0x000fe20004000000 */
[----:B------:R-:W4:Y:S01]  /*cac0*/  MUFU.TANH R119, R119 ;  /* 0x0000007700777308 */ /* 0x000f220000002400 */
[----:B------:R-:W-:Y:S01]  /*cad0*/  ISETP.GE.AND P1, PT, R11, R0, PT ;  /* 0x000000000b00720c */ /* 0x000fe20003f26270 */
[----:B------:R-:W-:Y:S01]  /*cae0*/  FMUL.FTZ R35, R95, UR11 ;  /* 0x0000000b5f237c20 */ /* 0x000fe20008410000 */
[----:B------:R-:W-:Y:S01]  /*caf0*/  ISETP.GE.AND P0, PT, R11, R2, PT ;  /* 0x000000020b00720c */ /* 0x000fe20003f06270 */
[----:B------:R-:W-:Y:S01]  /*cb00*/  FMUL.FTZ R92, R92, UR11 ;  /* 0x0000000b5c5c7c20 */ /* 0x000fe20008410000 */
[----:B------:R-:W-:Y:S02]  /*cb10*/  FSEL R8, R22, -INF , !P6 ;  /* 0xff80000016087808 */ /* 0x000fe40007000000 */
[----:B------:R-:W-:Y:S01]  /*cb20*/  FSEL R11, R21, -INF , !P3 ;  /* 0xff800000150b7808 */ /* 0x000fe20005800000 */
[----:B------:R-:W-:Y:S01]  /*cb30*/  MUFU.TANH R117, R117 ;  /* 0x0000007500757308 */ /* 0x000fe20000002400 */
[----:B------:R-:W-:-:S02]  /*cb40*/  ISETP.GE.AND P6, PT, R27, R0, PT ;  /* 0x000000001b00720c */ /* 0x000fc40003fc6270 */
[-C--:B------:R-:W-:Y:S01]  /*cb50*/  ISETP.GE.AND P3, PT, R27, R2.reuse, PT ;  /* 0x000000021b00720c */ /* 0x080fe20003f66270 */
[----:B------:R-:W-:Y:S01]  /*cb60*/  VIADD R27, R9, 0xffffffa1 ;  /* 0xffffffa1091b7836 */ /* 0x000fe20000000000 */
[----:B------:R-:W-:Y:S01]  /*cb70*/  FSEL R21, R89, -INF , !P4 ;  /* 0xff80000059157808 */ /* 0x000fe20006000000 */
[----:B------:R-:W-:Y:S01]  /*cb80*/  FMUL.FTZ R89, R93, UR11 ;  /* 0x0000000b5d597c20 */ /* 0x000fe20008410000 */
[----:B------:R-:W-:Y:S01]  /*cb90*/  ISETP.GE.AND P4, PT, R13, R2, PT ;  /* 0x000000020d00720c */ /* 0x000fe20003f86270 */
[----:B------:R-:W5:Y:S01]  /*cba0*/  MUFU.TANH R19, R19 ;  /* 0x0000001300137308 */ /* 0x000f620000002400 */
[----:B-1----:R-:W-:Y:S02]  /*cbb0*/  FSEL R20, R17, -INF , !P0 ;  /* 0xff80000011147808 */ /* 0x002fe40004000000 */
[----:B--2---:R-:W-:Y:S02]  /*cbc0*/  FSEL R22, R18, -INF , !P2 ;  /* 0xff80000012167808 */ /* 0x004fe40005000000 */
[----:B------:R-:W-:-:S02]  /*cbd0*/  ISETP.GE.AND P0, PT, R27, R0, PT ;  /* 0x000000001b00720c */ /* 0x000fc40003f06270 */
[----:B---3--:R-:W-:Y:S01]  /*cbe0*/  FSEL R18, R90, -INF , !P3 ;  /* 0xff8000005a127808 */ /* 0x008fe20005800000 */
[----:B------:R-:W1:Y:S01]  /*cbf0*/  MUFU.TANH R12, R12 ;  /* 0x0000000c000c7308 */ /* 0x000e620000002400 */
[----:B------:R-:W-:Y:S01]  /*cc00*/  ISETP.GE.AND P3, PT, R15, R0, PT ;  /* 0x000000000f00720c */ /* 0x000fe20003f66270 */
[----:B------:R-:W-:Y:S01]  /*cc10*/  FMUL.FTZ R90, R94, UR11 ;  /* 0x0000000b5e5a7c20 */ /* 0x000fe20008410000 */
[----:B----4-:R-:W-:-:S05]  /*cc20*/  FSEL R119, R119, -INF , !P0 ;  /* 0xff80000077777808 */ /* 0x010fca0004000000 */
[----:B------:R2:W-:Y:S01]  /*cc30*/  MUFU.TANH R115, R4 ;  /* 0x0000000400737308 */ /* 0x0005e20000002400 */
[----:B-----5:R-:W-:Y:S02]  /*cc40*/  FSEL R19, R19, -INF , !P6 ;  /* 0xff80000013137808 */ /* 0x020fe40007000000 */
[----:B------:R-:W-:-:S05]  /*cc50*/  ISETP.GE.AND P6, PT, R27, R2, PT ;  /* 0x000000021b00720c */ /* 0x000fca0003fc6270 */
[----:B------:R3:W-:Y:S08]  /*cc60*/  MUFU.TANH R120, R10 ;  /* 0x0000000a00787308 */ /* 0x0007f00000002400 */
[----:B------:R-:W4:Y:S01]  /*cc70*/  MUFU.TANH R118, R118 ;  /* 0x0000007600767308 */ /* 0x000f220000002400 */
[----:B--2---:R-:W-:Y:S02]  /*cc80*/  FSEL R4, R23, -INF , !P5 ;  /* 0xff80000017047808 */ /* 0x004fe40006800000 */
[----:B------:R-:W-:Y:S01]  /*cc90*/  ISETP.GE.AND P5, PT, R13, R0, PT ;  /* 0x000000000d00720c */ /* 0x000fe20003fa6270 */
[----:B------:R-:W-:Y:S01]  /*cca0*/  VIADD R13, R9, 0xffffffa0 ;  /* 0xffffffa0090d7836 */ /* 0x000fe20000000000 */
[----:B------:R-:W-:-:S02]  /*ccb0*/  FSEL R23, R16, -INF , !P1 ;  /* 0xff80000010177808 */ /* 0x000fc40004800000 */
[----:B------:R-:W-:Y:S01]  /*ccc0*/  FSEL R16, R25, -INF , !P4 ;  /* 0xff80000019107808 */ /* 0x000fe20006000000 */
[----:B------:R-:W-:Y:S02]  /*ccd0*/  VIADD R25, R9, 0xffffffb0 ;  /* 0xffffffb009197836 */ /* 0x000fe40000000000 */
[----:B---3--:R-:W-:Y:S01]  /*cce0*/  FMUL.FTZ R10, R96, UR11 ;  /* 0x0000000b600a7c20 */ /* 0x008fe20008410000 */
[C---:B------:R-:W-:Y:S01]  /*ccf0*/  ISETP.GE.AND P2, PT, R13.reuse, R0, PT ;  /* 0x000000000d00720c */ /* 0x040fe20003f46270 */
[----:B------:R-:W-:Y:S01]  /*cd00*/  MUFU.TANH R103, R103 ;  /* 0x0000006700677308 */ /* 0x000fe20000002400 */
[-C--:B------:R-:W-:Y:S01]  /*cd10*/  ISETP.GE.AND P1, PT, R13, R2.reuse, PT ;  /* 0x000000020d00720c */ /* 0x080fe20003f26270 */
[----:B------:R-:W-:Y:S01]  /*cd20*/  FMUL.FTZ R13, R99, UR11 ;  /* 0x0000000b630d7c20 */ /* 0x000fe20008410000 */
[----:B------:R-:W-:Y:S02]  /*cd30*/  FSEL R17, R24, -INF , !P5 ;  /* 0xff80000018117808 */ /* 0x000fe40006800000 */
[-C--:B------:R-:W-:Y:S01]  /*cd40*/  ISETP.GE.AND P5, PT, R15, R2.reuse, PT ;  /* 0x000000020f00720c */ /* 0x080fe20003fa6270 */
[----:B------:R-:W-:Y:S01]  /*cd50*/  VIADD R15, R9, 0xffffffa9 ;  /* 0xffffffa9090f7836 */ /* 0x000fe20000000000 */
[----:B------:R-:W-:Y:S01]  /*cd60*/  ISETP.GE.AND P0, PT, R25, R2, PT ;  /* 0x000000021900720c */ /* 0x000fe20003f06270 */
[----:B------:R-:W2:Y:S01]  /*cd70*/  MUFU.TANH R102, R102 ;  /* 0x0000006600667308 */ /* 0x000ea20000002400 */
[----:B------:R-:W-:-:S02]  /*cd80*/  FSEL R117, R117, -INF , !P2 ;  /* 0xff80000075757808 */ /* 0x000fc40005000000 */
[C---:B------:R-:W-:Y:S02]  /*cd90*/  ISETP.GE.AND P4, PT, R15.reuse, R0, PT ;  /* 0x000000000f00720c */ /* 0x040fe40003f86270 */
[----:B------:R-:W-:Y:S01]  /*cda0*/  ISETP.GE.AND P2, PT, R15, R2, PT ;  /* 0x000000020f00720c */ /* 0x000fe20003f46270 */
[----:B------:R-:W-:Y:S01]  /*cdb0*/  VIADD R15, R9, 0xffffffb1 ;  /* 0xffffffb1090f7836 */ /* 0x000fe20000000000 */
[----:B-1----:R-:W-:Y:S01]  /*cdc0*/  FSEL R94, R12, -INF , !P0 ;  /* 0xff8000000c5e7808 */ /* 0x002fe20004000000 */
[----:B------:R-:W1:Y:S01]  /*cdd0*/  MUFU.TANH R116, R116 ;  /* 0x0000007400747308 */ /* 0x000e620000002400 */
[----:B------:R-:W-:Y:S02]  /*cde0*/  ISETP.GE.AND P0, PT, R88, 0x3, PT ;  /* 0x000000035800780c */ /* 0x000fe40003f06270 */
[----:B----4-:R-:W-:Y:S02]  /*cdf0*/  FSEL R118, R118, -INF , !P6 ;  /* 0xff80000076767808 */ /* 0x010fe40007000000 */
[----:B------:R-:W-:-:S02]  /*ce00*/  FSEL R115, R115, -INF , !P3 ;  /* 0xff80000073737808 */ /* 0x000fc40005800000 */
[C---:B------:R-:W-:Y:S01]  /*ce10*/  ISETP.GE.AND P6, PT, R15.reuse, R0, PT ;  /* 0x000000000f00720c */ /* 0x040fe20003fc6270 */
[----:B------:R-:W3:Y:S01]  /*ce20*/  MUFU.TANH R10, R10 ;  /* 0x0000000a000a7308 */ /* 0x000ee20000002400 */
[----:B------:R-:W-:Y:S01]  /*ce30*/  ISETP.GE.AND P3, PT, R15, R2, PT ;  /* 0x000000020f00720c */ /* 0x000fe20003f66270 */
[C---:B------:R-:W-:Y:S01]  /*ce40*/  VIADD R15, R9.reuse, 0xffffffb8 ;  /* 0xffffffb8090f7836 */ /* 0x040fe20000000000 */
[----:B------:R-:W-:Y:S01]  /*ce50*/  FSEL R120, R120, -INF , !P1 ;  /* 0xff80000078787808 */ /* 0x000fe20004800000 */
[----:B------:R-:W-:Y:S01]  /*ce60*/  VIADD R9, R9, 0xffffffb9 ;  /* 0xffffffb909097836 */ /* 0x000fe20000000000 */
[----:B------:R-:W-:Y:S02]  /*ce70*/  ISETP.GE.AND P1, PT, R25, R0, PT ;  /* 0x000000001900720c */ /* 0x000fe40003f26270 */
[----:B--2---:R-:W-:Y:S01]  /*ce80*/  FSEL R102, R102, -INF , !P5 ;  /* 0xff80000066667808 */ /* 0x004fe20006800000 */
[----:B------:R-:W2:Y:S01]  /*ce90*/  MUFU.TANH R97, R97 ;  /* 0x0000006100617308 */ /* 0x000ea20000002400 */
[----:B------:R-:W-:-:S02]  /*cea0*/  FSEL R103, R103, -INF , !P4 ;  /* 0xff80000067677808 */ /* 0x000fc40006000000 */
[----:B-1----:R-:W-:Y:S02]  /*ceb0*/  FSEL R116, R116, -INF , !P2 ;  /* 0xff80000074747808 */ /* 0x002fe40005000000 */
[-C--:B------:R-:W-:Y:S02]  /*cec0*/  ISETP.GE.AND P5, PT, R15, R0.reuse, PT ;  /* 0x000000000f00720c */ /* 0x080fe40003fa6270 */
[----:B------:R-:W-:Y:S01]  /*ced0*/  ISETP.GE.AND P4, PT, R9, R0, PT ;  /* 0x000000000900720c */ /* 0x000fe20003f86270 */
[----:B------:R-:W1:Y:S01]  /*cee0*/  MUFU.TANH R13, R13 ;  /* 0x0000000d000d7308 */ /* 0x000e620000002400 */
[----:B---3--:R-:W-:Y:S01]  /*cef0*/  FSEL R95, R10, -INF , !P1 ;  /* 0xff8000000a5f7808 */ /* 0x008fe20004800000 */
[----:B------:R-:W-:Y:S01]  /*cf00*/  BAR.SYNC.DEFER_BLOCKING 0x0 ;  /* 0x0000000000007b1d */ /* 0x000fe20000010000 */
[-C--:B------:R-:W-:Y:S02]  /*cf10*/  ISETP.GE.AND P2, PT, R15, R2.reuse, PT ;  /* 0x000000020f00720c */ /* 0x080fe40003f46270 */
[----:B------:R-:W-:-:S03]  /*cf20*/  ISETP.GE.AND P1, PT, R9, R2, PT ;  /* 0x000000020900720c */ /* 0x000fc60003f26270 */
[----:B------:R1:W3:Y:S01]  /*cf30*/  MUFU.TANH R96, R92 ;  /* 0x0000005c00607308 */ /* 0x0002e20000002400 */
[----:B--2---:R-:W-:-:S07]  /*cf40*/  FSEL R97, R97, -INF , !P6 ;  /* 0xff80000061617808 */ /* 0x004fce0007000000 */
[----:B------:R-:W2:Y:S08]  /*cf50*/  MUFU.TANH R89, R89 ;  /* 0x0000005900597308 */ /* 0x000eb00000002400 */
[----:B------:R-:W4:Y:S01]  /*cf60*/  MUFU.TANH R90, R90 ;  /* 0x0000005a005a7308 */ /* 0x000f220000002400 */
[----:B-1----:R-:W-:Y:S02]  /*cf70*/  FSEL R92, R13, -INF , !P3 ;  /* 0xff8000000d5c7808 */ /* 0x002fe40005800000 */
[----:B---3--:R-:W-:-:S05]  /*cf80*/  FSEL R96, R96, -INF , !P5 ;  /* 0xff80000060607808 */ /* 0x008fca0006800000 */
[----:B------:R-:W1:Y:S01]  /*cf90*/  MUFU.TANH R35, R35 ;  /* 0x0000002300237308 */ /* 0x000e620000002400 */
[----:B--2---:R-:W-:Y:S02]  /*cfa0*/  FSEL R89, R89, -INF , !P4 ;  /* 0xff80000059597808 */ /* 0x004fe40006000000 */
[----:B----4-:R-:W-:Y:S02]  /*cfb0*/  FSEL R90, R90, -INF , !P2 ;  /* 0xff8000005a5a7808 */ /* 0x010fe40005000000 */
[----:B-1----:R-:W-:Y:S01]  /*cfc0*/  FSEL R35, R35, -INF , !P1 ;  /* 0xff80000023237808 */ /* 0x002fe20004800000 */
        /* <DEDUP_REMOVED lines=35> */
[----:B------:R-:W-:Y:S02]  /*d200*/  ISETP.GE.U32.AND P1, PT, R9, R10, PT ;  /* 0x0000000a0900720c */ /* 0x000fe40003f26070 */
[----:B------:R-:W-:-:S09]  /*d210*/  LOP3.LUT R9, RZ, R12, RZ, 0x33, !PT ;  /* 0x0000000cff097212 */ /* 0x000fd200078e33ff */
[----:B------:R-:W-:Y:S02]  /*d220*/  @P5 IADD3 R24, PT, PT, R24, 0x1, RZ ;  /* 0x0000000118185810 */ /* 0x000fe40007ffe0ff */
[----:B------:R-:W-:Y:S01]  /*d230*/  @P1 VIADD R2, R2, 0x1 ;  /* 0x0000000102021836 */ /* 0x000fe20000000000 */
[----:B------:R-:W-:Y:S02]  /*d240*/  ISETP.NE.AND P1, PT, R12, RZ, PT ;  /* 0x000000ff0c00720c */ /* 0x000fe40003f25270 */
[----:B------:R-:W-:Y:S02]  /*d250*/  @!P3 IMAD.MOV R24, RZ, RZ, -R24 ;  /* 0x000000ffff18b224 */ /* 0x000fe400078e0a18 */
[----:B------:R-:W-:-:S03]  /*d260*/  MOV R0, R2 ;  /* 0x0000000200007202 */ /* 0x000fc60000000f00 */
[----:B------:R-:W-:Y:S02]  /*d270*/  SEL R2, R9, R24, !P1 ;  /* 0x0000001809027207 */ /* 0x000fe40004800000 */
[----:B------:R-:W-:-:S03]  /*d280*/  @!P0 IADD3 R0, PT, PT, -R0, RZ, RZ ;  /* 0x000000ff00008210 */ /* 0x000fc60007ffe1ff */
[----:B------:R-:W-:Y:S01]  /*d290*/  IMAD.WIDE R26, R2, 0x4, R112 ;  /* 0x00000004021a7825 */ /* 0x000fe200078e0270 */
[----:B------:R-:W-:-:S04]  /*d2a0*/  SEL R9, R9, R0, !P1 ;  /* 0x0000000009097207 */ /* 0x000fc80004800000 */
[----:B------:R-:W3:Y:S01]  /*d2b0*/  LDG.E R13, desc[UR6][R26.64] ;  /* 0x000000061a0d7981 */ /* 0x000ee2000c1e1900 */
        /* <DEDUP_REMOVED lines=18> */
.L_x_4552:
[----:B------:R-:W-:Y:S01]  /*d3e0*/  UMOV UR8, URZ ;  /* 0x000000ff00087c82 */ /* 0x000fe20008000000 */
[----:B------:R-:W-:Y:S01]  /*d3f0*/  IMAD.SHL.U32 R0, R86, 0x40, RZ ;  /* 0x0000004056007824 */ /* 0x000fe200078e00ff */
[----:B------:R-:W-:-:S05]  /*d400*/  IADD3 R2, P0, PT, RZ, -UR8, RZ ;  /* 0x80000008ff027c10 */ /* 0x000fca000ff1e0ff */
[----:B------:R-:W-:-:S05]  /*d410*/  IMAD.X R0, RZ, RZ, ~R0, P0 ;  /* 0x000000ffff007224 */ /* 0x000fca00000e0e00 */
[----:B------:R-:W-:-:S04]  /*d420*/  SHF.R.S64 R9, R2, 0x1f, R0 ;  /* 0x0000001f02097819 */ /* 0x000fc80000001000 */
[----:B------:R-:W-:-:S04]  /*d430*/  IADD3 R106, P0, PT, R9, R106, RZ ;  /* 0x0000006a096a7210 */ /* 0x000fc80007f1e0ff */
[----:B------:R-:W-:-:S09]  /*d440*/  LEA.HI.X.SX32 R107, R0, R107, 0x1, P0 ;  /* 0x0000006b006b7211 */ /* 0x000fd200000f0eff */
.L_x_4553:
        /* <DEDUP_REMOVED lines=12> */
.L_x_4551:
        /* <DEDUP_REMOVED lines=12> */
[----:B-1----:R-:W-:Y:S02]  /*d5d0*/  FMNMX3.FTZ R13, R0, R95, R97, !PT ;  /* 0x0000005f000d7276 */ /* 0x002fe40007810061 */
        /* <DEDUP_REMOVED lines=16> */
[----:B------:R-:W-:Y:S01]  /*d6e0*/  FSEL R86, R86, RZ, P1 ;  /* 0x000000ff56567208 */ /* 0x000fe20000800000 */
[C---:B------:R-:W-:Y:S01]  /*d6f0*/  FMUL.FTZ R85, R26.reuse, UR4 ;  /* 0x000000041a557c20 */ /* 0x040fe20008410000 */
[----:B------:R-:W-:Y:S01]  /*d700*/  FSETP.NEU.FTZ.AND P0, PT, R26, -INF , PT ;  /* 0xff8000001a00780b */ /* 0x000fe20003f1d000 */
[----:B------:R-:W-:Y:S02]  /*d710*/  FADD.FTZ R31, R84, -R31 ;  /* 0x8000001f541f7221 */ /* 0x000fe40000010000 */
[--C-:B------:R-:W-:Y:S01]  /*d720*/  FFMA.FTZ R32, R5, UR4, -R86.reuse ;  /* 0x0000000405207c23 */ /* 0x100fe20008010856 */
[----:B------:R-:W-:Y:S01]  /*d730*/  FSEL R85, R85, RZ, P0 ;  /* 0x000000ff55557208 */ /* 0x000fe20000000000 */
[----:B------:R-:W1:Y:S01]  /*d740*/  S2R R5, SR_TID.X ;  /* 0x0000000000057919 */ /* 0x000e620000002100 */
[--C-:B------:R-:W-:Y:S01]  /*d750*/  FFMA.FTZ R2, R11, UR4, -R86.reuse ;  /* 0x000000040b027c23 */ /* 0x100fe20008010856 */
[--C-:B------:R-:W-:Y:S01]  /*d760*/  FFMA.FTZ R24, R29, UR4, -R86.reuse ;  /* 0x000000041d187c23 */ /* 0x100fe20008010856 */
[----:B------:R-:W-:Y:S01]  /*d770*/  FFMA.FTZ R25, R7, UR4, -R86 ;  /* 0x0000000407197c23 */ /* 0x000fe20008010856 */
[--C-:B------:R-:W-:Y:S01]  /*d780*/  FFMA.FTZ R0, R6, UR4, -R85.reuse ;  /* 0x0000000406007c23 */ /* 0x100fe20008010855 */
[--C-:B------:R-:W-:Y:S01]  /*d790*/  FFMA.FTZ R28, R8, UR4, -R85.reuse ;  /* 0x00000004081c7c23 */ /* 0x100fe20008010855 */
[----:B------:R-:W-:Y:S01]  /*d7a0*/  FSEL R6, R26, RZ, P0 ;  /* 0x000000ff1a067208 */ /* 0x000fe20000000000 */
[----:B------:R-:W2:Y:S01]  /*d7b0*/  LDSM.16.MT88.4 R8, [R91+0x6000] ;  /* 0x006000005b08783b */ /* 0x000ea20000004200 */
[--C-:B------:R-:W-:Y:S01]  /*d7c0*/  FFMA.FTZ R30, R30, UR4, -R85.reuse ;  /* 0x000000041e1e7c23 */ /* 0x100fe20008010855 */
[----:B------:R-:W-:Y:S01]  /*d7d0*/  FMUL.FTZ R31, R31, UR4 ;  /* 0x000000041f1f7c20 */ /* 0x000fe20008410000 */
[----:B------:R-:W-:Y:S01]  /*d7e0*/  MUFU.EX2 R32, R32 ;  /* 0x0000002000207308 */ /* 0x000fe20000000800 */
[----:B------:R-:W-:Y:S01]  /*d7f0*/  FADD.FTZ R3, R3, -R6 ;  /* 0x8000000603037221 */ /* 0x000fe20000010000 */
[--C-:B------:R-:W-:Y:S01]  /*d800*/  FFMA.FTZ R34, R21, UR4, -R86.reuse ;  /* 0x0000000415227c23 */ /* 0x100fe20008010856 */
[--C-:B------:R-:W-:Y:S01]  /*d810*/  FFMA.FTZ R87, R23, UR4, -R86.reuse ;  /* 0x0000000417577c23 */ /* 0x100fe20008010856 */
[--C-:B------:R-:W-:Y:S01]  /*d820*/  FFMA.FTZ R84, R19, UR4, -R86.reuse ;  /* 0x0000000413547c23 */ /* 0x100fe20008010856 */
[----:B------:R-:W-:Y:S01]  /*d830*/  FMUL.FTZ R29, R3, UR4 ;  /* 0x00000004031d7c20 */ /* 0x000fe20008410000 */
[--C-:B------:R-:W-:Y:S01]  /*d840*/  FFMA.FTZ R3, R4, UR4, -R85.reuse ;  /* 0x0000000404037c23 */ /* 0x100fe20008010855 */
[----:B------:R-:W-:Y:S01]  /*d850*/  IADD3 R4, PT, PT, R91, 0x6000, RZ ;  /* 0x000060005b047810 */ /* 0x000fe20007ffe0ff */
[----:B------:R-:W3:Y:S01]  /*d860*/  MUFU.EX2 R24, R24 ;  /* 0x0000001800187308 */ /* 0x000ee20000000800 */
        /* <DEDUP_REMOVED lines=9> */
[--C-:B------:R-:W-:Y:S01]  /*d900*/  FFMA.FTZ R124, R103, UR4, -R86.reuse ;  /* 0x00000004677c7c23 */ /* 0x100fe20008010856 */
[--C-:B------:R-:W-:Y:S01]  /*d910*/  FFMA.FTZ R119, R102, UR4, -R85.reuse ;  /* 0x0000000466777c23 */ /* 0x100fe20008010855 */
[--C-:B------:R-:W-:Y:S01]  /*d920*/  FFMA.FTZ R115, R115, UR4, -R86.reuse ;  /* 0x0000000473737c23 */ /* 0x100fe20008010856 */
[--C-:B------:R-:W-:Y:S01]  /*d930*/  FFMA.FTZ R120, R120, UR4, -R85.reuse ;  /* 0x0000000478787c23 */ /* 0x100fe20008010855 */
[----:B-1----:R-:W-:Y:S01]  /*d940*/  LOP3.LUT P0, RZ, R5, 0x4, RZ, 0xc0, !PT ;  /* 0x0000000405ff7812 */ /* 0x002fe2000780c0ff */
[--C-:B------:R-:W-:Y:S01]  /*d950*/  FFMA.FTZ R103, R118, UR4, -R85.reuse ;  /* 0x0000000476677c23 */ /* 0x100fe20008010855 */
[----:B------:R-:W1:Y:S01]  /*d960*/  MUFU.EX2 R2, R2 ;  /* 0x0000000200027308 */ /* 0x000e620000000800 */
[--C-:B------:R-:W-:Y:S01]  /*d970*/  FFMA.FTZ R102, R116, UR4, -R85.reuse ;  /* 0x0000000474667c23 */ /* 0x100fe20008010855 */
        /* <DEDUP_REMOVED lines=9> */
[----:B------:R-:W-:-:S02]  /*da10*/  @P0 IADD3 R33, PT, PT, R4, -0x20, RZ ;  /* 0xffffffe004210810 */ /* 0x000fc40007ffe0ff */
[----:B---3--:R-:W-:Y:S02]  /*da20*/  F2FP.BF16.F32.PACK_AB R4, R24, R32 ;  /* 0x000000201804723e */ /* 0x008fe400000010ff */
[----:B------:R-:W-:Y:S01]  /*da30*/  IADD3 R118, PT, PT, R88, -0x3, RZ ;  /* 0xfffffffd58767810 */ /* 0x000fe20007ffe0ff */
[----:B------:R-:W3:Y:S01]  /*da40*/  MUFU.EX2 R0, R0 ;  /* 0x0000000000007308 */ /* 0x000ee20000000800 */
[----:B------:R-:W4:Y:S01]  /*da50*/  LDSM.16.MT88.4 R12, [R33] ;  /* 0x00000000210c783b */ /* 0x000f220000004200 */
[----:B-1----:R-:W-:-:S03]  /*da60*/  F2FP.BF16.F32.PACK_AB R6, R2, R25 ;  /* 0x000000190206723e */ /* 0x002fc600000010ff */
[----:B------:R-:W-:Y:S03]  /*da70*/  LDSM.16.MT88.4 R16, [R33+0x400] ;  /* 0x000400002110783b */ /* 0x000fe60000004200 */
[----:B------:R-:W-:Y:S08]  /*da80*/  MUFU.EX2 R28, R28 ;  /* 0x0000001c001c7308 */ /* 0x000ff00000000800 */
[----:B------:R-:W1:Y:S01]  /*da90*/  MUFU.EX2 R31, R31 ;  /* 0x0000001f001f7308 */ /* 0x000e620000000800 */
[----:B---3--:R-:W-:-:S07]  /*daa0*/  F2FP.BF16.F32.PACK_AB R5, R0, R30 ;  /* 0x0000001e0005723e */ /* 0x008fce00000010ff */
[----:B------:R-:W3:Y:S08]  /*dab0*/  MUFU.EX2 R29, R29 ;  /* 0x0000001d001d7308 */ /* 0x000ef00000000800 */
[----:B------:R-:W5:Y:S01]  /*dac0*/  MUFU.EX2 R3, R3 ;  /* 0x0000000300037308 */ /* 0x000f620000000800 */
        /* <DEDUP_REMOVED lines=23> */
[C---:B--2---:R-:W-:Y:S01]  /*dc40*/  HMMA.16816.F32.BF16 R80, R4.reuse, R8, R80 ;  /* 0x000000080450723c */ /* 0x044fe20000041850 */
        /* <DEDUP_REMOVED lines=15> */
[C---:B----4-:R-:W-:Y:S01]  /*dd40*/  HMMA.16816.F32.BF16 R72, R4.reuse, R12, R72 ;  /* 0x0000000c0448723c */ /* 0x050fe20000041848 */
        /* <DEDUP_REMOVED lines=27> */
[----:B-1----:R-:W-:Y:S01]  /*df00*/  HMMA.16816.F32.BF16 R64, R4, R8, R64 ;  /* 0x000000080440723c */ /* 0x002fe20000041840 */
[----:B------:R-:W-:-:S04]  /*df10*/  MOV R3, R26 ;  /* 0x0000001a00037202 */ /* 0x000fc80000000f00 */
        /* <DEDUP_REMOVED lines=26> */
[----:B------:R-:W-:Y:S02]  /*e0c0*/  FADD.FTZ R99, R99, R28 ;  /* 0x0000001c63637221 */ /* 0x000fe40000010000 */
        /* <DEDUP_REMOVED lines=92> */
.L_x_4548:
        /* <DEDUP_REMOVED lines=20> */
.L_x_4558:
        /* <DEDUP_REMOVED lines=10> */
[----:B------:R-:W-:Y:S02]  /*e870*/  IMAD.SHL.U32 R121, R90, 0x8, RZ ;  /* 0x000000085a797824 */ /* 0x000fe400078e00ff */
[----:B------:R-:W-:Y:S01]  /*e880*/  IMAD.MOV.U32 R9, RZ, RZ, R108 ;  /* 0x000000ffff097224 */ /* 0x000fe200078e006c */
[----:B------:R-:W-:Y:S02]  /*e890*/  LOP3.LUT R3, R3, 0x18, R2, 0xf8, !PT ;  /* 0x0000001803037812 */ /* 0x000fe400078ef802 */
[----:B------:R-:W-:Y:S02]  /*e8a0*/  LOP3.LUT R5, R105, 0x100, RZ, 0xc0, !PT ;  /* 0x0000010069057812 */ /* 0x000fe400078ec0ff */
[--C-:B------:R-:W-:Y:S02]  /*e8b0*/  LOP3.LUT R2, R114, 0xd8, R121.reuse, 0x78, !PT ;  /* 0x000000d872027812 */ /* 0x100fe400078e7879 */
[----:B------:R-:W-:Y:S01]  /*e8c0*/  LOP3.LUT R5, R5, 0x20, R4, 0xf8, !PT ;  /* 0x0000002005057812 */ /* 0x000fe200078ef804 */
[----:B-1----:R-:W-:Y:S01]  /*e8d0*/  @!P1 IMAD.SHL.U32 R10, R6, 0x40, RZ ;  /* 0x00000040060a9824 */ /* 0x002fe200078e00ff */
[----:B------:R-:W-:Y:S01]  /*e8e0*/  LOP3.LUT R121, R2, 0x1f20, R121, 0xf8, !PT ;  /* 0x00001f2002797812 */ /* 0x000fe200078ef879 */
[----:B------:R-:W-:Y:S01]  /*e8f0*/  IMAD.MOV.U32 R4, RZ, RZ, R109 ;  /* 0x000000ffff047224 */ /* 0x000fe200078e006d */
[----:B------:R-:W-:Y:S01]  /*e900*/  LOP3.LUT R2, R3, 0x8, R90, 0x78, !PT ;  /* 0x0000000803027812 */ /* 0x000fe200078e785a */
        /* <DEDUP_REMOVED lines=66> */
.L_x_4555:
[----:B------:R-:W-:Y:S02]  /*ed30*/  LEA R121, R121, UR5, 0x1 ;  /* 0x0000000579797c11 */ /* 0x000fe4000f8e08ff */
[C---:B------:R-:W-:Y:S02]  /*ed40*/  LEA R12, P0, R6.reuse, R108, 0x6 ;  /* 0x0000006c060c7211 */ /* 0x040fe400078030ff */
[----:B------:R-:W-:Y:S01]  /*ed50*/  LOP3.LUT R2, R5, R2, RZ, 0xfc, !PT ;  /* 0x0000000205027212 */ /* 0x000fe200078efcff */
[----:B------:R-:W-:Y:S01]  /*ed60*/  @!PT LDS RZ, [RZ] ;  /* 0x00000000fffff984 */ /* 0x000fe20000000800 */
[----:B------:R-:W-:Y:S01]  /*ed70*/  @!PT LDS RZ, [RZ] ;  /* 0x00000000fffff984 */ /* 0x000fe20000000800 */
[----:B------:R-:W-:Y:S01]  /*ed80*/  @!PT LDS RZ, [RZ] ;  /* 0x00000000fffff984 */ /* 0x000fe20000000800 */
[----:B------:R-:W-:Y:S01]  /*ed90*/  LDGSTS.E.BYPASS.LTC128B.128 [R121+0x6000], desc[UR6][R108.64] ;  /* 0x060000006c797fae */ /* 0x000fe2000b981a06 */
[----:B------:R-:W-:Y:S02]  /*eda0*/  LEA.HI.X R13, R6, R109, R8, 0x6, P0 ;  /* 0x0000006d060d7211 */ /* 0x000fe400000f3408 */
[----:B------:R-:W-:Y:S03]  /*edb0*/  LEA R88, R2, UR5, 0x1 ;  /* 0x0000000502587c11 */ /* 0x000fe6000f8e08ff */
[----:B------:R-:W-:Y:S01]  /*edc0*/  LDGSTS.E.BYPASS.LTC128B.128 [R121+0x7000], desc[UR6][R108.64+0x40] ;  /* 0x070000406c797fae */ /* 0x000fe2000b981a06 */
[----:B------:R-:W-:Y:S02]  /*edd0*/  LOP3.LUT P0, RZ, R90, 0x4, RZ, 0xc0, !PT ;  /* 0x000000045aff7812 */ /* 0x000fe4000780c0ff */
[----:B------:R-:W-:Y:S03]  /*ede0*/  MOV R5, 0x20 ;  /* 0x0000002000057802 */ /* 0x000fe60000000f00 */
[----:B------:R-:W-:Y:S01]  /*edf0*/  LDGSTS.E.BYPASS.LTC128B.128 [R121+0x8000], desc[UR6][R108.64+0x80] ;  /* 0x080000806c797fae */ /* 0x000fe2000b981a06 */
[----:B------:R-:W-:Y:S02]  /*ee00*/  ISETP.NE.AND P2, PT, R118, 0x1, PT ;  /* 0x000000017600780c */ /* 0x000fe40003f45270 */
[----:B------:R-:W-:Y:S03]  /*ee10*/  SEL R5, R5, 0xffffffe0, !P0 ;  /* 0xffffffe005057807 */ /* 0x000fe60004000000 */
[----:B------:R-:W-:Y:S01]  /*ee20*/  LDGSTS.E.BYPASS.LTC128B.128 [R121+0x6800], desc[UR6][R12.64] ;  /* 0x068000000c797fae */ /* 0x000fe2000b981a06 */
[-C--:B------:R-:W-:Y:S05]  /*ee30*/  IADD3 R3, PT, PT, R104, R5.reuse, RZ ;  /* 0x0000000568037210 */ /* 0x080fea0007ffe0ff */
[----:B------:R-:W-:Y:S01]  /*ee40*/  LDGSTS.E.BYPASS.LTC128B.128 [R121+0x7800], desc[UR6][R12.64+0x40] ;  /* 0x078000400c797fae */ /* 0x000fe2000b981a06 */
[----:B------:R-:W-:Y:S05]  /*ee50*/  IADD3 R2, PT, PT, R88, R5, RZ ;  /* 0x0000000558027210 */ /* 0x000fea0007ffe0ff */
[----:B------:R1:W-:Y:S06]  /*ee60*/  LDGSTS.E.BYPASS.LTC128B.128 [R121+0x8800], desc[UR6][R12.64+0x80] ;  /* 0x088000800c797fae */ /* 0x0003ec000b981a06 */
[----:B------:R-:W-:Y:S06]  /*ee70*/  LDSM.16.M88.4 R32, [R104] ;  /* 0x000000006820783b */ /* 0x000fec0000000200 */
[----:B------:R-:W2:Y:S06]  /*ee80*/  LDSM.16.M88.4 R8, [R88+0x3000] ;  /* 0x003000005808783b */ /* 0x000eac0000000200 */
[----:B------:R-:W1:Y:S06]  /*ee90*/  LDSM.16.M88.4 R16, [R88+0x3400] ;  /* 0x003400005810783b */ /* 0x000e6c0000000200 */
[----:B------:R-:W5:Y:S06]  /*eea0*/  LDSM.16.M88.4 R24, [R88+0x3800] ;  /* 0x003800005818783b */ /* 0x000f6c0000000200 */
[----:B------:R-:W0:Y:S06]  /*eeb0*/  LDGDEPBAR ;  /* 0x00000000000079af */ /* 0x000e2c0000000000 */
[----:B------:R-:W3:Y:S06]  /*eec0*/  LDSM.16.M88.4 R84, [R88+0x3c00] ;  /* 0x003c00005854783b */ /* 0x000eec0000000200 */
[----:B------:R-:W-:Y:S06]  /*eed0*/  LDSM.16.M88.4 R92, [R3] ;  /* 0x00000000035c783b */ /* 0x000fec0000000200 */
[----:B------:R-:W4:Y:S01]  /*eee0*/  LDSM.16.M88.4 R96, [R2+0x3000] ;  /* 0x003000000260783b */ /* 0x000f220000000200 */
[C---:B--2---:R-:W-:Y:S05]  /*eef0*/  HMMA.16816.F32.BF16 R4, R32.reuse, R8, RZ ;  /* 0x000000082004723c */ /* 0x044fea00000418ff */
[----:B------:R-:W2:Y:S03]  /*ef00*/  LDSM.16.M88.4 R100, [R2+0x3400] ;  /* 0x003400000264783b */ /* 0x000ea60000000200 */
        /* <DEDUP_REMOVED lines=17> */
[C---:B---3--:R-:W-:Y:S08]  /*f020*/  HMMA.16816.F32.BF16 R28, R92.reuse, R96, R28 ;  /* 0x000000605c1c723c */ /* 0x048ff0000004181c */
        /* <DEDUP_REMOVED lines=15> */
[----:B------:R-:W-:Y:S01]  /*f120*/  LDSM.16.M88.4 R100, [R2+0x4c00] ;  /* 0x004c00000264783b */ /* 0x000fe20000000200 */
        /* <DEDUP_REMOVED lines=24> */
[----:B------:R-:W1:Y:S07]  /*f2b0*/  LDSM.16.M88.4 R84, [R2+0x5400] ;  /* 0x005400000254783b */ /* 0x000e6e0000000200 */
[C---:B--2---:R-:W-:Y:S08]  /*f2c0*/  HMMA.16816.F32.BF16 R4, R96.reuse, R100, R4 ;  /* 0x000000646004723c */ /* 0x044ff00000041804 */
[C---:B------:R-:W-:Y:S11]  /*f2d0*/  HMMA.16816.F32.BF16 R8, R96.reuse, R102, R8 ;  /* 0x000000666008723c */ /* 0x040ff60000041808 */
[----:B------:R-:W-:Y:S01]  /*f2e0*/  FMUL.FTZ R120, R4, UR12 ;  /* 0x0000000c04787c20 */ /* 0x000fe20008410000 */
[----:B------:R-:W-:Y:S01]  /*f2f0*/  FMUL.FTZ R161, R5, UR12 ;  /* 0x0000000c05a17c20 */ /* 0x000fe20008410000 */
[----:B------:R-:W-:Y:S01]  /*f300*/  FMUL.FTZ R93, R6, UR12 ;  /* 0x0000000c065d7c20 */ /* 0x000fe20008410000 */
[----:B------:R-:W-:Y:S01]  /*f310*/  FMUL.FTZ R101, R7, UR12 ;  /* 0x0000000c07657c20 */ /* 0x000fe20008410000 */
[----:B------:R-:W2:Y:S01]  /*f320*/  MUFU.TANH R95, R120 ;  /* 0x00000078005f7308 */ /* 0x000ea20000002400 */
[----:B------:R-:W3:Y:S03]  /*f330*/  LDSM.16.M88.4 R4, [R2+0x5800] ;  /* 0x005800000204783b */ /* 0x000ee60000000200 */
[----:B------:R-:W-:Y:S01]  /*f340*/  FMUL.FTZ R9, R9, UR12 ;  /* 0x0000000c09097c20 */ /* 0x000fe20008410000 */
[----:B------:R-:W-:Y:S01]  /*f350*/  FMUL.FTZ R10, R10, UR12 ;  /* 0x0000000c0a0a7c20 */ /* 0x000fe20008410000 */
[----:B------:R-:W-:Y:S01]  /*f360*/  FMUL.FTZ R11, R11, UR12 ;  /* 0x0000000c0b0b7c20 */ /* 0x000fe20008410000 */
[----:B------:R-:W-:Y:S03]  /*f370*/  FMUL.FTZ R124, R8, UR12 ;  /* 0x0000000c087c7c20 */ /* 0x000fe60008410000 */
[----:B------:R-:W4:Y:S01]  /*f380*/  MUFU.TANH R100, R9 ;  /* 0x0000000900647308 */ /* 0x000f220000002400 */
[C---:B-1----:R-:W-:Y:S09]  /*f390*/  HMMA.16816.F32.BF16 R12, R96.reuse, R84, R12 ;  /* 0x00000054600c723c */ /* 0x042ff2000004180c */
[----:B------:R-:W1:Y:S01]  /*f3a0*/  MUFU.TANH R165, R10 ;  /* 0x0000000a00a57308 */ /* 0x000e620000002400 */
[C---:B------:R-:W-:Y:S09]  /*f3b0*/  HMMA.16816.F32.BF16 R16, R96.reuse, R86, R16 ;  /* 0x000000566010723c */ /* 0x040ff20000041810 */
[----:B------:R5:W1:Y:S01]  /*f3c0*/  MUFU.TANH R163, R11 ;  /* 0x0000000b00a37308 */ /* 0x000a620000002400 */
        /* <DEDUP_REMOVED lines=9> */
[----:B-----5:R-:W5:Y:S01]  /*f460*/  LDSM.16.M88.4 R8, [R2+0x5c00] ;  /* 0x005c00000208783b */ /* 0x020f620000000200 */
[----:B------:R-:W-:Y:S04]  /*f470*/  DEPBAR.LE SB0, 0x0 ;  /* 0x000080000000791a */ /* 0x000fe80000000000 */
[C---:B---3--:R-:W-:Y:S04]  /*f480*/  HMMA.16816.F32.BF16 R20, R96.reuse, R4, R20 ;  /* 0x000000046014723c */ /* 0x048fe80000041814 */
[----:B------:R-:W3:Y:S01]  /*f490*/  MUFU.TANH R101, R101 ;  /* 0x0000006500657308 */ /* 0x000ee20000002400 */
[----:B------:R-:W-:Y:S01]  /*f4a0*/  BAR.SYNC.DEFER_BLOCKING 0x0 ;  /* 0x0000000000007b1d */ /* 0x000fe20000010000 */
[----:B------:R-:W-:Y:S02]  /*f4b0*/  FMUL.FTZ R19, R19, UR12 ;  /* 0x0000000c13137c20 */ /* 0x000fe40008410000 */
[C---:B------:R-:W-:Y:S06]  /*f4c0*/  HMMA.16816.F32.BF16 R24, R96.reuse, R6, R24 ;  /* 0x000000066018723c */ /* 0x040fec0000041818 */
[----:B------:R-:W1:Y:S10]  /*f4d0*/  MUFU.TANH R124, R124 ;  /* 0x0000007c007c7308 */ /* 0x000e740000002400 */
        /* <DEDUP_REMOVED lines=10> */
[----:B------:R1:W1:Y:S01]  /*f580*/  MUFU.TANH R157, R14 ;  /* 0x0000000e009d7308 */ /* 0x0002620000002400 */
[C---:B-----5:R-:W-:Y:S09]  /*f590*/  HMMA.16816.F32.BF16 R28, R96.reuse, R8, R28 ;  /* 0x00000008601c723c */ /* 0x060ff2000004181c */
[----:B------:R1:W1:Y:S01]  /*f5a0*/  MUFU.TANH R133, R15 ;  /* 0x0000000f00857308 */ /* 0x0002620000002400 */
[----:B------:R-:W-:Y:S09]  /*f5b0*/  HMMA.16816.F32.BF16 R32, R96, R10, R32 ;  /* 0x0000000a6020723c */ /* 0x000ff20000041820 */
        /* <DEDUP_REMOVED lines=45> */
[----:B------:R-:W-:Y:S03]  /*f890*/  IADD3 R6, PT, PT, R119, -0x40, RZ ;  /* 0xffffffc077067810 */ /* 0x000fe60007ffe0ff */
[----:B------:R-:W-:Y:S02]  /*f8a0*/  IABS R7, R12 ;  /* 0x0000000c00077213 */ /* 0x000fe40000000000 */
[----:B------:R-:W-:Y:S02]  /*f8b0*/  IABS R8, R6 ;  /* 0x0000000600087213 */ /* 0x000fe40000000000 */
[-C--:B--2---:R-:W-:Y:S02]  /*f8c0*/  IABS R2, R5.reuse ;  /* 0x0000000500027213 */ /* 0x084fe40000000000 */
[-C--:B------:R-:W-:Y:S02]  /*f8d0*/  LOP3.LUT R6, R6, R5.reuse, RZ, 0x3c, !PT ;  /* 0x0000000506067212 */ /* 0x080fe400078e3cff */
[----:B------:R-:W2:Y:S01]  /*f8e0*/  I2F.RP R9, R2 ;  /* 0x0000000200097306 */ /* 0x000ea20000209400 */
[----:B------:R-:W-:Y:S04]  /*f8f0*/  LOP3.LUT R12, R12, R5, RZ, 0x3c, !PT ;  /* 0x000000050c0c7212 */ /* 0x000fe800078e3cff */
[----:B------:R-:W-:Y:S05]  /*f900*/  ISETP.GE.AND P2, PT, R12, RZ, PT ;  /* 0x000000ff0c00720c */ /* 0x000fea0003f46270 */
[----:B--2---:R-:W2:Y:S02]  /*f910*/  MUFU.RCP R3, R9 ;  /* 0x0000000900037308 */ /* 0x004ea40000001000 */
[----:B--2---:R-:W-:Y:S08]  /*f920*/  VIADD R10, R3, 0xffffffe ;  /* 0x0ffffffe030a7836 */ /* 0x004ff00000000000 */
[----:B------:R-:W2:Y:S02]  /*f930*/  F2I.FTZ.U32.TRUNC.NTZ R11, R10 ;  /* 0x0000000a000b7305 */ /* 0x000ea4000021f000 */
[--C-:B--2---:R-:W-:Y:S02]  /*f940*/  IMAD.MOV R3, RZ, RZ, -R11.reuse ;  /* 0x000000ffff037224 */ /* 0x104fe400078e0a0b */
        /* <DEDUP_REMOVED lines=12> */
[--C-:B------:R-:W-:Y:S01]  /*fa10*/  @!P3 IMAD.IADD R7, R7, 0x1, -R2.reuse ;  /* 0x000000010707b824 */ /* 0x100fe200078e0a02 */
[----:B------:R-:W-:Y:S01]  /*fa20*/  ISETP.GE.AND P3, PT, R6, RZ, PT ;  /* 0x000000ff0600720c */ /* 0x000fe20003f66270 */
[----:B------:R-:W-:Y:S02]  /*fa30*/  @!P4 IMAD.IADD R8, R8, 0x1, -R2 ;  /* 0x000000010808c824 */ /* 0x000fe400078e0a02 */
[----:B------:R-:W-:Y:S01]  /*fa40*/  @!P4 VIADD R11, R11, 0x1 ;  /* 0x000000010b0bc836 */ /* 0x000fe20000000000 */
[-C--:B------:R-:W-:Y:S02]  /*fa50*/  ISETP.GE.U32.AND P5, PT, R7, R2.reuse, PT ;  /* 0x000000020700720c */ /* 0x080fe40003fa6070 */
[----:B------:R-:W-:Y:S02]  /*fa60*/  ISETP.GE.U32.AND P6, PT, R8, R2, PT ;  /* 0x000000020800720c */ /* 0x000fe40003fc6070 */
[----:B------:R-:W-:Y:S02]  /*fa70*/  ISETP.NE.AND P4, PT, R5, RZ, PT ;  /* 0x000000ff0500720c */ /* 0x000fe40003f85270 */
[----:B------:R-:W-:Y:S07]  /*fa80*/  LOP3.LUT R2, RZ, R5, RZ, 0x33, !PT ;  /* 0x00000005ff027212 */ /* 0x000fee00078e33ff */
[----:B------:R-:W-:Y:S02]  /*fa90*/  @P5 VIADD R10, R10, 0x1 ;  /* 0x000000010a0a5836 */ /* 0x000fe40000000000 */
[----:B------:R-:W-:Y:S02]  /*faa0*/  @P6 IADD3 R11, PT, PT, R11, 0x1, RZ ;  /* 0x000000010b0b6810 */ /* 0x000fe40007ffe0ff */
[----:B------:R-:W-:Y:S03]  /*fab0*/  @!P2 IMAD.MOV R10, RZ, RZ, -R10 ;  /* 0x000000ffff0aa224 */ /* 0x000fe600078e0a0a */
[----:B------:R-:W-:Y:S02]  /*fac0*/  @!P3 IMAD.MOV R11, RZ, RZ, -R11 ;  /* 0x000000ffff0bb224 */ /* 0x000fe400078e0a0b */
[C---:B------:R-:W-:Y:S03]  /*fad0*/  SEL R9, R2.reuse, R10, !P4 ;  /* 0x0000000a02097207 */ /* 0x040fe60006000000 */
[----:B------:R-:W-:Y:S02]  /*fae0*/  SEL R11, R2, R11, !P4 ;  /* 0x0000000b020b7207 */ /* 0x000fe40006000000 */
[-C--:B-1----:R-:W-:Y:S01]  /*faf0*/  LEA R14, P3, R9, R112.reuse, 0x2 ;  /* 0x00000070090e7211 */ /* 0x082fe200078610ff */
        /* <DEDUP_REMOVED lines=21> */
.L_x_4557:
        /* <DEDUP_REMOVED lines=12> */
.L_x_4556:
        /* <DEDUP_REMOVED lines=46> */
[----:B------:R-:W1:Y:S01]  /*fff0*/  MUFU.EX2 R2, R5 ;  /* 0x0000000500027308 */ /* 0x000e620000000800 */
[--C-:B------:R-:W-:Y:S01]  /*10000*/  FFMA.FTZ R99, R101, UR4, -R120.reuse ;  /* 0x0000000465637c23 */ /* 0x100fe20008010878 */
[----:B------:R-:W-:Y:S01]  /*10010*/  FFMA.FTZ R93, R93, UR4, -R120 ;  /* 0x000000045d5d7c23 */ /* 0x000fe20008010878 */
        /* <DEDUP_REMOVED lines=47> */
[----:B------:R-:W4:Y:S01]  /*10310*/  LDSM.16.MT88.4 R52, [R96+0x2000] ;  /* 0x002000006034783b */ /* 0x000f220000004200 */
[C---:B------:R-:W-:Y:S01]  /*10320*/  FMUL.FTZ R42, R0.reuse, R42 ;  /* 0x0000002a002a7220 */ /* 0x040fe20000410000 */
[----:B------:R-:W-:Y:S01]  /*10330*/  FMUL.FTZ R43, R0, R43 ;  /* 0x0000002b002b7220 */ /* 0x000fe20000410000 */
[C---:B------:R-:W-:Y:S01]  /*10340*/  FMUL.FTZ R44, R2.reuse, R44 ;  /* 0x0000002c022c7220 */ /* 0x040fe20000410000 */
[----:B------:R-:W-:Y:S01]  /*10350*/  FMUL.FTZ R45, R2, R45 ;  /* 0x0000002d022d7220 */ /* 0x000fe20000410000 */
[C---:B------:R-:W-:Y:S03]  /*10360*/  FMUL.FTZ R46, R0.reuse, R46 ;  /* 0x0000002e002e7220 */ /* 0x040fe60000410000 */
[----:B------:R-:W5:Y:S01]  /*10370*/  MUFU.EX2 R100, R100 ;  /* 0x0000006400647308 */ /* 0x000f620000000800 */
[----:B---3--:R-:W-:Y:S01]  /*10380*/  F2FP.BF16.F32.PACK_AB R81, R99, R93 ;  /* 0x0000005d6351723e */ /* 0x008fe200000010ff */
[----:B------:R-:W-:Y:S01]  /*10390*/  FMUL.FTZ R47, R0, R47 ;  /* 0x0000002f002f7220 */ /* 0x000fe20000410000 */
[C---:B------:R-:W-:Y:S01]  /*103a0*/  FMUL.FTZ R48, R2.reuse, R48 ;  /* 0x0000003002307220 */ /* 0x040fe20000410000 */
[----:B------:R-:W-:Y:S01]  /*103b0*/  FMUL.FTZ R49, R2, R49 ;  /* 0x0000003102317220 */ /* 0x000fe20000410000 */
[C---:B------:R-:W-:Y:S01]  /*103c0*/  FMUL.FTZ R50, R0.reuse, R50 ;  /* 0x0000003200327220 */ /* 0x040fe20000410000 */
[----:B------:R-:W-:Y:S01]  /*103d0*/  FMUL.FTZ R51, R0, R51 ;  /* 0x0000003300337220 */ /* 0x000fe20000410000 */
        /* <DEDUP_REMOVED lines=10> */
[----:B-----5:R-:W-:Y:S01]  /*10480*/  F2FP.BF16.F32.PACK_AB R82, R100, R101 ;  /* 0x000000656452723e */ /* 0x020fe200000010ff */
[--C-:B------:R-:W-:Y:S01]  /*10490*/  FFMA.FTZ R131, R94, UR4, -R122.reuse ;  /* 0x000000045e837c23 */ /* 0x100fe2000801087a */
[----:B------:R-:W-:Y:S01]  /*104a0*/  FFMA.FTZ R95, R2, R125, R95 ;  /* 0x0000007d025f7223 */ /* 0x000fe2000001005f */
[--C-:B------:R-:W-:Y:S01]  /*104b0*/  FFMA.FTZ R140, R127, UR4, -R122.reuse ;  /* 0x000000047f8c7c23 */ /* 0x100fe2000801087a */
[----:B------:R-:W-:Y:S01]  /*104c0*/  FFMA.FTZ R103, R103, UR4, -R122 ;  /* 0x0000000467677c23 */ /* 0x000fe2000801087a */
[--C-:B------:R-:W-:Y:S01]  /*104d0*/  FFMA.FTZ R88, R88, UR4, -R120.reuse ;  /* 0x0000000458587c23 */ /* 0x100fe20008010878 */
[----:B------:R-:W-:Y:S03]  /*104e0*/  FFMA.FTZ R87, R87, UR4, -R120 ;  /* 0x0000000457577c23 */ /* 0x000fe60008010878 */
[----:B------:R-:W-:Y:S01]  /*104f0*/  MUFU.EX2 R124, R124 ;  /* 0x0000007c007c7308 */ /* 0x000fe20000000800 */
[----:B------:R-:W-:Y:S01]  /*10500*/  FFMA.FTZ R122, R102, UR4, -R122 ;  /* 0x00000004667a7c23 */ /* 0x000fe2000801087a */
[--C-:B------:R-:W-:Y:S01]  /*10510*/  FFMA.FTZ R86, R86, UR4, -R120.reuse ;  /* 0x0000000456567c23 */ /* 0x100fe20008010878 */
[----:B------:R-:W-:Y:S07]  /*10520*/  FFMA.FTZ R120, R85, UR4, -R120 ;  /* 0x0000000455787c23 */ /* 0x000fee0008010878 */
[----:B------:R-:W5:Y:S01]  /*10530*/  MUFU.EX2 R129, R129 ;  /* 0x0000008100817308 */ /* 0x000f620000000800 */
[----:B---3--:R-:W-:Y:S07]  /*10540*/  F2FP.BF16.F32.PACK_AB R83, R97, R98 ;  /* 0x000000626153723e */ /* 0x008fee00000010ff */
        /* <DEDUP_REMOVED lines=15> */
[----:B------:R-:W-:Y:S05]  /*10640*/  FMUL.FTZ R23, R0, R67 ;  /* 0x0000004300177220 */ /* 0x000fea0000410000 */
[----:B------:R-:W-:Y:S02]  /*10650*/  MUFU.EX2 R132, R132 ;  /* 0x0000008400847308 */ /* 0x000fe40000000800 */
[C---:B------:R-:W-:Y:S03]  /*10660*/  HMMA.16816.F32.BF16 R20, R80.reuse, R28, R20 ;  /* 0x0000001c5014723c */ /* 0x040fe60000041814 */
[C---:B------:R-:W-:Y:S01]  /*10670*/  FMUL.FTZ R28, R2.reuse, R56 ;  /* 0x00000038021c7220 */ /* 0x040fe20000410000 */
[----:B------:R-:W-:Y:S04]  /*10680*/  FMUL.FTZ R29, R2, R57 ;  /* 0x00000039021d7220 */ /* 0x000fe80000410000 */
[----:B------:R-:W-:Y:S01]  /*10690*/  MUFU.EX2 R136, R136 ;  /* 0x0000008800887308 */ /* 0x000fe20000000800 */
[----:B------:R-:W-:Y:S01]  /*106a0*/  FADD.FTZ R2, R92, R95 ;  /* 0x0000005f5c027221 */ /* 0x000fe20000010000 */
[C---:B------:R-:W-:Y:S03]  /*106b0*/  HMMA.16816.F32.BF16 R24, R80.reuse, R30, R24 ;  /* 0x0000001e5018723c */ /* 0x040fe60000041818 */
[C---:B------:R-:W-:Y:S01]  /*106c0*/  FMUL.FTZ R30, R0.reuse, R58 ;  /* 0x0000003a001e7220 */ /* 0x040fe20000410000 */
[C---:B------:R-:W-:Y:S04]  /*106d0*/  FMUL.FTZ R31, R0.reuse, R59 ;  /* 0x0000003b001f7220 */ /* 0x040fe80000410000 */
[----:B------:R-:W-:Y:S01]  /*106e0*/  MUFU.EX2 R137, R137 ;  /* 0x0000008900897308 */ /* 0x000fe20000000800 */
[----:B------:R-:W3:Y:S01]  /*106f0*/  LDSM.16.MT88.4 R56, [R91+0x6400] ;  /* 0x006400005b38783b */ /* 0x000ee20000004200 */
[----:B------:R-:W-:Y:S01]  /*10700*/  FFMA.FTZ R0, R0, R123, R93 ;  /* 0x0000007b00007223 */ /* 0x000fe2000001005d */
[C---:B--2---:R-:W-:Y:S07]  /*10710*/  HMMA.16816.F32.BF16 R28, R80.reuse, R68, R28 ;  /* 0x00000044501c723c */ /* 0x044fee000004181c */
[----:B------:R-:W-:Y:S01]  /*10720*/  MUFU.EX2 R135, R135 ;  /* 0x0000008700877308 */ /* 0x000fe20000000800 */
[----:B------:R-:W-:Y:S04]  /*10730*/  FADD.FTZ R99, R99, R0 ;  /* 0x0000000063637221 */ /* 0x000fe80000010000 */
        /* <DEDUP_REMOVED lines=8> */
[----:B------:R-:W2:Y:S07]  /*107c0*/  LDSM.16.MT88.4 R60, [R96+0x400] ;  /* 0x00040000603c783b */ /* 0x000eae0000004200 */
        /* <DEDUP_REMOVED lines=78> */
[----:B------:R-:W4:Y:S02]  /*10cb0*/  LDSM.16.MT88.4 R8, [R96+0x2c00] ;  /* 0x002c00006008783b */ /* 0x000f240000004200 */
        /* <DEDUP_REMOVED lines=26> */
.L_x_4554:
        /* <DEDUP_REMOVED lines=103> */
[----:B------:R-:W-:Y:S01]  /*114d0*/  STS [R15+0x10], R76 ;  /* 0x0000104c0f007388 */ /* 0x000fe20000000800 */
[----:B------:R-:W-:Y:S01]  /*114e0*/  F2FP.BF16.F32.PACK_AB R52, R53, R52 ;  /* 0x000000343534723e */ /* 0x000fe200000010ff */
[----:B------:R-:W3:Y:S01]  /*114f0*/  @P3 MUFU.LG2 R4, R4 ;  /* 0x0000000400043308 */ /* 0x000ee20000000c00 */
[----:B------:R-:W-:Y:S01]  /*11500*/  F2FP.BF16.F32.PACK_AB R54, R55, R54 ;  /* 0x000000363736723e */ /* 0x000fe200000010ff */
[----:B------:R-:W-:Y:S01]  /*11510*/  STS [R15+0x210], R78 ;  /* 0x0002104e0f007388 */ /* 0x000fe20000000800 */
[----:B------:R-:W-:Y:S01]  /*11520*/  F2FP.BF16.F32.PACK_AB R36, R37, R36 ;  /* 0x000000242524723e */ /* 0x000fe200000010ff */
[----:B------:R-:W5:Y:S01]  /*11530*/  @P1 LDC.64 R10, c[0x0][0x408] ;  /* 0x00010200ff0a1b82 */ /* 0x000f620000000a00 */
        /* <DEDUP_REMOVED lines=12> */
[----:B---3--:R-:W-:Y:S01]  /*11600*/  @P3 FMUL.FTZ R4, R4, 0.69314718246459960938 ;  /* 0x3f31721804043820 */ /* 0x008fe20000410000 */
[----:B-1----:R-:W-:-:S02]  /*11610*/  ISETP.NE.AND P2, PT, R8, RZ, PT ;  /* 0x000000ff0800720c */ /* 0x002fc40003f45270 */
[----:B------:R-:W-:Y:S01]  /*11620*/  STS [R13+0x1000], R64 ;  /* 0x001000400d007388 */ /* 0x000fe20000000800 */
[----:B------:R-:W1:Y:S01]  /*11630*/  @!P1 LDC.64 R8, c[0x0][0x400] ;  /* 0x00010000ff089b82 */ /* 0x000e620000000a00 */
[C---:B------:R-:W-:Y:S02]  /*11640*/  ISETP.NE.OR P0, PT, R110.reuse, -0x1, !P2 ;  /* 0xffffffff6e00780c */ /* 0x040fe40005705670 */
[----:B------:R-:W-:Y:S04]  /*11650*/  STS [R13+0x1200], R66 ;  /* 0x001200420d007388 */ /* 0x000fe80000000800 */
[----:B------:R-:W-:Y:S03]  /*11660*/  STS [R15+0x1010], R60 ;  /* 0x0010103c0f007388 */ /* 0x000fe60000000800 */
[----:B------:R-:W3:Y:S01]  /*11670*/  @!P2 LDC R24, c[0x0][0x3e0] ;  /* 0x0000f800ff18ab82 */ /* 0x000ee20000000800 */
[----:B------:R-:W-:Y:S04]  /*11680*/  STS [R15+0x1210], R62 ;  /* 0x0012103e0f007388 */ /* 0x000fe80000000800 */
[----:B------:R-:W-:Y:S04]  /*11690*/  STS [R25+0x1020], R56 ;  /* 0x0010203819007388 */ /* 0x000fe80000000800 */
[----:B------:R-:W-:Y:S04]  /*116a0*/  STS [R25+0x1220], R58 ;  /* 0x0012203a19007388 */ /* 0x000fe80000000800 */
[----:B------:R-:W-:Y:S04]  /*116b0*/  STS [R27+0x1030], R52 ;  /* 0x001030341b007388 */ /* 0x000fe80000000800 */
[----:B------:R-:W-:Y:S04]  /*116c0*/  STS [R27+0x1230], R54 ;  /* 0x001230361b007388 */ /* 0x000fe80000000800 */
[----:B------:R5:W-:Y:S04]  /*116d0*/  STS [R13+0x2000], R36 ;  /* 0x002000240d007388 */ /* 0x000be80000000800 */
[----:B------:R-:W-:Y:S04]  /*116e0*/  STS [R13+0x2200], R38 ;  /* 0x002200260d007388 */ /* 0x000fe80000000800 */
[----:B------:R-:W-:Y:S04]  /*116f0*/  STS [R15+0x2010], R40 ;  /* 0x002010280f007388 */ /* 0x000fe80000000800 */
[----:B------:R-:W-:Y:S04]  /*11700*/  STS [R15+0x2210], R42 ;  /* 0x0022102a0f007388 */ /* 0x000fe80000000800 */
[----:B------:R-:W-:Y:S04]  /*11710*/  STS [R25+0x2020], R44 ;  /* 0x0020202c19007388 */ /* 0x000fe80000000800 */
[----:B------:R4:W-:Y:S04]  /*11720*/  STS [R25+0x2220], R46 ;  /* 0x0022202e19007388 */ /* 0x0009e80000000800 */
[----:B------:R-:W-:Y:S01]  /*11730*/  STS [R27+0x2030], R48 ;  /* 0x002030301b007388 */ /* 0x000fe20000000800 */
[----:B-----5:R-:W-:Y:S01]  /*11740*/  @P1 IMAD.WIDE.U32 R36, R110, R10, RZ ;  /* 0x0000000a6e241225 */ /* 0x020fe200078e00ff */
[----:B------:R-:W-:-:S02]  /*11750*/  MOV R10, 0x7f800000 ;  /* 0x7f800000000a7802 */ /* 0x000fc40000000f00 */
[----:B------:R5:W-:Y:S01]  /*11760*/  STS [R27+0x2230], R7 ;  /* 0x002230071b007388 */ /* 0x000be20000000800 */
[----:B------:R-:W-:Y:S06]  /*11770*/  BAR.SYNC.DEFER_BLOCKING 0x0 ;  /* 0x0000000000007b1d */ /* 0x000fec0000010000 */
[----:B------:R-:W1:Y:S02]  /*11780*/  S2R R2, SR_CTAID.Y ;  /* 0x0000000000027919 */ /* 0x000e640000002600 */
[----:B----4-:R-:W4:Y:S08]  /*11790*/  @P2 LDC R25, c[0x0][0x454] ;  /* 0x00011500ff192b82 */ /* 0x010f300000000800 */
[----:B-----5:R-:W4:Y:S01]  /*117a0*/  LDC.64 R6, c[0x0][0x408] ;  /* 0x00010200ff067b82 */ /* 0x020f220000000a00 */
        /* <DEDUP_REMOVED lines=15> */
[----:B----4-:R-:W-:Y:S01]  /*118a0*/  @P2 IMAD R24, R29, R25, R110 ;  /* 0x000000191d182224 */ /* 0x010fe200078e026e */
        /* <DEDUP_REMOVED lines=16> */
.L_x_4560:
[----:B------:R-:W-:Y:S05]  /*119b0*/  BSYNC.RECONVERGENT B0 ;  /* 0x0000000000007941 */ /* 0x000fea0003800200 */
.L_x_4559:
[----:B------:R-:W-:Y:S01]  /*119c0*/  MOV R27, RZ ;  /* 0x000000ff001b7202 */ /* 0x000fe20000000f00 */
[----:B------:R-:W2:Y:S01]  /*119d0*/  LDCU.64 UR4, c[0x0][0x410] ;  /* 0x00008200ff0477ac */ /* 0x000ea20008000a00 */
[----:B------:R-:W-:Y:S01]  /*119e0*/  @P1 MOV R34, R36 ;  /* 0x0000002400221202 */ /* 0x000fe20000000f00 */
[----:B------:R-:W-:Y:S01]  /*119f0*/  VIADD R111, R111, -UR8 ;  /* 0x800000086f6f7c36 */ /* 0x000fe20008000000 */
[----:B------:R-:W-:Y:S01]  /*11a00*/  IADD3 R3, PT, PT, R2, 0x20, RZ ;  /* 0x0000002002037810 */ /* 0x000fe20007ffe0ff */
[----:B------:R-:W-:Y:S01]  /*11a10*/  IMAD.WIDE.U32 R26, R6, UR8, R26 ;  /* 0x00000008061a7c25 */ /* 0x000fe2000f8e001a */
        /* <DEDUP_REMOVED lines=21> */
.L_x_4562:
[----:B------:R-:W-:Y:S05]  /*11b70*/  BSYNC.RECONVERGENT B0 ;  /* 0x0000000000007941 */ /* 0x000fea0003800200 */
.L_x_4561:
        /* <DEDUP_REMOVED lines=15> */
.L_x_4563:
        /* <DEDUP_REMOVED lines=9> */
.L_x_5535:


//--------------------- .text._ZN5flash24flash_fwd_splitkv_kernelI23Flash_fwd_kernel_traitsILi96ELi64ELi64ELi4ELb0ELb0EN7cutlass10bfloat16_tE19Flash_kernel_traitsILi96ELi64ELi64ELi4ES3_EELb1ELb0ELb1ELb0ELb0ELb0ELb0ELb1EEEvNS_16Flash_fwd_paramsE --------------------------
	.section	.text._ZN5flash24flash_fwd_splitkv_kernelI23Flash_fwd_kernel_traitsILi96ELi64ELi64ELi4ELb0ELb0EN7cutlass10bfloat16_tE19Flash_kernel_traitsILi96ELi64ELi64ELi4ES3_EELb1ELb0ELb1ELb0ELb0ELb0ELb0ELb1EEEvNS_16Flash_fwd_paramsE,"ax",@progbits
	.align	128
        .global         _ZN5flash24flash_fwd_splitkv_kernelI23Flash_fwd_kernel_traitsILi96ELi64ELi64ELi4ELb0ELb0EN7cutlass10bfloat16_tE19Flash_kernel_traitsILi96ELi64ELi64ELi4ES3_EELb1ELb0ELb1ELb0ELb0ELb0ELb0ELb1EEEvNS_16Flash_fwd_paramsE
        .type           _ZN5flash24flash_fwd_splitkv_kernelI23Flash_fwd_kernel_traitsILi96ELi64ELi64ELi4ELb0ELb0EN7cutlass10bfloat16_tE19Flash_kernel_traitsILi96ELi64ELi64ELi4ES3_EELb1ELb0ELb1ELb0ELb0ELb0ELb0ELb1EEEvNS_16Flash_fwd_paramsE,@function
        .size           _ZN5flash24flash_fwd_splitkv_kernelI23Flash_fwd_kernel_traitsILi96ELi64ELi64ELi4ELb0ELb0EN7cutlass10bfloat16_tE19Flash_kernel_traitsILi96ELi64ELi64ELi4ES3_EELb1ELb0ELb1ELb0ELb0ELb0ELb0ELb1EEEvNS_16Flash_fwd_paramsE,(.L_x_5536 - _ZN5flash24flash_fwd_splitkv_kernelI23Flash_fwd_kernel_traitsILi96ELi64ELi64ELi4ELb0ELb0EN7cutlass10bfloat16_tE19Flash_kernel_traitsILi96ELi64ELi64ELi4ES3_EELb1ELb0ELb1ELb0ELb0ELb0ELb0ELb1EEEvNS_16Flash_fwd_paramsE)
        .other          _ZN5flash24flash_fwd_splitkv_kernelI23Flash_fwd_kernel_traitsILi96ELi64ELi64ELi4ELb0ELb0EN7cutlass10bfloat16_tE19Flash_kernel_traitsILi96ELi64ELi64ELi4ES3_EELb1ELb0ELb1ELb0ELb0ELb0ELb0ELb1EEEvNS_16Flash_fwd_paramsE,@"STO_CUDA_ENTRY STV_DEFAULT"
_ZN5flash24flash_fwd_splitkv_kernelI23Flash_fwd_kernel_traitsILi96ELi64ELi64ELi4ELb0ELb0EN7cutlass10bfloat16_tE19Flash_kernel_traitsILi96ELi64ELi64ELi4ES3_EELb1ELb0ELb1ELb0ELb0ELb0ELb0ELb1EEEvNS_16Flash_fwd_paramsE:
.text._ZN5flash24flash_fwd_splitkv_kernelI23Flash_fwd_kernel_traitsILi96ELi64ELi64ELi4ELb0ELb0EN7cutlass10bfloat16_tE19Flash_kernel_traitsILi96ELi64ELi64ELi4ES3_EELb1ELb0ELb1ELb0ELb0ELb0ELb0ELb1EEEvNS_16Flash_fwd_paramsE:
        /* <DEDUP_REMOVED lines=52> */
.L_x_4564:
        /* <DEDUP_REMOVED lines=69> */
.L_x_4567:
[----:B------:R-:W-:Y:S05]  /*0790*/  BSYNC.RECONVERGENT B0 ;  /* 0x0000000000007941 */ /* 0x000fea0003800200 */
.L_x_4566:
        /* <DEDUP_REMOVED lines=19> */
.L_x_4569:
[----:B------:R-:W-:Y:S05]  /*08d0*/  BSYNC.RECONVERGENT B0 ;  /* 0x0000000000007941 */ /* 0x000fea0003800200 */
.L_x_4568:
        /* <DEDUP_REMOVED lines=16> */
.L_x_4565:
        /* <DEDUP_REMOVED lines=11> */
.L_x_4570:
[----:B------:R-:W-:Y:S05]  /*0a90*/  BRA.U !UP0, `(.L_x_4571) ;  /* 0x0000000508947547 */ /* 0x000fea000b800000 */
[----:B------:R-:W3:Y:S01]  /*0aa0*/  LDC R9, c[0x0][0x4f0] ;  /* 0x00013c00ff097b82 */ /* 0x000ee20000000800 */
[----:B------:R-:W-:Y:S01]  /*0ab0*/  LEA R0, R89, 0xffffffc0, 0x6 ;  /* 0xffffffc059007811 */ /* 0x000fe200078e30ff */
[----:B------:R-:W4:Y:S01]  /*0ac0*/  LDCU.64 UR4, c[0x0][0x4e8] ;  /* 0x00009d00ff0477ac */ /* 0x000f220008000a00 */
[----:B------:R-:W1:Y:S01]  /*0ad0*/  LDCU.64 UR8, c[0x0][0x3a0] ;  /* 0x00007400ff0877ac */ /* 0x000e620008000a00 */
[----:B------:R-:W1:Y:S01]  /*0ae0*/  LDCU.64 UR14, c[0x0][0x3b8] ;  /* 0x00007700ff0e77ac */ /* 0x000e620008000a00 */
[----:B---3-5:R-:W-:-:S04]  /*0af0*/  IABS R4, R9 ;  /* 0x0000000900047213 */ /* 0x028fc80000000000 */
[----:B------:R-:W3:Y:S08]  /*0b00*/  I2F.RP R5, R4 ;  /* 0x0000000400057306 */ /* 0x000ef00000209400 */
[----:B---3--:R-:W3:Y:S02]  /*0b10*/  MUFU.RCP R6, R5 ;  /* 0x0000000500067308 */ /* 0x008ee40000001000 */
[----:B---3--:R-:W-:-:S06]  /*0b20*/  IADD3 R6, PT, PT, R6, 0xffffffe, RZ ;  /* 0x0ffffffe06067810 */ /* 0x008fcc0007ffe0ff */
        /* <DEDUP_REMOVED lines=16> */
[----:B----4-:R-:W-:-:S04]  /*0c30*/  IMAD.WIDE.U32 R2, R125, UR4, RZ ;  /* 0x000000047d027c25 */ /* 0x010fc8000f8e00ff */
        /* <DEDUP_REMOVED lines=9> */
[----:B------:R4:W2:Y:S01]  /*0cd0*/  LDG.E R10, desc[UR6][R10.64] ;  /* 0x000000060a0a7981 */ /* 0x0008a2000c1e1900 */
[----:B---3--:R-:W-:Y:S01]  /*0ce0*/  IABS R2, R3 ;  /* 0x0000000300027213 */ /* 0x008fe20000000000 */
[----:B------:R-:W-:Y:S02]  /*0cf0*/  IMAD.MOV R7, RZ, RZ, -R7 ;  /* 0x000000ffff077224 */ /* 0x000fe400078e0a07 */
[----:B-1----:R-:W-:Y:S01]  /*0d00*/  IMAD.U32 R8, RZ, RZ, UR14 ;  /* 0x0000000eff087e24 */ /* 0x002fe2000f8e00ff */
[----:B------:R-:W1:Y:S01]  /*0d10*/  I2F.RP R6, R2 ;  /* 0x0000000200067306 */ /* 0x000e620000209400 */
[----:B------:R-:W-:Y:S01]  /*0d20*/  IMAD R0, R9, R7, R0 ;  /* 0x0000000709007224 */ /* 0x000fe200078e0200 */
[----:B------:R-:W-:-:S04]  /*0d30*/  MOV R9, UR15 ;  /* 0x0000000f00097c02 */ /* 0x000fc80008000f00 */
[----:B------:R-:W-:Y:S02]  /*0d40*/  SHF.R.S32.HI R7, RZ, 0x1f, R0 ;  /* 0x0000001fff077819 */ /* 0x000fe40000011400 */
[----:B-1----:R-:W1:Y:S02]  /*0d50*/  MUFU.RCP R14, R6 ;  /* 0x00000006000e7308 */ /* 0x002e640000001000 */
[----:B-1----:R-:W-:Y:S01]  /*0d60*/  IADD3 R14, PT, PT, R14, 0xffffffe, RZ ;  /* 0x0ffffffe0e0e7810 */ /* 0x002fe20007ffe0ff */
[----:B------:R-:W-:-:S05]  /*0d70*/  IMAD R6, R7, R8, RZ ;  /* 0x0000000807067224 */ /* 0x000fca00078e02ff */
[----:B------:R-:W1:Y:S01]  /*0d80*/  F2I.FTZ.U32.TRUNC.NTZ R15, R14 ;  /* 0x0000000e000f7305 */ /* 0x000e62000021f000 */
[----:B------:R-:W-:Y:S02]  /*0d90*/  IMAD R6, R0, R9, R6 ;  /* 0x0000000900067224 */ /* 0x000fe400078e0206 */
[----:B-1----:R-:W-:Y:S01]  /*0da0*/  IMAD.MOV R4, RZ, RZ, -R15 ;  /* 0x000000ffff047224 */ /* 0x002fe200078e0a0f */
[----:B------:R-:W-:-:S03]  /*0db0*/  MOV R14, RZ ;  /* 0x000000ff000e7202 */ /* 0x000fc60000000f00 */
[----:B------:R-:W-:Y:S01]  /*0dc0*/  IMAD R5, R4, R2, RZ ;  /* 0x0000000204057224 */ /* 0x000fe200078e02ff */
[----:B------:R-:W-:-:S03]  /*0dd0*/  IABS R4, R130 ;  /* 0x0000008200047213 */ /* 0x000fc60000000000 */
[----:B------:R-:W-:-:S06]  /*0de0*/  IMAD.HI.U32 R5, R15, R5, R14 ;  /* 0x000000050f057227 */ /* 0x000fcc00078e000e */
[----:B------:R-:W-:-:S04]  /*0df0*/  IMAD.HI.U32 R5, R5, R4, RZ ;  /* 0x0000000405057227 */ /* 0x000fc800078e00ff */
[----:B----4-:R-:W-:-:S04]  /*0e00*/  IMAD.MOV R11, RZ, RZ, -R5 ;  /* 0x000000ffff0b7224 */ /* 0x010fc800078e0a05 */
[----:B------:R-:W-:Y:S01]  /*0e10*/  IMAD R15, R2, R11, R4 ;  /* 0x0000000b020f7224 */ /* 0x000fe200078e0204 */
[----:B------:R-:W-:-:S04]  /*0e20*/  LOP3.LUT R4, RZ, R3, RZ, 0x33, !PT ;  /* 0x00000003ff047212 */ /* 0x000fc800078e33ff */
        /* <DEDUP_REMOVED lines=21> */
[----:B------:R-:W-:Y:S01]  /*0f80*/  IMAD.WIDE.U32 R16, R0, R8, R16 ;  /* 0x0000000800107225 */ /* 0x000fe200078e0010 */
[----:B------:R-:W-:Y:S02]  /*0f90*/  MOV R14, R10 ;  /* 0x0000000a000e7202 */ /* 0x000fe40000000f00 */
[----:B------:R-:W-:Y:S01]  /*0fa0*/  @!P0 IADD3 R11, PT, PT, -R11, RZ, RZ ;  /* 0x000000ff0b0b8210 */ /* 0x000fe20007ffe1ff */
[----:B------:R-:W-:-:S03]  /*0fb0*/  IMAD.IADD R17, R17, 0x1, R6 ;  /* 0x0000000111117824 */ /* 0x000fc600078e0206 */
        /* <DEDUP_REMOVED lines=19> */
.L_x_4571:
        /* <DEDUP_REMOVED lines=15> */
.L_x_4573:
[----:B------:R-:W1:Y:S01]  /*11e0*/  LDC.64 R8, c[0x0][0x3b8] ;  /* 0x0000ee00ff087b82 */ /* 0x000e620000000a00 */
[----:B--2---:R-:W-:-:S05]  /*11f0*/  IADD3 R2, PT, PT, R0, R5, RZ ;  /* 0x0000000500027210 */ /* 0x004fca0007ffe0ff */
[C---:B-1----:R-:W-:Y:S02]  /*1200*/  IMAD R15, R2.reuse, R9, RZ ;  /* 0x00000009020f7224 */ /* 0x042fe400078e02ff */
[----:B------:R-:W-:-:S05]  /*1210*/  IMAD.WIDE.U32 R2, R2, R8, RZ ;  /* 0x0000000802027225 */ /* 0x000fca00078e00ff */
[----:B------:R-:W-:Y:S02]  /*1220*/  IADD3 R15, PT, PT, R3, R15, RZ ;  /* 0x0000000f030f7210 */ /* 0x000fe40007ffe0ff */
[----:B------:R-:W-:Y:S02]  /*1230*/  MOV R14, R2 ;  /* 0x00000002000e7202 */ /* 0x000fe40000000f00 */
.L_x_4574:
        /* <DEDUP_REMOVED lines=14> */
.L_x_4575:
[----:B------:R-:W1:Y:S01]  /*1320*/  LDC.64 R2, c[0x0][0x3c0] ;  /* 0x0000f000ff027b82 */ /* 0x000e620000000a00 */
[----:B------:R-:W-:-:S05]  /*1330*/  IADD3 R0, PT, PT, R0, R5, RZ ;  /* 0x0000000500007210 */ /* 0x000fca0007ffe0ff */
[C---:B-1----:R-:W-:Y:S02]  /*1340*/  IMAD R17, R0.reuse, R3, RZ ;  /* 0x0000000300117224 */ /* 0x042fe400078e02ff */
[----:B-----5:R-:W-:-:S05]  /*1350*/  IMAD.WIDE.U32 R4, R0, R2, RZ ;  /* 0x0000000200047225 */ /* 0x020fca00078e00ff */
[----:B------:R-:W-:Y:S02]  /*1360*/  IADD3 R17, PT, PT, R5, R17, RZ ;  /* 0x0000001105117210 */ /* 0x000fe40007ffe0ff */
[----:B------:R-:W-:-:S07]  /*1370*/  MOV R16, R4 ;  /* 0x0000000400107202 */ /* 0x000fce0000000f00 */
.L_x_4576:
        /* <DEDUP_REMOVED lines=16> */
[----:B------:R-:W-:-:S04]  /*1480*/  LOP3.LUT R4, RZ, R21, RZ, 0x33, !PT ;  /* 0x00000015ff047212 */ /* 0x000fc800078e33ff */
[----:B------:R-:W-:-:S13]  /*1490*/  ISETP.GT.U32.AND P0, PT, R0, R7, PT ;  /* 0x000000070000720c */ /* 0x000fda0003f04070 */
[----:B------:R-:W-:Y:S01]  /*14a0*/  @!P0 IADD3 R7, PT, PT, R7, -R0, RZ ;  /* 0x8000000007078210 */ /* 0x000fe20007ffe0ff */
[----:B------:R-:W-:-:S03]  /*14b0*/  @!P0 VIADD R5, R5, 0x1 ;  /* 0x0000000105058836 */ /* 0x000fc60000000000 */
[----:B------:R-:W-:Y:S02]  /*14c0*/  ISETP.GE.U32.AND P1, PT, R7, R0, PT ;  /* 0x000000000700720c */ /* 0x000fe40003f26070 */
[----:B------:R-:W-:Y:S01]  /*14d0*/  LOP3.LUT R0, R130, R21, RZ, 0x3c, !PT ;  /* 0x0000001582007212 */ /* 0x000fe200078e3cff */
[----:B------:R-:W2:Y:S03]  /*14e0*/  LDC.64 R6, c[0x0][0x3d0] ;  /* 0x0000f400ff067b82 */ /* 0x000ea60000000a00 */
[----:B------:R-:W-:Y:S02]  /*14f0*/  ISETP.GE.AND P0, PT, R0, RZ, PT ;  /* 0x000000ff0000720c */ /* 0x000fe40003f06270 */
[----:B------:R-:W-:-:S05]  /*1500*/  LEA R0, R89, 0xffffffc0, 0x6 ;  /* 0xffffffc059007811 */ /* 0x000fca00078e30ff */
[----:B------:R-:W-:Y:S01]  /*1510*/  @P1 IADD3 R5, PT, PT, R5, 0x1, RZ ;  /* 0x0000000105051810 */ /* 0x000fe20007ffe0ff */
[----:B------:R-:W-:Y:S01]  /*1520*/  IMAD.WIDE.U32 R16, R0, R2, R16 ;  /* 0x0000000200107225 */ /* 0x000fe200078e0010 */
[----:B------:R-:W-:-:S03]  /*1530*/  ISETP.NE.AND P1, PT, R21, RZ, PT ;  /* 0x000000ff1500720c */ /* 0x000fc60003f25270 */
[----:B------:R-:W-:Y:S02]  /*1540*/  IMAD.MOV.U32 R19, RZ, RZ, R5 ;  /* 0x000000ffff137224 */ /* 0x000fe400078e0005 */
[----:B------:R-:W-:-:S03]  /*1550*/  IMAD R17, R0, R3, R17 ;  /* 0x0000000300117224 */ /* 0x000fc600078e0211 */
        /* <DEDUP_REMOVED lines=8> */
[C---:B------:R-:W-:Y:S02]  /*15e0*/  IMAD R0, R12.reuse, R11, R0 ;  /* 0x0000000b0c007224 */ /* 0x040fe400078e0200 */
[----:B------:R-:W-:-:S04]  /*15f0*/  IMAD.WIDE.U32 R18, R12, R6, R18 ;  /* 0x000000060c127225 */ /* 0x000fc800078e0012 */
[----:B------:R-:W-:Y:S01]  /*1600*/  IMAD R15, R12, R7, R15 ;  /* 0x000000070c0f7224 */ /* 0x000fe200078e020f */
[----:B------:R-:W-:Y:S01]  /*1610*/  MOV R12, R16 ;  /* 0x00000010000c7202 */ /* 0x000fe20000000f00 */
[----:B------:R-:W-:Y:S01]  /*1620*/  IMAD.IADD R7, R17, 0x1, R0 ;  /* 0x0000000111077824 */ /* 0x000fe200078e0200 */
[----:B------:R-:W-:Y:S02]  /*1630*/  MOV R14, R18 ;  /* 0x00000012000e7202 */ /* 0x000fe40000000f00 */
[----:B------:R-:W-:-:S07]  /*1640*/  IADD3 R0, PT, PT, R19, R15, RZ ;  /* 0x0000000f13007210 */ /* 0x000fce0007ffe0ff */
.L_x_4572:
[----:B------:R-:W-:Y:S01]  /*1650*/  IMAD.MOV.U32 R6, RZ, RZ, RZ ;  /* 0x000000ffff067224 */ /* 0x000fe200078e00ff */
[----:B------:R-:W1:Y:S01]  /*1660*/  LDC.64 R98, c[0x0][0x3b0] ;  /* 0x0000ec00ff627b82 */ /* 0x000e620000000a00 */
[----:B------:R-:W-:Y:S01]  /*1670*/  IMAD.SHL.U32 R66, R90, 0x8, RZ ;  /* 0x000000085a427824 */ /* 0x000fe200078e00ff */
[----:B------:R-:W2:Y:S03]  /*1680*/  LDCU.64 UR4, c[0x0][0x3c8] ;  /* 0x00007900ff0477ac */ /* 0x000ea60008000a00 */
[----:B------:R3:W5:Y:S01]  /*1690*/  @P2 LDG.E R6, desc[UR6][R100.64] ;  /* 0x0000000664062981 */ /* 0x000762000c1e1900 */
[----:B------:R-:W-:Y:S01]  /*16a0*/  ISETP.NE.AND P2, PT, R124, -0x1, PT ;  /* 0xffffffff7c00780c */ /* 0x000fe20003f45270 */
[----:B------:R-:W-:Y:S01]  /*16b0*/  IMAD.MOV.U32 R97, RZ, RZ, RZ ;  /* 0x000000ffff617224 */ /* 0x000fe200078e00ff */
[----:B------:R-:W-:Y:S01]  /*16c0*/  LOP3.LUT R86, R66, 0x18, RZ, 0xc0, !PT ;  /* 0x0000001842567812 */ /* 0x000fe200078ec0ff */
[----:B------:R-:W4:Y:S01]  /*16d0*/  LDCU.64 UR8, c[0x0][0x388] ;  /* 0x00007100ff0877ac */ /* 0x000f220008000a00 */
        /* <DEDUP_REMOVED lines=24> */
[----:B----4-:R-:W-:Y:S02]  /*1860*/  LEA.HI R64, R0, R0, RZ, 0x1 ;  /* 0x0000000000407211 */ /* 0x010fe400078f08ff */
[----:B------:R-:W-:Y:S01]  /*1870*/  SHF.R.S32.HI R0, RZ, 0x1f, R59 ;  /* 0x0000001fff007819 */ /* 0x000fe2000001143b */
[----:B------:R-:W-:Y:S01]  /*1880*/  @P2 IMAD R11, R124, R99, R17 ;  /* 0x000000637c0b2224 */ /* 0x000fe200078e0211 */
[----:B------:R-:W-:Y:S02]  /*1890*/  @P2 MOV R10, R16 ;  /* 0x00000010000a2202 */ /* 0x000fe40000000f00 */
[----:B------:R-:W-:-:S02]  /*18a0*/  IADD3 R16, P2, PT, R86, R12, RZ ;  /* 0x0000000c56107210 */ /* 0x000fc40007f5e0ff */
[----:B------:R-:W-:Y:S02]  /*18b0*/  IADD3 R10, P4, PT, R86, R10, RZ ;  /* 0x0000000a560a7210 */ /* 0x000fe40007f9e0ff */
[----:B------:R-:W-:Y:S02]  /*18c0*/  IADD3.X R17, PT, PT, RZ, R7, RZ, P2, !PT ;  /* 0x00000007ff117210 */ /* 0x000fe400017fe4ff */
[----:B------:R-:W-:Y:S01]  /*18d0*/  IADD3 R104, P2, PT, R104, UR8, RZ ;  /* 0x0000000868687c10 */ /* 0x000fe2000ff5e0ff */
[----:B------:R-:W-:Y:S01]  /*18e0*/  IMAD.X R11, RZ, RZ, R11, P4 ;  /* 0x000000ffff0b7224 */ /* 0x000fe200020e060b */
[----:B------:R-:W-:Y:S01]  /*18f0*/  LEA.HI R0, R0, R59, RZ, 0x6 ;  /* 0x0000003b00007211 */ /* 0x000fe200078f30ff */
[----:B------:R-:W-:Y:S01]  /*1900*/  IMAD.WIDE.U32 R16, R96, R2, R16 ;  /* 0x0000000260107225 */ /* 0x000fe200078e0010 */
[----:B------:R-:W-:Y:S02]  /*1910*/  IADD3.X R105, PT, PT, R105, UR9, RZ, P2, !PT ;  /* 0x0000000969697c10 */ /* 0x000fe400097fe4ff */
[----:B------:R-:W-:Y:S01]  /*1920*/  SHF.R.S32.HI R0, RZ, 0x6, R0 ;  /* 0x00000006ff007819 */ /* 0x000fe20000011400 */
[----:B------:R-:W-:Y:S01]  /*1930*/  IMAD.WIDE.U32 R12, R130, UR4, R10 ;  /* 0x00000004820c7c25 */ /* 0x000fe2000f8e000a */
[----:B------:R-:W-:-:S02]  /*1940*/  SHF.R.S32.HI R64, RZ, 0x1, R64 ;  /* 0x00000001ff407819 */ /* 0x000fc40000011440 */
[----:B------:R-:W-:Y:S01]  /*1950*/  MOV R116, R104 ;  /* 0x0000006800747202 */ /* 0x000fe20000000f00 */
[----:B------:R-:W-:Y:S01]  /*1960*/  IMAD R11, R130, UR5, R13 ;  /* 0x00000005820b7c24 */ /* 0x000fe2000f8e020d */
[----:B------:R-:W1:Y:S01]  /*1970*/  LDCU.64 UR4, c[0x0][0x390] ;  /* 0x00007200ff0477ac */ /* 0x000e620008000a00 */
[----:B------:R-:W-:Y:S02]  /*1980*/  IMAD R69, R96, R3, R17 ;  /* 0x0000000360457224 */ /* 0x000fe400078e0211 */
[----:B------:R-:W-:Y:S02]  /*1990*/  IMAD.SHL.U32 R68, R16, 0x2, RZ ;  /* 0x0000000210447824 */ /* 0x000fe400078e00ff */
[----:B------:R-:W-:Y:S01]  /*19a0*/  IMAD.SHL.U32 R3, R90, 0x4, RZ ;  /* 0x000000045a037824 */ /* 0x000fe200078e00ff */
[----:B------:R-:W-:Y:S01]  /*19b0*/  SHF.L.U64.HI R69, R16, 0x1, R69 ;  /* 0x0000000110457819 */ /* 0x000fe20000010245 */
[----:B------:R-:W-:Y:S02]  /*19c0*/  IMAD R10, R15, R98, RZ ;  /* 0x000000620f0a7224 */ /* 0x000fe400078e02ff */
[----:B------:R-:W-:Y:S01]  /*19d0*/  IMAD.MOV.U32 R117, RZ, RZ, R105 ;  /* 0x000000ffff757224 */ /* 0x000fe200078e0069 */
[----:B------:R-:W-:Y:S01]  /*19e0*/  LOP3.LUT R3, R3, 0xc, RZ, 0xc0, !PT ;  /* 0x0000000c03037812 */ /* 0x000fe200078ec0ff */
[----:B------:R-:W-:-:S02]  /*19f0*/  IMAD R7, R14, R99, R10 ;  /* 0x000000630e077224 */ /* 0x000fc400078e020a */
        /* <DEDUP_REMOVED lines=15> */
[----:B------:R-:W-:Y:S01]  /*1af0*/  IMAD.MOV.U32 R87, RZ, RZ, RZ ;  /* 0x000000ffff577224 */ /* 0x000fe200078e00ff */
[----:B------:R-:W-:Y:S01]  /*1b00*/  SHF.R.S32.HI R11, RZ, 0x1f, R59 ;  /* 0x0000001fff0b7819 */ /* 0x000fe2000001143b */
[----:B------:R-:W-:Y:S01]  /*1b10*/  @!P0 IMAD.MOV R5, RZ, RZ, -R5 ;  /* 0x000000ffff058224 */ /* 0x000fe200078e0a05 */
[----:B------:R-:W3:Y:S01]  /*1b20*/  LDCU.128 UR8, c[0x0][0x490] ;  /* 0x00009200ff0877ac */ /* 0x000ee20008000c00 */
[----:B------:R-:W-:Y:S01]  /*1b30*/  VIMNMX R67, PT, PT, RZ, R0, !PT ;  /* 0x00000000ff437248 */ /* 0x000fe20007fe0100 */
[----:B------:R-:W-:Y:S01]  /*1b40*/  VIADD R65, R96, 0x20 ;  /* 0x0000002060417836 */ /* 0x000fe20000000000 */
[----:B------:R-:W4:Y:S01]  /*1b50*/  LDC.64 R80, c[0x0][0x4a8] ;  /* 0x00012a00ff507b82 */ /* 0x000f220000000a00 */
[----:B------:R-:W3:Y:S01]  /*1b60*/  LDCU.128 UR12, c[0x0][0x4c0] ;  /* 0x00009800ff0c77ac */ /* 0x000ee20008000c00 */
[----:B------:R-:W-:Y:S01]  /*1b70*/  SHF.L.U32 R93, R64, 0x5, RZ ;  /* 0x00000005405d7819 */ /* 0x000fe200000006ff */
[C---:B------:R-:W-:Y:S01]  /*1b80*/  IMAD R92, R89.reuse, -0x40, R59 ;  /* 0xffffffc0595c7824 */ /* 0x040fe200078e023b */
[----:B------:R-:W3:Y:S01]  /*1b90*/  LDCU.64 UR4, c[0x0][0x488] ;  /* 0x00009100ff0477ac */ /* 0x000ee20008000a00 */
[----:B------:R-:W-:Y:S01]  /*1ba0*/  IMAD R82, R89, -0x40, R56 ;  /* 0xffffffc059527824 */ /* 0x000fe200078e0238 */
[----:B------:R-:W-:Y:S01]  /*1bb0*/  SHF.R.S32.HI R76, RZ, 0x1f, R93 ;  /* 0x0000001fff4c7819 */ /* 0x000fe2000001145d */
[----:B------:R-:W-:Y:S01]  /*1bc0*/  IMAD.MOV.U32 R78, RZ, RZ, R89 ;  /* 0x000000ffff4e7224 */ /* 0x000fe200078e0059 */
[----:B------:R-:W3:Y:S01]  /*1bd0*/  LDCU.U8 UR20, c[0x0][0x533] ;  /* 0x0000a660ff1477ac */ /* 0x000ee20008000000 */
[----:B-1----:R-:W-:Y:S01]  /*1be0*/  IMAD.WIDE.U32 R8, R125, R2, R86 ;  /* 0x000000027d087225 */ /* 0x002fe200078e0056 */
[----:B------:R-:W-:-:S02]  /*1bf0*/  SEL R2, R4, R5, !P1 ;  /* 0x0000000504027207 */ /* 0x000fc40004800000 */
[----:B------:R-:W-:Y:S01]  /*1c00*/  IADD3 R4, P0, PT, -R59, R96, RZ ;  /* 0x000000603b047210 */ /* 0x000fe20007f1e1ff */
[----:B------:R-:W-:Y:S01]  /*1c10*/  IMAD R9, R125, R3, R9 ;  /* 0x000000037d097224 */ /* 0x000fe200078e0209 */
[----:B------:R-:W-:Y:S01]  /*1c20*/  SHF.R.S32.HI R3, RZ, 0x1f, R2 ;  /* 0x0000001fff037819 */ /* 0x000fe20000011402 */
[----:B--2---:R-:W-:Y:S01]  /*1c30*/  IMAD.WIDE.U32 R14, R45, UR16, R8 ;  /* 0x000000102d0e7c25 */ /* 0x004fe2000f8e0008 */
[----:B----4-:R-:W-:Y:S01]  /*1c40*/  SHF.L.U32 R83, R80, 0x5, RZ ;  /* 0x0000000550537819 */ /* 0x010fe200000006ff */
[----:B---3--:R-:W-:Y:S02]  /*1c50*/  UISETP.NE.AND UP0, UPT, UR20, URZ, UPT ;  /* 0x000000ff1400728c */ /* 0x008fe4000bf05270 */
[----:B------:R-:W-:-:S04]  /*1c60*/  IMAD.WIDE.U32 R8, R125, UR10, R86 ;  /* 0x0000000a7d087c25 */ /* 0x000fc8000f8e0056 */
[----:B------:R-:W-:Y:S02]  /*1c70*/  IMAD R5, R3, UR12, RZ ;  /* 0x0000000c03057c24 */ /* 0x000fe4000f8e02ff */
[----:B------:R-:W-:Y:S01]  /*1c80*/  IMAD R9, R125, UR11, R9 ;  /* 0x0000000b7d097c24 */ /* 0x000fe2000f8e0209 */
[----:B------:R-:W1:Y:S01]  /*1c90*/  LDCU.64 UR10, c[0x0][0x4d0] ;  /* 0x00009a00ff0a77ac */ /* 0x000e620008000a00 */
[----:B------:R-:W-:Y:S01]  /*1ca0*/  IMAD R12, R2, UR13, R5 ;  /* 0x0000000d020c7c24 */ /* 0x000fe2000f8e0205 */
[C---:B-----5:R-:W-:Y:S01]  /*1cb0*/  IADD3 R5, PT, PT, R45.reuse, R6, RZ ;  /* 0x000000062d057210 */ /* 0x060fe20007ffe0ff */
[----:B------:R-:W-:-:S04]  /*1cc0*/  IMAD.WIDE.U32 R8, R45, R80, R8 ;  /* 0x000000502d087225 */ /* 0x000fc800078e0008 */
[----:B------:R-:W-:Y:S02]  /*1cd0*/  IMAD R15, R45, UR17, R15 ;  /* 0x000000112d0f7c24 */ /* 0x000fe4000f8e020f */
[----:B------:R-:W-:Y:S02]  /*1ce0*/  IMAD R3, R3, UR18, RZ ;  /* 0x0000001203037c24 */ /* 0x000fe4000f8e02ff */
[----:B------:R-:W-:Y:S02]  /*1cf0*/  IMAD R70, R5, R64, RZ ;  /* 0x0000004005467224 */ /* 0x000fe400078e02ff */
[----:B------:R-:W-:Y:S02]  /*1d00*/  IMAD R7, R45, R81, R9 ;  /* 0x000000512d077224 */ /* 0x000fe400078e0209 */
[----:B------:R-:W-:Y:S01]  /*1d10*/  IMAD.MOV.U32 R6, RZ, RZ, R8 ;  /* 0x000000ffff067224 */ /* 0x000fe200078e0008 */
[----:B------:R-:W-:Y:S01]  /*1d20*/  SHF.R.S32.HI R71, RZ, 0x1f, R70 ;  /* 0x0000001fff477819 */ /* 0x000fe20000011446 */
[----:B------:R-:W-:Y:S01]  /*1d30*/  IMAD.WIDE.U32 R14, R2, UR12, R14 ;  /* 0x0000000c020e7c25 */ /* 0x000fe2000f8e000e */
[----:B------:R-:W-:Y:S01]  /*1d40*/  IADD3 R46, P1, PT, R70, R63, RZ ;  /* 0x0000003f462e7210 */ /* 0x000fe20007f3e0ff */
[----:B------:R-:W2:Y:S02]  /*1d50*/  LDCU.64 UR12, c[0x0][0x4e0] ;  /* 0x00009c00ff0c77ac */ /* 0x000ea40008000a00 */
[C---:B------:R-:W-:Y:S01]  /*1d60*/  IMAD R8, R2.reuse, UR19, R3 ;  /* 0x0000001302087c24 */ /* 0x040fe2000f8e0203 */
[----:B------:R-:W-:Y:S01]  /*1d70*/  IADD3 R13, PT, PT, R15, R12, RZ ;  /* 0x0000000c0f0d7210 */ /* 0x000fe20007ffe0ff */
[----:B------:R-:W-:Y:S01]  /*1d80*/  IMAD.WIDE.U32 R2, R2, UR18, R6 ;  /* 0x0000001202027c25 */ /* 0x000fe2000f8e0006 */
[----:B------:R-:W-:Y:S01]  /*1d90*/  USHF.L.U32 UR18, UR16, 0x6, URZ ;  /* 0x0000000610127899 */ /* 0x000fe200080006ff */
[----:B------:R-:W-:-:S02]  /*1da0*/  UMOV UR19, URZ ;  /* 0x000000ff00137c82 */ /* 0x000fc40008000000 */
[----:B------:R-:W-:Y:S01]  /*1db0*/  IMAD.IADD R9, R3, 0x1, R8 ;  /* 0x0000000103097824 */ /* 0x000fe200078e0208 */
[----:B------:R-:W-:Y:S01]  /*1dc0*/  MOV R8, R2 ;  /* 0x0000000200087202 */ /* 0x000fe20000000f00 */
[----:B------:R-:W-:Y:S02]  /*1dd0*/  IMAD.X R3, R71, 0x1, R61, P1 ;  /* 0x0000000147037824 */ /* 0x000fe400008e063d */
[----:B------:R-:W-:Y:S01]  /*1de0*/  IMAD.X R11, RZ, RZ, ~R11, P0 ;  /* 0x000000ffff0b7224 */ /* 0x000fe200000e0e0b */
[----:B------:R-:W-:Y:S01]  /*1df0*/  IADD3 R70, P0, PT, R70, R62, RZ ;  /* 0x0000003e46467210 */ /* 0x000fe20007f1e0ff */
[----:B------:R-:W-:Y:S01]  /*1e00*/  IMAD.MOV.U32 R12, RZ, RZ, R14 ;  /* 0x000000ffff0c7224 */ /* 0x000fe200078e000e */
[C---:B------:R-:W-:Y:S01]  /*1e10*/  SHF.L.U64.HI R2, R46.reuse, 0x1, R3 ;  /* 0x000000012e027819 */ /* 0x040fe20000010203 */
[----:B------:R-:W-:Y:S01]  /*1e20*/  IMAD R103, R11, UR16, RZ ;  /* 0x000000100b677c24 */ /* 0x000fe2000f8e02ff */
[----:B------:R-:W-:Y:S01]  /*1e30*/  SHF.L.U32 R46, R46, 0x1, RZ ;  /* 0x000000012e2e7819 */ /* 0x000fe200000006ff */
[----:B------:R-:W-:Y:S01]  /*1e40*/  IMAD.WIDE.U32 R6, R4, UR16, R12 ;  /* 0x0000001004067c25 */ /* 0x000fe2000f8e000c */
[----:B------:R-:W3:Y:S03]  /*1e50*/  LDCU UR16, c[0x0][0x450] ;  /* 0x00008a00ff1077ac */ /* 0x000ee60008000800 */
[----:B------:R-:W-:Y:S01]  /*1e60*/  IMAD.X R71, R71, 0x1, R60, P0 ;  /* 0x0000000147477824 */ /* 0x000fe200000e063c */
[----:B------:R-:W-:Y:S01]  /*1e70*/  IADD3 R12, P0, PT, R46, UR14, RZ ;  /* 0x0000000e2e0c7c10 */ /* 0x000fe2000ff1e0ff */
[----:B------:R-:W-:Y:S01]  /*1e80*/  IMAD R103, R4, UR17, R103 ;  /* 0x0000001104677c24 */ /* 0x000fe2000f8e0267 */
[----:B------:R-:W-:Y:S01]  /*1e90*/  LEA R102, P2, R6, UR8, 0x1 ;  /* 0x0000000806667c11 */ /* 0x000fe2000f8408ff */
[-C--:B------:R-:W-:Y:S01]  /*1ea0*/  IMAD R11, R11, R80.reuse, RZ ;  /* 0x000000500b0b7224 */ /* 0x080fe200078e02ff */
[----:B------:R-:W-:Y:S01]  /*1eb0*/  IADD3.X R13, PT, PT, R2, UR15, RZ, P0, !PT ;  /* 0x0000000f020d7c10 */ /* 0x000fe200087fe4ff */
[----:B------:R-:W-:Y:S01]  /*1ec0*/  IMAD.SHL.U32 R77, R80, 0x40, RZ ;  /* 0x00000040504d7824 */ /* 0x000fe200078e00ff */
[----:B-1----:R-:W-:Y:S01]  /*1ed0*/  IADD3 R46, P0, PT, R46, UR10, RZ ;  /* 0x0000000a2e2e7c10 */ /* 0x002fe2000ff1e0ff */
[----:B------:R-:W-:Y:S01]  /*1ee0*/  IMAD R11, R4, R81, R11 ;  /* 0x00000051040b7224 */ /* 0x000fe200078e020b */
[C---:B------:R-:W-:Y:S01]  /*1ef0*/  SHF.L.U64.HI R71, R70.reuse, 0x1, R71 ;  /* 0x0000000146477819 */ /* 0x040fe20000010247 */
[----:B------:R-:W-:Y:S01]  /*1f00*/  IMAD.SHL.U32 R70, R70, 0x2, RZ ;  /* 0x0000000246467824 */ /* 0x000fe200078e00ff */
[----:B------:R-:W-:Y:S01]  /*1f10*/  IADD3.X R47, PT, PT, R2, UR11, RZ, P0, !PT ;  /* 0x0000000b022f7c10 */ /* 0x000fe200087fe4ff */
[----:B------:R-:W-:Y:S01]  /*1f20*/  IMAD.WIDE.U32 R4, R4, R80, R8 ;  /* 0x0000005004047225 */ /* 0x000fe200078e0008 */
[----:B------:R-:W-:Y:S01]  /*1f30*/  IADD3 R0, P0, PT, RZ, -UR19, RZ ;  /* 0x80000013ff007c10 */ /* 0x000fe2000ff1e0ff */
[----:B------:R-:W1:Y:S01]  /*1f40*/  LDCU UR17, c[0x0][0x440] ;  /* 0x00008800ff1177ac */ /* 0x000e620008000800 */
[----:B------:R-:W-:Y:S01]  /*1f50*/  IADD3 R72, P1, PT, R70, UR14, RZ ;  /* 0x0000000e46487c10 */ /* 0x000fe2000ff3e0ff */
[----:B------:R-:W-:Y:S01]  /*1f60*/  IMAD.IADD R11, R5, 0x1, R11 ;  /* 0x00000001050b7824 */ /* 0x000fe200078e020b */
[----:B------:R-:W-:Y:S01]  /*1f70*/  IADD3 R103, PT, PT, R7, R103, RZ ;  /* 0x0000006707677210 */ /* 0x000fe20007ffe0ff */
[----:B------:R-:W-:Y:S01]  /*1f80*/  IMAD.X R77, RZ, RZ, ~R77, P0 ;  /* 0x000000ffff4d7224 */ /* 0x000fe200000e0e4d */
[----:B------:R-:W-:-:S02]  /*1f90*/  IADD3.X R3, PT, PT, RZ, ~UR18, RZ, P0, !PT ;  /* 0x80000012ff037c10 */ /* 0x000fc400087fe4ff */
[----:B------:R-:W-:Y:S01]  /*1fa0*/  IADD3.X R73, PT, PT, R71, UR15, RZ, P1, !PT ;  /* 0x0000000f47497c10 */ /* 0x000fe20008ffe4ff */
[----:B------:R-:W4:Y:S01]  /*1fb0*/  LDCU.64 UR14, c[0x0][0x3c0] ;  /* 0x00007800ff0e77ac */ /* 0x000f220008000a00 */
[----:B------:R-:W-:Y:S02]  /*1fc0*/  LEA.HI.X R103, R6, UR9, R103, 0x1, P2 ;  /* 0x0000000906677c11 */ /* 0x000fe400090f0c67 */
[----:B------:R-:W-:Y:S02]  /*1fd0*/  LEA R10, P2, R4, UR4, 0x1 ;  /* 0x00000004040a7c11 */ /* 0x000fe4000f8408ff */
[----:B------:R-:W-:Y:S02]  /*1fe0*/  IADD3 R70, P1, PT, R70, UR10, RZ ;  /* 0x0000000a46467c10 */ /* 0x000fe4000ff3e0ff */
[----:B------:R-:W-:Y:S02]  /*1ff0*/  SHF.L.U64.HI R81, R80, 0x5, R81 ;  /* 0x0000000550517819 */ /* 0x000fe40000010251 */
[----:B------:R-:W-:-:S02]  /*2000*/  SHF.R.S64 R79, R0, 0x1f, R77 ;  /* 0x0000001f004f7819 */ /* 0x000fc4000000104d */
[----:B------:R-:W-:Y:S02]  /*2010*/  MOV R80, R45 ;  /* 0x0000002d00507202 */ /* 0x000fe40000000f00 */
[----:B---3--:R-:W-:Y:S02]  /*2020*/  MOV R9, UR16 ;  /* 0x0000001000097c02 */ /* 0x008fe40008000f00 */
[--C-:B------:R-:W-:Y:S02]  /*2030*/  SHF.R.S64 R75, R0, 0x1f, R3.reuse ;  /* 0x0000001f004b7819 */ /* 0x100fe40000001003 */
[----:B------:R-:W-:Y:S02]  /*2040*/  SHF.R.S32.HI R74, RZ, 0x1f, R3 ;  /* 0x0000001fff4a7819 */ /* 0x000fe40000011403 */
[----:B------:R-:W-:Y:S02]  /*2050*/  SHF.R.S32.HI R77, RZ, 0x1f, R77 ;  /* 0x0000001fff4d7819 */ /* 0x000fe4000001144d */
[----:B------:R-:W-:Y:S01]  /*2060*/  LEA.HI.X R11, R4, UR5, R11, 0x1, P2 ;  /* 0x00000005040b7c11 */ /* 0x000fe200090f0c0b */
[----:B------:R-:W3:Y:S01]  /*2070*/  LDCU.64 UR4, c[0x0][0x3b8] ;  /* 0x00007700ff0477ac */ /* 0x000ee20008000a00 */
[----:B------:R-:W-:Y:S01]  /*2080*/  IADD3.X R71, PT, PT, R71, UR11, RZ, P1, !PT ;  /* 0x0000000b47477c10 */ /* 0x000fe20008ffe4ff */
[----:B--2-4-:R-:W1:Y:S06]  /*2090*/  LDCU.128 UR8, c[0x0][0x3a0] ;  /* 0x00007400ff0877ac */ /* 0x014e6c0008000c00 */
.L_x_4613:
        /* <DEDUP_REMOVED lines=11> */
[----:B-1----:R-:W-:Y:S02]  /*2150*/  ISETP.GE.AND P0, PT, R86, UR17, PT ;  /* 0x0000001156007c0c */ /* 0x002fe4000bf06270 */
        /* <DEDUP_REMOVED lines=8> */
.L_x_4579:
[----:B-1-3--:R-:W-:Y:S05]  /*21e0*/  BSYNC.RECONVERGENT B0 ;  /* 0x0000000000007941 */ /* 0x00afea0003800200 */
.L_x_4578:
        /* <DEDUP_REMOVED lines=16> */
.L_x_4581:
[----:B------:R-:W-:Y:S05]  /*22f0*/  BSYNC.RECONVERGENT B0 ;  /* 0x0000000000007941 */ /* 0x000fea0003800200 */
.L_x_4580:
        /* <DEDUP_REMOVED lines=14> */
.L_x_4585:
[----:B------:R-:W-:Y:S05]  /*23e0*/  BSYNC.RECONVERGENT B0 ;  /* 0x0000000000007941 */ /* 0x000fea0003800200 */
.L_x_4584:
        /* <DEDUP_REMOVED lines=18> */
.L_x_4583:
        /* <DEDUP_REMOVED lines=55> */
.L_x_4591:
[----:B------:R-:W-:Y:S05]  /*2880*/  BSYNC.RECONVERGENT B0 ;  /* 0x0000000000007941 */ /* 0x000fea0003800200 */
.L_x_4590:
        /* <DEDUP_REMOVED lines=48> */
.L_x_4593:
[----:B------:R-:W-:Y:S05]  /*2b90*/  BSYNC.RECONVERGENT B0 ;  /* 0x0000000000007941 */ /* 0x000fea0003800200 */
.L_x_4592:
        /* <DEDUP_REMOVED lines=47> */
.L_x_4589:
[----:B------:R-:W-:Y:S05]  /*2e90*/  BSYNC.RECONVERGENT B1 ;  /* 0x0000000000017941 */ /* 0x000fea0003800200 */
.L_x_4588:
        /* <DEDUP_REMOVED lines=64> */
.L_x_4597:
[----:B------:R-:W-:Y:S05]  /*32a0*/  BSYNC.RECONVERGENT B0 ;  /* 0x0000000000007941 */ /* 0x000fea0003800200 */
.L_x_4596:
        /* <DEDUP_REMOVED lines=48> */
.L_x_4599:
[----:B------:R-:W-:Y:S05]  /*35b0*/  BSYNC.RECONVERGENT B0 ;  /* 0x0000000000007941 */ /* 0x000fea0003800200 */
.L_x_4598:
        /* <DEDUP_REMOVED lines=47> */
.L_x_4595:
[----:B------:R-:W-:Y:S05]  /*38b0*/  BSYNC.RECONVERGENT B1 ;  /* 0x0000000000017941 */ /* 0x000fea0003800200 */
.L_x_4594:
        /* <DEDUP_REMOVED lines=8> */
.L_x_4587:
        /* <DEDUP_REMOVED lines=96> */
.L_x_4603:
[----:B------:R-:W-:Y:S05]  /*3f40*/  BSYNC.RECONVERGENT B0 ;  /* 0x0000000000007941 */ /* 0x000fea0003800200 */
.L_x_4602:
        /* <DEDUP_REMOVED lines=87> */
.L_x_4605:
[----:B------:R-:W-:Y:S05]  /*44c0*/  BSYNC.RECONVERGENT B0 ;  /* 0x0000000000007941 */ /* 0x000fea0003800200 */
.L_x_4604:
        /* <DEDUP_REMOVED lines=86> */
.L_x_4601:
[----:B------:R-:W-:Y:S05]  /*4a30*/  BSYNC.RECONVERGENT B1 ;  /* 0x0000000000017941 */ /* 0x000fea0003800200 */
.L_x_4600:
        /* <DEDUP_REMOVED lines=97> */
.L_x_4609:
[----:B------:R-:W-:Y:S05]  /*5050*/  BSYNC.RECONVERGENT B0 ;  /* 0x0000000000007941 */ /* 0x000fea0003800200 */
.L_x_4608:
        /* <DEDUP_REMOVED lines=87> */
.L_x_4611:
[----:B------:R-:W-:Y:S05]  /*55d0*/  BSYNC.RECONVERGENT B0 ;  /* 0x0000000000007941 */ /* 0x000fea0003800200 */
.L_x_4610:
        /* <DEDUP_REMOVED lines=86> */
.L_x_4607:
[----:B------:R-:W-:Y:S05]  /*5b40*/  BSYNC.RECONVERGENT B1 ;  /* 0x0000000000017941 */ /* 0x000fea0003800200 */
.L_x_4606:
[----:B------:R-:W5:Y:S08]  /*5b50*/  LDC R3, c[0x0][0x450] ;  /* 0x00011400ff037b82 */ /* 0x000f700000000800 */
[----:B------:R-:W1:Y:S01]  /*5b60*/  LDC R9, c[0x0][0x450] ;  /* 0x00011400ff097b82 */ /* 0x000e620000000800 */
[----:B-----5:R-:W-:Y:S05]  /*5b70*/  IMAD.U32 R3, R3, -0x20, RZ ;  /* 0xffffffe003037824 */ /* 0x020fea00078e00ff */
[C---:B------:R-:W-:Y:S02]  /*5b80*/  LEA R72, P1, R3.reuse, R72, 0x1 ;  /* 0x0000004803487211 */ /* 0x040fe400078208ff */
[C---:B------:R-:W-:Y:S02]  /*5b90*/  LEA R70, P0, R3.reuse, R70, 0x1 ;  /* 0x0000004603467211 */ /* 0x040fe400078008ff */
[C---:B------:R-:W-:Y:S02]  /*5ba0*/  LEA.HI.X.SX32 R73, R3.reuse, R73, 0x1, P1 ;  /* 0x0000004903497211 */ /* 0x040fe400008f0eff */
[----:B-1----:R-:W-:Y:S09]  /*5bb0*/  LEA.HI.X.SX32 R71, R3, R71, 0x1, P0 ;  /* 0x0000004703477211 */ /* 0x002ff200000f0eff */
.L_x_4586:
[----:B------:R-:W-:Y:S05]  /*5bc0*/  BSYNC.RECONVERGENT B2 ;  /* 0x0000000000027941 */ /* 0x000fea0003800200 */
.L_x_4582:
        /* <DEDUP_REMOVED lines=92> */
.L_x_4612:
[----:B------:R-:W-:Y:S02]  /*6190*/  ISETP.GT.AND P0, PT, R78, R67, PT ;  /* 0x000000434e00720c */ /* 0x000fe40003f04270 */
[----:B------:R-:W-:Y:S02]  /*61a0*/  IADD3 R102, P2, PT, R102, R75, RZ ;  /* 0x0000004b66667210 */ /* 0x000fe40007f5e0ff */
[----:B------:R-:W-:Y:S03]  /*61b0*/  IADD3 R10, P1, PT, R10, R79, RZ ;  /* 0x0000004f0a0a7210 */ /* 0x000fe60007f3e0ff */
[----:B------:R-:W-:Y:S02]  /*61c0*/  IMAD.X R103, R103, 0x1, R74, P2 ;  /* 0x0000000167677824 */ /* 0x000fe400010e064a */
[----:B------:R-:W-:Y:S04]  /*61d0*/  IMAD.X R11, R11, 0x1, R77, P1 ;  /* 0x000000010b0b7824 */ /* 0x000fe800008e064d */
[----:B------:R-:W-:Y:S05]  /*61e0*/  @P0 BRA `(.L_x_4613) ;  /* 0xffffffbc00ac0947 */ /* 0x000fea000383ffff */
.L_x_4577:
        /* <DEDUP_REMOVED lines=20> */
[----:B-1---5:R-:W-:-:S04]  /*6330*/  LEA R6, P0, R98, UR8, 0x1 ;  /* 0x0000000862067c11 */ /* 0x022fc8000f8008ff */
        /* <DEDUP_REMOVED lines=22> */
.L_x_4618:
[----:B------:R2:W-:Y:S02]  /*64a0*/  STS.128 [R133+0x2000], RZ ;  /* 0x002000ff85007388 */ /* 0x0005e40000000c00 */
.L_x_4617:
[----:B------:R-:W-:Y:S05]  /*64b0*/  BSYNC.RECONVERGENT B0 ;  /* 0x0000000000007941 */ /* 0x000fea0003800200 */
.L_x_4616:
        /* <DEDUP_REMOVED lines=25> */
.L_x_4620:
[----:B------:R1:W-:Y:S01]  /*6650*/  STS.128 [R133+0x2800], RZ ;  /* 0x002800ff85007388 */ /* 0x0003e20000000c00 */
[----:B------:R-:W-:Y:S05]  /*6660*/  BRA `(.L_x_4619) ;  /* 0x00000038007c7947 */ /* 0x000fea0003800000 */
.L_x_4615:
        /* <DEDUP_REMOVED lines=79> */
.L_x_4627:
[----:B------:R-:W-:Y:S05]  /*6b60*/  BSYNC.RECONVERGENT B0 ;  /* 0x0000000000007941 */ /* 0x000fea0003800200 */
.L_x_4626:
[----:B-----5:R-:W-:Y:S01]  /*6b70*/  IMAD.MOV.U32 R6, RZ, RZ, R14 ;  /* 0x000000ffff067224 */ /* 0x020fe200078e000e */
[----:B------:R-:W-:Y:S01]  /*6b80*/  MOV R4, R12 ;  /* 0x0000000c00047202 */ /* 0x000fe20000000f00 */
[----:B------:R-:W-:Y:S01]  /*6b90*/  IMAD.MOV.U32 R7, RZ, RZ, R15 ;  /* 0x000000ffff077224 */ /* 0x000fe200078e000f */
[----:B------:R-:W-:Y:S02]  /*6ba0*/  MOV R5, R13 ;  /* 0x0000000d00057202 */ /* 0x000fe40000000f00 */
.L_x_4625:
[----:B------:R-:W-:Y:S05]  /*6bb0*/  BSYNC.RECONVERGENT B1 ;  /* 0x0000000000017941 */ /* 0x000fea0003800200 */
.L_x_4624:
        /* <DEDUP_REMOVED lines=47> */
.L_x_4631:
[----:B------:R-:W-:Y:S05]  /*6eb0*/  BSYNC.RECONVERGENT B0 ;  /* 0x0000000000007941 */ /* 0x000fea0003800200 */
.L_x_4630:
[----:B-----5:R4:W-:Y:S02]  /*6ec0*/  STS.128 [R133+0x1000], R12 ;  /* 0x0010000c85007388 */ /* 0x0209e40000000c00 */
.L_x_4629:
[----:B------:R-:W-:Y:S05]  /*6ed0*/  BSYNC.RECONVERGENT B1 ;  /* 0x0000000000017941 */ /* 0x000fea0003800200 */
.L_x_4628:
        /* <DEDUP_REMOVED lines=45> */
.L_x_4633:
[----:B------:R-:W-:Y:S05]  /*71b0*/  BSYNC.RECONVERGENT B0 ;  /* 0x0000000000007941 */ /* 0x000fea0003800200 */
.L_x_4632:
[----:B-----5:R1:W-:Y:S02]  /*71c0*/  STS.128 [R133+0x2000], R12 ;  /* 0x0020000c85007388 */ /* 0x0203e40000000c00 */
.L_x_4623:
[----:B------:R-:W-:Y:S05]  /*71d0*/  BSYNC.RECONVERGENT B2 ;  /* 0x0000000000027941 */ /* 0x000fea0003800200 */
.L_x_4622:
        /* <DEDUP_REMOVED lines=63> */
.L_x_4637:
[----:B------:R-:W-:Y:S05]  /*75d0*/  BSYNC.RECONVERGENT B0 ;  /* 0x0000000000007941 */ /* 0x000fea0003800200 */
.L_x_4636:
[----:B-----5:R4:W-:Y:S02]  /*75e0*/  STS.128 [R133+0x800], R12 ;  /* 0x0008000c85007388 */ /* 0x0209e40000000c00 */
.L_x_4635:
[----:B------:R-:W-:Y:S05]  /*75f0*/  BSYNC.RECONVERGENT B1 ;  /* 0x0000000000017941 */ /* 0x000fea0003800200 */
.L_x_4634:
        /* <DEDUP_REMOVED lines=57> */
.L_x_4641:
[----:B------:R-:W-:Y:S05]  /*7990*/  BSYNC.RECONVERGENT B0 ;  /* 0x0000000000007941 */ /* 0x000fea0003800200 */
.L_x_4640:
[----:B-----5:R4:W-:Y:S02]  /*79a0*/  STS.128 [R133+0x1800], R12 ;  /* 0x0018000c85007388 */ /* 0x0209e40000000c00 */
.L_x_4639:
[----:B------:R-:W-:Y:S05]  /*79b0*/  BSYNC.RECONVERGENT B1 ;  /* 0x0000000000017941 */ /* 0x000fea0003800200 */
.L_x_4638:
        /* <DEDUP_REMOVED lines=56> */
.L_x_4643:
[----:B------:R-:W-:Y:S05]  /*7d40*/  BSYNC.RECONVERGENT B0 ;  /* 0x0000000000007941 */ /* 0x000fea0003800200 */
.L_x_4642:
[----:B-----5:R4:W-:Y:S01]  /*7d50*/  STS.128 [R133+0x2800], R12 ;  /* 0x0028000c85007388 */ /* 0x0209e20000000c00 */
[----:B------:R-:W-:Y:S05]  /*7d60*/  BRA `(.L_x_4619) ;  /* 0x0000002000bc7947 */ /* 0x000fea0003800000 */
.L_x_4621:
        /* <DEDUP_REMOVED lines=99> */
.L_x_4648:
[----:B------:R-:W-:Y:S05]  /*83a0*/  BSYNC.RECONVERGENT B0 ;  /* 0x0000000000007941 */ /* 0x000fea0003800200 */
.L_x_4647:
[----:B------:R-:W-:Y:S05]  /*83b0*/  BSYNC.RECONVERGENT B1 ;  /* 0x0000000000017941 */ /* 0x000fea0003800200 */
.L_x_4646:
        /* <DEDUP_REMOVED lines=88> */
.L_x_4652:
[----:B------:R-:W-:Y:S05]  /*8940*/  BSYNC.RECONVERGENT B0 ;  /* 0x0000000000007941 */ /* 0x000fea0003800200 */
.L_x_4651:
[----:B-----5:R4:W-:Y:S02]  /*8950*/  STS.128 [R133+0x1000], R20 ;  /* 0x0010001485007388 */ /* 0x0209e40000000c00 */
.L_x_4650:
[----:B------:R-:W-:Y:S05]  /*8960*/  BSYNC.RECONVERGENT B1 ;  /* 0x0000000000017941 */ /* 0x000fea0003800200 */
.L_x_4649:
        /* <DEDUP_REMOVED lines=85> */
.L_x_4654:
[----:B------:R-:W-:Y:S05]  /*8ec0*/  BSYNC.RECONVERGENT B0 ;  /* 0x0000000000007941 */ /* 0x000fea0003800200 */
.L_x_4653:
[----:B-----5:R1:W-:Y:S02]  /*8ed0*/  STS.128 [R133+0x2000], R20 ;  /* 0x0020001485007388 */ /* 0x0203e40000000c00 */
.L_x_4645:
[----:B------:R-:W-:Y:S05]  /*8ee0*/  BSYNC.RECONVERGENT B2 ;  /* 0x0000000000027941 */ /* 0x000fea0003800200 */
.L_x_4644:
        /* <DEDUP_REMOVED lines=28> */
[----:B-----5:R-:W2:Y:S04]  /*90b0*/  LDG.E.128 R4, desc[UR6][R4.64] ;  /* 0x0000000604047981 */ /* 0x020ea8000c1e1d00 */
[----:B------:R-:W2:Y:S01]  /*90c0*/  LDG.E.128 R16, desc[UR6][R16.64] ;  /* 0x0000000610107981 */ /* 0x000ea2000c1e1d00 */
[----:B----4-:R-:W-:-:S04]  /*90d0*/  IADD3 R12, P1, PT, R3, UR8, RZ ;  /* 0x00000008030c7c10 */ /* 0x010fc8000ff3e0ff */
[----:B------:R-:W-:-:S06]  /*90e0*/  IADD3.X R13, PT, PT, R2, UR9, RZ, P1, !PT ;  /* 0x00000009020d7c10 */ /* 0x000fcc0008ffe4ff */
[----:B------:R-:W4:Y:S01]  /*90f0*/  LDG.E.128 R12, desc[UR6][R12.64] ;  /* 0x000000060c0c7981 */ /* 0x000f22000c1e1d00 */
[C---:B------:R-:W-:Y:S01]  /*9100*/  IMAD.U32 R26, R20.reuse, 0x10000, RZ ;  /* 0x00010000141a7824 */ /* 0x040fe200078e00ff */
[----:B------:R-:W-:Y:S01]  /*9110*/  LOP3.LUT R3, R20, 0xffff0000, RZ, 0xc0, !PT ;  /* 0xffff000014037812 */ /* 0x000fe200078ec0ff */
[C---:B---3--:R-:W-:Y:S01]  /*9120*/  IMAD.U32 R30, R22.reuse, 0x10000, RZ ;  /* 0x00010000161e7824 */ /* 0x048fe200078e00ff */
        /* <DEDUP_REMOVED lines=41> */
[C---:B------:R-:W-:Y:S01]  /*93c0*/  SHF.L.U32 R13, R15.reuse, 0x10, RZ ;  /* 0x000000100f0d7819 */ /* 0x040fe200000006ff */
        /* <DEDUP_REMOVED lines=17> */
.L_x_4658:
[----:B------:R-:W-:Y:S05]  /*94e0*/  BSYNC.RECONVERGENT B0 ;  /* 0x0000000000007941 */ /* 0x000fea0003800200 */
.L_x_4657:
[----:B-----5:R4:W-:Y:S02]  /*94f0*/  STS.128 [R133+0x800], R20 ;  /* 0x0008001485007388 */ /* 0x0209e40000000c00 */
.L_x_4656:
[----:B------:R-:W-:Y:S05]  /*9500*/  BSYNC.RECONVERGENT B1 ;  /* 0x0000000000017941 */ /* 0x000fea0003800200 */
.L_x_4655:
        /* <DEDUP_REMOVED lines=89> */
.L_x_4662:
[----:B------:R-:W-:Y:S05]  /*9aa0*/  BSYNC.RECONVERGENT B0 ;  /* 0x0000000000007941 */ /* 0x000fea0003800200 */
.L_x_4661:
[----:B-----5:R4:W-:Y:S02]  /*9ab0*/  STS.128 [R133+0x1800], R20 ;  /* 0x0018001485007388 */ /* 0x0209e40000000c00 */
.L_x_4660:
[----:B------:R-:W-:Y:S05]  /*9ac0*/  BSYNC.RECONVERGENT B1 ;  /* 0x0000000000017941 */ /* 0x000fea0003800200 */
.L_x_4659:
        /* <DEDUP_REMOVED lines=87> */
.L_x_4664:
[----:B------:R-:W-:Y:S05]  /*a040*/  BSYNC.RECONVERGENT B0 ;  /* 0x0000000000007941 */ /* 0x000fea0003800200 */
.L_x_4663:
[----:B-----5:R1:W-:Y:S02]  /*a050*/  STS.128 [R133+0x2800], R4 ;  /* 0x0028000485007388 */ /* 0x0203e40000000c00 */
.L_x_4619:
[----:B------:R-:W-:Y:S05]  /*a060*/  BSYNC.RECONVERGENT B3 ;  /* 0x0000000000037941 */ /* 0x000fea0003800200 */
.L_x_4614:
        /* <DEDUP_REMOVED lines=26> */
.L_x_4667:
[----:B------:R2:W-:Y:S02]  /*a210*/  STS.128 [R133+0x5000], RZ ;  /* 0x005000ff85007388 */ /* 0x0005e40000000c00 */
.L_x_4666:
[----:B------:R-:W-:Y:S05]  /*a220*/  BSYNC.RECONVERGENT B0 ;  /* 0x0000000000007941 */ /* 0x000fea0003800200 */
.L_x_4665:
[----:B-1----:R-:W1:Y:S01]  /*a230*/  LDC.64 R2, c[0x0][0x538] ;  /* 0x00014e00ff027b82 */ /* 0x002e620000000a00 */
[----:B------:R-:W-:Y:S01]  /*a240*/  ISETP.GE.AND P0, PT, R132, R5, PT ;  /* 0x000000058400720c */ /* 0x000fe20003f06270 */
[----:B------:R-:W-:-:S12]  /*a250*/  BSSY.RECONVERGENT B0, `(.L_x_4668) ;  /* 0x0000017000007945 */ /* 0x000fd80003800200 */
[----:B------:R-:W-:Y:S05]  /*a260*/  @P0 BRA `(.L_x_4669) ;  /* 0x0000000000540947 */ /* 0x000fea0003800000 */
[----:B------:R-:W2:Y:S01]  /*a270*/  LDCU UR5, c[0x0][0x440] ;  /* 0x00008800ff0577ac */ /* 0x000ea20008000800 */
[----:B---3-5:R-:W-:-:S04]  /*a280*/  LEA R6, P3, R121, R116, 0x1 ;  /* 0x0000007479067211 */ /* 0x028fc800078608ff */
[----:B------:R-:W-:Y:S02]  /*a290*/  LEA.HI.X R7, R121, R117, R120, 0x1, P3 ;  /* 0x0000007579077211 */ /* 0x000fe400018f0c78 */
[----:B--2---:R-:W-:Y:S02]  /*a2a0*/  ISETP.GE.AND P2, PT, R86, UR5, PT ;  /* 0x0000000556007c0c */ /* 0x004fe4000bf46270 */
        /* <DEDUP_REMOVED lines=17> */
.L_x_4669:
[----:B------:R-:W-:Y:S05]  /*a3c0*/  BSYNC.RECONVERGENT B0 ;  /* 0x0000000000007941 */ /* 0x000fea0003800200 */
.L_x_4668:
[----:B------:R-:W2:Y:S01]  /*a3d0*/  LDCU.64 UR8, c[0x0][0x540] ;  /* 0x0000a800ff0877ac */ /* 0x000ea20008000a00 */
[----:B------:R-:W-:Y:S01]  /*a3e0*/  IMAD.MOV.U32 R131, RZ, RZ, RZ ;  /* 0x000000ffff837224 */ /* 0x000fe200078e00ff */
[----:B------:R-:W0:Y:S01]  /*a3f0*/  LDGDEPBAR ;  /* 0x00000000000079af */ /* 0x000e220000000000 */
[----:B------:R-:W4:Y:S01]  /*a400*/  LDCU UR5, c[0x0][0x508] ;  /* 0x0000a100ff0577ac */ /* 0x000f220008000800 */
[C---:B--23-5:R-:W-:Y:S01]  /*a410*/  IMAD.WIDE.U32 R6, R125.reuse, UR8, R130 ;  /* 0x000000087d067c25 */ /* 0x06cfe2000f8e0082 */
[----:B------:R-:W2:Y:S03]  /*a420*/  LDCU UR8, c[0x0][0x458] ;  /* 0x00008b00ff0877ac */ /* 0x000ea60008000800 */
[----:B------:R-:W-:Y:S01]  /*a430*/  IMAD R0, R125, UR9, R7 ;  /* 0x000000097d007c24 */ /* 0x000fe2000f8e0207 */
[----:B-1----:R-:W-:Y:S02]  /*a440*/  LEA R10, P0, R6, R2, 0x2 ;  /* 0x00000002060a7211 */ /* 0x002fe400078010ff */
[----:B------:R-:W-:Y:S01]  /*a450*/  LOP3.LUT R9, R57, 0x1f0, RZ, 0xc0, !PT ;  /* 0x000001f039097812 */ /* 0x000fe200078ec0ff */
[----:B------:R-:W-:Y:S01]  /*a460*/  IMAD.SHL.U32 R4, R90, 0x4, RZ ;  /* 0x000000045a047824 */ /* 0x000fe200078e00ff */
[----:B------:R-:W-:Y:S01]  /*a470*/  LEA.HI.X R11, R6, R3, R0, 0x2, P0 ;  /* 0x00000003060b7211 */ /* 0x000fe200000f1400 */
[----:B------:R-:W-:-:S04]  /*a480*/  DEPBAR.LE SB0, 0x0 ;  /* 0x000080000000791a */ /* 0x000fc80000000000 */
[----:B------:R-:W3:Y:S01]  /*a490*/  LDG.E R0, desc[UR6][R10.64] ;  /* 0x000000060a007981 */ /* 0x000ee2000c1e1900 */
[----:B------:R-:W-:Y:S01]  /*a4a0*/  IMAD.SHL.U32 R2, R90, 0x20, RZ ;  /* 0x000000205a027824 */ /* 0x000fe200078e00ff */
[----:B------:R-:W-:Y:S01]  /*a4b0*/  LOP3.LUT R96, R96, 0x7, RZ, 0xc0, !PT ;  /* 0x0000000760607812 */ /* 0x000fe200078ec0ff */
[----:B------:R-:W-:Y:S01]  /*a4c0*/  IMAD.SHL.U32 R6, R90, 0x10, RZ ;  /* 0x000000105a067824 */ /* 0x000fe200078e00ff */
[----:B------:R-:W-:Y:S01]  /*a4d0*/  IADD3 R8, PT, PT, R9, 0x1, R126 ;  /* 0x0000000109087810 */ /* 0x000fe20007ffe07e */
[----:B--2---:R-:W3:Y:S01]  /*a4e0*/  MUFU.RCP R3, UR8 ;  /* 0x0000000800037d08 */ /* 0x004ee20008001000 */
[C---:B------:R-:W-:Y:S01]  /*a4f0*/  LOP3.LUT R7, R2.reuse, 0xc0, RZ, 0xc0, !PT ;  /* 0x000000c002077812 */ /* 0x040fe200078ec0ff */
[----:B------:R-:W-:Y:S01]  /*a500*/  BSSY.RECONVERGENT B0, `(.L_x_4670) ;  /* 0x0000025000007945 */ /* 0x000fe20003800200 */
[----:B------:R-:W-:Y:S02]  /*a510*/  LOP3.LUT R44, R2, 0x120, RZ, 0xc0, !PT ;  /* 0x00000120022c7812 */ /* 0x000fe400078ec0ff */
[----:B------:R-:W-:-:S02]  /*a520*/  LOP3.LUT R4, R7, 0x18, R4, 0xf8, !PT ;  /* 0x0000001807047812 */ /* 0x000fc400078ef804 */
[----:B------:R-:W-:Y:S02]  /*a530*/  IADD3 R7, PT, PT, -R127, R8, R96 ;  /* 0x000000087f077210 */ /* 0x000fe40007ffe160 */
[----:B------:R-:W-:Y:S02]  /*a540*/  LOP3.LUT R47, R4, 0x8, R57, 0x78, !PT ;  /* 0x00000008042f7812 */ /* 0x000fe400078e7839 */
[----:B----4-:R-:W-:Y:S02]  /*a550*/  IADD3 R57, PT, PT, R7, UR5, R56 ;  /* 0x0000000507397c10 */ /* 0x010fe4000fffe038 */
[----:B------:R-:W-:Y:S01]  /*a560*/  LOP3.LUT R115, R6, 0x3e00, RZ, 0xc0, !PT ;  /* 0x00003e0006737812 */ /* 0x000fe200078ec0ff */
        /* <DEDUP_REMOVED lines=25> */
.L_x_4672:
[----:B------:R2:W-:Y:S01]  /*a700*/  STS.128 [R133+0x8000], RZ ;  /* 0x008000ff85007388 */ /* 0x0005e20000000c00 */
[----:B------:R-:W-:Y:S05]  /*a710*/  BRA `(.L_x_4673) ;  /* 0x00000000000c7947 */ /* 0x000fea0003800000 */
.L_x_4671:
[----:B------:R1:W-:Y:S04]  /*a720*/  STS.128 [R133+0x6000], RZ ;  /* 0x006000ff85007388 */ /* 0x0003e80000000c00 */
[----:B------:R1:W-:Y:S04]  /*a730*/  STS.128 [R133+0x7000], RZ ;  /* 0x007000ff85007388 */ /* 0x0003e80000000c00 */
[----:B------:R1:W-:Y:S02]  /*a740*/  STS.128 [R133+0x8000], RZ ;  /* 0x008000ff85007388 */ /* 0x0003e40000000c00 */
.L_x_4673:
[----:B------:R-:W-:Y:S05]  /*a750*/  BSYNC.RECONVERGENT B0 ;  /* 0x0000000000007941 */ /* 0x000fea0003800200 */
.L_x_4670:
        /* <DEDUP_REMOVED lines=30> */
.L_x_4676:
[----:B------:R1:W-:Y:S02]  /*a940*/  STS.128 [R133+0x8800], RZ ;  /* 0x008800ff85007388 */ /* 0x0003e40000000c00 */
.L_x_4675:
[----:B------:R-:W-:Y:S05]  /*a950*/  BSYNC.RECONVERGENT B0 ;  /* 0x0000000000007941 */ /* 0x000fea0003800200 */
.L_x_4674:
[----:B------:R-:W-:Y:S01]  /*a960*/  LOP3.LUT R5, R6, 0x100, RZ, 0xc0, !PT ;  /* 0x0000010006057812 */ /* 0x000fe200078ec0ff */
[----:B------:R-:W-:Y:S01]  /*a970*/  IMAD.MOV.U32 R46, RZ, RZ, 0x20 ;  /* 0x00000020ff2e7424 */ /* 0x000fe200078e00ff */
[----:B------:R-:W-:Y:S01]  /*a980*/  LOP3.LUT R114, R4, 0x8, R90, 0x78, !PT ;  /* 0x0000000804727812 */ /* 0x000fe200078e785a */
[----:B------:R-:W-:Y:S01]  /*a990*/  IMAD R0, R0, 0x2, R45 ;  /* 0x0000000200007824 */ /* 0x000fe200078e022d */
        /* <DEDUP_REMOVED lines=14> */
[----:B------:R-:W2:Y:S04]  /*aa80*/  LDSM.16.M88.4 R36, [R114+0x3400] ;  /* 0x003400007224783b */ /* 0x000ea80000000200 */
[----:B------:R-:W3:Y:S04]  /*aa90*/  LDSM.16.M88.4 R28, [R114+0x3800] ;  /* 0x00380000721c783b */ /* 0x000ee80000000200 */
[----:B------:R-:W4:Y:S04]  /*aaa0*/  LDSM.16.M88.4 R12, [R114+0x3c00] ;  /* 0x003c0000720c783b */ /* 0x000f280000000200 */
[----:B-1----:R-:W-:Y:S04]  /*aab0*/  LDSM.16.M88.4 R8, [R58] ;  /* 0x000000003a08783b */ /* 0x002fe80000000200 */
[----:B------:R-:W1:Y:S04]  /*aac0*/  LDSM.16.M88.4 R4, [R2+0x3000] ;  /* 0x003000000204783b */ /* 0x000e680000000200 */
[----:B------:R-:W1:Y:S04]  /*aad0*/  LDSM.16.M88.4 R16, [R2+0x3800] ;  /* 0x003800000210783b */ /* 0x000e680000000200 */
[----:B------:R-:W1:Y:S04]  /*aae0*/  LDSM.16.M88.4 R20, [R2+0x3400] ;  /* 0x003400000214783b */ /* 0x000e680000000200 */
[----:B------:R-:W1:Y:S04]  /*aaf0*/  LDSM.16.M88.4 R64, [R2+0x3c00] ;  /* 0x003c00000240783b */ /* 0x000e680000000200 */
[----:B------:R-:W-:Y:S01]  /*ab00*/  LDSM.16.M88.4 R60, [R114+0x4400] ;  /* 0x00440000723c783b */ /* 0x000fe20000000200 */
[C---:B-----5:R-:W-:Y:S03]  /*ab10*/  HMMA.16816.F32.BF16 R52, R24.reuse, R48, RZ ;  /* 0x000000301834723c */ /* 0x060fe600000418ff */
[----:B------:R-:W-:Y:S04]  /*ab20*/  LDSM.16.M88.4 R92, [R58+0x1000] ;  /* 0x001000003a5c783b */ /* 0x000fe80000000200 */
[----:B------:R-:W-:Y:S01]  /*ab30*/  LDSM.16.M88.4 R100, [R2+0x4c00] ;  /* 0x004c00000264783b */ /* 0x000fe20000000200 */
[C---:B------:R-:W-:Y:S03]  /*ab40*/  HMMA.16816.F32.BF16 R48, R24.reuse, R50, RZ ;  /* 0x000000321830723c */ /* 0x040fe600000418ff */
[----:B------:R-:W-:Y:S04]  /*ab50*/  LDSM.16.M88.4 R96, [R2+0x4800] ;  /* 0x004800000260783b */ /* 0x000fe80000000200 */
[----:B------:R-:W-:Y:S01]  /*ab60*/  LDSM.16.M88.4 R72, [R114+0x5000] ;  /* 0x005000007248783b */ /* 0x000fe20000000200 */
[C---:B--2---:R-:W-:Y:S03]  /*ab70*/  HMMA.16816.F32.BF16 R40, R24.reuse, R36, RZ ;  /* 0x000000241828723c */ /* 0x044fe600000418ff */
[----:B------:R-:W-:Y:S05]  /*ab80*/  LDSM.16.M88.4 R68, [R114+0x5400] ;  /* 0x005400007244783b */ /* 0x000fea0000000200 */
[C---:B---3--:R-:W-:Y:S08]  /*ab90*/  HMMA.16816.F32.BF16 R32, R24.reuse, R28, RZ ;  /* 0x0000001c1820723c */ /* 0x048ff000000418ff */
[C---:B------:R-:W-:Y:S08]  /*aba0*/  HMMA.16816.F32.BF16 R36, R24.reuse, R38, RZ ;  /* 0x000000261824723c */ /* 0x040ff000000418ff */
[C---:B------:R-:W-:Y:S08]  /*abb0*/  HMMA.16816.F32.BF16 R28, R24.reuse, R30, RZ ;  /* 0x0000001e181c723c */ /* 0x040ff000000418ff */
[C---:B----4-:R-:W-:Y:S08]  /*abc0*/  HMMA.16816.F32.BF16 R80, R24.reuse, R12, RZ ;  /* 0x0000000c1850723c */ /* 0x050ff000000418ff */
        /* <DEDUP_REMOVED lines=11> */
[----:B------:R-:W-:Y:S08]  /*ac80*/  HMMA.16816.F32.BF16 R24, R8, R66, R24 ;  /* 0x000000420818723c */ /* 0x000ff00000041818 */
[C---:B-1----:R-:W-:Y:S08]  /*ac90*/  HMMA.16816.F32.BF16 R52, R12.reuse, R4, R52 ;  /* 0x000000040c34723c */ /* 0x042ff00000041834 */
[----:B------:R-:W-:Y:S01]  /*aca0*/  HMMA.16816.F32.BF16 R48, R12, R6, R48 ;  /* 0x000000060c30723c */ /* 0x000fe20000041830 */
[----:B------:R-:W1:Y:S07]  /*acb0*/  LDSM.16.M88.4 R4, [R2+0x4400] ;  /* 0x004400000204783b */ /* 0x000e6e0000000200 */
[----:B------:R-:W-:Y:S01]  /*acc0*/  HMMA.16816.F32.BF16 R80, R8, R64, R80 ;  /* 0x000000400850723c */ /* 0x000fe20000041850 */
[----:B------:R-:W4:Y:S04]  /*acd0*/  LDSM.16.M88.4 R8, [R2+0x4000] ;  /* 0x004000000208783b */ /* 0x000f280000000200 */
[----:B------:R-:W-:Y:S03]  /*ace0*/  LDSM.16.M88.4 R64, [R114+0x5800] ;  /* 0x005800007240783b */ /* 0x000fe60000000200 */
[C---:B------:R-:W-:Y:S08]  /*acf0*/  HMMA.16816.F32.BF16 R40, R12.reuse, R60, R40 ;  /* 0x0000003c0c28723c */ /* 0x040ff00000041828 */
[C---:B------:R-:W-:Y:S01]  /*ad00*/  HMMA.16816.F32.BF16 R36, R12.reuse, R62, R36 ;  /* 0x0000003e0c24723c */ /* 0x040fe20000041824 */
[----:B------:R-:W5:Y:S07]  /*ad10*/  LDSM.16.M88.4 R60, [R114+0x5c00] ;  /* 0x005c0000723c783b */ /* 0x000f6e0000000200 */
[C---:B--2---:R-:W-:Y:S08]  /*ad20*/  HMMA.16816.F32.BF16 R24, R12.reuse, R18, R24 ;  /* 0x000000120c18723c */ /* 0x044ff00000041818 */
[C---:B------:R-:W-:Y:S01]  /*ad30*/  HMMA.16816.F32.BF16 R80, R12.reuse, R16, R80 ;  /* 0x000000100c50723c */ /* 0x040fe20000041850 */
[----:B------:R-:W-:Y:S07]  /*ad40*/  LDSM.16.M88.4 R16, [R2+0x5000] ;  /* 0x005000000210783b */ /* 0x000fee0000000200 */
[C---:B---3--:R-:W-:Y:S08]  /*ad50*/  HMMA.16816.F32.BF16 R32, R12.reuse, R20, R32 ;  /* 0x000000140c20723c */ /* 0x048ff00000041820 */
[----:B------:R-:W-:Y:S01]  /*ad60*/  HMMA.16816.F32.BF16 R28, R12, R22, R28 ;  /* 0x000000160c1c723c */ /* 0x000fe2000004181c */
[----:B------:R-:W-:Y:S04]  /*ad70*/  LDSM.16.M88.4 R20, [R58+0x2000] ;  /* 0x002000003a14783b */ /* 0x000fe80000000200 */
[----:B------:R-:W-:Y:S03]  /*ad80*/  LDSM.16.M88.4 R12, [R2+0x5400] ;  /* 0x00540000020c783b */ /* 0x000fe60000000200 */
[C---:B-1----:R-:W-:Y:S08]  /*ad90*/  HMMA.16816.F32.BF16 R40, R92.reuse, R4, R40 ;  /* 0x000000045c28723c */ /* 0x042ff00000041828 */
[C---:B------:R-:W-:Y:S01]  /*ada0*/  HMMA.16816.F32.BF16 R36, R92.reuse, R6, R36 ;  /* 0x000000065c24723c */ /* 0x040fe20000041824 */
[----:B------:R-:W1:Y:S07]  /*adb0*/  LDSM.16.M88.4 R4, [R2+0x5c00] ;  /* 0x005c00000204783b */ /* 0x000e6e0000000200 */
[C---:B------:R-:W-:Y:S08]  /*adc0*/  HMMA.16816.F32.BF16 R24, R92.reuse, R102, R24 ;  /* 0x000000665c18723c */ /* 0x040ff00000041818 */
[C---:B----4-:R-:W-:Y:S08]  /*add0*/  HMMA.16816.F32.BF16 R52, R92.reuse, R8, R52 ;  /* 0x000000085c34723c */ /* 0x050ff00000041834 */
[----:B------:R-:W-:Y:S01]  /*ade0*/  HMMA.16816.F32.BF16 R48, R92, R10, R48 ;  /* 0x0000000a5c30723c */ /* 0x000fe20000041830 */
[----:B------:R2:W3:Y:S01]  /*adf0*/  LDSM.16.M88.4 R8, [R2+0x5800] ;  /* 0x005800000208783b */ /* 0x0004e20000000200 */
[----:B------:R-:W-:-:S06]  /*ae00*/  DEPBAR.LE SB0, 0x0 ;  /* 0x000080000000791a */ /* 0x000fcc0000000000 */
[----:B------:R-:W-:Y:S08]  /*ae10*/  HMMA.16816.F32.BF16 R80, R92, R100, R80 ;  /* 0x000000645c50723c */ /* 0x000ff00000041850 */
[----:B-----5:R-:W-:Y:S08]  /*ae20*/  HMMA.16816.F32.BF16 R24, R76, R62, R24 ;  /* 0x0000003e4c18723c */ /* 0x020ff00000041818 */
[C---:B------:R-:W-:Y:S08]  /*ae30*/  HMMA.16816.F32.BF16 R28, R92.reuse, R98, R28 ;  /* 0x000000625c1c723c */ /* 0x040ff0000004181c */
[----:B------:R-:W-:Y:S08]  /*ae40*/  HMMA.16816.F32.BF16 R32, R92, R96, R32 ;  /* 0x000000605c20723c */ /* 0x000ff00000041820 */
[C---:B------:R-:W-:Y:S08]  /*ae50*/  HMMA.16816.F32.BF16 R52, R76.reuse, R72, R52 ;  /* 0x000000484c34723c */ /* 0x040ff00000041834 */
[C---:B------:R-:W-:Y:S08]  /*ae60*/  HMMA.16816.F32.BF16 R48, R76.reuse, R74, R48 ;  /* 0x0000004a4c30723c */ /* 0x040ff00000041830 */
[C---:B------:R-:W-:Y:S08]  /*ae70*/  HMMA.16816.F32.BF16 R80, R76.reuse, R60, R80 ;  /* 0x0000003c4c50723c */ /* 0x040ff00000041850 */
[C---:B------:R-:W-:Y:S08]  /*ae80*/  HMMA.16816.F32.BF16 R36, R76.reuse, R70, R36 ;  /* 0x000000464c24723c */ /* 0x040ff00000041824 */
[----:B------:R-:W-:Y:S08]  /*ae90*/  HMMA.16816.F32.BF16 R40, R76, R68, R40 ;  /* 0x000000444c28723c */ /* 0x000ff00000041828 */
[----:B-1----:R-:W-:Y:S01]  /*aea0*/  HMMA.16816.F32.BF16 R24, R20, R6, R24 ;  /* 0x000000061418723c */ /* 0x002fe20000041818 */
[----:B------:R-:W-:-:S05]  /*aeb0*/  VIADD R6, R0, 0x38 ;  /* 0x0000003800067836 */ /* 0x000fca0000000000 */
[----:B--2---:R-:W-:Y:S02]  /*aec0*/  I2FP.F32.U32 R2, R6 ;  /* 0x0000000600027245 */ /* 0x004fe40000201000 */
[----:B------:R-:W-:Y:S01]  /*aed0*/  HMMA.16816.F32.BF16 R28, R76, R66, R28 ;  /* 0x000000424c1c723c */ /* 0x000fe2000004181c */
[C---:B------:R-:W-:Y:S02]  /*aee0*/  ISETP.GE.AND P5, PT, R6.reuse, R91, PT ;  /* 0x0000005b0600720c */ /* 0x040fe40003fa6270 */
[----:B------:R-:W-:Y:S01]  /*aef0*/  ISETP.GE.AND P2, PT, R6, R104, PT ;  /* 0x000000680600720c */ /* 0x000fe20003f46270 */
[----:B------:R-:W-:-:S04]  /*af00*/  VIADD R6, R0, 0x11 ;  /* 0x0000001100067836 */ /* 0x000fc80000000000 */
[----:B------:R-:W-:Y:S03]  /*af10*/  HMMA.16816.F32.BF16 R32, R76, R64, R32 ;  /* 0x000000404c20723c */ /* 0x000fe60000041820 */
[CC--:B------:R-:W-:Y:S01]  /*af20*/  FFMA.FTZ R24, R3.reuse, R2.reuse, R24 ;  /* 0x0000000203187223 */ /* 0x0c0fe20000010018 */
[----:B------:R-:W-:Y:S01]  /*af30*/  FFMA.FTZ R26, R3, R2, R26 ;  /* 0x00000002031a7223 */ /* 0x000fe2000001001a */
[----:B------:R-:W-:-:S03]  /*af40*/  VIADD R2, R0, 0x21 ;  /* 0x0000002100027836 */ /* 0x000fc60000000000 */
[C---:B------:R-:W-:Y:S01]  /*af50*/  HMMA.16816.F32.BF16 R52, R20.reuse, R16, R52 ;  /* 0x000000101434723c */ /* 0x040fe20000041834 */
[----:B------:R-:W-:Y:S01]  /*af60*/  VIADD R16, R0, 0x1 ;  /* 0x0000000100107836 */ /* 0x000fe20000000000 */
[----:B------:R-:W-:Y:S01]  /*af70*/  FSEL R105, R24, -INF , !P5 ;  /* 0xff80000018697808 */ /* 0x000fe20006800000 */
[----:B------:R-:W-:Y:S01]  /*af80*/  VIADD R17, R0, 0x18 ;  /* 0x0000001800117836 */ /* 0x000fe20000000000 */
[----:B------:R-:W-:Y:S02]  /*af90*/  FSEL R92, R26, -INF , !P2 ;  /* 0xff8000001a5c7808 */ /* 0x000fe40005000000 */
[C---:B------:R-:W-:Y:S02]  /*afa0*/  ISETP.GE.AND P4, PT, R16.reuse, R91, PT ;  /* 0x0000005b1000720c */ /* 0x040fe40003f86270 */
[----:B------:R-:W-:Y:S01]  /*afb0*/  HMMA.16816.F32.BF16 R48, R20, R18, R48 ;  /* 0x000000121430723c */ /* 0x000fe20000041830 */
[----:B------:R-:W-:Y:S01]  /*afc0*/  ISETP.GE.AND P1, PT, R16, R104, PT ;  /* 0x000000681000720c */ /* 0x000fe20003f26270 */
[C---:B------:R-:W-:Y:S01]  /*afd0*/  VIADD R19, R0.reuse, 0x20 ;  /* 0x0000002000137836 */ /* 0x040fe20000000000 */
[----:B------:R-:W-:Y:S01]  /*afe0*/  I2FP.F32.U32 R16, R16 ;  /* 0x0000001000107245 */ /* 0x000fe20000201000 */
[----:B------:R-:W-:-:S04]  /*aff0*/  VIADD R18, R0, 0x29 ;  /* 0x0000002900127836 */ /* 0x000fc80000000000 */
[C---:B------:R-:W-:Y:S01]  /*b000*/  HMMA.16816.F32.BF16 R80, R20.reuse, R4, R80 ;  /* 0x000000041450723c */ /* 0x040fe20000041850 */
[C---:B------:R-:W-:Y:S02]  /*b010*/  VIADD R5, R0.reuse, 0x8 ;  /* 0x0000000800057836 */ /* 0x040fe40000000000 */
[C---:B------:R-:W-:Y:S01]  /*b020*/  VIADD R4, R0.reuse, 0x19 ;  /* 0x0000001900047836 */ /* 0x040fe20000000000 */
[----:B------:R-:W-:Y:S02]  /*b030*/  BAR.SYNC.DEFER_BLOCKING 0x0 ;  /* 0x0000000000007b1d */ /* 0x000fe40000010000 */
[C---:B------:R-:W-:Y:S02]  /*b040*/  ISETP.GE.AND P0, PT, R5.reuse, R91, PT ;  /* 0x0000005b0500720c */ /* 0x040fe40003f06270 */
[----:B------:R-:W-:Y:S01]  /*b050*/  HMMA.16816.F32.BF16 R36, R20, R14, R36 ;  /* 0x0000000e1424723c */ /* 0x000fe20000041824 */
[----:B------:R-:W-:Y:S01]  /*b060*/  VIADD R14, R0, 0x9 ;  /* 0x00000009000e7836 */ /* 0x000fe20000000000 */
[----:B------:R-:W-:-:S02]  /*b070*/  ISETP.GE.AND P6, PT, R5, R104, PT ;  /* 0x000000680500720c */ /* 0x000fc40003fc6270 */
[----:B------:R-:W-:Y:S02]  /*b080*/  I2FP.F32.U32 R5, R5 ;  /* 0x0000000500057245 */ /* 0x000fe40000201000 */
[C---:B------:R-:W-:Y:S02]  /*b090*/  ISETP.GE.AND P3, PT, R14.reuse, R91, PT ;  /* 0x0000005b0e00720c */ /* 0x040fe40003f66270 */
[----:B------:R-:W-:Y:S01]  /*b0a0*/  HMMA.16816.F32.BF16 R40, R20, R12, R40 ;  /* 0x0000000c1428723c */ /* 0x000fe20000041828 */
[----:B------:R-:W-:Y:S01]  /*b0b0*/  ISETP.GE.AND P5, PT, R14, R104, PT ;  /* 0x000000680e00720c */ /* 0x000fe20003fa6270 */
[----:B------:R-:W-:Y:S01]  /*b0c0*/  FFMA.FTZ R7, R3, R5, R48 ;  /* 0x0000000503077223 */ /* 0x000fe20000010030 */
[----:B------:R-:W-:-:S04]  /*b0d0*/  I2FP.F32.U32 R14, R14 ;  /* 0x0000000e000e7245 */ /* 0x000fc80000201000 */
[----:B------:R-:W-:Y:S01]  /*b0e0*/  FSEL R7, R7, -INF , !P0 ;  /* 0xff80000007077808 */ /* 0x000fe20004000000 */
[C---:B---3--:R-:W-:Y:S01]  /*b0f0*/  HMMA.16816.F32.BF16 R28, R20.reuse, R10, R28 ;  /* 0x0000000a141c723c */ /* 0x048fe2000004181c */
[CC--:B------:R-:W-:Y:S01]  /*b100*/  FFMA.FTZ R11, R3.reuse, R16.reuse, R53 ;  /* 0x00000010030b7223 */ /* 0x0c0fe20000010035 */
[C---:B------:R-:W-:Y:S01]  /*b110*/  FFMA.FTZ R16, R3.reuse, R16, R55 ;  /* 0x0000001003107223 */ /* 0x040fe20000010037 */
[C---:B------:R-:W-:Y:S01]  /*b120*/  FFMA.FTZ R10, R3.reuse, R5, R50 ;  /* 0x00000005030a7223 */ /* 0x040fe20000010032 */
[C---:B------:R-:W-:Y:S01]  /*b130*/  FFMA.FTZ R5, R3.reuse, R14, R49 ;  /* 0x0000000e03057223 */ /* 0x040fe20000010031 */
[----:B------:R-:W-:Y:S01]  /*b140*/  ISETP.GE.AND P0, PT, R6, R104, PT ;  /* 0x000000680600720c */ /* 0x000fe20003f06270 */
[----:B------:R-:W-:Y:S01]  /*b150*/  FFMA.FTZ R14, R3, R14, R51 ;  /* 0x0000000e030e7223 */ /* 0x000fe20000010033 */
[----:B------:R-:W-:Y:S01]  /*b160*/  FSEL R11, R11, -INF , !P4 ;  /* 0xff8000000b0b7808 */ /* 0x000fe20006000000 */
[----:B------:R-:W-:Y:S01]  /*b170*/  HMMA.16816.F32.BF16 R32, R20, R8, R32 ;  /* 0x000000081420723c */ /* 0x000fe20000041820 */
[----:B------:R-:W-:Y:S01]  /*b180*/  VIADD R8, R0, 0x10 ;  /* 0x0000001000087836 */ /* 0x000fe20000000000 */
[----:B------:R-:W-:-:S02]  /*b190*/  FSEL R16, R16, -INF , !P1 ;  /* 0xff80000010107808 */ /* 0x000fc40004800000 */
[-C--:B------:R-:W-:Y:S02]  /*b1a0*/  ISETP.GE.AND P1, PT, R6, R91.reuse, PT ;  /* 0x0000005b0600720c */ /* 0x080fe40003f26270 */
[CC--:B------:R-:W-:Y:S02]  /*b1b0*/  ISETP.GE.AND P2, PT, R8.reuse, R91.reuse, PT ;  /* 0x0000005b0800720c */ /* 0x0c0fe40003f46270 */
        /* <DEDUP_REMOVED lines=8> */
[----:B------:R-:W-:Y:S01]  /*b240*/  FFMA.FTZ R13, R3, R6, R41 ;  /* 0x00000006030d7223 */ /* 0x000fe20000010029 */
[----:B------:R-:W-:Y:S01]  /*b250*/  ISETP.GE.AND P3, PT, R17, R104, PT ;  /* 0x000000681100720c */ /* 0x000fe20003f66270 */
[----:B------:R-:W-:Y:S01]  /*b260*/  FFMA.FTZ R6, R3, R6, R43 ;  /* 0x0000000603067223 */ /* 0x000fe2000001002b */
[----:B------:R-:W-:-:S02]  /*b270*/  I2FP.F32.U32 R17, R17 ;  /* 0x0000001100117245 */ /* 0x000fc40000201000 */
[----:B------:R-:W-:Y:S02]  /*b280*/  FSEL R14, R14, -INF , !P5 ;  /* 0xff8000000e0e7808 */ /* 0x000fe40006800000 */
[----:B------:R-:W-:Y:S01]  /*b290*/  FSEL R15, R15, -INF , !P2 ;  /* 0xff8000000f0f7808 */ /* 0x000fe20005000000 */
[CC--:B------:R-:W-:Y:S01]  /*b2a0*/  FFMA.FTZ R9, R3.reuse, R17.reuse, R36 ;  /* 0x0000001103097223 */ /* 0x0c0fe20000010024 */
[----:B------:R-:W-:Y:S01]  /*b2b0*/  FSEL R8, R8, -INF , !P4 ;  /* 0xff80000008087808 */ /* 0x000fe20006000000 */
[----:B------:R-:W-:Y:S01]  /*b2c0*/  FFMA.FTZ R12, R3, R17, R38 ;  /* 0x00000011030c7223 */ /* 0x000fe20000010026 */
        /* <DEDUP_REMOVED lines=8> */
[----:B------:R-:W-:Y:S01]  /*b350*/  FFMA.FTZ R17, R3, R4, R37 ;  /* 0x0000000403117223 */ /* 0x000fe20000010025 */
[----:B------:R-:W-:Y:S01]  /*b360*/  FSEL R9, R9, -INF , !P6 ;  /* 0xff80000009097808 */ /* 0x000fe20007000000 */
[C---:B------:R-:W-:Y:S01]  /*b370*/  FFMA.FTZ R32, R3.reuse, R19, R32 ;  /* 0x0000001303207223 */ /* 0x040fe20000010020 */
[C---:B------:R-:W-:Y:S01]  /*b380*/  ISETP.GE.AND P0, PT, R2.reuse, R91, PT ;  /* 0x0000005b0200720c */ /* 0x040fe20003f06270 */
[C---:B------:R-:W-:Y:S01]  /*b390*/  FFMA.FTZ R34, R3.reuse, R19, R34 ;  /* 0x0000001303227223 */ /* 0x040fe20000010022 */
[----:B------:R-:W-:Y:S01]  /*b3a0*/  ISETP.GE.AND P6, PT, R2, R104, PT ;  /* 0x000000680200720c */ /* 0x000fe20003fc6270 */
[----:B------:R-:W-:Y:S01]  /*b3b0*/  VIADD R19, R0, 0x28 ;  /* 0x0000002800137836 */ /* 0x000fe20000000000 */
[----:B------:R-:W-:Y:S01]  /*b3c0*/  I2FP.F32.U32 R2, R2 ;  /* 0x0000000200027245 */ /* 0x000fe20000201000 */
[----:B------:R-:W-:Y:S01]  /*b3d0*/  FFMA.FTZ R4, R3, R4, R39 ;  /* 0x0000000403047223 */ /* 0x000fe20000010027 */
[----:B------:R-:W-:-:S02]  /*b3e0*/  FSEL R12, R12, -INF , !P3 ;  /* 0xff8000000c0c7808 */ /* 0x000fc40005800000 */
[----:B------:R-:W-:Y:S01]  /*b3f0*/  FSEL R17, R17, -INF , !P5 ;  /* 0xff80000011117808 */ /* 0x000fe20006800000 */
[CC--:B------:R-:W-:Y:S01]  /*b400*/  FFMA.FTZ R33, R3.reuse, R2.reuse, R33 ;  /* 0x0000000203217223 */ /* 0x0c0fe20000010021 */
[----:B------:R-:W-:Y:S01]  /*b410*/  FFMA.FTZ R35, R3, R2, R35 ;  /* 0x0000000203237223 */ /* 0x000fe20000010023 */
[----:B------:R-:W-:Y:S01]  /*b420*/  VIADD R2, R0, 0x30 ;  /* 0x0000003000027836 */ /* 0x000fe20000000000 */
[C---:B------:R-:W-:Y:S02]  /*b430*/  ISETP.GE.AND P3, PT, R19.reuse, R91, PT ;  /* 0x0000005b1300720c */ /* 0x040fe40003f66270 */
[----:B------:R-:W-:Y:S02]  /*b440*/  ISETP.GE.AND P5, PT, R19, R104, PT ;  /* 0x000000681300720c */ /* 0x000fe40003fa6270 */
[----:B------:R-:W-:Y:S02]  /*b450*/  I2FP.F32.U32 R19, R19 ;  /* 0x0000001300137245 */ /* 0x000fe40000201000 */
[----:B------:R-:W-:-:S02]  /*b460*/  I2FP.F32.U32 R21, R2 ;  /* 0x0000000200157245 */ /* 0x000fc40000201000 */
[----:B------:R-:W-:Y:S01]  /*b470*/  FSEL R4, R4, -INF , !P2 ;  /* 0xff80000004047808 */ /* 0x000fe20005000000 */
[C---:B------:R-:W-:Y:S01]  /*b480*/  FFMA.FTZ R28, R3.reuse, R19, R28 ;  /* 0x00000013031c7223 */ /* 0x040fe2000001001c */
[----:B------:R-:W-:Y:S01]  /*b490*/  FSEL R99, R32, -INF , !P4 ;  /* 0xff80000020637808 */ /* 0x000fe20006000000 */
[C---:B------:R-:W-:Y:S01]  /*b4a0*/  FFMA.FTZ R82, R3.reuse, R21, R82 ;  /* 0x0000001503527223 */ /* 0x040fe20000010052 */
[C---:B------:R-:W-:Y:S01]  /*b4b0*/  ISETP.GE.AND P2, PT, R18.reuse, R91, PT ;  /* 0x0000005b1200720c */ /* 0x040fe20003f46270 */
[C---:B------:R-:W-:Y:S01]  /*b4c0*/  FFMA.FTZ R30, R3.reuse, R19, R30 ;  /* 0x00000013031e7223 */ /* 0x040fe2000001001e */
[----:B------:R-:W-:Y:S01]  /*b4d0*/  ISETP.GE.AND P4, PT, R18, R104, PT ;  /* 0x000000681200720c */ /* 0x000fe20003f86270 */
[----:B------:R-:W-:Y:S01]  /*b4e0*/  FFMA.FTZ R80, R3, R21, R80 ;  /* 0x0000001503507223 */ /* 0x000fe20000010050 */
[----:B------:R-:W-:Y:S02]  /*b4f0*/  I2FP.F32.U32 R18, R18 ;  /* 0x0000001200127245 */ /* 0x000fe40000201000 */
[----:B------:R-:W-:-:S02]  /*b500*/  FSEL R97, R33, -INF , !P0 ;  /* 0xff80000021617808 */ /* 0x000fc40004000000 */
[----:B------:R-:W-:Y:S01]  /*b510*/  ISETP.GE.AND P0, PT, R2, R104, PT ;  /* 0x000000680200720c */ /* 0x000fe20003f06270 */
[CC--:B------:R-:W-:Y:S01]  /*b520*/  FFMA.FTZ R29, R3.reuse, R18.reuse, R29 ;  /* 0x00000012031d7223 */ /* 0x0c0fe2000001001d */
[----:B------:R-:W-:Y:S01]  /*b530*/  FSEL R100, R34, -INF , !P1 ;  /* 0xff80000022647808 */ /* 0x000fe20004800000 */
[----:B------:R-:W-:Y:S01]  /*b540*/  FFMA.FTZ R31, R3, R18, R31 ;  /* 0x00000012031f7223 */ /* 0x000fe2000001001f */
[-C--:B------:R-:W-:Y:S01]  /*b550*/  ISETP.GE.AND P1, PT, R2, R91.reuse, PT ;  /* 0x0000005b0200720c */ /* 0x080fe20003f26270 */
[----:B------:R-:W-:Y:S01]  /*b560*/  VIADD R2, R0, 0x31 ;  /* 0x0000003100027836 */ /* 0x000fe20000000000 */
[----:B------:R-:W-:Y:S02]  /*b570*/  FSEL R136, R35, -INF , !P6 ;  /* 0xff80000023887808 */ /* 0x000fe40007000000 */
[----:B------:R-:W-:Y:S02]  /*b580*/  FSEL R111, R28, -INF , !P3 ;  /* 0xff8000001c6f7808 */ /* 0x000fe40005800000 */
[----:B------:R-:W-:-:S02]  /*b590*/  ISETP.GE.AND P6, PT, R0, R91, PT ;  /* 0x0000005b0000720c */ /* 0x000fc40003fc6270 */
[C---:B------:R-:W-:Y:S02]  /*b5a0*/  ISETP.GE.AND P3, PT, R0.reuse, R104, PT ;  /* 0x000000680000720c */ /* 0x040fe40003f66270 */
[----:B------:R-:W-:Y:S01]  /*b5b0*/  I2FP.F32.U32 R19, R0 ;  /* 0x0000000000137245 */ /* 0x000fe20000201000 */
[----:B------:R-:W-:Y:S01]  /*b5c0*/  VIADD R0, R0, 0x39 ;  /* 0x0000003900007836 */ /* 0x000fe20000000000 */
[----:B------:R-:W-:Y:S02]  /*b5d0*/  FSEL R96, R82, -INF , !P0 ;  /* 0xff80000052607808 */ /* 0x000fe40004000000 */
[----:B------:R-:W-:Y:S01]  /*b5e0*/  ISETP.NE.AND P0, PT, R89, 0x1, PT ;  /* 0x000000015900780c */ /* 0x000fe20003f05270 */
[CC--:B------:R-:W-:Y:S01]  /*b5f0*/  FFMA.FTZ R52, R3.reuse, R19.reuse, R52 ;  /* 0x0000001303347223 */ /* 0x0c0fe20000010034 */
[----:B------:R-:W-:Y:S01]  /*b600*/  FSEL R134, R30, -INF , !P5 ;  /* 0xff8000001e867808 */ /* 0x000fe20006800000 */
[----:B------:R-:W-:Y:S01]  /*b610*/  FFMA.FTZ R18, R3, R19, R54 ;  /* 0x0000001303127223 */ /* 0x000fe20000010036 */
        /* <DEDUP_REMOVED lines=8> */
[----:B------:R-:W-:Y:S02]  /*b6a0*/  I2FP.F32.U32 R0, R0 ;  /* 0x0000000000007245 */ /* 0x000fe40000201000 */
[----:B------:R-:W-:Y:S01]  /*b6b0*/  FSEL R19, R52, -INF , !P6 ;  /* 0xff80000034137808 */ /* 0x000fe20007000000 */
[CC--:B------:R-:W-:Y:S01]  /*b6c0*/  FFMA.FTZ R81, R3.reuse, R2.reuse, R81 ;  /* 0x0000000203517223 */ /* 0x0c0fe20000010051 */
[C---:B------:R-:W-:Y:S01]  /*b6d0*/  FFMA.FTZ R83, R3.reuse, R2, R83 ;  /* 0x0000000203537223 */ /* 0x040fe20000010053 */
[CC--:B------:R-:W-:Y:S01]  /*b6e0*/  FFMA.FTZ R25, R3.reuse, R0.reuse, R25 ;  /* 0x0000000003197223 */ /* 0x0c0fe20000010019 */
[----:B------:R-:W-:Y:S01]  /*b6f0*/  FFMA.FTZ R27, R3, R0, R27 ;  /* 0x00000000031b7223 */ /* 0x000fe2000001001b */
[----:B------:R-:W-:Y:S02]  /*b700*/  FSEL R18, R18, -INF , !P3 ;  /* 0xff80000012127808 */ /* 0x000fe40005800000 */
[----:B------:R-:W-:-:S02]  /*b710*/  FSEL R112, R81, -INF , !P5 ;  /* 0xff80000051707808 */ /* 0x000fc40006800000 */
        /* <DEDUP_REMOVED lines=16> */
.L_x_4678:
        /* <DEDUP_REMOVED lines=60> */
.L_x_4679:
        /* <DEDUP_REMOVED lines=39> */
.L_x_4677:
        /* <DEDUP_REMOVED lines=18> */
[----:B------:R-:W1:Y:S01]  /*bf70*/  SHFL.BFLY PT, R23, R0, 0x2, 0x1f ;  /* 0x0c401f0000177f89 */ /* 0x000e6200000e0000 */
        /* <DEDUP_REMOVED lines=8> */
[----:B-1----:R-:W-:-:S03]  /*c000*/  FMNMX.FTZ R23, R0, R23, !PT ;  /* 0x0000001700177209 */ /* 0x002fc60007810000 */
[----:B------:R-:W-:Y:S01]  /*c010*/  LDSM.16.MT88.4 R68, [R113+0x8000] ;  /* 0x008000007144783b */ /* 0x000fe20000004200 */
[----:B---3--:R-:W-:-:S03]  /*c020*/  FMNMX.FTZ R20, R21, R20, !PT ;  /* 0x0000001415147209 */ /* 0x008fc60007810000 */
[----:B------:R-:W1:Y:S02]  /*c030*/  SHFL.BFLY PT, R2, R23, 0x1, 0x1f ;  /* 0x0c201f0017027f89 */ /* 0x000e6400000e0000 */
[----:B-1----:R-:W-:-:S04]  /*c040*/  FMNMX.FTZ R2, R23, R2, !PT ;  /* 0x0000000217027209 */ /* 0x002fc80007810000 */
[C---:B------:R-:W-:Y:S01]  /*c050*/  FSETP.NEU.FTZ.AND P1, PT, R2.reuse, -INF , PT ;  /* 0xff8000000200780b */ /* 0x040fe20003f3d000 */
[----:B--2---:R-:W-:-:S05]  /*c060*/  FMUL.FTZ R138, R2, UR5 ;  /* 0x00000005028a7c20 */ /* 0x004fca0008410000 */
[----:B------:R-:W-:-:S05]  /*c070*/  FSEL R138, R138, RZ, P1 ;  /* 0x000000ff8a8a7208 */ /* 0x000fca0000800000 */
[--C-:B------:R-:W-:Y:S01]  /*c080*/  FFMA.FTZ R35, R19, UR5, -R138.reuse ;  /* 0x0000000513237c23 */ /* 0x100fe2000801088a */
[--C-:B------:R-:W-:Y:S01]  /*c090*/  FFMA.FTZ R32, R11, UR5, -R138.reuse ;  /* 0x000000050b207c23 */ /* 0x100fe2000801088a */
[----:B------:R-:W1:Y:S01]  /*c0a0*/  SHFL.BFLY PT, R19, R20, 0x1, 0x1f ;  /* 0x0c201f0014137f89 */ /* 0x000e6200000e0000 */
        /* <DEDUP_REMOVED lines=16> */
[----:B-1----:R-:W-:Y:S01]  /*c1b0*/  FMNMX.FTZ R0, R20, R19, !PT ;  /* 0x0000001314007209 */ /* 0x002fe20007810000 */
[----:B------:R-:W-:-:S03]  /*c1c0*/  FFMA.FTZ R20, R17, UR5, -R138 ;  /* 0x0000000511147c23 */ /* 0x000fc6000801088a */
[C---:B------:R-:W-:Y:S01]  /*c1d0*/  FSETP.NEU.FTZ.AND P1, PT, R0.reuse, -INF , PT ;  /* 0xff8000000000780b */ /* 0x040fe20003f3d000 */
[----:B------:R-:W-:Y:S02]  /*c1e0*/  FMUL.FTZ R29, R0, UR5 ;  /* 0x00000005001d7c20 */ /* 0x000fe40008410000 */
[----:B------:R-:W1:Y:S01]  /*c1f0*/  MUFU.EX2 R30, R30 ;  /* 0x0000001e001e7308 */ /* 0x000e620000000800 */
[----:B--2---:R-:W-:Y:S01]  /*c200*/  F2FP.BF16.F32.PACK_AB R76, R32, R35 ;  /* 0x00000023204c723e */ /* 0x004fe200000010ff */
        /* <DEDUP_REMOVED lines=13> */
[----:B-1----:R-:W-:Y:S01]  /*c2e0*/  F2FP.BF16.F32.PACK_AB R78, R30, R33 ;  /* 0x000000211e4e723e */ /* 0x002fe200000010ff */
[----:B------:R-:W1:Y:S01]  /*c2f0*/  LDSM.16.MT88.4 R12, [R113+0x7400] ;  /* 0x00740000710c783b */ /* 0x000e620000004200 */
[--C-:B------:R-:W-:Y:S01]  /*c300*/  FFMA.FTZ R106, R100, UR5, -R29.reuse ;  /* 0x00000005646a7c23 */ /* 0x100fe2000801081d */
[--C-:B------:R-:W-:Y:S01]  /*c310*/  FFMA.FTZ R101, R136, UR5, -R29.reuse ;  /* 0x0000000588657c23 */ /* 0x100fe2000801081d */
[--C-:B------:R-:W-:Y:S01]  /*c320*/  FFMA.FTZ R100, R134, UR5, -R29.reuse ;  /* 0x0000000586647c23 */ /* 0x100fe2000801081d */
[----:B------:R-:W3:Y:S01]  /*c330*/  MUFU.EX2 R95, R95 ;  /* 0x0000005f005f7308 */ /* 0x000ee20000000800 */
[----:B------:R-:W-:Y:S01]  /*c340*/  LDSM.16.MT88.4 R16, [R27+0x6400] ;  /* 0x006400001b10783b */ /* 0x000fe20000004200 */
[--C-:B------:R-:W-:Y:S01]  /*c350*/  FFMA.FTZ R97, R110, UR5, -R29.reuse ;  /* 0x000000056e617c23 */ /* 0x100fe2000801081d */
[--C-:B------:R-:W-:Y:S01]  /*c360*/  FFMA.FTZ R96, R96, UR5, -R29.reuse ;  /* 0x0000000560607c23 */ /* 0x100fe2000801081d */
[--C-:B------:R-:W-:Y:S01]  /*c370*/  FFMA.FTZ R111, R94, UR5, -R29.reuse ;  /* 0x000000055e6f7c23 */ /* 0x100fe2000801081d */
[--C-:B------:R-:W-:Y:S01]  /*c380*/  FFMA.FTZ R92, R92, UR5, -R29.reuse ;  /* 0x000000055c5c7c23 */ /* 0x100fe2000801081d */
[----:B------:R-:W-:Y:S01]  /*c390*/  FFMA.FTZ R139, R28, UR5, -R29 ;  /* 0x000000051c8b7c23 */ /* 0x000fe2000801081d */
[----:B------:R-:W-:Y:S01]  /*c3a0*/  FADD.FTZ R33, R33, R32 ;  /* 0x0000002021217221 */ /* 0x000fe20000010000 */
[----:B------:R-:W4:Y:S03]  /*c3b0*/  MUFU.EX2 R93, R93 ;  /* 0x0000005d005d7308 */ /* 0x000f260000000800 */
[----:B------:R-:W-:-:S05]  /*c3c0*/  FADD.FTZ R30, R30, R33 ;  /* 0x000000211e1e7221 */ /* 0x000fca0000010000 */
[----:B------:R-:W5:Y:S01]  /*c3d0*/  MUFU.EX2 R98, R98 ;  /* 0x0000006200627308 */ /* 0x000f620000000800 */
[----:B---3--:R-:W-:Y:S01]  /*c3e0*/  F2FP.BF16.F32.PACK_AB R77, R95, R34 ;  /* 0x000000225f4d723e */ /* 0x008fe200000010ff */
[----:B------:R-:W-:-:S06]  /*c3f0*/  FADD.FTZ R34, R34, R95 ;  /* 0x0000005f22227221 */ /* 0x000fcc0000010000 */
[----:B------:R-:W3:Y:S01]  /*c400*/  MUFU.EX2 R24, R24 ;  /* 0x0000001800187308 */ /* 0x000ee20000000800 */
[----:B----4-:R-:W-:-:S07]  /*c410*/  FADD.FTZ R29, R93, R34 ;  /* 0x000000225d1d7221 */ /* 0x010fce0000010000 */
[----:B------:R-:W-:Y:S01]  /*c420*/  MUFU.EX2 R21, R21 ;  /* 0x0000001500157308 */ /* 0x000fe20000000800 */
[C---:B-----5:R-:W-:Y:S01]  /*c430*/  F2FP.BF16.F32.PACK_AB R79, R98.reuse, R93 ;  /* 0x0000005d624f723e */ /* 0x060fe200000010ff */
[----:B------:R-:W-:-:S06]  /*c440*/  FADD.FTZ R29, R98, R29 ;  /* 0x0000001d621d7221 */ /* 0x000fcc0000010000 */
        /* <DEDUP_REMOVED lines=9> */
[C---:B------:R-:W-:Y:S06]  /*c4e0*/  HMMA.16816.F32.BF16 R56, R76.reuse, R60, RZ ;  /* 0x0000003c4c38723c */ /* 0x040fec00000418ff */
[----:B------:R-:W-:Y:S02]  /*c4f0*/  MUFU.EX2 R23, R23 ;  /* 0x0000001700177308 */ /* 0x000fe40000000800 */
[C---:B------:R-:W-:Y:S06]  /*c500*/  HMMA.16816.F32.BF16 R60, R76.reuse, R62, RZ ;  /* 0x0000003e4c3c723c */ /* 0x040fec00000418ff */
[----:B------:R-:W4:Y:S01]  /*c510*/  MUFU.EX2 R22, R22 ;  /* 0x0000001600167308 */ /* 0x000f220000000800 */
[----:B---3--:R-:W-:Y:S01]  /*c520*/  F2FP.BF16.F32.PACK_AB R5, R25, R26 ;  /* 0x0000001a1905723e */ /* 0x008fe200000010ff */
[C---:B------:R-:W-:Y:S06]  /*c530*/  HMMA.16816.F32.BF16 R40, R76.reuse, R44, RZ ;  /* 0x0000002c4c28723c */ /* 0x040fec00000418ff */
[----:B------:R-:W-:Y:S02]  /*c540*/  MUFU.EX2 R108, R108 ;  /* 0x0000006c006c7308 */ /* 0x000fe40000000800 */
[C---:B------:R-:W-:Y:S06]  /*c550*/  HMMA.16816.F32.BF16 R48, R76.reuse, R52, RZ ;  /* 0x000000344c30723c */ /* 0x040fec00000418ff */
[----:B------:R-:W3:Y:S01]  /*c560*/  MUFU.EX2 R103, R103 ;  /* 0x0000006700677308 */ /* 0x000ee20000000800 */
[----:B----4-:R-:W-:Y:S01]  /*c570*/  F2FP.BF16.F32.PACK_AB R7, R22, R23 ;  /* 0x000000171607723e */ /* 0x010fe200000010ff */
        /* <DEDUP_REMOVED lines=8> */
[----:B------:R-:W4:Y:S02]  /*c600*/  MUFU.EX2 R101, R101 ;  /* 0x0000006500657308 */ /* 0x000f240000000800 */
[C---:B------:R-:W-:Y:S06]  /*c610*/  HMMA.16816.F32.BF16 R52, R76.reuse, R54, RZ ;  /* 0x000000364c34723c */ /* 0x040fec00000418ff */
[----:B------:R-:W-:Y:S02]  /*c620*/  MUFU.EX2 R100, R100 ;  /* 0x0000006400647308 */ /* 0x000fe40000000800 */
[----:B------:R-:W-:Y:S06]  /*c630*/  HMMA.16816.F32.BF16 R68, R76, R70, RZ ;  /* 0x000000464c44723c */ /* 0x000fec00000418ff */
        /* <DEDUP_REMOVED lines=14> */
[----:B------:R-:W-:Y:S05]  /*c720*/  LDSM.16.MT88.4 R16, [R113+0x6c00] ;  /* 0x006c00007110783b */ /* 0x000fea0000004200 */
[----:B------:R-:W5:Y:S02]  /*c730*/  MUFU.EX2 R111, R111 ;  /* 0x0000006f006f7308 */ /* 0x000f640000000800 */
[C---:B-1----:R-:W-:Y:S06]  /*c740*/  HMMA.16816.F32.BF16 R64, R4.reuse, R12, R64 ;  /* 0x0000000c0440723c */ /* 0x042fec0000041840 */
[----:B------:R-:W-:Y:S02]  /*c750*/  MUFU.EX2 R92, R92 ;  /* 0x0000005c005c7308 */ /* 0x000fe40000000800 */
[----:B------:R-:W-:Y:S01]  /*c760*/  HMMA.16816.F32.BF16 R68, R4, R14, R68 ;  /* 0x0000000e0444723c */ /* 0x000fe20000041844 */
[----:B------:R-:W-:Y:S05]  /*c770*/  LDSM.16.MT88.4 R12, [R27+0x6c00] ;  /* 0x006c00001b0c783b */ /* 0x000fea0000004200 */
[----:B------:R-:W1:Y:S02]  /*c780*/  MUFU.EX2 R139, R139 ;  /* 0x0000008b008b7308 */ /* 0x000e640000000800 */
[C---:B--2---:R-:W-:Y:S08]  /*c790*/  HMMA.16816.F32.BF16 R72, R76.reuse, R8, RZ ;  /* 0x000000084c48723c */ /* 0x044ff000000418ff */
[----:B------:R-:W-:Y:S01]  /*c7a0*/  HMMA.16816.F32.BF16 R76, R76, R10, RZ ;  /* 0x0000000a4c4c723c */ /* 0x000fe200000418ff */
[----:B------:R-:W2:Y:S11]  /*c7b0*/  LDSM.16.MT88.4 R8, [R27+0x8400] ;  /* 0x008400001b08783b */ /* 0x000eb60000004200 */
[C---:B--2---:R-:W-:Y:S08]  /*c7c0*/  HMMA.16816.F32.BF16 R72, R4.reuse, R8, R72 ;  /* 0x000000080448723c */ /* 0x044ff00000041848 */
[----:B------:R-:W-:Y:S01]  /*c7d0*/  HMMA.16816.F32.BF16 R76, R4, R10, R76 ;  /* 0x0000000a044c723c */ /* 0x000fe2000004184c */
[----:B------:R-:W2:Y:S01]  /*c7e0*/  LDSM.16.MT88.4 R8, [R113+0x6800] ;  /* 0x006800007108783b */ /* 0x000ea20000004200 */
[----:B---3--:R-:W-:-:S02]  /*c7f0*/  F2FP.BF16.F32.PACK_AB R4, R103, R108 ;  /* 0x0000006c6704723e */ /* 0x008fc400000010ff */
[----:B----4-:R-:W-:Y:S02]  /*c800*/  F2FP.BF16.F32.PACK_AB R5, R101, R106 ;  /* 0x0000006a6505723e */ /* 0x010fe400000010ff */
[----:B------:R-:W-:Y:S02]  /*c810*/  F2FP.BF16.F32.PACK_AB R6, R99, R102 ;  /* 0x000000666306723e */ /* 0x000fe400000010ff */
[----:B-----5:R-:W-:-:S07]  /*c820*/  F2FP.BF16.F32.PACK_AB R7, R97, R100 ;  /* 0x000000646107723e */ /* 0x020fce00000010ff */
        /* <DEDUP_REMOVED lines=128> */
.L_x_4681:
        /* <DEDUP_REMOVED lines=8> */
.L_x_4682:
[----:B------:R-:W1:Y:S01]  /*d0b0*/  LDCU UR4, c[0x0][0x440] ;  /* 0x00008800ff0477ac */ /* 0x000e620008000800 */
[C---:B------:R-:W-:Y:S01]  /*d0c0*/  LEA R4, P3, R123.reuse, R118, 0x1 ;  /* 0x000000767b047211 */ /* 0x040fe200078608ff */
[----:B------:R-:W-:Y:S01]  /*d0d0*/  IMAD.MOV.U32 R88, RZ, RZ, 0x20 ;  /* 0x00000020ff587424 */ /* 0x000fe200078e00ff */
[----:B------:R-:W2:Y:S02]  /*d0e0*/  S2R R112, SR_TID.X ;  /* 0x0000000000707919 */ /* 0x000ea40000002100 */
[----:B------:R-:W-:Y:S02]  /*d0f0*/  LEA.HI.X R5, R123, R119, R122, 0x1, P3 ;  /* 0x000000777b057211 */ /* 0x000fe400018f0c7a */
[----:B------:R-:W-:-:S04]  /*d100*/  LOP3.LUT P3, RZ, R90, 0x4, RZ, 0xc0, !PT ;  /* 0x000000045aff7812 */ /* 0x000fc8000786c0ff */
[----:B------:R-:W-:-:S05]  /*d110*/  SEL R88, R88, 0xffffffe0, !P3 ;  /* 0xffffffe058587807 */ /* 0x000fca0005800000 */
[--C-:B------:R-:W-:Y:S01]  /*d120*/  IMAD.IADD R90, R115, 0x1, R88.reuse ;  /* 0x00000001735a7824 */ /* 0x100fe200078e0258 */
[----:B-1----:R-:W-:Y:S01]  /*d130*/  ISETP.GE.AND P1, PT, R85, UR4, PT ;  /* 0x0000000455007c0c */ /* 0x002fe2000bf26270 */
[----:B------:R-:W-:Y:S01]  /*d140*/  IMAD.IADD R88, R114, 0x1, R88 ;  /* 0x0000000172587824 */ /* 0x000fe200078e0258 */
        /* <DEDUP_REMOVED lines=38> */
[----:B------:R-:W4:Y:S04]  /*d3b0*/  LDSM.16.M88.4 R16, [R114+0x3000] ;  /* 0x003000007210783b */ /* 0x000f280000000200 */
[----:B-1----:R-:W1:Y:S04]  /*d3c0*/  LDSM.16.M88.4 R4, [R88+0x3400] ;  /* 0x003400005804783b */ /* 0x002e680000000200 */
[----:B------:R-:W5:Y:S04]  /*d3d0*/  LDSM.16.M88.4 R96, [R88+0x3800] ;  /* 0x003800005860783b */ /* 0x000f680000000200 */
[----:B------:R-:W2:Y:S04]  /*d3e0*/  LDSM.16.M88.4 R28, [R88+0x3000] ;  /* 0x00300000581c783b */ /* 0x000ea80000000200 */
[----:B------:R-:W2:Y:S04]  /*d3f0*/  LDSM.16.M88.4 R100, [R114+0x3c00] ;  /* 0x003c00007264783b */ /* 0x000ea80000000200 */
[----:B------:R-:W0:Y:S01]  /*d400*/  LDGDEPBAR ;  /* 0x00000000000079af */ /* 0x000e220000000000 */
[C---:B---3--:R-:W-:Y:S08]  /*d410*/  HMMA.16816.F32.BF16 R12, R24.reuse, R8, RZ ;  /* 0x00000008180c723c */ /* 0x048ff000000418ff */
[C---:B------:R-:W-:Y:S08]  /*d420*/  HMMA.16816.F32.BF16 R8, R24.reuse, R10, RZ ;  /* 0x0000000a1808723c */ /* 0x040ff000000418ff */
[----:B----4-:R-:W-:Y:S08]  /*d430*/  HMMA.16816.F32.BF16 R20, R24, R16, RZ ;  /* 0x000000101814723c */ /* 0x010ff000000418ff */
[C---:B-1----:R-:W-:Y:S08]  /*d440*/  HMMA.16816.F32.BF16 R12, R92.reuse, R4, R12 ;  /* 0x000000045c0c723c */ /* 0x042ff0000004180c */
[----:B------:R-:W-:Y:S08]  /*d450*/  HMMA.16816.F32.BF16 R8, R92, R6, R8 ;  /* 0x000000065c08723c */ /* 0x000ff00000041808 */
[C---:B------:R-:W-:Y:S08]  /*d460*/  HMMA.16816.F32.BF16 R4, R24.reuse, R32, RZ ;  /* 0x000000201804723c */ /* 0x040ff000000418ff */
[C---:B------:R-:W-:Y:S08]  /*d470*/  HMMA.16816.F32.BF16 R32, R24.reuse, R34, RZ ;  /* 0x000000221820723c */ /* 0x040ff000000418ff */
[----:B------:R-:W-:Y:S08]  /*d480*/  HMMA.16816.F32.BF16 R16, R24, R18, RZ ;  /* 0x000000121810723c */ /* 0x000ff000000418ff */
[C---:B-----5:R-:W-:Y:S08]  /*d490*/  HMMA.16816.F32.BF16 R4, R92.reuse, R96, R4 ;  /* 0x000000605c04723c */ /* 0x060ff00000041804 */
[C---:B------:R-:W-:Y:S01]  /*d4a0*/  HMMA.16816.F32.BF16 R32, R92.reuse, R98, R32 ;  /* 0x000000625c20723c */ /* 0x040fe20000041820 */
[----:B------:R-:W1:Y:S07]  /*d4b0*/  LDSM.16.M88.4 R96, [R88+0x3c00] ;  /* 0x003c00005860783b */ /* 0x000e6e0000000200 */
[C---:B--2---:R-:W-:Y:S08]  /*d4c0*/  HMMA.16816.F32.BF16 R20, R92.reuse, R28, R20 ;  /* 0x0000001c5c14723c */ /* 0x044ff00000041814 */
[----:B------:R-:W-:Y:S08]  /*d4d0*/  HMMA.16816.F32.BF16 R16, R92, R30, R16 ;  /* 0x0000001e5c10723c */ /* 0x000ff00000041810 */
[C---:B------:R-:W-:Y:S08]  /*d4e0*/  HMMA.16816.F32.BF16 R28, R24.reuse, R100, RZ ;  /* 0x00000064181c723c */ /* 0x040ff000000418ff */
        /* <DEDUP_REMOVED lines=43> */
[----:B------:R1:W2:Y:S04]  /*d7a0*/  LDSM.16.M88.4 R96, [R90+0x2000] ;  /* 0x002000005a60783b */ /* 0x0002a80000000200 */
[----:B------:R-:W3:Y:S01]  /*d7b0*/  LDSM.16.M88.4 R92, [R88+0x5000] ;  /* 0x00500000585c783b */ /* 0x000ee20000000200 */
[----:B-1----:R-:W-:-:S02]  /*d7c0*/  IMAD.SHL.U32 R90, R89, 0x40, RZ ;  /* 0x00000040595a7824 */ /* 0x002fc400078e00ff */
[C---:B--2---:R-:W-:Y:S08]  /*d7d0*/  HMMA.16816.F32.BF16 R4, R96.reuse, R100, R4 ;  /* 0x000000646004723c */ /* 0x044ff00000041804 */
[C---:B---3--:R-:W-:Y:S08]  /*d7e0*/  HMMA.16816.F32.BF16 R20, R96.reuse, R92, R20 ;  /* 0x0000005c6014723c */ /* 0x048ff00000041814 */
[C---:B------:R-:W-:Y:S01]  /*d7f0*/  HMMA.16816.F32.BF16 R16, R96.reuse, R94, R16 ;  /* 0x0000005e6010723c */ /* 0x040fe20000041810 */
[----:B------:R-:W1:Y:S07]  /*d800*/  LDSM.16.M88.4 R92, [R88+0x5400] ;  /* 0x00540000585c783b */ /* 0x000e6e0000000200 */
[C---:B------:R-:W-:Y:S08]  /*d810*/  HMMA.16816.F32.BF16 R32, R96.reuse, R102, R32 ;  /* 0x000000666020723c */ /* 0x040ff00000041820 */
[C---:B-1----:R-:W-:Y:S08]  /*d820*/  HMMA.16816.F32.BF16 R12, R96.reuse, R92, R12 ;  /* 0x0000005c600c723c */ /* 0x042ff0000004180c */
[----:B------:R-:W-:Y:S01]  /*d830*/  HMMA.16816.F32.BF16 R8, R96, R94, R8 ;  /* 0x0000005e6008723c */ /* 0x000fe20000041808 */
[----:B------:R-:W1:Y:S01]  /*d840*/  LDSM.16.M88.4 R92, [R88+0x5c00] ;  /* 0x005c0000585c783b */ /* 0x000e620000000200 */
[----:B------:R-:W-:-:S06]  /*d850*/  DEPBAR.LE SB0, 0x0 ;  /* 0x000080000000791a */ /* 0x000fcc0000000000 */
[----:B-1----:R-:W-:Y:S01]  /*d860*/  HMMA.16816.F32.BF16 R28, R96, R92, R28 ;  /* 0x0000005c601c723c */ /* 0x002fe2000004181c */
[----:B------:R-:W-:Y:S01]  /*d870*/  LOP3.LUT R93, R112, 0x3, RZ, 0xc0, !PT ;  /* 0x00000003705d7812 */ /* 0x000fe200078ec0ff */
[----:B------:R-:W-:-:S04]  /*d880*/  VIADD R92, R90, 0xffffffc0 ;  /* 0xffffffc05a5c7836 */ /* 0x000fc80000000000 */
[----:B------:R-:W-:Y:S02]  /*d890*/  IMAD R92, R93, 0x2, R92 ;  /* 0x000000025d5c7824 */ /* 0x000fe400078e025c */
[----:B------:R-:W-:Y:S02]  /*d8a0*/  HMMA.16816.F32.BF16 R24, R96, R94, R24 ;  /* 0x0000005e6018723c */ /* 0x000fe40000041818 */
[C---:B------:R-:W-:Y:S02]  /*d8b0*/  VIADD R93, R92.reuse, 0xffffffc0 ;  /* 0xffffffc05c5d7836 */ /* 0x040fe40000000000 */
[----:B------:R-:W-:-:S03]  /*d8c0*/  VIADD R88, R92, 0xffffffc1 ;  /* 0xffffffc15c587836 */ /* 0x000fc60000000000 */
[----:B------:R-:W-:Y:S01]  /*d8d0*/  I2FP.F32.U32 R95, R93 ;  /* 0x0000005d005f7245 */ /* 0x000fe20000201000 */
[----:B------:R-:W-:Y:S01]  /*d8e0*/  BAR.SYNC.DEFER_BLOCKING 0x0 ;  /* 0x0000000000007b1d */ /* 0x000fe20000010000 */
[C---:B------:R-:W-:Y:S02]  /*d8f0*/  ISETP.GE.AND P3, PT, R93.reuse, R91, PT ;  /* 0x0000005b5d00720c */ /* 0x040fe40003f66270 */
[----:B------:R-:W-:Y:S01]  /*d900*/  ISETP.GE.AND P6, PT, R93, R104, PT ;  /* 0x000000685d00720c */ /* 0x000fe20003fc6270 */
[CC--:B------:R-:W-:Y:S01]  /*d910*/  FFMA.FTZ R20, R3.reuse, R95.reuse, R20 ;  /* 0x0000005f03147223 */ /* 0x0c0fe20000010014 */
[----:B------:R-:W-:Y:S01]  /*d920*/  FFMA.FTZ R95, R3, R95, R22 ;  /* 0x0000005f035f7223 */ /* 0x000fe20000010016 */
[----:B------:R-:W-:-:S03]  /*d930*/  VIADD R22, R92, 0xfffffff8 ;  /* 0xfffffff85c167836 */ /* 0x000fc60000000000 */
[----:B------:R-:W-:Y:S02]  /*d940*/  FSEL R20, R20, -INF , !P3 ;  /* 0xff80000014147808 */ /* 0x000fe40005800000 */
[CC--:B------:R-:W-:Y:S02]  /*d950*/  ISETP.GE.AND P5, PT, R22.reuse, R91.reuse, PT ;  /* 0x0000005b1600720c */ /* 0x0c0fe40003fa6270 */
[----:B------:R-:W-:Y:S02]  /*d960*/  ISETP.GE.AND P4, PT, R22, R104, PT ;  /* 0x000000681600720c */ /* 0x000fe40003f86270 */
[----:B------:R-:W-:Y:S02]  /*d970*/  FSEL R95, R95, -INF , !P6 ;  /* 0xff8000005f5f7808 */ /* 0x000fe40007000000 */
[----:B------:R-:W-:Y:S02]  /*d980*/  I2FP.F32.U32 R22, R22 ;  /* 0x0000001600167245 */ /* 0x000fe40000201000 */
[----:B------:R-:W-:-:S02]  /*d990*/  ISETP.GE.AND P3, PT, R88, R91, PT ;  /* 0x0000005b5800720c */ /* 0x000fc40003f66270 */
[----:B------:R-:W-:Y:S01]  /*d9a0*/  ISETP.GE.AND P6, PT, R88, R104, PT ;  /* 0x000000685800720c */ /* 0x000fe20003fc6270 */
[C---:B------:R-:W-:Y:S01]  /*d9b0*/  FFMA.FTZ R24, R3.reuse, R22, R24 ;  /* 0x0000001603187223 */ /* 0x040fe20000010018 */
[----:B------:R-:W-:Y:S01]  /*d9c0*/  I2FP.F32.U32 R88, R88 ;  /* 0x0000005800587245 */ /* 0x000fe20000201000 */
[----:B------:R-:W-:-:S03]  /*d9d0*/  FFMA.FTZ R26, R3, R22, R26 ;  /* 0x00000016031a7223 */ /* 0x000fc6000001001a */
[----:B------:R-:W-:Y:S01]  /*d9e0*/  FSEL R101, R24, -INF , !P5 ;  /* 0xff80000018657808 */ /* 0x000fe20006800000 */
[CC--:B------:R-:W-:Y:S01]  /*d9f0*/  FFMA.FTZ R22, R3.reuse, R88.reuse, R21 ;  /* 0x0000005803167223 */ /* 0x0c0fe20000010015 */
[----:B------:R-:W-:Y:S01]  /*da00*/  FFMA.FTZ R21, R3, R88, R23 ;  /* 0x0000005803157223 */ /* 0x000fe20000010017 */
[----:B------:R-:W-:Y:S01]  /*da10*/  VIADD R23, R92, 0xffffffc8 ;  /* 0xffffffc85c177836 */ /* 0x000fe20000000000 */
[----:B------:R-:W-:Y:S01]  /*da20*/  FSEL R88, R26, -INF , !P4 ;  /* 0xff8000001a587808 */ /* 0x000fe20006000000 */
[----:B------:R-:W-:Y:S01]  /*da30*/  VIADD R26, R92, 0xffffffc9 ;  /* 0xffffffc95c1a7836 */ /* 0x000fe20000000000 */
[----:B------:R-:W-:Y:S02]  /*da40*/  FSEL R22, R22, -INF , !P3 ;  /* 0xff80000016167808 */ /* 0x000fe40005800000 */
[C---:B------:R-:W-:Y:S02]  /*da50*/  ISETP.GE.AND P5, PT, R23.reuse, R91, PT ;  /* 0x0000005b1700720c */ /* 0x040fe40003fa6270 */
[----:B------:R-:W-:-:S02]  /*da60*/  ISETP.GE.AND P4, PT, R23, R104, PT ;  /* 0x000000681700720c */ /* 0x000fc40003f86270 */
[----:B------:R-:W-:Y:S02]  /*da70*/  I2FP.F32.U32 R23, R23 ;  /* 0x0000001700177245 */ /* 0x000fe40000201000 */
[----:B------:R-:W-:Y:S02]  /*da80*/  FSEL R21, R21, -INF , !P6 ;  /* 0xff80000015157808 */ /* 0x000fe40007000000 */
[C---:B------:R-:W-:Y:S01]  /*da90*/  ISETP.GE.AND P3, PT, R26.reuse, R91, PT ;  /* 0x0000005b1a00720c */ /* 0x040fe20003f66270 */
[CC--:B------:R-:W-:Y:S01]  /*daa0*/  FFMA.FTZ R24, R3.reuse, R23.reuse, R16 ;  /* 0x0000001703187223 */ /* 0x0c0fe20000010010 */
[----:B------:R-:W-:Y:S01]  /*dab0*/  ISETP.GE.AND P6, PT, R26, R104, PT ;  /* 0x000000681a00720c */ /* 0x000fe20003fc6270 */
[----:B------:R-:W-:Y:S01]  /*dac0*/  FFMA.FTZ R23, R3, R23, R18 ;  /* 0x0000001703177223 */ /* 0x000fe20000010012 */
[----:B------:R-:W-:Y:S02]  /*dad0*/  I2FP.F32.U32 R26, R26 ;  /* 0x0000001a001a7245 */ /* 0x000fe40000201000 */
[----:B------:R-:W-:Y:S01]  /*dae0*/  FSEL R18, R24, -INF , !P5 ;  /* 0xff80000018127808 */ /* 0x000fe20006800000 */
[----:B------:R-:W-:-:S02]  /*daf0*/  VIADD R24, R92, 0xffffffd1 ;  /* 0xffffffd15c187836 */ /* 0x000fc40000000000 */
[CC--:B------:R-:W-:Y:S01]  /*db00*/  FFMA.FTZ R16, R3.reuse, R26.reuse, R17 ;  /* 0x0000001a03107223 */ /* 0x0c0fe20000010011 */
[----:B------:R-:W-:Y:S01]  /*db10*/  FFMA.FTZ R17, R3, R26, R19 ;  /* 0x0000001a03117223 */ /* 0x000fe20000010013 */
[----:B------:R-:W-:Y:S01]  /*db20*/  VIADD R26, R92, 0xffffffd0 ;  /* 0xffffffd05c1a7836 */ /* 0x000fe20000000000 */
[----:B------:R-:W-:Y:S02]  /*db30*/  FSEL R19, R23, -INF , !P4 ;  /* 0xff80000017137808 */ /* 0x000fe40006000000 */
[----:B------:R-:W-:Y:S02]  /*db40*/  FSEL R16, R16, -INF , !P3 ;  /* 0xff80000010107808 */ /* 0x000fe40005800000 */
[----:B------:R-:W-:Y:S02]  /*db50*/  FSEL R17, R17, -INF , !P6 ;  /* 0xff80000011117808 */ /* 0x000fe40007000000 */
[C---:B------:R-:W-:Y:S02]  /*db60*/  ISETP.GE.AND P3, PT, R24.reuse, R91, PT ;  /* 0x0000005b1800720c */ /* 0x040fe40003f66270 */
[----:B------:R-:W-:-:S02]  /*db70*/  ISETP.GE.AND P6, PT, R24, R104, PT ;  /* 0x000000681800720c */ /* 0x000fc40003fc6270 */
[----:B------:R-:W-:Y:S02]  /*db80*/  I2FP.F32.U32 R23, R26 ;  /* 0x0000001a00177245 */ /* 0x000fe40000201000 */
[----:B------:R-:W-:Y:S02]  /*db90*/  I2FP.F32.U32 R24, R24 ;  /* 0x0000001800187245 */ /* 0x000fe40000201000 */
[C---:B------:R-:W-:Y:S01]  /*dba0*/  ISETP.GE.AND P5, PT, R26.reuse, R91, PT ;  /* 0x0000005b1a00720c */ /* 0x040fe20003fa6270 */
[CC--:B------:R-:W-:Y:S01]  /*dbb0*/  FFMA.FTZ R12, R3.reuse, R23.reuse, R12 ;  /* 0x00000017030c7223 */ /* 0x0c0fe2000001000c */
[C---:B------:R-:W-:Y:S01]  /*dbc0*/  FFMA.FTZ R14, R3.reuse, R23, R14 ;  /* 0x00000017030e7223 */ /* 0x040fe2000001000e */
[C---:B------:R-:W-:Y:S01]  /*dbd0*/  FFMA.FTZ R102, R3.reuse, R24, R13 ;  /* 0x0000001803667223 */ /* 0x040fe2000001000d */
[----:B------:R-:W-:Y:S01]  /*dbe0*/  ISETP.GE.AND P4, PT, R26, R104, PT ;  /* 0x000000681a00720c */ /* 0x000fe20003f86270 */
[----:B------:R-:W-:Y:S02]  /*dbf0*/  VIADD R13, R92, 0xffffffd8 ;  /* 0xffffffd85c0d7836 */ /* 0x000fe40000000000 */
[----:B------:R-:W-:Y:S01]  /*dc00*/  FFMA.FTZ R15, R3, R24, R15 ;  /* 0x00000018030f7223 */ /* 0x000fe2000001000f */
[----:B------:R-:W-:Y:S01]  /*dc10*/  FSEL R110, R12, -INF , !P5 ;  /* 0xff8000000c6e7808 */ /* 0x000fe20006800000 */
[----:B------:R-:W-:Y:S01]  /*dc20*/  VIADD R12, R92, 0xffffffd9 ;  /* 0xffffffd95c0c7836 */ /* 0x000fe20000000000 */
[----:B------:R-:W-:-:S02]  /*dc30*/  FSEL R145, R14, -INF , !P4 ;  /* 0xff8000000e917808 */ /* 0x000fc40006000000 */
        /* <DEDUP_REMOVED lines=36> */
[----:B------:R-:W-:Y:S01]  /*de80*/  FSEL R107, R7, -INF , !P6 ;  /* 0xff800000076b7808 */ /* 0x000fe20007000000 */
[CC--:B------:R-:W-:Y:S01]  /*de90*/  FFMA.FTZ R32, R3.reuse, R5.reuse, R32 ;  /* 0x0000000503207223 */ /* 0x0c0fe20000010020 */
[----:B------:R-:W-:Y:S01]  /*dea0*/  FFMA.FTZ R34, R3, R5, R34 ;  /* 0x0000000503227223 */ /* 0x000fe20000010022 */
[----:B------:R-:W-:Y:S01]  /*deb0*/  VIADD R5, R92, 0xfffffff0 ;  /* 0xfffffff05c057836 */ /* 0x000fe20000000000 */
[----:B------:R-:W-:-:S02]  /*dec0*/  ISETP.GE.AND P3, PT, R4, R91, PT ;  /* 0x0000005b0400720c */ /* 0x000fc40003f66270 */
[----:B------:R-:W-:Y:S02]  /*ded0*/  FSEL R136, R32, -INF , !P5 ;  /* 0xff80000020887808 */ /* 0x000fe40006800000 */
[----:B------:R-:W-:Y:S02]  /*dee0*/  FSEL R141, R34, -INF , !P4 ;  /* 0xff800000228d7808 */ /* 0x000fe40006000000 */
[-C--:B------:R-:W-:Y:S02]  /*def0*/  ISETP.GE.AND P6, PT, R4, R104.reuse, PT ;  /* 0x000000680400720c */ /* 0x080fe40003fc6270 */
[C---:B------:R-:W-:Y:S02]  /*df00*/  ISETP.GE.AND P5, PT, R5.reuse, R91, PT ;  /* 0x0000005b0500720c */ /* 0x040fe40003fa6270 */
[----:B------:R-:W-:Y:S02]  /*df10*/  ISETP.GE.AND P4, PT, R5, R104, PT ;  /* 0x000000680500720c */ /* 0x000fe40003f86270 */
[----:B------:R-:W-:-:S02]  /*df20*/  I2FP.F32.U32 R4, R4 ;  /* 0x0000000400047245 */ /* 0x000fc40000201000 */
        /* <DEDUP_REMOVED lines=15> */
[C---:B------:R-:W-:Y:S01]  /*e020*/  ISETP.GE.AND P6, PT, R92.reuse, R91, PT ;  /* 0x0000005b5c00720c */ /* 0x040fe20003fc6270 */
[----:B------:R-:W-:Y:S01]  /*e030*/  FFMA.FTZ R31, R3, R4, R31 ;  /* 0x00000004031f7223 */ /* 0x000fe2000001001f */
[----:B------:R-:W-:-:S02]  /*e040*/  ISETP.GE.AND P4, PT, R92, R104, PT ;  /* 0x000000685c00720c */ /* 0x000fc40003f86270 */
[----:B------:R-:W-:Y:S02]  /*e050*/  FSEL R108, R29, -INF , !P3 ;  /* 0xff8000001d6c7808 */ /* 0x000fe40005800000 */
[----:B------:R-:W-:Y:S02]  /*e060*/  ISETP.GE.AND P3, PT, R89, 0x3, PT ;  /* 0x000000035900780c */ /* 0x000fe40003f66270 */
[----:B------:R-:W-:Y:S02]  /*e070*/  I2FP.F32.U32 R92, R92 ;  /* 0x0000005c005c7245 */ /* 0x000fe40000201000 */
        /* <DEDUP_REMOVED lines=8> */
[----:B------:R-:W-:Y:S01]  /*e100*/  MOV R8, RZ ;  /* 0x000000ff00087202 */ /* 0x000fe20000000f00 */
[----:B------:R-:W-:Y:S01]  /*e110*/  VIADD R7, R89, 0xfffffffe ;  /* 0xfffffffe59077836 */ /* 0x000fe20000000000 */
[----:B------:R-:W2:Y:S01]  /*e120*/  LDCU.64 UR8, c[0x0][0x3b8] ;  /* 0x00007700ff0877ac */ /* 0x000ea20008000a00 */
[----:B------:R-:W-:-:S03]  /*e130*/  VIADD R11, R90, 0xffffff40 ;  /* 0xffffff405a0b7836 */ /* 0x000fc60000000000 */
[----:B------:R-:W-:Y:S01]  /*e140*/  SHF.L.U32 R7, R7, 0x6, RZ ;  /* 0x0000000607077819 */ /* 0x000fe200000006ff */
[----:B------:R-:W3:Y:S01]  /*e150*/  LDCU.64 UR4, c[0x0][0x3a0] ;  /* 0x00007400ff0477ac */ /* 0x000ee20008000a00 */
[----:B-1----:R-:W-:-:S04]  /*e160*/  IABS R5, R6 ;  /* 0x0000000600057213 */ /* 0x002fc80000000000 */
[----:B------:R-:W1:Y:S08]  /*e170*/  I2F.RP R10, R5 ;  /* 0x00000005000a7306 */ /* 0x000e700000209400 */
[----:B-1----:R-:W1:Y:S02]  /*e180*/  MUFU.RCP R9, R10 ;  /* 0x0000000a00097308 */ /* 0x002e640000001000 */
[----:B-1----:R-:W-:-:S06]  /*e190*/  VIADD R9, R9, 0xffffffe ;  /* 0x0ffffffe09097836 */ /* 0x002fcc0000000000 */
[----:B------:R-:W1:Y:S02]  /*e1a0*/  F2I.FTZ.U32.TRUNC.NTZ R9, R9 ;  /* 0x0000000900097305 */ /* 0x000e64000021f000 */
[----:B-1----:R-:W-:-:S04]  /*e1b0*/  IMAD.MOV R4, RZ, RZ, -R9 ;  /* 0x000000ffff047224 */ /* 0x002fc800078e0a09 */
[----:B------:R-:W-:-:S04]  /*e1c0*/  IMAD R4, R4, R5, RZ ;  /* 0x0000000504047224 */ /* 0x000fc800078e02ff */
[----:B------:R-:W-:Y:S01]  /*e1d0*/  IMAD.HI.U32 R4, R9, R4, R8 ;  /* 0x0000000409047227 */ /* 0x000fe200078e0008 */
[----:B------:R-:W-:Y:S02]  /*e1e0*/  IABS R8, R11 ;  /* 0x0000000b00087213 */ /* 0x000fe40000000000 */
[----:B------:R-:W-:Y:S02]  /*e1f0*/  IABS R9, R7 ;  /* 0x0000000700097213 */ /* 0x000fe40000000000 */
[----:B------:R-:W-:Y:S01]  /*e200*/  LOP3.LUT R11, R11, R6, RZ, 0x3c, !PT ;  /* 0x000000060b0b7212 */ /* 0x000fe200078e3cff */
[----:B------:R-:W-:Y:S01]  /*e210*/  IMAD.HI.U32 R10, R4, R8, RZ ;  /* 0x00000008040a7227 */ /* 0x000fe200078e00ff */
[----:B------:R-:W-:-:S03]  /*e220*/  LOP3.LUT R7, R7, R6, RZ, 0x3c, !PT ;  /* 0x0000000607077212 */ /* 0x000fc600078e3cff */
[----:B------:R-:W-:-:S04]  /*e230*/  IMAD.HI.U32 R12, R4, R9, RZ ;  /* 0x00000009040c7227 */ /* 0x000fc800078e00ff */
[----:B------:R-:W-:-:S04]  /*e240*/  IMAD.MOV R4, RZ, RZ, -R10 ;  /* 0x000000ffff047224 */ /* 0x000fc800078e0a0a */
[----:B------:R-:W-:Y:S01]  /*e250*/  IMAD R8, R5, R4, R8 ;  /* 0x0000000405087224 */ /* 0x000fe200078e0208 */
[----:B------:R-:W-:-:S04]  /*e260*/  IADD3 R4, PT, PT, -R12, RZ, RZ ;  /* 0x000000ff0c047210 */ /* 0x000fc80007ffe1ff */
[C---:B------:R-:W-:Y:S01]  /*e270*/  ISETP.GT.U32.AND P4, PT, R5.reuse, R8, PT ;  /* 0x000000080500720c */ /* 0x040fe20003f84070 */
[----:B------:R-:W-:-:S05]  /*e280*/  IMAD R4, R5, R4, R9 ;  /* 0x0000000405047224 */ /* 0x000fca00078e0209 */
[----:B------:R-:W-:-:S07]  /*e290*/  ISETP.GT.U32.AND P3, PT, R5, R4, PT ;  /* 0x000000040500720c */ /* 0x000fce0003f64070 */
[----:B------:R-:W-:Y:S01]  /*e2a0*/  @!P4 IMAD.IADD R8, R8, 0x1, -R5 ;  /* 0x000000010808c824 */ /* 0x000fe200078e0a05 */
[----:B------:R-:W-:Y:S02]  /*e2b0*/  @!P4 IADD3 R10, PT, PT, R10, 0x1, RZ ;  /* 0x000000010a0ac810 */ /* 0x000fe40007ffe0ff */
[----:B------:R-:W-:Y:S02]  /*e2c0*/  ISETP.GE.AND P4, PT, R7, RZ, PT ;  /* 0x000000ff0700720c */ /* 0x000fe40003f86270 */
[-C--:B------:R-:W-:Y:S01]  /*e2d0*/  ISETP.GE.U32.AND P5, PT, R8, R5.reuse, PT ;  /* 0x000000050800720c */ /* 0x080fe20003fa6070 */
[----:B------:R-:W-:Y:S01]  /*e2e0*/  @!P3 VIADD R12, R12, 0x1 ;  /* 0x000000010c0cb836 */ /* 0x000fe20000000000 */
[-C--:B------:R-:W-:Y:S02]  /*e2f0*/  @!P3 IADD3 R4, PT, PT, R4, -R5.reuse, RZ ;  /* 0x800000050404b210 */ /* 0x080fe40007ffe0ff */
[----:B------:R-:W-:Y:S02]  /*e300*/  ISETP.GE.AND P3, PT, R11, RZ, PT ;  /* 0x000000ff0b00720c */ /* 0x000fe40003f66270 */
[----:B------:R-:W-:-:S02]  /*e310*/  ISETP.GE.U32.AND P6, PT, R4, R5, PT ;  /* 0x000000050400720c */ /* 0x000fc40003fc6070 */
[----:B------:R-:W-:-:S05]  /*e320*/  LOP3.LUT R5, RZ, R6, RZ, 0x33, !PT ;  /* 0x00000006ff057212 */ /* 0x000fca00078e33ff */
[----:B------:R-:W-:Y:S01]  /*e330*/  @P5 VIADD R10, R10, 0x1 ;  /* 0x000000010a0a5836 */ /* 0x000fe20000000000 */
[----:B------:R-:W-:-:S03]  /*e340*/  ISETP.NE.AND P5, PT, R6, RZ, PT ;  /* 0x000000ff0600720c */ /* 0x000fc60003fa5270 */
[----:B------:R-:W-:Y:S02]  /*e350*/  @!P3 IMAD.MOV R10, RZ, RZ, -R10 ;  /* 0x000000ffff0ab224 */ /* 0x000fe400078e0a0a */
[----:B------:R-:W-:-:S03]  /*e360*/  @P6 IADD3 R12, PT, PT, R12, 0x1, RZ ;  /* 0x000000010c0c6810 */ /* 0x000fc60007ffe0ff */
[----:B------:R-:W-:Y:S02]  /*e370*/  SEL R8, R5, R10, !P5 ;  /* 0x0000000a05087207 */ /* 0x000fe40006800000 */
[----:B------:R-:W-:-:S04]  /*e380*/  @!P4 IADD3 R12, PT, PT, -R12, RZ, RZ ;  /* 0x000000ff0c0cc210 */ /* 0x000fc80007ffe1ff */
[----:B------:R-:W-:Y:S01]  /*e390*/  SEL R5, R5, R12, !P5 ;  /* 0x0000000c05057207 */ /* 0x000fe20006800000 */
        /* <DEDUP_REMOVED lines=10> */
[----:B------:R-:W-:-:S04]  /*e440*/  IMAD.WIDE.U32 R6, R6, UR8, RZ ;  /* 0x0000000806067c25 */ /* 0x000fc8000f8e00ff */
[----:B------:R-:W-:Y:S01]  /*e450*/  IMAD.IADD R7, R7, 0x1, R5 ;  /* 0x0000000107077824 */ /* 0x000fe200078e0205 */
        /* <DEDUP_REMOVED lines=8> */
.L_x_4684:
        /* <DEDUP_REMOVED lines=8> */
.L_x_4685:
[C---:B------:R-:W-:Y:S01]  /*e560*/  LEA R4, P3, R121.reuse, R116, 0x1 ;  /* 0x0000007479047211 */ /* 0x040fe200078608ff */
[----:B------:R-:W-:Y:S01]  /*e570*/  @!PT LDS RZ, [RZ] ;  /* 0x00000000fffff984 */ /* 0x000fe20000000800 */
[----:B------:R-:W-:Y:S01]  /*e580*/  @!PT LDS RZ, [RZ] ;  /* 0x00000000fffff984 */ /* 0x000fe20000000800 */
[----:B------:R-:W-:Y:S01]  /*e590*/  @!PT LDS RZ, [RZ] ;  /* 0x00000000fffff984 */ /* 0x000fe20000000800 */
[----:B------:R1:W-:Y:S03]  /*e5a0*/  @!P2 LDGSTS.E.BYPASS.LTC128B.128 [R133+0x3000], desc[UR6][R116.64] ;  /* 0x030000007485afae */ /* 0x0003e6000b981a06 */
[----:B------:R-:W-:Y:S01]  /*e5b0*/  LEA.HI.X R5, R121, R117, R120, 0x1, P3 ;  /* 0x0000007579057211 */ /* 0x000fe200018f0c78 */
        /* <DEDUP_REMOVED lines=27> */
.L_x_4683:
[----:B------:R-:W-:Y:S01]  /*e770*/  FMNMX3.FTZ R7, R2, R20, R22, !PT ;  /* 0x0000001402077276 */ /* 0x000fe20007810016 */
[----:B------:R-:W2:Y:S01]  /*e780*/  LDCU UR4, c[0x0][0x45c] ;  /* 0x00008b80ff0477ac */ /* 0x000ea20008000800 */
        /* <DEDUP_REMOVED lines=18> */
[----:B-1----:R-:W1:Y:S04]  /*e8b0*/  SHFL.BFLY PT, R4, R7, 0x2, 0x1f ;  /* 0x0c401f0007047f89 */ /* 0x002e6800000e0000 */
[----:B------:R-:W3:Y:S01]  /*e8c0*/  SHFL.BFLY PT, R5, R6, 0x2, 0x1f ;  /* 0x0c401f0006057f89 */ /* 0x000ee200000e0000 */
[----:B-1----:R-:W-:-:S02]  /*e8d0*/  FMNMX.FTZ R4, R7, R4, !PT ;  /* 0x0000000407047209 */ /* 0x002fc40007810000 */
[----:B---3--:R-:W-:-:S03]  /*e8e0*/  FMNMX.FTZ R5, R6, R5, !PT ;  /* 0x0000000506057209 */ /* 0x008fc60007810000 */
[----:B------:R-:W1:Y:S04]  /*e8f0*/  SHFL.BFLY PT, R91, R4, 0x1, 0x1f ;  /* 0x0c201f00045b7f89 */ /* 0x000e6800000e0000 */
[----:B------:R-:W3:Y:S01]  /*e900*/  SHFL.BFLY PT, R90, R5, 0x1, 0x1f ;  /* 0x0c201f00055a7f89 */ /* 0x000ee200000e0000 */
[----:B-1----:R-:W-:-:S04]  /*e910*/  FMNMX.FTZ R91, R4, R91, !PT ;  /* 0x0000005b045b7209 */ /* 0x002fc80007810000 */
[C---:B------:R-:W-:Y:S01]  /*e920*/  FSETP.NEU.FTZ.AND P1, PT, R91.reuse, -INF , PT ;  /* 0xff8000005b00780b */ /* 0x040fe20003f3d000 */
[----:B--2---:R-:W-:Y:S01]  /*e930*/  FMUL.FTZ R143, R91, UR4 ;  /* 0x000000045b8f7c20 */ /* 0x004fe20008410000 */
        /* <DEDUP_REMOVED lines=9> */
[----:B------:R-:W-:Y:S01]  /*e9d0*/  LOP3.LUT P0, RZ, R112, 0x4, RZ, 0xc0, !PT ;  /* 0x0000000470ff7812 */ /* 0x000fe2000780c0ff */
[----:B------:R-:W-:Y:S01]  /*e9e0*/  FADD.FTZ R5, R0, -R5 ;  /* 0x8000000500057221 */ /* 0x000fe20000010000 */
[----:B------:R-:W-:Y:S01]  /*e9f0*/  MOV R0, 0x20 ;  /* 0x0000002000007802 */ /* 0x000fe20000000f00 */
[--C-:B------:R-:W-:Y:S01]  /*ea00*/  FFMA.FTZ R138, R95, UR4, -R98.reuse ;  /* 0x000000045f8a7c23 */ /* 0x100fe20008010862 */
[--C-:B------:R-:W-:Y:S01]  /*ea10*/  FFMA.FTZ R147, R20, UR4, -R143.reuse ;  /* 0x0000000414937c23 */ /* 0x100fe2000801088f */
[----:B------:R-:W-:Y:S01]  /*ea20*/  FMUL.FTZ R144, R5, UR4 ;  /* 0x0000000405907c20 */ /* 0x000fe20008410000 */
[----:B------:R-:W-:Y:S01]  /*ea30*/  SEL R0, R0, 0xffffffe0, !P0 ;  /* 0xffffffe000007807 */ /* 0x000fe20004000000 */
[--C-:B------:R-:W-:Y:S01]  /*ea40*/  FFMA.FTZ R100, R22, UR4, -R143.reuse ;  /* 0x0000000416647c23 */ /* 0x100fe2000801088f */
[--C-:B------:R-:W-:Y:S01]  /*ea50*/  FFMA.FTZ R94, R18, UR4, -R143.reuse ;  /* 0x00000004125e7c23 */ /* 0x100fe2000801088f */
[--C-:B------:R-:W-:Y:S01]  /*ea60*/  FFMA.FTZ R93, R16, UR4, -R143.reuse ;  /* 0x00000004105d7c23 */ /* 0x100fe2000801088f */
[----:B------:R-:W-:Y:S01]  /*ea70*/  IADD3 R0, PT, PT, R0, R113, RZ ;  /* 0x0000007100007210 */ /* 0x000fe20007ffe0ff */
[--C-:B------:R-:W-:Y:S01]  /*ea80*/  FFMA.FTZ R92, R21, UR4, -R98.reuse ;  /* 0x00000004155c7c23 */ /* 0x100fe20008010862 */
[--C-:B------:R-:W-:Y:S01]  /*ea90*/  FFMA.FTZ R2, R19, UR4, -R98.reuse ;  /* 0x0000000413027c23 */ /* 0x100fe20008010862 */
[--C-:B------:R-:W-:Y:S01]  /*eaa0*/  FFMA.FTZ R95, R17, UR4, -R98.reuse ;  /* 0x00000004115f7c23 */ /* 0x100fe20008010862 */
[----:B------:R-:W1:Y:S01]  /*eab0*/  MUFU.EX2 R146, R146 ;  /* 0x0000009200927308 */ /* 0x000e620000000800 */
[----:B------:R-:W2:Y:S01]  /*eac0*/  LDSM.16.MT88.4 R32, [R0+0x7000] ;  /* 0x007000000020783b */ /* 0x000ea20000004200 */
[--C-:B------:R-:W-:Y:S01]  /*ead0*/  FFMA.FTZ R112, R102, UR4, -R143.reuse ;  /* 0x0000000466707c23 */ /* 0x100fe2000801088f */
[--C-:B------:R-:W-:Y:S01]  /*eae0*/  FFMA.FTZ R137, R150, UR4, -R143.reuse ;  /* 0x0000000496897c23 */ /* 0x100fe2000801088f */
[--C-:B------:R-:W-:Y:S01]  /*eaf0*/  FFMA.FTZ R104, R148, UR4, -R143.reuse ;  /* 0x0000000494687c23 */ /* 0x100fe2000801088f */
[--C-:B------:R-:W-:Y:S01]  /*eb00*/  FFMA.FTZ R145, R145, UR4, -R98.reuse ;  /* 0x0000000491917c23 */ /* 0x100fe20008010862 */
[--C-:B------:R-:W-:Y:S01]  /*eb10*/  FFMA.FTZ R102, R149, UR4, -R98.reuse ;  /* 0x0000000495667c23 */ /* 0x100fe20008010862 */
[----:B------:R-:W3:Y:S01]  /*eb20*/  LDSM.16.MT88.4 R16, [R0+0x6000] ;  /* 0x006000000010783b */ /* 0x000ee20000004200 */
        /* <DEDUP_REMOVED lines=23> */
[----:B------:R-:W-:Y:S01]  /*eca0*/  LDSM.16.MT88.4 R56, [R113+0x6400] ;  /* 0x006400007138783b */ /* 0x000fe20000004200 */
        /* <DEDUP_REMOVED lines=23> */
[----:B------:R-:W1:Y:S01]  /*ee20*/  LDSM.16.MT88.4 R40, [R113+0x8000] ;  /* 0x008000007128783b */ /* 0x000e620000004200 */
[----:B------:R-:W5:Y:S01]  /*ee30*/  MUFU.EX2 R92, R92 ;  /* 0x0000005c005c7308 */ /* 0x000f620000000800 */
[----:B----4-:R-:W-:Y:S01]  /*ee40*/  F2FP.BF16.F32.PACK_AB R82, R93, R94 ;  /* 0x0000005e5d52723e */ /* 0x010fe200000010ff */
[-C--:B------:R-:W-:Y:S01]  /*ee50*/  FMUL.FTZ R68, R68, R146.reuse ;  /* 0x0000009244447220 */ /* 0x080fe20000410000 */
[----:B------:R-:W-:Y:S01]  /*ee60*/  FMUL.FTZ R69, R69, R146 ;  /* 0x0000009245457220 */ /* 0x000fe20000410000 */
[-C--:B------:R-:W-:Y:S01]  /*ee70*/  FMUL.FTZ R70, R70, R144.reuse ;  /* 0x0000009046467220 */ /* 0x080fe20000410000 */
[----:B------:R-:W-:Y:S01]  /*ee80*/  FMUL.FTZ R71, R71, R144 ;  /* 0x0000009047477220 */ /* 0x000fe20000410000 */
[----:B------:R-:W4:Y:S01]  /*ee90*/  LDSM.16.MT88.4 R48, [R0+0x8000] ;  /* 0x008000000030783b */ /* 0x000f220000004200 */
[-C--:B------:R-:W-:Y:S01]  /*eea0*/  FMUL.FTZ R76, R76, R146.reuse ;  /* 0x000000924c4c7220 */ /* 0x080fe20000410000 */
[----:B------:R-:W-:Y:S01]  /*eeb0*/  MUFU.EX2 R2, R2 ;  /* 0x0000000200027308 */ /* 0x000fe20000000800 */
[----:B------:R-:W-:Y:S01]  /*eec0*/  FMUL.FTZ R77, R77, R146 ;  /* 0x000000924d4d7220 */ /* 0x000fe20000410000 */
[-C--:B------:R-:W-:Y:S01]  /*eed0*/  FMUL.FTZ R78, R78, R144.reuse ;  /* 0x000000904e4e7220 */ /* 0x080fe20000410000 */
[----:B------:R-:W-:Y:S01]  /*eee0*/  FMUL.FTZ R79, R79, R144 ;  /* 0x000000904f4f7220 */ /* 0x000fe20000410000 */
[--C-:B------:R-:W-:Y:S01]  /*eef0*/  FFMA.FTZ R141, R141, UR4, -R98.reuse ;  /* 0x000000048d8d7c23 */ /* 0x100fe20008010862 */
[----:B------:R-:W-:Y:S01]  /*ef00*/  FFMA.FTZ R147, R140, R146, R147 ;  /* 0x000000928c937223 */ /* 0x000fe20000010093 */
[--C-:B------:R-:W-:Y:S01]  /*ef10*/  FFMA.FTZ R109, R96, UR4, -R98.reuse ;  /* 0x00000004606d7c23 */ /* 0x100fe20008010862 */
[--C-:B------:R-:W-:Y:S01]  /*ef20*/  FFMA.FTZ R101, R101, UR4, -R143.reuse ;  /* 0x0000000465657c23 */ /* 0x100fe2000801088f */
[----:B------:R-:W2:Y:S01]  /*ef30*/  MUFU.EX2 R95, R95 ;  /* 0x0000005f005f7308 */ /* 0x000ea20000000800 */
[----:B-----5:R-:W-:Y:S01]  /*ef40*/  F2FP.BF16.F32.PACK_AB R81, R92, R138 ;  /* 0x0000008a5c51723e */ /* 0x020fe200000010ff */
[----:B------:R-:W-:Y:S01]  /*ef50*/  FFMA.FTZ R134, R134, UR4, -R143 ;  /* 0x0000000486867c23 */ /* 0x000fe2000801088f */
[--C-:B------:R-:W-:Y:S01]  /*ef60*/  FFMA.FTZ R96, R99, UR4, -R98.reuse ;  /* 0x0000000463607c23 */ /* 0x100fe20008010862 */
[--C-:B------:R-:W-:Y:S01]  /*ef70*/  FFMA.FTZ R88, R88, UR4, -R98.reuse ;  /* 0x0000000458587c23 */ /* 0x100fe20008010862 */
[----:B------:R-:W-:Y:S01]  /*ef80*/  FFMA.FTZ R97, R97, UR4, -R98 ;  /* 0x0000000461617c23 */ /* 0x000fe20008010862 */
[----:B------:R-:W-:Y:S01]  /*ef90*/  FADD.FTZ R147, R100, R147 ;  /* 0x0000009364937221 */ /* 0x000fe20000010000 */
[----:B------:R-:W-:Y:S01]  /*efa0*/  FFMA.FTZ R139, R139, R144, R138 ;  /* 0x000000908b8b7223 */ /* 0x000fe2000001008a */
[----:B------:R-:W-:Y:S02]  /*efb0*/  MUFU.EX2 R112, R112 ;  /* 0x0000007000707308 */ /* 0x000fe40000000800 */
[----:B------:R-:W-:Y:S01]  /*efc0*/  FADD.FTZ R94, R94, R147 ;  /* 0x000000935e5e7221 */ /* 0x000fe20000010000 */
[----:B------:R-:W-:-:S03]  /*efd0*/  FADD.FTZ R139, R92, R139 ;  /* 0x0000008b5c8b7221 */ /* 0x000fc60000010000 */
[----:B------:R-:W-:Y:S02]  /*efe0*/  FADD.FTZ R94, R93, R94 ;  /* 0x0000005e5d5e7221 */ /* 0x000fe40000010000 */
[----:B------:R-:W-:Y:S01]  /*eff0*/  MUFU.EX2 R137, R137 ;  /* 0x0000008900897308 */ /* 0x000fe20000000800 */
[----:B--2---:R-:W-:Y:S01]  /*f000*/  F2FP.BF16.F32.PACK_AB R83, R95, R2 ;  /* 0x000000025f53723e */ /* 0x004fe200000010ff */
[----:B------:R-:W-:-:S04]  /*f010*/  FADD.FTZ R2, R2, R139 ;  /* 0x0000008b02027221 */ /* 0x000fc80000010000 */
[----:B------:R-:W-:Y:S02]  /*f020*/  FADD.FTZ R2, R95, R2 ;  /* 0x000000025f027221 */ /* 0x000fe40000010000 */
[C---:B------:R-:W-:Y:S01]  /*f030*/  HMMA.16816.F32.BF16 R28, R80.reuse, R32, R28 ;  /* 0x00000020501c723c */ /* 0x040fe2000004181c */
[----:B------:R-:W-:Y:S07]  /*f040*/  MUFU.EX2 R104, R104 ;  /* 0x0000006800687308 */ /* 0x000fee0000000800 */
[----:B------:R-:W-:Y:S01]  /*f050*/  HMMA.16816.F32.BF16 R32, R80, R34, R60 ;  /* 0x000000225020723c */ /* 0x000fe2000004183c */
[--C-:B------:R-:W-:Y:S01]  /*f060*/  FFMA.FTZ R61, R110, UR4, -R143.reuse ;  /* 0x000000046e3d7c23 */ /* 0x100fe2000801088f */
[--C-:B------:R-:W-:Y:S01]  /*f070*/  FFMA.FTZ R110, R135, UR4, -R98.reuse ;  /* 0x00000004876e7c23 */ /* 0x100fe20008010862 */
[----:B------:R-:W-:Y:S01]  /*f080*/  FFMA.FTZ R135, R151, UR4, -R98 ;  /* 0x0000000497877c23 */ /* 0x000fe20008010862 */
[----:B------:R-:W-:Y:S01]  /*f090*/  MUFU.EX2 R145, R145 ;  /* 0x0000009100917308 */ /* 0x000fe20000000800 */
[--C-:B------:R-:W-:Y:S01]  /*f0a0*/  FFMA.FTZ R60, R105, UR4, -R143.reuse ;  /* 0x00000004693c7c23 */ /* 0x100fe2000801088f */
[----:B------:R-:W-:-:S02]  /*f0b0*/  FFMA.FTZ R105, R108, UR4, -R143 ;  /* 0x000000046c697c23 */ /* 0x000fc4000801088f */
[C---:B------:R-:W-:Y:S04]  /*f0c0*/  HMMA.16816.F32.BF16 R4, R80.reuse, R8, R4 ;  /* 0x000000085004723c */ /* 0x040fe80000041804 */
[----:B------:R-:W2:Y:S04]  /*f0d0*/  MUFU.EX2 R61, R61 ;  /* 0x0000003d003d7308 */ /* 0x000ea80000000800 */
[----:B------:R-:W-:Y:S01]  /*f0e0*/  HMMA.16816.F32.BF16 R8, R80, R10, R36 ;  /* 0x0000000a5008723c */ /* 0x000fe20000041824 */
[-C--:B------:R-:W-:Y:S01]  /*f0f0*/  FMUL.FTZ R36, R64, R146.reuse ;  /* 0x0000009240247220 */ /* 0x080fe20000410000 */
[----:B------:R-:W-:Y:S01]  /*f100*/  FMUL.FTZ R37, R65, R146 ;  /* 0x0000009241257220 */ /* 0x000fe20000410000 */
[-C--:B------:R-:W-:Y:S01]  /*f110*/  FMUL.FTZ R38, R66, R144.reuse ;  /* 0x0000009042267220 */ /* 0x080fe20000410000 */
[----:B------:R-:W5:Y:S01]  /*f120*/  MUFU.EX2 R110, R110 ;  /* 0x0000006e006e7308 */ /* 0x000f620000000800 */
[----:B------:R-:W-:-:S03]  /*f130*/  FMUL.FTZ R39, R67, R144 ;  /* 0x0000009043277220 */ /* 0x000fc60000410000 */
[----:B------:R-:W-:Y:S04]  /*f140*/  HMMA.16816.F32.BF16 R20, R80, R24, R20 ;  /* 0x000000185014723c */ /* 0x000fe80000041814 */
[----:B------:R-:W-:Y:S01]  /*f150*/  MUFU.EX2 R135, R135 ;  /* 0x0000008700877308 */ /* 0x000fe20000000800 */
[----:B--2---:R-:W-:-:S03]  /*f160*/  FADD.FTZ R93, R61, R94 ;  /* 0x0000005e3d5d7221 */ /* 0x004fc60000010000 */
[C---:B------:R-:W-:Y:S01]  /*f170*/  HMMA.16816.F32.BF16 R24, R80.reuse, R26, R52 ;  /* 0x0000001a5018723c */ /* 0x040fe20000041834 */
[C---:B------:R-:W-:Y:S01]  /*f180*/  F2FP.BF16.F32.PACK_AB R52, R112.reuse, R61 ;  /* 0x0000003d7034723e */ /* 0x040fe200000010ff */
[----:B------:R-:W-:Y:S01]  /*f190*/  FADD.FTZ R112, R112, R93 ;  /* 0x0000005d70707221 */ /* 0x000fe20000010000 */
[----:B------:R-:W-:Y:S01]  /*f1a0*/  F2FP.BF16.F32.PACK_AB R54, R104, R137 ;  /* 0x000000896836723e */ /* 0x000fe200000010ff */
[----:B------:R-:W2:Y:S01]  /*f1b0*/  MUFU.EX2 R102, R102 ;  /* 0x0000006600667308 */ /* 0x000ea20000000800 */
[C---:B-----5:R-:W-:Y:S01]  /*f1c0*/  F2FP.BF16.F32.PACK_AB R53, R110.reuse, R145 ;  /* 0x000000916e35723e */ /* 0x060fe200000010ff */
[----:B------:R-:W-:Y:S01]  /*f1d0*/  FADD.FTZ R145, R145, R2 ;  /* 0x0000000291917221 */ /* 0x000fe20000010000 */
[----:B------:R-:W-:Y:S01]  /*f1e0*/  FADD.FTZ R137, R137, R112 ;  /* 0x0000007089897221 */ /* 0x000fe20000010000 */
[C---:B---3--:R-:W-:Y:S01]  /*f1f0*/  HMMA.16816.F32.BF16 R12, R80.reuse, R16, R12 ;  /* 0x00000010500c723c */ /* 0x048fe2000004180c */
[----:B------:R-:W-:Y:S01]  /*f200*/  MOV R2, R91 ;  /* 0x0000005b00027202 */ /* 0x000fe20000000f00 */
[----:B------:R-:W-:Y:S01]  /*f210*/  FADD.FTZ R110, R110, R145 ;  /* 0x000000916e6e7221 */ /* 0x000fe20000010000 */
[----:B------:R-:W-:Y:S01]  /*f220*/  FADD.FTZ R137, R104, R137 ;  /* 0x0000008968897221 */ /* 0x000fe20000010000 */
[----:B------:R-:W-:Y:S04]  /*f230*/  MUFU.EX2 R148, R148 ;  /* 0x0000009400947308 */ /* 0x000fe80000000800 */
[C---:B------:R-:W-:Y:S01]  /*f240*/  HMMA.16816.F32.BF16 R16, R80.reuse, R18, R44 ;  /* 0x000000125010723c */ /* 0x040fe2000004182c */
[-C--:B------:R-:W-:Y:S01]  /*f250*/  FMUL.FTZ R44, R72, R146.reuse ;  /* 0x00000092482c7220 */ /* 0x080fe20000410000 */
[----:B------:R-:W-:Y:S01]  /*f260*/  FMUL.FTZ R45, R73, R146 ;  /* 0x00000092492d7220 */ /* 0x000fe20000410000 */
[-C--:B------:R-:W-:Y:S01]  /*f270*/  FMUL.FTZ R46, R74, R144.reuse ;  /* 0x000000904a2e7220 */ /* 0x080fe20000410000 */
[----:B------:R-:W-:Y:S01]  /*f280*/  FMUL.FTZ R47, R75, R144 ;  /* 0x000000904b2f7220 */ /* 0x000fe20000410000 */
[C---:B--2---:R-:W-:Y:S01]  /*f290*/  F2FP.BF16.F32.PACK_AB R55, R102.reuse, R135 ;  /* 0x000000876637723e */ /* 0x044fe200000010ff */
[----:B------:R-:W2:Y:S01]  /*f2a0*/  MUFU.EX2 R111, R111 ;  /* 0x0000006f006f7308 */ /* 0x000ea20000000800 */
[----:B------:R-:W-:Y:S01]  /*f2b0*/  FADD.FTZ R135, R135, R110 ;  /* 0x0000006e87877221 */ /* 0x000fe20000010000 */
[----:B-1----:R-:W-:Y:S03]  /*f2c0*/  HMMA.16816.F32.BF16 R36, R80, R40, R36 ;  /* 0x000000285024723c */ /* 0x002fe60000041824 */
[----:B------:R-:W-:-:S03]  /*f2d0*/  FADD.FTZ R135, R102, R135 ;  /* 0x0000008766877221 */ /* 0x000fc60000010000 */
[----:B------:R-:W-:Y:S02]  /*f2e0*/  MUFU.EX2 R149, R149 ;  /* 0x0000009500957308 */ /* 0x000fe40000000800 */
[C---:B------:R-:W-:Y:S06]  /*f2f0*/  HMMA.16816.F32.BF16 R4, R52.reuse, R56, R4 ;  /* 0x000000383404723c */ /* 0x040fec0000041804 */
[----:B------:R-:W1:Y:S02]  /*f300*/  MUFU.EX2 R106, R106 ;  /* 0x0000006a006a7308 */ /* 0x000e640000000800 */
[----:B------:R-:W-:Y:S01]  /*f310*/  HMMA.16816.F32.BF16 R8, R52, R58, R8 ;  /* 0x0000003a3408723c */ /* 0x000fe20000041808 */
[----:B------:R-:W3:Y:S05]  /*f320*/  LDSM.16.MT88.4 R56, [R0+0x6400] ;  /* 0x006400000038783b */ /* 0x000eea0000004200 */
[----:B------:R-:W-:Y:S02]  /*f330*/  MUFU.EX2 R136, R136 ;  /* 0x0000008800887308 */ /* 0x000fe40000000800 */
[C---:B------:R-:W-:Y:S01]  /*f340*/  HMMA.16816.F32.BF16 R40, R80.reuse, R42, R68 ;  /* 0x0000002a5028723c */ /* 0x040fe20000041844 */
[----:B------:R-:W-:Y:S05]  /*f350*/  LDSM.16.MT88.4 R68, [R113+0x8800] ;  /* 0x008800007144783b */ /* 0x000fea0000004200 */
[----:B------:R-:W5:Y:S02]  /*f360*/  MUFU.EX2 R107, R107 ;  /* 0x0000006b006b7308 */ /* 0x000f640000000800 */
[C---:B----4-:R-:W-:Y:S06]  /*f370*/  HMMA.16816.F32.BF16 R44, R80.reuse, R48, R44 ;  /* 0x00000030502c723c */ /* 0x050fec000004182c */
[----:B------:R-:W-:Y:S02]  /*f380*/  MUFU.EX2 R140, R141 ;  /* 0x0000008d008c7308 */ /* 0x000fe40000000800 */
[----:B------:R-:W-:Y:S01]  /*f390*/  HMMA.16816.F32.BF16 R48, R80, R50, R76 ;  /* 0x000000325030723c */ /* 0x000fe2000004184c */
[----:B--2---:R-:W-:Y:S01]  /*f3a0*/  F2FP.BF16.F32.PACK_AB R76, R111, R148 ;  /* 0x000000946f4c723e */ /* 0x004fe200000010ff */
[----:B------:R-:W-:Y:S01]  /*f3b0*/  FADD.FTZ R148, R148, R137 ;  /* 0x0000008994947221 */ /* 0x000fe20000010000 */
[----:B-1----:R-:W-:-:S02]  /*f3c0*/  F2FP.BF16.F32.PACK_AB R78, R106, R149 ;  /* 0x000000956a4e723e */ /* 0x002fc400000010ff */
[----:B------:R-:W-:Y:S01]  /*f3d0*/  IADD3 R137, PT, PT, R89, -0x3, RZ ;  /* 0xfffffffd59897810 */ /* 0x000fe20007ffe0ff */
[----:B------:R-:W1:Y:S01]  /*f3e0*/  MUFU.EX2 R103, R103 ;  /* 0x0000006700677308 */ /* 0x000e620000000800 */
[----:B-----5:R-:W-:Y:S01]  /*f3f0*/  F2FP.BF16.F32.PACK_AB R77, R107, R136 ;  /* 0x000000886b4d723e */ /* 0x020fe200000010ff */
[----:B------:R-:W-:Y:S01]  /*f400*/  FADD.FTZ R136, R136, R135 ;  /* 0x0000008788887221 */ /* 0x000fe20000010000 */
[----:B------:R-:W-:-:S03]  /*f410*/  FADD.FTZ R148, R111, R148 ;  /* 0x000000946f947221 */ /* 0x000fc60000010000 */
[----:B------:R-:W-:Y:S01]  /*f420*/  FADD.FTZ R107, R107, R136 ;  /* 0x000000886b6b7221 */ /* 0x000fe20000010000 */
[----:B------:R-:W-:Y:S01]  /*f430*/  FADD.FTZ R149, R149, R148 ;  /* 0x0000009495957221 */ /* 0x000fe20000010000 */
[----:B------:R2:W-:Y:S01]  /*f440*/  MUFU.EX2 R108, R60 ;  /* 0x0000003c006c7308 */ /* 0x0005e20000000800 */
[----:B---3--:R-:W-:Y:S02]  /*f450*/  HMMA.16816.F32.BF16 R12, R52, R56, R12 ;  /* 0x00000038340c723c */ /* 0x008fe4000004180c */
[----:B------:R-:W-:-:S05]  /*f460*/  FADD.FTZ R149, R106, R149 ;  /* 0x000000956a957221 */ /* 0x000fca0000010000 */
[----:B------:R-:W3:Y:S01]  /*f470*/  MUFU.EX2 R105, R105 ;  /* 0x0000006900697308 */ /* 0x000ee20000000800 */
[C---:B-1----:R-:W-:Y:S01]  /*f480*/  F2FP.BF16.F32.PACK_AB R79, R103.reuse, R140 ;  /* 0x0000008c674f723e */ /* 0x042fe200000010ff */
[----:B------:R-:W-:Y:S01]  /*f490*/  FADD.FTZ R140, R140, R107 ;  /* 0x0000006b8c8c7221 */ /* 0x000fe20000010000 */
[C---:B------:R-:W-:Y:S01]  /*f4a0*/  HMMA.16816.F32.BF16 R16, R52.reuse, R58, R16 ;  /* 0x0000003a3410723c */ /* 0x040fe20000041810 */
[----:B------:R-:W1:Y:S02]  /*f4b0*/  LDSM.16.MT88.4 R56, [R113+0x7400] ;  /* 0x007400007138783b */ /* 0x000e640000004200 */
[----:B------:R-:W-:Y:S02]  /*f4c0*/  FADD.FTZ R140, R103, R140 ;  /* 0x0000008c678c7221 */ /* 0x000fe40000010000 */
[----:B------:R-:W-:Y:S01]  /*f4d0*/  MUFU.EX2 R101, R101 ;  /* 0x0000006500657308 */ /* 0x000fe20000000800 */
[----:B--2---:R-:W-:Y:S07]  /*f4e0*/  LDSM.16.MT88.4 R60, [R0+0x7c00] ;  /* 0x007c0000003c783b */ /* 0x004fee0000004200 */
[----:B------:R-:W-:Y:S08]  /*f4f0*/  MUFU.EX2 R134, R134 ;  /* 0x0000008600867308 */ /* 0x000ff00000000800 */
[----:B------:R-:W-:Y:S08]  /*f500*/  MUFU.EX2 R109, R109 ;  /* 0x0000006d006d7308 */ /* 0x000ff00000000800 */
[----:B------:R-:W2:Y:S08]  /*f510*/  MUFU.EX2 R96, R96 ;  /* 0x0000006000607308 */ /* 0x000eb00000000800 */
[----:B------:R-:W-:Y:S01]  /*f520*/  MUFU.EX2 R88, R88 ;  /* 0x0000005800587308 */ /* 0x000fe20000000800 */
[C---:B-1----:R-:W-:Y:S07]  /*f530*/  HMMA.16816.F32.BF16 R20, R52.reuse, R56, R20 ;  /* 0x000000383414723c */ /* 0x042fee0000041814 */
[----:B------:R-:W1:Y:S01]  /*f540*/  MUFU.EX2 R97, R97 ;  /* 0x0000006100617308 */ /* 0x000e620000000800 */
[C---:B------:R-:W-:Y:S01]  /*f550*/  HMMA.16816.F32.BF16 R24, R52.reuse, R58, R24 ;  /* 0x0000003a3418723c */ /* 0x040fe20000041818 */
[----:B------:R-:W4:Y:S07]  /*f560*/  LDSM.16.MT88.4 R56, [R0+0x7400] ;  /* 0x007400000038783b */ /* 0x000f2e0000004200 */
[C---:B----4-:R-:W-:Y:S08]  /*f570*/  HMMA.16816.F32.BF16 R28, R52.reuse, R56, R28 ;  /* 0x00000038341c723c */ /* 0x050ff0000004181c */
[C---:B------:R-:W-:Y:S01]  /*f580*/  HMMA.16816.F32.BF16 R32, R52.reuse, R58, R32 ;  /* 0x0000003a3420723c */ /* 0x040fe20000041820 */
[----:B------:R-:W4:Y:S07]  /*f590*/  LDSM.16.MT88.4 R56, [R113+0x8400] ;  /* 0x008400007138783b */ /* 0x000f2e0000004200 */
[C---:B----4-:R-:W-:Y:S08]  /*f5a0*/  HMMA.16816.F32.BF16 R36, R52.reuse, R56, R36 ;  /* 0x000000383424723c */ /* 0x050ff00000041824 */
[----:B------:R-:W-:Y:S01]  /*f5b0*/  HMMA.16816.F32.BF16 R40, R52, R58, R40 ;  /* 0x0000003a3428723c */ /* 0x000fe20000041828 */
[----:B------:R-:W4:Y:S11]  /*f5c0*/  LDSM.16.MT88.4 R56, [R0+0x8400] ;  /* 0x008400000038783b */ /* 0x000f360000004200 */
[C---:B------:R-:W-:Y:S01]  /*f5d0*/  HMMA.16816.F32.BF16 R64, R76.reuse, R68, R36 ;  /* 0x000000444c40723c */ /* 0x040fe20000041824 */
[----:B------:R-:W-:Y:S07]  /*f5e0*/  LDSM.16.MT88.4 R36, [R113+0x6c00] ;  /* 0x006c00007124783b */ /* 0x000fee0000004200 */
[----:B------:R-:W-:Y:S08]  /*f5f0*/  HMMA.16816.F32.BF16 R68, R76, R70, R40 ;  /* 0x000000464c44723c */ /* 0x000ff00000041828 */
[C---:B----4-:R-:W-:Y:S08]  /*f600*/  HMMA.16816.F32.BF16 R44, R52.reuse, R56, R44 ;  /* 0x00000038342c723c */ /* 0x050ff0000004182c */
[----:B------:R-:W-:Y:S01]  /*f610*/  HMMA.16816.F32.BF16 R48, R52, R58, R48 ;  /* 0x0000003a3430723c */ /* 0x000fe20000041830 */
[----:B------:R-:W4:Y:S04]  /*f620*/  LDSM.16.MT88.4 R56, [R113+0x6800] ;  /* 0x006800007138783b */ /* 0x000f280000004200 */
[----:B------:R-:W5:Y:S03]  /*f630*/  LDSM.16.MT88.4 R52, [R0+0x6800] ;  /* 0x006800000034783b */ /* 0x000f660000004200 */
[C---:B----4-:R-:W-:Y:S01]  /*f640*/  HMMA.16816.F32.BF16 R80, R76.reuse, R56, R4 ;  /* 0x000000384c50723c */ /* 0x050fe20000041804 */
[----:B------:R-:W4:Y:S07]  /*f650*/  LDSM.16.MT88.4 R4, [R0+0x7800] ;  /* 0x007800000004783b */ /* 0x000f2e0000004200 */
[C---:B-----5:R-:W-:Y:S08]  /*f660*/  HMMA.16816.F32.BF16 R12, R76.reuse, R52, R12 ;  /* 0x000000344c0c723c */ /* 0x060ff0000004180c */
[C---:B------:R-:W-:Y:S01]  /*f670*/  HMMA.16816.F32.BF16 R16, R76.reuse, R54, R16 ;  /* 0x000000364c10723c */ /* 0x040fe20000041810 */
[----:B------:R-:W5:Y:S07]  /*f680*/  LDSM.16.MT88.4 R52, [R113+0x7800] ;  /* 0x007800007134783b */ /* 0x000f6e0000004200 */
[C---:B------:R-:W-:Y:S08]  /*f690*/  HMMA.16816.F32.BF16 R8, R76.reuse, R58, R8 ;  /* 0x0000003a4c08723c */ /* 0x040ff00000041808 */
[C---:B----4-:R-:W-:Y:S08]  /*f6a0*/  HMMA.16816.F32.BF16 R28, R76.reuse, R4, R28 ;  /* 0x000000044c1c723c */ /* 0x050ff0000004181c */
[C---:B------:R-:W-:Y:S01]  /*f6b0*/  HMMA.16816.F32.BF16 R32, R76.reuse, R6, R32 ;  /* 0x000000064c20723c */ /* 0x040fe20000041820 */
[----:B------:R-:W4:Y:S07]  /*f6c0*/  LDSM.16.MT88.4 R4, [R0+0x8800] ;  /* 0x008800000004783b */ /* 0x000f2e0000004200 */
[C---:B-----5:R-:W-:Y:S08]  /*f6d0*/  HMMA.16816.F32.BF16 R20, R76.reuse, R52, R20 ;  /* 0x000000344c14723c */ /* 0x060ff00000041814 */
[C---:B------:R-:W-:Y:S01]  /*f6e0*/  HMMA.16816.F32.BF16 R24, R76.reuse, R54, R24 ;  /* 0x000000364c18723c */ /* 0x040fe20000041818 */
[----:B------:R-:W5:Y:S07]  /*f6f0*/  LDSM.16.MT88.4 R52, [R113+0x7c00] ;  /* 0x007c00007134783b */ /* 0x000f6e0000004200 */
[----:B----4-:R-:W-:Y:S01]  /*f700*/  HMMA.16816.F32.BF16 R72, R76, R4, R44 ;  /* 0x000000044c48723c */ /* 0x010fe2000004182c */
[----:B------:R-:W4:Y:S01]  /*f710*/  LDSM.16.MT88.4 R44, [R0+0x6c00] ;  /* 0x006c0000002c783b */ /* 0x000f220000004200 */
[----:B---3--:R-:W-:Y:S01]  /*f720*/  F2FP.BF16.F32.PACK_AB R4, R105, R108 ;  /* 0x0000006c6904723e */ /* 0x008fe200000010ff */
[----:B------:R-:W-:Y:S01]  /*f730*/  FADD.FTZ R108, R108, R149 ;  /* 0x000000956c6c7221 */ /* 0x000fe20000010000 */
[----:B--2---:R-:W-:Y:S01]  /*f740*/  F2FP.BF16.F32.PACK_AB R5, R96, R109 ;  /* 0x0000006d6005723e */ /* 0x004fe200000010ff */
[----:B------:R-:W-:-:S02]  /*f750*/  FADD.FTZ R109, R109, R140 ;  /* 0x0000008c6d6d7221 */ /* 0x000fc40000010000 */
[----:B------:R-:W-:Y:S01]  /*f760*/  FADD.FTZ R108, R105, R108 ;  /* 0x0000006c696c7221 */ /* 0x000fe20000010000 */
[----:B------:R-:W-:Y:S01]  /*f770*/  HMMA.16816.F32.BF16 R76, R76, R6, R48 ;  /* 0x000000064c4c723c */ /* 0x000fe20000041830 */
[----:B------:R-:W-:Y:S01]  /*f780*/  F2FP.BF16.F32.PACK_AB R6, R134, R101 ;  /* 0x000000658606723e */ /* 0x000fe200000010ff */
[----:B------:R-:W-:Y:S01]  /*f790*/  FADD.FTZ R109, R96, R109 ;  /* 0x0000006d606d7221 */ /* 0x000fe20000010000 */
[----:B-1----:R-:W-:Y:S01]  /*f7a0*/  F2FP.BF16.F32.PACK_AB R7, R97, R88 ;  /* 0x000000586107723e */ /* 0x002fe200000010ff */
[----:B------:R-:W-:Y:S02]  /*f7b0*/  FADD.FTZ R101, R101, R108 ;  /* 0x0000006c65657221 */ /* 0x000fe40000010000 */
[----:B------:R-:W-:Y:S02]  /*f7c0*/  FADD.FTZ R88, R88, R109 ;  /* 0x0000006d58587221 */ /* 0x000fe40000010000 */
[----:B------:R-:W-:Y:S02]  /*f7d0*/  FADD.FTZ R140, R134, R101 ;  /* 0x00000065868c7221 */ /* 0x000fe40000010000 */
[----:B------:R-:W-:Y:S01]  /*f7e0*/  HMMA.16816.F32.BF16 R80, R4, R36, R80 ;  /* 0x000000240450723c */ /* 0x000fe20000041850 */
[----:B------:R-:W-:-:S07]  /*f7f0*/  FADD.FTZ R139, R97, R88 ;  /* 0x00000058618b7221 */ /* 0x000fce0000010000 */
[C---:B------:R-:W-:Y:S01]  /*f800*/  HMMA.16816.F32.BF16 R36, R4.reuse, R38, R8 ;  /* 0x000000260424723c */ /* 0x040fe20000041808 */
[----:B------:R1:W2:Y:S07]  /*f810*/  LDSM.16.MT88.4 R8, [R0+0x8c00] ;  /* 0x008c00000008783b */ /* 0x0002ae0000004200 */
[C---:B-----5:R-:W-:Y:S08]  /*f820*/  HMMA.16816.F32.BF16 R48, R4.reuse, R52, R20 ;  /* 0x000000340430723c */ /* 0x060ff00000041814 */
[C---:B----4-:R-:W-:Y:S01]  /*f830*/  HMMA.16816.F32.BF16 R40, R4.reuse, R44, R12 ;  /* 0x0000002c0428723c */ /* 0x050fe2000004180c */
[----:B------:R-:W3:Y:S07]  /*f840*/  LDSM.16.MT88.4 R12, [R113+0x8c00] ;  /* 0x008c0000710c783b */ /* 0x000eee0000004200 */
[----:B------:R-:W-:Y:S01]  /*f850*/  HMMA.16816.F32.BF16 R56, R4, R60, R28 ;  /* 0x0000003c0438723c */ /* 0x000fe2000004181c */
[----:B-1----:R-:W-:-:S07]  /*f860*/  MOV R0, R90 ;  /* 0x0000005a00007202 */ /* 0x002fce0000000f00 */
[C---:B------:R-:W-:Y:S08]  /*f870*/  HMMA.16816.F32.BF16 R44, R4.reuse, R46, R16 ;  /* 0x0000002e042c723c */ /* 0x040ff00000041810 */
[C---:B------:R-:W-:Y:S08]  /*f880*/  HMMA.16816.F32.BF16 R52, R4.reuse, R54, R24 ;  /* 0x000000360434723c */ /* 0x040ff00000041818 */
[C---:B------:R-:W-:Y:S08]  /*f890*/  HMMA.16816.F32.BF16 R60, R4.reuse, R62, R32 ;  /* 0x0000003e043c723c */ /* 0x040ff00000041820 */
[C---:B--2---:R-:W-:Y:S08]  /*f8a0*/  HMMA.16816.F32.BF16 R72, R4.reuse, R8, R72 ;  /* 0x000000080448723c */ /* 0x044ff00000041848 */
[C---:B---3--:R-:W-:Y:S08]  /*f8b0*/  HMMA.16816.F32.BF16 R64, R4.reuse, R12, R64 ;  /* 0x0000000c0440723c */ /* 0x048ff00000041840 */
[C---:B------:R-:W-:Y:S08]  /*f8c0*/  HMMA.16816.F32.BF16 R68, R4.reuse, R14, R68 ;  /* 0x0000000e0444723c */ /* 0x040ff00000041844 */
[----:B------:R-:W-:-:S15]  /*f8d0*/  HMMA.16816.F32.BF16 R76, R4, R10, R76 ;  /* 0x0000000a044c723c */ /* 0x000fde000004184c */
[----:B------:R-:W-:-:S05]  /*f8e0*/  NOP ;  /* 0x0000000000007918 */ /* 0x000fca0000000000 */
.L_x_4680:
[----:B------:R-:W-:-:S13]  /*f8f0*/  ISETP.GE.AND P0, PT, R137, RZ, PT ;  /* 0x000000ff8900720c */ /* 0x000fda0003f06270 */
[----:B------:R-:W-:Y:S05]  /*f900*/  @!P0 BRA `(.L_x_4686) ;  /* 0x0000002800708947 */ /* 0x000fea0003800000 */
[----:B------:R-:W-:Y:S01]  /*f910*/  ISETP.NE.U32.AND P1, PT, RZ, UR12, PT ;  /* 0x0000000cff007c0c */ /* 0x000fe2000bf25070 */
[----:B------:R-:W1:Y:S01]  /*f920*/  S2R R112, SR_TID.X ;  /* 0x0000000000707919 */ /* 0x000e620000002100 */
[C---:B------:R-:W-:Y:S01]  /*f930*/  IMAD.SHL.U32 R138, R137.reuse, 0x40, RZ ;  /* 0x00000040898a7824 */ /* 0x040fe200078e00ff */
[----:B------:R-:W-:Y:S01]  /*f940*/  IADD3 R137, PT, PT, R137, 0x1, RZ ;  /* 0x0000000189897810 */ /* 0x000fe20007ffe0ff */
[----:B------:R-:W-:Y:S01]  /*f950*/  IMAD.MOV.U32 R89, RZ, RZ, R0 ;  /* 0x000000ffff597224 */ /* 0x000fe200078e0000 */
[----:B------:R-:W-:Y:S01]  /*f960*/  ISETP.NE.AND.EX P1, PT, RZ, UR13, PT, P1 ;  /* 0x0000000dff007c0c */ /* 0x000fe2000bf25310 */
[----:B------:R-:W-:Y:S01]  /*f970*/  IMAD.MOV.U32 R91, RZ, RZ, R2 ;  /* 0x000000ffff5b7224 */ /* 0x000fe200078e0002 */
[----:B------:R-:W2:Y:S01]  /*f980*/  LDCU UR5, c[0x0][0x440] ;  /* 0x00008800ff0577ac */ /* 0x000ea20008000800 */
[----:B------:R-:W3:Y:S01]  /*f990*/  LDCU UR4, c[0x0][0x45c] ;  /* 0x00008b80ff0477ac */ /* 0x000ee20008000800 */
[----:B------:R-:W4:Y:S09]  /*f9a0*/  LDCU.64 UR10, c[0x0][0x3b8] ;  /* 0x00007700ff0a77ac */ /* 0x000f320008000a00 */
[----:B------:R-:W5:Y:S01]  /*f9b0*/  @!P1 LDC R134, c[0x0][0x3c0] ;  /* 0x0000f000ff869b82 */ /* 0x000f620000000800 */
[----:B------:R-:W-:Y:S01]  /*f9c0*/  @!P1 IMAD.MOV.U32 R135, RZ, RZ, RZ ;  /* 0x000000ffff879224 */ /* 0x000fe200078e00ff */
[----:B------:R-:W2:Y:S04]  /*f9d0*/  LDCU.64 UR14, c[0x0][0x3c0] ;  /* 0x00007800ff0e77ac */ /* 0x000ea80008000a00 */
[----:B------:R-:W-:Y:S01]  /*f9e0*/  @!P1 IADD3 R135, P0, PT, RZ, -R135, RZ ;  /* 0x80000087ff879210 */ /* 0x000fe20007f1e0ff */
[----:B------:R-:W2:Y:S01]  /*f9f0*/  LDCU.64 UR8, c[0x0][0x3a0] ;  /* 0x00007400ff0877ac */ /* 0x000ea20008000a00 */
[----:B------:R-:W2:Y:S01]  /*fa00*/  LDCU.64 UR12, c[0x0][0x3a8] ;  /* 0x00007500ff0c77ac */ /* 0x000ea20008000a00 */
[----:B-1----:R-:W-:-:S04]  /*fa10*/  LOP3.LUT R5, R112, 0x3, RZ, 0xc0, !PT ;  /* 0x0000000370057812 */ /* 0x002fc800078ec0ff */
[----:B------:R-:W-:Y:S01]  /*fa20*/  LEA R136, R5, R138, 0x1 ;  /* 0x0000008a05887211 */ /* 0x000fe200078e08ff */
[----:B------:R-:W-:-:S03]  /*fa30*/  VIADD R138, R138, 0x40 ;  /* 0x000000408a8a7836 */ /* 0x000fc60000000000 */
[----:B------:R-:W-:Y:S02]  /*fa40*/  IADD3 R136, PT, PT, R136, 0x20, RZ ;  /* 0x0000002088887810 */ /* 0x000fe40007ffe0ff */
[----:B-----5:R-:W-:-:S05]  /*fa50*/  @!P1 SHF.L.U32 R134, R134, 0x6, RZ ;  /* 0x0000000686869819 */ /* 0x020fca00000006ff */
[----:B------:R-:W-:-:S05]  /*fa60*/  @!P1 IMAD.X R134, RZ, RZ, ~R134, P0 ;  /* 0x000000ffff869224 */ /* 0x000fca00000e0e86 */
[----:B--234-:R-:W-:-:S07]  /*fa70*/  @!P1 SHF.R.S64 R135, R135, 0x1f, R134 ;  /* 0x0000001f87879819 */ /* 0x01cfce0000001086 */
.L_x_4690:
        /* <DEDUP_REMOVED lines=70> */
.L_x_4687:
        /* <DEDUP_REMOVED lines=33> */
[----:B------:R-:W-:Y:S01]  /*100f0*/  @P0 STS.128 [R133+0x8800], RZ ;  /* 0x008800ff85000388 */ /* 0x000fe20000000c00 */
[----:B------:R-:W-:Y:S03]  /*10100*/  LOP3.LUT P0, RZ, R112, 0x4, RZ, 0xc0, !PT ;  /* 0x0000000470ff7812 */ /* 0x000fe6000780c0ff */
[----:B------:R-:W-:Y:S04]  /*10110*/  LDSM.16.M88.4 R92, [R115] ;  /* 0x00000000735c783b */ /* 0x000fe80000000200 */
[----:B------:R-:W2:Y:S04]  /*10120*/  LDSM.16.M88.4 R96, [R114+0x3000] ;  /* 0x003000007260783b */ /* 0x000ea80000000200 */
[----:B------:R-:W3:Y:S04]  /*10130*/  LDSM.16.M88.4 R100, [R114+0x3400] ;  /* 0x003400007264783b */ /* 0x000ee80000000200 */
[----:B------:R-:W4:Y:S04]  /*10140*/  LDSM.16.M88.4 R104, [R114+0x3800] ;  /* 0x003800007268783b */ /* 0x000f280000000200 */
[----:B------:R-:W0:Y:S04]  /*10150*/  LDGDEPBAR ;  /* 0x00000000000079af */ /* 0x000e280000000000 */
[----:B------:R-:W5:Y:S01]  /*10160*/  LDSM.16.M88.4 R108, [R114+0x3c00] ;  /* 0x003c0000726c783b */ /* 0x000f620000000200 */
[C---:B--2---:R-:W-:Y:S08]  /*10170*/  HMMA.16816.F32.BF16 R4, R92.reuse, R96, RZ ;  /* 0x000000605c04723c */ /* 0x044ff000000418ff */
[C---:B------:R-:W-:Y:S08]  /*10180*/  HMMA.16816.F32.BF16 R8, R92.reuse, R98, RZ ;  /* 0x000000625c08723c */ /* 0x040ff000000418ff */
[C---:B---3--:R-:W-:Y:S01]  /*10190*/  HMMA.16816.F32.BF16 R12, R92.reuse, R100, RZ ;  /* 0x000000645c0c723c */ /* 0x048fe200000418ff */
[----:B------:R-:W-:Y:S05]  /*101a0*/  IMAD.MOV.U32 R101, RZ, RZ, 0x20 ;  /* 0x00000020ff657424 */ /* 0x000fea00078e00ff */
[----:B------:R-:W-:Y:S02]  /*101b0*/  SEL R101, R101, 0xffffffe0, !P0 ;  /* 0xffffffe065657807 */ /* 0x000fe40004000000 */
[C---:B------:R-:W-:Y:S01]  /*101c0*/  HMMA.16816.F32.BF16 R16, R92.reuse, R102, RZ ;  /* 0x000000665c10723c */ /* 0x040fe200000418ff */
[----:B------:R-:W-:Y:S02]  /*101d0*/  ISETP.NE.AND P0, PT, R137, 0x1, PT ;  /* 0x000000018900780c */ /* 0x000fe40003f05270 */
[--C-:B------:R-:W-:Y:S02]  /*101e0*/  IMAD.IADD R0, R115, 0x1, R101.reuse ;  /* 0x0000000173007824 */ /* 0x100fe400078e0265 */
[----:B------:R-:W-:Y:S03]  /*101f0*/  IMAD.IADD R2, R114, 0x1, R101 ;  /* 0x0000000172027824 */ /* 0x000fe600078e0265 */
[C---:B----4-:R-:W-:Y:S02]  /*10200*/  HMMA.16816.F32.BF16 R20, R92.reuse, R104, RZ ;  /* 0x000000685c14723c */ /* 0x050fe400000418ff */
[----:B------:R-:W-:Y:S06]  /*10210*/  LDSM.16.M88.4 R96, [R2+0x3000] ;  /* 0x003000000260783b */ /* 0x000fec0000000200 */
[C---:B------:R-:W-:Y:S08]  /*10220*/  HMMA.16816.F32.BF16 R24, R92.reuse, R106, RZ ;  /* 0x0000006a5c18723c */ /* 0x040ff000000418ff */
[C---:B-----5:R-:W-:Y:S08]  /*10230*/  HMMA.16816.F32.BF16 R28, R92.reuse, R108, RZ ;  /* 0x0000006c5c1c723c */ /* 0x060ff000000418ff */
[----:B------:R-:W-:Y:S01]  /*10240*/  HMMA.16816.F32.BF16 R32, R92, R110, RZ ;  /* 0x0000006e5c20723c */ /* 0x000fe200000418ff */
[----:B------:R-:W2:Y:S07]  /*10250*/  LDSM.16.M88.4 R92, [R0] ;  /* 0x00000000005c783b */ /* 0x000eae0000000200 */
        /* <DEDUP_REMOVED lines=67> */
[----:B------:R-:W-:Y:S01]  /*10690*/  ISETP.GE.AND P3, PT, R86, UR5, PT ;  /* 0x0000000556007c0c */ /* 0x000fe2000bf66270 */
[----:B------:R-:W1:Y:S01]  /*106a0*/  @!P1 LDC R0, c[0x0][0x3b8] ;  /* 0x0000ee00ff009b82 */ /* 0x000e620000000800 */
[----:B------:R-:W-:Y:S01]  /*106b0*/  ISETP.GE.AND P2, PT, R85, UR5, PT ;  /* 0x0000000555007c0c */ /* 0x000fe2000bf46270 */
[----:B------:R-:W-:Y:S05]  /*106c0*/  @!P1 IMAD.MOV.U32 R2, RZ, RZ, RZ ;  /* 0x000000ffff029224 */ /* 0x000fea00078e00ff */
[----:B------:R-:W-:Y:S01]  /*106d0*/  @!P1 IADD3 R2, P0, PT, RZ, -R2, RZ ;  /* 0x80000002ff029210 */ /* 0x000fe20007f1e0ff */
[----:B-1----:R-:W-:Y:S04]  /*106e0*/  @!P1 IMAD.SHL.U32 R0, R0, 0x40, RZ ;  /* 0x0000004000009824 */ /* 0x002fe800078e00ff */
[----:B------:R-:W-:Y:S01]  /*106f0*/  @!P1 IMAD.X R0, RZ, RZ, ~R0, P0 ;  /* 0x000000ffff009224 */ /* 0x000fe200000e0e00 */
[----:B------:R-:W-:Y:S04]  /*10700*/  ISETP.GE.AND P0, PT, R84, UR5, PT ;  /* 0x0000000554007c0c */ /* 0x000fe8000bf06270 */
[----:B------:R-:W-:Y:S04]  /*10710*/  @!P1 SHF.R.S64 R93, R2, 0x1f, R0 ;  /* 0x0000001f025d9819 */ /* 0x000fe80000001000 */
[----:B------:R-:W-:Y:S04]  /*10720*/  @!P1 IADD3 R116, P4, PT, R93, R116, RZ ;  /* 0x000000745d749210 */ /* 0x000fe80007f9e0ff */
[----:B------:R-:W-:Y:S01]  /*10730*/  @!P1 LEA.HI.X.SX32 R117, R0, R117, 0x1, P4 ;  /* 0x0000007500759211 */ /* 0x000fe200020f0eff */
[----:B------:R-:W-:Y:S08]  /*10740*/  @!P1 BRA `(.L_x_4689) ;  /* 0x0000000400049947 */ /* 0x000ff00003800000 */
[----:B------:R-:W1:Y:S02]  /*10750*/  LDC R2, c[0x0][0x4f0] ;  /* 0x00013c00ff027b82 */ /* 0x000e640000000800 */
[----:B-1----:R-:W-:Y:S04]  /*10760*/  IABS R0, R2 ;  /* 0x0000000200007213 */ /* 0x002fe80000000000 */
[----:B------:R-:W1:Y:S10]  /*10770*/  I2F.RP R90, R0 ;  /* 0x00000000005a7306 */ /* 0x000e740000209400 */
[----:B-1----:R-:W1:Y:S02]  /*10780*/  MUFU.RCP R88, R90 ;  /* 0x0000005a00587308 */ /* 0x002e640000001000 */
[----:B-1----:R-:W-:Y:S08]  /*10790*/  VIADD R94, R88, 0xffffffe ;  /* 0x0ffffffe585e7836 */ /* 0x002ff00000000000 */
[----:B------:R-:W1:Y:S02]  /*107a0*/  F2I.FTZ.U32.TRUNC.NTZ R95, R94 ;  /* 0x0000005e005f7305 */ /* 0x000e64000021f000 */
[--C-:B-1----:R-:W-:Y:S02]  /*107b0*/  IMAD.MOV R88, RZ, RZ, -R95.reuse ;  /* 0x000000ffff587224 */ /* 0x102fe400078e0a5f */
[----:B------:R-:W-:Y:S02]  /*107c0*/  IMAD.MOV.U32 R94, RZ, RZ, RZ ;  /* 0x000000ffff5e7224 */ /* 0x000fe400078e00ff */
[----:B------:R-:W-:Y:S04]  /*107d0*/  IMAD R93, R88, R0, RZ ;  /* 0x00000000585d7224 */ /* 0x000fe800078e02ff */
[----:B------:R-:W-:Y:S01]  /*107e0*/  IMAD.HI.U32 R95, R95, R93, R94 ;  /* 0x0000005d5f5f7227 */ /* 0x000fe200078e005e */
[----:B------:R-:W-:Y:S04]  /*107f0*/  IADD3 R93, PT, PT, R138, -0x40, RZ ;  /* 0xffffffc08a5d7810 */ /* 0x000fe80007ffe0ff */
[----:B------:R-:W-:Y:S02]  /*10800*/  IABS R88, R93 ;  /* 0x0000005d00587213 */ /* 0x000fe40000000000 */
[----:B------:R-:W-:Y:S03]  /*10810*/  LOP3.LUT R93, R93, R2, RZ, 0x3c, !PT ;  /* 0x000000025d5d7212 */ /* 0x000fe600078e3cff */
[----:B------:R-:W-:Y:S04]  /*10820*/  IMAD.HI.U32 R92, R95, R88, RZ ;  /* 0x000000585f5c7227 */ /* 0x000fe800078e00ff */
[----:B------:R-:W-:Y:S04]  /*10830*/  IMAD.MOV R97, RZ, RZ, -R92 ;  /* 0x000000ffff617224 */ /* 0x000fe800078e0a5c */
[----:B------:R-:W-:Y:S01]  /*10840*/  IMAD R88, R0, R97, R88 ;  /* 0x0000006100587224 */ /* 0x000fe200078e0258 */
[----:B------:R-:W-:Y:S04]  /*10850*/  IADD3 R97, PT, PT, R138, -0x80, RZ ;  /* 0xffffff808a617810 */ /* 0x000fe80007ffe0ff */
[----:B------:R-:W-:Y:S11]  /*10860*/  ISETP.GT.U32.AND P6, PT, R0, R88, PT ;  /* 0x000000580000720c */ /* 0x000ff60003fc4070 */
[----:B------:R-:W-:Y:S02]  /*10870*/  @!UPT UIADD3 URZ, UPT, UPT, URZ, URZ, URZ ;  /* 0x000000fffffff290 */ /* 0x000fe4000fffe0ff */
[----:B------:R-:W-:Y:S02]  /*10880*/  @!P6 IMAD.IADD R88, R88, 0x1, -R0 ;  /* 0x000000015858e824 */ /* 0x000fe400078e0a00 */
[----:B------:R-:W-:Y:S01]  /*10890*/  @!P6 VIADD R92, R92, 0x1 ;  /* 0x000000015c5ce836 */ /* 0x000fe20000000000 */
[----:B------:R-:W-:Y:S02]  /*108a0*/  ISETP.GE.AND P6, PT, R93, RZ, PT ;  /* 0x000000ff5d00720c */ /* 0x000fe40003fc6270 */
[----:B------:R-:W-:Y:S02]  /*108b0*/  ISETP.GE.U32.AND P4, PT, R88, R0, PT ;  /* 0x000000005800720c */ /* 0x000fe40003f86070 */
[----:B------:R-:W-:Y:S02]  /*108c0*/  IABS R88, R97 ;  /* 0x0000006100587213 */ /* 0x000fe40000000000 */
[-C--:B------:R-:W-:Y:S02]  /*108d0*/  LOP3.LUT R97, R97, R2.reuse, RZ, 0x3c, !PT ;  /* 0x0000000261617212 */ /* 0x080fe400078e3cff */
[----:B------:R-:W-:Y:S01]  /*108e0*/  LOP3.LUT R93, RZ, R2, RZ, 0x33, !PT ;  /* 0x00000002ff5d7212 */ /* 0x000fe200078e33ff */
        /* <DEDUP_REMOVED lines=10> */
[----:B------:R-:W-:Y:S11]  /*10990*/  ISETP.GE.U32.AND P5, PT, R88, R0, PT ;  /* 0x000000005800720c */ /* 0x000ff60003fa6070 */
[----:B------:R-:W-:Y:S02]  /*109a0*/  @!UPT UIADD3 URZ, UPT, UPT, URZ, URZ, URZ ;  /* 0x000000fffffff290 */ /* 0x000fe4000fffe0ff */
[----:B------:R-:W-:Y:S01]  /*109b0*/  @P5 VIADD R90, R90, 0x1 ;  /* 0x000000015a5a5836 */ /* 0x000fe20000000000 */
[----:B------:R-:W-:Y:S11]  /*109c0*/  ISETP.GE.AND P5, PT, R97, RZ, PT ;  /* 0x000000ff6100720c */ /* 0x000ff60003fa6270 */
[----:B------:R-:W-:Y:S02]  /*109d0*/  @!UPT UIADD3 URZ, UPT, UPT, URZ, URZ, URZ ;  /* 0x000000fffffff290 */ /* 0x000fe4000fffe0ff */
        /* <DEDUP_REMOVED lines=24> */
.L_x_4689:
[----:B------:R-:W-:Y:S01]  /*10b60*/  @!PT LDS RZ, [RZ] ;  /* 0x00000000fffff984 */ /* 0x000fe20000000800 */
[----:B------:R-:W-:Y:S01]  /*10b70*/  @!PT LDS RZ, [RZ] ;  /* 0x00000000fffff984 */ /* 0x000fe20000000800 */
[----:B------:R-:W-:Y:S01]  /*10b80*/  @!PT LDS RZ, [RZ] ;  /* 0x00000000fffff984 */ /* 0x000fe20000000800 */
[----:B------:R1:W-:Y:S01]  /*10b90*/  @!P3 LDGSTS.E.BYPASS.LTC128B.128 [R133+0x3000], desc[UR6][R116.64] ;  /* 0x030000007485bfae */ /* 0x0003e2000b981a06 */
[----:B------:R-:W-:Y:S01]  /*10ba0*/  @!P0 IMAD.MOV.U32 R94, RZ, RZ, R116 ;  /* 0x000000ffff5e8224 */ /* 0x000fe200078e0074 */
[C---:B------:R-:W-:Y:S01]  /*10bb0*/  LEA R92, P4, R121.reuse, R116, 0x1 ;  /* 0x00000074795c7211 */ /* 0x040fe200078808ff */
[----:B------:R-:W-:Y:S01]  /*10bc0*/  @!P0 IMAD.MOV.U32 R95, RZ, RZ, R117 ;  /* 0x000000ffff5f8224 */ /* 0x000fe200078e0075 */
[----:B------:R1:W-:Y:S02]  /*10bd0*/  @P3 STS.128 [R133+0x3000], RZ ;  /* 0x003000ff85003388 */ /* 0x0003e40000000c00 */
[----:B------:R-:W-:Y:S02]  /*10be0*/  LEA.HI.X R93, R121, R117, R120, 0x1, P4 ;  /* 0x00000075795d7211 */ /* 0x000fe400020f0c78 */
        /* <DEDUP_REMOVED lines=26> */
.L_x_4688:
[C---:B------:R-:W-:Y:S02]  /*10d90*/  IADD3 R0, PT, PT, R136.reuse, -0x1f, RZ ;  /* 0xffffffe188007810 */ /* 0x040fe40007ffe0ff */
[----:B------:R-:W-:Y:S02]  /*10da0*/  I2FP.F32.U32 R2, R136 ;  /* 0x0000008800027245 */ /* 0x000fe40000201000 */
[----:B------:R-:W-:Y:S02]  /*10db0*/  I2FP.F32.U32 R0, R0 ;  /* 0x0000000000007245 */ /* 0x000fe40000201000 */
[C---:B-1----:R-:W-:Y:S01]  /*10dc0*/  IADD3 R95, PT, PT, R136.reuse, -0x20, RZ ;  /* 0xffffffe0885f7810 */ /* 0x042fe20007ffe0ff */
[CC--:B------:R-:W-:Y:S01]  /*10dd0*/  FFMA.FTZ R22, R3.reuse, R2.reuse, R22 ;  /* 0x0000000203167223 */ /* 0x0c0fe20000010016 */
[C---:B------:R-:W-:Y:S01]  /*10de0*/  FFMA.FTZ R20, R3.reuse, R2, R20 ;  /* 0x0000000203147223 */ /* 0x040fe20000010014 */
[CC--:B------:R-:W-:Y:S01]  /*10df0*/  FFMA.FTZ R5, R3.reuse, R0.reuse, R5 ;  /* 0x0000000003057223 */ /* 0x0c0fe20000010005 */
[C---:B------:R-:W-:Y:S01]  /*10e00*/  FFMA.FTZ R7, R3.reuse, R0, R7 ;  /* 0x0000000003077223 */ /* 0x040fe20000010007 */
[C---:B------:R-:W-:Y:S02]  /*10e10*/  IADD3 R0, PT, PT, R136.reuse, -0xf, RZ ;  /* 0xfffffff188007810 */ /* 0x040fe40007ffe0ff */
[C---:B------:R-:W-:Y:S02]  /*10e20*/  IADD3 R93, PT, PT, R136.reuse, -0x18, RZ ;  /* 0xffffffe8885d7810 */ /* 0x040fe40007ffe0ff */
[----:B------:R-:W-:Y:S02]  /*10e30*/  I2FP.F32.U32 R0, R0 ;  /* 0x0000000000007245 */ /* 0x000fe40000201000 */
[C---:B------:R-:W-:Y:S02]  /*10e40*/  IADD3 R2, PT, PT, R136.reuse, -0x17, RZ ;  /* 0xffffffe988027810 */ /* 0x040fe40007ffe0ff */
        /* <DEDUP_REMOVED lines=8> */
[CC--:B------:R-:W-:Y:S01]  /*10ed0*/  FFMA.FTZ R8, R3.reuse, R93.reuse, R8 ;  /* 0x0000005d03087223 */ /* 0x0c0fe20000010008 */
[C---:B------:R-:W-:Y:S01]  /*10ee0*/  FFMA.FTZ R10, R3.reuse, R93, R10 ;  /* 0x0000005d030a7223 */ /* 0x040fe2000001000a */
[CC--:B------:R-:W-:Y:S01]  /*10ef0*/  FFMA.FTZ R9, R3.reuse, R2.reuse, R9 ;  /* 0x0000000203097223 */ /* 0x0c0fe20000010009 */
[C---:B------:R-:W-:Y:S01]  /*10f00*/  FFMA.FTZ R11, R3.reuse, R2, R11 ;  /* 0x00000002030b7223 */ /* 0x040fe2000001000b */
[C---:B------:R-:W-:Y:S02]  /*10f10*/  IADD3 R95, PT, PT, R136.reuse, -0x10, RZ ;  /* 0xfffffff0885f7810 */ /* 0x040fe40007ffe0ff */
[C---:B------:R-:W-:Y:S02]  /*10f20*/  IADD3 R93, PT, PT, R136.reuse, -0x8, RZ ;  /* 0xfffffff8885d7810 */ /* 0x040fe40007ffe0ff */
[----:B------:R-:W-:Y:S02]  /*10f30*/  IADD3 R2, PT, PT, R136, -0x7, RZ ;  /* 0xfffffff988027810 */ /* 0x000fe40007ffe0ff */
[----:B------:R-:W-:Y:S02]  /*10f40*/  I2FP.F32.U32 R0, R0 ;  /* 0x0000000000007245 */ /* 0x000fe40000201000 */
[----:B------:R-:W-:Y:S02]  /*10f50*/  I2FP.F32.U32 R95, R95 ;  /* 0x0000005f005f7245 */ /* 0x000fe40000201000 */
[----:B------:R-:W-:Y:S01]  /*10f60*/  I2FP.F32.U32 R93, R93 ;  /* 0x0000005d005d7245 */ /* 0x000fe20000201000 */
[C---:B------:R-:W-:Y:S01]  /*10f70*/  FFMA.FTZ R21, R3.reuse, R0, R21 ;  /* 0x0000000003157223 */ /* 0x040fe20000010015 */
[----:B------:R-:W-:Y:S01]  /*10f80*/  I2FP.F32.U32 R2, R2 ;  /* 0x0000000200027245 */ /* 0x000fe20000201000 */
[----:B------:R-:W-:Y:S01]  /*10f90*/  FFMA.FTZ R23, R3, R0, R23 ;  /* 0x0000000003177223 */ /* 0x000fe20000010017 */
[----:B------:R-:W-:Y:S01]  /*10fa0*/  FMNMX3.FTZ R0, R91, R4, R5, !PT ;  /* 0x000000045b007276 */ /* 0x000fe20007810005 */
[C---:B------:R-:W-:Y:S01]  /*10fb0*/  FFMA.FTZ R12, R3.reuse, R95, R12 ;  /* 0x0000005f030c7223 */ /* 0x040fe2000001000c */
[CC--:B------:R-:W-:Y:S01]  /*10fc0*/  FFMA.FTZ R18, R3.reuse, R93.reuse, R18 ;  /* 0x0000005d03127223 */ /* 0x0c0fe20000010012 */
[CC--:B------:R-:W-:Y:S01]  /*10fd0*/  FFMA.FTZ R19, R3.reuse, R2.reuse, R19 ;  /* 0x0000000203137223 */ /* 0x0c0fe20000010013 */
[C---:B------:R-:W-:Y:S01]  /*10fe0*/  FFMA.FTZ R16, R3.reuse, R93, R16 ;  /* 0x0000005d03107223 */ /* 0x040fe20000010010 */
[C---:B------:R-:W-:Y:S01]  /*10ff0*/  FFMA.FTZ R17, R3.reuse, R2, R17 ;  /* 0x0000000203117223 */ /* 0x040fe20000010011 */
[----:B------:R-:W-:Y:S01]  /*11000*/  FMNMX3.FTZ R88, R0, R8, R9, !PT ;  /* 0x0000000800587276 */ /* 0x000fe20007810009 */
[C---:B------:R-:W-:Y:S01]  /*11010*/  FFMA.FTZ R14, R3.reuse, R95, R14 ;  /* 0x0000005f030e7223 */ /* 0x040fe2000001000e */
[C---:B------:R-:W-:Y:S02]  /*11020*/  IADD3 R2, PT, PT, R136.reuse, 0x9, RZ ;  /* 0x0000000988027810 */ /* 0x040fe40007ffe0ff */
[C---:B------:R-:W-:Y:S02]  /*11030*/  IADD3 R93, PT, PT, R136.reuse, 0x10, RZ ;  /* 0x00000010885d7810 */ /* 0x040fe40007ffe0ff */
[----:B------:R-:W-:Y:S02]  /*11040*/  IADD3 R95, PT, PT, R136, 0x8, RZ ;  /* 0x00000008885f7810 */ /* 0x000fe40007ffe0ff */
[----:B------:R-:W-:Y:S02]  /*11050*/  FMNMX3.FTZ R88, R88, R12, R13, !PT ;  /* 0x0000000c58587276 */ /* 0x000fe4000781000d */
[----:B------:R-:W-:Y:S02]  /*11060*/  I2FP.F32.U32 R2, R2 ;  /* 0x0000000200027245 */ /* 0x000fe40000201000 */
[----:B------:R-:W-:Y:S02]  /*11070*/  I2FP.F32.U32 R93, R93 ;  /* 0x0000005d005d7245 */ /* 0x000fe40000201000 */
[----:B------:R-:W-:Y:S01]  /*11080*/  I2FP.F32.U32 R95, R95 ;  /* 0x0000005f005f7245 */ /* 0x000fe20000201000 */
[C---:B------:R-:W-:Y:S01]  /*11090*/  FFMA.FTZ R25, R3.reuse, R2, R25 ;  /* 0x0000000203197223 */ /* 0x040fe20000010019 */
[----:B------:R-:W-:Y:S01]  /*110a0*/  IADD3 R0, PT, PT, R136, 0x11, RZ ;  /* 0x0000001188007810 */ /* 0x000fe20007ffe0ff */
[CC--:B------:R-:W-:Y:S01]  /*110b0*/  FFMA.FTZ R28, R3.reuse, R93.reuse, R28 ;  /* 0x0000005d031c7223 */ /* 0x0c0fe2000001001c */
[----:B------:R-:W-:Y:S01]  /*110c0*/  FMNMX3.FTZ R88, R88, R16, R17, !PT ;  /* 0x0000001058587276 */ /* 0x000fe20007810011 */
[----:B------:R-:W-:Y:S01]  /*110d0*/  FFMA.FTZ R30, R3, R93, R30 ;  /* 0x0000005d031e7223 */ /* 0x000fe2000001001e */
[----:B------:R-:W-:Y:S01]  /*110e0*/  FMNMX3.FTZ R90, R89, R6, R7, !PT ;  /* 0x00000006595a7276 */ /* 0x000fe20007810007 */
[C---:B------:R-:W-:Y:S01]  /*110f0*/  FFMA.FTZ R27, R3.reuse, R2, R27 ;  /* 0x00000002031b7223 */ /* 0x040fe2000001001b */
[C---:B------:R-:W-:Y:S01]  /*11100*/  IADD3 R93, PT, PT, R136.reuse, 0x18, RZ ;  /* 0x00000018885d7810 */ /* 0x040fe20007ffe0ff */
[CC--:B------:R-:W-:Y:S01]  /*11110*/  FFMA.FTZ R24, R3.reuse, R95.reuse, R24 ;  /* 0x0000005f03187223 */ /* 0x0c0fe20000010018 */
[----:B------:R-:W-:Y:S01]  /*11120*/  I2FP.F32.U32 R0, R0 ;  /* 0x0000000000007245 */ /* 0x000fe20000201000 */
[C---:B------:R-:W-:Y:S01]  /*11130*/  FFMA.FTZ R26, R3.reuse, R95, R26 ;  /* 0x0000005f031a7223 */ /* 0x040fe2000001001a */
[----:B------:R-:W-:Y:S02]  /*11140*/  IADD3 R2, PT, PT, R136, 0x19, RZ ;  /* 0x0000001988027810 */ /* 0x000fe40007ffe0ff */
[----:B------:R-:W-:Y:S01]  /*11150*/  FMNMX3.FTZ R88, R88, R20, R21, !PT ;  /* 0x0000001458587276 */ /* 0x000fe20007810015 */
[C---:B------:R-:W-:Y:S01]  /*11160*/  FFMA.FTZ R29, R3.reuse, R0, R29 ;  /* 0x00000000031d7223 */ /* 0x040fe2000001001d */
[----:B------:R-:W-:Y:S01]  /*11170*/  FMNMX3.FTZ R90, R90, R10, R11, !PT ;  /* 0x0000000a5a5a7276 */ /* 0x000fe2000781000b */
[C---:B------:R-:W-:Y:S01]  /*11180*/  FFMA.FTZ R31, R3.reuse, R0, R31 ;  /* 0x00000000031f7223 */ /* 0x040fe2000001001f */
[----:B------:R-:W-:Y:S02]  /*11190*/  I2FP.F32.U32 R93, R93 ;  /* 0x0000005d005d7245 */ /* 0x000fe40000201000 */
[----:B------:R-:W-:Y:S02]  /*111a0*/  I2FP.F32.U32 R2, R2 ;  /* 0x0000000200027245 */ /* 0x000fe40000201000 */
[----:B------:R-:W-:Y:S01]  /*111b0*/  FMNMX3.FTZ R88, R88, R24, R25, !PT ;  /* 0x0000001858587276 */ /* 0x000fe20007810019 */
[CC--:B------:R-:W-:Y:S01]  /*111c0*/  FFMA.FTZ R32, R3.reuse, R93.reuse, R32 ;  /* 0x0000005d03207223 */ /* 0x0c0fe20000010020 */
[----:B------:R-:W-:Y:S01]  /*111d0*/  FMNMX3.FTZ R90, R90, R14, R15, !PT ;  /* 0x0000000e5a5a7276 */ /* 0x000fe2000781000f */
[C---:B------:R-:W-:Y:S01]  /*111e0*/  FFMA.FTZ R33, R3.reuse, R2, R33 ;  /* 0x0000000203217223 */ /* 0x040fe20000010021 */
[----:B------:R-:W-:Y:S01]  /*111f0*/  FMNMX3.FTZ R88, R88, R28, R29, !PT ;  /* 0x0000001c58587276 */ /* 0x000fe2000781001d */
[C---:B------:R-:W-:Y:S01]  /*11200*/  FFMA.FTZ R35, R3.reuse, R2, R35 ;  /* 0x0000000203237223 */ /* 0x040fe20000010023 */
[----:B------:R-:W-:Y:S01]  /*11210*/  FMNMX3.FTZ R90, R90, R18, R19, !PT ;  /* 0x000000125a5a7276 */ /* 0x000fe20007810013 */
[----:B------:R-:W-:Y:S01]  /*11220*/  FFMA.FTZ R34, R3, R93, R34 ;  /* 0x0000005d03227223 */ /* 0x000fe20000010022 */
[----:B------:R-:W-:Y:S02]  /*11230*/  FMNMX3.FTZ R92, R88, R32, R33, !PT ;  /* 0x00000020585c7276 */ /* 0x000fe40007810021 */
[----:B------:R-:W-:Y:S02]  /*11240*/  FMNMX3.FTZ R90, R90, R22, R23, !PT ;  /* 0x000000165a5a7276 */ /* 0x000fe40007810017 */
[----:B------:R-:W-:Y:S01]  /*11250*/  IADD3 R101, PT, PT, R101, R113, RZ ;  /* 0x0000007165657210 */ /* 0x000fe20007ffe0ff */
[----:B------:R-:W-:Y:S01]  /*11260*/  SHFL.BFLY PT, R99, R92, 0x2, 0x1f ;  /* 0x0c401f005c637f89 */ /* 0x000fe200000e0000 */
[----:B------:R-:W-:Y:S02]  /*11270*/  FMNMX3.FTZ R0, R90, R26, R27, !PT ;  /* 0x0000001a5a007276 */ /* 0x000fe4000781001b */
[----:B------:R-:W-:Y:S02]  /*11280*/  IADD3 R137, PT, PT, R137, -0x1, RZ ;  /* 0xffffffff89897810 */ /* 0x000fe40007ffe0ff */
[----:B------:R-:W-:Y:S02]  /*11290*/  FMNMX3.FTZ R0, R0, R30, R31, !PT ;  /* 0x0000001e00007276 */ /* 0x000fe4000781001f */
[----:B------:R-:W-:Y:S02]  /*112a0*/  IADD3 R138, PT, PT, R138, -0x40, RZ ;  /* 0xffffffc08a8a7810 */ /* 0x000fe40007ffe0ff */
[----:B------:R-:W-:Y:S02]  /*112b0*/  FMNMX3.FTZ R95, R0, R34, R35, !PT ;  /* 0x00000022005f7276 */ /* 0x000fe40007810023 */
        /* <DEDUP_REMOVED lines=11> */
[C---:B------:R-:W-:Y:S01]  /*11370*/  FMUL.FTZ R103, R2.reuse, UR4 ;  /* 0x0000000402677c20 */ /* 0x040fe20008410000 */
[----:B------:R-:W-:Y:S04]  /*11380*/  FADD.FTZ R88, -R2, R91 ;  /* 0x0000005b02587221 */ /* 0x000fe80000010100 */
[----:B------:R-:W-:Y:S01]  /*11390*/  FSEL R103, R103, RZ, P0 ;  /* 0x000000ff67677208 */ /* 0x000fe20000000000 */
[----:B------:R-:W-:Y:S01]  /*113a0*/  FMUL.FTZ R90, R88, UR4 ;  /* 0x00000004585a7c20 */ /* 0x000fe20008410000 */
[C---:B------:R-:W-:Y:S01]  /*113b0*/  FADD.FTZ R88, -R0.reuse, R89 ;  /* 0x0000005900587221 */ /* 0x040fe20000010100 */
[----:B------:R-:W-:Y:S02]  /*113c0*/  FSETP.NEU.FTZ.AND P0, PT, R0, -INF , PT ;  /* 0xff8000000000780b */ /* 0x000fe40003f1d000 */
[--C-:B------:R-:W-:Y:S01]  /*113d0*/  FFMA.FTZ R104, R4, UR4, -R103.reuse ;  /* 0x0000000404687c23 */ /* 0x100fe20008010867 */
[----:B------:R-:W2:Y:S01]  /*113e0*/  MUFU.EX2 R89, R90 ;  /* 0x0000005a00597308 */ /* 0x000ea20000000800 */
[----:B------:R-:W-:Y:S01]  /*113f0*/  FMUL.FTZ R91, R88, UR4 ;  /* 0x00000004585b7c20 */ /* 0x000fe20008410000 */
[----:B------:R-:W-:Y:S01]  /*11400*/  FSEL R96, R96, RZ, P0 ;  /* 0x000000ff60607208 */ /* 0x000fe20000000000 */
        /* <DEDUP_REMOVED lines=9> */
[----:B------:R-:W-:Y:S01]  /*114a0*/  FFMA.FTZ R27, R27, UR4, -R96 ;  /* 0x000000041b1b7c23 */ /* 0x000fe20008010860 */
[----:B------:R-:W-:Y:S05]  /*114b0*/  ISETP.NE.AND P0, PT, R137, RZ, PT ;  /* 0x000000ff8900720c */ /* 0x000fea0003f05270 */
[----:B------:R-:W4:Y:S01]  /*114c0*/  MUFU.EX2 R88, R91 ;  /* 0x0000005b00587308 */ /* 0x000f220000000800 */
[C---:B--2---:R-:W-:Y:S01]  /*114d0*/  FMUL.FTZ R4, R89.reuse, R80 ;  /* 0x0000005059047220 */ /* 0x044fe20000410000 */
        /* <DEDUP_REMOVED lines=23> */
[----:B---3--:R-:W-:Y:S01]  /*11650*/  FFMA.FTZ R105, R89, R140, R104 ;  /* 0x0000008c59697223 */ /* 0x008fe20000010068 */
[--C-:B------:R-:W-:Y:S01]  /*11660*/  FFMA.FTZ R90, R9, UR4, -R103.reuse ;  /* 0x00000004095a7c23 */ /* 0x100fe20008010867 */
[--C-:B------:R-:W-:Y:S01]  /*11670*/  FFMA.FTZ R89, R11, UR4, -R96.reuse ;  /* 0x000000040b597c23 */ /* 0x100fe20008010860 */
[C---:B----4-:R-:W-:Y:S01]  /*11680*/  FMUL.FTZ R6, R88.reuse, R82 ;  /* 0x0000005258067220 */ /* 0x050fe20000410000 */
[C---:B------:R-:W-:Y:S01]  /*11690*/  FMUL.FTZ R7, R88.reuse, R83 ;  /* 0x0000005358077220 */ /* 0x040fe20000410000 */
[----:B------:R-:W-:Y:S01]  /*116a0*/  MUFU.EX2 R97, R97 ;  /* 0x0000006100617308 */ /* 0x000fe20000000800 */
[----:B------:R-:W2:Y:S01]  /*116b0*/  LDSM.16.MT88.4 R80, [R101+0x6000] ;  /* 0x006000006550783b */ /* 0x000ea20000004200 */
        /* <DEDUP_REMOVED lines=24> */
[--C-:B------:R-:W-:Y:S01]  /*11840*/  FFMA.FTZ R91, R15, UR4, -R96.reuse ;  /* 0x000000040f5b7c23 */ /* 0x100fe20008010860 */
[C---:B------:R-:W-:Y:S01]  /*11850*/  FMUL.FTZ R78, R88.reuse, R78 ;  /* 0x0000004e584e7220 */ /* 0x040fe20000410000 */
[----:B------:R-:W-:Y:S06]  /*11860*/  FMUL.FTZ R79, R88, R79 ;  /* 0x0000004f584f7220 */ /* 0x000fec0000410000 */
[----:B------:R-:W3:Y:S01]  /*11870*/  MUFU.EX2 R98, R98 ;  /* 0x0000006200627308 */ /* 0x000ee20000000800 */
[C---:B----4-:R-:W-:Y:S01]  /*11880*/  F2FP.BF16.F32.PACK_AB R8, R102.reuse, R104 ;  /* 0x000000686608723e */ /* 0x050fe200000010ff */
[----:B------:R-:W-:Y:S01]  /*11890*/  FFMA.FTZ R104, R25, UR4, -R103 ;  /* 0x0000000419687c23 */ /* 0x000fe20008010867 */
[----:B------:R-:W-:Y:S07]  /*118a0*/  FADD.FTZ R102, R102, R105 ;  /* 0x0000006966667221 */ /* 0x000fee0000010000 */
[----:B------:R-:W-:Y:S10]  /*118b0*/  MUFU.EX2 R100, R100 ;  /* 0x0000006400647308 */ /* 0x000ff40000000800 */
[----:B------:R-:W4:Y:S01]  /*118c0*/  MUFU.EX2 R89, R89 ;  /* 0x0000005900597308 */ /* 0x000f220000000800 */
[----:B---3--:R-:W-:Y:S01]  /*118d0*/  F2FP.BF16.F32.PACK_AB R9, R98, R99 ;  /* 0x000000636209723e */ /* 0x008fe200000010ff */
[----:B------:R-:W-:Y:S01]  /*118e0*/  FFMA.FTZ R99, R88, R139, R99 ;  /* 0x0000008b58637223 */ /* 0x000fe20000010063 */
[--C-:B------:R-:W-:Y:S03]  /*118f0*/  FFMA.FTZ R88, R30, UR4, -R96.reuse ;  /* 0x000000041e587c23 */ /* 0x100fe60008010860 */
[----:B------:R-:W-:Y:S01]  /*11900*/  FADD.FTZ R99, R98, R99 ;  /* 0x0000006362637221 */ /* 0x000fe20000010000 */
[--C-:B------:R-:W-:Y:S01]  /*11910*/  FFMA.FTZ R98, R31, UR4, -R96.reuse ;  /* 0x000000041f627c23 */ /* 0x100fe20008010860 */
[----:B------:R-:W-:Y:S02]  /*11920*/  FFMA.FTZ R31, R34, UR4, -R96 ;  /* 0x00000004221f7c23 */ /* 0x000fe40008010860 */
[----:B------:R-:W-:Y:S01]  /*11930*/  MUFU.EX2 R26, R26 ;  /* 0x0000001a001a7308 */ /* 0x000fe20000000800 */
[C---:B----4-:R-:W-:Y:S09]  /*11940*/  F2FP.BF16.F32.PACK_AB R11, R89.reuse, R100 ;  /* 0x00000064590b723e */ /* 0x050ff200000010ff */
[----:B------:R-:W-:Y:S01]  /*11950*/  MUFU.EX2 R27, R27 ;  /* 0x0000001b001b7308 */ /* 0x000fe20000000800 */
[----:B------:R-:W-:Y:S04]  /*11960*/  FADD.FTZ R100, R100, R99 ;  /* 0x0000006364647221 */ /* 0x000fe80000010000 */
[----:B------:R-:W-:Y:S01]  /*11970*/  FADD.FTZ R100, R89, R100 ;  /* 0x0000006459647221 */ /* 0x000fe20000010000 */
[C---:B-1----:R-:W-:Y:S04]  /*11980*/  HMMA.16816.F32.BF16 R4, R8.reuse, R92, R4 ;  /* 0x0000005c0804723c */ /* 0x042fe80000041804 */
[----:B------:R-:W-:Y:S01]  /*11990*/  MUFU.EX2 R88, R88 ;  /* 0x0000005800587308 */ /* 0x000fe20000000800 */
[--C-:B------:R-:W-:Y:S01]  /*119a0*/  FFMA.FTZ R92, R13, UR4, -R103.reuse ;  /* 0x000000040d5c7c23 */ /* 0x100fe20008010867 */
[--C-:B------:R-:W-:Y:S01]  /*119b0*/  FFMA.FTZ R93, R16, UR4, -R103.reuse ;  /* 0x00000004105d7c23 */ /* 0x100fe20008010867 */
[--C-:B------:R-:W-:Y:S01]  /*119c0*/  FFMA.FTZ R16, R21, UR4, -R103.reuse ;  /* 0x0000000415107c23 */ /* 0x100fe20008010867 */
[C---:B------:R-:W-:Y:S06]  /*119d0*/  HMMA.16816.F32.BF16 R36, R8.reuse, R94, R36 ;  /* 0x0000005e0824723c */ /* 0x040fec0000041824 */
[----:B------:R-:W-:Y:S01]  /*119e0*/  MUFU.EX2 R33, R33 ;  /* 0x0000002100217308 */ /* 0x000fe20000000800 */
[--C-:B------:R-:W-:Y:S01]  /*119f0*/  FFMA.FTZ R94, R12, UR4, -R103.reuse ;  /* 0x000000040c5e7c23 */ /* 0x100fe20008010867 */
[--C-:B------:R-:W-:Y:S01]  /*11a00*/  FFMA.FTZ R95, R14, UR4, -R96.reuse ;  /* 0x000000040e5f7c23 */ /* 0x100fe20008010860 */
[----:B------:R-:W-:Y:S01]  /*11a10*/  FFMA.FTZ R21, R29, UR4, -R103 ;  /* 0x000000041d157c23 */ /* 0x000fe20008010867 */
[----:B------:R-:W-:Y:S01]  /*11a20*/  LDSM.16.MT88.4 R12, [R113+0x6400] ;  /* 0x00640000710c783b */ /* 0x000fe20000004200 */
[----:B------:R-:W-:Y:S01]  /*11a30*/  FFMA.FTZ R29, R23, UR4, -R96 ;  /* 0x00000004171d7c23 */ /* 0x000fe20008010860 */
[C---:B--2---:R-:W-:Y:S04]  /*11a40*/  HMMA.16816.F32.BF16 R40, R8.reuse, R80, R40 ;  /* 0x000000500828723c */ /* 0x044fe80000041828 */
[----:B------:R-:W-:Y:S01]  /*11a50*/  MUFU.EX2 R24, R16 ;  /* 0x0000001000187308 */ /* 0x000fe20000000800 */
[----:B------:R-:W-:Y:S01]  /*11a60*/  FADD.FTZ R23, R97, R102 ;  /* 0x0000006661177221 */ /* 0x000fe20000010000 */
[----:B------:R-:W-:Y:S03]  /*11a70*/  MOV R89, R0 ;  /* 0x0000000000597202 */ /* 0x000fe60000000f00 */
[----:B------:R-:W-:Y:S01]  /*11a80*/  FADD.FTZ R23, R90, R23 ;  /* 0x000000175a177221 */ /* 0x000fe20000010000 */
[C---:B------:R-:W-:Y:S01]  /*11a90*/  HMMA.16816.F32.BF16 R44, R8.reuse, R82, R44 ;  /* 0x00000052082c723c */ /* 0x040fe2000004182c */
[----:B------:R-:W1:Y:S03]  /*11aa0*/  LDSM.16.MT88.4 R80, [R113+0x7000] ;  /* 0x007000007150783b */ /* 0x000e660000004200 */
[----:B------:R-:W-:Y:S10]  /*11ab0*/  MUFU.EX2 R97, R21 ;  /* 0x0000001500617308 */ /* 0x000ff40000000800 */
[----:B------:R-:W-:Y:S10]  /*11ac0*/  MUFU.EX2 R94, R94 ;  /* 0x0000005e005e7308 */ /* 0x000ff40000000800 */
[----:B------:R-:W-:Y:S10]  /*11ad0*/  MUFU.EX2 R95, R95 ;  /* 0x0000005f005f7308 */ /* 0x000ff40000000800 */
[----:B------:R-:W-:Y:S10]  /*11ae0*/  MUFU.EX2 R93, R93 ;  /* 0x0000005d005d7308 */ /* 0x000ff40000000800 */
[----:B------:R-:W-:Y:S01]  /*11af0*/  MUFU.EX2 R29, R29 ;  /* 0x0000001d001d7308 */ /* 0x000fe20000000800 */
[C---:B-1----:R-:W-:Y:S09]  /*11b00*/  HMMA.16816.F32.BF16 R48, R8.reuse, R80, R48 ;  /* 0x000000500830723c */ /* 0x042ff20000041830 */
[----:B------:R-:W-:Y:S01]  /*11b10*/  MUFU.EX2 R31, R31 ;  /* 0x0000001f001f7308 */ /* 0x000fe20000000800 */
        /* <DEDUP_REMOVED lines=8> */
[C---:B-1----:R-:W-:Y:S01]  /*11ba0*/  HMMA.16816.F32.BF16 R72, R8.reuse, R80, R72 ;  /* 0x000000500848723c */ /* 0x042fe20000041848 */
[----:B------:R1:W2:Y:S07]  /*11bb0*/  MUFU.EX2 R81, R92 ;  /* 0x0000005c00517308 */ /* 0x0002ae0000000800 */
[----:B------:R-:W-:Y:S03]  /*11bc0*/  HMMA.16816.F32.BF16 R76, R8, R82, R76 ;  /* 0x00000052084c723c */ /* 0x000fe6000004184c */
[----:B------:R3:W4:Y:S01]  /*11bd0*/  MUFU.EX2 R80, R91 ;  /* 0x0000005b00507308 */ /* 0x0007220000000800 */
[--C-:B------:R-:W-:Y:S01]  /*11be0*/  FFMA.FTZ R82, R18, UR4, -R96.reuse ;  /* 0x0000000412527c23 */ /* 0x100fe20008010860 */
[--C-:B------:R-:W-:Y:S08]  /*11bf0*/  FFMA.FTZ R83, R32, UR4, -R103.reuse ;  /* 0x0000000420537c23 */ /* 0x100ff00008010867 */
[----:B------:R-:W5:Y:S01]  /*11c00*/  MUFU.EX2 R82, R82 ;  /* 0x0000005200527308 */ /* 0x000f620000000800 */
[--C-:B-1----:R-:W-:Y:S01]  /*11c10*/  FFMA.FTZ R92, R17, UR4, -R103.reuse ;  /* 0x00000004115c7c23 */ /* 0x102fe20008010867 */
[----:B--2---:R-:W-:Y:S01]  /*11c20*/  F2FP.BF16.F32.PACK_AB R8, R81, R94 ;  /* 0x0000005e5108723e */ /* 0x004fe200000010ff */
[--C-:B------:R-:W-:Y:S01]  /*11c30*/  FFMA.FTZ R17, R20, UR4, -R103.reuse ;  /* 0x0000000414117c23 */ /* 0x100fe20008010867 */
[----:B------:R-:W-:Y:S01]  /*11c40*/  FFMA.FTZ R20, R28, UR4, -R103 ;  /* 0x000000041c147c23 */ /* 0x000fe20008010867 */
[--C-:B------:R-:W-:Y:S01]  /*11c50*/  FFMA.FTZ R28, R22, UR4, -R96.reuse ;  /* 0x00000004161c7c23 */ /* 0x100fe20008010860 */
[----:B------:R-:W-:Y:S04]  /*11c60*/  FADD.FTZ R94, R94, R23 ;  /* 0x000000175e5e7221 */ /* 0x000fe80000010000 */
[----:B------:R-:W1:Y:S01]  /*11c70*/  MUFU.EX2 R92, R92 ;  /* 0x0000005c005c7308 */ /* 0x000e620000000800 */
[----:B---3--:R-:W-:Y:S01]  /*11c80*/  FFMA.FTZ R91, R19, UR4, -R96 ;  /* 0x00000004135b7c23 */ /* 0x008fe20008010860 */
[C---:B----4-:R-:W-:Y:S01]  /*11c90*/  F2FP.BF16.F32.PACK_AB R9, R80.reuse, R95 ;  /* 0x0000005f5009723e */ /* 0x050fe200000010ff */
[----:B------:R-:W-:Y:S01]  /*11ca0*/  FADD.FTZ R94, R81, R94 ;  /* 0x0000005e515e7221 */ /* 0x000fe20000010000 */
[----:B------:R-:W-:Y:S01]  /*11cb0*/  FADD.FTZ R95, R95, R100 ;  /* 0x000000645f5f7221 */ /* 0x000fe20000010000 */
[----:B------:R-:W-:Y:S05]  /*11cc0*/  FFMA.FTZ R96, R35, UR4, -R96 ;  /* 0x0000000423607c23 */ /* 0x000fea0008010860 */
[----:B------:R-:W2:Y:S01]  /*11cd0*/  MUFU.EX2 R91, R91 ;  /* 0x0000005b005b7308 */ /* 0x000ea20000000800 */
[----:B------:R-:W-:Y:S04]  /*11ce0*/  FADD.FTZ R95, R80, R95 ;  /* 0x0000005f505f7221 */ /* 0x000fe80000010000 */
[----:B-----5:R-:W-:Y:S05]  /*11cf0*/  FADD.FTZ R90, R82, R95 ;  /* 0x0000005f525a7221 */ /* 0x020fea0000010000 */
[----:B------:R3:W4:Y:S01]  /*11d00*/  MUFU.EX2 R25, R17 ;  /* 0x0000001100197308 */ /* 0x0007220000000800 */
[C---:B-1----:R-:W-:Y:S01]  /*11d10*/  F2FP.BF16.F32.PACK_AB R10, R92.reuse, R93 ;  /* 0x0000005d5c0a723e */ /* 0x042fe200000010ff */
[----:B------:R-:W-:Y:S04]  /*11d20*/  FADD.FTZ R93, R93, R94 ;  /* 0x0000005e5d5d7221 */ /* 0x000fe80000010000 */
[----:B------:R-:W-:Y:S04]  /*11d30*/  FADD.FTZ R92, R92, R93 ;  /* 0x0000005d5c5c7221 */ /* 0x000fe80000010000 */
[----:B------:R-:W1:Y:S01]  /*11d40*/  MUFU.EX2 R28, R28 ;  /* 0x0000001c001c7308 */ /* 0x000e620000000800 */
[C---:B--2---:R-:W-:Y:S01]  /*11d50*/  F2FP.BF16.F32.PACK_AB R11, R91.reuse, R82 ;  /* 0x000000525b0b723e */ /* 0x044fe200000010ff */
[----:B------:R-:W-:Y:S06]  /*11d60*/  FADD.FTZ R91, R91, R90 ;  /* 0x0000005a5b5b7221 */ /* 0x000fec0000010000 */
[C---:B------:R-:W-:Y:S01]  /*11d70*/  HMMA.16816.F32.BF16 R4, R8.reuse, R12, R4 ;  /* 0x0000000c0804723c */ /* 0x040fe20000041804 */
[----:B---3--:R-:W-:Y:S01]  /*11d80*/  LDSM.16.MT88.4 R16, [R101+0x6800] ;  /* 0x006800006510783b */ /* 0x008fe20000004200 */
[----:B------:R2:W-:Y:S06]  /*11d90*/  MUFU.EX2 R34, R20 ;  /* 0x0000001400227308 */ /* 0x0005ec0000000800 */
[C---:B------:R-:W-:Y:S01]  /*11da0*/  HMMA.16816.F32.BF16 R36, R8.reuse, R14, R36 ;  /* 0x0000000e0824723c */ /* 0x040fe20000041824 */
[----:B------:R-:W3:Y:S03]  /*11db0*/  LDSM.16.MT88.4 R12, [R101+0x6400] ;  /* 0x00640000650c783b */ /* 0x000ee60000004200 */
[----:B------:R-:W-:Y:S10]  /*11dc0*/  MUFU.EX2 R30, R83 ;  /* 0x00000053001e7308 */ /* 0x000ff40000000800 */
[----:B------:R-:W-:Y:S01]  /*11dd0*/  MUFU.EX2 R32, R106 ;  /* 0x0000006a00207308 */ /* 0x000fe20000000800 */
[----:B--2---:R-:W-:Y:S09]  /*11de0*/  LDSM.16.MT88.4 R20, [R101+0x6c00] ;  /* 0x006c00006514783b */ /* 0x004ff20000004200 */
[----:B------:R-:W2:Y:S10]  /*11df0*/  MUFU.EX2 R103, R104 ;  /* 0x0000006800677308 */ /* 0x000eb40000000800 */
[----:B------:R-:W5:Y:S10]  /*11e00*/  MUFU.EX2 R35, R98 ;  /* 0x0000006200237308 */ /* 0x000f740000000800 */
[----:B------:R-:W5:Y:S01]  /*11e10*/  MUFU.EX2 R96, R96 ;  /* 0x0000006000607308 */ /* 0x000f620000000800 */
[C---:B---3--:R-:W-:Y:S08]  /*11e20*/  HMMA.16816.F32.BF16 R40, R8.reuse, R12, R40 ;  /* 0x0000000c0828723c */ /* 0x048ff00000041828 */
[C---:B------:R-:W-:Y:S01]  /*11e30*/  HMMA.16816.F32.BF16 R44, R8.reuse, R14, R44 ;  /* 0x0000000e082c723c */ /* 0x040fe2000004182c */
[----:B------:R-:W3:Y:S07]  /*11e40*/  LDSM.16.MT88.4 R12, [R113+0x7400] ;  /* 0x00740000710c783b */ /* 0x000eee0000004200 */
        /* <DEDUP_REMOVED lines=10> */
[----:B------:R-:W-:Y:S01]  /*11ef0*/  HMMA.16816.F32.BF16 R76, R8, R14, R76 ;  /* 0x0000000e084c723c */ /* 0x000fe2000004184c */
[----:B------:R-:W3:Y:S02]  /*11f00*/  LDSM.16.MT88.4 R12, [R113+0x6800] ;  /* 0x00680000710c783b */ /* 0x000ee40000004200 */
[----:B----4-:R-:W-:Y:S02]  /*11f10*/  F2FP.BF16.F32.PACK_AB R8, R24, R25 ;  /* 0x000000191808723e */ /* 0x010fe400000010ff */
[----:B-1----:R-:W-:Y:S01]  /*11f20*/  F2FP.BF16.F32.PACK_AB R9, R29, R28 ;  /* 0x0000001c1d09723e */ /* 0x002fe200000010ff */
[----:B------:R-:W-:Y:S01]  /*11f30*/  FADD.FTZ R28, R28, R91 ;  /* 0x0000005b1c1c7221 */ /* 0x000fe20000010000 */
[----:B--2---:R-:W-:Y:S02]  /*11f40*/  F2FP.BF16.F32.PACK_AB R10, R103, R32 ;  /* 0x00000020670a723e */ /* 0x004fe400000010ff */
[----:B------:R-:W-:Y:S01]  /*11f50*/  F2FP.BF16.F32.PACK_AB R11, R27, R26 ;  /* 0x0000001a1b0b723e */ /* 0x000fe200000010ff */
[----:B------:R-:W-:Y:S01]  /*11f60*/  FADD.FTZ R29, R29, R28 ;  /* 0x0000001c1d1d7221 */ /* 0x000fe20000010000 */
[----:B------:R-:W-:Y:S03]  /*11f70*/  MOV R91, R2 ;  /* 0x00000002005b7202 */ /* 0x000fe60000000f00 */
[----:B------:R-:W-:Y:S04]  /*11f80*/  FADD.FTZ R26, R26, R29 ;  /* 0x0000001d1a1a7221 */ /* 0x000fe80000010000 */
[----:B------:R-:W-:Y:S01]  /*11f90*/  FADD.FTZ R27, R27, R26 ;  /* 0x0000001a1b1b7221 */ /* 0x000fe20000010000 */
[C---:B---3--:R-:W-:Y:S08]  /*11fa0*/  HMMA.16816.F32.BF16 R4, R8.reuse, R12, R4 ;  /* 0x0000000c0804723c */ /* 0x048ff00000041804 */
        /* <DEDUP_REMOVED lines=16> */
[----:B------:R-:W-:Y:S02]  /*120b0*/  LDSM.16.MT88.4 R16, [R101+0x7c00] ;  /* 0x007c00006510783b */ /* 0x000fe40000004200 */
[----:B------:R-:W-:Y:S02]  /*120c0*/  F2FP.BF16.F32.PACK_AB R8, R97, R34 ;  /* 0x000000226108723e */ /* 0x000fe400000010ff */
[----:B-----5:R-:W-:Y:S02]  /*120d0*/  F2FP.BF16.F32.PACK_AB R9, R35, R88 ;  /* 0x000000582309723e */ /* 0x020fe400000010ff */
[----:B------:R-:W-:Y:S02]  /*120e0*/  F2FP.BF16.F32.PACK_AB R10, R33, R30 ;  /* 0x0000001e210a723e */ /* 0x000fe400000010ff */
[----:B------:R-:W-:Y:S07]  /*120f0*/  F2FP.BF16.F32.PACK_AB R11, R96, R31 ;  /* 0x0000001f600b723e */ /* 0x000fee00000010ff */
[C---:B-1----:R-:W-:Y:S01]  /*12100*/  HMMA.16816.F32.BF16 R80, R8.reuse, R12, R4 ;  /* 0x0000000c0850723c */ /* 0x042fe20000041804 */
[----:B------:R-:W1:Y:S07]  /*12110*/  LDSM.16.MT88.4 R4, [R113+0x7c00] ;  /* 0x007c00007104783b */ /* 0x000e6e0000004200 */
[C---:B------:R-:W-:Y:S01]  /*12120*/  HMMA.16816.F32.BF16 R36, R8.reuse, R14, R36 ;  /* 0x0000000e0824723c */ /* 0x040fe20000041824 */
[----:B------:R-:W2:Y:S07]  /*12130*/  LDSM.16.MT88.4 R12, [R113+0x8c00] ;  /* 0x008c0000710c783b */ /* 0x000eae0000004200 */
[C---:B------:R-:W-:Y:S08]  /*12140*/  HMMA.16816.F32.BF16 R40, R8.reuse, R20, R40 ;  /* 0x000000140828723c */ /* 0x040ff00000041828 */
[C---:B------:R-:W-:Y:S01]  /*12150*/  HMMA.16816.F32.BF16 R44, R8.reuse, R22, R44 ;  /* 0x00000016082c723c */ /* 0x040fe2000004182c */
[----:B------:R-:W3:Y:S07]  /*12160*/  LDSM.16.MT88.4 R20, [R101+0x8c00] ;  /* 0x008c00006514783b */ /* 0x000eee0000004200 */
        /* <DEDUP_REMOVED lines=16> */
[C---:B--2---:R-:W-:Y:S08]  /*12270*/  HMMA.16816.F32.BF16 R64, R8.reuse, R12, R64 ;  /* 0x0000000c0840723c */ /* 0x044ff00000041840 */
[C---:B------:R-:W-:Y:S08]  /*12280*/  HMMA.16816.F32.BF16 R68, R8.reuse, R14, R68 ;  /* 0x0000000e0844723c */ /* 0x040ff00000041844 */
[C---:B---3--:R-:W-:Y:S08]  /*12290*/  HMMA.16816.F32.BF16 R72, R8.reuse, R20, R72 ;  /* 0x000000140848723c */ /* 0x048ff00000041848 */
[----:B------:R-:W-:Y:S01]  /*122a0*/  HMMA.16816.F32.BF16 R76, R8, R22, R76 ;  /* 0x00000016084c723c */ /* 0x000fe2000004184c */
[----:B------:R-:W-:Y:S08]  /*122b0*/  @!UPT UIADD3 URZ, UPT, UPT, URZ, URZ, URZ ;  /* 0x000000fffffff290 */ /* 0x000ff0000fffe0ff */
[----:B------:R-:W-:Y:S11]  /*122c0*/  @P0 BRA `(.L_x_4690) ;  /* 0xffffffd400ec0947 */ /* 0x000ff6000383ffff */
.L_x_4686:
[----:B------:R-:W1:Y:S01]  /*122d0*/  SHFL.BFLY PT, R3, R140, 0x2, 0x1f ;  /* 0x0c401f008c037f89 */ /* 0x000e6200000e0000 */
[----:B------:R-:W2:Y:S01]  /*122e0*/  S2UR UR4, SR_CgaCtaId ;  /* 0x00000000000479c3 */ /* 0x000ea20000008800 */
[----:B------:R-:W-:Y:S01]  /*122f0*/  UMOV UR5, 0x400 ;  /* 0x0000040000057882 */ /* 0x000fe20000000000 */
[----:B------:R-:W-:Y:S01]  /*12300*/  ISETP.NE.AND P1, PT, R124, -0x1, PT ;  /* 0xffffffff7c00780c */ /* 0x000fe20003f25270 */
[----:B------:R-:W3:Y:S01]  /*12310*/  SHFL.BFLY PT, R4, R139, 0x2, 0x1f ;  /* 0x0c401f008b047f89 */ /* 0x000ee200000e0000 */
[----:B------:R-:W4:Y:S01]  /*12320*/  LDCU.64 UR8, c[0x0][0x408] ;  /* 0x00008100ff0877ac */ /* 0x000f220008000a00 */
[----:B------:R-:W-:Y:S01]  /*12330*/  BSSY.RECONVERGENT B0, `(.L_x_4691) ;  /* 0x00000ad000007945 */ /* 0x000fe20003800200 */
[----:B------:R-:W5:Y:S02]  /*12340*/  S2R R5, SR_TID.X ;  /* 0x0000000000057919 */ /* 0x000f640000002100 */
[----:B------:R-:W4:Y:S01]  /*12350*/  LDC R16, c[0x0][0x434] ;  /* 0x00010d00ff107b82 */ /* 0x000f220000000800 */
[----:B-1----:R-:W-:Y:S01]  /*12360*/  FADD.FTZ R12, R3, R140 ;  /* 0x0000008c030c7221 */ /* 0x002fe20000010000 */
[----:B--2---:R-:W-:Y:S01]  /*12370*/  ULEA UR4, UR4, UR5, 0x18 ;  /* 0x0000000504047291 */ /* 0x004fe2000f8ec0ff */
[----:B---3--:R-:W-:-:S03]  /*12380*/  FADD.FTZ R13, R4, R139 ;  /* 0x0000008b040d7221 */ /* 0x008fc60000010000 */
[----:B------:R-:W1:Y:S04]  /*12390*/  SHFL.BFLY PT, R3, R12, 0x1, 0x1f ;  /* 0x0c201f000c037f89 */ /* 0x000e6800000e0000 */
[----:B------:R-:W2:Y:S01]  /*123a0*/  SHFL.BFLY PT, R6, R13, 0x1, 0x1f ;  /* 0x0c201f000d067f89 */ /* 0x000ea200000e0000 */
[C---:B-----5:R-:W-:Y:S02]  /*123b0*/  SHF.L.U32 R7, R5.reuse, 0x4, RZ ;  /* 0x0000000405077819 */ /* 0x060fe400000006ff */
[----:B------:R-:W-:Y:S02]  /*123c0*/  LOP3.LUT R4, R5, 0x3, RZ, 0xc0, !PT ;  /* 0x0000000305047812 */ /* 0x000fe400078ec0ff */
[----:B------:R-:W-:Y:S02]  /*123d0*/  LOP3.LUT R7, R7, 0x3e00, RZ, 0xc0, !PT ;  /* 0x00003e0007077812 */ /* 0x000fe400078ec0ff */
[----:B------:R-:W-:-:S02]  /*123e0*/  ISETP.NE.AND P2, PT, R4, RZ, PT ;  /* 0x000000ff0400720c */ /* 0x000fc40003f45270 */
[----:B------:R-:W-:Y:S02]  /*123f0*/  LEA R7, R4, R7, 0x1 ;  /* 0x0000000704077211 */ /* 0x000fe400078e08ff */
[----:B------:R-:W-:Y:S01]  /*12400*/  MOV R4, 0x7f800000 ;  /* 0x7f80000000047802 */ /* 0x000fe20000000f00 */
[----:B-1----:R-:W-:Y:S01]  /*12410*/  FADD.FTZ R8, R12, R3 ;  /* 0x000000030c087221 */ /* 0x002fe20000010000 */
[----:B------:R-:W-:Y:S01]  /*12420*/  SHF.L.U32 R3, R5, 0x3, RZ ;  /* 0x0000000305037819 */ /* 0x000fe200000006ff */
[----:B--2---:R-:W-:Y:S02]  /*12430*/  FADD.FTZ R6, R13, R6 ;  /* 0x000000060d067221 */ /* 0x004fe40000010000 */
[----:B------:R-:W1:Y:S01]  /*12440*/  MUFU.RCP R11, R8 ;  /* 0x00000008000b7308 */ /* 0x000e620000001000 */
[C---:B------:R-:W-:Y:S02]  /*12450*/  LOP3.LUT R10, R3.reuse, 0xc0, RZ, 0xc0, !PT ;  /* 0x000000c0030a7812 */ /* 0x040fe400078ec0ff */
[----:B------:R-:W-:-:S02]  /*12460*/  LOP3.LUT R3, R3, 0x20, RZ, 0xc0, !PT ;  /* 0x0000002003037812 */ /* 0x000fc400078ec0ff */
[----:B------:R-:W-:Y:S02]  /*12470*/  FSETP.NE.FTZ.AND P5, PT, R8, RZ, PT ;  /* 0x000000ff0800720b */ /* 0x000fe40003fb5000 */
[----:B------:R-:W-:Y:S01]  /*12480*/  LOP3.LUT R10, R10, 0x18, R5, 0xf8, !PT ;  /* 0x000000180a0a7812 */ /* 0x000fe200078ef805 */
[----:B------:R-:W2:Y:S01]  /*12490*/  MUFU.RCP R9, R6 ;  /* 0x0000000600097308 */ /* 0x000ea20000001000 */
[----:B------:R-:W-:Y:S02]  /*124a0*/  FSETP.NE.FTZ.AND P4, PT, R6, RZ, PT ;  /* 0x000000ff0600720b */ /* 0x000fe40003f95000 */
[----:B------:R-:W-:Y:S02]  /*124b0*/  IADD3 R3, PT, PT, R10, R7, R3 ;  /* 0x000000070a037210 */ /* 0x000fe40007ffe003 */
[----:B------:R-:W-:Y:S01]  /*124c0*/  SHF.L.U32 R7, R5, 0x2, RZ ;  /* 0x0000000205077819 */ /* 0x000fe200000006ff */
[----:B------:R-:W3:Y:S01]  /*124d0*/  LDC.U8 R10, c[0x0][0x548] ;  /* 0x00015200ff0a7b82 */ /* 0x000ee20000000000 */
[----:B------:R-:W-:-:S02]  /*124e0*/  LEA R3, R3, UR4, 0x1 ;  /* 0x0000000403037c11 */ /* 0x000fc4000f8e08ff */
[----:B-1----:R-:W-:Y:S01]  /*124f0*/  FSEL R11, R11, 1, P5 ;  /* 0x3f8000000b0b7808 */ /* 0x002fe20002800000 */
[----:B------:R-:W1:Y:S01]  /*12500*/  @P5 MUFU.LG2 R8, R8 ;  /* 0x0000000800085308 */ /* 0x000e620000000c00 */
[C---:B------:R-:W-:Y:S02]  /*12510*/  LOP3.LUT R12, R7.reuse, 0x20, RZ, 0xc0, !PT ;  /* 0x00000020070c7812 */ /* 0x040fe400078ec0ff */
        /* <DEDUP_REMOVED lines=22> */
[----:B------:R-:W-:Y:S01]  /*12680*/  IADD3 R7, PT, PT, R3, -R12, RZ ;  /* 0x8000000c03077210 */ /* 0x000fe20007ffe0ff */
        /* <DEDUP_REMOVED lines=45> */
[----:B------:R-:W2:Y:S01]  /*12960*/  @P1 LDC.64 R12, c[0x0][0x408] ;  /* 0x00010200ff0c1b82 */ /* 0x000ea20000000a00 */
[----:B------:R-:W-:Y:S01]  /*12970*/  F2FP.BF16.F32.PACK_AB R58, R59, R58 ;  /* 0x0000003a3b3a723e */ /* 0x000fe200000010ff */
[----:B------:R-:W-:Y:S01]  /*12980*/  STS [R7+0x10], R36 ;  /* 0x0000102407007388 */ /* 0x000fe20000000800 */
[----:B------:R-:W-:Y:S01]  /*12990*/  F2FP.BF16.F32.PACK_AB R60, R61, R60 ;  /* 0x0000003c3d3c723e */ /* 0x000fe200000010ff */
[----:B------:R-:W5:Y:S01]  /*129a0*/  @P4 MUFU.LG2 R6, R6 ;  /* 0x0000000600064308 */ /* 0x000f620000000c00 */
        /* <DEDUP_REMOVED lines=14> */
[----:B---3--:R-:W-:Y:S01]  /*12a90*/  ISETP.NE.AND P3, PT, R10, RZ, PT ;  /* 0x000000ff0a00720c */ /* 0x008fe20003f65270 */
[C---:B--2---:R-:W-:Y:S01]  /*12aa0*/  @P1 IMAD.WIDE.U32 R26, R124.reuse, R12, RZ ;  /* 0x0000000c7c1a1225 */ /* 0x044fe200078e00ff */
[----:B------:R-:W2:Y:S01]  /*12ab0*/  @!P1 LDC.64 R10, c[0x0][0x400] ;  /* 0x00010000ff0a9b82 */ /* 0x000ea20000000a00 */
[----:B------:R-:W-:Y:S01]  /*12ac0*/  STS [R3+0x1000], R48 ;  /* 0x0010003003007388 */ /* 0x000fe20000000800 */
[----:B------:R-:W-:-:S03]  /*12ad0*/  ISETP.NE.OR P0, PT, R124, -0x1, !P3 ;  /* 0xffffffff7c00780c */ /* 0x000fc60005f05670 */
[----:B------:R-:W-:Y:S04]  /*12ae0*/  STS [R3+0x1200], R50 ;  /* 0x0012003203007388 */ /* 0x000fe80000000800 */
[----:B------:R-:W-:Y:S02]  /*12af0*/  STS [R7+0x1010], R52 ;  /* 0x0010103407007388 */ /* 0x000fe40000000800 */
[----:B------:R-:W3:Y:S02]  /*12b00*/  @!P3 LDC R14, c[0x0][0x3e0] ;  /* 0x0000f800ff0ebb82 */ /* 0x000ee40000000800 */
[----:B------:R-:W-:Y:S04]  /*12b10*/  STS [R7+0x1210], R54 ;  /* 0x0012103607007388 */ /* 0x000fe80000000800 */
[----:B------:R-:W-:Y:S02]  /*12b20*/  STS [R15+0x1020], R56 ;  /* 0x001020380f007388 */ /* 0x000fe40000000800 */
[----:B------:R-:W3:Y:S02]  /*12b30*/  @P3 LDC R19, c[0x0][0x454] ;  /* 0x00011500ff133b82 */ /* 0x000ee40000000800 */
[----:B------:R-:W-:Y:S01]  /*12b40*/  STS [R15+0x1220], R58 ;  /* 0x0012203a0f007388 */ /* 0x000fe20000000800 */
[----:B--2---:R-:W-:-:S03]  /*12b50*/  @!P1 IMAD.WIDE.U32 R24, R125, R10, RZ ;  /* 0x0000000a7d189225 */ /* 0x004fc600078e00ff */
[----:B------:R-:W-:Y:S01]  /*12b60*/  STS [R17+0x1030], R60 ;  /* 0x0010303c11007388 */ /* 0x000fe20000000800 */
[----:B------:R-:W-:Y:S01]  /*12b70*/  MOV R10, 0x7f800000 ;  /* 0x7f800000000a7802 */ /* 0x000fe20000000f00 */
[C---:B------:R-:W-:Y:S02]  /*12b80*/  @!P1 IMAD R11, R125.reuse, R11, R25 ;  /* 0x0000000b7d0b9224 */ /* 0x040fe400078e0219 */
[----:B------:R-:W-:Y:S01]  /*12b90*/  STS [R17+0x1230], R62 ;  /* 0x0012303e11007388 */ /* 0x000fe20000000800 */
[----:B------:R-:W-:Y:S02]  /*12ba0*/  @P1 IMAD R11, R124, R13, R27 ;  /* 0x0000000d7c0b1224 */ /* 0x000fe400078e021b */
[----:B-1----:R-:W-:Y:S01]  /*12bb0*/  @P5 FMUL.FTZ R13, R8, 0.69314718246459960938 ;  /* 0x3f317218080d5820 */ /* 0x002fe20000410000 */
[C---:B----4-:R-:W-:Y:S01]  /*12bc0*/  @!P0 IMAD R124, R125.reuse, R16, RZ ;  /* 0x000000107d7c8224 */ /* 0x050fe200078e02ff */
        /* <DEDUP_REMOVED lines=8> */
[----:B-1----:R-:W1:Y:S08]  /*12c50*/  @P4 LDC R3, c[0x0][0x458] ;  /* 0x00011600ff034b82 */ /* 0x002e700000000800 */
[----:B------:R-:W-:Y:S08]  /*12c60*/  BAR.SYNC.DEFER_BLOCKING 0x0 ;  /* 0x0000000000007b1d */ /* 0x000ff00000010000 */
[----:B--2---:R-:W2:Y:S01]  /*12c70*/  @P5 LDC R7, c[0x0][0x458] ;  /* 0x00011600ff075b82 */ /* 0x004ea20000000800 */
[----:B-----5:R-:W-:Y:S01]  /*12c80*/  @P4 FMUL.FTZ R15, R6, 0.69314718246459960938 ;  /* 0x3f317218060f4820 */ /* 0x020fe20000410000 */
[----:B---3--:R-:W-:-:S03]  /*12c90*/  @!P3 IMAD R9, R125, R14, R130 ;  /* 0x0000000e7d09b224 */ /* 0x008fc600078e0282 */
[----:B-1----:R-:W-:Y:S01]  /*12ca0*/  @P4 FFMA.FTZ R10, R0, R3, R15 ;  /* 0x00000003000a4223 */ /* 0x002fe2000001000f */
[----:B------:R-:W-:Y:S01]  /*12cb0*/  SHF.R.U32.HI R0, RZ, 0x2, R5 ;  /* 0x00000002ff007819 */ /* 0x000fe20000011605 */
[----:B------:R1:W3:Y:S01]  /*12cc0*/  LDS.128 R20, [R133+0x800] ;  /* 0x0008000085147984 */ /* 0x0002e20000000c00 */
[----:B------:R-:W-:Y:S02]  /*12cd0*/  @!P3 IMAD R9, R9, R16, RZ ;  /* 0x000000100909b224 */ /* 0x000fe400078e02ff */
[----:B------:R-:W-:Y:S02]  /*12ce0*/  @P3 IMAD R9, R130, R19, R124 ;  /* 0x0000001382093224 */ /* 0x000fe400078e027c */
[----:B--2---:R-:W-:Y:S01]  /*12cf0*/  @P5 FFMA.FTZ R4, R2, R7, R13 ;  /* 0x0000000702045223 */ /* 0x004fe2000001000d */
[----:B------:R-:W-:Y:S06]  /*12d00*/  @P2 BRA `(.L_x_4692) ;  /* 0x00000000003c2947 */ /* 0x000fec0003800000 */
[----:B------:R-:W-:Y:S01]  /*12d10*/  SHF.R.U32.HI R5, RZ, 0x1, R5 ;  /* 0x00000001ff057819 */ /* 0x000fe20000011605 */
[----:B------:R-:W2:Y:S01]  /*12d20*/  LDCU.64 UR4, c[0x0][0x420] ;  /* 0x00008400ff0477ac */ /* 0x000ea20008000a00 */
        /* <DEDUP_REMOVED lines=13> */
.L_x_4692:
[----:B------:R-:W-:Y:S05]  /*12e00*/  BSYNC.RECONVERGENT B0 ;  /* 0x0000000000007941 */ /* 0x000fea0003800200 */
.L_x_4691:
[----:B--2---:R-:W-:Y:S01]  /*12e10*/  MOV R4, R86 ;  /* 0x0000005600047202 */ /* 0x004fe20000000f00 */
[----:B------:R-:W-:Y:S01]  /*12e20*/  @P1 IMAD.MOV.U32 R24, RZ, RZ, R26 ;  /* 0x000000ffff181224 */ /* 0x000fe200078e001a */
[----:B------:R-:W-:Y:S01]  /*12e30*/  MOV R5, RZ ;  /* 0x000000ff00057202 */ /* 0x000fe20000000f00 */
[----:B------:R2:W4:Y:S01]  /*12e40*/  LDS.128 R12, [R133] ;  /* 0x00000000850c7984 */ /* 0x0005220000000c00 */
[----:B------:R-:W5:Y:S01]  /*12e50*/  LDCU.64 UR4, c[0x0][0x410] ;  /* 0x00008200ff0477ac */ /* 0x000f620008000a00 */
[C---:B------:R-:W-:Y:S01]  /*12e60*/  IADD3 R127, PT, PT, -R126.reuse, R127, RZ ;  /* 0x0000007f7e7f7210 */ /* 0x040fe20007ffe1ff */
[----:B------:R-:W-:Y:S01]  /*12e70*/  BSSY.RECONVERGENT B0, `(.L_x_4693) ;  /* 0x0000019000007945 */ /* 0x000fe20003800200 */
[----:B------:R-:W-:Y:S02]  /*12e80*/  IMAD.WIDE.U32 R4, R126, UR8, R4 ;  /* 0x000000087e047c25 */ /* 0x000fe4000f8e0004 */
[----:B------:R-:W-:Y:S02]  /*12e90*/  ISETP.GE.AND P4, PT, R132, R127, PT ;  /* 0x0000007f8400720c */ /* 0x000fe40003f86270 */
[----:B------:R-:W-:Y:S01]  /*12ea0*/  IMAD R2, R126, UR9, R5 ;  /* 0x000000097e027c24 */ /* 0x000fe2000f8e0205 */
[----:B------:R-:W-:-:S02]  /*12eb0*/  IADD3 R16, P0, PT, R24, R4, RZ ;  /* 0x0000000418107210 */ /* 0x000fc40007f1e0ff */
[----:B------:R2:W1:Y:S03]  /*12ec0*/  LDS.128 R4, [R133+0x2000] ;  /* 0x0020000085047984 */ /* 0x0004660000000c00 */
[----:B------:R-:W-:Y:S01]  /*12ed0*/  IMAD.X R17, R11, 0x1, R2, P0 ;  /* 0x000000010b117824 */ /* 0x000fe200000e0602 */
[----:B------:R-:W-:Y:S01]  /*12ee0*/  ISETP.GE.AND P0, PT, R0, R127, PT ;  /* 0x0000007f0000720c */ /* 0x000fe20003f06270 */
[----:B------:R2:W1:Y:S01]  /*12ef0*/  LDS.128 R8, [R133+0x1000] ;  /* 0x0010000085087984 */ /* 0x0004620000000c00 */
[----:B-----5:R-:W-:-:S04]  /*12f00*/  IMAD.WIDE.U32 R16, R130, UR4, R16 ;  /* 0x0000000482107c25 */ /* 0x020fc8000f8e0010 */
[----:B------:R-:W-:-:S07]  /*12f10*/  IMAD R131, R130, UR5, R17 ;  /* 0x0000000582837c24 */ /* 0x000fce000f8e0211 */
        /* <DEDUP_REMOVED lines=14> */
.L_x_4694:
[----:B------:R-:W-:Y:S05]  /*13000*/  BSYNC.RECONVERGENT B0 ;  /* 0x0000000000007941 */ /* 0x000fea0003800200 */
.L_x_4693:
        /* <DEDUP_REMOVED lines=23> */
.L_x_4695:
        /* <DEDUP_REMOVED lines=16> */
.L_x_5536:


//--------------------- .text._ZN5flash24flash_fwd_splitkv_kernelI23Flash_fwd_kernel_traitsILi96ELi64ELi64ELi4ELb0ELb0EN7cutlass10bfloat16_tE19Flash_kernel_traitsILi96ELi64ELi64ELi4ES3_EELb1ELb0ELb1ELb0ELb0ELb1ELb0ELb1EEEvNS_16Flash_fwd_paramsE --------------------------
	.section	.text._ZN5flash24flash_fwd_splitkv_kernelI23Flash_fwd_kernel_traitsILi96ELi64ELi64ELi4ELb0ELb0EN7cutlass10bfloat16_tE19Flash_kernel_traitsILi96ELi64ELi64ELi4ES3_EELb1ELb0ELb1ELb0ELb0ELb1ELb0ELb1EEEvNS_16Flash_fwd_paramsE,"ax",@progbits
	.align	128
        .global         _ZN5flash24flash_fwd_splitkv_kernelI23Flash_fwd_kernel_traitsILi96ELi64ELi64ELi4ELb0ELb0EN7cutlass10bfloat16_tE19Flash_kernel_traitsILi96ELi64ELi64ELi4ES3_EELb1ELb0ELb1ELb0ELb0ELb1ELb0ELb1EEEvNS_16Flash_fwd_paramsE
        .type           _ZN5flash24flash_fwd_splitkv_kernelI23Flash_fwd_kernel_traitsILi96ELi64ELi64ELi4ELb0ELb0EN7cutlass10bfloat16_tE19Flash_kernel_traitsILi96ELi64ELi64ELi4ES3_EELb1ELb0ELb1ELb0ELb0ELb1ELb0ELb1EEEvNS_16Flash_fwd_paramsE,@function
        .size           _ZN5flash24flash_fwd_splitkv_kernelI23Flash_fwd_kernel_traitsILi96ELi64ELi64ELi4ELb0ELb0EN7cutlass10bfloat16_tE19Flash_kernel_traitsILi96ELi64ELi64ELi4ES3_EELb1ELb0ELb1ELb0ELb0ELb1ELb0ELb1EEEvNS_16Flash_fwd_paramsE,(.L_x_5537 - _ZN5flash24flash_fwd_splitkv_kernelI23Flash_fwd_kernel_traitsILi96ELi64ELi64ELi4ELb0ELb0EN7cutlass10bfloat16_tE19Flash_kernel_traitsILi96ELi64ELi64ELi4ES3_EELb1ELb0ELb1ELb0ELb0ELb1ELb0ELb1EEEvNS_16Flash_fwd_paramsE)
        .other          _ZN5flash24flash_fwd_splitkv_kernelI23Flash_fwd_kernel_traitsILi96ELi64ELi64ELi4ELb0ELb0EN7cutlass10bfloat16_tE19Flash_kernel_traitsILi96ELi64ELi64ELi4ES3_EELb1ELb0ELb1ELb0ELb0ELb1ELb0ELb1EEEvNS_16Flash_fwd_paramsE,@"STO_CUDA_ENTRY STV_DEFAULT"
_ZN5flash24flash_fwd_splitkv_kernelI23Flash_fwd_kernel_traitsILi96ELi64ELi64ELi4ELb0ELb0EN7cutlass10bfloat16_tE19Flash_kernel_traitsILi96ELi64ELi64ELi4ES3_EELb1ELb0ELb1ELb0ELb0ELb1ELb0ELb1EEEvNS_16Flash_fwd_paramsE:
.text._ZN5flash24flash_fwd_splitkv_kernelI23Flash_fwd_kernel_traitsILi96ELi64ELi64ELi4ELb0ELb0EN7cutlass10bfloat16_tE19Flash_kernel_traitsILi96ELi64ELi64ELi4ES3_EELb1ELb0ELb1ELb0ELb0ELb1ELb0ELb1EEEvNS_16Flash_fwd_paramsE:
        /* <DEDUP_REMOVED lines=52> */
.L_x_4696:
        /* <DEDUP_REMOVED lines=69> */
.L_x_4699:
[----:B------:R-:W-:Y:S05]  /*0790*/  BSYNC.RECONVERGENT B0 ;  /* 0x0000000000007941 */ /* 0x000fea0003800200 */
.L_x_4698:
        /* <DEDUP_REMOVED lines=19> */
.L_x_4701:
[----:B------:R-:W-:Y:S05]  /*08d0*/  BSYNC.RECONVERGENT B0 ;  /* 0x0000000000007941 */ /* 0x000fea0003800200 */
.L_x_4700:
        /* <DEDUP_REMOVED lines=16> */
.L_x_4697:
        /* <DEDUP_REMOVED lines=11> */
.L_x_4702:
        /* <DEDUP_REMOVED lines=102> */
.L_x_4703:
        /* <DEDUP_REMOVED lines=15> */
.L_x_4705:
[----:B------:R-:W1:Y:S01]  /*11e0*/  LDC.64 R8, c[0x0][0x3b8] ;  /* 0x0000ee00ff087b82 */ /* 0x000e620000000a00 */
[----:B--2---:R-:W-:-:S05]  /*11f0*/  IADD3 R2, PT, PT, R0, R5, RZ ;  /* 0x0000000500027210 */ /* 0x004fca0007ffe0ff */
[C---:B-1----:R-:W-:Y:S02]  /*1200*/  IMAD R15, R2.reuse, R9, RZ ;  /* 0x00000009020f7224 */ /* 0x042fe400078e02ff */
[----:B------:R-:W-:-:S05]  /*1210*/  IMAD.WIDE.U32 R2, R2, R8, RZ ;  /* 0x0000000802027225 */ /* 0x000fca00078e00ff */
[----:B------:R-:W-:Y:S02]  /*1220*/  IADD3 R15, PT, PT, R3, R15, RZ ;  /* 0x0000000f030f7210 */ /* 0x000fe40007ffe0ff */
[----:B------:R-:W-:Y:S02]  /*1230*/  MOV R14, R2 ;  /* 0x00000002000e7202 */ /* 0x000fe40000000f00 */
.L_x_4706:
        /* <DEDUP_REMOVED lines=14> */
.L_x_4707:
[----:B------:R-:W1:Y:S01]  /*1320*/  LDC.64 R2, c[0x0][0x3c0] ;  /* 0x0000f000ff027b82 */ /* 0x000e620000000a00 */
[----:B------:R-:W-:-:S05]  /*1330*/  IADD3 R0, PT, PT, R0, R5, RZ ;  /* 0x0000000500007210 */ /* 0x000fca0007ffe0ff */
[C---:B-1----:R-:W-:Y:S02]  /*1340*/  IMAD R17, R0.reuse, R3, RZ ;  /* 0x0000000300117224 */ /* 0x042fe400078e02ff */
[----:B-----5:R-:W-:-:S05]  /*1350*/  IMAD.WIDE.U32 R4, R0, R2, RZ ;  /* 0x0000000200047225 */ /* 0x020fca00078e00ff */
[----:B------:R-:W-:Y:S02]  /*1360*/  IADD3 R17, PT, PT, R5, R17, RZ ;  /* 0x0000001105117210 */ /* 0x000fe40007ffe0ff */
[----:B------:R-:W-:-:S07]  /*1370*/  MOV R16, R4 ;  /* 0x0000000400107202 */ /* 0x000fce0000000f00 */
.L_x_4708:
        /* <DEDUP_REMOVED lines=45> */
.L_x_4704:
        /* <DEDUP_REMOVED lines=165> */
.L_x_4745:
        /* <DEDUP_REMOVED lines=20> */
.L_x_4711:
[----:B-1-3--:R-:W-:Y:S05]  /*21e0*/  BSYNC.RECONVERGENT B0 ;  /* 0x0000000000007941 */ /* 0x00afea0003800200 */
.L_x_4710:
        /* <DEDUP_REMOVED lines=16> */
.L_x_4713:
[----:B------:R-:W-:Y:S05]  /*22f0*/  BSYNC.RECONVERGENT B0 ;  /* 0x0000000000007941 */ /* 0x000fea0003800200 */
.L_x_4712:
        /* <DEDUP_REMOVED lines=14> */
.L_x_4717:
[----:B------:R-:W-:Y:S05]  /*23e0*/  BSYNC.RECONVERGENT B0 ;  /* 0x0000000000007941 */ /* 0x000fea0003800200 */
.L_x_4716:
        /* <DEDUP_REMOVED lines=18> */
.L_x_4715:
        /* <DEDUP_REMOVED lines=55> */
.L_x_4723:
[----:B------:R-:W-:Y:S05]  /*2880*/  BSYNC.RECONVERGENT B0 ;  /* 0x0000000000007941 */ /* 0x000fea0003800200 */
.L_x_4722:
        /* <DEDUP_REMOVED lines=48> */
.L_x_4725:
[----:B------:R-:W-:Y:S05]  /*2b90*/  BSYNC.RECONVERGENT B0 ;  /* 0x0000000000007941 */ /* 0x000fea0003800200 */
.L_x_4724:
        /* <DEDUP_REMOVED lines=47> */
.L_x_4721:
[----:B------:R-:W-:Y:S05]  /*2e90*/  BSYNC.RECONVERGENT B1 ;  /* 0x0000000000017941 */ /* 0x000fea0003800200 */
.L_x_4720:
        /* <DEDUP_REMOVED lines=64> */
.L_x_4729:
[----:B------:R-:W-:Y:S05]  /*32a0*/  BSYNC.RECONVERGENT B0 ;  /* 0x0000000000007941 */ /* 0x000fea0003800200 */
.L_x_4728:
        /* <DEDUP_REMOVED lines=48> */
.L_x_4731:
[----:B------:R-:W-:Y:S05]  /*35b0*/  BSYNC.RECONVERGENT B0 ;  /* 0x0000000000007941 */ /* 0x000fea0003800200 */
.L_x_4730:
        /* <DEDUP_REMOVED lines=47> */
.L_x_4727:
[----:B------:R-:W-:Y:S05]  /*38b0*/  BSYNC.RECONVERGENT B1 ;  /* 0x0000000000017941 */ /* 0x000fea0003800200 */
.L_x_4726:
        /* <DEDUP_REMOVED lines=8> */
.L_x_4719:
        /* <DEDUP_REMOVED lines=96> */
.L_x_4735:
[----:B------:R-:W-:Y:S05]  /*3f40*/  BSYNC.RECONVERGENT B0 ;  /* 0x0000000000007941 */ /* 0x000fea0003800200 */
.L_x_4734:
        /* <DEDUP_REMOVED lines=87> */
.L_x_4737:
[----:B------:R-:W-:Y:S05]  /*44c0*/  BSYNC.RECONVERGENT B0 ;  /* 0x0000000000007941 */ /* 0x000fea0003800200 */
.L_x_4736:
        /* <DEDUP_REMOVED lines=86> */
.L_x_4733:
[----:B------:R-:W-:Y:S05]  /*4a30*/  BSYNC.RECONVERGENT B1 ;  /* 0x0000000000017941 */ /* 0x000fea0003800200 */
.L_x_4732:
        /* <DEDUP_REMOVED lines=97> */
.L_x_4741:
[----:B------:R-:W-:Y:S05]  /*5050*/  BSYNC.RECONVERGENT B0 ;  /* 0x0000000000007941 */ /* 0x000fea0003800200 */
.L_x_4740:
        /* <DEDUP_REMOVED lines=87> */
.L_x_4743:
[----:B------:R-:W-:Y:S05]  /*55d0*/  BSYNC.RECONVERGENT B0 ;  /* 0x0000000000007941 */ /* 0x000fea0003800200 */
.L_x_4742:
        /* <DEDUP_REMOVED lines=86> */
.L_x_4739:
[----:B------:R-:W-:Y:S05]  /*5b40*/  BSYNC.RECONVERGENT B1 ;  /* 0x0000000000017941 */ /* 0x000fea0003800200 */
.L_x_4738:
[----:B------:R-:W5:Y:S08]  /*5b50*/  LDC R3, c[0x0][0x450] ;  /* 0x00011400ff037b82 */ /* 0x000f700000000800 */
[----:B------:R-:W1:Y:S01]  /*5b60*/  LDC R9, c[0x0][0x450] ;  /* 0x00011400ff097b82 */ /* 0x000e620000000800 */
[----:B-----5:R-:W-:Y:S05]  /*5b70*/  IMAD.U32 R3, R3, -0x20, RZ ;  /* 0xffffffe003037824 */ /* 0x020fea00078e00ff */
[C---:B------:R-:W-:Y:S02]  /*5b80*/  LEA R72, P1, R3.reuse, R72, 0x1 ;  /* 0x0000004803487211 */ /* 0x040fe400078208ff */
[C---:B------:R-:W-:Y:S02]  /*5b90*/  LEA R70, P0, R3.reuse, R70, 0x1 ;  /* 0x0000004603467211 */ /* 0x040fe400078008ff */
[C---:B------:R-:W-:Y:S02]  /*5ba0*/  LEA.HI.X.SX32 R73, R3.reuse, R73, 0x1, P1 ;  /* 0x0000004903497211 */ /* 0x040fe400008f0eff */
[----:B-1----:R-:W-:Y:S09]  /*5bb0*/  LEA.HI.X.SX32 R71, R3, R71, 0x1, P0 ;  /* 0x0000004703477211 */ /* 0x002ff200000f0eff */
.L_x_4718:
[----:B------:R-:W-:Y:S05]  /*5bc0*/  BSYNC.RECONVERGENT B2 ;  /* 0x0000000000027941 */ /* 0x000fea0003800200 */
.L_x_4714:
        /* <DEDUP_REMOVED lines=92> */
.L_x_4744:
[----:B------:R-:W-:Y:S02]  /*6190*/  ISETP.GT.AND P0, PT, R78, R67, PT ;  /* 0x000000434e00720c */ /* 0x000fe40003f04270 */
[----:B------:R-:W-:Y:S02]  /*61a0*/  IADD3 R102, P2, PT, R102, R75, RZ ;  /* 0x0000004b66667210 */ /* 0x000fe40007f5e0ff */
[----:B------:R-:W-:Y:S03]  /*61b0*/  IADD3 R10, P1, PT, R10, R79, RZ ;  /* 0x0000004f0a0a7210 */ /* 0x000fe60007f3e0ff */
[----:B------:R-:W-:Y:S02]  /*61c0*/  IMAD.X R103, R103, 0x1, R74, P2 ;  /* 0x0000000167677824 */ /* 0x000fe400010e064a */
[----:B------:R-:W-:Y:S04]  /*61d0*/  IMAD.X R11, R11, 0x1, R77, P1 ;  /* 0x000000010b0b7824 */ /* 0x000fe800008e064d */
[----:B------:R-:W-:Y:S05]  /*61e0*/  @P0 BRA `(.L_x_4745) ;  /* 0xffffffbc00ac0947 */ /* 0x000fea000383ffff */
.L_x_4709:
        /* <DEDUP_REMOVED lines=43> */
.L_x_4750:
[----:B------:R2:W-:Y:S02]  /*64a0*/  STS.128 [R137+0x2000], RZ ;  /* 0x002000ff89007388 */ /* 0x0005e40000000c00 */
.L_x_4749:
[----:B------:R-:W-:Y:S05]  /*64b0*/  BSYNC.RECONVERGENT B0 ;  /* 0x0000000000007941 */ /* 0x000fea0003800200 */
.L_x_4748:
        /* <DEDUP_REMOVED lines=25> */
.L_x_4752:
[----:B------:R1:W-:Y:S01]  /*6650*/  STS.128 [R137+0x2800], RZ ;  /* 0x002800ff89007388 */ /* 0x0003e20000000c00 */
[----:B------:R-:W-:Y:S05]  /*6660*/  BRA `(.L_x_4751) ;  /* 0x00000038007c7947 */ /* 0x000fea0003800000 */
.L_x_4747:
        /* <DEDUP_REMOVED lines=79> */
.L_x_4759:
[----:B------:R-:W-:Y:S05]  /*6b60*/  BSYNC.RECONVERGENT B0 ;  /* 0x0000000000007941 */ /* 0x000fea0003800200 */
.L_x_4758:
[----:B-----5:R-:W-:Y:S01]  /*6b70*/  IMAD.MOV.U32 R6, RZ, RZ, R14 ;  /* 0x000000ffff067224 */ /* 0x020fe200078e000e */
[----:B------:R-:W-:Y:S01]  /*6b80*/  MOV R4, R12 ;  /* 0x0000000c00047202 */ /* 0x000fe20000000f00 */
[----:B------:R-:W-:Y:S01]  /*6b90*/  IMAD.MOV.U32 R7, RZ, RZ, R15 ;  /* 0x000000ffff077224 */ /* 0x000fe200078e000f */
[----:B------:R-:W-:Y:S02]  /*6ba0*/  MOV R5, R13 ;  /* 0x0000000d00057202 */ /* 0x000fe40000000f00 */
.L_x_4757:
[----:B------:R-:W-:Y:S05]  /*6bb0*/  BSYNC.RECONVERGENT B1 ;  /* 0x0000000000017941 */ /* 0x000fea0003800200 */
.L_x_4756:
        /* <DEDUP_REMOVED lines=47> */
.L_x_4763:
[----:B------:R-:W-:Y:S05]  /*6eb0*/  BSYNC.RECONVERGENT B0 ;  /* 0x0000000000007941 */ /* 0x000fea0003800200 */
.L_x_4762:
[----:B-----5:R4:W-:Y:S02]  /*6ec0*/  STS.128 [R137+0x1000], R12 ;  /* 0x0010000c89007388 */ /* 0x0209e40000000c00 */
.L_x_4761:
[----:B------:R-:W-:Y:S05]  /*6ed0*/  BSYNC.RECONVERGENT B1 ;  /* 0x0000000000017941 */ /* 0x000fea0003800200 */
.L_x_4760:
        /* <DEDUP_REMOVED lines=45> */
.L_x_4765:
[----:B------:R-:W-:Y:S05]  /*71b0*/  BSYNC.RECONVERGENT B0 ;  /* 0x0000000000007941 */ /* 0x000fea0003800200 */
.L_x_4764:
[----:B-----5:R1:W-:Y:S02]  /*71c0*/  STS.128 [R137+0x2000], R12 ;  /* 0x0020000c89007388 */ /* 0x0203e40000000c00 */
.L_x_4755:
[----:B------:R-:W-:Y:S05]  /*71d0*/  BSYNC.RECONVERGENT B2 ;  /* 0x0000000000027941 */ /* 0x000fea0003800200 */
.L_x_4754:
        /* <DEDUP_REMOVED lines=63> */
.L_x_4769:
[----:B------:R-:W-:Y:S05]  /*75d0*/  BSYNC.RECONVERGENT B0 ;  /* 0x0000000000007941 */ /* 0x000fea0003800200 */
.L_x_4768:
[----:B-----5:R4:W-:Y:S02]  /*75e0*/  STS.128 [R137+0x800], R12 ;  /* 0x0008000c89007388 */ /* 0x0209e40000000c00 */
.L_x_4767:
[----:B------:R-:W-:Y:S05]  /*75f0*/  BSYNC.RECONVERGENT B1 ;  /* 0x0000000000017941 */ /* 0x000fea0003800200 */
.L_x_4766:
        /* <DEDUP_REMOVED lines=57> */
.L_x_4773:
[----:B------:R-:W-:Y:S05]  /*7990*/  BSYNC.RECONVERGENT B0 ;  /* 0x0000000000007941 */ /* 0x000fea0003800200 */
.L_x_4772:
[----:B-----5:R4:W-:Y:S02]  /*79a0*/  STS.128 [R137+0x1800], R12 ;  /* 0x0018000c89007388 */ /* 0x0209e40000000c00 */
.L_x_4771:
[----:B------:R-:W-:Y:S05]  /*79b0*/  BSYNC.RECONVERGENT B1 ;  /* 0x0000000000017941 */ /* 0x000fea0003800200 */
.L_x_4770:
        /* <DEDUP_REMOVED lines=56> */
.L_x_4775:
[----:B------:R-:W-:Y:S05]  /*7d40*/  BSYNC.RECONVERGENT B0 ;  /* 0x0000000000007941 */ /* 0x000fea0003800200 */
.L_x_4774:
[----:B-----5:R4:W-:Y:S01]  /*7d50*/  STS.128 [R137+0x2800], R12 ;  /* 0x0028000c89007388 */ /* 0x0209e20000000c00 */
[----:B------:R-:W-:Y:S05]  /*7d60*/  BRA `(.L_x_4751) ;  /* 0x0000002000bc7947 */ /* 0x000fea0003800000 */
.L_x_4753:
        /* <DEDUP_REMOVED lines=99> */
.L_x_4780:
[----:B------:R-:W-:Y:S05]  /*83a0*/  BSYNC.RECONVERGENT B0 ;  /* 0x0000000000007941 */ /* 0x000fea0003800200 */
.L_x_4779:
[----:B------:R-:W-:Y:S05]  /*83b0*/  BSYNC.RECONVERGENT B1 ;  /* 0x0000000000017941 */ /* 0x000fea0003800200 */
.L_x_4778:
        /* <DEDUP_REMOVED lines=88> */
.L_x_4784:
[----:B------:R-:W-:Y:S05]  /*8940*/  BSYNC.RECONVERGENT B0 ;  /* 0x0000000000007941 */ /* 0x000fea0003800200 */
.L_x_4783:
[----:B-----5:R4:W-:Y:S02]  /*8950*/  STS.128 [R137+0x1000], R20 ;  /* 0x0010001489007388 */ /* 0x0209e40000000c00 */
.L_x_4782:
[----:B------:R-:W-:Y:S05]  /*8960*/  BSYNC.RECONVERGENT B1 ;  /* 0x0000000000017941 */ /* 0x000fea0003800200 */
.L_x_4781:
        /* <DEDUP_REMOVED lines=85> */
.L_x_4786:
[----:B------:R-:W-:Y:S05]  /*8ec0*/  BSYNC.RECONVERGENT B0 ;  /* 0x0000000000007941 */ /* 0x000fea0003800200 */
.L_x_4785:
[----:B-----5:R1:W-:Y:S02]  /*8ed0*/  STS.128 [R137+0x2000], R20 ;  /* 0x0020001489007388 */ /* 0x0203e40000000c00 */
.L_x_4777:
[----:B------:R-:W-:Y:S05]  /*8ee0*/  BSYNC.RECONVERGENT B2 ;  /* 0x0000000000027941 */ /* 0x000fea0003800200 */
.L_x_4776:
        /* <DEDUP_REMOVED lines=95> */
.L_x_4790:
[----:B------:R-:W-:Y:S05]  /*94e0*/  BSYNC.RECONVERGENT B0 ;  /* 0x0000000000007941 */ /* 0x000fea0003800200 */
.L_x_4789:
[----:B-----5:R4:W-:Y:S02]  /*94f0*/  STS.128 [R137+0x800], R20 ;  /* 0x0008001489007388 */ /* 0x0209e40000000c00 */
.L_x_4788:
[----:B------:R-:W-:Y:S05]  /*9500*/  BSYNC.RECONVERGENT B1 ;  /* 0x0000000000017941 */ /* 0x000fea0003800200 */
.L_x_4787:
        /* <DEDUP_REMOVED lines=89> */
.L_x_4794:
[----:B------:R-:W-:Y:S05]  /*9aa0*/  BSYNC.RECONVERGENT B0 ;  /* 0x0000000000007941 */ /* 0x000fea0003800200 */
.L_x_4793:
[----:B-----5:R4:W-:Y:S02]  /*9ab0*/  STS.128 [R137+0x1800], R20 ;  /* 0x0018001489007388 */ /* 0x0209e40000000c00 */
.L_x_4792:
[----:B------:R-:W-:Y:S05]  /*9ac0*/  BSYNC.RECONVERGENT B1 ;  /* 0x0000000000017941 */ /* 0x000fea0003800200 */
.L_x_4791:
        /* <DEDUP_REMOVED lines=87> */
.L_x_4796:
[----:B------:R-:W-:Y:S05]  /*a040*/  BSYNC.RECONVERGENT B0 ;  /* 0x0000000000007941 */ /* 0x000fea0003800200 */
.L_x_4795:
[----:B-----5:R1:W-:Y:S02]  /*a050*/  STS.128 [R137+0x2800], R4 ;  /* 0x0028000489007388 */ /* 0x0203e40000000c00 */
.L_x_4751:
[----:B------:R-:W-:Y:S05]  /*a060*/  BSYNC.RECONVERGENT B3 ;  /* 0x0000000000037941 */ /* 0x000fea0003800200 */
.L_x_4746:
        /* <DEDUP_REMOVED lines=26> */
.L_x_4799:
[----:B------:R2:W-:Y:S02]  /*a210*/  STS.128 [R137+0x5000], RZ ;  /* 0x005000ff89007388 */ /* 0x0005e40000000c00 */
.L_x_4798:
[----:B------:R-:W-:Y:S05]  /*a220*/  BSYNC.RECONVERGENT B0 ;  /* 0x0000000000007941 */ /* 0x000fea0003800200 */
.L_x_4797:
        /* <DEDUP_REMOVED lines=25> */
.L_x_4801:
[----:B------:R-:W-:Y:S05]  /*a3c0*/  BSYNC.RECONVERGENT B0 ;  /* 0x0000000000007941 */ /* 0x000fea0003800200 */
.L_x_4800:
[----:B------:R-:W2:Y:S01]  /*a3d0*/  LDCU.64 UR8, c[0x0][0x540] ;  /* 0x0000a800ff0877ac */ /* 0x000ea20008000a00 */
[----:B------:R-:W-:Y:S01]  /*a3e0*/  IMAD.MOV.U32 R135, RZ, RZ, RZ ;  /* 0x000000ffff877224 */ /* 0x000fe200078e00ff */
[----:B------:R-:W0:Y:S01]  /*a3f0*/  LDGDEPBAR ;  /* 0x00000000000079af */ /* 0x000e220000000000 */
[----:B------:R-:W4:Y:S01]  /*a400*/  LDCU UR5, c[0x0][0x508] ;  /* 0x0000a100ff0577ac */ /* 0x000f220008000800 */
[C---:B--23-5:R-:W-:Y:S01]  /*a410*/  IMAD.WIDE.U32 R6, R129.reuse, UR8, R134 ;  /* 0x0000000881067c25 */ /* 0x06cfe2000f8e0086 */
[----:B------:R-:W2:Y:S03]  /*a420*/  LDCU UR8, c[0x0][0x458] ;  /* 0x00008b00ff0877ac */ /* 0x000ea60008000800 */
[----:B------:R-:W-:Y:S01]  /*a430*/  IMAD R0, R129, UR9, R7 ;  /* 0x0000000981007c24 */ /* 0x000fe2000f8e0207 */
[----:B-1----:R-:W-:Y:S01]  /*a440*/  LEA R8, P0, R6, R2, 0x2 ;  /* 0x0000000206087211 */ /* 0x002fe200078010ff */
[----:B------:R-:W-:Y:S01]  /*a450*/  IMAD.SHL.U32 R4, R90, 0x20, RZ ;  /* 0x000000205a047824 */ /* 0x000fe200078e00ff */
[----:B------:R-:W-:Y:S01]  /*a460*/  LOP3.LUT R96, R96, 0x7, RZ, 0xc0, !PT ;  /* 0x0000000760607812 */ /* 0x000fe200078ec0ff */
[----:B------:R-:W-:-:S04]  /*a470*/  DEPBAR.LE SB0, 0x0 ;  /* 0x000080000000791a */ /* 0x000fc80000000000 */
[----:B------:R-:W-:-:S06]  /*a480*/  LEA.HI.X R9, R6, R3, R0, 0x2, P0 ;  /* 0x0000000306097211 */ /* 0x000fcc00000f1400 */
[----:B------:R-:W3:Y:S01]  /*a490*/  LDG.E R9, desc[UR6][R8.64] ;  /* 0x0000000608097981 */ /* 0x000ee2000c1e1900 */
[----:B--2---:R-:W3:Y:S01]  /*a4a0*/  MUFU.RCP R0, UR8 ;  /* 0x0000000800007d08 */ /* 0x004ee20008001000 */
[----:B------:R-:W-:Y:S01]  /*a4b0*/  LOP3.LUT R7, R57, 0x1f0, RZ, 0xc0, !PT ;  /* 0x000001f039077812 */ /* 0x000fe200078ec0ff */
[----:B------:R-:W-:Y:S01]  /*a4c0*/  IMAD.SHL.U32 R6, R90, 0x4, RZ ;  /* 0x000000045a067824 */ /* 0x000fe200078e00ff */
[----:B------:R-:W-:Y:S01]  /*a4d0*/  LOP3.LUT R3, R4, 0xc0, RZ, 0xc0, !PT ;  /* 0x000000c004037812 */ /* 0x000fe200078ec0ff */
[----:B------:R-:W-:Y:S01]  /*a4e0*/  BSSY.RECONVERGENT B0, `(.L_x_4802) ;  /* 0x0000027000007945 */ /* 0x000fe20003800200 */
[----:B------:R-:W-:Y:S01]  /*a4f0*/  IADD3 R2, PT, PT, R7, 0x1, R130 ;  /* 0x0000000107027810 */ /* 0x000fe20007ffe082 */
[----:B------:R-:W-:Y:S01]  /*a500*/  IMAD.SHL.U32 R7, R90, 0x10, RZ ;  /* 0x000000105a077824 */ /* 0x000fe200078e00ff */
[----:B------:R-:W-:Y:S02]  /*a510*/  LOP3.LUT R6, R3, 0x18, R6, 0xf8, !PT ;  /* 0x0000001803067812 */ /* 0x000fe400078ef806 */
[----:B------:R-:W-:-:S02]  /*a520*/  IADD3 R3, PT, PT, -R131, R2, R96 ;  /* 0x0000000283037210 */ /* 0x000fc40007ffe160 */
[----:B------:R-:W-:Y:S02]  /*a530*/  LOP3.LUT R44, R4, 0x120, RZ, 0xc0, !PT ;  /* 0x00000120042c7812 */ /* 0x000fe400078ec0ff */
[----:B----4-:R-:W-:Y:S02]  /*a540*/  IADD3 R3, PT, PT, R3, UR5, R56 ;  /* 0x0000000503037c10 */ /* 0x010fe4000fffe038 */
[----:B------:R-:W-:Y:S02]  /*a550*/  LOP3.LUT R119, R7, 0x3e00, RZ, 0xc0, !PT ;  /* 0x00003e0007777812 */ /* 0x000fe400078ec0ff */
[----:B------:R-:W-:Y:S01]  /*a560*/  LOP3.LUT R47, R6, 0x8, R57, 0x78, !PT ;  /* 0x00000008062f7812 */ /* 0x000fe200078e7839 */
        /* <DEDUP_REMOVED lines=25> */
.L_x_4804:
[----:B------:R2:W-:Y:S01]  /*a700*/  STS.128 [R137+0x8000], RZ ;  /* 0x008000ff89007388 */ /* 0x0005e20000000c00 */
[----:B------:R-:W-:Y:S05]  /*a710*/  BRA `(.L_x_4805) ;  /* 0x00000000000c7947 */ /* 0x000fea0003800000 */
.L_x_4803:
[----:B------:R1:W-:Y:S04]  /*a720*/  STS.128 [R137+0x6000], RZ ;  /* 0x006000ff89007388 */ /* 0x0003e80000000c00 */
[----:B------:R1:W-:Y:S04]  /*a730*/  STS.128 [R137+0x7000], RZ ;  /* 0x007000ff89007388 */ /* 0x0003e80000000c00 */
[----:B------:R1:W-:Y:S02]  /*a740*/  STS.128 [R137+0x8000], RZ ;  /* 0x008000ff89007388 */ /* 0x0003e40000000c00 */
.L_x_4805:
[----:B------:R-:W-:Y:S05]  /*a750*/  BSYNC.RECONVERGENT B0 ;  /* 0x0000000000007941 */ /* 0x000fea0003800200 */
.L_x_4802:
        /* <DEDUP_REMOVED lines=30> */
.L_x_4808:
[----:B------:R1:W-:Y:S02]  /*a940*/  STS.128 [R137+0x8800], RZ ;  /* 0x008800ff89007388 */ /* 0x0003e40000000c00 */
.L_x_4807:
[----:B------:R-:W-:Y:S05]  /*a950*/  BSYNC.RECONVERGENT B0 ;  /* 0x0000000000007941 */ /* 0x000fea0003800200 */
.L_x_4806:
[----:B------:R-:W-:Y:S01]  /*a960*/  LOP3.LUT R7, R7, 0x100, RZ, 0xc0, !PT ;  /* 0x0000010007077812 */ /* 0x000fe200078ec0ff */
[----:B------:R-:W-:Y:S01]  /*a970*/  IMAD.MOV.U32 R46, RZ, RZ, 0x20 ;  /* 0x00000020ff2e7424 */ /* 0x000fe200078e00ff */
[----:B------:R-:W-:Y:S01]  /*a980*/  LOP3.LUT R118, R6, 0x8, R90, 0x78, !PT ;  /* 0x0000000806767812 */ /* 0x000fe200078e785a */
[----:B------:R-:W5:Y:S01]  /*a990*/  LDCU UR5, c[0x0][0x50c] ;  /* 0x0000a180ff0577ac */ /* 0x000f620008000800 */
        /* <DEDUP_REMOVED lines=12> */
[----:B------:R-:W2:Y:S01]  /*aa60*/  LDSM.16.M88.4 R24, [R118+0x3000] ;  /* 0x003000007618783b */ /* 0x000ea20000000200 */
[----:B------:R-:W-:Y:S02]  /*aa70*/  IMAD.IADD R57, R118, 0x1, R46 ;  /* 0x0000000176397824 */ /* 0x000fe400078e022e */
[----:B------:R-:W-:Y:S01]  /*aa80*/  IMAD R3, R2, 0x2, R45 ;  /* 0x0000000202037824 */ /* 0x000fe200078e022d */
[----:B------:R-:W3:Y:S03]  /*aa90*/  LDSM.16.M88.4 R64, [R118+0x3400] ;  /* 0x003400007640783b */ /* 0x000ee60000000200 */
[----:B------:R-:W-:Y:S01]  /*aaa0*/  VIADD R2, R3, 0x38 ;  /* 0x0000003803027836 */ /* 0x000fe20000000000 */
[----:B------:R-:W4:Y:S04]  /*aab0*/  LDSM.16.M88.4 R52, [R118+0x3800] ;  /* 0x003800007634783b */ /* 0x000f280000000200 */
[----:B------:R-:W5:Y:S01]  /*aac0*/  LDSM.16.M88.4 R36, [R118+0x3c00] ;  /* 0x003c00007624783b */ /* 0x000f620000000200 */
[----:B------:R-:W-:-:S02]  /*aad0*/  ISETP.GE.AND P5, PT, R2, R91, PT ;  /* 0x0000005b0200720c */ /* 0x000fc40003fa6270 */
[----:B------:R-:W-:Y:S01]  /*aae0*/  ISETP.GE.AND P2, PT, R2, R104, PT ;  /* 0x000000680200720c */ /* 0x000fe20003f46270 */
[----:B------:R-:W-:Y:S01]  /*aaf0*/  LDSM.16.M88.4 R4, [R58] ;  /* 0x000000003a04783b */ /* 0x000fe20000000200 */
[----:B------:R-:W-:-:S03]  /*ab00*/  I2FP.F32.U32 R2, R2 ;  /* 0x0000000200027245 */ /* 0x000fc60000201000 */
        /* <DEDUP_REMOVED lines=25> */
[----:B------:R-:W-:Y:S01]  /*aca0*/  HMMA.16816.F32.BF16 R52, R4, R18, R52 ;  /* 0x000000120434723c */ /* 0x000fe20000041834 */
[----:B------:R-:W5:Y:S07]  /*acb0*/  LDSM.16.M88.4 R16, [R118+0x5000] ;  /* 0x005000007610783b */ /* 0x000f6e0000000200 */
[C---:B------:R-:W-:Y:S08]  /*acc0*/  HMMA.16816.F32.BF16 R12, R92.reuse, R28, R12 ;  /* 0x0000001c5c0c723c */ /* 0x040ff0000004180c */
[----:B------:R-:W-:Y:S01]  /*acd0*/  HMMA.16816.F32.BF16 R24, R92, R30, R24 ;  /* 0x0000001e5c18723c */ /* 0x000fe20000041818 */
[----:B------:R-:W-:Y:S07]  /*ace0*/  LDSM.16.M88.4 R28, [R57+0x4800] ;  /* 0x00480000391c783b */ /* 0x000fee0000000200 */
[C---:B-1----:R-:W-:Y:S08]  /*acf0*/  HMMA.16816.F32.BF16 R48, R4.reuse, R8, R48 ;  /* 0x000000080430723c */ /* 0x042ff00000041830 */
[----:B------:R-:W-:Y:S01]  /*ad00*/  HMMA.16816.F32.BF16 R40, R4, R10, R40 ;  /* 0x0000000a0428723c */ /* 0x000fe20000041828 */
[----:B------:R-:W-:Y:S04]  /*ad10*/  LDSM.16.M88.4 R8, [R58+0x2000] ;  /* 0x002000003a08783b */ /* 0x000fe80000000200 */
[----:B------:R-:W1:Y:S03]  /*ad20*/  LDSM.16.M88.4 R4, [R57+0x5000] ;  /* 0x005000003904783b */ /* 0x000e660000000200 */
        /* <DEDUP_REMOVED lines=12> */
[----:B------:R-:W-:Y:S07]  /*adf0*/  LDSM.16.M88.4 R16, [R57+0x5400] ;  /* 0x005400003910783b */ /* 0x000fee0000000200 */
[C---:B------:R-:W-:Y:S08]  /*ae00*/  HMMA.16816.F32.BF16 R60, R92.reuse, R76, R60 ;  /* 0x0000004c5c3c723c */ /* 0x040ff0000004183c */
[----:B------:R-:W-:Y:S08]  /*ae10*/  HMMA.16816.F32.BF16 R52, R92, R78, R52 ;  /* 0x0000004e5c34723c */ /* 0x000ff00000041834 */
[C---:B-1----:R-:W-:Y:S08]  /*ae20*/  HMMA.16816.F32.BF16 R12, R8.reuse, R4, R12 ;  /* 0x00000004080c723c */ /* 0x042ff0000004180c */
[----:B------:R-:W-:Y:S01]  /*ae30*/  HMMA.16816.F32.BF16 R24, R8, R6, R24 ;  /* 0x000000060818723c */ /* 0x000fe20000041818 */
[----:B------:R-:W-:Y:S07]  /*ae40*/  LDSM.16.M88.4 R4, [R118+0x5c00] ;  /* 0x005c00007604783b */ /* 0x000fee0000000200 */
[----:B------:R-:W-:Y:S03]  /*ae50*/  HMMA.16816.F32.BF16 R60, R36, R28, R60 ;  /* 0x0000001c243c723c */ /* 0x000fe6000004183c */
[----:B------:R-:W-:Y:S01]  /*ae60*/  FMUL.FTZ R12, R12, UR5 ;  /* 0x000000050c0c7c20 */ /* 0x000fe20008410000 */
[----:B------:R-:W-:-:S03]  /*ae70*/  FMUL.FTZ R77, R13, UR5 ;  /* 0x000000050d4d7c20 */ /* 0x000fc60008410000 */
[----:B------:R1:W-:Y:S01]  /*ae80*/  MUFU.TANH R59, R12 ;  /* 0x0000000c003b7308 */ /* 0x0003e20000002400 */
[----:B------:R-:W-:Y:S01]  /*ae90*/  HMMA.16816.F32.BF16 R52, R36, R30, R52 ;  /* 0x0000001e2434723c */ /* 0x000fe20000041834 */
[----:B------:R-:W4:Y:S02]  /*aea0*/  LDSM.16.M88.4 R28, [R118+0x5800] ;  /* 0x00580000761c783b */ /* 0x000f240000000200 */
[----:B------:R-:W-:Y:S01]  /*aeb0*/  FMUL.FTZ R27, R27, UR5 ;  /* 0x000000051b1b7c20 */ /* 0x000fe20008410000 */
[----:B------:R-:W-:-:S03]  /*aec0*/  FMUL.FTZ R24, R24, UR5 ;  /* 0x0000000518187c20 */ /* 0x000fc60008410000 */
[----:B------:R-:W-:Y:S01]  /*aed0*/  MUFU.TANH R77, R77 ;  /* 0x0000004d004d7308 */ /* 0x000fe20000002400 */
[C---:B--2---:R-:W-:Y:S07]  /*aee0*/  HMMA.16816.F32.BF16 R68, R20.reuse, R32, R68 ;  /* 0x000000201444723c */ /* 0x044fee0000041844 */
[----:B------:R-:W-:Y:S01]  /*aef0*/  MUFU.TANH R27, R27 ;  /* 0x0000001b001b7308 */ /* 0x000fe20000002400 */
[----:B------:R-:W-:Y:S01]  /*af00*/  HMMA.16816.F32.BF16 R64, R20, R34, R64 ;  /* 0x000000221440723c */ /* 0x000fe20000041840 */
[----:B------:R-:W2:Y:S07]  /*af10*/  LDSM.16.M88.4 R32, [R57+0x5c00] ;  /* 0x005c00003920783b */ /* 0x000eae0000000200 */
[C---:B---3--:R-:W-:Y:S08]  /*af20*/  HMMA.16816.F32.BF16 R40, R36.reuse, R74, R40 ;  /* 0x0000004a2428723c */ /* 0x048ff00000041828 */
[----:B------:R-:W-:Y:S01]  /*af30*/  HMMA.16816.F32.BF16 R48, R36, R72, R48 ;  /* 0x000000482430723c */ /* 0x000fe20000041830 */
[----:B------:R-:W-:Y:S01]  /*af40*/  FMUL.FTZ R73, R14, UR5 ;  /* 0x000000050e497c20 */ /* 0x000fe20008410000 */
[----:B------:R-:W-:Y:S01]  /*af50*/  FMUL.FTZ R37, R15, UR5 ;  /* 0x000000050f257c20 */ /* 0x000fe20008410000 */
[----:B------:R-:W-:Y:S01]  /*af60*/  MUFU.TANH R39, R24 ;  /* 0x0000001800277308 */ /* 0x000fe20000002400 */
[----:B-1----:R-:W1:Y:S01]  /*af70*/  LDSM.16.M88.4 R12, [R57+0x5800] ;  /* 0x00580000390c783b */ /* 0x002e620000000200 */
[----:B------:R-:W-:-:S04]  /*af80*/  DEPBAR.LE SB0, 0x0 ;  /* 0x000080000000791a */ /* 0x000fc80000000000 */
[C---:B----4-:R-:W-:Y:S02]  /*af90*/  HMMA.16816.F32.BF16 R60, R20.reuse, R28, R60 ;  /* 0x0000001c143c723c */ /* 0x050fe4000004183c */
[----:B------:R-:W3:Y:S06]  /*afa0*/  MUFU.TANH R37, R37 ;  /* 0x0000002500257308 */ /* 0x000eec0000002400 */
[----:B------:R-:W-:Y:S01]  /*afb0*/  HMMA.16816.F32.BF16 R40, R20, R6, R40 ;  /* 0x000000061428723c */ /* 0x000fe20000041828 */
[----:B------:R-:W-:Y:S01]  /*afc0*/  VIADD R6, R3, 0x1 ;  /* 0x0000000103067836 */ /* 0x000fe20000000000 */
[----:B------:R-:W-:Y:S04]  /*afd0*/  MUFU.TANH R73, R73 ;  /* 0x0000004900497308 */ /* 0x000fe80000002400 */
[----:B------:R-:W-:-:S02]  /*afe0*/  ISETP.GE.AND P4, PT, R6, R91, PT ;  /* 0x0000005b0600720c */ /* 0x000fc40003f86270 */
[----:B------:R-:W-:Y:S01]  /*aff0*/  HMMA.16816.F32.BF16 R52, R20, R30, R52 ;  /* 0x0000001e1434723c */ /* 0x000fe20000041834 */
[----:B------:R-:W-:Y:S01]  /*b000*/  BAR.SYNC.DEFER_BLOCKING 0x0 ;  /* 0x0000000000007b1d */ /* 0x000fe20000010000 */
[----:B------:R-:W-:Y:S02]  /*b010*/  ISETP.GE.AND P1, PT, R6, R104, PT ;  /* 0x000000680600720c */ /* 0x000fe40003f26270 */
[----:B------:R-:W-:-:S04]  /*b020*/  I2FP.F32.U32 R6, R6 ;  /* 0x0000000600067245 */ /* 0x000fc80000201000 */
[----:B------:R-:W-:Y:S01]  /*b030*/  HMMA.16816.F32.BF16 R48, R20, R4, R48 ;  /* 0x000000041430723c */ /* 0x000fe20000041830 */
[C---:B------:R-:W-:Y:S02]  /*b040*/  VIADD R4, R3.reuse, 0x8 ;  /* 0x0000000803047836 */ /* 0x040fe40000000000 */
[----:B---3--:R-:W-:Y:S01]  /*b050*/  FFMA.FTZ R37, R0, R6, R37 ;  /* 0x0000000600257223 */ /* 0x008fe20000010025 */
[----:B------:R-:W-:Y:S02]  /*b060*/  VIADD R20, R3, 0x21 ;  /* 0x0000002103147836 */ /* 0x000fe40000000000 */
[C---:B------:R-:W-:Y:S02]  /*b070*/  ISETP.GE.AND P0, PT, R4.reuse, R91, PT ;  /* 0x0000005b0400720c */ /* 0x040fe40003f06270 */
[----:B--2---:R-:W-:Y:S01]  /*b080*/  HMMA.16816.F32.BF16 R40, R8, R34, R40 ;  /* 0x000000220828723c */ /* 0x004fe20000041828 */
[----:B------:R-:W-:Y:S02]  /*b090*/  ISETP.GE.AND P6, PT, R4, R104, PT ;  /* 0x000000680400720c */ /* 0x000fe40003fc6270 */
[----:B------:R-:W-:-:S05]  /*b0a0*/  I2FP.F32.U32 R4, R4 ;  /* 0x0000000400047245 */ /* 0x000fca0000201000 */
[----:B------:R-:W-:Y:S01]  /*b0b0*/  HMMA.16816.F32.BF16 R68, R8, R16, R68 ;  /* 0x000000100844723c */ /* 0x000fe20000041844 */
[----:B------:R-:W-:Y:S01]  /*b0c0*/  FMUL.FTZ R17, R25, UR5 ;  /* 0x0000000519117c20 */ /* 0x000fe20008410000 */
[----:B------:R-:W-:Y:S01]  /*b0d0*/  FMUL.FTZ R25, R26, UR5 ;  /* 0x000000051a197c20 */ /* 0x000fe20008410000 */
[----:B------:R-:W-:-:S04]  /*b0e0*/  VIADD R16, R3, 0x18 ;  /* 0x0000001803107836 */ /* 0x000fc80000000000 */
[----:B------:R-:W-:Y:S01]  /*b0f0*/  MUFU.TANH R17, R17 ;  /* 0x0000001100117308 */ /* 0x000fe20000002400 */
[C---:B------:R-:W-:Y:S01]  /*b100*/  HMMA.16816.F32.BF16 R64, R8.reuse, R18, R64 ;  /* 0x000000120840723c */ /* 0x040fe20000041840 */
[----:B------:R-:W-:Y:S02]  /*b110*/  VIADD R18, R3, 0x20 ;  /* 0x0000002003127836 */ /* 0x000fe40000000000 */
[----:B------:R-:W-:Y:S01]  /*b120*/  FMUL.FTZ R29, R42, UR5 ;  /* 0x000000052a1d7c20 */ /* 0x000fe20008410000 */
[----:B------:R-:W-:Y:S01]  /*b130*/  FMUL.FTZ R41, R41, UR5 ;  /* 0x0000000529297c20 */ /* 0x000fe20008410000 */
[----:B------:R-:W-:Y:S02]  /*b140*/  FMUL.FTZ R43, R43, UR5 ;  /* 0x000000052b2b7c20 */ /* 0x000fe40008410000 */
[----:B------:R-:W-:Y:S01]  /*b150*/  MUFU.TANH R25, R25 ;  /* 0x0000001900197308 */ /* 0x000fe20000002400 */
[----:B-1----:R-:W-:Y:S01]  /*b160*/  HMMA.16816.F32.BF16 R60, R8, R12, R60 ;  /* 0x0000000c083c723c */ /* 0x002fe2000004183c */
[----:B------:R-:W-:-:S02]  /*b170*/  FFMA.FTZ R12, R0, R4, R39 ;  /* 0x00000004000c7223 */ /* 0x000fc40000010027 */
[----:B------:R-:W-:Y:S01]  /*b180*/  FMUL.FTZ R7, R68, UR5 ;  /* 0x0000000544077c20 */ /* 0x000fe20008410000 */
[----:B------:R-:W-:Y:S01]  /*b190*/  FMUL.FTZ R19, R69, UR5 ;  /* 0x0000000545137c20 */ /* 0x000fe20008410000 */
[----:B------:R-:W-:Y:S01]  /*b1a0*/  FMUL.FTZ R5, R70, UR5 ;  /* 0x0000000546057c20 */ /* 0x000fe20008410000 */
[----:B------:R-:W-:Y:S01]  /*b1b0*/  FMUL.FTZ R13, R71, UR5 ;  /* 0x00000005470d7c20 */ /* 0x000fe20008410000 */
[----:B------:R-:W1:Y:S01]  /*b1c0*/  MUFU.TANH R29, R29 ;  /* 0x0000001d001d7308 */ /* 0x000e620000002400 */
[----:B------:R-:W-:Y:S01]  /*b1d0*/  HMMA.16816.F32.BF16 R52, R8, R14, R52 ;  /* 0x0000000e0834723c */ /* 0x000fe20000041834 */
[----:B------:R-:W-:Y:S02]  /*b1e0*/  FSEL R12, R12, -INF , !P0 ;  /* 0xff8000000c0c7808 */ /* 0x000fe40004000000 */
[----:B------:R-:W-:Y:S01]  /*b1f0*/  FMUL.FTZ R21, R64, UR5 ;  /* 0x0000000540157c20 */ /* 0x000fe20008410000 */
[----:B------:R-:W-:Y:S01]  /*b200*/  FMUL.FTZ R15, R65, UR5 ;  /* 0x00000005410f7c20 */ /* 0x000fe20008410000 */
[----:B------:R-:W-:-:S02]  /*b210*/  FMUL.FTZ R67, R67, UR5 ;  /* 0x0000000543437c20 */ /* 0x000fc40008410000 */
[----:B------:R-:W-:Y:S01]  /*b220*/  MUFU.TANH R7, R7 ;  /* 0x0000000700077308 */ /* 0x000fe20000002400 */
[----:B------:R-:W-:Y:S01]  /*b230*/  HMMA.16816.F32.BF16 R48, R8, R32, R48 ;  /* 0x000000200830723c */ /* 0x000fe20000041830 */
[----:B------:R-:W-:Y:S01]  /*b240*/  FMUL.FTZ R11, R40, UR5 ;  /* 0x00000005280b7c20 */ /* 0x000fe20008410000 */
[----:B------:R-:W-:Y:S02]  /*b250*/  VIADD R8, R3, 0x9 ;  /* 0x0000000903087836 */ /* 0x000fe40000000000 */
[----:B------:R-:W-:Y:S01]  /*b260*/  FMUL.FTZ R9, R66, UR5 ;  /* 0x0000000542097c20 */ /* 0x000fe20008410000 */
[----:B------:R-:W-:Y:S01]  /*b270*/  FMUL.FTZ R60, R60, UR5 ;  /* 0x000000053c3c7c20 */ /* 0x000fe20008410000 */
[----:B------:R-:W-:Y:S01]  /*b280*/  FMUL.FTZ R62, R62, UR5 ;  /* 0x000000053e3e7c20 */ /* 0x000fe20008410000 */
[----:B------:R-:W-:Y:S01]  /*b290*/  FMUL.FTZ R61, R61, UR5 ;  /* 0x000000053d3d7c20 */ /* 0x000fe20008410000 */
[----:B------:R-:W2:Y:S01]  /*b2a0*/  MUFU.TANH R11, R11 ;  /* 0x0000000b000b7308 */ /* 0x000ea20000002400 */
[----:B------:R-:W-:Y:S01]  /*b2b0*/  ISETP.GE.AND P3, PT, R8, R91, PT ;  /* 0x0000005b0800720c */ /* 0x000fe20003f66270 */
[----:B-1----:R-:W-:Y:S01]  /*b2c0*/  FFMA.FTZ R29, R0, R2, R29 ;  /* 0x00000002001d7223 */ /* 0x002fe2000001001d */
[----:B------:R-:W-:Y:S01]  /*b2d0*/  FMUL.FTZ R63, R63, UR5 ;  /* 0x000000053f3f7c20 */ /* 0x000fe20008410000 */
[----:B------:R-:W-:Y:S01]  /*b2e0*/  FMUL.FTZ R52, R52, UR5 ;  /* 0x0000000534347c20 */ /* 0x000fe20008410000 */
[----:B------:R-:W-:Y:S01]  /*b2f0*/  FMUL.FTZ R54, R54, UR5 ;  /* 0x0000000536367c20 */ /* 0x000fe20008410000 */
[----:B------:R-:W-:Y:S01]  /*b300*/  FMUL.FTZ R53, R53, UR5 ;  /* 0x0000000535357c20 */ /* 0x000fe20008410000 */
[----:B------:R-:W-:Y:S01]  /*b310*/  FSEL R29, R29, -INF , !P2 ;  /* 0xff8000001d1d7808 */ /* 0x000fe20005000000 */
[----:B------:R-:W-:Y:S01]  /*b320*/  MUFU.TANH R19, R19 ;  /* 0x0000001300137308 */ /* 0x000fe20000002400 */
[----:B------:R-:W-:-:S02]  /*b330*/  FMUL.FTZ R55, R55, UR5 ;  /* 0x0000000537377c20 */ /* 0x000fc40008410000 */
[----:B------:R-:W-:Y:S01]  /*b340*/  FMUL.FTZ R50, R50, UR5 ;  /* 0x0000000532327c20 */ /* 0x000fe20008410000 */
[----:B------:R-:W-:Y:S01]  /*b350*/  FMUL.FTZ R48, R48, UR5 ;  /* 0x0000000530307c20 */ /* 0x000fe20008410000 */
[----:B------:R-:W-:Y:S01]  /*b360*/  FMUL.FTZ R49, R49, UR5 ;  /* 0x0000000531317c20 */ /* 0x000fe20008410000 */
[----:B------:R-:W-:Y:S02]  /*b370*/  FMUL.FTZ R51, R51, UR5 ;  /* 0x0000000533337c20 */ /* 0x000fe40008410000 */
[----:B------:R-:W1:Y:S01]  /*b380*/  MUFU.TANH R5, R5 ;  /* 0x0000000500057308 */ /* 0x000e620000002400 */
[C---:B--2---:R-:W-:Y:S01]  /*b390*/  FFMA.FTZ R108, R0.reuse, R2, R11 ;  /* 0x00000002006c7223 */ /* 0x044fe2000001000b */
[C---:B------:R-:W-:Y:S01]  /*b3a0*/  FFMA.FTZ R2, R0.reuse, R6, R77 ;  /* 0x0000000600027223 */ /* 0x040fe2000001004d */
[----:B------:R-:W-:Y:S01]  /*b3b0*/  FFMA.FTZ R11, R0, R4, R25 ;  /* 0x00000004000b7223 */ /* 0x000fe20000010019 */
[----:B------:R-:W-:Y:S02]  /*b3c0*/  VIADD R4, R3, 0x10 ;  /* 0x0000001003047836 */ /* 0x000fe40000000000 */
[----:B------:R-:W-:-:S02]  /*b3d0*/  FSEL R108, R108, -INF , !P5 ;  /* 0xff8000006c6c7808 */ /* 0x000fc40006800000 */
[----:B------:R-:W-:Y:S01]  /*b3e0*/  ISETP.GE.AND P5, PT, R8, R104, PT ;  /* 0x000000680800720c */ /* 0x000fe20003fa6270 */
[----:B------:R-:W-:Y:S01]  /*b3f0*/  MUFU.TANH R21, R21 ;  /* 0x0000001500157308 */ /* 0x000fe20000002400 */
[----:B------:R-:W-:Y:S02]  /*b400*/  I2FP.F32.U32 R8, R8 ;  /* 0x0000000800087245 */ /* 0x000fe40000201000 */
[----:B------:R-:W-:Y:S02]  /*b410*/  FSEL R2, R2, -INF , !P4 ;  /* 0xff80000002027808 */ /* 0x000fe40006000000 */
[----:B------:R-:W-:Y:S01]  /*b420*/  ISETP.GE.AND P2, PT, R4, R91, PT ;  /* 0x0000005b0400720c */ /* 0x000fe20003f46270 */
[CC--:B------:R-:W-:Y:S01]  /*b430*/  FFMA.FTZ R6, R0.reuse, R8.reuse, R17 ;  /* 0x0000000800067223 */ /* 0x0c0fe20000010011 */
[----:B------:R-:W-:Y:S01]  /*b440*/  FFMA.FTZ R27, R0, R8, R27 ;  /* 0x00000008001b7223 */ /* 0x000fe2000001001b */
[----:B------:R-:W2:Y:S01]  /*b450*/  MUFU.TANH R13, R13 ;  /* 0x0000000d000d7308 */ /* 0x000ea20000002400 */
[----:B------:R-:W-:Y:S01]  /*b460*/  VIADD R8, R3, 0x11 ;  /* 0x0000001103087836 */ /* 0x000fe20000000000 */
[----:B------:R-:W-:-:S02]  /*b470*/  ISETP.GE.AND P4, PT, R4, R104, PT ;  /* 0x000000680400720c */ /* 0x000fc40003f86270 */
[----:B------:R-:W-:Y:S02]  /*b480*/  FSEL R17, R37, -INF , !P1 ;  /* 0xff80000025117808 */ /* 0x000fe40004800000 */
[----:B------:R-:W-:Y:S02]  /*b490*/  I2FP.F32.U32 R4, R4 ;  /* 0x0000000400047245 */ /* 0x000fe40000201000 */
[----:B------:R-:W3:Y:S01]  /*b4a0*/  MUFU.TANH R9, R9 ;  /* 0x0000000900097308 */ /* 0x000ee20000002400 */
[CC--:B------:R-:W-:Y:S02]  /*b4b0*/  ISETP.GE.AND P1, PT, R8.reuse, R91.reuse, PT ;  /* 0x0000005b0800720c */ /* 0x0c0fe40003f26270 */
[----:B------:R-:W-:Y:S01]  /*b4c0*/  ISETP.GE.AND P0, PT, R8, R104, PT ;  /* 0x000000680800720c */ /* 0x000fe20003f06270 */
[C---:B------:R-:W-:Y:S01]  /*b4d0*/  FFMA.FTZ R7, R0.reuse, R4, R7 ;  /* 0x0000000400077223 */ /* 0x040fe20000010007 */
[----:B------:R-:W-:Y:S01]  /*b4e0*/  I2FP.F32.U32 R8, R8 ;  /* 0x0000000800087245 */ /* 0x000fe20000201000 */
[----:B-1----:R-:W-:Y:S01]  /*b4f0*/  FFMA.FTZ R4, R0, R4, R5 ;  /* 0x0000000400047223 */ /* 0x002fe20000010005 */
[----:B------:R-:W-:Y:S01]  /*b500*/  FSEL R11, R11, -INF , !P6 ;  /* 0xff8000000b0b7808 */ /* 0x000fe20007000000 */
[----:B------:R-:W1:Y:S01]  /*b510*/  MUFU.TANH R15, R15 ;  /* 0x0000000f000f7308 */ /* 0x000e620000002400 */
[----:B------:R-:W-:Y:S01]  /*b520*/  FSEL R6, R6, -INF , !P3 ;  /* 0xff80000006067808 */ /* 0x000fe20005800000 */
[----:B------:R-:W-:Y:S01]  /*b530*/  FFMA.FTZ R10, R0, R8, R19 ;  /* 0x00000008000a7223 */ /* 0x000fe20000010013 */
[C---:B------:R-:W-:Y:S01]  /*b540*/  ISETP.GE.AND P6, PT, R16.reuse, R91, PT ;  /* 0x0000005b1000720c */ /* 0x040fe20003fc6270 */
[----:B------:R-:W-:Y:S01]  /*b550*/  VIADD R19, R3, 0x19 ;  /* 0x0000001903137836 */ /* 0x000fe20000000000 */
[----:B------:R-:W-:Y:S01]  /*b560*/  ISETP.GE.AND P3, PT, R16, R104, PT ;  /* 0x000000681000720c */ /* 0x000fe20003f66270 */
[----:B--2---:R-:W-:Y:S01]  /*b570*/  FFMA.FTZ R8, R0, R8, R13 ;  /* 0x0000000800087223 */ /* 0x004fe2000001000d */
[----:B------:R-:W-:Y:S01]  /*b580*/  I2FP.F32.U32 R16, R16 ;  /* 0x0000001000107245 */ /* 0x000fe20000201000 */
[----:B------:R-:W2:Y:S01]  /*b590*/  MUFU.TANH R23, R60 ;  /* 0x0000003c00177308 */ /* 0x000ea20000002400 */
[----:B------:R-:W-:-:S02]  /*b5a0*/  FSEL R13, R27, -INF , !P5 ;  /* 0xff8000001b0d7808 */ /* 0x000fc40006800000 */
[----:B------:R-:W-:Y:S01]  /*b5b0*/  FSEL R14, R7, -INF , !P2 ;  /* 0xff800000070e7808 */ /* 0x000fe20005000000 */
[CC--:B------:R-:W-:Y:S01]  /*b5c0*/  FFMA.FTZ R21, R0.reuse, R16.reuse, R21 ;  /* 0x0000001000157223 */ /* 0x0c0fe20000010015 */
[----:B---3--:R-:W-:Y:S01]  /*b5d0*/  FFMA.FTZ R16, R0, R16, R9 ;  /* 0x0000001000107223 */ /* 0x008fe20000010009 */
[----:B------:R-:W-:Y:S02]  /*b5e0*/  FSEL R9, R4, -INF , !P4 ;  /* 0xff80000004097808 */ /* 0x000fe40006000000 */
[----:B------:R-:W3:Y:S01]  /*b5f0*/  MUFU.TANH R25, R62 ;  /* 0x0000003e00197308 */ /* 0x000ee20000002400 */
[----:B------:R-:W-:Y:S02]  /*b600*/  FSEL R10, R10, -INF , !P1 ;  /* 0xff8000000a0a7808 */ /* 0x000fe40004800000 */
[C---:B------:R-:W-:Y:S02]  /*b610*/  ISETP.GE.AND P5, PT, R19.reuse, R91, PT ;  /* 0x0000005b1300720c */ /* 0x040fe40003fa6270 */
[----:B------:R-:W-:-:S02]  /*b620*/  ISETP.GE.AND P2, PT, R19, R104, PT ;  /* 0x000000681300720c */ /* 0x000fc40003f46270 */
[----:B------:R-:W-:Y:S01]  /*b630*/  I2FP.F32.U32 R7, R19 ;  /* 0x0000001300077245 */ /* 0x000fe20000201000 */
[----:B------:R-:W4:Y:S01]  /*b640*/  MUFU.TANH R67, R67 ;  /* 0x0000004300437308 */ /* 0x000f220000002400 */
[C---:B------:R-:W-:Y:S02]  /*b650*/  ISETP.GE.AND P4, PT, R18.reuse, R91, PT ;  /* 0x0000005b1200720c */ /* 0x040fe40003f86270 */
[----:B------:R-:W-:Y:S01]  /*b660*/  ISETP.GE.AND P1, PT, R18, R104, PT ;  /* 0x000000681200720c */ /* 0x000fe20003f26270 */
[----:B-1----:R-:W-:Y:S01]  /*b670*/  FFMA.FTZ R4, R0, R7, R15 ;  /* 0x0000000700047223 */ /* 0x002fe2000001000f */
[----:B------:R-:W-:-:S03]  /*b680*/  I2FP.F32.U32 R18, R18 ;  /* 0x0000001200127245 */ /* 0x000fc60000201000 */
[----:B------:R-:W1:Y:S01]  /*b690*/  MUFU.TANH R61, R61 ;  /* 0x0000003d003d7308 */ /* 0x000e620000002400 */
[----:B------:R-:W-:Y:S01]  /*b6a0*/  FSEL R4, R4, -INF , !P5 ;  /* 0xff80000004047808 */ /* 0x000fe20006800000 */
[CC--:B--2---:R-:W-:Y:S01]  /*b6b0*/  FFMA.FTZ R102, R0.reuse, R18.reuse, R23 ;  /* 0x0000001200667223 */ /* 0x0c4fe20000010017 */
[----:B---3--:R-:W-:Y:S01]  /*b6c0*/  FFMA.FTZ R25, R0, R18, R25 ;  /* 0x0000001200197223 */ /* 0x008fe20000010019 */
[C---:B------:R-:W-:Y:S01]  /*b6d0*/  VIADD R18, R3.reuse, 0x28 ;  /* 0x0000002803127836 */ /* 0x040fe20000000000 */
[----:B------:R-:W-:Y:S01]  /*b6e0*/  FSEL R23, R16, -INF , !P3 ;  /* 0xff80000010177808 */ /* 0x000fe20005800000 */
[----:B------:R-:W-:Y:S01]  /*b6f0*/  VIADD R16, R3, 0x29 ;  /* 0x0000002903107836 */ /* 0x000fe20000000000 */
[----:B------:R-:W-:Y:S01]  /*b700*/  FSEL R102, R102, -INF , !P4 ;  /* 0xff80000066667808 */ /* 0x000fe20006000000 */
[----:B------:R-:W2:Y:S01]  /*b710*/  MUFU.TANH R5, R52 ;  /* 0x0000003400057308 */ /* 0x000ea20000002400 */
[----:B----4-:R-:W-:Y:S01]  /*b720*/  FFMA.FTZ R67, R0, R7, R67 ;  /* 0x0000000700437223 */ /* 0x010fe20000010043 */
[----:B------:R-:W-:-:S02]  /*b730*/  FSEL R7, R8, -INF , !P0 ;  /* 0xff80000008077808 */ /* 0x000fc40004000000 */
[----:B------:R-:W-:Y:S02]  /*b740*/  FSEL R8, R21, -INF , !P6 ;  /* 0xff80000015087808 */ /* 0x000fe40007000000 */
[CC--:B------:R-:W-:Y:S02]  /*b750*/  ISETP.GE.AND P0, PT, R20.reuse, R91.reuse, PT ;  /* 0x0000005b1400720c */ /* 0x0c0fe40003f06270 */
[----:B------:R-:W3:Y:S01]  /*b760*/  MUFU.TANH R19, R54 ;  /* 0x0000003600137308 */ /* 0x000ee20000002400 */
[-C--:B------:R-:W-:Y:S02]  /*b770*/  ISETP.GE.AND P6, PT, R20, R104.reuse, PT ;  /* 0x000000681400720c */ /* 0x080fe40003fc6270 */
[C---:B------:R-:W-:Y:S02]  /*b780*/  ISETP.GE.AND P3, PT, R18.reuse, R91, PT ;  /* 0x0000005b1200720c */ /* 0x040fe40003f66270 */
[----:B------:R-:W-:Y:S02]  /*b790*/  ISETP.GE.AND P5, PT, R18, R104, PT ;  /* 0x000000681200720c */ /* 0x000fe40003fa6270 */
[----:B------:R-:W-:Y:S01]  /*b7a0*/  I2FP.F32.U32 R20, R20 ;  /* 0x0000001400147245 */ /* 0x000fe20000201000 */
[----:B------:R-:W4:Y:S01]  /*b7b0*/  MUFU.TANH R63, R63 ;  /* 0x0000003f003f7308 */ /* 0x000f220000002400 */
[----:B------:R-:W-:-:S02]  /*b7c0*/  I2FP.F32.U32 R18, R18 ;  /* 0x0000001200127245 */ /* 0x000fc40000201000 */
[----:B------:R-:W-:Y:S01]  /*b7d0*/  FSEL R105, R25, -INF , !P1 ;  /* 0xff80000019697808 */ /* 0x000fe20004800000 */
[----:B-1----:R-:W-:Y:S01]  /*b7e0*/  FFMA.FTZ R61, R0, R20, R61 ;  /* 0x00000014003d7223 */ /* 0x002fe2000001003d */
[----:B------:R-:W-:Y:S01]  /*b7f0*/  ISETP.GE.AND P4, PT, R16, R104, PT ;  /* 0x000000681000720c */ /* 0x000fe20003f86270 */
[CC--:B--2---:R-:W-:Y:S01]  /*b800*/  FFMA.FTZ R98, R0.reuse, R18.reuse, R5 ;  /* 0x0000001200627223 */ /* 0x0c4fe20000010005 */
[----:B------:R-:W-:Y:S01]  /*b810*/  FSEL R5, R67, -INF , !P2 ;  /* 0xff80000043057808 */ /* 0x000fe20005000000 */
[----:B------:R-:W1:Y:S01]  /*b820*/  MUFU.TANH R21, R50 ;  /* 0x0000003200157308 */ /* 0x000e620000002400 */
[----:B---3--:R-:W-:Y:S01]  /*b830*/  FFMA.FTZ R19, R0, R18, R19 ;  /* 0x0000001200137223 */ /* 0x008fe20000010013 */
[----:B------:R-:W-:Y:S01]  /*b840*/  VIADD R18, R3, 0x30 ;  /* 0x0000003003127836 */ /* 0x000fe20000000000 */
[----:B------:R-:W-:Y:S02]  /*b850*/  FSEL R100, R61, -INF , !P0 ;  /* 0xff8000003d647808 */ /* 0x000fe40004000000 */
[----:B------:R-:W-:-:S02]  /*b860*/  ISETP.GE.AND P2, PT, R16, R91, PT ;  /* 0x0000005b1000720c */ /* 0x000fc40003f46270 */
[C---:B------:R-:W-:Y:S01]  /*b870*/  ISETP.GE.AND P1, PT, R18.reuse, R91, PT ;  /* 0x0000005b1200720c */ /* 0x040fe20003f26270 */
[----:B------:R-:W2:Y:S01]  /*b880*/  MUFU.TANH R53, R53 ;  /* 0x0000003500357308 */ /* 0x000ea20000002400 */
[----:B------:R-:W-:Y:S01]  /*b890*/  ISETP.GE.AND P0, PT, R18, R104, PT ;  /* 0x000000681200720c */ /* 0x000fe20003f06270 */
[C---:B----4-:R-:W-:Y:S01]  /*b8a0*/  FFMA.FTZ R63, R0.reuse, R20, R63 ;  /* 0x00000014003f7223 */ /* 0x050fe2000001003f */
[----:B------:R-:W-:Y:S02]  /*b8b0*/  I2FP.F32.U32 R18, R18 ;  /* 0x0000001200127245 */ /* 0x000fe40000201000 */
[----:B------:R-:W-:Y:S02]  /*b8c0*/  I2FP.F32.U32 R16, R16 ;  /* 0x0000001000107245 */ /* 0x000fe40000201000 */
[----:B------:R-:W-:Y:S01]  /*b8d0*/  FSEL R115, R63, -INF , !P6 ;  /* 0xff8000003f737808 */ /* 0x000fe20007000000 */
[----:B------:R-:W3:Y:S01]  /*b8e0*/  MUFU.TANH R55, R55 ;  /* 0x0000003700377308 */ /* 0x000ee20000002400 */
[----:B-1----:R-:W-:Y:S01]  /*b8f0*/  FFMA.FTZ R21, R0, R18, R21 ;  /* 0x0000001200157223 */ /* 0x002fe20000010015 */
[----:B------:R-:W-:-:S02]  /*b900*/  FSEL R98, R98, -INF , !P3 ;  /* 0xff80000062627808 */ /* 0x000fc40005800000 */
[C---:B------:R-:W-:Y:S02]  /*b910*/  ISETP.GE.AND P6, PT, R3.reuse, R91, PT ;  /* 0x0000005b0300720c */ /* 0x040fe40003fc6270 */
[----:B------:R-:W-:Y:S02]  /*b920*/  ISETP.GE.AND P3, PT, R3, R104, PT ;  /* 0x000000680300720c */ /* 0x000fe40003f66270 */
[----:B------:R-:W1:Y:S01]  /*b930*/  MUFU.TANH R15, R48 ;  /* 0x00000030000f7308 */ /* 0x000e620000002400 */
[----:B--2---:R-:W-:Y:S01]  /*b940*/  FFMA.FTZ R53, R0, R16, R53 ;  /* 0x0000001000357223 */ /* 0x004fe20000010035 */
[----:B------:R-:W-:Y:S02]  /*b950*/  FSEL R95, R21, -INF , !P0 ;  /* 0xff800000155f7808 */ /* 0x000fe40004000000 */
[----:B------:R-:W-:Y:S02]  /*b960*/  ISETP.NE.AND P0, PT, R89, 0x1, PT ;  /* 0x000000015900780c */ /* 0x000fe40003f05270 */
[----:B------:R-:W-:-:S02]  /*b970*/  FSEL R101, R19, -INF , !P5 ;  /* 0xff80000013657808 */ /* 0x000fc40006800000 */
[----:B------:R-:W2:Y:S01]  /*b980*/  MUFU.TANH R49, R49 ;  /* 0x0000003100317308 */ /* 0x000ea20000002400 */
[C---:B---3--:R-:W-:Y:S01]  /*b990*/  FFMA.FTZ R55, R0.reuse, R16, R55 ;  /* 0x0000001000377223 */ /* 0x048fe20000010037 */
[----:B------:R-:W-:Y:S02]  /*b9a0*/  I2FP.F32.U32 R16, R3 ;  /* 0x0000000300107245 */ /* 0x000fe40000201000 */
[----:B------:R-:W-:Y:S02]  /*b9b0*/  FSEL R96, R53, -INF , !P2 ;  /* 0xff80000035607808 */ /* 0x000fe40005000000 */
[----:B------:R-:W-:Y:S01]  /*b9c0*/  FSEL R111, R55, -INF , !P4 ;  /* 0xff800000376f7808 */ /* 0x000fe20006000000 */
[C---:B------:R-:W-:Y:S01]  /*b9d0*/  FFMA.FTZ R59, R0.reuse, R16, R59 ;  /* 0x00000010003b7223 */ /* 0x040fe2000001003b */
[----:B------:R-:W3:Y:S01]  /*b9e0*/  MUFU.TANH R51, R51 ;  /* 0x0000003300337308 */ /* 0x000ee20000002400 */
[----:B-1----:R-:W-:Y:S01]  /*b9f0*/  FFMA.FTZ R15, R0, R18, R15 ;  /* 0x00000012000f7223 */ /* 0x002fe2000001000f */
[----:B------:R-:W-:-:S02]  /*ba00*/  VIADD R18, R3, 0x31 ;  /* 0x0000003103127836 */ /* 0x000fc40000000000 */
[----:B------:R-:W-:Y:S02]  /*ba10*/  VIADD R3, R3, 0x39 ;  /* 0x0000003903037836 */ /* 0x000fe40000000000 */
[----:B------:R-:W-:Y:S01]  /*ba20*/  FSEL R110, R15, -INF , !P1 ;  /* 0xff8000000f6e7808 */ /* 0x000fe20004800000 */
[----:B------:R-:W-:Y:S01]  /*ba30*/  FFMA.FTZ R15, R0, R16, R73 ;  /* 0x00000010000f7223 */ /* 0x000fe20000010049 */
[----:B------:R-:W1:Y:S01]  /*ba40*/  MUFU.TANH R41, R41 ;  /* 0x0000002900297308 */ /* 0x000e620000002400 */
[C---:B------:R-:W-:Y:S02]  /*ba50*/  ISETP.GE.AND P5, PT, R18.reuse, R91, PT ;  /* 0x0000005b1200720c */ /* 0x040fe40003fa6270 */
[----:B------:R-:W-:Y:S02]  /*ba60*/  ISETP.GE.AND P2, PT, R18, R104, PT ;  /* 0x000000681200720c */ /* 0x000fe40003f46270 */
[----:B------:R-:W-:Y:S02]  /*ba70*/  I2FP.F32.U32 R18, R18 ;  /* 0x0000001200127245 */ /* 0x000fe40000201000 */
[----:B------:R-:W-:Y:S01]  /*ba80*/  I2FP.F32.U32 R20, R3 ;  /* 0x0000000300147245 */ /* 0x000fe20000201000 */
[----:B------:R-:W4:Y:S01]  /*ba90*/  MUFU.TANH R43, R43 ;  /* 0x0000002b002b7308 */ /* 0x000f220000002400 */
[C---:B------:R-:W-:Y:S01]  /*baa0*/  ISETP.GE.AND P4, PT, R3.reuse, R91, PT ;  /* 0x0000005b0300720c */ /* 0x040fe20003f86270 */
[CC--:B--2---:R-:W-:Y:S01]  /*bab0*/  FFMA.FTZ R49, R0.reuse, R18.reuse, R49 ;  /* 0x0000001200317223 */ /* 0x0c4fe20000010031 */
[----:B---3--:R-:W-:Y:S01]  /*bac0*/  FFMA.FTZ R51, R0, R18, R51 ;  /* 0x0000001200337223 */ /* 0x008fe20000010033 */
[----:B------:R-:W-:-:S02]  /*bad0*/  ISETP.GE.AND P1, PT, R3, R104, PT ;  /* 0x000000680300720c */ /* 0x000fc40003f26270 */
[----:B------:R-:W-:Y:S02]  /*bae0*/  FSEL R16, R59, -INF , !P6 ;  /* 0xff8000003b107808 */ /* 0x000fe40007000000 */
[----:B------:R-:W-:Y:S01]  /*baf0*/  FSEL R109, R49, -INF , !P5 ;  /* 0xff800000316d7808 */ /* 0x000fe20006800000 */
[CC--:B-1----:R-:W-:Y:S01]  /*bb00*/  FFMA.FTZ R41, R0.reuse, R20.reuse, R41 ;  /* 0x0000001400297223 */ /* 0x0c2fe20000010029 */
[----:B------:R-:W-:Y:S02]  /*bb10*/  FSEL R93, R51, -INF , !P2 ;  /* 0xff800000335d7808 */ /* 0x000fe40005000000 */
[----:B------:R-:W-:Y:S02]  /*bb20*/  FSEL R15, R15, -INF , !P3 ;  /* 0xff8000000f0f7808 */ /* 0x000fe40005800000 */
[----:B------:R-:W-:Y:S01]  /*bb30*/  FSEL R106, R41, -INF , !P4 ;  /* 0xff800000296a7808 */ /* 0x000fe20006000000 */
[----:B----4-:R-:W-:-:S05]  /*bb40*/  FFMA.FTZ R28, R0, R20, R43 ;  /* 0x00000014001c7223 */ /* 0x010fca000001002b */
        /* <DEDUP_REMOVED lines=14> */
.L_x_4810:
        /* <DEDUP_REMOVED lines=60> */
.L_x_4811:
        /* <DEDUP_REMOVED lines=39> */
.L_x_4809:
        /* <DEDUP_REMOVED lines=80> */
[----:B------:R-:W-:Y:S01]  /*c760*/  FFMA.FTZ R106, R106, UR5, -R113 ;  /* 0x000000056a6a7c23 */ /* 0x000fe20008010871 */
[----:B------:R-:W-:-:S02]  /*c770*/  FADD.FTZ R34, R35, R34 ;  /* 0x0000002223227221 */ /* 0x000fc40000010000 */
[----:B------:R-:W1:Y:S01]  /*c780*/  MUFU.EX2 R97, R97 ;  /* 0x0000006100617308 */ /* 0x000e620000000800 */
[----:B-----5:R-:W-:Y:S01]  /*c790*/  F2FP.BF16.F32.PACK_AB R50, R32, R33 ;  /* 0x000000212032723e */ /* 0x020fe200000010ff */
[----:B------:R-:W-:-:S04]  /*c7a0*/  FADD.FTZ R33, R33, R34 ;  /* 0x0000002221217221 */ /* 0x000fc80000010000 */
[----:B------:R-:W-:Y:S02]  /*c7b0*/  FADD.FTZ R32, R32, R33 ;  /* 0x0000002120207221 */ /* 0x000fe40000010000 */
[----:B------:R-:W-:Y:S08]  /*c7c0*/  MUFU.EX2 R94, R94 ;  /* 0x0000005e005e7308 */ /* 0x000ff00000000800 */
        /* <DEDUP_REMOVED lines=9> */
[C---:B------:R-:W-:Y:S07]  /*c860*/  HMMA.16816.F32.BF16 R80, R48.reuse, R76, RZ ;  /* 0x0000004c3050723c */ /* 0x040fee00000418ff */
[----:B------:R-:W5:Y:S01]  /*c870*/  MUFU.EX2 R20, R20 ;  /* 0x0000001400147308 */ /* 0x000f620000000800 */
[----:B------:R-:W-:Y:S01]  /*c880*/  HMMA.16816.F32.BF16 R76, R48, R78, RZ ;  /* 0x0000004e304c723c */ /* 0x000fe200000418ff */
[----:B-1----:R-:W-:Y:S01]  /*c890*/  F2FP.BF16.F32.PACK_AB R4, R24, R31 ;  /* 0x0000001f1804723e */ /* 0x002fe200000010ff */
[----:B------:R-:W-:-:S04]  /*c8a0*/  FADD.FTZ R31, R31, R32 ;  /* 0x000000201f1f7221 */ /* 0x000fc80000010000 */
[----:B------:R-:W-:Y:S01]  /*c8b0*/  FADD.FTZ R24, R24, R31 ;  /* 0x0000001f18187221 */ /* 0x000fe20000010000 */
[----:B------:R-:W-:Y:S01]  /*c8c0*/  MUFU.EX2 R26, R26 ;  /* 0x0000001a001a7308 */ /* 0x000fe20000000800 */
[C---:B------:R-:W-:Y:S07]  /*c8d0*/  HMMA.16816.F32.BF16 R56, R48.reuse, R52, RZ ;  /* 0x000000343038723c */ /* 0x040fee00000418ff */
[----:B------:R-:W1:Y:S01]  /*c8e0*/  MUFU.EX2 R25, R25 ;  /* 0x0000001900197308 */ /* 0x000e620000000800 */
[----:B-----5:R-:W-:Y:S01]  /*c8f0*/  F2FP.BF16.F32.PACK_AB R6, R20, R21 ;  /* 0x000000151406723e */ /* 0x020fe200000010ff */
[----:B------:R-:W-:Y:S01]  /*c900*/  HMMA.16816.F32.BF16 R52, R48, R54, RZ ;  /* 0x000000363034723c */ /* 0x000fe200000418ff */
[----:B------:R-:W-:-:S04]  /*c910*/  FADD.FTZ R21, R21, R24 ;  /* 0x0000001815157221 */ /* 0x000fc80000010000 */
[----:B------:R-:W-:Y:S01]  /*c920*/  FADD.FTZ R20, R20, R21 ;  /* 0x0000001514147221 */ /* 0x000fe20000010000 */
[----:B------:R-:W-:Y:S02]  /*c930*/  MUFU.EX2 R23, R23 ;  /* 0x0000001700177308 */ /* 0x000fe40000000800 */
[C---:B------:R-:W-:Y:S06]  /*c940*/  HMMA.16816.F32.BF16 R72, R48.reuse, R68, RZ ;  /* 0x000000443048723c */ /* 0x040fec00000418ff */
[----:B------:R-:W5:Y:S01]  /*c950*/  MUFU.EX2 R22, R22 ;  /* 0x0000001600167308 */ /* 0x000f620000000800 */
[----:B-1----:R-:W-:Y:S01]  /*c960*/  F2FP.BF16.F32.PACK_AB R5, R25, R26 ;  /* 0x0000001a1905723e */ /* 0x002fe200000010ff */
[C---:B------:R-:W-:Y:S06]  /*c970*/  HMMA.16816.F32.BF16 R64, R48.reuse, R60, RZ ;  /* 0x0000003c3040723c */ /* 0x040fec00000418ff */
[----:B------:R-:W-:Y:S02]  /*c980*/  MUFU.EX2 R107, R107 ;  /* 0x0000006b006b7308 */ /* 0x000fe40000000800 */
[C---:B------:R-:W-:Y:S06]  /*c990*/  HMMA.16816.F32.BF16 R36, R48.reuse, R40, RZ ;  /* 0x000000283024723c */ /* 0x040fec00000418ff */
[----:B------:R-:W1:Y:S01]  /*c9a0*/  MUFU.EX2 R102, R102 ;  /* 0x0000006600667308 */ /* 0x000e620000000800 */
[----:B-----5:R-:W-:Y:S01]  /*c9b0*/  F2FP.BF16.F32.PACK_AB R7, R22, R23 ;  /* 0x000000171607723e */ /* 0x020fe200000010ff */
        /* <DEDUP_REMOVED lines=8> */
[----:B------:R-:W5:Y:S02]  /*ca40*/  MUFU.EX2 R100, R100 ;  /* 0x0000006400647308 */ /* 0x000f640000000800 */
[----:B------:R-:W-:Y:S06]  /*ca50*/  HMMA.16816.F32.BF16 R40, R48, R42, RZ ;  /* 0x0000002a3028723c */ /* 0x000fec00000418ff */
        /* <DEDUP_REMOVED lines=30> */
[----:B-----5:R-:W-:-:S02]  /*cc40*/  F2FP.BF16.F32.PACK_AB R5, R100, R105 ;  /* 0x000000696405723e */ /* 0x020fc400000010ff */
[----:B------:R-:W-:Y:S01]  /*cc50*/  F2FP.BF16.F32.PACK_AB R6, R98, R103 ;  /* 0x000000676206723e */ /* 0x000fe200000010ff */
[----:B------:R-:W-:Y:S01]  /*cc60*/  FADD.FTZ R102, R102, R107 ;  /* 0x0000006b66667221 */ /* 0x000fe20000010000 */
[----:B---3--:R-:W-:-:S07]  /*cc70*/  F2FP.BF16.F32.PACK_AB R7, R96, R101 ;  /* 0x000000656007723e */ /* 0x008fce00000010ff */
        /* <DEDUP_REMOVED lines=18> */
[----:B----4-:R-:W-:-:S02]  /*cda0*/  F2FP.BF16.F32.PACK_AB R4, R109, R110 ;  /* 0x0000006e6d04723e */ /* 0x010fc400000010ff */
        /* <DEDUP_REMOVED lines=105> */
.L_x_4813:
        /* <DEDUP_REMOVED lines=8> */
.L_x_4814:
        /* <DEDUP_REMOVED lines=49> */
[----:B--2---:R-:W2:Y:S04]  /*d7d0*/  LDSM.16.M88.4 R4, [R88+0x3400] ;  /* 0x003400005804783b */ /* 0x004ea80000000200 */
[----:B------:R-:W5:Y:S04]  /*d7e0*/  LDSM.16.M88.4 R96, [R88+0x3800] ;  /* 0x003800005860783b */ /* 0x000f680000000200 */
[----:B------:R-:W1:Y:S04]  /*d7f0*/  LDSM.16.M88.4 R28, [R88+0x3000] ;  /* 0x00300000581c783b */ /* 0x000e680000000200 */
[----:B------:R-:W1:Y:S04]  /*d800*/  LDSM.16.M88.4 R100, [R118+0x3c00] ;  /* 0x003c00007664783b */ /* 0x000e680000000200 */
[----:B------:R-:W0:Y:S01]  /*d810*/  LDGDEPBAR ;  /* 0x00000000000079af */ /* 0x000e220000000000 */
[C---:B---3--:R-:W-:Y:S08]  /*d820*/  HMMA.16816.F32.BF16 R12, R24.reuse, R8, RZ ;  /* 0x00000008180c723c */ /* 0x048ff000000418ff */
[C---:B------:R-:W-:Y:S08]  /*d830*/  HMMA.16816.F32.BF16 R8, R24.reuse, R10, RZ ;  /* 0x0000000a1808723c */ /* 0x040ff000000418ff */
[----:B----4-:R-:W-:Y:S08]  /*d840*/  HMMA.16816.F32.BF16 R20, R24, R16, RZ ;  /* 0x000000101814723c */ /* 0x010ff000000418ff */
[C---:B--2---:R-:W-:Y:S08]  /*d850*/  HMMA.16816.F32.BF16 R12, R92.reuse, R4, R12 ;  /* 0x000000045c0c723c */ /* 0x044ff0000004180c */
[----:B------:R-:W-:Y:S08]  /*d860*/  HMMA.16816.F32.BF16 R8, R92, R6, R8 ;  /* 0x000000065c08723c */ /* 0x000ff00000041808 */
[C---:B------:R-:W-:Y:S08]  /*d870*/  HMMA.16816.F32.BF16 R4, R24.reuse, R32, RZ ;  /* 0x000000201804723c */ /* 0x040ff000000418ff */
[C---:B------:R-:W-:Y:S08]  /*d880*/  HMMA.16816.F32.BF16 R32, R24.reuse, R34, RZ ;  /* 0x000000221820723c */ /* 0x040ff000000418ff */
[----:B------:R-:W-:Y:S08]  /*d890*/  HMMA.16816.F32.BF16 R16, R24, R18, RZ ;  /* 0x000000121810723c */ /* 0x000ff000000418ff */
[C---:B-----5:R-:W-:Y:S08]  /*d8a0*/  HMMA.16816.F32.BF16 R4, R92.reuse, R96, R4 ;  /* 0x000000605c04723c */ /* 0x060ff00000041804 */
[C---:B------:R-:W-:Y:S01]  /*d8b0*/  HMMA.16816.F32.BF16 R32, R92.reuse, R98, R32 ;  /* 0x000000625c20723c */ /* 0x040fe20000041820 */
[----:B------:R-:W2:Y:S07]  /*d8c0*/  LDSM.16.M88.4 R96, [R88+0x3c00] ;  /* 0x003c00005860783b */ /* 0x000eae0000000200 */
[C---:B-1----:R-:W-:Y:S08]  /*d8d0*/  HMMA.16816.F32.BF16 R20, R92.reuse, R28, R20 ;  /* 0x0000001c5c14723c */ /* 0x042ff00000041814 */
[----:B------:R-:W-:Y:S08]  /*d8e0*/  HMMA.16816.F32.BF16 R16, R92, R30, R16 ;  /* 0x0000001e5c10723c */ /* 0x000ff00000041810 */
[C---:B------:R-:W-:Y:S08]  /*d8f0*/  HMMA.16816.F32.BF16 R28, R24.reuse, R100, RZ ;  /* 0x00000064181c723c */ /* 0x040ff000000418ff */
        /* <DEDUP_REMOVED lines=45> */
[C---:B-1----:R-:W-:Y:S01]  /*dbd0*/  HMMA.16816.F32.BF16 R32, R96.reuse, R102, R32 ;  /* 0x000000666020723c */ /* 0x042fe20000041820 */
[----:B------:R-:W1:Y:S07]  /*dbe0*/  S2R R103, SR_TID.X ;  /* 0x0000000000677919 */ /* 0x000e6e0000002100 */
[C---:B--2---:R-:W-:Y:S08]  /*dbf0*/  HMMA.16816.F32.BF16 R20, R96.reuse, R92, R20 ;  /* 0x0000005c6014723c */ /* 0x044ff00000041814 */
[----:B------:R-:W-:Y:S01]  /*dc00*/  HMMA.16816.F32.BF16 R16, R96, R94, R16 ;  /* 0x0000005e6010723c */ /* 0x000fe20000041810 */
[----:B------:R-:W2:Y:S02]  /*dc10*/  LDSM.16.M88.4 R92, [R88+0x5400] ;  /* 0x00540000585c783b */ /* 0x000ea40000000200 */
[----:B------:R-:W-:Y:S01]  /*dc20*/  FMUL.FTZ R34, R34, UR4 ;  /* 0x0000000422227c20 */ /* 0x000fe20008410000 */
[----:B------:R-:W-:Y:S01]  /*dc30*/  FMUL.FTZ R33, R33, UR4 ;  /* 0x0000000421217c20 */ /* 0x000fe20008410000 */
[----:B------:R-:W-:-:S02]  /*dc40*/  FMUL.FTZ R35, R35, UR4 ;  /* 0x0000000423237c20 */ /* 0x000fc40008410000 */
[----:B------:R-:W-:Y:S01]  /*dc50*/  MUFU.TANH R147, R34 ;  /* 0x0000002200937308 */ /* 0x000fe20000002400 */
[----:B------:R-:W-:Y:S03]  /*dc60*/  HMMA.16816.F32.BF16 R4, R96, R100, R4 ;  /* 0x000000646004723c */ /* 0x000fe60000041804 */
[----:B------:R-:W-:Y:S01]  /*dc70*/  FMUL.FTZ R23, R23, UR4 ;  /* 0x0000000417177c20 */ /* 0x000fe20008410000 */
[----:B------:R-:W-:-:S03]  /*dc80*/  FMUL.FTZ R90, R21, UR4 ;  /* 0x00000004155a7c20 */ /* 0x000fc60008410000 */
[----:B------:R-:W-:Y:S08]  /*dc90*/  MUFU.TANH R105, R35 ;  /* 0x0000002300697308 */ /* 0x000ff00000002400 */
[----:B------:R-:W-:Y:S04]  /*dca0*/  MUFU.TANH R23, R23 ;  /* 0x0000001700177308 */ /* 0x000fe80000002400 */
[----:B------:R-:W-:Y:S01]  /*dcb0*/  FMUL.FTZ R6, R6, UR4 ;  /* 0x0000000406067c20 */ /* 0x000fe20008410000 */
[----:B------:R-:W-:-:S03]  /*dcc0*/  FMUL.FTZ R7, R7, UR4 ;  /* 0x0000000407077c20 */ /* 0x000fc60008410000 */
[----:B------:R-:W-:Y:S08]  /*dcd0*/  MUFU.TANH R111, R6 ;  /* 0x00000006006f7308 */ /* 0x000ff00000002400 */
[----:B------:R3:W-:Y:S01]  /*dce0*/  MUFU.TANH R139, R7 ;  /* 0x00000007008b7308 */ /* 0x0007e20000002400 */
[C---:B--2---:R-:W-:Y:S08]  /*dcf0*/  HMMA.16816.F32.BF16 R12, R96.reuse, R92, R12 ;  /* 0x0000005c600c723c */ /* 0x044ff0000004180c */
[----:B------:R-:W-:Y:S01]  /*dd00*/  HMMA.16816.F32.BF16 R8, R96, R94, R8 ;  /* 0x0000005e6008723c */ /* 0x000fe20000041808 */
[----:B------:R-:W2:Y:S01]  /*dd10*/  LDSM.16.M88.4 R92, [R88+0x5c00] ;  /* 0x005c0000585c783b */ /* 0x000ea20000000200 */
[----:B------:R-:W-:-:S09]  /*dd20*/  DEPBAR.LE SB0, 0x0 ;  /* 0x000080000000791a */ /* 0x000fd20000000000 */
[----:B------:R-:W-:Y:S01]  /*dd30*/  FMUL.FTZ R107, R14, UR4 ;  /* 0x000000040e6b7c20 */ /* 0x000fe20008410000 */
[----:B------:R-:W-:-:S05]  /*dd40*/  FMUL.FTZ R151, R15, UR4 ;  /* 0x000000040f977c20 */ /* 0x000fca0008410000 */
[----:B------:R-:W-:Y:S02]  /*dd50*/  MUFU.TANH R107, R107 ;  /* 0x0000006b006b7308 */ /* 0x000fe40000002400 */
[----:B------:R-:W-:Y:S01]  /*dd60*/  FMUL.FTZ R153, R10, UR4 ;  /* 0x000000040a997c20 */ /* 0x000fe20008410000 */
[----:B------:R-:W-:Y:S01]  /*dd70*/  FMUL.FTZ R9, R9, UR4 ;  /* 0x0000000409097c20 */ /* 0x000fe20008410000 */
[----:B------:R-:W-:Y:S01]  /*dd80*/  FMUL.FTZ R149, R11, UR4 ;  /* 0x000000040b957c20 */ /* 0x000fe20008410000 */
[----:B------:R-:W-:-:S03]  /*dd90*/  FMUL.FTZ R11, R4, UR4 ;  /* 0x00000004040b7c20 */ /* 0x000fc60008410000 */
[----:B------:R-:W-:Y:S08]  /*dda0*/  MUFU.TANH R151, R151 ;  /* 0x0000009700977308 */ /* 0x000ff00000002400 */
[----:B------:R-:W-:Y:S01]  /*ddb0*/  MUFU.TANH R153, R153 ;  /* 0x0000009900997308 */ /* 0x000fe20000002400 */
[----:B--2---:R-:W-:Y:S01]  /*ddc0*/  HMMA.16816.F32.BF16 R24, R96, R94, R24 ;  /* 0x0000005e6018723c */ /* 0x004fe20000041818 */
[----:B-1----:R-:W-:-:S06]  /*ddd0*/  LOP3.LUT R95, R103, 0x3, RZ, 0xc0, !PT ;  /* 0x00000003675f7812 */ /* 0x002fcc00078ec0ff */
[----:B------:R-:W-:Y:S01]  /*dde0*/  MUFU.TANH R9, R9 ;  /* 0x0000000900097308 */ /* 0x000fe20000002400 */
[----:B------:R-:W-:Y:S01]  /*ddf0*/  HMMA.16816.F32.BF16 R28, R96, R92, R28 ;  /* 0x0000005c601c723c */ /* 0x000fe2000004181c */
[----:B------:R-:W-:Y:S01]  /*de00*/  FMUL.FTZ R99, R20, UR4 ;  /* 0x0000000414637c20 */ /* 0x000fe20008410000 */
[----:B------:R-:W-:Y:S01]  /*de10*/  FMUL.FTZ R93, R22, UR4 ;  /* 0x00000004165d7c20 */ /* 0x000fe20008410000 */
[----:B------:R-:W-:Y:S02]  /*de20*/  IMAD.SHL.U32 R20, R89, 0x40, RZ ;  /* 0x0000004059147824 */ /* 0x000fe400078e00ff */
[----:B------:R-:W-:Y:S02]  /*de30*/  FMUL.FTZ R92, R16, UR4 ;  /* 0x00000004105c7c20 */ /* 0x000fe40008410000 */
[----:B------:R-:W-:Y:S01]  /*de40*/  MUFU.TANH R149, R149 ;  /* 0x0000009500957308 */ /* 0x000fe20000002400 */
[----:B------:R-:W-:-:S04]  /*de50*/  VIADD R22, R20, 0xffffffc0 ;  /* 0xffffffc014167836 */ /* 0x000fc80000000000 */
[----:B------:R-:W-:Y:S02]  /*de60*/  IMAD R22, R95, 0x2, R22 ;  /* 0x000000025f167824 */ /* 0x000fe400078e0216 */
[----:B------:R-:W-:Y:S01]  /*de70*/  FMUL.FTZ R97, R24, UR4 ;  /* 0x0000000418617c20 */ /* 0x000fe20008410000 */
[----:B------:R-:W1:Y:S01]  /*de80*/  MUFU.TANH R99, R99 ;  /* 0x0000006300637308 */ /* 0x000e620000002400 */
[----:B------:R-:W-:Y:S01]  /*de90*/  FMUL.FTZ R95, R26, UR4 ;  /* 0x000000041a5f7c20 */ /* 0x000fe20008410000 */
[C---:B------:R-:W-:Y:S02]  /*dea0*/  VIADD R24, R22.reuse, 0xffffffc0 ;  /* 0xffffffc016187836 */ /* 0x040fe40000000000 */
[----:B------:R-:W-:Y:S01]  /*deb0*/  FMUL.FTZ R27, R27, UR4 ;  /* 0x000000041b1b7c20 */ /* 0x000fe20008410000 */
[C---:B------:R-:W-:Y:S02]  /*dec0*/  VIADD R88, R22.reuse, 0xfffffff8 ;  /* 0xfffffff816587836 */ /* 0x040fe40000000000 */
[----:B------:R-:W-:Y:S01]  /*ded0*/  VIADD R10, R22, 0xffffffd8 ;  /* 0xffffffd8160a7836 */ /* 0x000fe20000000000 */
[CC--:B------:R-:W-:Y:S01]  /*dee0*/  ISETP.GE.AND P3, PT, R24.reuse, R91.reuse, PT ;  /* 0x0000005b1800720c */ /* 0x0c0fe20003f66270 */
[----:B------:R-:W2:Y:S01]  /*def0*/  MUFU.TANH R93, R93 ;  /* 0x0000005d005d7308 */ /* 0x000ea20000002400 */
[----:B------:R-:W-:Y:S01]  /*df00*/  ISETP.GE.AND P6, PT, R24, R104, PT ;  /* 0x000000681800720c */ /* 0x000fe20003fc6270 */
[----:B------:R-:W-:Y:S01]  /*df10*/  VIADD R4, R22, 0xffffffd9 ;  /* 0xffffffd916047836 */ /* 0x000fe20000000000 */
[----:B------:R-:W-:Y:S01]  /*df20*/  I2FP.F32.U32 R24, R24 ;  /* 0x0000001800187245 */ /* 0x000fe20000201000 */
[----:B---3--:R-:W-:Y:S01]  /*df30*/  FMUL.FTZ R7, R28, UR4 ;  /* 0x000000041c077c20 */ /* 0x008fe20008410000 */
[----:B------:R-:W-:Y:S01]  /*df40*/  ISETP.GE.AND P5, PT, R88, R91, PT ;  /* 0x0000005b5800720c */ /* 0x000fe20003fa6270 */
[----:B------:R-:W-:Y:S01]  /*df50*/  VIADD R6, R22, 0xfffffff0 ;  /* 0xfffffff016067836 */ /* 0x000fe20000000000 */
[----:B------:R-:W-:Y:S01]  /*df60*/  BAR.SYNC.DEFER_BLOCKING 0x0 ;  /* 0x0000000000007b1d */ /* 0x000fe20000010000 */
[----:B------:R-:W-:Y:S01]  /*df70*/  ISETP.GE.AND P4, PT, R88, R104, PT ;  /* 0x000000685800720c */ /* 0x000fe20003f86270 */
[----:B-1----:R-:W-:Y:S01]  /*df80*/  FFMA.FTZ R26, R0, R24, R99 ;  /* 0x00000018001a7223 */ /* 0x002fe20000010063 */
[----:B------:R-:W-:-:S03]  /*df90*/  I2FP.F32.U32 R88, R88 ;  /* 0x0000005800587245 */ /* 0x000fc60000201000 */
[----:B------:R-:W1:Y:S01]  /*dfa0*/  MUFU.TANH R97, R97 ;  /* 0x0000006100617308 */ /* 0x000e620000002400 */
[----:B------:R-:W-:Y:S01]  /*dfb0*/  FSEL R16, R26, -INF , !P3 ;  /* 0xff8000001a107808 */ /* 0x000fe20005800000 */
[----:B--2---:R-:W-:Y:S01]  /*dfc0*/  FFMA.FTZ R21, R0, R24, R93 ;  /* 0x0000001800157223 */ /* 0x004fe2000001005d */
[----:B------:R-:W-:-:S05]  /*dfd0*/  VIADD R24, R22, 0xffffffc1 ;  /* 0xffffffc116187836 */ /* 0x000fca0000000000 */
[----:B------:R-:W2:Y:S01]  /*dfe0*/  MUFU.TANH R95, R95 ;  /* 0x0000005f005f7308 */ /* 0x000ea20000002400 */
[----:B------:R-:W-:Y:S02]  /*dff0*/  FSEL R21, R21, -INF , !P6 ;  /* 0xff80000015157808 */ /* 0x000fe40007000000 */
[C---:B------:R-:W-:Y:S02]  /*e000*/  ISETP.GE.AND P3, PT, R24.reuse, R91, PT ;  /* 0x0000005b1800720c */ /* 0x040fe40003f66270 */
[----:B------:R-:W-:Y:S02]  /*e010*/  ISETP.GE.AND P6, PT, R24, R104, PT ;  /* 0x000000681800720c */ /* 0x000fe40003fc6270 */
[----:B------:R-:W-:Y:S01]  /*e020*/  I2FP.F32.U32 R24, R24 ;  /* 0x0000001800187245 */ /* 0x000fe20000201000 */
[----:B------:R3:W4:Y:S01]  /*e030*/  MUFU.TANH R93, R90 ;  /* 0x0000005a005d7308 */ /* 0x0007220000002400 */
[----:B-1----:R-:W-:-:S05]  /*e040*/  FFMA.FTZ R100, R0, R88, R97 ;  /* 0x0000005800647223 */ /* 0x002fca0000010061 */
[----:B------:R-:W-:Y:S02]  /*e050*/  FSEL R100, R100, -INF , !P5 ;  /* 0xff80000064647808 */ /* 0x000fe40006800000 */
[----:B------:R1:W5:Y:S01]  /*e060*/  MUFU.TANH R97, R92 ;  /* 0x0000005c00617308 */ /* 0x0003620000002400 */
[----:B--2---:R-:W-:Y:S01]  /*e070*/  FFMA.FTZ R88, R0, R88, R95 ;  /* 0x0000005800587223 */ /* 0x004fe2000001005f */
[----:B------:R-:W-:Y:S01]  /*e080*/  FMUL.FTZ R95, R18, UR4 ;  /* 0x00000004125f7c20 */ /* 0x000fe20008410000 */
[----:B------:R-:W-:-:S03]  /*e090*/  VIADD R18, R22, 0xffffffc8 ;  /* 0xffffffc816127836 */ /* 0x000fc60000000000 */
[----:B------:R-:W-:Y:S02]  /*e0a0*/  FSEL R88, R88, -INF , !P4 ;  /* 0xff80000058587808 */ /* 0x000fe40006000000 */
[----:B------:R-:W2:Y:S01]  /*e0b0*/  MUFU.TANH R95, R95 ;  /* 0x0000005f005f7308 */ /* 0x000ea20000002400 */
[----:B---3--:R-:W-:Y:S01]  /*e0c0*/  FMUL.FTZ R90, R17, UR4 ;  /* 0x00000004115a7c20 */ /* 0x008fe20008410000 */
[CC--:B------:R-:W-:Y:S01]  /*e0d0*/  FFMA.FTZ R17, R0.reuse, R24.reuse, R23 ;  /* 0x0000001800117223 */ /* 0x0c0fe20000010017 */
[----:B------:R-:W-:Y:S01]  /*e0e0*/  FMUL.FTZ R23, R19, UR4 ;  /* 0x0000000413177c20 */ /* 0x000fe20008410000 */
[----:B----4-:R-:W-:Y:S01]  /*e0f0*/  FFMA.FTZ R26, R0, R24, R93 ;  /* 0x00000018001a7223 */ /* 0x010fe2000001005d */
[----:B------:R-:W-:Y:S01]  /*e100*/  FMUL.FTZ R19, R12, UR4 ;  /* 0x000000040c137c20 */ /* 0x000fe20008410000 */
[----:B------:R-:W-:Y:S01]  /*e110*/  VIADD R24, R22, 0xffffffc9 ;  /* 0xffffffc916187836 */ /* 0x000fe20000000000 */
[C---:B------:R-:W-:Y:S01]  /*e120*/  ISETP.GE.AND P5, PT, R18.reuse, R91, PT ;  /* 0x0000005b1200720c */ /* 0x040fe20003fa6270 */
[----:B------:R-:W3:Y:S01]  /*e130*/  MUFU.TANH R93, R90 ;  /* 0x0000005a005d7308 */ /* 0x000ee20000002400 */
[----:B------:R-:W-:Y:S01]  /*e140*/  ISETP.GE.AND P4, PT, R18, R104, PT ;  /* 0x000000681200720c */ /* 0x000fe20003f86270 */
[----:B-1----:R-:W-:Y:S01]  /*e150*/  FMUL.FTZ R92, R13, UR4 ;  /* 0x000000040d5c7c20 */ /* 0x002fe20008410000 */
[----:B------:R-:W-:-:S02]  /*e160*/  I2FP.F32.U32 R18, R18 ;  /* 0x0000001200127245 */ /* 0x000fc40000201000 */
[----:B------:R-:W-:Y:S02]  /*e170*/  FSEL R14, R26, -INF , !P3 ;  /* 0xff8000001a0e7808 */ /* 0x000fe40005800000 */
[----:B------:R-:W-:Y:S01]  /*e180*/  I2FP.F32.U32 R26, R24 ;  /* 0x00000018001a7245 */ /* 0x000fe20000201000 */
[----:B------:R-:W1:Y:S01]  /*e190*/  MUFU.TANH R23, R23 ;  /* 0x0000001700177308 */ /* 0x000e620000002400 */
[----:B------:R-:W-:Y:S01]  /*e1a0*/  FSEL R17, R17, -INF , !P6 ;  /* 0xff80000011117808 */ /* 0x000fe20007000000 */
[-C--:B-----5:R-:W-:Y:S01]  /*e1b0*/  FFMA.FTZ R12, R0, R18.reuse, R97 ;  /* 0x00000012000c7223 */ /* 0x0a0fe20000010061 */
[----:B------:R-:W-:Y:S01]  /*e1c0*/  ISETP.GE.AND P3, PT, R24, R91, PT ;  /* 0x0000005b1800720c */ /* 0x000fe20003f66270 */
[----:B--2---:R-:W-:Y:S01]  /*e1d0*/  FFMA.FTZ R18, R0, R18, R95 ;  /* 0x0000001200127223 */ /* 0x004fe2000001005f */
[----:B------:R-:W-:Y:S02]  /*e1e0*/  ISETP.GE.AND P6, PT, R24, R104, PT ;  /* 0x000000681800720c */ /* 0x000fe40003fc6270 */
[----:B------:R-:W-:Y:S01]  /*e1f0*/  FSEL R12, R12, -INF , !P5 ;  /* 0xff8000000c0c7808 */ /* 0x000fe20006800000 */
[----:B------:R-:W2:Y:S01]  /*e200*/  MUFU.TANH R19, R19 ;  /* 0x0000001300137308 */ /* 0x000ea20000002400 */
[----:B---3--:R-:W-:Y:S01]  /*e210*/  FFMA.FTZ R24, R0, R26, R93 ;  /* 0x0000001a00187223 */ /* 0x008fe2000001005d */
[----:B------:R-:W-:Y:S01]  /*e220*/  FSEL R15, R18, -INF , !P4 ;  /* 0xff800000120f7808 */ /* 0x000fe20006000000 */
[----:B------:R-:W-:-:S02]  /*e230*/  VIADD R18, R22, 0xffffffd1 ;  /* 0xffffffd116127836 */ /* 0x000fc40000000000 */
[----:B------:R-:W-:Y:S01]  /*e240*/  FMUL.FTZ R90, R8, UR4 ;  /* 0x00000004085a7c20 */ /* 0x000fe20008410000 */
[----:B------:R-:W-:Y:S02]  /*e250*/  FSEL R8, R24, -INF , !P3 ;  /* 0xff80000018087808 */ /* 0x000fe40005800000 */
[-C--:B------:R-:W-:Y:S01]  /*e260*/  ISETP.GE.AND P3, PT, R18, R91.reuse, PT ;  /* 0x0000005b1200720c */ /* 0x080fe20003f66270 */
[----:B-1----:R-:W-:Y:S01]  /*e270*/  FFMA.FTZ R13, R0, R26, R23 ;  /* 0x0000001a000d7223 */ /* 0x002fe20000010017 */
[----:B------:R-:W-:Y:S01]  /*e280*/  VIADD R26, R22, 0xffffffd0 ;  /* 0xffffffd0161a7836 */ /* 0x000fe20000000000 */
[----:B------:R-:W1:Y:S03]  /*e290*/  MUFU.TANH R23, R92 ;  /* 0x0000005c00177308 */ /* 0x000e660000002400 */
[----:B------:R-:W-:Y:S02]  /*e2a0*/  FSEL R13, R13, -INF , !P6 ;  /* 0xff8000000d0d7808 */ /* 0x000fe40007000000 */
[----:B------:R-:W-:-:S02]  /*e2b0*/  ISETP.GE.AND P5, PT, R26, R91, PT ;  /* 0x0000005b1a00720c */ /* 0x000fc40003fa6270 */
[----:B------:R-:W-:Y:S01]  /*e2c0*/  ISETP.GE.AND P4, PT, R26, R104, PT ;  /* 0x000000681a00720c */ /* 0x000fe20003f86270 */
[----:B------:R-:W-:Y:S01]  /*e2d0*/  MUFU.TANH R11, R11 ;  /* 0x0000000b000b7308 */ /* 0x000fe20000002400 */
[----:B------:R-:W-:Y:S02]  /*e2e0*/  I2FP.F32.U32 R26, R26 ;  /* 0x0000001a001a7245 */ /* 0x000fe40000201000 */
[----:B------:R-:W-:Y:S02]  /*e2f0*/  ISETP.GE.AND P6, PT, R18, R104, PT ;  /* 0x000000681200720c */ /* 0x000fe40003fc6270 */
[----:B------:R-:W-:Y:S01]  /*e300*/  I2FP.F32.U32 R18, R18 ;  /* 0x0000001200127245 */ /* 0x000fe20000201000 */
[CC--:B--2---:R-:W-:Y:S01]  /*e310*/  FFMA.FTZ R102, R0.reuse, R26.reuse, R19 ;  /* 0x0000001a00667223 */ /* 0x0c4fe20000010013 */
[C---:B------:R-:W-:Y:S01]  /*e320*/  FFMA.FTZ R107, R0.reuse, R26, R107 ;  /* 0x0000001a006b7223 */ /* 0x040fe2000001006b */
[----:B------:R-:W2:Y:S02]  /*e330*/  MUFU.TANH R19, R90 ;  /* 0x0000005a00137308 */ /* 0x000ea40000002400 */
[CC--:B-1----:R-:W-:Y:S01]  /*e340*/  FFMA.FTZ R106, R0.reuse, R18.reuse, R23 ;  /* 0x00000012006a7223 */ /* 0x0c2fe20000010017 */
[----:B------:R-:W-:Y:S01]  /*e350*/  FFMA.FTZ R151, R0, R18, R151 ;  /* 0x0000001200977223 */ /* 0x000fe20000010097 */
[----:B------:R-:W-:-:S02]  /*e360*/  FSEL R102, R102, -INF , !P5 ;  /* 0xff80000066667808 */ /* 0x000fc40006800000 */
[----:B------:R-:W-:Y:S02]  /*e370*/  FSEL R107, R107, -INF , !P4 ;  /* 0xff8000006b6b7808 */ /* 0x000fe40006000000 */
[----:B------:R-:W-:Y:S01]  /*e380*/  FSEL R106, R106, -INF , !P3 ;  /* 0xff8000006a6a7808 */ /* 0x000fe20005800000 */
[----:B------:R-:W-:Y:S01]  /*e390*/  MUFU.TANH R7, R7 ;  /* 0x0000000700077308 */ /* 0x000fe20000002400 */
[----:B------:R-:W-:Y:S02]  /*e3a0*/  FSEL R151, R151, -INF , !P6 ;  /* 0xff80000097977808 */ /* 0x000fe40007000000 */
[CC--:B------:R-:W-:Y:S02]  /*e3b0*/  ISETP.GE.AND P5, PT, R10.reuse, R91.reuse, PT ;  /* 0x0000005b0a00720c */ /* 0x0c0fe40003fa6270 */
[----:B------:R-:W-:Y:S02]  /*e3c0*/  ISETP.GE.AND P4, PT, R10, R104, PT ;  /* 0x000000680a00720c */ /* 0x000fe40003f86270 */
[----:B------:R-:W-:-:S02]  /*e3d0*/  ISETP.GE.AND P3, PT, R4, R91, PT ;  /* 0x0000005b0400720c */ /* 0x000fc40003f66270 */
[----:B------:R-:W-:Y:S02]  /*e3e0*/  ISETP.GE.AND P6, PT, R4, R104, PT ;  /* 0x000000680400720c */ /* 0x000fe40003fc6270 */
[----:B------:R-:W-:Y:S02]  /*e3f0*/  I2FP.F32.U32 R10, R10 ;  /* 0x0000000a000a7245 */ /* 0x000fe40000201000 */
[----:B------:R-:W-:-:S03]  /*e400*/  I2FP.F32.U32 R4, R4 ;  /* 0x0000000400047245 */ /* 0x000fc60000201000 */
[CC--:B--2---:R-:W-:Y:S01]  /*e410*/  FFMA.FTZ R148, R0.reuse, R10.reuse, R19 ;  /* 0x0000000a00947223 */ /* 0x0c4fe20000010013 */
[C---:B------:R-:W-:Y:S01]  /*e420*/  FFMA.FTZ R153, R0.reuse, R10, R153 ;  /* 0x0000000a00997223 */ /* 0x040fe20000010099 */
[CC--:B------:R-:W-:Y:S01]  /*e430*/  FFMA.FTZ R150, R0.reuse, R4.reuse, R9 ;  /* 0x0000000400967223 */ /* 0x0c0fe20000010009 */
[----:B------:R-:W-:Y:S01]  /*e440*/  FFMA.FTZ R149, R0, R4, R149 ;  /* 0x0000000400957223 */ /* 0x000fe20000010095 */
[----:B------:R-:W-:Y:S02]  /*e450*/  VIADD R4, R22, 0xffffffe0 ;  /* 0xffffffe016047836 */ /* 0x000fe40000000000 */
[----:B------:R-:W-:Y:S01]  /*e460*/  FMUL.FTZ R10, R5, UR4 ;  /* 0x00000004050a7c20 */ /* 0x000fe20008410000 */
[----:B------:R-:W-:Y:S01]  /*e470*/  FSEL R148, R148, -INF , !P5 ;  /* 0xff80000094947808 */ /* 0x000fe20006800000 */
[----:B------:R-:W-:Y:S01]  /*e480*/  FMUL.FTZ R5, R32, UR4 ;  /* 0x0000000420057c20 */ /* 0x000fe20008410000 */
[----:B------:R-:W-:Y:S01]  /*e490*/  FSEL R153, R153, -INF , !P4 ;  /* 0xff80000099997808 */ /* 0x000fe20006000000 */
[----:B------:R-:W1:Y:S01]  /*e4a0*/  MUFU.TANH R9, R10 ;  /* 0x0000000a00097308 */ /* 0x000e620000002400 */
[C---:B------:R-:W-:Y:S01]  /*e4b0*/  ISETP.GE.AND P5, PT, R4.reuse, R91, PT ;  /* 0x0000005b0400720c */ /* 0x040fe20003fa6270 */
[----:B------:R-:W-:Y:S01]  /*e4c0*/  FMUL.FTZ R19, R25, UR4 ;  /* 0x0000000419137c20 */ /* 0x000fe20008410000 */
[----:B------:R-:W-:-:S02]  /*e4d0*/  ISETP.GE.AND P4, PT, R4, R104, PT ;  /* 0x000000680400720c */ /* 0x000fc40003f86270 */
[----:B------:R-:W-:Y:S02]  /*e4e0*/  I2FP.F32.U32 R4, R4 ;  /* 0x0000000400047245 */ /* 0x000fe40000201000 */
[----:B------:R-:W-:Y:S01]  /*e4f0*/  FSEL R150, R150, -INF , !P3 ;  /* 0xff80000096967808 */ /* 0x000fe20005800000 */
[----:B------:R-:W2:Y:S01]  /*e500*/  MUFU.TANH R5, R5 ;  /* 0x0000000500057308 */ /* 0x000ea20000002400 */
[----:B------:R-:W-:Y:S01]  /*e510*/  FSEL R149, R149, -INF , !P6 ;  /* 0xff80000095957808 */ /* 0x000fe20007000000 */
[CC--:B------:R-:W-:Y:S01]  /*e520*/  FFMA.FTZ R112, R0.reuse, R4.reuse, R11 ;  /* 0x0000000400707223 */ /* 0x0c0fe2000001000b */
[----:B------:R-:W-:Y:S01]  /*e530*/  FFMA.FTZ R111, R0, R4, R111 ;  /* 0x00000004006f7223 */ /* 0x000fe2000001006f */
[----:B------:R-:W-:Y:S02]  /*e540*/  VIADD R4, R22, 0xffffffe1 ;  /* 0xffffffe116047836 */ /* 0x000fe40000000000 */
[----:B------:R-:W-:Y:S01]  /*e550*/  FMUL.FTZ R11, R30, UR4 ;  /* 0x000000041e0b7c20 */ /* 0x000fe20008410000 */
[----:B------:R-:W-:Y:S01]  /*e560*/  FSEL R112, R112, -INF , !P5 ;  /* 0xff80000070707808 */ /* 0x000fe20006800000 */
[----:B------:R-:W-:Y:S01]  /*e570*/  MUFU.TANH R19, R19 ;  /* 0x0000001300137308 */ /* 0x000fe20000002400 */
[----:B------:R-:W-:-:S02]  /*e580*/  ISETP.GE.AND P3, PT, R4, R91, PT ;  /* 0x0000005b0400720c */ /* 0x000fc40003f66270 */
[----:B------:R-:W-:Y:S02]  /*e590*/  ISETP.GE.AND P6, PT, R4, R104, PT ;  /* 0x000000680400720c */ /* 0x000fe40003fc6270 */
[----:B------:R-:W-:Y:S02]  /*e5a0*/  I2FP.F32.U32 R4, R4 ;  /* 0x0000000400047245 */ /* 0x000fe40000201000 */
[----:B------:R-:W-:Y:S01]  /*e5b0*/  FSEL R111, R111, -INF , !P4 ;  /* 0xff8000006f6f7808 */ /* 0x000fe20006000000 */
[----:B------:R-:W-:Y:S02]  /*e5c0*/  MUFU.TANH R11, R11 ;  /* 0x0000000b000b7308 */ /* 0x000fe40000002400 */
[CC--:B-1----:R-:W-:Y:S01]  /*e5d0*/  FFMA.FTZ R116, R0.reuse, R4.reuse, R9 ;  /* 0x0000000400747223 */ /* 0x0c2fe20000010009 */
[----:B------:R-:W-:Y:S01]  /*e5e0*/  FFMA.FTZ R139, R0, R4, R139 ;  /* 0x00000004008b7223 */ /* 0x000fe2000001008b */
[----:B------:R-:W-:-:S03]  /*e5f0*/  VIADD R4, R22, 0xffffffe8 ;  /* 0xffffffe816047836 */ /* 0x000fc60000000000 */
[----:B------:R-:W-:Y:S01]  /*e600*/  FSEL R116, R116, -INF , !P3 ;  /* 0xff80000074747808 */ /* 0x000fe20005800000 */
[----:B------:R-:W1:Y:S01]  /*e610*/  MUFU.TANH R9, R33 ;  /* 0x0000002100097308 */ /* 0x000e620000002400 */
[C---:B------:R-:W-:Y:S02]  /*e620*/  ISETP.GE.AND P5, PT, R4.reuse, R91, PT ;  /* 0x0000005b0400720c */ /* 0x040fe40003fa6270 */
[----:B------:R-:W-:Y:S02]  /*e630*/  ISETP.GE.AND P4, PT, R4, R104, PT ;  /* 0x000000680400720c */ /* 0x000fe40003f86270 */
[----:B------:R-:W-:Y:S02]  /*e640*/  I2FP.F32.U32 R4, R4 ;  /* 0x0000000400047245 */ /* 0x000fe40000201000 */
[----:B------:R-:W-:-:S03]  /*e650*/  FSEL R139, R139, -INF , !P6 ;  /* 0xff8000008b8b7808 */ /* 0x000fc60007000000 */
[CC--:B--2---:R-:W-:Y:S01]  /*e660*/  FFMA.FTZ R140, R0.reuse, R4.reuse, R5 ;  /* 0x00000004008c7223 */ /* 0x0c4fe20000010005 */
[----:B------:R-:W-:Y:S01]  /*e670*/  FFMA.FTZ R147, R0, R4, R147 ;  /* 0x0000000400937223 */ /* 0x000fe20000010093 */
[----:B------:R-:W-:Y:S02]  /*e680*/  VIADD R4, R22, 0xffffffe9 ;  /* 0xffffffe916047836 */ /* 0x000fe40000000000 */
[----:B------:R-:W-:Y:S01]  /*e690*/  FMUL.FTZ R5, R29, UR4 ;  /* 0x000000041d057c20 */ /* 0x000fe20008410000 */
[----:B------:R-:W-:Y:S02]  /*e6a0*/  FSEL R140, R140, -INF , !P5 ;  /* 0xff8000008c8c7808 */ /* 0x000fe40006800000 */
[----:B------:R-:W-:Y:S02]  /*e6b0*/  FSEL R147, R147, -INF , !P4 ;  /* 0xff80000093937808 */ /* 0x000fe40006000000 */
[C---:B------:R-:W-:Y:S01]  /*e6c0*/  ISETP.GE.AND P3, PT, R4.reuse, R91, PT ;  /* 0x0000005b0400720c */ /* 0x040fe20003f66270 */
[----:B------:R-:W2:Y:S01]  /*e6d0*/  MUFU.TANH R5, R5 ;  /* 0x0000000500057308 */ /* 0x000ea20000002400 */
[----:B------:R-:W-:-:S02]  /*e6e0*/  ISETP.GE.AND P6, PT, R4, R104, PT ;  /* 0x000000680400720c */ /* 0x000fc40003fc6270 */
[C---:B------:R-:W-:Y:S02]  /*e6f0*/  ISETP.GE.AND P5, PT, R6.reuse, R91, PT ;  /* 0x0000005b0600720c */ /* 0x040fe40003fa6270 */
[----:B------:R-:W-:Y:S02]  /*e700*/  ISETP.GE.AND P4, PT, R6, R104, PT ;  /* 0x000000680600720c */ /* 0x000fe40003f86270 */
[----:B------:R-:W-:Y:S02]  /*e710*/  I2FP.F32.U32 R4, R4 ;  /* 0x0000000400047245 */ /* 0x000fe40000201000 */
[----:B------:R-:W-:-:S03]  /*e720*/  I2FP.F32.U32 R6, R6 ;  /* 0x0000000600067245 */ /* 0x000fc60000201000 */
[CC--:B-1----:R-:W-:Y:S01]  /*e730*/  FFMA.FTZ R142, R0.reuse, R4.reuse, R9 ;  /* 0x00000004008e7223 */ /* 0x0c2fe20000010009 */
[C---:B------:R-:W-:Y:S01]  /*e740*/  FFMA.FTZ R105, R0.reuse, R4, R105 ;  /* 0x0000000400697223 */ /* 0x040fe20000010069 */
[-C--:B------:R-:W-:Y:S01]  /*e750*/  FFMA.FTZ R7, R0, R6.reuse, R7 ;  /* 0x0000000600077223 */ /* 0x080fe20000010007 */
[----:B------:R-:W-:Y:S02]  /*e760*/  VIADD R4, R22, 0xfffffff1 ;  /* 0xfffffff116047836 */ /* 0x000fe40000000000 */
[----:B------:R-:W-:Y:S01]  /*e770*/  FMUL.FTZ R9, R31, UR4 ;  /* 0x000000041f097c20 */ /* 0x000fe20008410000 */
[----:B------:R-:W-:Y:S01]  /*e780*/  FSEL R142, R142, -INF , !P3 ;  /* 0xff8000008e8e7808 */ /* 0x000fe20005800000 */
[----:B------:R-:W-:Y:S01]  /*e790*/  FFMA.FTZ R11, R0, R6, R11 ;  /* 0x00000006000b7223 */ /* 0x000fe2000001000b */
        /* <DEDUP_REMOVED lines=8> */
[----:B------:R-:W3:Y:S01]  /*e820*/  MUFU.TANH R7, R27 ;  /* 0x0000001b00077308 */ /* 0x000ee20000002400 */
[----:B--2---:R-:W-:Y:S01]  /*e830*/  FFMA.FTZ R5, R0, R4, R5 ;  /* 0x0000000400057223 */ /* 0x004fe20000010005 */
[C---:B------:R-:W-:Y:S02]  /*e840*/  ISETP.GE.AND P6, PT, R22.reuse, R91, PT ;  /* 0x0000005b1600720c */ /* 0x040fe40003fc6270 */
[----:B------:R-:W-:Y:S02]  /*e850*/  ISETP.GE.AND P4, PT, R22, R104, PT ;  /* 0x000000681600720c */ /* 0x000fe40003f86270 */
[----:B------:R-:W-:-:S02]  /*e860*/  FSEL R110, R5, -INF , !P3 ;  /* 0xff800000056e7808 */ /* 0x000fc40005800000 */
[----:B------:R-:W-:Y:S01]  /*e870*/  ISETP.GE.AND P3, PT, R89, 0x3, PT ;  /* 0x000000035900780c */ /* 0x000fe20003f66270 */
[----:B-1----:R-:W-:Y:S01]  /*e880*/  FFMA.FTZ R9, R0, R4, R9 ;  /* 0x0000000400097223 */ /* 0x002fe20000010009 */
[----:B------:R-:W-:-:S04]  /*e890*/  I2FP.F32.U32 R22, R22 ;  /* 0x0000001600167245 */ /* 0x000fc80000201000 */
[----:B------:R-:W-:Y:S01]  /*e8a0*/  FSEL R97, R9, -INF , !P5 ;  /* 0xff80000009617808 */ /* 0x000fe20006800000 */
[CC--:B------:R-:W-:Y:S01]  /*e8b0*/  FFMA.FTZ R19, R0.reuse, R22.reuse, R19 ;  /* 0x0000001600137223 */ /* 0x0c0fe20000010013 */
[----:B---3--:R-:W-:-:S04]  /*e8c0*/  FFMA.FTZ R7, R0, R22, R7 ;  /* 0x0000001600077223 */ /* 0x008fc80000010007 */
[----:B------:R-:W-:Y:S02]  /*e8d0*/  FSEL R113, R19, -INF , !P6 ;  /* 0xff80000013717808 */ /* 0x000fe40007000000 */
[----:B------:R-:W-:Y:S01]  /*e8e0*/  FSEL R95, R7, -INF , !P4 ;  /* 0xff800000075f7808 */ /* 0x000fe20006000000 */
[----:B------:R-:W-:Y:S06]  /*e8f0*/  @!P3 BRA `(.L_x_4815) ;  /* 0x0000000400a4b947 */ /* 0x000fec0003800000 */
[----:B------:R-:W-:Y:S05]  /*e900*/  BRA.U !UP0, `(.L_x_4816) ;  /* 0x0000000108fc7547 */ /* 0x000fea000b800000 */
[----:B------:R-:W1:Y:S01]  /*e910*/  LDC R6, c[0x0][0x4f0] ;  /* 0x00013c00ff067b82 */ /* 0x000e620000000800 */
        /* <DEDUP_REMOVED lines=15> */
[----:B------:R-:W-:Y:S01]  /*ea10*/  IMAD.HI.U32 R4, R11, R4, R10 ;  /* 0x000000040b047227 */ /* 0x000fe200078e000a */
[----:B------:R-:W-:Y:S02]  /*ea20*/  IABS R10, R7 ;  /* 0x00000007000a7213 */ /* 0x000fe40000000000 */
[----:B------:R-:W-:-:S03]  /*ea30*/  LOP3.LUT R7, R7, R6, RZ, 0x3c, !PT ;  /* 0x0000000607077212 */ /* 0x000fc600078e3cff */
[----:B------:R-:W-:-:S04]  /*ea40*/  IMAD.HI.U32 R11, R4, R9, RZ ;  /* 0x00000009040b7227 */ /* 0x000fc800078e00ff */
        /* <DEDUP_REMOVED lines=43> */
.L_x_4816:
        /* <DEDUP_REMOVED lines=8> */
.L_x_4817:
        /* <DEDUP_REMOVED lines=33> */
.L_x_4815:
[----:B------:R-:W-:Y:S01]  /*ef90*/  FMNMX3.FTZ R6, R2, R21, R17, !PT ;  /* 0x0000001502067276 */ /* 0x000fe20007810011 */
[----:B------:R-:W2:Y:S01]  /*efa0*/  LDCU UR4, c[0x0][0x45c] ;  /* 0x00008b80ff0477ac */ /* 0x000ea20008000800 */
        /* <DEDUP_REMOVED lines=28> */
[----:B------:R-:W-:Y:S01]  /*f170*/  FSEL R98, R98, RZ, P0 ;  /* 0x000000ff62627208 */ /* 0x000fe20000000000 */
[----:B------:R-:W-:Y:S01]  /*f180*/  FMUL.FTZ R115, R91, UR4 ;  /* 0x000000045b737c20 */ /* 0x000fe20008410000 */
[----:B------:R-:W-:Y:S01]  /*f190*/  LOP3.LUT P0, RZ, R103, 0x4, RZ, 0xc0, !PT ;  /* 0x0000000467ff7812 */ /* 0x000fe2000780c0ff */
[----:B------:R-:W-:Y:S01]  /*f1a0*/  FADD.FTZ R5, R2, -R5 ;  /* 0x8000000502057221 */ /* 0x000fe20000010000 */
[----:B------:R-:W-:Y:S01]  /*f1b0*/  MOV R2, 0x20 ;  /* 0x0000002000027802 */ /* 0x000fe20000000f00 */
[--C-:B------:R-:W-:Y:S01]  /*f1c0*/  FFMA.FTZ R114, R21, UR4, -R98.reuse ;  /* 0x0000000415727c23 */ /* 0x100fe20008010862 */
[----:B------:R-:W-:Y:S01]  /*f1d0*/  FSETP.NEU.FTZ.AND P1, PT, R91, -INF , PT ;  /* 0xff8000005b00780b */ /* 0x000fe20003f3d000 */
[----:B------:R-:W-:Y:S01]  /*f1e0*/  FMUL.FTZ R138, R5, UR4 ;  /* 0x00000004058a7c20 */ /* 0x000fe20008410000 */
[----:B------:R-:W-:Y:S01]  /*f1f0*/  SEL R2, R2, 0xffffffe0, !P0 ;  /* 0xffffffe002027807 */ /* 0x000fe20004000000 */
[--C-:B------:R-:W-:Y:S01]  /*f200*/  FFMA.FTZ R92, R17, UR4, -R98.reuse ;  /* 0x00000004115c7c23 */ /* 0x100fe20008010862 */
[----:B------:R-:W-:Y:S01]  /*f210*/  FSEL R4, R91, RZ, P1 ;  /* 0x000000ff5b047208 */ /* 0x000fe20000800000 */
[----:B------:R-:W-:Y:S01]  /*f220*/  FFMA.FTZ R96, R13, UR4, -R98 ;  /* 0x000000040d607c23 */ /* 0x000fe20008010862 */
[----:B------:R-:W-:Y:S01]  /*f230*/  IADD3 R2, PT, PT, R2, R117, RZ ;  /* 0x0000007502027210 */ /* 0x000fe20007ffe0ff */
[----:B------:R-:W1:Y:S01]  /*f240*/  MUFU.EX2 R138, R138 ;  /* 0x0000008a008a7308 */ /* 0x000e620000000800 */
[----:B------:R-:W-:Y:S01]  /*f250*/  FSEL R115, R115, RZ, P1 ;  /* 0x000000ff73737208 */ /* 0x000fe20000800000 */
[----:B------:R-:W-:Y:S01]  /*f260*/  FADD.FTZ R4, R3, -R4 ;  /* 0x8000000403047221 */ /* 0x000fe20000010000 */
[--C-:B------:R-:W-:Y:S01]  /*f270*/  FFMA.FTZ R3, R15, UR4, -R98.reuse ;  /* 0x000000040f037c23 */ /* 0x100fe20008010862 */
[----:B------:R-:W2:Y:S01]  /*f280*/  LDSM.16.MT88.4 R32, [R2+0x7000] ;  /* 0x007000000220783b */ /* 0x000ea20000004200 */
[--C-:B------:R-:W-:Y:S01]  /*f290*/  FFMA.FTZ R141, R107, UR4, -R98.reuse ;  /* 0x000000046b8d7c23 */ /* 0x100fe20008010862 */
[----:B------:R-:W-:Y:S01]  /*f2a0*/  FMUL.FTZ R146, R4, UR4 ;  /* 0x0000000404927c20 */ /* 0x000fe20008410000 */
        /* <DEDUP_REMOVED lines=9> */
[--C-:B------:R-:W-:Y:S01]  /*f340*/  FFMA.FTZ R104, R151, UR4, -R98.reuse ;  /* 0x0000000497687c23 */ /* 0x100fe20008010862 */
[-C--:B-1----:R-:W-:Y:S01]  /*f350*/  FMUL.FTZ R6, R82, R138.reuse ;  /* 0x0000008a52067220 */ /* 0x082fe20000410000 */
[-C--:B------:R-:W-:Y:S01]  /*f360*/  FMUL.FTZ R7, R83, R138.reuse ;  /* 0x0000008a53077220 */ /* 0x080fe20000410000 */
[----:B------:R-:W1:Y:S01]  /*f370*/  MUFU.EX2 R146, R146 ;  /* 0x0000009200927308 */ /* 0x000e620000000800 */
[-C--:B------:R-:W-:Y:S01]  /*f380*/  FMUL.FTZ R30, R58, R138.reuse ;  /* 0x0000008a3a1e7220 */ /* 0x080fe20000410000 */
        /* <DEDUP_REMOVED lines=8> */
[--C-:B------:R-:W-:Y:S01]  /*f410*/  FFMA.FTZ R107, R153, UR4, -R98.reuse ;  /* 0x00000004996b7c23 */ /* 0x100fe20008010862 */
[-C--:B------:R-:W-:Y:S01]  /*f420*/  FMUL.FTZ R78, R78, R138.reuse ;  /* 0x0000008a4e4e7220 */ /* 0x080fe20000410000 */
[-C--:B------:R-:W-:Y:S01]  /*f430*/  FMUL.FTZ R79, R79, R138.reuse ;  /* 0x0000008a4f4f7220 */ /* 0x080fe20000410000 */
[----:B------:R-:W4:Y:S01]  /*f440*/  LDSM.16.MT88.4 R16, [R2+0x6000] ;  /* 0x006000000210783b */ /* 0x000f220000004200 */
[-C--:B------:R-:W-:Y:S01]  /*f450*/  FMUL.FTZ R46, R46, R138.reuse ;  /* 0x0000008a2e2e7220 */ /* 0x080fe20000410000 */
[----:B------:R-:W-:Y:S01]  /*f460*/  FMUL.FTZ R47, R47, R138 ;  /* 0x0000008a2f2f7220 */ /* 0x000fe20000410000 */
        /* <DEDUP_REMOVED lines=12> */
[----:B------:R-:W-:Y:S01]  /*f530*/  LDSM.16.MT88.4 R56, [R117+0x6400] ;  /* 0x006400007538783b */ /* 0x000fe20000004200 */
[----:B------:R-:W-:Y:S01]  /*f540*/  FMUL.FTZ R21, R65, R146 ;  /* 0x0000009241157220 */ /* 0x000fe20000410000 */
[--C-:B------:R-:W-:Y:S01]  /*f550*/  FFMA.FTZ R65, R102, UR4, -R115.reuse ;  /* 0x0000000466417c23 */ /* 0x100fe20008010873 */
[--C-:B------:R-:W-:Y:S01]  /*f560*/  FFMA.FTZ R102, R149, UR4, -R98.reuse ;  /* 0x0000000495667c23 */ /* 0x100fe20008010862 */
[----:B------:R-:W1:Y:S01]  /*f570*/  MUFU.EX2 R93, R93 ;  /* 0x0000005d005d7308 */ /* 0x000e620000000800 */
[----:B-----5:R-:W-:Y:S01]  /*f580*/  F2FP.BF16.F32.PACK_AB R80, R99, R144 ;  /* 0x000000906350723e */ /* 0x020fe200000010ff */
[-C--:B------:R-:W-:Y:S01]  /*f590*/  FMUL.FTZ R76, R76, R146.reuse ;  /* 0x000000924c4c7220 */ /* 0x080fe20000410000 */
[-C--:B------:R-:W-:Y:S01]  /*f5a0*/  FMUL.FTZ R77, R77, R146.reuse ;  /* 0x000000924d4d7220 */ /* 0x080fe20000410000 */
[-C--:B------:R-:W-:Y:S01]  /*f5b0*/  FMUL.FTZ R44, R44, R146.reuse ;  /* 0x000000922c2c7220 */ /* 0x080fe20000410000 */
[-C--:B------:R-:W-:Y:S01]  /*f5c0*/  FMUL.FTZ R45, R45, R146.reuse ;  /* 0x000000922d2d7220 */ /* 0x080fe20000410000 */
[-C--:B------:R-:W-:Y:S01]  /*f5d0*/  FMUL.FTZ R48, R48, R146.reuse ;  /* 0x0000009230307220 */ /* 0x080fe20000410000 */
[----:B------:R-:W-:Y:S01]  /*f5e0*/  FMUL.FTZ R49, R49, R146 ;  /* 0x0000009231317220 */ /* 0x000fe20000410000 */
[----:B------:R-:W5:Y:S01]  /*f5f0*/  MUFU.EX2 R92, R92 ;  /* 0x0000005c005c7308 */ /* 0x000f620000000800 */
        /* <DEDUP_REMOVED lines=12> */
[----:B------:R-:W-:Y:S01]  /*f6c0*/  FMUL.FTZ R20, R64, R146 ;  /* 0x0000009240147220 */ /* 0x000fe20000410000 */
[-C--:B------:R-:W-:Y:S01]  /*f6d0*/  FMUL.FTZ R22, R66, R138.reuse ;  /* 0x0000008a42167220 */ /* 0x080fe20000410000 */
[----:B------:R-:W-:Y:S01]  /*f6e0*/  FMUL.FTZ R23, R67, R138 ;  /* 0x0000008a43177220 */ /* 0x000fe20000410000 */
[----:B------:R-:W1:Y:S01]  /*f6f0*/  MUFU.EX2 R96, R96 ;  /* 0x0000006000607308 */ /* 0x000e620000000800 */
[----:B-----5:R-:W-:Y:S01]  /*f700*/  F2FP.BF16.F32.PACK_AB R81, R92, R114 ;  /* 0x000000725c51723e */ /* 0x020fe200000010ff */
[-C--:B------:R-:W-:Y:S01]  /*f710*/  FMUL.FTZ R60, R60, R146.reuse ;  /* 0x000000923c3c7220 */ /* 0x080fe20000410000 */
[----:B------:R-:W-:Y:S01]  /*f720*/  FMUL.FTZ R61, R61, R146 ;  /* 0x000000923d3d7220 */ /* 0x000fe20000410000 */
[-C--:B------:R-:W-:Y:S01]  /*f730*/  FMUL.FTZ R62, R62, R138.reuse ;  /* 0x0000008a3e3e7220 */ /* 0x080fe20000410000 */
[----:B------:R-:W-:Y:S01]  /*f740*/  FMUL.FTZ R63, R63, R138 ;  /* 0x0000008a3f3f7220 */ /* 0x000fe20000410000 */
[--C-:B------:R-:W-:Y:S01]  /*f750*/  FFMA.FTZ R151, R112, UR4, -R115.reuse ;  /* 0x0000000470977c23 */ /* 0x100fe20008010873 */
[--C-:B------:R-:W-:Y:S01]  /*f760*/  FFMA.FTZ R149, R140, UR4, -R115.reuse ;  /* 0x000000048c957c23 */ /* 0x100fe20008010873 */
[----:B------:R-:W5:Y:S01]  /*f770*/  MUFU.EX2 R65, R65 ;  /* 0x0000004100417308 */ /* 0x000f620000000800 */
[--C-:B------:R-:W-:Y:S01]  /*f780*/  FFMA.FTZ R112, R142, UR4, -R115.reuse ;  /* 0x000000048e707c23 */ /* 0x100fe20008010873 */
[--C-:B------:R-:W-:Y:S01]  /*f790*/  FFMA.FTZ R140, R111, UR4, -R98.reuse ;  /* 0x000000046f8c7c23 */ /* 0x100fe20008010862 */
[--C-:B------:R-:W-:Y:S01]  /*f7a0*/  FFMA.FTZ R116, R116, UR4, -R115.reuse ;  /* 0x0000000474747c23 */ /* 0x100fe20008010873 */
[--C-:B------:R-:W-:Y:S01]  /*f7b0*/  FFMA.FTZ R111, R139, UR4, -R98.reuse ;  /* 0x000000048b6f7c23 */ /* 0x100fe20008010862 */
[--C-:B------:R-:W-:Y:S01]  /*f7c0*/  FFMA.FTZ R142, R147, UR4, -R98.reuse ;  /* 0x00000004938e7c23 */ /* 0x100fe20008010862 */
[----:B------:R-:W-:Y:S01]  /*f7d0*/  FFMA.FTZ R105, R105, UR4, -R98 ;  /* 0x0000000469697c23 */ /* 0x000fe20008010862 */
[----:B------:R-:W-:Y:S01]  /*f7e0*/  FFMA.FTZ R144, R145, R146, R144 ;  /* 0x0000009291907223 */ /* 0x000fe20000010090 */
[----:B------:R-:W4:Y:S01]  /*f7f0*/  MUFU.EX2 R108, R108 ;  /* 0x0000006c006c7308 */ /* 0x000f220000000800 */
[----:B-1----:R-:W-:Y:S01]  /*f800*/  F2FP.BF16.F32.PACK_AB R83, R96, R3 ;  /* 0x000000036053723e */ /* 0x002fe200000010ff */
[----:B------:R-:W-:Y:S01]  /*f810*/  FFMA.FTZ R143, R143, R138, R114 ;  /* 0x0000008a8f8f7223 */ /* 0x000fe20000010072 */
[--C-:B------:R-:W-:Y:S01]  /*f820*/  FFMA.FTZ R64, R109, UR4, -R115.reuse ;  /* 0x000000046d407c23 */ /* 0x100fe20008010873 */
[--C-:B------:R-:W-:Y:S01]  /*f830*/  FFMA.FTZ R109, R110, UR4, -R115.reuse ;  /* 0x000000046e6d7c23 */ /* 0x100fe20008010873 */
[--C-:B------:R-:W-:Y:S01]  /*f840*/  FFMA.FTZ R100, R100, UR4, -R115.reuse ;  /* 0x0000000464647c23 */ /* 0x100fe20008010873 */
[----:B------:R-:W-:Y:S01]  /*f850*/  FFMA.FTZ R145, R113, UR4, -R115 ;  /* 0x0000000471917c23 */ /* 0x000fe20008010873 */
[--C-:B------:R-:W-:Y:S01]  /*f860*/  FFMA.FTZ R114, R101, UR4, -R98.reuse ;  /* 0x0000000465727c23 */ /* 0x100fe20008010862 */
[----:B--2---:R-:W-:Y:S01]  /*f870*/  HMMA.16816.F32.BF16 R28, R80, R32, R28 ;  /* 0x00000020501c723c */ /* 0x004fe2000004181c */
[----:B------:R-:W-:Y:S01]  /*f880*/  MUFU.EX2 R106, R106 ;  /* 0x0000006a006a7308 */ /* 0x000fe20000000800 */
[--C-:B------:R-:W-:Y:S01]  /*f890*/  FFMA.FTZ R97, R97, UR4, -R98.reuse ;  /* 0x0000000461617c23 */ /* 0x100fe20008010862 */
[--C-:B------:R-:W-:Y:S01]  /*f8a0*/  FFMA.FTZ R88, R88, UR4, -R98.reuse ;  /* 0x0000000458587c23 */ /* 0x100fe20008010862 */
[----:B------:R-:W-:Y:S01]  /*f8b0*/  FFMA.FTZ R95, R95, UR4, -R98 ;  /* 0x000000045f5f7c23 */ /* 0x000fe20008010862 */
[----:B------:R-:W-:Y:S01]  /*f8c0*/  FADD.FTZ R99, R99, R144 ;  /* 0x0000009063637221 */ /* 0x000fe20000010000 */
[----:B------:R-:W-:-:S02]  /*f8d0*/  FADD.FTZ R92, R92, R143 ;  /* 0x0000008f5c5c7221 */ /* 0x000fc40000010000 */
[----:B------:R-:W-:Y:S01]  /*f8e0*/  HMMA.16816.F32.BF16 R32, R80, R34, R52 ;  /* 0x000000225020723c */ /* 0x000fe20000041834 */
[----:B------:R-:W1:Y:S01]  /*f8f0*/  LDSM.16.MT88.4 R52, [R117+0x8000] ;  /* 0x008000007534783b */ /* 0x000e620000004200 */
[----:B------:R-:W-:Y:S01]  /*f900*/  MUFU.EX2 R103, R103 ;  /* 0x0000006700677308 */ /* 0x000fe20000000800 */
[----:B------:R-:W-:Y:S01]  /*f910*/  FADD.FTZ R94, R94, R99 ;  /* 0x000000635e5e7221 */ /* 0x000fe20000010000 */
[----:B------:R-:W-:-:S03]  /*f920*/  FADD.FTZ R3, R3, R92 ;  /* 0x0000005c03037221 */ /* 0x000fc60000010000 */
[----:B------:R-:W-:Y:S01]  /*f930*/  FADD.FTZ R94, R93, R94 ;  /* 0x0000005e5d5e7221 */ /* 0x000fe20000010000 */
[----:B---3--:R-:W-:Y:S01]  /*f940*/  HMMA.16816.F32.BF16 R4, R80, R8, R4 ;  /* 0x000000085004723c */ /* 0x008fe20000041804 */
[----:B------:R-:W-:Y:S01]  /*f950*/  FADD.FTZ R96, R96, R3 ;  /* 0x0000000360607221 */ /* 0x000fe20000010000 */
[----:B------:R-:W-:Y:S01]  /*f960*/  MUFU.EX2 R141, R141 ;  /* 0x0000008d008d7308 */ /* 0x000fe20000000800 */
[----:B-----5:R-:W-:-:S04]  /*f970*/  FADD.FTZ R3, R65, R94 ;  /* 0x0000005e41037221 */ /* 0x020fc80000010000 */
[C---:B----4-:R-:W-:Y:S01]  /*f980*/  FADD.FTZ R3, R108.reuse, R3 ;  /* 0x000000036c037221 */ /* 0x050fe20000010000 */
[C---:B------:R-:W-:Y:S01]  /*f990*/  HMMA.16816.F32.BF16 R8, R80.reuse, R10, R76 ;  /* 0x0000000a5008723c */ /* 0x040fe2000004184c */
[----:B------:R-:W-:Y:S01]  /*f9a0*/  LDSM.16.MT88.4 R76, [R117+0x6c00] ;  /* 0x006c0000754c783b */ /* 0x000fe20000004200 */
[----:B------:R-:W2:Y:S06]  /*f9b0*/  MUFU.EX2 R104, R104 ;  /* 0x0000006800687308 */ /* 0x000eac0000000800 */
[C---:B------:R-:W-:Y:S02]  /*f9c0*/  HMMA.16816.F32.BF16 R12, R80.reuse, R16, R12 ;  /* 0x00000010500c723c */ /* 0x040fe4000004180c */
[----:B------:R-:W-:Y:S06]  /*f9d0*/  MUFU.EX2 R107, R107 ;  /* 0x0000006b006b7308 */ /* 0x000fec0000000800 */
[C---:B------:R-:W-:Y:S01]  /*f9e0*/  HMMA.16816.F32.BF16 R16, R80.reuse, R18, R68 ;  /* 0x000000125010723c */ /* 0x040fe20000041844 */
[----:B------:R-:W-:Y:S01]  /*f9f0*/  LDSM.16.MT88.4 R68, [R2+0x6c00] ;  /* 0x006c00000244783b */ /* 0x000fe20000004200 */
[----:B------:R-:W3:Y:S06]  /*fa00*/  MUFU.EX2 R102, R102 ;  /* 0x0000006600667308 */ /* 0x000eec0000000800 */
[C---:B------:R-:W-:Y:S02]  /*fa10*/  HMMA.16816.F32.BF16 R20, R80.reuse, R24, R20 ;  /* 0x000000185014723c */ /* 0x040fe40000041814 */
[----:B------:R-:W-:Y:S06]  /*fa20*/  MUFU.EX2 R151, R151 ;  /* 0x0000009700977308 */ /* 0x000fec0000000800 */
[C---:B-1----:R-:W-:Y:S02]  /*fa30*/  HMMA.16816.F32.BF16 R36, R80.reuse, R52, R36 ;  /* 0x000000345024723c */ /* 0x042fe40000041824 */
[----:B------:R-:W1:Y:S06]  /*fa40*/  MUFU.EX2 R116, R116 ;  /* 0x0000007400747308 */ /* 0x000e6c0000000800 */
[C---:B------:R-:W-:Y:S01]  /*fa50*/  HMMA.16816.F32.BF16 R40, R80.reuse, R54, R40 ;  /* 0x000000365028723c */ /* 0x040fe20000041828 */
[----:B------:R-:W4:Y:S01]  /*fa60*/  LDSM.16.MT88.4 R52, [R2+0x8000] ;  /* 0x008000000234783b */ /* 0x000f220000004200 */
[----:B------:R-:W-:Y:S06]  /*fa70*/  MUFU.EX2 R149, R149 ;  /* 0x0000009500957308 */ /* 0x000fec0000000800 */
[C---:B------:R-:W-:Y:S01]  /*fa80*/  HMMA.16816.F32.BF16 R24, R80.reuse, R26, R60 ;  /* 0x0000001a5018723c */ /* 0x040fe2000004183c */
[----:B------:R-:W-:Y:S01]  /*fa90*/  LDSM.16.MT88.4 R60, [R117+0x6800] ;  /* 0x00680000753c783b */ /* 0x000fe20000004200 */
[----:B------:R-:W-:Y:S08]  /*faa0*/  MUFU.EX2 R112, R112 ;  /* 0x0000007000707308 */ /* 0x000ff00000000800 */
[----:B------:R-:W-:Y:S08]  /*fab0*/  MUFU.EX2 R140, R140 ;  /* 0x0000008c008c7308 */ /* 0x000ff00000000800 */
[----:B------:R-:W5:Y:S08]  /*fac0*/  MUFU.EX2 R111, R111 ;  /* 0x0000006f006f7308 */ /* 0x000f700000000800 */
[----:B------:R-:W-:Y:S01]  /*fad0*/  MUFU.EX2 R142, R142 ;  /* 0x0000008e008e7308 */ /* 0x000fe20000000800 */
[----:B----4-:R-:W-:Y:S01]  /*fae0*/  HMMA.16816.F32.BF16 R44, R80, R52, R44 ;  /* 0x00000034502c723c */ /* 0x010fe2000004182c */
[----:B------:R-:W-:-:S06]  /*faf0*/  F2FP.BF16.F32.PACK_AB R52, R108, R65 ;  /* 0x000000416c34723e */ /* 0x000fcc00000010ff */
[----:B------:R-:W4:Y:S01]  /*fb00*/  MUFU.EX2 R105, R105 ;  /* 0x0000006900697308 */ /* 0x000f220000000800 */
[----:B--2---:R-:W-:Y:S01]  /*fb10*/  F2FP.BF16.F32.PACK_AB R53, R104, R141 ;  /* 0x0000008d6835723e */ /* 0x004fe200000010ff */
[----:B------:R-:W-:Y:S01]  /*fb20*/  FADD.FTZ R141, R141, R96 ;  /* 0x000000608d8d7221 */ /* 0x000fe20000010000 */
[----:B------:R-:W-:Y:S01]  /*fb30*/  HMMA.16816.F32.BF16 R48, R80, R54, R48 ;  /* 0x000000365030723c */ /* 0x000fe20000041830 */
[----:B------:R-:W-:-:S04]  /*fb40*/  F2FP.BF16.F32.PACK_AB R54, R103, R106 ;  /* 0x0000006a6736723e */ /* 0x000fc800000010ff */
[----:B------:R-:W-:Y:S01]  /*fb50*/  MUFU.EX2 R110, R64 ;  /* 0x00000040006e7308 */ /* 0x000fe20000000800 */
[----:B---3--:R-:W-:Y:S01]  /*fb60*/  F2FP.BF16.F32.PACK_AB R55, R102, R107 ;  /* 0x0000006b6637723e */ /* 0x008fe200000010ff */
[----:B------:R-:W-:Y:S01]  /*fb70*/  FADD.FTZ R104, R104, R141 ;  /* 0x0000008d68687221 */ /* 0x000fe20000010000 */
[----:B------:R-:W-:Y:S01]  /*fb80*/  FADD.FTZ R106, R106, R3 ;  /* 0x000000036a6a7221 */ /* 0x000fe20000010000 */
[----:B------:R-:W-:Y:S02]  /*fb90*/  IADD3 R141, PT, PT, R89, -0x3, RZ ;  /* 0xfffffffd598d7810 */ /* 0x000fe40007ffe0ff */
[----:B------:R-:W-:Y:S01]  /*fba0*/  FADD.FTZ R107, R107, R104 ;  /* 0x000000686b6b7221 */ /* 0x000fe20000010000 */
[----:B------:R-:W-:Y:S01]  /*fbb0*/  FADD.FTZ R106, R103, R106 ;  /* 0x0000006a676a7221 */ /* 0x000fe20000010000 */
[----:B------:R-:W-:Y:S01]  /*fbc0*/  HMMA.16816.F32.BF16 R4, R52, R56, R4 ;  /* 0x000000383404723c */ /* 0x000fe20000041804 */
[----:B------:R-:W2:Y:S01]  /*fbd0*/  MUFU.EX2 R109, R109 ;  /* 0x0000006d006d7308 */ /* 0x000ea20000000800 */
[----:B------:R-:W-:Y:S01]  /*fbe0*/  FADD.FTZ R107, R102, R107 ;  /* 0x0000006b666b7221 */ /* 0x000fe20000010000 */
[----:B------:R-:W-:-:S05]  /*fbf0*/  MOV R3, R91 ;  /* 0x0000005b00037202 */ /* 0x000fca0000000f00 */
[C---:B------:R-:W-:Y:S01]  /*fc00*/  HMMA.16816.F32.BF16 R8, R52.reuse, R58, R8 ;  /* 0x0000003a3408723c */ /* 0x040fe20000041808 */
[----:B------:R-:W3:Y:S01]  /*fc10*/  LDSM.16.MT88.4 R56, [R2+0x6400] ;  /* 0x006400000238783b */ /* 0x000ee20000004200 */
[----:B------:R-:W-:Y:S08]  /*fc20*/  MUFU.EX2 R100, R100 ;  /* 0x0000006400647308 */ /* 0x000ff00000000800 */
[----:B------:R-:W-:Y:S08]  /*fc30*/  MUFU.EX2 R145, R145 ;  /* 0x0000009100917308 */ /* 0x000ff00000000800 */
[----:B------:R-:W-:Y:S08]  /*fc40*/  MUFU.EX2 R114, R114 ;  /* 0x0000007200727308 */ /* 0x000ff00000000800 */
[----:B------:R-:W2:Y:S08]  /*fc50*/  MUFU.EX2 R97, R97 ;  /* 0x0000006100617308 */ /* 0x000eb00000000800 */
[----:B------:R-:W-:Y:S01]  /*fc60*/  MUFU.EX2 R88, R88 ;  /* 0x0000005800587308 */ /* 0x000fe20000000800 */
[C---:B---3--:R-:W-:Y:S07]  /*fc70*/  HMMA.16816.F32.BF16 R12, R52.reuse, R56, R12 ;  /* 0x00000038340c723c */ /* 0x048fee000004180c */
[----:B------:R-:W3:Y:S01]  /*fc80*/  MUFU.EX2 R95, R95 ;  /* 0x0000005f005f7308 */ /* 0x000ee20000000800 */
        /* <DEDUP_REMOVED lines=16> */
[----:B-----5:R-:W-:Y:S01]  /*fd90*/  F2FP.BF16.F32.PACK_AB R53, R111, R140 ;  /* 0x0000008c6f35723e */ /* 0x020fe200000010ff */
        /* <DEDUP_REMOVED lines=8> */
[----:B------:R-:W4:Y:S01]  /*fe20*/  LDSM.16.MT88.4 R4, [R2+0x7800] ;  /* 0x007800000204783b */ /* 0x000f220000004200 */
[----:B------:R-:W-:Y:S01]  /*fe30*/  FADD.FTZ R149, R112, R149 ;  /* 0x0000009570957221 */ /* 0x000fe20000010000 */
[----:B------:R-:W-:-:S05]  /*fe40*/  FADD.FTZ R105, R105, R142 ;  /* 0x0000008e69697221 */ /* 0x000fca0000010000 */
[C---:B------:R-:W-:Y:S01]  /*fe50*/  HMMA.16816.F32.BF16 R8, R52.reuse, R62, R8 ;  /* 0x0000003e3408723c */ /* 0x040fe20000041808 */
[----:B------:R-:W-:Y:S07]  /*fe60*/  LDSM.16.MT88.4 R60, [R117+0x7c00] ;  /* 0x007c0000753c783b */ /* 0x000fee0000004200 */
        /* <DEDUP_REMOVED lines=8> */
[----:B------:R-:W1:Y:S07]  /*fef0*/  LDSM.16.MT88.4 R56, [R117+0x8800] ;  /* 0x008800007538783b */ /* 0x000e6e0000004200 */
[----:B----4-:R-:W-:Y:S01]  /*ff00*/  HMMA.16816.F32.BF16 R44, R52, R4, R44 ;  /* 0x00000004342c723c */ /* 0x010fe2000004182c */
        /* <DEDUP_REMOVED lines=8> */
[----:B---3--:R-:W-:Y:S01]  /*ff90*/  F2FP.BF16.F32.PACK_AB R7, R95, R88 ;  /* 0x000000585f07723e */ /* 0x008fe200000010ff */
        /* <DEDUP_REMOVED lines=14> */
[----:B-1----:R-:W-:-:S07]  /*10080*/  MOV R2, R90 ;  /* 0x0000005a00027202 */ /* 0x002fce0000000f00 */
[C---:B------:R-:W-:Y:S08]  /*10090*/  HMMA.16816.F32.BF16 R60, R4.reuse, R62, R24 ;  /* 0x0000003e043c723c */ /* 0x040ff00000041818 */
[C---:B--2---:R-:W-:Y:S08]  /*100a0*/  HMMA.16816.F32.BF16 R44, R4.reuse, R8, R44 ;  /* 0x00000008042c723c */ /* 0x044ff0000004182c */
[C---:B---3--:R-:W-:Y:S08]  /*100b0*/  HMMA.16816.F32.BF16 R56, R4.reuse, R52, R28 ;  /* 0x000000340438723c */ /* 0x048ff0000004181c */
[C---:B------:R-:W-:Y:S08]  /*100c0*/  HMMA.16816.F32.BF16 R52, R4.reuse, R54, R32 ;  /* 0x000000360434723c */ /* 0x040ff00000041820 */
[C---:B----4-:R-:W-:Y:S08]  /*100d0*/  HMMA.16816.F32.BF16 R36, R4.reuse, R12, R36 ;  /* 0x0000000c0424723c */ /* 0x050ff00000041824 */
[C---:B------:R-:W-:Y:S08]  /*100e0*/  HMMA.16816.F32.BF16 R40, R4.reuse, R14, R40 ;  /* 0x0000000e0428723c */ /* 0x040ff00000041828 */
[----:B------:R-:W-:-:S15]  /*100f0*/  HMMA.16816.F32.BF16 R48, R4, R10, R48 ;  /* 0x0000000a0430723c */ /* 0x000fde0000041830 */
[----:B------:R-:W-:-:S05]  /*10100*/  NOP ;  /* 0x0000000000007918 */ /* 0x000fca0000000000 */
.L_x_4812:
        /* <DEDUP_REMOVED lines=11> */
[----:B------:R-:W4:Y:S09]  /*101c0*/  LDCU UR4, c[0x0][0x45c] ;  /* 0x00008b80ff0477ac */ /* 0x000f320008000800 */
[----:B------:R-:W5:Y:S01]  /*101d0*/  @!P1 LDC R138, c[0x0][0x3c0] ;  /* 0x0000f000ff8a9b82 */ /* 0x000f620000000800 */
[----:B------:R-:W-:Y:S01]  /*101e0*/  @!P1 IMAD.MOV.U32 R139, RZ, RZ, RZ ;  /* 0x000000ffff8b9224 */ /* 0x000fe200078e00ff */
[----:B------:R-:W2:Y:S04]  /*101f0*/  LDCU.64 UR10, c[0x0][0x3b8] ;  /* 0x00007700ff0a77ac */ /* 0x000ea80008000a00 */
[----:B------:R-:W-:Y:S01]  /*10200*/  @!P1 IADD3 R139, P0, PT, RZ, -R139, RZ ;  /* 0x8000008bff8b9210 */ /* 0x000fe20007f1e0ff */
[----:B------:R-:W2:Y:S01]  /*10210*/  LDCU.64 UR14, c[0x0][0x3c0] ;  /* 0x00007800ff0e77ac */ /* 0x000ea20008000a00 */
[----:B------:R-:W2:Y:S01]  /*10220*/  LDCU.64 UR8, c[0x0][0x3a0] ;  /* 0x00007400ff0877ac */ /* 0x000ea20008000a00 */
[----:B-1----:R-:W-:Y:S01]  /*10230*/  LOP3.LUT R5, R116, 0x3, RZ, 0xc0, !PT ;  /* 0x0000000374057812 */ /* 0x002fe200078ec0ff */
[----:B------:R-:W1:Y:S03]  /*10240*/  LDCU.64 UR12, c[0x0][0x3a8] ;  /* 0x00007500ff0c77ac */ /* 0x000e660008000a00 */
[----:B------:R-:W-:Y:S01]  /*10250*/  LEA R140, R5, R142, 0x1 ;  /* 0x0000008e058c7211 */ /* 0x000fe200078e08ff */
[----:B------:R-:W-:-:S03]  /*10260*/  VIADD R142, R142, 0x40 ;  /* 0x000000408e8e7836 */ /* 0x000fc60000000000 */
[----:B------:R-:W-:Y:S02]  /*10270*/  IADD3 R140, PT, PT, R140, 0x20, RZ ;  /* 0x000000208c8c7810 */ /* 0x000fe40007ffe0ff */
[----:B-----5:R-:W-:-:S05]  /*10280*/  @!P1 SHF.L.U32 R138, R138, 0x6, RZ ;  /* 0x000000068a8a9819 */ /* 0x020fca00000006ff */
[----:B------:R-:W-:-:S05]  /*10290*/  @!P1 IMAD.X R138, RZ, RZ, ~R138, P0 ;  /* 0x000000ffff8a9224 */ /* 0x000fca00000e0e8a */
[----:B-1234-:R-:W-:-:S07]  /*102a0*/  @!P1 SHF.R.S64 R139, R139, 0x1f, R138 ;  /* 0x0000001f8b8b9819 */ /* 0x01efce000000108a */
.L_x_4822:
        /* <DEDUP_REMOVED lines=70> */
.L_x_4819:
        /* <DEDUP_REMOVED lines=33> */
[----:B------:R-:W-:Y:S01]  /*10920*/  @P0 STS.128 [R137+0x8800], RZ ;  /* 0x008800ff89000388 */ /* 0x000fe20000000c00 */
[----:B------:R-:W-:Y:S05]  /*10930*/  LOP3.LUT P0, RZ, R116, 0x4, RZ, 0xc0, !PT ;  /* 0x0000000474ff7812 */ /* 0x000fea000780c0ff */
[----:B------:R-:W-:Y:S06]  /*10940*/  LDSM.16.M88.4 R96, [R119] ;  /* 0x000000007760783b */ /* 0x000fec0000000200 */
[----:B------:R-:W3:Y:S06]  /*10950*/  LDSM.16.M88.4 R100, [R118+0x3000] ;  /* 0x003000007664783b */ /* 0x000eec0000000200 */
[----:B------:R-:W4:Y:S06]  /*10960*/  LDSM.16.M88.4 R104, [R118+0x3400] ;  /* 0x003400007668783b */ /* 0x000f2c0000000200 */
[----:B------:R-:W5:Y:S06]  /*10970*/  LDSM.16.M88.4 R108, [R118+0x3800] ;  /* 0x00380000766c783b */ /* 0x000f6c0000000200 */
[----:B------:R-:W0:Y:S06]  /*10980*/  LDGDEPBAR ;  /* 0x00000000000079af */ /* 0x000e2c0000000000 */
[----:B------:R-:W2:Y:S06]  /*10990*/  LDSM.16.M88.4 R112, [R118+0x3c00] ;  /* 0x003c00007670783b */ /* 0x000eac0000000200 */
[----:B-1----:R-:W-:Y:S01]  /*109a0*/  LDSM.16.M88.4 R92, [R118+0x4c00] ;  /* 0x004c0000765c783b */ /* 0x002fe20000000200 */
[C---:B---3--:R-:W-:Y:S08]  /*109b0*/  HMMA.16816.F32.BF16 R4, R96.reuse, R100, RZ ;  /* 0x000000646004723c */ /* 0x048ff000000418ff */
[C---:B------:R-:W-:Y:S08]  /*109c0*/  HMMA.16816.F32.BF16 R8, R96.reuse, R102, RZ ;  /* 0x000000666008723c */ /* 0x040ff000000418ff */
[C---:B----4-:R-:W-:Y:S01]  /*109d0*/  HMMA.16816.F32.BF16 R12, R96.reuse, R104, RZ ;  /* 0x00000068600c723c */ /* 0x050fe200000418ff */
[----:B------:R-:W-:Y:S04]  /*109e0*/  MOV R105, 0x20 ;  /* 0x0000002000697802 */ /* 0x000fe80000000f00 */
[----:B------:R-:W-:Y:S02]  /*109f0*/  SEL R105, R105, 0xffffffe0, !P0 ;  /* 0xffffffe069697807 */ /* 0x000fe40004000000 */
[----:B------:R-:W-:Y:S01]  /*10a00*/  ISETP.NE.AND P0, PT, R141, 0x1, PT ;  /* 0x000000018d00780c */ /* 0x000fe20003f05270 */
[C---:B------:R-:W-:Y:S01]  /*10a10*/  HMMA.16816.F32.BF16 R16, R96.reuse, R106, RZ ;  /* 0x0000006a6010723c */ /* 0x040fe200000418ff */
[-C--:B------:R-:W-:Y:S02]  /*10a20*/  IADD3 R2, PT, PT, R119, R105.reuse, RZ ;  /* 0x0000006977027210 */ /* 0x080fe40007ffe0ff */
[----:B------:R-:W-:Y:S05]  /*10a30*/  IADD3 R3, PT, PT, R118, R105, RZ ;  /* 0x0000006976037210 */ /* 0x000fea0007ffe0ff */
[C---:B-----5:R-:W-:Y:S01]  /*10a40*/  HMMA.16816.F32.BF16 R20, R96.reuse, R108, RZ ;  /* 0x0000006c6014723c */ /* 0x060fe200000418ff */
[----:B------:R-:W-:Y:S07]  /*10a50*/  LDSM.16.M88.4 R100, [R3+0x3000] ;  /* 0x003000000364783b */ /* 0x000fee0000000200 */
[C---:B------:R-:W-:Y:S08]  /*10a60*/  HMMA.16816.F32.BF16 R24, R96.reuse, R110, RZ ;  /* 0x0000006e6018723c */ /* 0x040ff000000418ff */
[C---:B--2---:R-:W-:Y:S08]  /*10a70*/  HMMA.16816.F32.BF16 R28, R96.reuse, R112, RZ ;  /* 0x00000070601c723c */ /* 0x044ff000000418ff */
[----:B------:R-:W-:Y:S01]  /*10a80*/  HMMA.16816.F32.BF16 R32, R96, R114, RZ ;  /* 0x000000726020723c */ /* 0x000fe200000418ff */
[----:B------:R-:W1:Y:S07]  /*10a90*/  LDSM.16.M88.4 R96, [R2] ;  /* 0x000000000260783b */ /* 0x000e6e0000000200 */
        /* <DEDUP_REMOVED lines=62> */
[----:B------:R-:W-:Y:S05]  /*10e80*/  FMUL.FTZ R161, R9, UR5 ;  /* 0x0000000509a17c20 */ /* 0x000fea0008410000 */
[----:B------:R3:W4:Y:S10]  /*10e90*/  MUFU.TANH R10, R90 ;  /* 0x0000005a000a7308 */ /* 0x0007340000002400 */
[----:B------:R-:W2:Y:S10]  /*10ea0*/  MUFU.TANH R155, R155 ;  /* 0x0000009b009b7308 */ /* 0x000eb40000002400 */
[----:B------:R-:W2:Y:S01]  /*10eb0*/  MUFU.TANH R157, R157 ;  /* 0x0000009d009d7308 */ /* 0x000ea20000002400 */
[C---:B-1----:R-:W-:Y:S09]  /*10ec0*/  HMMA.16816.F32.BF16 R12, R92.reuse, R96, R12 ;  /* 0x000000605c0c723c */ /* 0x042ff2000004180c */
[----:B------:R-:W1:Y:S01]  /*10ed0*/  MUFU.TANH R159, R159 ;  /* 0x0000009f009f7308 */ /* 0x000e620000002400 */
[C---:B------:R-:W-:Y:S01]  /*10ee0*/  HMMA.16816.F32.BF16 R16, R92.reuse, R98, R16 ;  /* 0x000000625c10723c */ /* 0x040fe20000041810 */
[----:B------:R-:W5:Y:S08]  /*10ef0*/  LDSM.16.M88.4 R96, [R3+0x5800] ;  /* 0x005800000360783b */ /* 0x000f700000000200 */
[----:B------:R-:W1:Y:S01]  /*10f00*/  MUFU.TANH R163, R163 ;  /* 0x000000a300a37308 */ /* 0x000e620000002400 */
[----:B------:R-:W-:Y:S01]  /*10f10*/  FMUL.FTZ R151, R12, UR5 ;  /* 0x000000050c977c20 */ /* 0x000fe20008410000 */
[----:B------:R-:W-:Y:S01]  /*10f20*/  FMUL.FTZ R149, R13, UR5 ;  /* 0x000000050d957c20 */ /* 0x000fe20008410000 */
[----:B------:R-:W-:Y:S01]  /*10f30*/  FMUL.FTZ R152, R14, UR5 ;  /* 0x000000050e987c20 */ /* 0x000fe20008410000 */
[----:B------:R-:W-:Y:S06]  /*10f40*/  FMUL.FTZ R150, R15, UR5 ;  /* 0x000000050f967c20 */ /* 0x000fec0008410000 */
[----:B------:R-:W1:Y:S01]  /*10f50*/  MUFU.TANH R161, R161 ;  /* 0x000000a100a17308 */ /* 0x000e620000002400 */
[----:B---3--:R-:W-:Y:S01]  /*10f60*/  FMUL.FTZ R90, R17, UR5 ;  /* 0x00000005115a7c20 */ /* 0x008fe20008410000 */
[----:B------:R-:W-:Y:S01]  /*10f70*/  FMUL.FTZ R156, R19, UR5 ;  /* 0x00000005139c7c20 */ /* 0x000fe20008410000 */
[----:B------:R-:W-:Y:S01]  /*10f80*/  FMUL.FTZ R147, R16, UR5 ;  /* 0x0000000510937c20 */ /* 0x000fe20008410000 */
[----:B------:R-:W-:Y:S06]  /*10f90*/  FMUL.FTZ R144, R18, UR5 ;  /* 0x0000000512907c20 */ /* 0x000fec0008410000 */
[----:B------:R3:W1:Y:S10]  /*10fa0*/  MUFU.TANH R113, R90 ;  /* 0x0000005a00717308 */ /* 0x0006740000002400 */
[----:B------:R4:W1:Y:S10]  /*10fb0*/  MUFU.TANH R114, R156 ;  /* 0x0000009c00727308 */ /* 0x0008740000002400 */
        /* <DEDUP_REMOVED lines=13> */
[----:B---3--:R-:W-:Y:S01]  /*11090*/  FMUL.FTZ R90, R24, UR5 ;  /* 0x00000005185a7c20 */ /* 0x008fe20008410000 */
[----:B------:R-:W-:Y:S01]  /*110a0*/  FMUL.FTZ R160, R25, UR5 ;  /* 0x0000000519a07c20 */ /* 0x000fe20008410000 */
[----:B------:R-:W-:Y:S06]  /*110b0*/  FMUL.FTZ R158, R26, UR5 ;  /* 0x000000051a9e7c20 */ /* 0x000fec0008410000 */
[----:B------:R-:W3:Y:S01]  /*110c0*/  MUFU.TANH R102, R91 ;  /* 0x0000005b00667308 */ /* 0x000ee20000002400 */
[----:B----4-:R-:W-:Y:S09]  /*110d0*/  FMUL.FTZ R156, R27, UR5 ;  /* 0x000000051b9c7c20 */ /* 0x010ff20008410000 */
[----:B------:R-:W4:Y:S10]  /*110e0*/  MUFU.TANH R110, R90 ;  /* 0x0000005a006e7308 */ /* 0x000f340000002400 */
[----:B------:R2:W1:Y:S01]  /*110f0*/  MUFU.TANH R112, R154 ;  /* 0x0000009a00707308 */ /* 0x0004620000002400 */
[C---:B-----5:R-:W-:Y:S09]  /*11100*/  HMMA.16816.F32.BF16 R28, R92.reuse, R96, R28 ;  /* 0x000000605c1c723c */ /* 0x060ff2000004181c */
[----:B------:R1:W1:Y:S01]  /*11110*/  MUFU.TANH R111, R148 ;  /* 0x00000094006f7308 */ /* 0x0002620000002400 */
[----:B------:R-:W-:Y:S09]  /*11120*/  HMMA.16816.F32.BF16 R32, R92, R98, R32 ;  /* 0x000000625c20723c */ /* 0x000ff20000041820 */
[----:B------:R1:W1:Y:S01]  /*11130*/  MUFU.TANH R104, R146 ;  /* 0x0000009200687308 */ /* 0x0002620000002400 */
[----:B------:R-:W-:Y:S01]  /*11140*/  FMUL.FTZ R93, R30, UR5 ;  /* 0x000000051e5d7c20 */ /* 0x000fe20008410000 */
[----:B------:R-:W-:Y:S08]  /*11150*/  FMUL.FTZ R92, R31, UR5 ;  /* 0x000000051f5c7c20 */ /* 0x000ff00008410000 */
[----:B------:R-:W1:Y:S01]  /*11160*/  MUFU.TANH R150, R150 ;  /* 0x0000009600967308 */ /* 0x000e620000002400 */
[----:B--2---:R-:W-:Y:S01]  /*11170*/  FMUL.FTZ R154, R28, UR5 ;  /* 0x000000051c9a7c20 */ /* 0x004fe20008410000 */
[----:B------:R-:W-:Y:S01]  /*11180*/  FMUL.FTZ R162, R29, UR5 ;  /* 0x000000051da27c20 */ /* 0x000fe20008410000 */
[----:B------:R-:W-:Y:S01]  /*11190*/  FMUL.FTZ R91, R34, UR5 ;  /* 0x00000005225b7c20 */ /* 0x000fe20008410000 */
[----:B------:R-:W-:Y:S06]  /*111a0*/  FMUL.FTZ R90, R35, UR5 ;  /* 0x00000005235a7c20 */ /* 0x000fec0008410000 */
[----:B------:R-:W2:Y:S01]  /*111b0*/  MUFU.TANH R147, R147 ;  /* 0x0000009300937308 */ /* 0x000ea20000002400 */
[----:B------:R-:W-:Y:S01]  /*111c0*/  FMUL.FTZ R95, R32, UR5 ;  /* 0x00000005205f7c20 */ /* 0x000fe20008410000 */
[----:B------:R-:W-:Y:S08]  /*111d0*/  FMUL.FTZ R94, R33, UR5 ;  /* 0x00000005215e7c20 */ /* 0x000ff00008410000 */
[----:B------:R-:W1:Y:S10]  /*111e0*/  MUFU.TANH R144, R144 ;  /* 0x0000009000907308 */ /* 0x000e740000002400 */
[----:B------:R1:W1:Y:S10]  /*111f0*/  MUFU.TANH R109, R160 ;  /* 0x000000a0006d7308 */ /* 0x0002740000002400 */
[----:B------:R1:W1:Y:S10]  /*11200*/  MUFU.TANH R148, R158 ;  /* 0x0000009e00947308 */ /* 0x0002740000002400 */
        /* <DEDUP_REMOVED lines=8> */
[----:B------:R-:W1:Y:S01]  /*11290*/  MUFU.TANH R90, R90 ;  /* 0x0000005a005a7308 */ /* 0x000e620000002400 */
        /* <DEDUP_REMOVED lines=13> */
[----:B------:R-:W-:Y:S01]  /*11370*/  IMAD.MOV.U32 R6, RZ, RZ, RZ ;  /* 0x000000ffff067224 */ /* 0x000fe200078e00ff */
[----:B------:R-:W2:Y:S02]  /*11380*/  LDC R3, c[0x0][0x4f0] ;  /* 0x00013c00ff037b82 */ /* 0x000ea40000000800 */
[----:B--2---:R-:W-:Y:S04]  /*11390*/  IABS R2, R3 ;  /* 0x0000000300027213 */ /* 0x004fe80000000000 */
[----:B------:R-:W2:Y:S10]  /*113a0*/  I2F.RP R9, R2 ;  /* 0x0000000200097306 */ /* 0x000eb40000209400 */
[----:B--2---:R-:W2:Y:S02]  /*113b0*/  MUFU.RCP R4, R9 ;  /* 0x0000000900047308 */ /* 0x004ea40000001000 */
[----:B--2---:R-:W-:Y:S08]  /*113c0*/  VIADD R8, R4, 0xffffffe ;  /* 0x0ffffffe04087836 */ /* 0x004ff00000000000 */
[----:B------:R-:W2:Y:S02]  /*113d0*/  F2I.FTZ.U32.TRUNC.NTZ R7, R8 ;  /* 0x0000000800077305 */ /* 0x000ea4000021f000 */
[--C-:B--2---:R-:W-:Y:S01]  /*113e0*/  IMAD.MOV R4, RZ, RZ, -R7.reuse ;  /* 0x000000ffff047224 */ /* 0x104fe200078e0a07 */
        /* <DEDUP_REMOVED lines=56> */
.L_x_4821:
        /* <DEDUP_REMOVED lines=35> */
.L_x_4820:
[C---:B--2---:R-:W-:Y:S01]  /*119a0*/  IADD3 R2, PT, PT, R140.reuse, -0x1f, RZ ;  /* 0xffffffe18c027810 */ /* 0x044fe20007ffe0ff */
[----:B------:R-:W-:Y:S01]  /*119b0*/  LDSM.16.MT88.4 R96, [R117+0x6000] ;  /* 0x006000007560783b */ /* 0x000fe20000004200 */
[----:B------:R-:W-:Y:S02]  /*119c0*/  I2FP.F32.U32 R3, R140 ;  /* 0x0000008c00037245 */ /* 0x000fe40000201000 */
[----:B------:R-:W-:Y:S02]  /*119d0*/  I2FP.F32.U32 R2, R2 ;  /* 0x0000000200027245 */ /* 0x000fe40000201000 */
[----:B------:R-:W-:Y:S01]  /*119e0*/  IADD3 R4, PT, PT, R140, -0x20, RZ ;  /* 0xffffffe08c047810 */ /* 0x000fe20007ffe0ff */
[CC--:B-1----:R-:W-:Y:S01]  /*119f0*/  FFMA.FTZ R104, R0.reuse, R3.reuse, R104 ;  /* 0x0000000300687223 */ /* 0x0c2fe20000010068 */
[C---:B------:R-:W-:Y:S01]  /*11a00*/  FFMA.FTZ R112, R0.reuse, R3, R112 ;  /* 0x0000000300707223 */ /* 0x040fe20000010070 */
[CC--:B------:R-:W-:Y:S01]  /*11a10*/  FFMA.FTZ R155, R0.reuse, R2.reuse, R155 ;  /* 0x00000002009b7223 */ /* 0x0c0fe2000001009b */
[----:B------:R-:W-:Y:S01]  /*11a20*/  FFMA.FTZ R159, R0, R2, R159 ;  /* 0x00000002009f7223 */ /* 0x000fe2000001009f */
[C---:B------:R-:W-:Y:S02]  /*11a30*/  IADD3 R2, PT, PT, R140.reuse, -0x10, RZ ;  /* 0xfffffff08c027810 */ /* 0x040fe40007ffe0ff */
        /* <DEDUP_REMOVED lines=10> */
[CC--:B------:R-:W-:Y:S01]  /*11ae0*/  FFMA.FTZ R153, R0.reuse, R4.reuse, R153 ;  /* 0x0000000400997223 */ /* 0x0c0fe20000010099 */
        /* <DEDUP_REMOVED lines=11> */
[----:B------:R-:W-:Y:S01]  /*11ba0*/  FMNMX3.FTZ R2, R88, R153, R155, !PT ;  /* 0x0000009958027276 */ /* 0x000fe2000781009b */
[-C--:B------:R-:W-:Y:S01]  /*11bb0*/  FFMA.FTZ R149, R0, R4.reuse, R149 ;  /* 0x0000000400957223 */ /* 0x080fe20000010095 */
[----:B------:R-:W-:Y:S01]  /*11bc0*/  IADD3 R5, PT, PT, R140, 0x1, RZ ;  /* 0x000000018c057810 */ /* 0x000fe20007ffe0ff */
[CC--:B------:R-:W-:Y:S01]  /*11bd0*/  FFMA.FTZ R147, R0.reuse, R3.reuse, R147 ;  /* 0x0000000300937223 */ /* 0x0c0fe20000010093 */
[----:B------:R-:W-:Y:S01]  /*11be0*/  FFMA.FTZ R144, R0, R3, R144 ;  /* 0x0000000300907223 */ /* 0x000fe20000010090 */
[----:B------:R-:W-:Y:S01]  /*11bf0*/  FMNMX3.FTZ R2, R2, R163, R11, !PT ;  /* 0x000000a302027276 */ /* 0x000fe2000781000b */
[----:B------:R-:W-:Y:S01]  /*11c00*/  FFMA.FTZ R150, R0, R4, R150 ;  /* 0x0000000400967223 */ /* 0x000fe20000010096 */
[C---:B------:R-:W-:Y:S02]  /*11c10*/  IADD3 R3, PT, PT, R140.reuse, 0x10, RZ ;  /* 0x000000108c037810 */ /* 0x040fe40007ffe0ff */
[----:B------:R-:W-:Y:S02]  /*11c20*/  I2FP.F32.U32 R5, R5 ;  /* 0x0000000500057245 */ /* 0x000fe40000201000 */
[C---:B------:R-:W-:Y:S02]  /*11c30*/  IADD3 R95, PT, PT, R140.reuse, 0x8, RZ ;  /* 0x000000088c5f7810 */ /* 0x040fe40007ffe0ff */
[----:B------:R-:W-:Y:S01]  /*11c40*/  IADD3 R94, PT, PT, R140, 0x9, RZ ;  /* 0x000000098c5e7810 */ /* 0x000fe20007ffe0ff */
[C---:B------:R-:W-:Y:S01]  /*11c50*/  FFMA.FTZ R111, R0.reuse, R5, R111 ;  /* 0x00000005006f7223 */ /* 0x040fe2000001006f */
[----:B------:R-:W-:Y:S01]  /*11c60*/  FMNMX3.FTZ R9, R89, R157, R159, !PT ;  /* 0x0000009d59097276 */ /* 0x000fe2000781009f */
[----:B------:R-:W-:Y:S01]  /*11c70*/  FFMA.FTZ R102, R0, R5, R102 ;  /* 0x0000000500667223 */ /* 0x000fe20000010066 */
[----:B------:R-:W-:Y:S02]  /*11c80*/  I2FP.F32.U32 R3, R3 ;  /* 0x0000000300037245 */ /* 0x000fe40000201000 */
[----:B------:R-:W-:Y:S02]  /*11c90*/  FMNMX3.FTZ R2, R2, R151, R149, !PT ;  /* 0x0000009702027276 */ /* 0x000fe40007810095 */
[----:B------:R-:W-:Y:S01]  /*11ca0*/  IADD3 R7, PT, PT, R140, 0x11, RZ ;  /* 0x000000118c077810 */ /* 0x000fe20007ffe0ff */
[C---:B------:R-:W-:Y:S01]  /*11cb0*/  FFMA.FTZ R108, R0.reuse, R3, R108 ;  /* 0x00000003006c7223 */ /* 0x040fe2000001006c */
[----:B------:R-:W-:Y:S01]  /*11cc0*/  I2FP.F32.U32 R95, R95 ;  /* 0x0000005f005f7245 */ /* 0x000fe20000201000 */
[C---:B------:R-:W-:Y:S01]  /*11cd0*/  FFMA.FTZ R93, R0.reuse, R3, R93 ;  /* 0x00000003005d7223 */ /* 0x040fe2000001005d */
[----:B------:R-:W-:Y:S02]  /*11ce0*/  I2FP.F32.U32 R94, R94 ;  /* 0x0000005e005e7245 */ /* 0x000fe40000201000 */
[----:B------:R-:W-:Y:S01]  /*11cf0*/  FMNMX3.FTZ R9, R9, R14, R10, !PT ;  /* 0x0000000e09097276 */ /* 0x000fe2000781000a */
[----:B------:R-:W-:Y:S01]  /*11d00*/  FFMA.FTZ R110, R0, R95, R110 ;  /* 0x0000005f006e7223 */ /* 0x000fe2000001006e */
[----:B------:R-:W-:Y:S01]  /*11d10*/  FMNMX3.FTZ R5, R2, R147, R113, !PT ;  /* 0x0000009302057276 */ /* 0x000fe20007810071 */
[CC--:B------:R-:W-:Y:S01]  /*11d20*/  FFMA.FTZ R109, R0.reuse, R94.reuse, R109 ;  /* 0x0000005e006d7223 */ /* 0x0c0fe2000001006d */
[----:B------:R-:W-:Y:S01]  /*11d30*/  I2FP.F32.U32 R7, R7 ;  /* 0x0000000700077245 */ /* 0x000fe20000201000 */
[----:B------:R-:W-:Y:S01]  /*11d40*/  FFMA.FTZ R95, R0, R95, R148 ;  /* 0x0000005f005f7223 */ /* 0x000fe20000010094 */
[----:B------:R-:W-:Y:S01]  /*11d50*/  IADD3 R3, PT, PT, R140, 0x19, RZ ;  /* 0x000000198c037810 */ /* 0x000fe20007ffe0ff */
[----:B------:R-:W-:Y:S01]  /*11d60*/  FFMA.FTZ R94, R0, R94, R146 ;  /* 0x0000005e005e7223 */ /* 0x000fe20000010092 */
        /* <DEDUP_REMOVED lines=17> */
[----:B------:R-:W-:Y:S02]  /*11e80*/  FMNMX3.FTZ R2, R2, R93, R92, !PT ;  /* 0x0000005d02027276 */ /* 0x000fe4000781005c */
[----:B------:R-:W-:Y:S01]  /*11e90*/  IADD3 R105, PT, PT, R105, R117, RZ ;  /* 0x0000007569697210 */ /* 0x000fe20007ffe0ff */
[----:B------:R-:W-:Y:S01]  /*11ea0*/  SHFL.BFLY PT, R3, R8, 0x2, 0x1f ;  /* 0x0c401f0008037f89 */ /* 0x000fe200000e0000 */
[----:B------:R-:W-:Y:S02]  /*11eb0*/  FMNMX3.FTZ R7, R2, R91, R90, !PT ;  /* 0x0000005b02077276 */ /* 0x000fe4000781005a */
[----:B------:R-:W-:Y:S02]  /*11ec0*/  IADD3 R141, PT, PT, R141, -0x1, RZ ;  /* 0xffffffff8d8d7810 */ /* 0x000fe40007ffe0ff */
[----:B------:R-:W-:Y:S03]  /*11ed0*/  IADD3 R142, PT, PT, R142, -0x40, RZ ;  /* 0xffffffc08e8e7810 */ /* 0x000fe60007ffe0ff */
[----:B------:R-:W1:Y:S01]  /*11ee0*/  SHFL.BFLY PT, R2, R7, 0x2, 0x1f ;  /* 0x0c401f0007027f89 */ /* 0x000e6200000e0000 */
[----:B------:R-:W-:Y:S02]  /*11ef0*/  IADD3 R140, PT, PT, R140, -0x40, RZ ;  /* 0xffffffc08c8c7810 */ /* 0x000fe40007ffe0ff */
[----:B-1----:R-:W-:Y:S02]  /*11f00*/  FMNMX.FTZ R5, R7, R2, !PT ;  /* 0x0000000207057209 */ /* 0x002fe40007810000 */
[----:B------:R-:W-:Y:S03]  /*11f10*/  FMNMX.FTZ R12, R8, R3, !PT ;  /* 0x00000003080c7209 */ /* 0x000fe60007810000 */
[----:B------:R-:W1:Y:S08]  /*11f20*/  SHFL.BFLY PT, R2, R5, 0x1, 0x1f ;  /* 0x0c201f0005027f89 */ /* 0x000e7000000e0000 */
[----:B------:R-:W2:Y:S01]  /*11f30*/  SHFL.BFLY PT, R3, R12, 0x1, 0x1f ;  /* 0x0c201f000c037f89 */ /* 0x000ea200000e0000 */
[----:B-1----:R-:W-:Y:S02]  /*11f40*/  FMNMX.FTZ R2, R5, R2, !PT ;  /* 0x0000000205027209 */ /* 0x002fe40007810000 */
[----:B--2---:R-:W-:Y:S04]  /*11f50*/  FMNMX.FTZ R3, R12, R3, !PT ;  /* 0x000000030c037209 */ /* 0x004fe80007810000 */
[C---:B------:R-:W-:Y:S01]  /*11f60*/  FSETP.NEU.FTZ.AND P0, PT, R3.reuse, -INF , PT ;  /* 0xff8000000300780b */ /* 0x040fe20003f1d000 */
[C---:B------:R-:W-:Y:S01]  /*11f70*/  FMUL.FTZ R148, R3.reuse, UR4 ;  /* 0x0000000403947c20 */ /* 0x040fe20008410000 */
[----:B------:R-:W-:Y:S04]  /*11f80*/  FADD.FTZ R4, -R3, R88 ;  /* 0x0000005803047221 */ /* 0x000fe80000010100 */
[----:B------:R-:W-:Y:S01]  /*11f90*/  FSEL R148, R148, RZ, P0 ;  /* 0x000000ff94947208 */ /* 0x000fe20000000000 */
[----:B------:R-:W-:Y:S01]  /*11fa0*/  FMUL.FTZ R6, R4, UR4 ;  /* 0x0000000404067c20 */ /* 0x000fe20008410000 */
[C---:B------:R-:W-:Y:S01]  /*11fb0*/  FADD.FTZ R4, -R2.reuse, R89 ;  /* 0x0000005902047221 */ /* 0x040fe20000010100 */
[C---:B------:R-:W-:Y:S01]  /*11fc0*/  FMUL.FTZ R89, R2.reuse, UR4 ;  /* 0x0000000402597c20 */ /* 0x040fe20008410000 */
[----:B------:R-:W-:Y:S01]  /*11fd0*/  FSETP.NEU.FTZ.AND P0, PT, R2, -INF , PT ;  /* 0xff8000000200780b */ /* 0x000fe20003f1d000 */
[--C-:B------:R-:W-:Y:S01]  /*11fe0*/  FFMA.FTZ R15, R153, UR4, -R148.reuse ;  /* 0x00000004990f7c23 */ /* 0x100fe20008010894 */
[--C-:B------:R-:W-:Y:S01]  /*11ff0*/  FFMA.FTZ R146, R155, UR4, -R148.reuse ;  /* 0x000000049b927c23 */ /* 0x100fe20008010894 */
[----:B------:R-:W-:Y:S01]  /*12000*/  FMUL.FTZ R88, R4, UR4 ;  /* 0x0000000404587c20 */ /* 0x000fe20008410000 */
[----:B------:R-:W1:Y:S01]  /*12010*/  MUFU.EX2 R6, R6 ;  /* 0x0000000600067308 */ /* 0x000e620000000800 */
[----:B------:R-:W-:Y:S01]  /*12020*/  FSEL R89, R89, RZ, P0 ;  /* 0x000000ff59597208 */ /* 0x000fe20000000000 */
[--C-:B------:R-:W-:Y:S01]  /*12030*/  FFMA.FTZ R100, R163, UR4, -R148.reuse ;  /* 0x00000004a3647c23 */ /* 0x100fe20008010894 */
[--C-:B------:R-:W-:Y:S01]  /*12040*/  FFMA.FTZ R110, R110, UR4, -R148.reuse ;  /* 0x000000046e6e7c23 */ /* 0x100fe20008010894 */
[--C-:B------:R-:W-:Y:S01]  /*12050*/  FFMA.FTZ R109, R109, UR4, -R148.reuse ;  /* 0x000000046d6d7c23 */ /* 0x100fe20008010894 */
[----:B------:R-:W-:Y:S01]  /*12060*/  ISETP.NE.AND P0, PT, R141, RZ, PT ;  /* 0x000000ff8d00720c */ /* 0x000fe20003f05270 */
[--C-:B------:R-:W-:Y:S01]  /*12070*/  FFMA.FTZ R115, R157, UR4, -R89.reuse ;  /* 0x000000049d737c23 */ /* 0x100fe20008010859 */
[--C-:B------:R-:W-:Y:S03]  /*12080*/  FFMA.FTZ R101, R159, UR4, -R89.reuse ;  /* 0x000000049f657c23 */ /* 0x100fe60008010859 */
[----:B------:R-:W2:Y:S01]  /*12090*/  MUFU.EX2 R15, R15 ;  /* 0x0000000f000f7308 */ /* 0x000ea20000000800 */
[--C-:B------:R-:W-:Y:S01]  /*120a0*/  FFMA.FTZ R102, R102, UR4, -R89.reuse ;  /* 0x0000000466667c23 */ /* 0x100fe20008010859 */
[--C-:B------:R-:W-:Y:S01]  /*120b0*/  FFMA.FTZ R95, R95, UR4, -R89.reuse ;  /* 0x000000045f5f7c23 */ /* 0x100fe20008010859 */
[--C-:B------:R-:W-:Y:S07]  /*120c0*/  FFMA.FTZ R94, R94, UR4, -R89.reuse ;  /* 0x000000045e5e7c23 */ /* 0x100fee0008010859 */
[----:B------:R-:W3:Y:S01]  /*120d0*/  MUFU.EX2 R146, R146 ;  /* 0x0000009200927308 */ /* 0x000ee20000000800 */
[C---:B-1----:R-:W-:Y:S01]  /*120e0*/  FMUL.FTZ R9, R6.reuse, R77 ;  /* 0x0000004d06097220 */ /* 0x042fe20000410000 */
[C---:B------:R-:W-:Y:S01]  /*120f0*/  FMUL.FTZ R16, R6.reuse, R68 ;  /* 0x0000004406107220 */ /* 0x040fe20000410000 */
[----:B------:R-:W-:Y:S01]  /*12100*/  FMUL.FTZ R17, R6, R69 ;  /* 0x0000004506117220 */ /* 0x000fe20000410000 */
[--C-:B------:R-:W-:Y:S01]  /*12110*/  FFMA.FTZ R69, R11, UR4, -R148.reuse ;  /* 0x000000040b457c23 */ /* 0x100fe20008010894 */
[--C-:B------:R-:W-:Y:S01]  /*12120*/  FFMA.FTZ R77, R14, UR4, -R89.reuse ;  /* 0x000000040e4d7c23 */ /* 0x100fe20008010859 */
[----:B------:R-:W-:Y:S01]  /*12130*/  FFMA.FTZ R68, R10, UR4, -R89 ;  /* 0x000000040a447c23 */ /* 0x000fe20008010859 */
[C---:B------:R-:W-:Y:S03]  /*12140*/  FMUL.FTZ R4, R6.reuse, R80 ;  /* 0x0000005006047220 */ /* 0x040fe60000410000 */
[----:B------:R-:W1:Y:S01]  /*12150*/  MUFU.EX2 R88, R88 ;  /* 0x0000005800587308 */ /* 0x000e620000000800 */
[C---:B--2---:R-:W-:Y:S01]  /*12160*/  FFMA.FTZ R145, R6.reuse, R145, R15 ;  /* 0x0000009106917223 */ /* 0x044fe2000001000f */
        /* <DEDUP_REMOVED lines=14> */
[----:B------:R-:W-:Y:S01]  /*12250*/  MUFU.EX2 R69, R69 ;  /* 0x0000004500457308 */ /* 0x000fe20000000800 */
[C---:B-1----:R-:W-:Y:S01]  /*12260*/  FMUL.FTZ R14, R88.reuse, R74 ;  /* 0x0000004a580e7220 */ /* 0x042fe20000410000 */
[C---:B------:R-:W-:Y:S01]  /*12270*/  FMUL.FTZ R15, R88.reuse, R75 ;  /* 0x0000004b580f7220 */ /* 0x040fe20000410000 */
[C---:B------:R-:W-:Y:S01]  /*12280*/  FMUL.FTZ R22, R88.reuse, R66 ;  /* 0x0000004258167220 */ /* 0x040fe20000410000 */
[----:B------:R-:W1:Y:S01]  /*12290*/  LDSM.16.MT88.4 R72, [R105+0x6000] ;  /* 0x006000006948783b */ /* 0x000e620000004200 */
[----:B------:R-:W-:Y:S01]  /*122a0*/  FMUL.FTZ R23, R88, R67 ;  /* 0x0000004358177220 */ /* 0x000fe20000410000 */
        /* <DEDUP_REMOVED lines=8> */
[----:B------:R-:W-:Y:S01]  /*12330*/  FMUL.FTZ R49, R6, R49 ;  /* 0x0000003106317220 */ /* 0x000fe20000410000 */
        /* <DEDUP_REMOVED lines=11> */
[----:B------:R-:W2:Y:S01]  /*123f0*/  LDSM.16.MT88.4 R56, [R105+0x7000] ;  /* 0x007000006938783b */ /* 0x000ea20000004200 */
[C---:B------:R-:W-:Y:S01]  /*12400*/  FMUL.FTZ R18, R88.reuse, R70 ;  /* 0x0000004658127220 */ /* 0x040fe20000410000 */
[C---:B------:R-:W-:Y:S01]  /*12410*/  FMUL.FTZ R34, R88.reuse, R54 ;  /* 0x0000003658227220 */ /* 0x040fe20000410000 */
[C---:B------:R-:W-:Y:S01]  /*12420*/  FMUL.FTZ R35, R88.reuse, R55 ;  /* 0x0000003758237220 */ /* 0x040fe20000410000 */
[C---:B------:R-:W-:Y:S01]  /*12430*/  FMUL.FTZ R26, R88.reuse, R62 ;  /* 0x0000003e581a7220 */ /* 0x040fe20000410000 */
[C---:B------:R-:W-:Y:S03]  /*12440*/  FMUL.FTZ R27, R88.reuse, R63 ;  /* 0x0000003f581b7220 */ /* 0x040fe60000410000 */
[----:B------:R-:W5:Y:S01]  /*12450*/  MUFU.EX2 R100, R100 ;  /* 0x0000006400647308 */ /* 0x000f620000000800 */
[C---:B------:R-:W-:Y:S01]  /*12460*/  FMUL.FTZ R38, R88.reuse, R38 ;  /* 0x0000002658267220 */ /* 0x040fe20000410000 */
[----:B------:R-:W2:Y:S01]  /*12470*/  LDSM.16.MT88.4 R52, [R117+0x8000] ;  /* 0x008000007534783b */ /* 0x000ea20000004200 */
[C---:B------:R-:W-:Y:S01]  /*12480*/  FMUL.FTZ R39, R88.reuse, R39 ;  /* 0x0000002758277220 */ /* 0x040fe20000410000 */
[C---:B------:R-:W-:Y:S01]  /*12490*/  FMUL.FTZ R42, R88.reuse, R42 ;  /* 0x0000002a582a7220 */ /* 0x040fe20000410000 */
[C---:B------:R-:W-:Y:S01]  /*124a0*/  FMUL.FTZ R43, R88.reuse, R43 ;  /* 0x0000002b582b7220 */ /* 0x040fe20000410000 */
[--C-:B------:R-:W-:Y:S01]  /*124b0*/  FFMA.FTZ R70, R151, UR4, -R148.reuse ;  /* 0x0000000497467c23 */ /* 0x100fe20008010894 */
[C---:B------:R-:W-:Y:S01]  /*124c0*/  FMUL.FTZ R46, R88.reuse, R46 ;  /* 0x0000002e582e7220 */ /* 0x040fe20000410000 */
[C---:B------:R-:W-:Y:S01]  /*124d0*/  FMUL.FTZ R47, R88.reuse, R47 ;  /* 0x0000002f582f7220 */ /* 0x040fe20000410000 */
[----:B----4-:R-:W-:Y:S01]  /*124e0*/  F2FP.BF16.F32.PACK_AB R81, R101, R115 ;  /* 0x000000736551723e */ /* 0x010fe200000010ff */
[C---:B------:R-:W-:Y:S01]  /*124f0*/  FMUL.FTZ R50, R88.reuse, R50 ;  /* 0x0000003258327220 */ /* 0x040fe20000410000 */
[C---:B------:R-:W-:Y:S01]  /*12500*/  FMUL.FTZ R51, R88.reuse, R51 ;  /* 0x0000003358337220 */ /* 0x040fe20000410000 */
[----:B------:R-:W-:Y:S01]  /*12510*/  MUFU.EX2 R70, R70 ;  /* 0x0000004600467308 */ /* 0x000fe20000000800 */
[----:B------:R-:W-:Y:S01]  /*12520*/  LDSM.16.MT88.4 R60, [R105+0x6800] ;  /* 0x00680000693c783b */ /* 0x000fe20000004200 */
[----:B------:R-:W-:Y:S01]  /*12530*/  FFMA.FTZ R71, R107, UR4, -R148 ;  /* 0x000000046b477c23 */ /* 0x000fe20008010894 */
[----:B------:R-:W-:Y:S01]  /*12540*/  FFMA.FTZ R115, R88, R143, R115 ;  /* 0x0000008f58737223 */ /* 0x000fe20000010073 */
[----:B------:R-:W-:Y:S01]  /*12550*/  FADD.FTZ R145, R146, R145 ;  /* 0x0000009192917221 */ /* 0x000fe20000010000 */
[C---:B-----5:R-:W-:Y:S05]  /*12560*/  F2FP.BF16.F32.PACK_AB R82, R69.reuse, R100 ;  /* 0x000000644552723e */ /* 0x060fea00000010ff */
[----:B------:R-:W-:Y:S01]  /*12570*/  MUFU.EX2 R102, R102 ;  /* 0x0000006600667308 */ /* 0x000fe20000000800 */
[----:B------:R-:W-:Y:S01]  /*12580*/  FADD.FTZ R100, R100, R145 ;  /* 0x0000009164647221 */ /* 0x000fe20000010000 */
[C---:B------:R-:W-:Y:S08]  /*12590*/  HMMA.16816.F32.BF16 R4, R80.reuse, R96, R4 ;  /* 0x000000605004723c */ /* 0x040ff00000041804 */
[----:B------:R-:W-:Y:S01]  /*125a0*/  MUFU.EX2 R107, R109 ;  /* 0x0000006d006b7308 */ /* 0x000fe20000000800 */
[----:B------:R-:W-:Y:S01]  /*125b0*/  FADD.FTZ R69, R69, R100 ;  /* 0x0000006445457221 */ /* 0x000fe20000010000 */
[--C-:B------:R-:W-:Y:S01]  /*125c0*/  FFMA.FTZ R97, R113, UR4, -R148.reuse ;  /* 0x0000000471617c23 */ /* 0x100fe20008010894 */
[--C-:B------:R-:W-:Y:S01]  /*125d0*/  FFMA.FTZ R96, R114, UR4, -R89.reuse ;  /* 0x0000000472607c23 */ /* 0x100fe20008010859 */
[C---:B------:R-:W-:Y:S03]  /*125e0*/  HMMA.16816.F32.BF16 R8, R80.reuse, R98, R8 ;  /* 0x000000625008723c */ /* 0x040fe60000041808 */
[--C-:B------:R-:W-:Y:S03]  /*125f0*/  FFMA.FTZ R99, R112, UR4, -R148.reuse ;  /* 0x0000000470637c23 */ /* 0x100fe60008010894 */
[----:B------:R-:W-:Y:S01]  /*12600*/  MUFU.EX2 R95, R95 ;  /* 0x0000005f005f7308 */ /* 0x000fe20000000800 */
[--C-:B------:R-:W-:Y:S01]  /*12610*/  FFMA.FTZ R98, R111, UR4, -R148.reuse ;  /* 0x000000046f627c23 */ /* 0x100fe20008010894 */
[C---:B-1----:R-:W-:Y:S03]  /*12620*/  HMMA.16816.F32.BF16 R12, R80.reuse, R72, R12 ;  /* 0x00000048500c723c */ /* 0x042fe6000004180c */
[--C-:B------:R-:W-:Y:S05]  /*12630*/  FFMA.FTZ R73, R144, UR4, -R89.reuse ;  /* 0x0000000490497c23 */ /* 0x100fea0008010859 */
[----:B------:R-:W-:Y:S01]  /*12640*/  MUFU.EX2 R99, R99 ;  /* 0x0000006300637308 */ /* 0x000fe20000000800 */
[--C-:B------:R-:W-:Y:S01]  /*12650*/  FFMA.FTZ R72, R103, UR4, -R148.reuse ;  /* 0x0000000467487c23 */ /* 0x100fe20008010894 */
[--C-:B------:R-:W-:Y:S01]  /*12660*/  FFMA.FTZ R103, R104, UR4, -R89.reuse ;  /* 0x0000000468677c23 */ /* 0x100fe20008010859 */
[C---:B------:R-:W-:Y:S03]  /*12670*/  HMMA.16816.F32.BF16 R16, R80.reuse, R74, R16 ;  /* 0x0000004a5010723c */ /* 0x040fe60000041810 */
[--C-:B------:R-:W-:Y:S04]  /*12680*/  FFMA.FTZ R75, R108, UR4, -R148.reuse ;  /* 0x000000046c4b7c23 */ /* 0x100fe80008010894 */
[----:B------:R-:W-:Y:S01]  /*12690*/  MUFU.EX2 R98, R98 ;  /* 0x0000006200627308 */ /* 0x000fe20000000800 */
[--C-:B------:R-:W-:Y:S01]  /*126a0*/  FFMA.FTZ R74, R106, UR4, -R148.reuse ;  /* 0x000000046a4a7c23 */ /* 0x100fe20008010894 */
[--C-:B------:R-:W-:Y:S01]  /*126b0*/  FFMA.FTZ R106, R92, UR4, -R89.reuse ;  /* 0x000000045c6a7c23 */ /* 0x100fe20008010859 */
[C---:B---3--:R-:W-:Y:S03]  /*126c0*/  HMMA.16816.F32.BF16 R20, R80.reuse, R64, R20 ;  /* 0x000000405014723c */ /* 0x048fe60000041814 */
[--C-:B------:R-:W-:Y:S04]  /*126d0*/  FFMA.FTZ R65, R149, UR4, -R148.reuse ;  /* 0x0000000495417c23 */ /* 0x100fe80008010894 */
[----:B------:R-:W-:Y:S01]  /*126e0*/  MUFU.EX2 R108, R71 ;  /* 0x00000047006c7308 */ /* 0x000fe20000000800 */
[--C-:B------:R-:W-:Y:S01]  /*126f0*/  FFMA.FTZ R64, R150, UR4, -R89.reuse ;  /* 0x0000000496407c23 */ /* 0x100fe20008010859 */
[C---:B------:R-:W-:Y:S03]  /*12700*/  HMMA.16816.F32.BF16 R24, R80.reuse, R66, R24 ;  /* 0x000000425018723c */ /* 0x040fe60000041818 */
[--C-:B------:R-:W-:Y:S05]  /*12710*/  FFMA.FTZ R67, R152, UR4, -R89.reuse ;  /* 0x0000000498437c23 */ /* 0x100fea0008010859 */
[----:B------:R-:W1:Y:S01]  /*12720*/  MUFU.EX2 R65, R65 ;  /* 0x0000004100417308 */ /* 0x000e620000000800 */
[----:B------:R-:W-:Y:S01]  /*12730*/  FFMA.FTZ R66, R147, UR4, -R148 ;  /* 0x0000000493427c23 */ /* 0x000fe20008010894 */
[C---:B--2---:R-:W-:Y:S08]  /*12740*/  HMMA.16816.F32.BF16 R28, R80.reuse, R56, R28 ;  /* 0x00000038501c723c */ /* 0x044ff0000004181c */
[----:B------:R-:W-:Y:S01]  /*12750*/  MUFU.EX2 R67, R67 ;  /* 0x0000004300437308 */ /* 0x000fe20000000800 */
[C---:B------:R-:W-:Y:S01]  /*12760*/  HMMA.16816.F32.BF16 R32, R80.reuse, R58, R32 ;  /* 0x0000003a5020723c */ /* 0x040fe20000041820 */
[----:B------:R-:W-:Y:S08]  /*12770*/  LDSM.16.MT88.4 R56, [R117+0x6400] ;  /* 0x006400007538783b */ /* 0x000ff00000004200 */
[----:B------:R-:W-:Y:S01]  /*12780*/  MUFU.EX2 R103, R103 ;  /* 0x0000006700677308 */ /* 0x000fe20000000800 */
[C---:B------:R-:W-:Y:S09]  /*12790*/  HMMA.16816.F32.BF16 R36, R80.reuse, R52, R36 ;  /* 0x000000345024723c */ /* 0x040ff20000041824 */
[----:B------:R-:W-:Y:S01]  /*127a0*/  MUFU.EX2 R104, R110 ;  /* 0x0000006e00687308 */ /* 0x000fe20000000800 */
[C---:B------:R-:W-:Y:S01]  /*127b0*/  HMMA.16816.F32.BF16 R40, R80.reuse, R54, R40 ;  /* 0x000000365028723c */ /* 0x040fe20000041828 */
[----:B------:R-:W2:Y:S08]  /*127c0*/  LDSM.16.MT88.4 R52, [R105+0x8000] ;  /* 0x008000006934783b */ /* 0x000eb00000004200 */
[----:B------:R-:W3:Y:S10]  /*127d0*/  MUFU.EX2 R64, R64 ;  /* 0x0000004000407308 */ /* 0x000ef40000000800 */
[----:B------:R-:W-:Y:S10]  /*127e0*/  MUFU.EX2 R66, R66 ;  /* 0x0000004200427308 */ /* 0x000ff40000000800 */
[----:B------:R-:W4:Y:S10]  /*127f0*/  MUFU.EX2 R97, R97 ;  /* 0x0000006100617308 */ /* 0x000f340000000800 */
[----:B------:R-:W-:Y:S10]  /*12800*/  MUFU.EX2 R73, R73 ;  /* 0x0000004900497308 */ /* 0x000ff40000000800 */
[----:B------:R-:W5:Y:S01]  /*12810*/  MUFU.EX2 R96, R96 ;  /* 0x0000006000607308 */ /* 0x000f620000000800 */
[C---:B--2---:R-:W-:Y:S03]  /*12820*/  HMMA.16816.F32.BF16 R44, R80.reuse, R52, R44 ;  /* 0x00000034502c723c */ /* 0x044fe6000004182c */
[----:B-1----:R-:W-:Y:S06]  /*12830*/  F2FP.BF16.F32.PACK_AB R52, R65, R70 ;  /* 0x000000464134723e */ /* 0x002fec00000010ff */
[----:B------:R-:W-:Y:S01]  /*12840*/  MUFU.EX2 R94, R94 ;  /* 0x0000005e005e7308 */ /* 0x000fe20000000800 */
[----:B---3--:R-:W-:Y:S01]  /*12850*/  F2FP.BF16.F32.PACK_AB R53, R64, R67 ;  /* 0x000000434035723e */ /* 0x008fe200000010ff */
[----:B------:R-:W-:Y:S03]  /*12860*/  HMMA.16816.F32.BF16 R48, R80, R54, R48 ;  /* 0x000000365030723c */ /* 0x000fe60000041830 */
[----:B----4-:R-:W-:Y:S01]  /*12870*/  F2FP.BF16.F32.PACK_AB R54, R97, R66 ;  /* 0x000000426136723e */ /* 0x010fe200000010ff */
[--C-:B------:R-:W-:Y:S01]  /*12880*/  FFMA.FTZ R80, R93, UR4, -R89.reuse ;  /* 0x000000045d507c23 */ /* 0x100fe20008010859 */
[----:B-----5:R-:W-:Y:S01]  /*12890*/  F2FP.BF16.F32.PACK_AB R55, R96, R73 ;  /* 0x000000496037723e */ /* 0x020fe200000010ff */
[--C-:B------:R-:W-:Y:S01]  /*128a0*/  FFMA.FTZ R93, R91, UR4, -R89.reuse ;  /* 0x000000045b5d7c23 */ /* 0x100fe20008010859 */
[----:B------:R-:W-:Y:S01]  /*128b0*/  FFMA.FTZ R89, R90, UR4, -R89 ;  /* 0x000000045a597c23 */ /* 0x000fe20008010859 */
[----:B------:R-:W-:Y:S04]  /*128c0*/  MUFU.EX2 R109, R80 ;  /* 0x00000050006d7308 */ /* 0x000fe80000000800 */
[C---:B------:R-:W-:Y:S06]  /*128d0*/  HMMA.16816.F32.BF16 R4, R52.reuse, R56, R4 ;  /* 0x000000383404723c */ /* 0x040fec0000041804 */
[----:B------:R-:W-:Y:S02]  /*128e0*/  MUFU.EX2 R106, R106 ;  /* 0x0000006a006a7308 */ /* 0x000fe40000000800 */
[C---:B------:R-:W-:Y:S01]  /*128f0*/  HMMA.16816.F32.BF16 R8, R52.reuse, R58, R8 ;  /* 0x0000003a3408723c */ /* 0x040fe20000041808 */
[----:B------:R-:W1:Y:S07]  /*12900*/  LDSM.16.MT88.4 R56, [R105+0x6400] ;  /* 0x006400006938783b */ /* 0x000e6e0000004200 */
[----:B------:R-:W-:Y:S10]  /*12910*/  MUFU.EX2 R92, R74 ;  /* 0x0000004a005c7308 */ /* 0x000ff40000000800 */
[----:B------:R-:W2:Y:S10]  /*12920*/  MUFU.EX2 R145, R72 ;  /* 0x0000004800917308 */ /* 0x000eb40000000800 */
[----:B------:R-:W-:Y:S10]  /*12930*/  MUFU.EX2 R93, R93 ;  /* 0x0000005d005d7308 */ /* 0x000ff40000000800 */
[----:B------:R3:W4:Y:S01]  /*12940*/  MUFU.EX2 R100, R89 ;  /* 0x0000005900647308 */ /* 0x0007220000000800 */
[----:B--2---:R-:W-:Y:S01]  /*12950*/  F2FP.BF16.F32.PACK_AB R90, R145, R92 ;  /* 0x0000005c915a723e */ /* 0x004fe200000010ff */
[C---:B-1----:R-:W-:Y:S03]  /*12960*/  HMMA.16816.F32.BF16 R12, R52.reuse, R56, R12 ;  /* 0x00000038340c723c */ /* 0x042fe6000004180c */
[----:B---3--:R-:W-:Y:S02]  /*12970*/  F2FP.BF16.F32.PACK_AB R89, R106, R109 ;  /* 0x0000006d6a59723e */ /* 0x008fe400000010ff */
[----:B----4-:R-:W-:Y:S03]  /*12980*/  F2FP.BF16.F32.PACK_AB R91, R100, R93 ;  /* 0x0000005d645b723e */ /* 0x010fe600000010ff */
        /* <DEDUP_REMOVED lines=15> */
[----:B------:R-:W-:Y:S01]  /*12a80*/  F2FP.BF16.F32.PACK_AB R53, R102, R103 ;  /* 0x000000676635723e */ /* 0x000fe200000010ff */
[----:B------:R-:W2:Y:S01]  /*12a90*/  MUFU.EX2 R101, R75 ;  /* 0x0000004b00657308 */ /* 0x000ea20000000800 */
[----:B------:R-:W-:Y:S01]  /*12aa0*/  F2FP.BF16.F32.PACK_AB R54, R107, R104 ;  /* 0x000000686b36723e */ /* 0x000fe200000010ff */
[----:B------:R-:W-:Y:S01]  /*12ab0*/  FADD.FTZ R81, R77, R52 ;  /* 0x000000344d517221 */ /* 0x000fe20000010000 */
[----:B------:R-:W-:Y:S01]  /*12ac0*/  F2FP.BF16.F32.PACK_AB R52, R98, R99 ;  /* 0x000000636234723e */ /* 0x000fe200000010ff */
[----:B------:R-:W-:Y:S01]  /*12ad0*/  LDSM.16.MT88.4 R76, [R117+0x6c00] ;  /* 0x006c0000754c783b */ /* 0x000fe20000004200 */
[----:B------:R-:W-:Y:S01]  /*12ae0*/  F2FP.BF16.F32.PACK_AB R55, R94, R95 ;  /* 0x0000005f5e37723e */ /* 0x000fe200000010ff */
[----:B------:R-:W-:Y:S04]  /*12af0*/  FADD.FTZ R68, R68, R81 ;  /* 0x0000005144447221 */ /* 0x000fe80000010000 */
[----:B------:R-:W-:Y:S04]  /*12b00*/  FADD.FTZ R67, R67, R68 ;  /* 0x0000004443437221 */ /* 0x000fe80000010000 */
[----:B------:R-:W-:Y:S01]  /*12b10*/  FADD.FTZ R64, R64, R67 ;  /* 0x0000004340407221 */ /* 0x000fe20000010000 */
[----:B--2---:R-:W-:Y:S03]  /*12b20*/  F2FP.BF16.F32.PACK_AB R88, R108, R101 ;  /* 0x000000656c58723e */ /* 0x004fe600000010ff */
[----:B------:R-:W-:Y:S04]  /*12b30*/  FADD.FTZ R111, R73, R64 ;  /* 0x00000040496f7221 */ /* 0x000fe80000010000 */
        /* <DEDUP_REMOVED lines=11> */
[C---:B------:R-:W-:Y:S03]  /*12bf0*/  HMMA.16816.F32.BF16 R12, R52.reuse, R60, R12 ;  /* 0x0000003c340c723c */ /* 0x040fe6000004180c */
[----:B------:R-:W-:Y:S05]  /*12c00*/  FADD.FTZ R143, R100, R93 ;  /* 0x0000005d648f7221 */ /* 0x000fea0000010000 */
        /* <DEDUP_REMOVED lines=8> */
[C---:B-1----:R-:W-:Y:S03]  /*12c90*/  HMMA.16816.F32.BF16 R36, R52.reuse, R56, R36 ;  /* 0x000000383424723c */ /* 0x042fe60000041824 */
[----:B------:R-:W-:Y:S02]  /*12ca0*/  FADD.FTZ R56, R70, R69 ;  /* 0x0000004546387221 */ /* 0x000fe40000010000 */
[----:B------:R-:W1:Y:S02]  /*12cb0*/  LDSM.16.MT88.4 R68, [R105+0x6c00] ;  /* 0x006c00006944783b */ /* 0x000e640000004200 */
[----:B------:R-:W-:Y:S01]  /*12cc0*/  FADD.FTZ R65, R65, R56 ;  /* 0x0000003841417221 */ /* 0x000fe20000010000 */
[C---:B------:R-:W-:Y:S03]  /*12cd0*/  HMMA.16816.F32.BF16 R40, R52.reuse, R58, R40 ;  /* 0x0000003a3428723c */ /* 0x040fe60000041828 */
[----:B------:R-:W-:Y:S04]  /*12ce0*/  FADD.FTZ R110, R66, R65 ;  /* 0x00000041426e7221 */ /* 0x000fe80000010000 */
[----:B------:R-:W-:Y:S01]  /*12cf0*/  FADD.FTZ R110, R97, R110 ;  /* 0x0000006e616e7221 */ /* 0x000fe20000010000 */
[C---:B--2---:R-:W-:Y:S08]  /*12d00*/  HMMA.16816.F32.BF16 R44, R52.reuse, R60, R44 ;  /* 0x0000003c342c723c */ /* 0x044ff0000004182c */
[----:B------:R-:W-:Y:S01]  /*12d10*/  HMMA.16816.F32.BF16 R48, R52, R62, R48 ;  /* 0x0000003e3430723c */ /* 0x000fe20000041830 */
[----:B------:R-:W2:Y:S07]  /*12d20*/  LDSM.16.MT88.4 R60, [R117+0x7c00] ;  /* 0x007c0000753c783b */ /* 0x000eae0000004200 */
[C---:B------:R-:W-:Y:S01]  /*12d30*/  HMMA.16816.F32.BF16 R80, R88.reuse, R76, R4 ;  /* 0x0000004c5850723c */ /* 0x040fe20000041804 */
[----:B------:R-:W3:Y:S07]  /*12d40*/  LDSM.16.MT88.4 R52, [R105+0x7c00] ;  /* 0x007c00006934783b */ /* 0x000eee0000004200 */
[C---:B------:R-:W-:Y:S01]  /*12d50*/  HMMA.16816.F32.BF16 R76, R88.reuse, R78, R8 ;  /* 0x0000004e584c723c */ /* 0x040fe20000041808 */
[----:B------:R-:W4:Y:S07]  /*12d60*/  LDSM.16.MT88.4 R4, [R117+0x8c00] ;  /* 0x008c00007504783b */ /* 0x000f2e0000004200 */
[C---:B-1----:R-:W-:Y:S01]  /*12d70*/  HMMA.16816.F32.BF16 R72, R88.reuse, R68, R12 ;  /* 0x000000445848723c */ /* 0x042fe2000004180c */
[----:B------:R-:W1:Y:S07]  /*12d80*/  LDSM.16.MT88.4 R8, [R105+0x8c00] ;  /* 0x008c00006908783b */ /* 0x000e6e0000004200 */
[C---:B------:R-:W-:Y:S08]  /*12d90*/  HMMA.16816.F32.BF16 R68, R88.reuse, R70, R16 ;  /* 0x000000465844723c */ /* 0x040ff00000041810 */
[C---:B--2---:R-:W-:Y:S08]  /*12da0*/  HMMA.16816.F32.BF16 R64, R88.reuse, R60, R20 ;  /* 0x0000003c5840723c */ /* 0x044ff00000041814 */
[C---:B------:R-:W-:Y:S08]  /*12db0*/  HMMA.16816.F32.BF16 R60, R88.reuse, R62, R24 ;  /* 0x0000003e583c723c */ /* 0x040ff00000041818 */
[C---:B---3--:R-:W-:Y:S08]  /*12dc0*/  HMMA.16816.F32.BF16 R56, R88.reuse, R52, R28 ;  /* 0x000000345838723c */ /* 0x048ff0000004181c */
[C---:B------:R-:W-:Y:S08]  /*12dd0*/  HMMA.16816.F32.BF16 R52, R88.reuse, R54, R32 ;  /* 0x000000365834723c */ /* 0x040ff00000041820 */
        /* <DEDUP_REMOVED lines=11> */
[----:B------:R-:W-:Y:S01]  /*12e90*/  FADD.FTZ R92, R92, R5 ;  /* 0x000000055c5c7221 */ /* 0x000fe20000010000 */
[----:B------:R-:W-:Y:S03]  /*12ea0*/  MOV R88, R3 ;  /* 0x0000000300587202 */ /* 0x000fe60000000f00 */
[----:B------:R-:W-:Y:S01]  /*12eb0*/  FADD.FTZ R145, R145, R92 ;  /* 0x0000005c91917221 */ /* 0x000fe20000010000 */
[----:B------:R-:W-:Y:S11]  /*12ec0*/  @P0 BRA `(.L_x_4822) ;  /* 0xffffffd000f80947 */ /* 0x000ff6000383ffff */
.L_x_4818:
[----:B------:R-:W1:Y:S01]  /*12ed0*/  SHFL.BFLY PT, R12, R145, 0x2, 0x1f ;  /* 0x0c401f00910c7f89 */ /* 0x000e6200000e0000 */
[----:B------:R-:W2:Y:S01]  /*12ee0*/  S2UR UR4, SR_CgaCtaId ;  /* 0x00000000000479c3 */ /* 0x000ea20000008800 */
[----:B------:R-:W-:Y:S01]  /*12ef0*/  UMOV UR5, 0x400 ;  /* 0x0000040000057882 */ /* 0x000fe20000000000 */
[----:B------:R-:W-:Y:S01]  /*12f00*/  ISETP.NE.AND P1, PT, R128, -0x1, PT ;  /* 0xffffffff8000780c */ /* 0x000fe20003f25270 */
[----:B------:R-:W3:Y:S01]  /*12f10*/  SHFL.BFLY PT, R0, R143, 0x2, 0x1f ;  /* 0x0c401f008f007f89 */ /* 0x000ee200000e0000 */
[----:B------:R-:W4:Y:S01]  /*12f20*/  LDCU.64 UR8, c[0x0][0x408] ;  /* 0x00008100ff0877ac */ /* 0x000f220008000a00 */
[----:B------:R-:W-:Y:S01]  /*12f30*/  BSSY.RECONVERGENT B0, `(.L_x_4823) ;  /* 0x00000ad000007945 */ /* 0x000fe20003800200 */
[----:B------:R-:W5:Y:S09]  /*12f40*/  S2R R5, SR_TID.X ;  /* 0x0000000000057919 */ /* 0x000f720000002100 */
[----:B------:R-:W4:Y:S01]  /*12f50*/  @P1 LDC.64 R14, c[0x0][0x408] ;  /* 0x00010200ff0e1b82 */ /* 0x000f220000000a00 */
[----:B-1----:R-:W-:Y:S01]  /*12f60*/  FADD.FTZ R12, R12, R145 ;  /* 0x000000910c0c7221 */ /* 0x002fe20000010000 */
[----:B--2---:R-:W-:Y:S01]  /*12f70*/  ULEA UR4, UR4, UR5, 0x18 ;  /* 0x0000000504047291 */ /* 0x004fe2000f8ec0ff */
[----:B---3--:R-:W-:-:S03]  /*12f80*/  FADD.FTZ R13, R0, R143 ;  /* 0x0000008f000d7221 */ /* 0x008fc60000010000 */
[----:B------:R-:W1:Y:S04]  /*12f90*/  SHFL.BFLY PT, R7, R12, 0x1, 0x1f ;  /* 0x0c201f000c077f89 */ /* 0x000e6800000e0000 */
[----:B------:R-:W2:Y:S01]  /*12fa0*/  SHFL.BFLY PT, R6, R13, 0x1, 0x1f ;  /* 0x0c201f000d067f89 */ /* 0x000ea200000e0000 */
[C---:B-----5:R-:W-:Y:S02]  /*12fb0*/  SHF.L.U32 R4, R5.reuse, 0x3, RZ ;  /* 0x0000000305047819 */ /* 0x060fe400000006ff */
[----:B------:R-:W-:Y:S02]  /*12fc0*/  LOP3.LUT R0, R5, 0x3, RZ, 0xc0, !PT ;  /* 0x0000000305007812 */ /* 0x000fe400078ec0ff */
[C---:B------:R-:W-:Y:S02]  /*12fd0*/  LOP3.LUT R10, R4.reuse, 0xc0, RZ, 0xc0, !PT ;  /* 0x000000c0040a7812 */ /* 0x040fe400078ec0ff */
[----:B------:R-:W-:-:S02]  /*12fe0*/  LOP3.LUT R4, R4, 0x20, RZ, 0xc0, !PT ;  /* 0x0000002004047812 */ /* 0x000fc400078ec0ff */
[----:B------:R-:W-:Y:S01]  /*12ff0*/  ISETP.NE.AND P2, PT, R0, RZ, PT ;  /* 0x000000ff0000720c */ /* 0x000fe20003f45270 */
[----:B-1----:R-:W-:Y:S01]  /*13000*/  FADD.FTZ R8, R12, R7 ;  /* 0x000000070c087221 */ /* 0x002fe20000010000 */
[----:B------:R-:W-:Y:S01]  /*13010*/  SHF.L.U32 R7, R5, 0x4, RZ ;  /* 0x0000000405077819 */ /* 0x000fe200000006ff */
[----:B--2---:R-:W-:Y:S02]  /*13020*/  FADD.FTZ R6, R13, R6 ;  /* 0x000000060d067221 */ /* 0x004fe40000010000 */
[----:B------:R-:W1:Y:S01]  /*13030*/  MUFU.RCP R11, R8 ;  /* 0x00000008000b7308 */ /* 0x000e620000001000 */
[----:B------:R-:W-:Y:S02]  /*13040*/  LOP3.LUT R7, R7, 0x3e00, RZ, 0xc0, !PT ;  /* 0x00003e0007077812 */ /* 0x000fe400078ec0ff */
[----:B------:R-:W-:Y:S02]  /*13050*/  FSETP.NE.FTZ.AND P5, PT, R8, RZ, PT ;  /* 0x000000ff0800720b */ /* 0x000fe40003fb5000 */
[----:B------:R-:W-:-:S02]  /*13060*/  LOP3.LUT R13, R10, 0x18, R5, 0xf8, !PT ;  /* 0x000000180a0d7812 */ /* 0x000fc400078ef805 */
[----:B------:R-:W-:Y:S01]  /*13070*/  LEA R7, R0, R7, 0x1 ;  /* 0x0000000700077211 */ /* 0x000fe200078e08ff */
[----:B------:R-:W2:Y:S01]  /*13080*/  MUFU.RCP R9, R6 ;  /* 0x0000000600097308 */ /* 0x000ea20000001000 */
[----:B------:R-:W-:Y:S01]  /*13090*/  FSETP.NE.FTZ.AND P4, PT, R6, RZ, PT ;  /* 0x000000ff0600720b */ /* 0x000fe20003f95000 */
[----:B------:R-:W3:Y:S01]  /*130a0*/  LDC.U8 R10, c[0x0][0x548] ;  /* 0x00015200ff0a7b82 */ /* 0x000ee20000000000 */
[----:B------:R-:W-:Y:S02]  /*130b0*/  IADD3 R4, PT, PT, R13, R7, R4 ;  /* 0x000000070d047210 */ /* 0x000fe40007ffe004 */
[----:B------:R-:W-:Y:S02]  /*130c0*/  SHF.L.U32 R7, R5, 0x2, RZ ;  /* 0x0000000205077819 */ /* 0x000fe400000006ff */
[----:B------:R-:W-:Y:S01]  /*130d0*/  LEA R13, R4, UR4, 0x1 ;  /* 0x00000004040d7c11 */ /* 0x000fe2000f8e08ff */
[----:B------:R-:W5:Y:S01]  /*130e0*/  @P5 MUFU.LG2 R8, R8 ;  /* 0x0000000800085308 */ /* 0x000f620000000c00 */
[----:B-1----:R-:W-:Y:S01]  /*130f0*/  FSEL R11, R11, 1, P5 ;  /* 0x3f8000000b0b7808 */ /* 0x002fe20002800000 */
[----:B------:R-:W1:Y:S01]  /*13100*/  @P5 LDC R16, c[0x0][0x458] ;  /* 0x00011600ff105b82 */ /* 0x000e620000000800 */
[----:B------:R-:W-:-:S02]  /*13110*/  LOP3.LUT R12, R7, 0x20, RZ, 0xc0, !PT ;  /* 0x00000020070c7812 */ /* 0x000fc400078ec0ff */
        /* <DEDUP_REMOVED lines=68> */
[----:B------:R-:W2:Y:S01]  /*13560*/  LDC R12, c[0x0][0x434] ;  /* 0x00010d00ff0c7b82 */ /* 0x000ea20000000800 */
[----:B------:R-:W-:Y:S01]  /*13570*/  F2FP.BF16.F32.PACK_AB R58, R59, R58 ;  /* 0x0000003a3b3a723e */ /* 0x000fe200000010ff */
[----:B------:R-:W-:Y:S01]  /*13580*/  STS [R7+0x10], R76 ;  /* 0x0000104c07007388 */ /* 0x000fe20000000800 */
[----:B------:R-:W-:Y:S01]  /*13590*/  F2FP.BF16.F32.PACK_AB R52, R53, R52 ;  /* 0x000000343534723e */ /* 0x000fe200000010ff */
[----:B------:R-:W4:Y:S01]  /*135a0*/  @P4 MUFU.LG2 R6, R6 ;  /* 0x0000000600064308 */ /* 0x000f220000000c00 */
        /* <DEDUP_REMOVED lines=15> */
[----:B---3--:R-:W-:-:S02]  /*136a0*/  ISETP.NE.AND P3, PT, R10, RZ, PT ;  /* 0x000000ff0a00720c */ /* 0x008fc40003f65270 */
[----:B------:R-:W3:Y:S01]  /*136b0*/  @!P1 LDC.64 R10, c[0x0][0x400] ;  /* 0x00010000ff0a9b82 */ /* 0x000ee20000000a00 */
[----:B------:R-:W-:Y:S01]  /*136c0*/  STS [R13+0x1000], R64 ;  /* 0x001000400d007388 */ /* 0x000fe20000000800 */
[----:B------:R-:W-:Y:S02]  /*136d0*/  ISETP.NE.OR P0, PT, R128, -0x1, !P3 ;  /* 0xffffffff8000780c */ /* 0x000fe40005f05670 */
[----:B------:R-:W-:Y:S01]  /*136e0*/  MOV R0, 0x7f800000 ;  /* 0x7f80000000007802 */ /* 0x000fe20000000f00 */
[----:B------:R-:W-:Y:S01]  /*136f0*/  STS [R13+0x1200], R66 ;  /* 0x001200420d007388 */ /* 0x000fe20000000800 */
[----:B-1----:R-:W-:-:S03]  /*13700*/  @P5 FFMA.FTZ R0, R3, R16, R8 ;  /* 0x0000001003005223 */ /* 0x002fc60000010008 */
[----:B------:R-:W-:Y:S02]  /*13710*/  STS [R7+0x1010], R60 ;  /* 0x0010103c07007388 */ /* 0x000fe40000000800 */
[----:B------:R-:W1:Y:S02]  /*13720*/  @!P3 LDC R4, c[0x0][0x3e0] ;  /* 0x0000f800ff04bb82 */ /* 0x000e640000000800 */
[----:B------:R-:W-:Y:S04]  /*13730*/  STS [R7+0x1210], R62 ;  /* 0x0012103e07007388 */ /* 0x000fe80000000800 */
[----:B------:R-:W-:Y:S04]  /*13740*/  STS [R17+0x1020], R56 ;  /* 0x0010203811007388 */ /* 0x000fe80000000800 */
[----:B------:R-:W-:Y:S01]  /*13750*/  STS [R17+0x1220], R58 ;  /* 0x0012203a11007388 */ /* 0x000fe20000000800 */
[----:B---3--:R-:W-:-:S03]  /*13760*/  @!P1 IMAD.WIDE.U32 R24, R129, R10, RZ ;  /* 0x0000000a81189225 */ /* 0x008fc600078e00ff */
[----:B------:R-:W-:Y:S01]  /*13770*/  STS [R19+0x1030], R52 ;  /* 0x0010303413007388 */ /* 0x000fe20000000800 */
[----:B------:R-:W-:-:S03]  /*13780*/  @!P1 IMAD R11, R129, R11, R25 ;  /* 0x0000000b810b9224 */ /* 0x000fc600078e0219 */
[----:B------:R-:W-:Y:S04]  /*13790*/  STS [R19+0x1230], R54 ;  /* 0x0012303613007388 */ /* 0x000fe80000000800 */
[----:B------:R-:W-:Y:S04]  /*137a0*/  STS [R13+0x2000], R36 ;  /* 0x002000240d007388 */ /* 0x000fe80000000800 */
[----:B------:R3:W-:Y:S04]  /*137b0*/  STS [R13+0x2200], R38 ;  /* 0x002200260d007388 */ /* 0x0007e80000000800 */
[----:B------:R-:W-:Y:S04]  /*137c0*/  STS [R7+0x2010], R40 ;  /* 0x0020102807007388 */ /* 0x000fe80000000800 */
[----:B------:R5:W-:Y:S04]  /*137d0*/  STS [R7+0x2210], R42 ;  /* 0x0022102a07007388 */ /* 0x000be80000000800 */
[----:B------:R-:W-:Y:S04]  /*137e0*/  STS [R17+0x2020], R44 ;  /* 0x0020202c11007388 */ /* 0x000fe80000000800 */
[----:B------:R-:W-:Y:S04]  /*137f0*/  STS [R17+0x2220], R46 ;  /* 0x0022202e11007388 */ /* 0x000fe80000000800 */
[----:B------:R-:W-:Y:S04]  /*13800*/  STS [R19+0x2030], R48 ;  /* 0x0020303013007388 */ /* 0x000fe80000000800 */
[----:B------:R4:W-:Y:S01]  /*13810*/  STS [R19+0x2230], R9 ;  /* 0x0022300913007388 */ /* 0x0009e20000000800 */
[----:B---3--:R-:W3:Y:S08]  /*13820*/  @P3 LDC R13, c[0x0][0x454] ;  /* 0x00011500ff0d3b82 */ /* 0x008ef00000000800 */
[----:B------:R-:W-:Y:S08]  /*13830*/  BAR.SYNC.DEFER_BLOCKING 0x0 ;  /* 0x0000000000007b1d */ /* 0x000ff00000010000 */
[----:B-----5:R-:W5:Y:S01]  /*13840*/  @P4 LDC R7, c[0x0][0x458] ;  /* 0x00011600ff074b82 */ /* 0x020f620000000800 */
[C---:B----4-:R-:W-:Y:S01]  /*13850*/  @P1 IMAD.WIDE.U32 R18, R128.reuse, R14, RZ ;  /* 0x0000000e80121225 */ /* 0x050fe200078e00ff */
[----:B------:R4:W3:Y:S03]  /*13860*/  LDS.128 R20, [R137+0x800] ;  /* 0x0008000089147984 */ /* 0x0008e60000000c00 */
[----:B------:R-:W-:-:S02]  /*13870*/  @P1 IMAD R11, R128, R15, R19 ;  /* 0x0000000f800b1224 */ /* 0x000fc400078e0213 */
[----:B------:R-:W-:Y:S01]  /*13880*/  @P4 FMUL.FTZ R15, R6, 0.69314718246459960938 ;  /* 0x3f317218060f4820 */ /* 0x000fe20000410000 */
[C---:B-1----:R-:W-:Y:S01]  /*13890*/  @!P3 IMAD R9, R129.reuse, R4, R134 ;  /* 0x000000048109b224 */ /* 0x042fe200078e0286 */
[----:B------:R-:W-:Y:S01]  /*138a0*/  MOV R4, 0x7f800000 ;  /* 0x7f80000000047802 */ /* 0x000fe20000000f00 */
[-C--:B--2---:R-:W-:Y:S02]  /*138b0*/  @!P0 IMAD R128, R129, R12.reuse, RZ ;  /* 0x0000000c81808224 */ /* 0x084fe400078e02ff */
[----:B-----5:R-:W-:Y:S01]  /*138c0*/  @P4 FFMA.FTZ R4, R2, R7, R15 ;  /* 0x0000000702044223 */ /* 0x020fe2000001000f */
[----:B------:R-:W-:Y:S01]  /*138d0*/  @!P3 IMAD R9, R9, R12, RZ ;  /* 0x0000000c0909b224 */ /* 0x000fe200078e02ff */
[----:B------:R-:W-:Y:S01]  /*138e0*/  SHF.R.U32.HI R2, RZ, 0x2, R5 ;  /* 0x00000002ff027819 */ /* 0x000fe20000011605 */
[----:B---3--:R-:W-:Y:S01]  /*138f0*/  @P3 IMAD R9, R134, R13, R128 ;  /* 0x0000000d86093224 */ /* 0x008fe200078e0280 */
[----:B----4-:R-:W-:Y:S06]  /*13900*/  @P2 BRA `(.L_x_4824) ;  /* 0x00000000003c2947 */ /* 0x010fec0003800000 */
        /* <DEDUP_REMOVED lines=15> */
.L_x_4824:
[----:B------:R-:W-:Y:S05]  /*13a00*/  BSYNC.RECONVERGENT B0 ;  /* 0x0000000000007941 */ /* 0x000fea0003800200 */
.L_x_4823:
[----:B-1----:R-:W-:Y:S01]  /*13a10*/  MOV R4, R86 ;  /* 0x0000005600047202 */ /* 0x002fe20000000f00 */
[----:B------:R-:W-:Y:S01]  /*13a20*/  @P1 IMAD.MOV.U32 R24, RZ, RZ, R18 ;  /* 0x000000ffff181224 */ /* 0x000fe200078e0012 */
[----:B------:R-:W-:Y:S01]  /*13a30*/  MOV R5, RZ ;  /* 0x000000ff00057202 */ /* 0x000fe20000000f00 */
[----:B------:R1:W2:Y:S01]  /*13a40*/  LDS.128 R12, [R137] ;  /* 0x00000000890c7984 */ /* 0x0002a20000000c00 */
[----:B------:R-:W3:Y:S01]  /*13a50*/  LDCU.64 UR4, c[0x0][0x410] ;  /* 0x00008200ff0477ac */ /* 0x000ee20008000a00 */
[C---:B------:R-:W-:Y:S01]  /*13a60*/  IADD3 R131, PT, PT, -R130.reuse, R131, RZ ;  /* 0x0000008382837210 */ /* 0x040fe20007ffe1ff */
[----:B------:R-:W-:Y:S01]  /*13a70*/  BSSY.RECONVERGENT B0, `(.L_x_4825) ;  /* 0x0000019000007945 */ /* 0x000fe20003800200 */
[----:B------:R-:W-:Y:S02]  /*13a80*/  IMAD.WIDE.U32 R4, R130, UR8, R4 ;  /* 0x0000000882047c25 */ /* 0x000fe4000f8e0004 */
[----:B------:R-:W-:Y:S02]  /*13a90*/  ISETP.GE.AND P4, PT, R136, R131, PT ;  /* 0x000000838800720c */ /* 0x000fe40003f86270 */
[----:B------:R-:W-:Y:S01]  /*13aa0*/  IMAD R0, R130, UR9, R5 ;  /* 0x0000000982007c24 */ /* 0x000fe2000f8e0205 */
[----:B------:R-:W-:-:S02]  /*13ab0*/  IADD3 R16, P0, PT, R24, R4, RZ ;  /* 0x0000000418107210 */ /* 0x000fc40007f1e0ff */
[----:B------:R1:W4:Y:S03]  /*13ac0*/  LDS.128 R4, [R137+0x2000] ;  /* 0x0020000089047984 */ /* 0x0003260000000c00 */
[----:B------:R-:W-:Y:S01]  /*13ad0*/  IMAD.X R17, R11, 0x1, R0, P0 ;  /* 0x000000010b117824 */ /* 0x000fe200000e0600 */
[----:B------:R-:W-:Y:S01]  /*13ae0*/  ISETP.GE.AND P0, PT, R2, R131, PT ;  /* 0x000000830200720c */ /* 0x000fe20003f06270 */
[----:B------:R1:W1:Y:S01]  /*13af0*/  LDS.128 R8, [R137+0x1000] ;  /* 0x0010000089087984 */ /* 0x0002620000000c00 */
[----:B---3--:R-:W-:-:S04]  /*13b00*/  IMAD.WIDE.U32 R16, R134, UR4, R16 ;  /* 0x0000000486107c25 */ /* 0x008fc8000f8e0010 */
[----:B------:R-:W-:-:S07]  /*13b10*/  IMAD R135, R134, UR5, R17 ;  /* 0x0000000586877c24 */ /* 0x000fce000f8e0211 */
[----:B------:R-:W-:Y:S05]  /*13b20*/  @P0 BRA `(.L_x_4826) ;  /* 0x0000000000340947 */ /* 0x000fea0003800000 */
[----:B------:R-:W3:Y:S01]  /*13b30*/  LDCU UR10, c[0x0][0x440] ;  /* 0x00008800ff0a77ac */ /* 0x000ee20008000800 */
[----:B------:R-:W-:Y:S01]  /*13b40*/  IMAD.MOV.U32 R134, RZ, RZ, R16 ;  /* 0x000000ffff867224 */ /* 0x000fe200078e0010 */
[----:B------:R-:W5:Y:S03]  /*13b50*/  LDCU.64 UR4, c[0x0][0x3f0] ;  /* 0x00007e00ff0477ac */ /* 0x000f660008000a00 */
[----:B------:R-:W-:-:S04]  /*13b60*/  IMAD.WIDE.U32 R24, R2, UR8, R134 ;  /* 0x0000000802187c25 */ /* 0x000fc8000f8e0086 */
[----:B------:R-:W-:Y:S01]  /*13b70*/  IMAD R0, R2, UR9, R25 ;  /* 0x0000000902007c24 */ /* 0x000fe2000f8e0219 */
[----:B---3--:R-:W-:Y:S02]  /*13b80*/  ISETP.GE.AND P2, PT, R86, UR10, PT ;  /* 0x0000000a56007c0c */ /* 0x008fe4000bf46270 */
[----:B------:R-:W-:Y:S02]  /*13b90*/  ISETP.GE.AND P1, PT, R85, UR10, PT ;  /* 0x0000000a55007c0c */ /* 0x000fe4000bf26270 */
[----:B------:R-:W-:Y:S02]  /*13ba0*/  ISETP.GE.AND P0, PT, R84, UR10, PT ;  /* 0x0000000a54007c0c */ /* 0x000fe4000bf06270 */
[----:B-----5:R-:W-:-:S04]  /*13bb0*/  LEA R18, P3, R24, UR4, 0x1 ;  /* 0x0000000418127c11 */ /* 0x020fc8000f8608ff */
[----:B------:R-:W-:-:S05]  /*13bc0*/  LEA.HI.X R19, R24, UR5, R0, 0x1, P3 ;  /* 0x0000000518137c11 */ /* 0x000fca00098f0c00 */
[----:B--2---:R3:W-:Y:S04]  /*13bd0*/  @!P2 STG.E.128 desc[UR6][R18.64], R12 ;  /* 0x0000000c1200a986 */ /* 0x0047e8000c101d06 */
[----:B-1----:R3:W-:Y:S04]  /*13be0*/  @!P1 STG.E.128 desc[UR6][R18.64+0x40], R8 ;  /* 0x0000400812009986 */ /* 0x0027e8000c101d06 */
[----:B----4-:R3:W-:Y:S02]  /*13bf0*/  @!P0 STG.E.128 desc[UR6][R18.64+0x80], R4 ;  /* 0x0000800412008986 */ /* 0x0107e4000c101d06 */
.L_x_4826:
[----:B------:R-:W-:Y:S05]  /*13c00*/  BSYNC.RECONVERGENT B0 ;  /* 0x0000000000007941 */ /* 0x000fea0003800200 */
.L_x_4825:
[----:B---34-:R3:W4:Y:S01]  /*13c10*/  LDS.128 R4, [R137+0x1800] ;  /* 0x0018000089047984 */ /* 0x0187220000000c00 */
[----:B------:R-:W-:Y:S05]  /*13c20*/  @P4 EXIT ;  /* 0x000000000000494d */ /* 0x000fea0003800000 */
[----:B------:R-:W5:Y:S01]  /*13c30*/  LDCU.64 UR4, c[0x0][0x3f0] ;  /* 0x00007e00ff0477ac */ /* 0x000f620008000a00 */
[----:B------:R-:W-:Y:S01]  /*13c40*/  IADD3 R3, P0, PT, R2, 0x20, RZ ;  /* 0x0000002002037810 */ /* 0x000fe20007f1e0ff */
[----:B-1----:R1:W1:Y:S01]  /*13c50*/  LDS.128 R8, [R137+0x2800] ;  /* 0x0028000089087984 */ /* 0x0022620000000c00 */
[----:B--2---:R-:W-:Y:S01]  /*13c60*/  MOV R13, R135 ;  /* 0x00000087000d7202 */ /* 0x004fe20000000f00 */
        /* <DEDUP_REMOVED lines=17> */
.L_x_4827:
        /* <DEDUP_REMOVED lines=16> */
.L_x_5537:


//--------------------- .text._ZN5flash24flash_fwd_splitkv_kernelI23Flash_fwd_kernel_traitsILi96ELi64ELi64ELi4ELb0ELb0EN7cutlass10bfloat16_tE19Flash_kernel_traitsILi96ELi64ELi64ELi4ES3_EELb1ELb0ELb0ELb0ELb1ELb0ELb1ELb0EEEvNS_16Flash_fwd_paramsE --------------------------
	.section	.text._ZN5flash24flash_fwd_splitkv_kernelI23Flash_fwd_kernel_traitsILi96ELi64ELi64ELi4ELb0ELb0EN7cutlass10bfloat16_tE19Flash_kernel_traitsILi96ELi64ELi64ELi4ES3_EELb1ELb0ELb0ELb0ELb1ELb0ELb1ELb0EEEvNS_16Flash_fwd_paramsE,"ax",@progbits
	.align	128
        .global         _ZN5flash24flash_fwd_splitkv_kernelI23Flash_fwd_kernel_traitsILi96ELi64ELi64ELi4ELb0ELb0EN7cutlass10bfloat16_tE19Flash_kernel_traitsILi96ELi64ELi64ELi4ES3_EELb1ELb0ELb0ELb0ELb1ELb0ELb1ELb0EEEvNS_16Flash_fwd_paramsE
        .type           _ZN5flash24flash_fwd_splitkv_kernelI23Flash_fwd_kernel_traitsILi96ELi64ELi64ELi4ELb0ELb0EN7cutlass10bfloat16_tE19Flash_kernel_traitsILi96ELi64ELi64ELi4ES3_EELb1ELb0ELb0ELb0ELb1ELb0ELb1ELb0EEEvNS_16Flash_fwd_paramsE,@function
        .size           _ZN5flash24flash_fwd_splitkv_kernelI23Flash_fwd_kernel_traitsILi96ELi64ELi64ELi4ELb0ELb0EN7cutlass10bfloat16_tE19Flash_kernel_traitsILi96ELi64ELi64ELi4ES3_EELb1ELb0ELb0ELb0ELb1ELb0ELb1ELb0EEEvNS_16Flash_fwd_paramsE,(.L_x_5538 - _ZN5flash24flash_fwd_splitkv_kernelI23Flash_fwd_kernel_traitsILi96ELi64ELi64ELi4ELb0ELb0EN7cutlass10bfloat16_tE19Flash_kernel_traitsILi96ELi64ELi64ELi4ES3_EELb1ELb0ELb0ELb0ELb1ELb0ELb1ELb0EEEvNS_16Flash_fwd_paramsE)
        .other          _ZN5flash24flash_fwd_splitkv_kernelI23Flash_fwd_kernel_traitsILi96ELi64ELi64ELi4ELb0ELb0EN7cutlass10bfloat16_tE19Flash_kernel_traitsILi96ELi64ELi64ELi4ES3_EELb1ELb0ELb0ELb0ELb1ELb0ELb1ELb0EEEvNS_16Flash_fwd_paramsE,@"STO_CUDA_ENTRY STV_DEFAULT"
_ZN5flash24flash_fwd_splitkv_kernelI23Flash_fwd_kernel_traitsILi96ELi64ELi64ELi4ELb0ELb0EN7cutlass10bfloat16_tE19Flash_kernel_traitsILi96ELi64ELi64ELi4ES3_EELb1ELb0ELb0ELb0ELb1ELb0ELb1ELb0EEEvNS_16Flash_fwd_paramsE:
.text._ZN5flash24flash_fwd_splitkv_kernelI23Flash_fwd_kernel_traitsILi96ELi64ELi64ELi4ELb0ELb0EN7cutlass10bfloat16_tE19Flash_kernel_traitsILi96ELi64ELi64ELi4ES3_EELb1ELb0ELb0ELb0ELb1ELb0ELb1ELb0EEEvNS_16Flash_fwd_paramsE:
[----:B------:R-:W-:Y:S08]  /*0000*/  LDC R1, c[0x0][0x37c] ;  /* 0x0000df00ff017b82 */ /* 0x000ff00000000800 */
[----:B------:R-:W1:Y:S01]  /*0010*/  LDC R9, c[0x0][0x3e0] ;  /* 0x0000f800ff097b82 */ /* 0x000e620000000800 */
[----:B------:R-:W2:Y:S01]  /*0020*/  S2R R20, SR_CTAID.Z ;  /* 0x0000000000147919 */ /* 0x000ea20000002700 */
[----:B------:R-:W3:Y:S01]  /*0030*/  LDCU.64 UR14, c[0x0][0x358] ;  /* 0x00006b00ff0e77ac */ /* 0x000ee20008000a00 */
[----:B------:R-:W4:Y:S01]  /*0040*/  LDCU.64 UR4, c[0x0][0x470] ;  /* 0x00008e00ff0477ac */ /* 0x000f220008000a00 */
        /* <DEDUP_REMOVED lines=8> */
[----:B------:R-:W-:Y:S01]  /*00d0*/  IMAD.HI.U32 R5, R3, R5, R2 ;  /* 0x0000000503057227 */ /* 0x000fe200078e0002 */
[----:B------:R-:W1:Y:S01]  /*00e0*/  LDCU.U8 UR6, c[0x0][0x532] ;  /* 0x0000a640ff0677ac */ /* 0x000e620008000000 */
[----:B------:R-:W3:Y:S04]  /*00f0*/  LDC.64 R2, c[0x0][0x460] ;  /* 0x00011800ff027b82 */ /* 0x000ee80000000a00 */
[----:B--2---:R-:W-:-:S04]  /*0100*/  IMAD.HI.U32 R133, R5, R20, RZ ;  /* 0x0000001405857227 */ /* 0x004fc800078e00ff */
[----:B------:R-:W-:Y:S01]  /*0110*/  IMAD.MOV R0, RZ, RZ, -R133 ;  /* 0x000000ffff007224 */ /* 0x000fe200078e0a85 */
[----:B------:R-:W2:Y:S03]  /*0120*/  LDC.64 R4, c[0x0][0x460] ;  /* 0x00011800ff047b82 */ /* 0x000ea60000000a00 */
[----:B------:R-:W-:-:S05]  /*0130*/  IMAD R0, R9, R0, R20 ;  /* 0x0000000009007224 */ /* 0x000fca00078e0214 */
[----:B------:R-:W-:Y:S02]  /*0140*/  ISETP.GE.U32.AND P0, PT, R0, R9, PT ;  /* 0x000000090000720c */ /* 0x000fe40003f06070 */
[----:B-1----:R-:W-:Y:S02]  /*0150*/  ISETP.NE.AND P5, PT, RZ, UR6, PT ;  /* 0x00000006ff007c0c */ /* 0x002fe4000bfa5270 */
[----:B----4-:R-:W-:Y:S02]  /*0160*/  ISETP.NE.U32.AND P3, PT, RZ, UR4, PT ;  /* 0x00000004ff007c0c */ /* 0x010fe4000bf65070 */
[----:B---3--:R-:W-:-:S07]  /*0170*/  ISETP.NE.U32.AND P4, PT, R2, RZ, PT ;  /* 0x000000ff0200720c */ /* 0x008fce0003f85070 */
[----:B------:R-:W-:Y:S01]  /*0180*/  @P0 IMAD.IADD R0, R0, 0x1, -R9 ;  /* 0x0000000100000824 */ /* 0x000fe200078e0a09 */
[----:B------:R-:W-:Y:S01]  /*0190*/  ISETP.NE.AND.EX P4, PT, R3, RZ, PT, P4 ;  /* 0x000000ff0300720c */ /* 0x000fe20003f85340 */
[----:B------:R-:W-:Y:S01]  /*01a0*/  @P0 VIADD R133, R133, 0x1 ;  /* 0x0000000185850836 */ /* 0x000fe20000000000 */
[----:B------:R-:W-:Y:S01]  /*01b0*/  ISETP.NE.U32.AND P0, PT, R2, RZ, PT ;  /* 0x000000ff0200720c */ /* 0x000fe20003f05070 */
[----:B------:R-:W-:Y:S01]  /*01c0*/  IMAD.MOV.U32 R2, RZ, RZ, -0x1 ;  /* 0xffffffffff027424 */ /* 0x000fe200078e00ff */
[----:B------:R-:W-:Y:S02]  /*01d0*/  ISETP.GE.U32.AND P2, PT, R0, R9, PT ;  /* 0x000000090000720c */ /* 0x000fe40003f46070 */
[----:B------:R-:W-:-:S11]  /*01e0*/  ISETP.NE.AND.EX P0, PT, R3, RZ, PT, P0 ;  /* 0x000000ff0300720c */ /* 0x000fd60003f05300 */
[----:B------:R-:W-:Y:S01]  /*01f0*/  @P2 VIADD R133, R133, 0x1 ;  /* 0x0000000185852836 */ /* 0x000fe20000000000 */
[----:B------:R-:W-:-:S05]  /*0200*/  @!P1 LOP3.LUT R133, RZ, R9, RZ, 0x33, !PT ;  /* 0x00000009ff859212 */ /* 0x000fca00078e33ff */
[C---:B--2---:R-:W-:Y:S02]  /*0210*/  IMAD.WIDE.U32 R6, R133.reuse, 0x4, R4 ;  /* 0x0000000485067825 */ /* 0x044fe400078e0004 */
[----:B------:R-:W1:Y:S02]  /*0220*/  LDC.64 R4, c[0x0][0x468] ;  /* 0x00011a00ff047b82 */ /* 0x000e640000000a00 */
[----:B------:R-:W-:Y:S01]  /*0230*/  IMAD.SHL.U32 R11, R133, 0x4, RZ ;  /* 0x00000004850b7824 */ /* 0x000fe200078e00ff */
[----:B------:R-:W-:Y:S01]  /*0240*/  SHF.R.U32.HI R8, RZ, 0x1e, R133 ;  /* 0x0000001eff087819 */ /* 0x000fe20000011685 */
[----:B------:R-:W5:Y:S01]  /*0250*/  @P0 LDG.E R2, desc[UR14][R6.64] ;  /* 0x0000000e06020981 */ /* 0x000f62000c1e1900 */
[----:B------:R-:W-:-:S03]  /*0260*/  ISETP.NE.AND.EX P3, PT, RZ, UR5, PT, P3 ;  /* 0x00000005ff007c0c */ /* 0x000fc6000bf65330 */
[----:B------:R2:W5:Y:S01]  /*0270*/  @P4 LDG.E R3, desc[UR14][R6.64+0x4] ;  /* 0x0000040e06034981 */ /* 0x000562000c1e1900 */
[C---:B-1----:R-:W-:Y:S02]  /*0280*/  ISETP.EQ.U32.AND P6, PT, R4.reuse, RZ, PT ;  /* 0x000000ff0400720c */ /* 0x042fe40003fc2070 */
[----:B------:R-:W-:Y:S02]  /*0290*/  IADD3 R14, P1, PT, R11, R4, RZ ;  /* 0x000000040b0e7210 */ /* 0x000fe40007f3e0ff */
[----:B------:R-:W-:Y:S02]  /*02a0*/  ISETP.EQ.OR.EX P6, PT, R5, RZ, !P5, P6 ;  /* 0x000000ff0500720c */ /* 0x000fe40006fc2760 */
[----:B------:R-:W-:Y:S01]  /*02b0*/  ISETP.NE.U32.AND P2, PT, R4, RZ, PT ;  /* 0x000000ff0400720c */ /* 0x000fe20003f45070 */
[----:B------:R-:W-:Y:S02]  /*02c0*/  IMAD.X R15, R8, 0x1, R5, P1 ;  /* 0x00000001080f7824 */ /* 0x000fe400008e0605 */
[----:B--2---:R-:W-:-:S02]  /*02d0*/  @P3 IADD3 R6, P0, PT, R11, UR4, RZ ;  /* 0x000000040b063c10 */ /* 0x004fc4000ff1e0ff */
[----:B------:R-:W-:Y:S01]  /*02e0*/  ISETP.NE.AND.EX P2, PT, R5, RZ, PT, P2 ;  /* 0x000000ff0500720c */ /* 0x000fe20003f45320 */
[----:B------:R-:W-:Y:S01]  /*02f0*/  IMAD.MOV.U32 R5, RZ, RZ, -0x1 ;  /* 0xffffffffff057424 */ /* 0x000fe200078e00ff */
[----:B------:R-:W-:-:S05]  /*0300*/  @P3 IADD3.X R7, PT, PT, R8, UR5, RZ, P0, !PT ;  /* 0x0000000508073c10 */ /* 0x000fca00087fe4ff */
[----:B------:R1:W5:Y:S06]  /*0310*/  @!P6 LDG.E R5, desc[UR14][R14.64] ;  /* 0x0000000e0e05e981 */ /* 0x00036c000c1e1900 */
[----:B------:R-:W2:Y:S01]  /*0320*/  @!P2 LDC R13, c[0x0][0x438] ;  /* 0x00010e00ff0dab82 */ /* 0x000ea20000000800 */
[----:B------:R-:W-:Y:S05]  /*0330*/  @!P2 BRA `(.L_x_4828) ;  /* 0x00000000000ca947 */ /* 0x000fea0003800000 */
[----:B------:R-:W2:Y:S02]  /*0340*/  @P5 LDG.E R0, desc[UR14][R14.64+0x4] ;  /* 0x0000040e0e005981 */ /* 0x000ea4000c1e1900 */
[----:B--2--5:R-:W-:-:S06]  /*0350*/  @P5 IADD3 R13, PT, PT, R0, -R5, RZ ;  /* 0x80000005000d5210 */ /* 0x024fcc0007ffe0ff */
[----:B------:R3:W5:Y:S02]  /*0360*/  @!P5 LDG.E R13, desc[UR14][R14.64] ;  /* 0x0000000e0e0dd981 */ /* 0x000764000c1e1900 */
.L_x_4828:
[----:B------:R-:W4:Y:S01]  /*0370*/  LDCU.64 UR4, c[0x0][0x478] ;  /* 0x00008f00ff0477ac */ /* 0x000f220008000a00 */
[----:B------:R-:W-:-:S06]  /*0380*/  IMAD.MOV.U32 R4, RZ, RZ, RZ ;  /* 0x000000ffff047224 */ /* 0x000fcc00078e00ff */
[----:B------:R1:W5:Y:S01]  /*0390*/  @P3 LDG.E R4, desc[UR14][R6.64] ;  /* 0x0000000e06043981 */ /* 0x000362000c1e1900 */
[----:B----4-:R-:W-:-:S04]  /*03a0*/  ISETP.NE.U32.AND P0, PT, RZ, UR4, PT ;  /* 0x00000004ff007c0c */ /* 0x010fc8000bf05070 */
[----:B------:R-:W-:-:S13]  /*03b0*/  ISETP.NE.AND.EX P0, PT, RZ, UR5, PT, P0 ;  /* 0x00000005ff007c0c */ /* 0x000fda000bf05300 */
[----:B-1-3--:R-:W-:-:S04]  /*03c0*/  @P0 IADD3 R14, P1, PT, R11, UR4, RZ ;  /* 0x000000040b0e0c10 */ /* 0x00afc8000ff3e0ff */
[----:B------:R-:W-:-:S05]  /*03d0*/  @P0 IADD3.X R15, PT, PT, R8, UR5, RZ, P1, !PT ;  /* 0x00000005080f0c10 */ /* 0x000fca0008ffe4ff */
[----:B------:R1:W5:Y:S01]  /*03e0*/  @P0 LDG.E R17, desc[UR14][R14.64] ;  /* 0x0000000e0e110981 */ /* 0x000362000c1e1900 */
[----:B------:R-:W3:Y:S01]  /*03f0*/  S2R R25, SR_CTAID.X ;  /* 0x0000000000197919 */ /* 0x000ee20000002500 */
[----:B------:R-:W4:Y:S01]  /*0400*/  @!P4 LDC R95, c[0x0][0x434] ;  /* 0x00010d00ff5fcb82 */ /* 0x000f220000000800 */
[----:B-----5:R-:W-:Y:S02]  /*0410*/  @P4 IMAD.IADD R95, R3, 0x1, -R2 ;  /* 0x00000001035f4824 */ /* 0x020fe400078e0a02 */
[----:B---3--:R-:W-:-:S05]  /*0420*/  IMAD.SHL.U32 R98, R25, 0x40, RZ ;  /* 0x0000004019627824 */ /* 0x008fca00078e00ff */
[----:B----4-:R-:W-:-:S13]  /*0430*/  ISETP.GT.AND P1, PT, R95, R98, PT ;  /* 0x000000625f00720c */ /* 0x010fda0003f24270 */
[----:B-1----:R-:W-:Y:S05]  /*0440*/  @!P1 EXIT ;  /* 0x000000000000994d */ /* 0x002fea0003800000 */
[----:B------:R-:W1:Y:S01]  /*0450*/  LDC R0, c[0x0][0x374] ;  /* 0x0000dd00ff007b82 */ /* 0x000e620000000800 */
[----:B------:R-:W3:Y:S07]  /*0460*/  S2R R120, SR_TID.X ;  /* 0x0000000000787919 */ /* 0x000eee0000002100 */
[----:B------:R-:W4:Y:S08]  /*0470*/  LDC R6, c[0x0][0x438] ;  /* 0x00010e00ff067b82 */ /* 0x000f300000000800 */
[----:B------:R-:W5:Y:S01]  /*0480*/  @!P0 LDC R12, c[0x0][0x43c] ;  /* 0x00010f00ff0c8b82 */ /* 0x000f620000000800 */
[----:B-1----:R-:W-:-:S07]  /*0490*/  IABS R3, R0 ;  /* 0x0000000000037213 */ /* 0x002fce0000000000 */
[----:B------:R-:W1:Y:S01]  /*04a0*/  LDC R84, c[0x0][0x508] ;  /* 0x00014200ff547b82 */ /* 0x000e620000000800 */
[----:B------:R-:W-:Y:S01]  /*04b0*/  IABS R19, R0 ;  /* 0x0000000000137213 */ /* 0x000fe20000000000 */
[----:B------:R-:W2:Y:S04]  /*04c0*/  I2F.RP R10, R3 ;  /* 0x00000003000a7306 */ /* 0x000ea80000209400 */
[----:B------:R-:W-:Y:S02]  /*04d0*/  IMAD.MOV R19, RZ, RZ, -R19 ;  /* 0x000000ffff137224 */ /* 0x000fe400078e0a13 */
[----:B----4-:R-:W-:-:S05]  /*04e0*/  VIADD R6, R6, 0x3f ;  /* 0x0000003f06067836 */ /* 0x010fca0000000000 */
[----:B------:R-:W-:-:S04]  /*04f0*/  SHF.R.S32.HI R15, RZ, 0x1f, R6 ;  /* 0x0000001fff0f7819 */ /* 0x000fc80000011406 */
[----:B------:R-:W-:Y:S01]  /*0500*/  LEA.HI R15, R15, R6, RZ, 0x6 ;  /* 0x000000060f0f7211 */ /* 0x000fe200078f30ff */
[----:B--2---:R-:W2:Y:S03]  /*0510*/  MUFU.RCP R7, R10 ;  /* 0x0000000a00077308 */ /* 0x004ea60000001000 */
[----:B------:R-:W-:-:S05]  /*0520*/  LEA.HI.SX32 R15, R15, R0, 0x1a ;  /* 0x000000000f0f7211 */ /* 0x000fca00078fd2ff */
[----:B------:R-:W-:-:S05]  /*0530*/  VIADD R15, R15, 0xffffffff ;  /* 0xffffffff0f0f7836 */ /* 0x000fca0000000000 */
[----:B------:R-:W-:Y:S02]  /*0540*/  IABS R14, R15 ;  /* 0x0000000f000e7213 */ /* 0x000fe40000000000 */
[----:B------:R-:W-:Y:S01]  /*0550*/  LOP3.LUT R15, R15, R0, RZ, 0x3c, !PT ;  /* 0x000000000f0f7212 */ /* 0x000fe200078e3cff */
[----:B--2---:R-:W-:-:S03]  /*0560*/  VIADD R7, R7, 0xffffffe ;  /* 0x0ffffffe07077836 */ /* 0x004fc60000000000 */
[----:B------:R-:W-:-:S03]  /*0570*/  ISETP.GE.AND P1, PT, R15, RZ, PT ;  /* 0x000000ff0f00720c */ /* 0x000fc60003f26270 */
[----:B------:R-:W2:Y:S02]  /*0580*/  F2I.FTZ.U32.TRUNC.NTZ R7, R7 ;  /* 0x0000000700077305 */ /* 0x000ea4000021f000 */
[----:B--2---:R-:W-:-:S04]  /*0590*/  IMAD.MOV R6, RZ, RZ, -R7 ;  /* 0x000000ffff067224 */ /* 0x004fc800078e0a07 */
[----:B------:R-:W-:Y:S02]  /*05a0*/  IMAD R21, R6, R3, RZ ;  /* 0x0000000306157224 */ /* 0x000fe400078e02ff */
[----:B------:R-:W-:-:S04]  /*05b0*/  IMAD.MOV.U32 R6, RZ, RZ, RZ ;  /* 0x000000ffff067224 */ /* 0x000fc800078e00ff */
[----:B------:R-:W-:Y:S02]  /*05c0*/  IMAD.HI.U32 R21, R7, R21, R6 ;  /* 0x0000001507157227 */ /* 0x000fe400078e0006 */
[----:B------:R-:W2:Y:S04]  /*05d0*/  @!P0 LDC.64 R6, c[0x0][0x488] ;  /* 0x00012200ff068b82 */ /* 0x000ea80000000a00 */
[----:B------:R-:W-:-:S04]  /*05e0*/  IMAD.HI.U32 R10, R21, R14, RZ ;  /* 0x0000000e150a7227 */ /* 0x000fc800078e00ff */
[----:B------:R-:W-:-:S05]  /*05f0*/  IMAD R14, R10, R19, R14 ;  /* 0x000000130a0e7224 */ /* 0x000fca00078e020e */
        /* <DEDUP_REMOVED lines=9> */
[----:B-----5:R-:W-:Y:S01]  /*0690*/  @!P0 SEL R12, R12, RZ, P3 ;  /* 0x000000ff0c0c8207 */ /* 0x020fe20001800000 */
[----:B------:R-:W-:-:S03]  /*06a0*/  VIADD R14, R25, 0x1 ;  /* 0x00000001190e7836 */ /* 0x000fc60000000000 */
[----:B------:R-:W-:Y:S01]  /*06b0*/  @!P0 IADD3 R3, PT, PT, R12, R13, -R4 ;  /* 0x0000000d0c038210 */ /* 0x000fe20007ffe804 */
[----:B------:R-:W-:-:S04]  /*06c0*/  IMAD R7, R14, 0x40, -R95 ;  /* 0x000000400e077824 */ /* 0x000fc800078e0a5f */
[----:B------:R-:W-:Y:S02]  /*06d0*/  VIADD R13, R3, 0x3f ;  /* 0x0000003f030d7836 */ /* 0x000fe40000000000 */
[----:B------:R-:W-:-:S03]  /*06e0*/  @P4 VIADD R10, R10, 0x1 ;  /* 0x000000010a0a4836 */ /* 0x000fc60000000000 */
[----:B-1----:R-:W-:Y:S01]  /*06f0*/  IADD3 R7, PT, PT, R13, R84, R7 ;  /* 0x000000540d077210 */ /* 0x002fe20007ffe007 */
[----:B------:R-:W-:Y:S01]  /*0700*/  @!P1 IMAD.MOV R10, RZ, RZ, -R10 ;  /* 0x000000ffff0a9224 */ /* 0x000fe200078e0a0a */
[----:B------:R-:W-:Y:S02]  /*0710*/  SHF.R.S32.HI R12, RZ, 0x1f, R13 ;  /* 0x0000001fff0c7819 */ /* 0x000fe4000001140d */
[----:B------:R-:W-:Y:S02]  /*0720*/  @!P2 LOP3.LUT R10, RZ, R0, RZ, 0x33, !PT ;  /* 0x00000000ff0aa212 */ /* 0x000fe400078e33ff */
[----:B------:R-:W-:Y:S02]  /*0730*/  SHF.R.S32.HI R0, RZ, 0x1f, R7 ;  /* 0x0000001fff007819 */ /* 0x000fe40000011407 */
[----:B------:R-:W-:Y:S01]  /*0740*/  LEA.HI R12, R12, R13, RZ, 0x6 ;  /* 0x0000000d0c0c7211 */ /* 0x000fe200078f30ff */
[----:B--2---:R-:W-:Y:S01]  /*0750*/  IMAD R125, R10, R6, RZ ;  /* 0x000000060a7d7224 */ /* 0x004fe200078e02ff */
        /* <DEDUP_REMOVED lines=13> */
[----:B------:R-:W3:Y:S03]  /*0830*/  LDCU.64 UR6, c[0x0][0x3f8] ;  /* 0x00007f00ff0677ac */ /* 0x000ee60008000a00 */
[C---:B------:R-:W-:Y:S01]  /*0840*/  VIADD R4, R0.reuse, 0x20 ;  /* 0x0000002000047836 */ /* 0x040fe20000000000 */
[----:B------:R-:W-:-:S04]  /*0850*/  ISETP.GE.AND P1, PT, R0, R95, PT ;  /* 0x0000005f0000720c */ /* 0x000fc80003f26270 */
[----:B------:R-:W-:Y:S01]  /*0860*/  ISETP.GE.AND P2, PT, R4, R95, PT ;  /* 0x0000005f0400720c */ /* 0x000fe20003f46270 */
[----:B-1----:R-:W-:Y:S02]  /*0870*/  IMAD R6, R6, R2, R133 ;  /* 0x0000000206067224 */ /* 0x002fe400078e0285 */
[C---:B------:R-:W-:Y:S01]  /*0880*/  IMAD.SHL.U32 R2, R120.reuse, 0x4, RZ ;  /* 0x0000000478027824 */ /* 0x040fe200078e00ff */
[----:B------:R-:W-:Y:S01]  /*0890*/  LOP3.LUT P6, R120, R120, 0x7, RZ, 0xc0, !PT ;  /* 0x0000000778787812 */ /* 0x000fe200078cc0ff */
[----:B------:R-:W-:Y:S02]  /*08a0*/  IMAD R9, R6, R9, R20 ;  /* 0x0000000906097224 */ /* 0x000fe400078e0214 */
[----:B------:R-:W-:Y:S01]  /*08b0*/  VIADD R6, R0, 0x10 ;  /* 0x0000001000067836 */ /* 0x000fe20000000000 */
[----:B------:R-:W-:Y:S01]  /*08c0*/  LOP3.LUT R5, R2, 0x1c, RZ, 0xc0, !PT ;  /* 0x0000001c02057812 */ /* 0x000fe200078ec0ff */
[----:B------:R-:W-:Y:S01]  /*08d0*/  IMAD R3, R9, R3, R98 ;  /* 0x0000000309037224 */ /* 0x000fe200078e0262 */
[----:B------:R-:W-:-:S02]  /*08e0*/  ISETP.GE.OR P6, PT, R0, R95, P6 ;  /* 0x0000005f0000720c */ /* 0x000fc400037c6670 */
[----:B------:R-:W-:Y:S01]  /*08f0*/  ISETP.GE.AND P3, PT, R6, R95, PT ;  /* 0x0000005f0600720c */ /* 0x000fe20003f66270 */
[----:B------:R-:W-:Y:S01]  /*0900*/  IMAD R5, R0, 0x60, R5 ;  /* 0x0000006000057824 */ /* 0x000fe200078e0205 */
[C---:B------:R-:W-:Y:S01]  /*0910*/  ISETP.NE.OR P4, PT, R120.reuse, RZ, P2 ;  /* 0x000000ff7800720c */ /* 0x040fe20001785670 */
[----:B--2---:R-:W-:Y:S01]  /*0920*/  IMAD R2, R3, UR4, RZ ;  /* 0x0000000403027c24 */ /* 0x004fe2000f8e02ff */
[----:B------:R-:W1:Y:S01]  /*0930*/  LDCU.64 UR4, c[0x0][0x428] ;  /* 0x00008500ff0477ac */ /* 0x000e620008000a00 */
[----:B------:R-:W-:-:S03]  /*0940*/  ISETP.NE.OR P5, PT, R120, RZ, P3 ;  /* 0x000000ff7800720c */ /* 0x000fc60001fa5670 */
[----:B------:R-:W-:-:S03]  /*0950*/  IADD3 R5, P0, PT, R2, R5, RZ ;  /* 0x0000000502057210 */ /* 0x000fc60007f1e0ff */
        /* <DEDUP_REMOVED lines=32> */
.L_x_4829:
        /* <DEDUP_REMOVED lines=8> */
.L_x_4830:
[----:B------:R-:W2:Y:S02]  /*0be0*/  LDCU.64 UR8, c[0x0][0x4e0] ;  /* 0x00009c00ff0877ac */ /* 0x000ea40008000a00 */
[----:B--2---:R-:W-:-:S04]  /*0bf0*/  UISETP.NE.U32.AND UP1, UPT, UR8, URZ, UPT ;  /* 0x000000ff0800728c */ /* 0x004fc8000bf25070 */
[----:B------:R-:W-:-:S09]  /*0c00*/  UISETP.NE.AND.EX UP1, UPT, UR9, URZ, UPT, UP1 ;  /* 0x000000ff0900728c */ /* 0x000fd2000bf25310 */
        /* <DEDUP_REMOVED lines=45> */
[----:B------:R-:W-:-:S05]  /*0ee0*/  IMAD.U32 R87, RZ, RZ, UR13 ;  /* 0x0000000dff577e24 */ /* 0x000fca000f8e00ff */
        /* <DEDUP_REMOVED lines=51> */
.L_x_4831:
        /* <DEDUP_REMOVED lines=15> */
.L_x_4833:
[----:B------:R-:W2:Y:S01]  /*1310*/  LDC.64 R86, c[0x0][0x3b8] ;  /* 0x0000ee00ff567b82 */ /* 0x000ea20000000a00 */
[----:B------:R-:W-:-:S05]  /*1320*/  IADD3 R8, PT, PT, R4, R5, RZ ;  /* 0x0000000504087210 */ /* 0x000fca0007ffe0ff */
[C---:B--2---:R-:W-:Y:S02]  /*1330*/  IMAD R15, R8.reuse, R87, RZ ;  /* 0x00000057080f7224 */ /* 0x044fe400078e02ff */
[----:B------:R-:W-:-:S05]  /*1340*/  IMAD.WIDE.U32 R8, R8, R86, RZ ;  /* 0x0000005608087225 */ /* 0x000fca00078e00ff */
[----:B------:R-:W-:Y:S02]  /*1350*/  IADD3 R15, PT, PT, R9, R15, RZ ;  /* 0x0000000f090f7210 */ /* 0x000fe40007ffe0ff */
[----:B------:R-:W-:Y:S02]  /*1360*/  MOV R14, R8 ;  /* 0x00000008000e7202 */ /* 0x000fe40000000f00 */
.L_x_4834:
        /* <DEDUP_REMOVED lines=13> */
[----:B------:R-:W-:Y:S06]  /*1440*/  BRA `(.L_x_4836) ;  /* 0x0000000000187947 */ /* 0x000fec0003800000 */
.L_x_4835:
[----:B------:R-:W2:Y:S01]  /*1450*/  LDC.64 R88, c[0x0][0x3c0] ;  /* 0x0000f000ff587b82 */ /* 0x000ea20000000a00 */
[----:B------:R-:W-:-:S05]  /*1460*/  IADD3 R4, PT, PT, R4, R5, RZ ;  /* 0x0000000504047210 */ /* 0x000fca0007ffe0ff */
[C---:B--2---:R-:W-:Y:S02]  /*1470*/  IMAD R17, R4.reuse, R89, RZ ;  /* 0x0000005904117224 */ /* 0x044fe400078e02ff */
[----:B------:R-:W-:-:S05]  /*1480*/  IMAD.WIDE.U32 R4, R4, R88, RZ ;  /* 0x0000005804047225 */ /* 0x000fca00078e00ff */
[----:B------:R-:W-:Y:S02]  /*1490*/  IADD3 R17, PT, PT, R5, R17, RZ ;  /* 0x0000001105117210 */ /* 0x000fe40007ffe0ff */
[----:B------:R-:W-:-:S07]  /*14a0*/  MOV R16, R4 ;  /* 0x0000000400107202 */ /* 0x000fce0000000f00 */
.L_x_4836:
[----:B------:R-:W2:Y:S01]  /*14b0*/  LDC R9, c[0x0][0x3e8] ;  /* 0x0000fa00ff097b82 */ /* 0x000ea20000000800 */
[----:B------:R-:W-:Y:S02]  /*14c0*/  LEA R8, R0, 0xffffffc0, 0x6 ;  /* 0xffffffc000087811 */ /* 0x000fe400078e30ff */
[----:B------:R-:W-:-:S03]  /*14d0*/  CS2R R138, SRZ ;  /* 0x00000000008a7805 */ /* 0x000fc6000001ff00 */
[----:B------:R-:W-:-:S04]  /*14e0*/  IMAD.WIDE.U32 R16, R8, R88, R16 ;  /* 0x0000005808107225 */ /* 0x000fc800078e0010 */
[----:B------:R-:W-:Y:S01]  /*14f0*/  IMAD.WIDE.U32 R14, R8, R86, R14 ;  /* 0x00000056080e7225 */ /* 0x000fe200078e000e */
[----:B--2---:R-:W-:-:S04]  /*1500*/  IABS R4, R9 ;  /* 0x0000000900047213 */ /* 0x004fc80000000000 */
[----:B-1----:R-:W1:Y:S08]  /*1510*/  I2F.RP R7, R4 ;  /* 0x0000000400077306 */ /* 0x002e700000209400 */
[----:B-1----:R-:W1:Y:S02]  /*1520*/  MUFU.RCP R10, R7 ;  /* 0x00000007000a7308 */ /* 0x002e640000001000 */
[----:B-1----:R-:W-:-:S06]  /*1530*/  IADD3 R10, PT, PT, R10, 0xffffffe, RZ ;  /* 0x0ffffffe0a0a7810 */ /* 0x002fcc0007ffe0ff */
[----:B------:R-:W1:Y:S02]  /*1540*/  F2I.FTZ.U32.TRUNC.NTZ R11, R10 ;  /* 0x0000000a000b7305 */ /* 0x000e64000021f000 */
[----:B-1----:R-:W-:Y:S01]  /*1550*/  IMAD.MOV R5, RZ, RZ, -R11 ;  /* 0x000000ffff057224 */ /* 0x002fe200078e0a0b */
[----:B------:R-:W-:-:S03]  /*1560*/  MOV R10, RZ ;  /* 0x000000ff000a7202 */ /* 0x000fc60000000f00 */
        /* <DEDUP_REMOVED lines=9> */
[----:B------:R-:W-:Y:S02]  /*1600*/  IMAD R5, R4, R5, R6 ;  /* 0x0000000504057224 */ /* 0x000fe400078e0206 */
[----:B------:R-:W1:Y:S01]  /*1610*/  LDC.64 R6, c[0x0][0x3d8] ;  /* 0x0000f600ff067b82 */ /* 0x000e620000000a00 */
[----:B------:R-:W-:Y:S02]  /*1620*/  IMAD R13, R8, R89, R10 ;  /* 0x00000059080d7224 */ /* 0x000fe400078e020a */
        /* <DEDUP_REMOVED lines=21> */
[----:B------:R-:W-:Y:S01]  /*1780*/  IADD3 R12, PT, PT, R17, R7, RZ ;  /* 0x00000007110c7210 */ /* 0x000fe20007ffe0ff */
[----:B------:R-:W-:-:S03]  /*1790*/  IMAD.MOV.U32 R14, RZ, RZ, R16 ;  /* 0x000000ffff0e7224 */ /* 0x000fc600078e0010 */
[----:B------:R-:W-:-:S07]  /*17a0*/  IADD3 R16, PT, PT, R23, R5, RZ ;  /* 0x0000000517107210 */ /* 0x000fce0007ffe0ff */
.L_x_4832:
[----:B------:R-:W-:Y:S01]  /*17b0*/  ISETP.NE.AND P0, PT, R2, -0x1, PT ;  /* 0xffffffff0200780c */ /* 0x000fe20003f05270 */
[----:B------:R-:W-:Y:S01]  /*17c0*/  IMAD.IADD R124, R95, 0x1, -R98 ;  /* 0x000000015f7c7824 */ /* 0x000fe200078e0a62 */
[----:B------:R-:W-:Y:S01]  /*17d0*/  SHF.R.U32.HI R100, RZ, 0x2, R120 ;  /* 0x00000002ff647819 */ /* 0x000fe20000011678 */
[----:B------:R-:W1:Y:S01]  /*17e0*/  LDCU.64 UR4, c[0x0][0x3c8] ;  /* 0x00007900ff0477ac */ /* 0x000e620008000a00 */
[C---:B------:R-:W-:Y:S01]  /*17f0*/  IMAD.SHL.U32 R131, R120.reuse, 0x8, RZ ;  /* 0x0000000878837824 */ /* 0x040fe200078e00ff */
[----:B------:R-:W-:Y:S01]  /*1800*/  LOP3.LUT R130, R120, 0x18, RZ, 0xc0, !PT ;  /* 0x0000001878827812 */ /* 0x000fe200078ec0ff */
[----:B------:R-:W2:Y:S01]  /*1810*/  S2UR UR6, SR_CgaCtaId ;  /* 0x00000000000679c3 */ /* 0x000ea20000008800 */
[CC--:B------:R-:W-:Y:S01]  /*1820*/  ISETP.GE.AND P6, PT, R100.reuse, R124.reuse, PT ;  /* 0x0000007c6400720c */ /* 0x0c0fe20003fc6270 */
[----:B------:R-:W-:Y:S01]  /*1830*/  VIADD R13, R100, 0x20 ;  /* 0x00000020640d7836 */ /* 0x000fe20000000000 */
[C---:B------:R-:W-:Y:S01]  /*1840*/  LOP3.LUT R15, R131.reuse, 0x18, RZ, 0xc0, !PT ;  /* 0x00000018830f7812 */ /* 0x040fe200078ec0ff */
[----:B------:R-:W-:Y:S01]  /*1850*/  IMAD.MOV.U32 R101, RZ, RZ, RZ ;  /* 0x000000ffff657224 */ /* 0x000fe200078e00ff */
[----:B------:R-:W-:Y:S01]  /*1860*/  LOP3.LUT R17, R131, 0x1f20, RZ, 0xc0, !PT ;  /* 0x00001f2083117812 */ /* 0x000fe200078ec0ff */
[----:B------:R-:W-:Y:S01]  /*1870*/  IMAD.SHL.U32 R92, R0, 0x40, RZ ;  /* 0x00000040005c7824 */ /* 0x000fe200078e00ff */
[----:B------:R-:W-:Y:S01]  /*1880*/  ISETP.GE.AND P5, PT, R13, R124, PT ;  /* 0x0000007c0d00720c */ /* 0x000fe20003fa6270 */
[----:B------:R-:W3:Y:S01]  /*1890*/  @!P0 LDC.64 R6, c[0x0][0x398] ;  /* 0x0000e600ff068b82 */ /* 0x000ee20000000a00 */
[----:B------:R-:W-:Y:S01]  /*18a0*/  IMAD.WIDE.U32 R24, R25, 0x40, R100 ;  /* 0x0000004019187825 */ /* 0x000fe200078e0064 */
[----:B------:R-:W-:-:S03]  /*18b0*/  SHF.R.U32.HI R85, RZ, 0x1, R120 ;  /* 0x00000001ff557819 */ /* 0x000fc60000011678 */
[C---:B------:R-:W-:Y:S02]  /*18c0*/  IMAD.SHL.U32 R96, R120.reuse, 0x20, RZ ;  /* 0x0000002078607824 */ /* 0x040fe400078e00ff */
[----:B------:R-:W-:Y:S01]  /*18d0*/  IMAD.SHL.U32 R93, R120, 0x4, RZ ;  /* 0x00000004785d7824 */ /* 0x000fe200078e00ff */
[----:B------:R-:W4:Y:S01]  /*18e0*/  @P0 LDC.64 R4, c[0x0][0x3b0] ;  /* 0x0000ec00ff040b82 */ /* 0x000f220000000a00 */
[----:B------:R-:W-:Y:S02]  /*18f0*/  IMAD.MOV.U32 R90, RZ, RZ, 0x20 ;  /* 0x00000020ff5a7424 */ /* 0x000fe400078e00ff */
[----:B---3--:R-:W-:-:S04]  /*1900*/  @!P0 IMAD.WIDE.U32 R10, R133, R6, RZ ;  /* 0x00000006850a8225 */ /* 0x008fc800078e00ff */
[----:B------:R-:W-:Y:S02]  /*1910*/  @!P0 IMAD.MOV.U32 R6, RZ, RZ, R10 ;  /* 0x000000ffff068224 */ /* 0x000fe400078e000a */
[----:B------:R-:W-:Y:S02]  /*1920*/  @!P0 IMAD R7, R133, R7, R11 ;  /* 0x0000000785078224 */ /* 0x000fe400078e020b */
[C---:B----4-:R-:W-:Y:S01]  /*1930*/  @P0 IMAD.WIDE.U32 R8, R2.reuse, R4, RZ ;  /* 0x0000000402080225 */ /* 0x050fe200078e00ff */
[----:B------:R-:W3:Y:S03]  /*1940*/  @!P6 LDC.64 R10, c[0x0][0x3b0] ;  /* 0x0000ec00ff0aeb82 */ /* 0x000ee60000000a00 */
[----:B------:R-:W-:Y:S02]  /*1950*/  @P0 IMAD.MOV.U32 R6, RZ, RZ, R8 ;  /* 0x000000ffff060224 */ /* 0x000fe400078e0008 */
[----:B------:R-:W-:Y:S01]  /*1960*/  @P0 IMAD R7, R2, R5, R9 ;  /* 0x0000000502070224 */ /* 0x000fe200078e0209 */
[----:B------:R-:W-:-:S02]  /*1970*/  SHF.R.S32.HI R5, RZ, 0x1f, R20 ;  /* 0x0000001fff057819 */ /* 0x000fc40000011414 */
[----:B------:R-:W-:Y:S02]  /*1980*/  IADD3 R6, P0, PT, R15, R6, RZ ;  /* 0x000000060f067210 */ /* 0x000fe40007f1e0ff */
[----:B------:R-:W-:Y:S01]  /*1990*/  LOP3.LUT R9, R131, 0xd8, RZ, 0xc0, !PT ;  /* 0x000000d883097812 */ /* 0x000fe200078ec0ff */
[----:B-1----:R-:W-:Y:S02]  /*19a0*/  IMAD R5, R5, UR4, RZ ;  /* 0x0000000405057c24 */ /* 0x002fe4000f8e02ff */
[----:B------:R-:W-:Y:S01]  /*19b0*/  IMAD.X R7, RZ, RZ, R7, P0 ;  /* 0x000000ffff077224 */ /* 0x000fe200000e0607 */
[----:B------:R-:W-:Y:S01]  /*19c0*/  LOP3.LUT R2, R9, R130, RZ, 0x3c, !PT ;  /* 0x0000008209027212 */ /* 0x000fe200078e3cff */
[C---:B------:R-:W-:Y:S01]  /*19d0*/  IMAD R5, R20.reuse, UR5, R5 ;  /* 0x0000000514057c24 */ /* 0x040fe2000f8e0205 */
[----:B------:R-:W1:Y:S01]  /*19e0*/  @!P5 LDC.64 R8, c[0x0][0x3b0] ;  /* 0x0000ec00ff08db82 */ /* 0x000e620000000a00 */
[----:B------:R-:W-:Y:S01]  /*19f0*/  IMAD.WIDE.U32 R20, R20, UR4, R6 ;  /* 0x0000000414147c25 */ /* 0x000fe2000f8e0006 */
[----:B------:R-:W4:Y:S01]  /*1a00*/  LDCU.64 UR4, c[0x0][0x388] ;  /* 0x00007100ff0477ac */ /* 0x000f220008000a00 */
[----:B------:R-:W-:-:S02]  /*1a10*/  IADD3 R22, P0, PT, R15, R22, RZ ;  /* 0x000000160f167210 */ /* 0x000fc40007f1e0ff */
[----:B------:R-:W-:Y:S01]  /*1a20*/  IMAD.IADD R21, R21, 0x1, R5 ;  /* 0x0000000115157824 */ /* 0x000fe200078e0205 */
[----:B------:R-:W-:Y:S01]  /*1a30*/  LOP3.LUT R2, R17, R2, RZ, 0xfc, !PT ;  /* 0x0000000211027212 */ /* 0x000fe200078efcff */
[----:B------:R-:W-:Y:S01]  /*1a40*/  @!P5 IMAD.MOV.U32 R18, RZ, RZ, R20 ;  /* 0x000000ffff12d224 */ /* 0x000fe200078e0014 */
[----:B------:R-:W5:Y:S01]  /*1a50*/  @!P6 LDC.64 R6, c[0x0][0x380] ;  /* 0x0000e000ff06eb82 */ /* 0x000f620000000a00 */
[----:B------:R-:W-:Y:S01]  /*1a60*/  IMAD.X R23, RZ, RZ, R16, P0 ;  /* 0x000000ffff177224 */ /* 0x000fe200000e0610 */
[----:B------:R-:W-:Y:S01]  /*1a70*/  @!P5 IADD3 R16, P0, PT, R24, 0x20, RZ ;  /* 0x000000201810d810 */ /* 0x000fe20007f1e0ff */
[----:B---3--:R-:W-:Y:S02]  /*1a80*/  @!P6 IMAD R17, R25, R10, RZ ;  /* 0x0000000a1911e224 */ /* 0x008fe400078e02ff */
[----:B------:R-:W-:-:S03]  /*1a90*/  IMAD.WIDE.U32 R22, R100, R86, R22 ;  /* 0x0000005664167225 */ /* 0x000fc600078e0016 */
[----:B------:R-:W3:Y:S01]  /*1aa0*/  @!P5 LDC.64 R4, c[0x0][0x380] ;  /* 0x0000e000ff04db82 */ /* 0x000ee20000000a00 */
[----:B------:R-:W-:Y:S02]  /*1ab0*/  @!P6 IMAD R11, R24, R11, R17 ;  /* 0x0000000b180be224 */ /* 0x000fe400078e0211 */
[----:B------:R-:W-:Y:S01]  /*1ac0*/  @!P5 IMAD.X R17, RZ, RZ, R25, P0 ;  /* 0x000000ffff11d224 */ /* 0x000fe200000e0619 */
[----:B----4-:R-:W-:Y:S01]  /*1ad0*/  LEA R127, P0, R22, UR4, 0x1 ;  /* 0x00000004167f7c11 */ /* 0x010fe2000f8008ff */
[----:B------:R-:W-:Y:S02]  /*1ae0*/  IMAD R126, R100, R87, R23 ;  /* 0x00000057647e7224 */ /* 0x000fe400078e0217 */
[--C-:B------:R-:W-:Y:S02]  /*1af0*/  @!P5 IMAD.MOV.U32 R19, RZ, RZ, R21.reuse ;  /* 0x000000ffff13d224 */ /* 0x100fe400078e0015 */
[----:B-1----:R-:W-:Y:S01]  /*1b00*/  @!P5 IMAD R17, R17, R8, RZ ;  /* 0x000000081111d224 */ /* 0x002fe200078e02ff */
[----:B------:R-:W-:Y:S01]  /*1b10*/  LEA.HI.X R126, R22, UR5, R126, 0x1, P0 ;  /* 0x00000005167e7c11 */ /* 0x000fe200080f0c7e */
[----:B------:R-:W-:Y:S01]  /*1b20*/  @!P6 IMAD.WIDE.U32 R20, R24, R10, R20 ;  /* 0x0000000a1814e225 */ /* 0x000fe200078e0014 */
[----:B------:R-:W-:Y:S01]  /*1b30*/  UMOV UR5, 0x400 ;  /* 0x0000040000057882 */ /* 0x000fe20000000000 */
[----:B------:R-:W-:Y:S01]  /*1b40*/  IADD3 R10, PT, PT, R3, 0x40, -R92 ;  /* 0x00000040030a7810 */ /* 0x000fe20007ffe85c */
[----:B--2---:R-:W-:Y:S01]  /*1b50*/  ULEA UR5, UR6, UR5, 0x18 ;  /* 0x0000000506057291 */ /* 0x004fe2000f8ec0ff */
[----:B------:R-:W-:Y:S01]  /*1b60*/  @!P5 IMAD R9, R16, R9, R17 ;  /* 0x000000091009d224 */ /* 0x000fe200078e0211 */
[----:B-----5:R-:W-:Y:S01]  /*1b70*/  @!P6 LEA R6, P1, R20, R6, 0x1 ;  /* 0x000000061406e211 */ /* 0x020fe200078208ff */
[----:B------:R-:W-:Y:S01]  /*1b80*/  @!P5 IMAD.WIDE.U32 R18, R16, R8, R18 ;  /* 0x000000081012d225 */ /* 0x000fe200078e0012 */
[-C--:B------:R-:W-:Y:S01]  /*1b90*/  ISETP.GE.AND P3, PT, R13, R10.reuse, PT ;  /* 0x0000000a0d00720c */ /* 0x080fe20003f66270 */
[----:B------:R-:W1:Y:S01]  /*1ba0*/  LDCU.64 UR6, c[0x0][0x390] ;  /* 0x00007200ff0677ac */ /* 0x000e620008000a00 */
[----:B------:R-:W-:Y:S01]  /*1bb0*/  ISETP.GE.AND P4, PT, R100, R10, PT ;  /* 0x0000000a6400720c */ /* 0x000fe20003f86270 */
[----:B------:R-:W-:Y:S01]  /*1bc0*/  @!P6 IMAD.IADD R11, R21, 0x1, R11 ;  /* 0x00000001150be824 */ /* 0x000fe200078e020b */
[----:B------:R-:W-:Y:S01]  /*1bd0*/  LEA R2, R2, UR5, 0x1 ;  /* 0x0000000502027c11 */ /* 0x000fe2000f8e08ff */
[----:B------:R-:W-:Y:S01]  /*1be0*/  @!P5 IMAD.IADD R9, R19, 0x1, R9 ;  /* 0x000000011309d824 */ /* 0x000fe200078e0209 */
[----:B---3--:R-:W-:Y:S01]  /*1bf0*/  @!P5 LEA R8, P0, R18, R4, 0x1 ;  /* 0x000000041208d211 */ /* 0x008fe200078008ff */
[----:B------:R-:W-:Y:S01]  /*1c00*/  IMAD.SHL.U32 R4, R86, 0x20, RZ ;  /* 0x0000002056047824 */ /* 0x000fe200078e00ff */
[----:B------:R-:W-:-:S02]  /*1c10*/  @!P6 LEA.HI.X R7, R20, R7, R11, 0x1, P1 ;  /* 0x000000071407e211 */ /* 0x000fc400008f0c0b */
[----:B------:R-:W-:Y:S02]  /*1c20*/  @!P5 LEA.HI.X R9, R18, R5, R9, 0x1, P0 ;  /* 0x000000051209d211 */ /* 0x000fe400000f0c09 */
[----:B------:R-:W-:Y:S01]  /*1c30*/  SHF.L.U64.HI R5, R86, 0x5, R87 ;  /* 0x0000000556057819 */ /* 0x000fe20000010257 */
[----:B------:R-:W-:Y:S01]  /*1c40*/  @!PT LDS RZ, [RZ] ;  /* 0x00000000fffff984 */ /* 0x000fe20000000800 */
[----:B------:R-:W-:Y:S01]  /*1c50*/  @!PT LDS RZ, [RZ] ;  /* 0x00000000fffff984 */ /* 0x000fe20000000800 */
[----:B------:R-:W-:Y:S01]  /*1c60*/  @!PT LDS RZ, [RZ] ;  /* 0x00000000fffff984 */ /* 0x000fe20000000800 */
[----:B------:R-:W-:Y:S01]  /*1c70*/  @!P6 LDGSTS.E.BYPASS.LTC128B.128 [R2], desc[UR14][R6.64] ;  /* 0x000000000602efae */ /* 0x000fe2000b981a0e */
[C---:B------:R-:W-:Y:S02]  /*1c80*/  @!P3 LEA R16, P0, R4.reuse, R127, 0x1 ;  /* 0x0000007f0410b211 */ /* 0x040fe400078008ff */
[----:B------:R-:W-:Y:S01]  /*1c90*/  IADD3 R14, P1, PT, R15, R14, RZ ;  /* 0x0000000e0f0e7210 */ /* 0x000fe20007f3e0ff */
[----:B------:R-:W-:Y:S01]  /*1ca0*/  @!P6 LDGSTS.E.BYPASS.LTC128B.128 [R2+0x1000], desc[UR14][R6.64+0x40] ;  /* 0x010000400602efae */ /* 0x000fe2000b981a0e */
[----:B------:R-:W-:Y:S01]  /*1cb0*/  @!P3 LEA.HI.X R17, R4, R126, R5, 0x1, P0 ;  /* 0x0000007e0411b211 */ /* 0x000fe200000f0c05 */
[----:B------:R-:W-:Y:S01]  /*1cc0*/  IMAD.SHL.U32 R5, R88, 0x20, RZ ;  /* 0x0000002058057824 */ /* 0x000fe200078e00ff */
[----:B------:R-:W-:Y:S01]  /*1cd0*/  ISETP.GE.AND P2, PT, R13, R10, PT ;  /* 0x0000000a0d00720c */ /* 0x000fe20003f46270 */
[----:B------:R2:W-:Y:S01]  /*1ce0*/  @!P6 LDGSTS.E.BYPASS.LTC128B.128 [R2+0x2000], desc[UR14][R6.64+0x80] ;  /* 0x020000800602efae */ /* 0x0005e2000b981a0e */
[----:B------:R-:W-:Y:S01]  /*1cf0*/  IMAD.X R15, RZ, RZ, R12, P1 ;  /* 0x000000ffff0f7224 */ /* 0x000fe200008e060c */
[----:B------:R-:W-:-:S02]  /*1d00*/  LOP3.LUT R4, R96, 0xc0, RZ, 0xc0, !PT ;  /* 0x000000c060047812 */ /* 0x000fc400078ec0ff */
[----:B------:R-:W-:Y:S01]  /*1d10*/  @!P5 LDGSTS.E.BYPASS.LTC128B.128 [R2+0x800], desc[UR14][R8.64] ;  /* 0x008000000802dfae */ /* 0x000fe2000b981a0e */
[----:B------:R-:W-:Y:S01]  /*1d20*/  IMAD.WIDE.U32 R14, R100, R88, R14 ;  /* 0x00000058640e7225 */ /* 0x000fe200078e000e */
[----:B------:R-:W-:Y:S02]  /*1d30*/  LOP3.LUT R93, R4, 0x18, R93, 0xf8, !PT ;  /* 0x00000018045d7812 */ /* 0x000fe400078ef85d */
[----:B------:R-:W-:Y:S01]  /*1d40*/  @!P5 LDGSTS.E.BYPASS.LTC128B.128 [R2+0x1800], desc[UR14][R8.64+0x40] ;  /* 0x018000400802dfae */ /* 0x000fe2000b981a0e */
[----:B------:R-:W-:Y:S01]  /*1d50*/  IMAD R129, R100, R89, R15 ;  /* 0x0000005964817224 */ /* 0x000fe200078e020f */
[----:B-1----:R-:W-:Y:S02]  /*1d60*/  LEA R128, P0, R14, UR6, 0x1 ;  /* 0x000000060e807c11 */ /* 0x002fe4000f8008ff */
[----:B------:R1:W-:Y:S01]  /*1d70*/  @!P5 LDGSTS.E.BYPASS.LTC128B.128 [R2+0x2800], desc[UR14][R8.64+0x80] ;  /* 0x028000800802dfae */ /* 0x0003e2000b981a0e */
[----:B------:R-:W-:Y:S02]  /*1d80*/  LOP3.LUT R100, R100, 0x7, RZ, 0xc0, !PT ;  /* 0x0000000764647812 */ /* 0x000fe400078ec0ff */
[----:B------:R-:W-:-:S02]  /*1d90*/  LEA.HI.X R129, R14, UR7, R129, 0x1, P0 ;  /* 0x000000070e817c11 */ /* 0x000fc400080f0c81 */
[----:B------:R-:W-:Y:S01]  /*1da0*/  @!P2 LEA R4, P0, R5, R128, 0x1 ;  /* 0x000000800504a211 */ /* 0x000fe200078008ff */
[----:B--2---:R-:W-:Y:S01]  /*1db0*/  IMAD.SHL.U32 R7, R120, 0x10, RZ ;  /* 0x0000001078077824 */ /* 0x004fe200078e00ff */
[----:B------:R-:W-:-:S04]  /*1dc0*/  SHF.L.U64.HI R6, R88, 0x5, R89 ;  /* 0x0000000558067819 */ /* 0x000fc80000010259 */
[----:B------:R-:W-:Y:S02]  /*1dd0*/  @!P2 LEA.HI.X R5, R5, R129, R6, 0x1, P0 ;  /* 0x000000810505a211 */ /* 0x000fe400000f0c06 */
[----:B------:R-:W-:-:S04]  /*1de0*/  LOP3.LUT P0, R91, R120, 0x4, RZ, 0xc0, !PT ;  /* 0x00000004785b7812 */ /* 0x000fc8000780c0ff */
[----:B------:R-:W-:Y:S01]  /*1df0*/  SEL R94, R90, 0xffffffe0, !P0 ;  /* 0xffffffe05a5e7807 */ /* 0x000fe20004000000 */
[----:B-1----:R-:W-:Y:S02]  /*1e00*/  @!P4 IMAD.MOV.U32 R8, RZ, RZ, R127 ;  /* 0x000000ffff08c224 */ /* 0x002fe400078e007f */
[----:B------:R-:W-:-:S05]  /*1e10*/  @!P4 IMAD.MOV.U32 R9, RZ, RZ, R126 ;  /* 0x000000ffff09c224 */ /* 0x000fca00078e007e */
[----:B------:R-:W-:Y:S04]  /*1e20*/  @!P4 LDGSTS.E.BYPASS.LTC128B.128 [R2+0x3000], desc[UR14][R8.64] ;  /* 0x030000000802cfae */ /* 0x000fe8000b981a0e */
[----:B------:R-:W-:Y:S04]  /*1e30*/  @!P4 LDGSTS.E.BYPASS.LTC128B.128 [R2+0x4000], desc[UR14][R8.64+0x40] ;  /* 0x040000400802cfae */ /* 0x000fe8000b981a0e */
[----:B------:R1:W-:Y:S04]  /*1e40*/  @!P4 LDGSTS.E.BYPASS.LTC128B.128 [R2+0x5000], desc[UR14][R8.64+0x80] ;  /* 0x050000800802cfae */ /* 0x0003e8000b981a0e */
[----:B------:R-:W-:Y:S04]  /*1e50*/  @!P3 LDGSTS.E.BYPASS.LTC128B.128 [R2+0x3800], desc[UR14][R16.64] ;  /* 0x038000001002bfae */ /* 0x000fe8000b981a0e */
[----:B------:R-:W-:Y:S04]  /*1e60*/  @!P3 LDGSTS.E.BYPASS.LTC128B.128 [R2+0x4800], desc[UR14][R16.64+0x40] ;  /* 0x048000401002bfae */ /* 0x000fe8000b981a0e */
[----:B------:R-:W-:Y:S04]  /*1e70*/  @!P3 LDGSTS.E.BYPASS.LTC128B.128 [R2+0x5800], desc[UR14][R16.64+0x80] ;  /* 0x058000801002bfae */ /* 0x000fe8000b981a0e */
[----:B------:R-:W0:Y:S01]  /*1e80*/  LDGDEPBAR ;  /* 0x00000000000079af */ /* 0x000e220000000000 */
[----:B-1----:R-:W-:-:S04]  /*1e90*/  LOP3.LUT R8, R96, 0x120, RZ, 0xc0, !PT ;  /* 0x0000012060087812 */ /* 0x002fc800078ec0ff */
[----:B------:R-:W-:Y:S02]  /*1ea0*/  LOP3.LUT R8, R8, 0x3e00, R7, 0xf8, !PT ;  /* 0x00003e0008087812 */ /* 0x000fe400078ef807 */
[----:B------:R-:W-:-:S04]  /*1eb0*/  LOP3.LUT R7, R7, 0x100, RZ, 0xc0, !PT ;  /* 0x0000010007077812 */ /* 0x000fc800078ec0ff */
[----:B------:R-:W-:Y:S02]  /*1ec0*/  LOP3.LUT R122, R7, 0x20, R96, 0xf8, !PT ;  /* 0x00000020077a7812 */ /* 0x000fe400078ef860 */
[----:B------:R-:W-:Y:S01]  /*1ed0*/  LOP3.LUT R7, R93, 0x8, R120, 0x78, !PT ;  /* 0x000000085d077812 */ /* 0x000fe200078e7878 */
[----:B------:R-:W-:-:S04]  /*1ee0*/  DEPBAR.LE SB0, 0x0 ;  /* 0x000080000000791a */ /* 0x000fc80000000000 */
[----:B------:R-:W-:Y:S01]  /*1ef0*/  BAR.SYNC.DEFER_BLOCKING 0x0 ;  /* 0x0000000000007b1d */ /* 0x000fe20000010000 */
[----:B------:R-:W-:Y:S02]  /*1f00*/  LOP3.LUT R93, R93, 0x8, R85, 0x78, !PT ;  /* 0x000000085d5d7812 */ /* 0x000fe400078e7855 */
[----:B------:R-:W-:Y:S02]  /*1f10*/  LOP3.LUT R122, R122, R7, RZ, 0xfc, !PT ;  /* 0x000000077a7a7212 */ /* 0x000fe400078efcff */
[----:B------:R-:W-:Y:S02]  /*1f20*/  LOP3.LUT R123, R8, R93, RZ, 0xfc, !PT ;  /* 0x0000005d087b7212 */ /* 0x000fe400078efcff */
[----:B------:R-:W-:Y:S02]  /*1f30*/  LEA R122, R122, UR5, 0x1 ;  /* 0x000000057a7a7c11 */ /* 0x000fe4000f8e08ff */
[----:B------:R-:W-:Y:S02]  /*1f40*/  LEA R123, R123, UR5, 0x1 ;  /* 0x000000057b7b7c11 */ /* 0x000fe4000f8e08ff */
[----:B------:R-:W-:Y:S01]  /*1f50*/  LOP3.LUT R85, R85, 0x1f0, RZ, 0xc0, !PT ;  /* 0x000001f055557812 */ /* 0x000fe200078ec0ff */
[----:B------:R-:W-:-:S02]  /*1f60*/  IMAD.IADD R97, R122, 0x1, R94 ;  /* 0x000000017a617824 */ /* 0x000fc400078e025e */
[----:B------:R-:W-:Y:S01]  /*1f70*/  IMAD.IADD R99, R123, 0x1, R94 ;  /* 0x000000017b637824 */ /* 0x000fe200078e025e */
[----:B------:R-:W-:-:S04]  /*1f80*/  IADD3 R98, PT, PT, R85, 0x1, R98 ;  /* 0x0000000155627810 */ /* 0x000fc80007ffe062 */
[----:B------:R-:W-:-:S04]  /*1f90*/  IADD3 R98, PT, PT, -R95, R98, R100 ;  /* 0x000000625f627210 */ /* 0x000fc80007ffe164 */
[--C-:B------:R-:W-:Y:S01]  /*1fa0*/  IADD3 R84, PT, PT, R98, R84, R3.reuse ;  /* 0x0000005462547210 */ /* 0x100fe20007ffe003 */
[----:B------:R-:W-:Y:S01]  /*1fb0*/  @!PT LDS RZ, [RZ] ;  /* 0x00000000fffff984 */ /* 0x000fe20000000800 */
[----:B------:R-:W-:Y:S01]  /*1fc0*/  @!PT LDS RZ, [RZ] ;  /* 0x00000000fffff984 */ /* 0x000fe20000000800 */
[----:B------:R-:W-:Y:S01]  /*1fd0*/  @!PT LDS RZ, [RZ] ;  /* 0x00000000fffff984 */ /* 0x000fe20000000800 */
[----:B------:R-:W-:Y:S03]  /*1fe0*/  @!P4 LDGSTS.E.BYPASS.LTC128B.128 [R2+0x6000], desc[UR14][R128.64] ;  /* 0x060000008002cfae */ /* 0x000fe6000b981a0e */
[C---:B------:R-:W-:Y:S01]  /*1ff0*/  VIMNMX R104, PT, PT, R84.reuse, R3, PT ;  /* 0x0000000354687248 */ /* 0x040fe20003fe0100 */
[----:B------:R-:W-:Y:S01]  /*2000*/  @!P4 LDGSTS.E.BYPASS.LTC128B.128 [R2+0x7000], desc[UR14][R128.64+0x40] ;  /* 0x070000408002cfae */ /* 0x000fe2000b981a0e */
[----:B------:R-:W-:-:S03]  /*2010*/  VIADDMNMX R85, R84, 0x8, R3, PT ;  /* 0x0000000854557846 */ /* 0x000fc60003800103 */
        /* <DEDUP_REMOVED lines=93> */
[----:B------:R-:W-:Y:S01]  /*25f0*/  VIADD R20, R0, 0xffffffff ;  /* 0xffffffff00147836 */ /* 0x000fe20000000000 */
[----:B------:R-:W-:Y:S04]  /*2600*/  BAR.SYNC.DEFER_BLOCKING 0x0 ;  /* 0x0000000000007b1d */ /* 0x000fe80000010000 */
[----:B------:R-:W-:-:S13]  /*2610*/  ISETP.GT.AND P0, PT, R20, R125, PT ;  /* 0x0000007d1400720c */ /* 0x000fda0003f04270 */
[----:B------:R-:W-:Y:S05]  /*2620*/  @!P0 BRA `(.L_x_4837) ;  /* 0x0000000400548947 */ /* 0x000fea0003800000 */
        /* <DEDUP_REMOVED lines=11> */
.L_x_4838:
        /* <DEDUP_REMOVED lines=60> */
.L_x_4839:
        /* <DEDUP_REMOVED lines=14> */
.L_x_4837:
[----:B------:R-:W-:Y:S01]  /*2b80*/  IMAD.SHL.U32 R106, R120, 0x2, RZ ;  /* 0x00000002786a7824 */ /* 0x000fe200078e00ff */
[----:B------:R-:W2:Y:S01]  /*2b90*/  LDCU UR4, c[0x0][0x45c] ;  /* 0x00008b80ff0477ac */ /* 0x000ea20008000800 */
        /* <DEDUP_REMOVED lines=9> */
[C---:B------:R-:W-:Y:S01]  /*2c30*/  VIADD R21, R11.reuse, 0x8 ;  /* 0x000000080b157836 */ /* 0x040fe20000000000 */
        /* <DEDUP_REMOVED lines=11> */
[----:B------:R-:W-:Y:S01]  /*2cf0*/  VIADD R10, R11, 0x20 ;  /* 0x000000200b0a7836 */ /* 0x000fe20000000000 */
[----:B------:R-:W-:Y:S01]  /*2d00*/  FSEL R49, R49, -INF , !P1 ;  /* 0xff80000031317808 */ /* 0x000fe20004800000 */
[C---:B------:R-:W-:Y:S01]  /*2d10*/  VIADD R8, R11.reuse, 0x21 ;  /* 0x000000210b087836 */ /* 0x040fe20000000000 */
[----:B-1----:R-:W-:Y:S01]  /*2d20*/  FSEL R7, R44, -INF , !P4 ;  /* 0xff8000002c077808 */ /* 0x002fe20006000000 */
[C---:B------:R-:W-:Y:S01]  /*2d30*/  VIADD R15, R11.reuse, 0x28 ;  /* 0x000000280b0f7836 */ /* 0x040fe20000000000 */
[-C--:B------:R-:W-:Y:S01]  /*2d40*/  ISETP.GE.AND P0, PT, R16, R104.reuse, PT ;  /* 0x000000681000720c */ /* 0x080fe20003f06270 */
[----:B------:R-:W-:Y:S01]  /*2d50*/  VIADD R6, R11, 0x29 ;  /* 0x000000290b067836 */ /* 0x000fe20000000000 */
[----:B------:R-:W-:Y:S01]  /*2d60*/  ISETP.GE.AND P6, PT, R3, R85, PT ;  /* 0x000000550300720c */ /* 0x000fe20003fc6270 */
[----:B------:R-:W-:Y:S01]  /*2d70*/  VIADD R4, R11, 0x31 ;  /* 0x000000310b047836 */ /* 0x000fe20000000000 */
[-C--:B------:R-:W-:Y:S01]  /*2d80*/  ISETP.GE.AND P1, PT, R17, R104.reuse, PT ;  /* 0x000000681100720c */ /* 0x080fe20003f26270 */
[C---:B------:R-:W-:Y:S01]  /*2d90*/  VIADD R13, R11.reuse, 0x38 ;  /* 0x000000380b0d7836 */ /* 0x040fe20000000000 */
[----:B------:R-:W-:Y:S01]  /*2da0*/  ISETP.GE.AND P4, PT, R12, R104, PT ;  /* 0x000000680c00720c */ /* 0x000fe20003f86270 */
[----:B------:R-:W-:Y:S01]  /*2db0*/  VIADD R11, R11, 0x39 ;  /* 0x000000390b0b7836 */ /* 0x000fe20000000000 */
[----:B------:R-:W-:-:S02]  /*2dc0*/  FSEL R3, R40, -INF , !P2 ;  /* 0xff80000028037808 */ /* 0x000fc40005000000 */
[----:B------:R-:W-:Y:S02]  /*2dd0*/  FMNMX3.FTZ R22, R9, R49, R7, !PT ;  /* 0x0000003109167276 */ /* 0x000fe40007810007 */
[----:B------:R-:W-:Y:S02]  /*2de0*/  FSEL R37, R37, -INF , !P0 ;  /* 0xff80000025257808 */ /* 0x000fe40004000000 */
[-C--:B------:R-:W-:Y:S02]  /*2df0*/  ISETP.GE.AND P0, PT, R14, R104.reuse, PT ;  /* 0x000000680e00720c */ /* 0x080fe40003f06270 */
[-C--:B------:R-:W-:Y:S02]  /*2e00*/  ISETP.GE.AND P2, PT, R10, R104.reuse, PT ;  /* 0x000000680a00720c */ /* 0x080fe40003f46270 */
[----:B------:R-:W-:Y:S02]  /*2e10*/  ISETP.GE.AND P5, PT, R8, R104, PT ;  /* 0x000000680800720c */ /* 0x000fe40003fa6270 */
[----:B------:R-:W-:-:S02]  /*2e20*/  FSEL R41, R41, -INF , !P1 ;  /* 0xff80000029297808 */ /* 0x000fc40004800000 */
[----:B------:R-:W-:Y:S02]  /*2e30*/  FSEL R5, R36, -INF , !P4 ;  /* 0xff80000024057808 */ /* 0x000fe40006000000 */
[----:B------:R-:W-:Y:S02]  /*2e40*/  FMNMX3.FTZ R22, R22, R45, R3, !PT ;  /* 0x0000002d16167276 */ /* 0x000fe40007810003 */
[-C--:B------:R-:W-:Y:S02]  /*2e50*/  ISETP.GE.AND P4, PT, R6, R104.reuse, PT ;  /* 0x000000680600720c */ /* 0x080fe40003f86270 */
[----:B------:R-:W-:Y:S02]  /*2e60*/  FSEL R103, R24, -INF , !P0 ;  /* 0xff80000018677808 */ /* 0x000fe40004000000 */
[----:B------:R-:W-:Y:S02]  /*2e70*/  ISETP.GE.AND P1, PT, R15, R104, PT ;  /* 0x000000680f00720c */ /* 0x000fe40003f26270 */
[----:B------:R-:W-:-:S02]  /*2e80*/  FSEL R97, R32, -INF , !P2 ;  /* 0xff80000020617808 */ /* 0x000fc40005000000 */
[-C--:B------:R-:W-:Y:S02]  /*2e90*/  ISETP.GE.AND P0, PT, R11, R104.reuse, PT ;  /* 0x000000680b00720c */ /* 0x080fe40003f06270 */
[----:B------:R-:W-:Y:S02]  /*2ea0*/  ISETP.GE.AND P2, PT, R4, R104, PT ;  /* 0x000000680400720c */ /* 0x000fe40003f46270 */
[----:B------:R-:W-:Y:S02]  /*2eb0*/  FSEL R112, R33, -INF , !P5 ;  /* 0xff80000021707808 */ /* 0x000fe40006800000 */
[----:B------:R-:W-:Y:S02]  /*2ec0*/  FMNMX3.FTZ R22, R22, R41, R5, !PT ;  /* 0x0000002916167276 */ /* 0x000fe40007810005 */
[----:B------:R-:W-:Y:S02]  /*2ed0*/  ISETP.GE.AND P5, PT, R21, R85, PT ;  /* 0x000000551500720c */ /* 0x000fe40003fa6270 */
[----:B------:R-:W-:-:S02]  /*2ee0*/  FSEL R110, R29, -INF , !P4 ;  /* 0xff8000001d6e7808 */ /* 0x000fc40006000000 */
[----:B------:R-:W-:Y:S01]  /*2ef0*/  FSEL R95, R28, -INF , !P1 ;  /* 0xff8000001c5f7808 */ /* 0x000fe20004800000 */
[----:B------:R-:W-:Y:S01]  /*2f00*/  IMAD.IADD R28, R94, 0x1, R121 ;  /* 0x000000015e1c7824 */ /* 0x000fe200078e0279 */
[-C--:B------:R-:W-:Y:S02]  /*2f10*/  ISETP.GE.AND P4, PT, R19, R85.reuse, PT ;  /* 0x000000551300720c */ /* 0x080fe40003f86270 */
[----:B------:R-:W-:Y:S02]  /*2f20*/  FSEL R109, R73, -INF , !P0 ;  /* 0xff800000496d7808 */ /* 0x000fe40004000000 */
[----:B------:R-:W-:Y:S01]  /*2f30*/  ISETP.GE.AND P1, PT, R13, R104, PT ;  /* 0x000000680d00720c */ /* 0x000fe20003f26270 */
[----:B------:R-:W-:Y:S01]  /*2f40*/  LDSM.16.MT88.4 R64, [R28+0x7000] ;  /* 0x007000001c40783b */ /* 0x000fe20000004200 */
[----:B------:R-:W-:Y:S02]  /*2f50*/  FSEL R107, R25, -INF , !P2 ;  /* 0xff800000196b7808 */ /* 0x000fe40005000000 */
[----:B------:R-:W-:-:S02]  /*2f60*/  ISETP.GE.AND P0, PT, R12, R85, PT ;  /* 0x000000550c00720c */ /* 0x000fc40003f06270 */
[----:B------:R-:W-:Y:S02]  /*2f70*/  FMNMX3.FTZ R22, R22, R37, R97, !PT ;  /* 0x0000002516167276 */ /* 0x000fe40007810061 */
[-C--:B------:R-:W-:Y:S02]  /*2f80*/  ISETP.GE.AND P2, PT, R18, R85.reuse, PT ;  /* 0x000000551200720c */ /* 0x080fe40003f46270 */
[----:B------:R-:W-:Y:S02]  /*2f90*/  FSEL R12, R51, -INF , !P6 ;  /* 0xff800000330c7808 */ /* 0x000fe40007000000 */
[----:B------:R-:W-:Y:S02]  /*2fa0*/  FSEL R46, R46, -INF , !P5 ;  /* 0xff8000002e2e7808 */ /* 0x000fe40006800000 */
[----:B------:R-:W-:Y:S02]  /*2fb0*/  FSEL R50, R50, -INF , !P3 ;  /* 0xff80000032327808 */ /* 0x000fe40005800000 */
[----:B------:R-:W-:-:S02]  /*2fc0*/  ISETP.GE.AND P5, PT, R10, R85, PT ;  /* 0x000000550a00720c */ /* 0x000fc40003fa6270 */
[----:B------:R-:W-:Y:S02]  /*2fd0*/  FSEL R10, R47, -INF , !P4 ;  /* 0xff8000002f0a7808 */ /* 0x000fe40006000000 */
[----:B------:R-:W-:Y:S02]  /*2fe0*/  FSEL R118, R72, -INF , !P1 ;  /* 0xff80000048767808 */ /* 0x000fe40004800000 */
[-C--:B------:R-:W-:Y:S02]  /*2ff0*/  ISETP.GE.AND P4, PT, R8, R85.reuse, PT ;  /* 0x000000550800720c */ /* 0x080fe40003f86270 */
[-C--:B------:R-:W-:Y:S02]  /*3000*/  ISETP.GE.AND P3, PT, R15, R85.reuse, PT ;  /* 0x000000550f00720c */ /* 0x080fe40003f66270 */
[----:B------:R-:W-:Y:S02]  /*3010*/  FMNMX3.FTZ R22, R22, R112, R95, !PT ;  /* 0x0000007016167276 */ /* 0x000fe4000781005f */
[----:B------:R-:W-:-:S02]  /*3020*/  ISETP.GE.AND P1, PT, R17, R85, PT ;  /* 0x000000551100720c */ /* 0x000fc40003f26270 */
[----:B------:R-:W-:Y:S02]  /*3030*/  FSEL R8, R42, -INF , !P2 ;  /* 0xff8000002a087808 */ /* 0x000fe40005000000 */
[----:B------:R-:W-:Y:S02]  /*3040*/  FMNMX3.FTZ R15, R50, R12, R46, !PT ;  /* 0x0000000c320f7276 */ /* 0x000fe4000781002e */
[-C--:B------:R-:W-:Y:S02]  /*3050*/  ISETP.GE.AND P2, PT, R6, R85.reuse, PT ;  /* 0x000000550600720c */ /* 0x080fe40003f46270 */
[----:B------:R-:W-:Y:S02]  /*3060*/  FMNMX3.FTZ R22, R22, R110, R103, !PT ;  /* 0x0000006e16167276 */ /* 0x000fe40007810067 */
[----:B------:R-:W-:Y:S02]  /*3070*/  ISETP.GE.AND P6, PT, R16, R85, PT ;  /* 0x000000551000720c */ /* 0x000fe40003fc6270 */
[----:B------:R-:W-:-:S02]  /*3080*/  FSEL R6, R43, -INF , !P1 ;  /* 0xff8000002b067808 */ /* 0x000fc40004800000 */
[----:B------:R-:W-:Y:S02]  /*3090*/  FSEL R38, R38, -INF , !P0 ;  /* 0xff80000026267808 */ /* 0x000fe40004000000 */
[----:B------:R-:W-:Y:S02]  /*30a0*/  FMNMX3.FTZ R15, R15, R10, R8, !PT ;  /* 0x0000000a0f0f7276 */ /* 0x000fe40007810008 */
[----:B------:R-:W-:Y:S02]  /*30b0*/  ISETP.GE.AND P0, PT, R4, R85, PT ;  /* 0x000000550400720c */ /* 0x000fe40003f06270 */
[----:B------:R-:W-:Y:S02]  /*30c0*/  FMNMX3.FTZ R22, R22, R107, R118, !PT ;  /* 0x0000006b16167276 */ /* 0x000fe40007810076 */
[----:B------:R-:W-:Y:S02]  /*30d0*/  FSEL R4, R39, -INF , !P6 ;  /* 0xff80000027047808 */ /* 0x000fe40007000000 */
[----:B------:R-:W-:-:S02]  /*30e0*/  FSEL R114, R34, -INF , !P5 ;  /* 0xff80000022727808 */ /* 0x000fc40006800000 */
[----:B------:R-:W-:Y:S02]  /*30f0*/  FMNMX3.FTZ R15, R15, R6, R38, !PT ;  /* 0x000000060f0f7276 */ /* 0x000fe40007810026 */
[----:B------:R-:W-:Y:S02]  /*3100*/  FMNMX.FTZ R17, R109, R22, !PT ;  /* 0x000000166d117209 */ /* 0x000fe40007810000 */
[----:B------:R-:W-:Y:S02]  /*3110*/  ISETP.GE.AND P1, PT, R14, R85, PT ;  /* 0x000000550e00720c */ /* 0x000fe40003f26270 */
[----:B------:R-:W-:Y:S01]  /*3120*/  FSEL R136, R35, -INF , !P4 ;  /* 0xff80000023887808 */ /* 0x000fe20006000000 */
[----:B------:R-:W1:Y:S01]  /*3130*/  SHFL.BFLY PT, R16, R17, 0x2, 0x1f ;  /* 0x0c401f0011107f89 */ /* 0x000e6200000e0000 */
[----:B------:R-:W-:Y:S02]  /*3140*/  FSEL R140, R30, -INF , !P3 ;  /* 0xff8000001e8c7808 */ /* 0x000fe40005800000 */
[----:B------:R-:W-:-:S02]  /*3150*/  FMNMX3.FTZ R15, R15, R4, R114, !PT ;  /* 0x000000040f0f7276 */ /* 0x000fc40007810072 */
        /* <DEDUP_REMOVED lines=9> */
[----:B------:R-:W-:Y:S01]  /*31f0*/  FMNMX3.FTZ R15, R15, R108, R100, !PT ;  /* 0x0000006c0f0f7276 */ /* 0x000fe20007810064 */
[----:B------:R-:W-:Y:S01]  /*3200*/  LDSM.16.MT88.4 R72, [R121+0x8000] ;  /* 0x008000007948783b */ /* 0x000fe20000004200 */
        /* <DEDUP_REMOVED lines=29> */
[----:B------:R-:W-:Y:S01]  /*33e0*/  FFMA.FTZ R107, R107, UR4, -R134 ;  /* 0x000000046b6b7c23 */ /* 0x000fe20008010886 */
[----:B-1----:R-:W-:-:S04]  /*33f0*/  FMNMX.FTZ R3, R11, R14, !PT ;  /* 0x0000000e0b037209 */ /* 0x002fc80007810000 */
[C---:B------:R-:W-:Y:S01]  /*3400*/  FSETP.NEU.FTZ.AND P0, PT, R3.reuse, -INF , PT ;  /* 0xff8000000300780b */ /* 0x040fe20003f1d000 */
[----:B------:R-:W-:Y:S01]  /*3410*/  FMUL.FTZ R29, R3, UR4 ;  /* 0x00000004031d7c20 */ /* 0x000fe20008410000 */
[----:B------:R-:W-:Y:S04]  /*3420*/  MUFU.EX2 R32, R32 ;  /* 0x0000002000207308 */ /* 0x000fe80000000800 */
[----:B------:R-:W-:Y:S02]  /*3430*/  FSEL R29, R29, RZ, P0 ;  /* 0x000000ff1d1d7208 */ /* 0x000fe40000000000 */
[----:B------:R-:W-:Y:S02]  /*3440*/  ISETP.GT.AND P0, PT, R20, R125, PT ;  /* 0x0000007d1400720c */ /* 0x000fe40003f04270 */
[----:B------:R-:W1:Y:S01]  /*3450*/  MUFU.EX2 R31, R31 ;  /* 0x0000001f001f7308 */ /* 0x000e620000000800 */
        /* <DEDUP_REMOVED lines=11> */
[----:B------:R-:W3:Y:S01]  /*3510*/  LDSM.16.MT88.4 R48, [R28+0x6000] ;  /* 0x006000001c30783b */ /* 0x000ee20000004200 */
[--C-:B------:R-:W-:Y:S01]  /*3520*/  FFMA.FTZ R114, R114, UR4, -R29.reuse ;  /* 0x0000000472727c23 */ /* 0x100fe2000801081d */
        /* <DEDUP_REMOVED lines=13> */
[----:B------:R-:W5:Y:S01]  /*3600*/  MUFU.EX2 R94, R94 ;  /* 0x0000005e005e7308 */ /* 0x000f620000000800 */
[----:B----4-:R-:W-:Y:S01]  /*3610*/  F2FP.BF16.F32.PACK_AB R81, R93, R96 ;  /* 0x000000605d51723e */ /* 0x010fe200000010ff */
[----:B------:R-:W-:Y:S01]  /*3620*/  FADD.FTZ R96, R96, R93 ;  /* 0x0000005d60607221 */ /* 0x000fe20000010000 */
[----:B------:R-:W-:-:S05]  /*3630*/  FADD.FTZ R31, R31, R32 ;  /* 0x000000201f1f7221 */ /* 0x000fca0000010000 */
[----:B------:R-:W-:Y:S08]  /*3640*/  MUFU.EX2 R30, R30 ;  /* 0x0000001e001e7308 */ /* 0x000ff00000000800 */
[----:B------:R-:W4:Y:S01]  /*3650*/  MUFU.EX2 R25, R25 ;  /* 0x0000001900197308 */ /* 0x000f220000000800 */
[----:B-----5:R-:W-:Y:S01]  /*3660*/  F2FP.BF16.F32.PACK_AB R83, R94, R35 ;  /* 0x000000235e53723e */ /* 0x020fe200000010ff */
[----:B------:R-:W-:-:S04]  /*3670*/  FADD.FTZ R35, R35, R96 ;  /* 0x0000006023237221 */ /* 0x000fc80000010000 */
[----:B------:R-:W-:Y:S02]  /*3680*/  FADD.FTZ R94, R94, R35 ;  /* 0x000000235e5e7221 */ /* 0x000fe40000010000 */
[----:B------:R-:W-:Y:S01]  /*3690*/  MUFU.EX2 R22, R22 ;  /* 0x0000001600167308 */ /* 0x000fe20000000800 */
[C---:B--2---:R-:W-:Y:S07]  /*36a0*/  HMMA.16816.F32.BF16 R36, R80.reuse, R40, RZ ;  /* 0x000000285024723c */ /* 0x044fee00000418ff */
[----:B------:R-:W2:Y:S01]  /*36b0*/  MUFU.EX2 R21, R21 ;  /* 0x0000001500157308 */ /* 0x000ea20000000800 */
[----:B------:R-:W-:Y:S01]  /*36c0*/  HMMA.16816.F32.BF16 R40, R80, R42, RZ ;  /* 0x0000002a5028723c */ /* 0x000fe200000418ff */
[----:B----4-:R-:W-:Y:S01]  /*36d0*/  F2FP.BF16.F32.PACK_AB R4, R25, R30 ;  /* 0x0000001e1904723e */ /* 0x010fe200000010ff */
[----:B------:R-:W-:-:S04]  /*36e0*/  FADD.FTZ R30, R30, R31 ;  /* 0x0000001f1e1e7221 */ /* 0x000fc80000010000 */
[----:B------:R-:W-:Y:S01]  /*36f0*/  FADD.FTZ R25, R25, R30 ;  /* 0x0000001e19197221 */ /* 0x000fe20000010000 */
[----:B------:R-:W-:Y:S01]  /*3700*/  MUFU.EX2 R27, R27 ;  /* 0x0000001b001b7308 */ /* 0x000fe20000000800 */
[C---:B------:R-:W-:Y:S07]  /*3710*/  HMMA.16816.F32.BF16 R60, R80.reuse, R64, RZ ;  /* 0x00000040503c723c */ /* 0x040fee00000418ff */
[----:B------:R-:W4:Y:S01]  /*3720*/  MUFU.EX2 R26, R26 ;  /* 0x0000001a001a7308 */ /* 0x000f220000000800 */
[----:B--2---:R-:W-:Y:S01]  /*3730*/  F2FP.BF16.F32.PACK_AB R6, R21, R22 ;  /* 0x000000161506723e */ /* 0x004fe200000010ff */
[----:B------:R-:W-:Y:S01]  /*3740*/  HMMA.16816.F32.BF16 R64, R80, R66, RZ ;  /* 0x000000425040723c */ /* 0x000fe200000418ff */
[----:B------:R-:W-:-:S04]  /*3750*/  FADD.FTZ R22, R22, R25 ;  /* 0x0000001916167221 */ /* 0x000fc80000010000 */
[----:B------:R-:W-:Y:S01]  /*3760*/  FADD.FTZ R21, R21, R22 ;  /* 0x0000001615157221 */ /* 0x000fe20000010000 */
[----:B------:R-:W-:Y:S02]  /*3770*/  MUFU.EX2 R24, R24 ;  /* 0x0000001800187308 */ /* 0x000fe40000000800 */
[C---:B---3--:R-:W-:Y:S06]  /*3780*/  HMMA.16816.F32.BF16 R44, R80.reuse, R48, RZ ;  /* 0x00000030502c723c */ /* 0x048fec00000418ff */
[----:B------:R-:W2:Y:S01]  /*3790*/  MUFU.EX2 R23, R23 ;  /* 0x0000001700177308 */ /* 0x000ea20000000800 */
[----:B----4-:R-:W-:Y:S01]  /*37a0*/  F2FP.BF16.F32.PACK_AB R5, R26, R27 ;  /* 0x0000001b1a05723e */ /* 0x010fe200000010ff */
        /* <DEDUP_REMOVED lines=13> */
[----:B------:R-:W4:Y:S02]  /*3880*/  MUFU.EX2 R99, R99 ;  /* 0x0000006300637308 */ /* 0x000f240000000800 */
[----:B------:R-:W-:Y:S06]  /*3890*/  HMMA.16816.F32.BF16 R72, R80, R74, RZ ;  /* 0x0000004a5048723c */ /* 0x000fec00000418ff */
[----:B------:R-:W-:Y:S02]  /*38a0*/  MUFU.EX2 R110, R110 ;  /* 0x0000006e006e7308 */ /* 0x000fe40000000800 */
[C---:B-1----:R-:W-:Y:S06]  /*38b0*/  HMMA.16816.F32.BF16 R52, R4.reuse, R12, R52 ;  /* 0x0000000c0434723c */ /* 0x042fec0000041834 */
[----:B------:R-:W1:Y:S02]  /*38c0*/  MUFU.EX2 R95, R95 ;  /* 0x0000005f005f7308 */ /* 0x000e640000000800 */
[C---:B------:R-:W-:Y:S01]  /*38d0*/  HMMA.16816.F32.BF16 R56, R4.reuse, R14, R56 ;  /* 0x0000000e0438723c */ /* 0x040fe20000041838 */
[----:B------:R-:W5:Y:S05]  /*38e0*/  LDSM.16.MT88.4 R12, [R121+0x8400] ;  /* 0x00840000790c783b */ /* 0x000f6a0000004200 */
[----:B------:R-:W-:Y:S02]  /*38f0*/  MUFU.EX2 R103, R103 ;  /* 0x0000006700677308 */ /* 0x000fe40000000800 */
[C---:B------:R-:W-:Y:S06]  /*3900*/  HMMA.16816.F32.BF16 R44, R4.reuse, R16, R44 ;  /* 0x00000010042c723c */ /* 0x040fec000004182c */
[----:B------:R-:W1:Y:S02]  /*3910*/  MUFU.EX2 R132, R107 ;  /* 0x0000006b00847308 */ /* 0x000e640000000800 */
        /* <DEDUP_REMOVED lines=20> */
[----:B---3--:R-:W-:Y:S01]  /*3a60*/  F2FP.BF16.F32.PACK_AB R4, R101, R116 ;  /* 0x000000746504723e */ /* 0x008fe200000010ff */
[----:B------:R-:W-:Y:S01]  /*3a70*/  FADD.FTZ R116, R116, R21 ;  /* 0x0000001574747221 */ /* 0x000fe20000010000 */
[----:B----4-:R-:W-:-:S02]  /*3a80*/  F2FP.BF16.F32.PACK_AB R5, R99, R114 ;  /* 0x000000726305723e */ /* 0x010fc400000010ff */
[----:B------:R-:W-:Y:S01]  /*3a90*/  F2FP.BF16.F32.PACK_AB R6, R97, R112 ;  /* 0x000000706106723e */ /* 0x000fe200000010ff */
[----:B------:R-:W-:Y:S01]  /*3aa0*/  FADD.FTZ R101, R101, R116 ;  /* 0x0000007465657221 */ /* 0x000fe20000010000 */
        /* <DEDUP_REMOVED lines=121> */
.L_x_4841:
[----:B------:R-:W-:Y:S01]  /*4240*/  UMOV UR4, URZ ;  /* 0x000000ff00047c82 */ /* 0x000fe20008000000 */
[----:B------:R-:W-:Y:S01]  /*4250*/  IMAD.SHL.U32 R4, R88, 0x40, RZ ;  /* 0x0000004058047824 */ /* 0x000fe200078e00ff */
[----:B------:R-:W-:-:S05]  /*4260*/  IADD3 R5, P0, PT, RZ, -UR4, RZ ;  /* 0x80000004ff057c10 */ /* 0x000fca000ff1e0ff */
[----:B------:R-:W-:-:S05]  /*4270*/  IMAD.X R4, RZ, RZ, ~R4, P0 ;  /* 0x000000ffff047224 */ /* 0x000fca00000e0e04 */
[----:B------:R-:W-:-:S04]  /*4280*/  SHF.R.S64 R5, R5, 0x1f, R4 ;  /* 0x0000001f05057819 */ /* 0x000fc80000001004 */
[----:B------:R-:W-:-:S04]  /*4290*/  IADD3 R128, P0, PT, R5, R128, RZ ;  /* 0x0000008005807210 */ /* 0x000fc80007f1e0ff */
[----:B------:R-:W-:-:S09]  /*42a0*/  LEA.HI.X.SX32 R129, R4, R129, 0x1, P0 ;  /* 0x0000008104817211 */ /* 0x000fd200000f0eff */
.L_x_4842:
        /* <DEDUP_REMOVED lines=16> */
[----:B------:R-:W1:Y:S04]  /*43b0*/  LDSM.16.M88.4 R4, [R122+0x3400] ;  /* 0x003400007a04783b */ /* 0x000e680000000200 */
[----:B------:R-:W2:Y:S04]  /*43c0*/  LDSM.16.M88.4 R12, [R122+0x3000] ;  /* 0x003000007a0c783b */ /* 0x000ea80000000200 */
[----:B------:R-:W3:Y:S04]  /*43d0*/  LDSM.16.M88.4 R28, [R122+0x3800] ;  /* 0x003800007a1c783b */ /* 0x000ee80000000200 */
[----:B------:R-:W4:Y:S04]  /*43e0*/  LDSM.16.M88.4 R96, [R122+0x3c00] ;  /* 0x003c00007a60783b */ /* 0x000f280000000200 */
[----:B------:R-:W-:Y:S04]  /*43f0*/  LDSM.16.M88.4 R88, [R108] ;  /* 0x000000006c58783b */ /* 0x000fe80000000200 */
[----:B------:R-:W5:Y:S04]  /*4400*/  LDSM.16.M88.4 R92, [R107+0x3400] ;  /* 0x003400006b5c783b */ /* 0x000f680000000200 */
[----:B------:R-:W5:Y:S04]  /*4410*/  LDSM.16.M88.4 R100, [R107+0x3000] ;  /* 0x003000006b64783b */ /* 0x000f680000000200 */
[----:B------:R-:W0:Y:S01]  /*4420*/  LDGDEPBAR ;  /* 0x00000000000079af */ /* 0x000e220000000000 */
[C---:B-1----:R-:W-:Y:S08]  /*4430*/  HMMA.16816.F32.BF16 R8, R20.reuse, R4, RZ ;  /* 0x000000041408723c */ /* 0x042ff000000418ff */
[C---:B------:R-:W-:Y:S08]  /*4440*/  HMMA.16816.F32.BF16 R4, R20.reuse, R6, RZ ;  /* 0x000000061404723c */ /* 0x040ff000000418ff */
        /* <DEDUP_REMOVED lines=66> */
[----:B------:R-:W-:-:S07]  /*4870*/  IMAD.SHL.U32 R93, R0, 0x40, RZ ;  /* 0x00000040005d7824 */ /* 0x000fce00078e00ff */
[----:B------:R-:W-:Y:S01]  /*4880*/  HMMA.16816.F32.BF16 R28, R96, R94, R28 ;  /* 0x0000005e601c723c */ /* 0x000fe2000004181c */
[----:B------:R-:W-:-:S07]  /*4890*/  LOP3.LUT R94, R93, R106, RZ, 0xfc, !PT ;  /* 0x0000006a5d5e7212 */ /* 0x000fce00078efcff */
[C---:B-1----:R-:W-:Y:S01]  /*48a0*/  HMMA.16816.F32.BF16 R24, R96.reuse, R88, R24 ;  /* 0x000000586018723c */ /* 0x042fe20000041818 */
[----:B------:R-:W-:Y:S01]  /*48b0*/  VIADD R88, R94, 0xffffff80 ;  /* 0xffffff805e587836 */ /* 0x000fe20000000000 */
[----:B------:R-:W-:Y:S04]  /*48c0*/  BAR.SYNC.DEFER_BLOCKING 0x0 ;  /* 0x0000000000007b1d */ /* 0x000fe80000010000 */
[C---:B------:R-:W-:Y:S02]  /*48d0*/  ISETP.GE.AND P5, PT, R88.reuse, R104, PT ;  /* 0x000000685800720c */ /* 0x040fe40003fa6270 */
[----:B------:R-:W-:Y:S01]  /*48e0*/  ISETP.GE.AND P4, PT, R88, R85, PT ;  /* 0x000000555800720c */ /* 0x000fe20003f86270 */
[----:B------:R-:W-:Y:S01]  /*48f0*/  VIADD R88, R94, 0xffffff81 ;  /* 0xffffff815e587836 */ /* 0x000fe20000000000 */
[----:B------:R-:W-:Y:S01]  /*4900*/  FSEL R92, R16, -INF , !P5 ;  /* 0xff800000105c7808 */ /* 0x000fe20006800000 */
[----:B------:R-:W-:Y:S01]  /*4910*/  HMMA.16816.F32.BF16 R20, R96, R90, R20 ;  /* 0x0000005a6014723c */ /* 0x000fe20000041814 */
[----:B------:R-:W-:-:S02]  /*4920*/  FSEL R109, R18, -INF , !P4 ;  /* 0xff800000126d7808 */ /* 0x000fc40006000000 */
[CC--:B------:R-:W-:Y:S02]  /*4930*/  ISETP.GE.AND P2, PT, R88.reuse, R104.reuse, PT ;  /* 0x000000685800720c */ /* 0x0c0fe40003f46270 */
[-C--:B------:R-:W-:Y:S01]  /*4940*/  ISETP.GE.AND P1, PT, R88, R85.reuse, PT ;  /* 0x000000555800720c */ /* 0x080fe20003f26270 */
[C---:B------:R-:W-:Y:S01]  /*4950*/  VIADD R88, R94.reuse, 0xffffff88 ;  /* 0xffffff885e587836 */ /* 0x040fe20000000000 */
[----:B------:R-:W-:Y:S01]  /*4960*/  FSEL R16, R17, -INF , !P2 ;  /* 0xff80000011107808 */ /* 0x000fe20005000000 */
[----:B------:R-:W-:Y:S01]  /*4970*/  VIADD R17, R94, 0xffffff91 ;  /* 0xffffff915e117836 */ /* 0x000fe20000000000 */
[----:B------:R-:W-:Y:S02]  /*4980*/  FSEL R19, R19, -INF , !P1 ;  /* 0xff80000013137808 */ /* 0x000fe40004800000 */
[C---:B------:R-:W-:Y:S02]  /*4990*/  ISETP.GE.AND P0, PT, R88.reuse, R104, PT ;  /* 0x000000685800720c */ /* 0x040fe40003f06270 */
[----:B------:R-:W-:Y:S01]  /*49a0*/  ISETP.GE.AND P6, PT, R88, R85, PT ;  /* 0x000000555800720c */ /* 0x000fe20003fc6270 */
[----:B------:R-:W-:Y:S01]  /*49b0*/  VIADD R88, R94, 0xffffff89 ;  /* 0xffffff895e587836 */ /* 0x000fe20000000000 */
[----:B------:R-:W-:-:S02]  /*49c0*/  FSEL R18, R12, -INF , !P0 ;  /* 0xff8000000c127808 */ /* 0x000fc40004000000 */
[CC--:B------:R-:W-:Y:S02]  /*49d0*/  ISETP.GE.AND P1, PT, R17.reuse, R104.reuse, PT ;  /* 0x000000681100720c */ /* 0x0c0fe40003f26270 */
[-C--:B------:R-:W-:Y:S01]  /*49e0*/  ISETP.GE.AND P0, PT, R17, R85.reuse, PT ;  /* 0x000000551100720c */ /* 0x080fe20003f06270 */
[----:B------:R-:W-:Y:S01]  /*49f0*/  VIADD R17, R94, 0xffffff98 ;  /* 0xffffff985e117836 */ /* 0x000fe20000000000 */
[CC--:B------:R-:W-:Y:S02]  /*4a00*/  ISETP.GE.AND P3, PT, R88.reuse, R104.reuse, PT ;  /* 0x000000685800720c */ /* 0x0c0fe40003f66270 */
[----:B------:R-:W-:Y:S01]  /*4a10*/  ISETP.GE.AND P5, PT, R88, R85, PT ;  /* 0x000000555800720c */ /* 0x000fe20003fa6270 */
[----:B------:R-:W-:Y:S01]  /*4a20*/  VIADD R88, R94, 0xffffff90 ;  /* 0xffffff905e587836 */ /* 0x000fe20000000000 */
[----:B------:R-:W-:Y:S02]  /*4a30*/  FSEL R121, R14, -INF , !P6 ;  /* 0xff8000000e797808 */ /* 0x000fe40007000000 */
[----:B------:R-:W-:Y:S01]  /*4a40*/  FSEL R12, R13, -INF , !P3 ;  /* 0xff8000000d0c7808 */ /* 0x000fe20005800000 */
[----:B------:R-:W-:Y:S01]  /*4a50*/  VIADD R13, R94, 0xffffff99 ;  /* 0xffffff995e0d7836 */ /* 0x000fe20000000000 */
[----:B------:R-:W-:-:S02]  /*4a60*/  ISETP.GE.AND P6, PT, R17, R104, PT ;  /* 0x000000681100720c */ /* 0x000fc40003fc6270 */
[-C--:B------:R-:W-:Y:S02]  /*4a70*/  ISETP.GE.AND P4, PT, R88, R104.reuse, PT ;  /* 0x000000685800720c */ /* 0x080fe40003f86270 */
[-C--:B------:R-:W-:Y:S02]  /*4a80*/  ISETP.GE.AND P3, PT, R17, R85.reuse, PT ;  /* 0x000000551100720c */ /* 0x080fe40003f66270 */
[----:B------:R-:W-:Y:S02]  /*4a90*/  FSEL R17, R15, -INF , !P5 ;  /* 0xff8000000f117808 */ /* 0x000fe40006800000 */
[----:B------:R-:W-:Y:S01]  /*4aa0*/  FSEL R118, R4, -INF , !P6 ;  /* 0xff80000004767808 */ /* 0x000fe20007000000 */
[----:B------:R-:W-:Y:S01]  /*4ab0*/  VIADD R4, R94, 0xffffffa8 ;  /* 0xffffffa85e047836 */ /* 0x000fe20000000000 */
[----:B------:R-:W-:Y:S02]  /*4ac0*/  ISETP.GE.AND P5, PT, R13, R104, PT ;  /* 0x000000680d00720c */ /* 0x000fe40003fa6270 */
[----:B------:R-:W-:Y:S01]  /*4ad0*/  FSEL R106, R8, -INF , !P4 ;  /* 0xff800000086a7808 */ /* 0x000fe20006000000 */
[----:B------:R-:W-:Y:S01]  /*4ae0*/  VIADD R8, R94, 0xffffffa0 ;  /* 0xffffffa05e087836 */ /* 0x000fe20000000000 */
[----:B------:R-:W-:Y:S01]  /*4af0*/  ISETP.GE.AND P2, PT, R88, R85, PT ;  /* 0x000000555800720c */ /* 0x000fe20003f46270 */
[----:B------:R-:W-:Y:S01]  /*4b00*/  VIADD R88, R0, 0xfffffffe ;  /* 0xfffffffe00587836 */ /* 0x000fe20000000000 */
[----:B------:R-:W-:-:S02]  /*4b10*/  FSEL R143, R6, -INF , !P3 ;  /* 0xff800000068f7808 */ /* 0x000fc40005800000 */
[----:B------:R-:W-:Y:S02]  /*4b20*/  FSEL R108, R5, -INF , !P5 ;  /* 0xff800000056c7808 */ /* 0x000fe40006800000 */
[----:B------:R-:W-:Y:S02]  /*4b30*/  FSEL R135, R10, -INF , !P2 ;  /* 0xff8000000a877808 */ /* 0x000fe40005000000 */
[----:B------:R-:W-:Y:S02]  /*4b40*/  FSEL R116, R9, -INF , !P1 ;  /* 0xff80000009747808 */ /* 0x000fe40004800000 */
[C---:B------:R-:W-:Y:S02]  /*4b50*/  ISETP.GE.AND P3, PT, R4.reuse, R104, PT ;  /* 0x000000680400720c */ /* 0x040fe40003f66270 */
[-C--:B------:R-:W-:Y:S01]  /*4b60*/  ISETP.GE.AND P5, PT, R4, R85.reuse, PT ;  /* 0x000000550400720c */ /* 0x080fe20003fa6270 */
[----:B------:R-:W-:Y:S01]  /*4b70*/  VIADD R4, R94, 0xffffffa9 ;  /* 0xffffffa95e047836 */ /* 0x000fe20000000000 */
[----:B------:R-:W-:-:S02]  /*4b80*/  ISETP.GE.AND P4, PT, R13, R85, PT ;  /* 0x000000550d00720c */ /* 0x000fc40003f86270 */
[CC--:B------:R-:W-:Y:S02]  /*4b90*/  ISETP.GE.AND P2, PT, R8.reuse, R104.reuse, PT ;  /* 0x000000680800720c */ /* 0x0c0fe40003f46270 */
[----:B------:R-:W-:Y:S01]  /*4ba0*/  ISETP.GE.AND P1, PT, R8, R85, PT ;  /* 0x000000550800720c */ /* 0x000fe20003f26270 */
[----:B------:R-:W-:Y:S01]  /*4bb0*/  VIADD R8, R94, 0xffffffa1 ;  /* 0xffffffa15e087836 */ /* 0x000fe20000000000 */
[----:B------:R-:W-:Y:S02]  /*4bc0*/  FSEL R145, R7, -INF , !P4 ;  /* 0xff80000007917808 */ /* 0x000fe40006000000 */
[----:B------:R-:W-:Y:S02]  /*4bd0*/  FSEL R110, R32, -INF , !P2 ;  /* 0xff800000206e7808 */ /* 0x000fe40005000000 */
[----:B------:R-:W-:Y:S02]  /*4be0*/  FSEL R119, R11, -INF , !P0 ;  /* 0xff8000000b777808 */ /* 0x000fe40004000000 */
[----:B------:R-:W-:-:S02]  /*4bf0*/  ISETP.GE.AND P4, PT, R4, R104, PT ;  /* 0x000000680400720c */ /* 0x000fc40003f86270 */
[-C--:B------:R-:W-:Y:S01]  /*4c00*/  ISETP.GE.AND P2, PT, R4, R85.reuse, PT ;  /* 0x000000550400720c */ /* 0x080fe20003f46270 */
[----:B------:R-:W-:Y:S01]  /*4c10*/  VIADD R4, R94, 0xffffffb0 ;  /* 0xffffffb05e047836 */ /* 0x000fe20000000000 */
[-C--:B------:R-:W-:Y:S02]  /*4c20*/  ISETP.GE.AND P0, PT, R8, R104.reuse, PT ;  /* 0x000000680800720c */ /* 0x080fe40003f06270 */
[----:B------:R-:W-:Y:S02]  /*4c30*/  FSEL R111, R34, -INF , !P1 ;  /* 0xff800000226f7808 */ /* 0x000fe40004800000 */
[----:B------:R-:W-:Y:S02]  /*4c40*/  FSEL R112, R33, -INF , !P0 ;  /* 0xff80000021707808 */ /* 0x000fe40004000000 */
[CC--:B------:R-:W-:Y:S02]  /*4c50*/  ISETP.GE.AND P0, PT, R4.reuse, R85.reuse, PT ;  /* 0x000000550400720c */ /* 0x0c0fe40003f06270 */
[----:B------:R-:W-:Y:S01]  /*4c60*/  ISETP.GE.AND P1, PT, R4, R104, PT ;  /* 0x000000680400720c */ /* 0x000fe20003f26270 */
[----:B------:R-:W-:Y:S01]  /*4c70*/  VIADD R4, R94, 0xffffffb1 ;  /* 0xffffffb15e047836 */ /* 0x000fe20000000000 */
[----:B------:R-:W-:-:S02]  /*4c80*/  ISETP.GE.AND P6, PT, R8, R85, PT ;  /* 0x000000550800720c */ /* 0x000fc40003fc6270 */
[----:B------:R-:W-:Y:S02]  /*4c90*/  FSEL R99, R26, -INF , !P0 ;  /* 0xff8000001a637808 */ /* 0x000fe40004000000 */
        /* <DEDUP_REMOVED lines=84> */
.L_x_4844:
[----:B------:R-:W-:Y:S01]  /*51e0*/  UMOV UR4, URZ ;  /* 0x000000ff00047c82 */ /* 0x000fe20008000000 */
[----:B------:R-:W-:Y:S01]  /*51f0*/  IMAD.SHL.U32 R4, R86, 0x40, RZ ;  /* 0x0000004056047824 */ /* 0x000fe200078e00ff */
[----:B------:R-:W-:-:S05]  /*5200*/  IADD3 R5, P1, PT, RZ, -UR4, RZ ;  /* 0x80000004ff057c10 */ /* 0x000fca000ff3e0ff */
[----:B------:R-:W-:-:S05]  /*5210*/  IMAD.X R4, RZ, RZ, ~R4, P1 ;  /* 0x000000ffff047224 */ /* 0x000fca00008e0e04 */
[----:B------:R-:W-:-:S04]  /*5220*/  SHF.R.S64 R6, R5, 0x1f, R4 ;  /* 0x0000001f05067819 */ /* 0x000fc80000001004 */
[----:B------:R-:W-:-:S04]  /*5230*/  IADD3 R127, P1, PT, R6, R127, RZ ;  /* 0x0000007f067f7210 */ /* 0x000fc80007f3e0ff */
[----:B------:R-:W-:-:S09]  /*5240*/  LEA.HI.X.SX32 R126, R4, R126, 0x1, P1 ;  /* 0x0000007e047e7211 */ /* 0x000fd200008f0eff */
.L_x_4845:
        /* <DEDUP_REMOVED lines=14> */
.L_x_4843:
        /* <DEDUP_REMOVED lines=29> */
[C---:B------:R-:W-:Y:S01]  /*5500*/  FMUL.FTZ R87, R89.reuse, UR4 ;  /* 0x0000000459577c20 */ /* 0x040fe20008410000 */
[----:B------:R-:W-:Y:S02]  /*5510*/  FSEL R100, R100, RZ, P1 ;  /* 0x000000ff64647208 */ /* 0x000fe40000800000 */
[----:B------:R-:W-:Y:S02]  /*5520*/  FSEL R85, R89, RZ, P2 ;  /* 0x000000ff59557208 */ /* 0x000fe40001000000 */
[----:B------:R-:W-:Y:S01]  /*5530*/  FSEL R87, R87, RZ, P2 ;  /* 0x000000ff57577208 */ /* 0x000fe20001000000 */
[----:B------:R-:W-:Y:S01]  /*5540*/  FFMA.FTZ R93, R121, UR4, -R100 ;  /* 0x00000004795d7c23 */ /* 0x000fe20008010864 */
[----:B------:R-:W-:Y:S01]  /*5550*/  LEA R121, R105, UR5, 0x1 ;  /* 0x0000000569797c11 */ /* 0x000fe2000f8e08ff */
[----:B------:R-:W-:Y:S01]  /*5560*/  FADD.FTZ R85, R84, -R85 ;  /* 0x8000005554557221 */ /* 0x000fe20000010000 */
[----:B------:R-:W-:Y:S01]  /*5570*/  FSEL R84, R2, RZ, P1 ;  /* 0x000000ff02547208 */ /* 0x000fe20000800000 */
[--C-:B------:R-:W-:Y:S01]  /*5580*/  FFMA.FTZ R96, R92, UR4, -R87.reuse ;  /* 0x000000045c607c23 */ /* 0x100fe20008010857 */
[----:B------:R-:W-:Y:S01]  /*5590*/  LOP3.LUT P1, RZ, R120, 0x4, RZ, 0xc0, !PT ;  /* 0x0000000478ff7812 */ /* 0x000fe2000782c0ff */
[----:B------:R-:W1:Y:S01]  /*55a0*/  LDSM.16.MT88.4 R28, [R121+0x7000] ;  /* 0x00700000791c783b */ /* 0x000e620000004200 */
[----:B------:R-:W-:Y:S01]  /*55b0*/  FMUL.FTZ R85, R85, UR4 ;  /* 0x0000000455557c20 */ /* 0x000fe20008410000 */
        /* <DEDUP_REMOVED lines=8> */
[C---:B------:R-:W-:Y:S01]  /*5640*/  IADD3 R4, PT, PT, R121.reuse, 0x6000, RZ ;  /* 0x0000600079047810 */ /* 0x040fe20007ffe0ff */
[----:B------:R-:W2:Y:S01]  /*5650*/  MUFU.EX2 R85, R85 ;  /* 0x0000005500557308 */ /* 0x000ea20000000800 */
[----:B------:R-:W-:Y:S01]  /*5660*/  IADD3 R3, PT, PT, R121, 0x6020, RZ ;  /* 0x0000602079037810 */ /* 0x000fe20007ffe0ff */
[----:B------:R-:W3:Y:S01]  /*5670*/  LDSM.16.MT88.4 R12, [R121+0x6000] ;  /* 0x00600000790c783b */ /* 0x000ee20000004200 */
[----:B------:R-:W-:Y:S01]  /*5680*/  @P1 IADD3 R3, PT, PT, R4, -0x20, RZ ;  /* 0xffffffe004031810 */ /* 0x000fe20007ffe0ff */
[--C-:B------:R-:W-:Y:S01]  /*5690*/  FFMA.FTZ R109, R106, UR4, -R87.reuse ;  /* 0x000000046a6d7c23 */ /* 0x100fe20008010857 */
[--C-:B------:R-:W-:Y:S01]  /*56a0*/  FFMA.FTZ R106, R116, UR4, -R87.reuse ;  /* 0x00000004746a7c23 */ /* 0x100fe20008010857 */
[--C-:B------:R-:W-:Y:S01]  /*56b0*/  FFMA.FTZ R116, R135, UR4, -R100.reuse ;  /* 0x0000000487747c23 */ /* 0x100fe20008010864 */
[--C-:B------:R-:W-:Y:S01]  /*56c0*/  FFMA.FTZ R105, R118, UR4, -R87.reuse ;  /* 0x0000000476697c23 */ /* 0x100fe20008010857 */
[----:B------:R-:W4:Y:S01]  /*56d0*/  MUFU.EX2 R84, R84 ;  /* 0x0000005400547308 */ /* 0x000f220000000800 */
[----:B------:R-:W5:Y:S01]  /*56e0*/  LDSM.16.MT88.4 R20, [R3] ;  /* 0x000000000314783b */ /* 0x000f620000004200 */
        /* <DEDUP_REMOVED lines=15> */
[-C--:B----4-:R-:W-:Y:S01]  /*57e0*/  FMUL.FTZ R10, R38, R84.reuse ;  /* 0x00000054260a7220 */ /* 0x090fe20000410000 */
[-C--:B------:R-:W-:Y:S01]  /*57f0*/  FMUL.FTZ R11, R39, R84.reuse ;  /* 0x00000054270b7220 */ /* 0x080fe20000410000 */
[-C--:B------:R-:W-:Y:S01]  /*5800*/  FMUL.FTZ R18, R46, R84.reuse ;  /* 0x000000542e127220 */ /* 0x080fe20000410000 */
[-C--:B------:R-:W-:Y:S01]  /*5810*/  FMUL.FTZ R19, R47, R84.reuse ;  /* 0x000000542f137220 */ /* 0x080fe20000410000 */
[-C--:B------:R-:W-:Y:S01]  /*5820*/  FMUL.FTZ R26, R54, R84.reuse ;  /* 0x00000054361a7220 */ /* 0x080fe20000410000 */
[-C--:B------:R-:W-:Y:S01]  /*5830*/  FMUL.FTZ R27, R55, R84.reuse ;  /* 0x00000054371b7220 */ /* 0x080fe20000410000 */
[----:B------:R-:W4:Y:S01]  /*5840*/  LDSM.16.MT88.4 R36, [R3+0x1000] ;  /* 0x001000000324783b */ /* 0x000f220000004200 */
[----:B------:R-:W-:Y:S01]  /*5850*/  MUFU.EX2 R92, R92 ;  /* 0x0000005c005c7308 */ /* 0x000fe20000000800 */
[-C--:B------:R-:W-:Y:S01]  /*5860*/  FMUL.FTZ R57, R57, R85.reuse ;  /* 0x0000005539397220 */ /* 0x080fe20000410000 */
[-C--:B------:R-:W-:Y:S01]  /*5870*/  FMUL.FTZ R58, R58, R84.reuse ;  /* 0x000000543a3a7220 */ /* 0x080fe20000410000 */
[----:B------:R-:W4:Y:S01]  /*5880*/  LDSM.16.MT88.4 R44, [R121+0x8000] ;  /* 0x00800000792c783b */ /* 0x000f220000004200 */
[----:B------:R-:W-:Y:S01]  /*5890*/  FMUL.FTZ R59, R59, R84 ;  /* 0x000000543b3b7220 */ /* 0x000fe20000410000 */
[-C--:B------:R-:W-:Y:S01]  /*58a0*/  FMUL.FTZ R32, R60, R85.reuse ;  /* 0x000000553c207220 */ /* 0x080fe20000410000 */
[-C--:B------:R-:W-:Y:S01]  /*58b0*/  FMUL.FTZ R33, R61, R85.reuse ;  /* 0x000000553d217220 */ /* 0x080fe20000410000 */
[----:B------:R-:W4:Y:S01]  /*58c0*/  LDSM.16.MT88.4 R52, [R3+0x2000] ;  /* 0x002000000334783b */ /* 0x000f220000004200 */
[----:B------:R-:W1:Y:S01]  /*58d0*/  MUFU.EX2 R91, R91 ;  /* 0x0000005b005b7308 */ /* 0x000e620000000800 */
[----:B--2---:R-:W-:Y:S01]  /*58e0*/  F2FP.BF16.F32.PACK_AB R4, R95, R96 ;  /* 0x000000605f04723e */ /* 0x004fe200000010ff */
[-C--:B------:R-:W-:Y:S01]  /*58f0*/  FMUL.FTZ R34, R62, R84.reuse ;  /* 0x000000543e227220 */ /* 0x080fe20000410000 */
[-C--:B------:R-:W-:Y:S01]  /*5900*/  FMUL.FTZ R35, R63, R84.reuse ;  /* 0x000000543f237220 */ /* 0x080fe20000410000 */
[-C--:B------:R-:W-:Y:S01]  /*5910*/  FMUL.FTZ R40, R40, R85.reuse ;  /* 0x0000005528287220 */ /* 0x080fe20000410000 */
[----:B------:R-:W2:Y:S01]  /*5920*/  LDSM.16.MT88.4 R60, [R121+0x6400] ;  /* 0x00640000793c783b */ /* 0x000ea20000004200 */
        /* <DEDUP_REMOVED lines=22> */
[----:B------:R-:W-:Y:S01]  /*5a90*/  FMUL.FTZ R83, R83, R84 ;  /* 0x0000005453537220 */ /* 0x000fe20000410000 */
        /* <DEDUP_REMOVED lines=16> */
[----:B------:R-:W-:Y:S01]  /*5ba0*/  FFMA.FTZ R97, R97, UR4, -R100 ;  /* 0x0000000461617c23 */ /* 0x000fe20008010864 */
[----:B------:R-:W-:Y:S01]  /*5bb0*/  FFMA.FTZ R96, R141, R85, R96 ;  /* 0x000000558d607223 */ /* 0x000fe20000010060 */
[----:B------:R-:W-:Y:S01]  /*5bc0*/  FFMA.FTZ R137, R137, R84, R86 ;  /* 0x0000005489897223 */ /* 0x000fe20000010056 */
[----:B------:R-:W3:Y:S01]  /*5bd0*/  MUFU.EX2 R106, R106 ;  /* 0x0000006a006a7308 */ /* 0x000ee20000000800 */
[----:B-1----:R-:W-:Y:S01]  /*5be0*/  F2FP.BF16.F32.PACK_AB R7, R94, R93 ;  /* 0x0000005d5e07723e */ /* 0x002fe200000010ff */
        /* <DEDUP_REMOVED lines=9> */
[----:B------:R-:W1:Y:S01]  /*5c80*/  LDSM.16.MT88.4 R56, [R3+0x400] ;  /* 0x000400000338783b */ /* 0x000e620000004200 */
[----:B------:R-:W-:Y:S06]  /*5c90*/  MUFU.EX2 R108, R108 ;  /* 0x0000006c006c7308 */ /* 0x000fec0000000800 */
[C---:B------:R-:W-:Y:S02]  /*5ca0*/  HMMA.16816.F32.BF16 R8, R4.reuse, R12, R8 ;  /* 0x0000000c0408723c */ /* 0x040fe40000041808 */
[----:B------:R-:W-:Y:S06]  /*5cb0*/  MUFU.EX2 R116, R116 ;  /* 0x0000007400747308 */ /* 0x000fec0000000800 */
[C---:B-----5:R-:W-:Y:S02]  /*5cc0*/  HMMA.16816.F32.BF16 R16, R4.reuse, R20, R16 ;  /* 0x000000140410723c */ /* 0x060fe40000041810 */
[----:B------:R-:W5:Y:S06]  /*5cd0*/  MUFU.EX2 R135, R135 ;  /* 0x0000008700877308 */ /* 0x000f6c0000000800 */
[----:B------:R-:W-:Y:S01]  /*5ce0*/  HMMA.16816.F32.BF16 R12, R4, R14, R40 ;  /* 0x0000000e040c723c */ /* 0x000fe20000041828 */
[-C--:B------:R-:W-:Y:S01]  /*5cf0*/  FMUL.FTZ R40, R68, R85.reuse ;  /* 0x0000005544287220 */ /* 0x080fe20000410000 */
[----:B------:R-:W-:Y:S01]  /*5d00*/  MUFU.EX2 R119, R119 ;  /* 0x0000007700777308 */ /* 0x000fe20000000800 */
[----:B------:R-:W-:Y:S01]  /*5d10*/  FMUL.FTZ R41, R69, R85 ;  /* 0x0000005545297220 */ /* 0x000fe20000410000 */
[-C--:B------:R-:W-:Y:S01]  /*5d20*/  FMUL.FTZ R42, R70, R84.reuse ;  /* 0x00000054462a7220 */ /* 0x080fe20000410000 */
[----:B------:R-:W-:-:S03]  /*5d30*/  FMUL.FTZ R43, R71, R84 ;  /* 0x00000054472b7220 */ /* 0x000fc60000410000 */
[C---:B------:R-:W-:Y:S01]  /*5d40*/  HMMA.16816.F32.BF16 R20, R4.reuse, R22, R48 ;  /* 0x000000160414723c */ /* 0x040fe20000041830 */
[-C--:B------:R-:W-:Y:S01]  /*5d50*/  FMUL.FTZ R48, R76, R85.reuse ;  /* 0x000000554c307220 */ /* 0x080fe20000410000 */
[----:B------:R-:W2:Y:S01]  /*5d60*/  MUFU.EX2 R118, R118 ;  /* 0x0000007600767308 */ /* 0x000ea20000000800 */
[----:B------:R-:W-:Y:S01]  /*5d70*/  FMUL.FTZ R49, R77, R85 ;  /* 0x000000554d317220 */ /* 0x000fe20000410000 */
[-C--:B------:R-:W-:Y:S01]  /*5d80*/  FMUL.FTZ R50, R78, R84.reuse ;  /* 0x000000544e327220 */ /* 0x080fe20000410000 */
[----:B------:R-:W-:Y:S02]  /*5d90*/  FMUL.FTZ R51, R79, R84 ;  /* 0x000000544f337220 */ /* 0x000fe40000410000 */
[----:B------:R-:W-:Y:S01]  /*5da0*/  LDSM.16.MT88.4 R84, [R3+0x1c00] ;  /* 0x001c00000354783b */ /* 0x000fe20000004200 */
[C---:B----4-:R-:W-:Y:S02]  /*5db0*/  HMMA.16816.F32.BF16 R32, R4.reuse, R36, R32 ;  /* 0x000000240420723c */ /* 0x050fe40000041820 */
[----:B------:R-:W-:Y:S06]  /*5dc0*/  MUFU.EX2 R145, R145 ;  /* 0x0000009100917308 */ /* 0x000fec0000000800 */
[C---:B------:R-:W-:Y:S02]  /*5dd0*/  HMMA.16816.F32.BF16 R40, R4.reuse, R44, R40 ;  /* 0x0000002c0428723c */ /* 0x040fe40000041828 */
[----:B------:R-:W-:Y:S06]  /*5de0*/  MUFU.EX2 R112, R112 ;  /* 0x0000007000707308 */ /* 0x000fec0000000800 */
[C---:B------:R-:W-:Y:S01]  /*5df0*/  HMMA.16816.F32.BF16 R36, R4.reuse, R38, R64 ;  /* 0x000000260424723c */ /* 0x040fe20000041840 */
[----:B------:R-:W-:Y:S01]  /*5e00*/  LDSM.16.MT88.4 R64, [R121+0x6800] ;  /* 0x006800007940783b */ /* 0x000fe20000004200 */
[----:B------:R-:W-:Y:S06]  /*5e10*/  MUFU.EX2 R143, R143 ;  /* 0x0000008f008f7308 */ /* 0x000fec0000000800 */
[C---:B------:R-:W-:Y:S01]  /*5e20*/  HMMA.16816.F32.BF16 R44, R4.reuse, R46, R72 ;  /* 0x0000002e042c723c */ /* 0x040fe20000041848 */
[----:B------:R-:W-:Y:S01]  /*5e30*/  LDSM.16.MT88.4 R72, [R121+0x8800] ;  /* 0x008800007948783b */ /* 0x000fe20000004200 */
[----:B------:R-:W-:Y:S06]  /*5e40*/  MUFU.EX2 R110, R110 ;  /* 0x0000006e006e7308 */ /* 0x000fec0000000800 */
[----:B------:R-:W-:Y:S01]  /*5e50*/  HMMA.16816.F32.BF16 R48, R4, R52, R48 ;  /* 0x000000340430723c */ /* 0x000fe20000041830 */
[----:B---3--:R-:W-:Y:S01]  /*5e60*/  F2FP.BF16.F32.PACK_AB R52, R106, R109 ;  /* 0x0000006d6a34723e */ /* 0x008fe200000010ff */
[----:B------:R-:W-:Y:S01]  /*5e70*/  MUFU.EX2 R111, R111 ;  /* 0x0000006f006f7308 */ /* 0x000fe20000000800 */
[----:B-----5:R-:W-:Y:S01]  /*5e80*/  F2FP.BF16.F32.PACK_AB R53, R135, R116 ;  /* 0x000000748735723e */ /* 0x020fe200000010ff */
[----:B------:R-:W-:Y:S01]  /*5e90*/  FADD.FTZ R109, R109, R92 ;  /* 0x0000005c6d6d7221 */ /* 0x000fe20000010000 */
[----:B------:R-:W-:-:S03]  /*5ea0*/  FADD.FTZ R116, R116, R93 ;  /* 0x0000005d74747221 */ /* 0x000fc60000010000 */
[----:B------:R-:W-:Y:S01]  /*5eb0*/  HMMA.16816.F32.BF16 R4, R4, R54, R80 ;  /* 0x000000360404723c */ /* 0x000fe20000041850 */
[----:B------:R-:W-:Y:S01]  /*5ec0*/  F2FP.BF16.F32.PACK_AB R54, R108, R105 ;  /* 0x000000696c36723e */ /* 0x000fe200000010ff */
[----:B------:R-:W-:Y:S01]  /*5ed0*/  MUFU.EX2 R114, R114 ;  /* 0x0000007200727308 */ /* 0x000fe20000000800 */
[----:B--2---:R-:W-:Y:S01]  /*5ee0*/  F2FP.BF16.F32.PACK_AB R55, R118, R119 ;  /* 0x000000777637723e */ /* 0x004fe200000010ff */
        /* <DEDUP_REMOVED lines=10> */
[----:B------:R-:W-:Y:S06]  /*5f90*/  MUFU.EX2 R113, R113 ;  /* 0x0000007100717308 */ /* 0x000fec0000000800 */
[C---:B-1----:R-:W-:Y:S02]  /*5fa0*/  HMMA.16816.F32.BF16 R16, R52.reuse, R56, R16 ;  /* 0x000000383410723c */ /* 0x042fe40000041810 */
[----:B------:R-:W-:Y:S06]  /*5fb0*/  MUFU.EX2 R104, R104 ;  /* 0x0000006800687308 */ /* 0x000fec0000000800 */
[C---:B------:R-:W-:Y:S01]  /*5fc0*/  HMMA.16816.F32.BF16 R20, R52.reuse, R58, R20 ;  /* 0x0000003a3414723c */ /* 0x040fe20000041814 */
[----:B------:R-:W1:Y:S01]  /*5fd0*/  LDSM.16.MT88.4 R56, [R3+0x1400] ;  /* 0x001400000338783b */ /* 0x000e620000004200 */
[----:B------:R-:W3:Y:S08]  /*5fe0*/  MUFU.EX2 R107, R107 ;  /* 0x0000006b006b7308 */ /* 0x000ef00000000800 */
[----:B------:R-:W-:Y:S08]  /*5ff0*/  MUFU.EX2 R103, R103 ;  /* 0x0000006700677308 */ /* 0x000ff00000000800 */
[----:B------:R-:W4:Y:S01]  /*6000*/  MUFU.EX2 R102, R102 ;  /* 0x0000006600667308 */ /* 0x000f220000000800 */
[----:B---3--:R-:W-:Y:S01]  /*6010*/  F2FP.BF16.F32.PACK_AB R80, R107, R104 ;  /* 0x000000686b50723e */ /* 0x008fe200000010ff */
[C---:B--2---:R-:W-:Y:S06]  /*6020*/  HMMA.16816.F32.BF16 R24, R52.reuse, R60, R24 ;  /* 0x0000003c3418723c */ /* 0x044fec0000041818 */
[----:B------:R-:W-:Y:S02]  /*6030*/  MUFU.EX2 R134, R134 ;  /* 0x0000008600867308 */ /* 0x000fe40000000800 */
[C---:B------:R-:W-:Y:S01]  /*6040*/  HMMA.16816.F32.BF16 R28, R52.reuse, R62, R28 ;  /* 0x0000003e341c723c */ /* 0x040fe2000004181c */
[----:B------:R-:W2:Y:S05]  /*6050*/  LDSM.16.MT88.4 R60, [R121+0x8400] ;  /* 0x00840000793c783b */ /* 0x000eaa0000004200 */
[----:B------:R-:W3:Y:S01]  /*6060*/  MUFU.EX2 R99, R99 ;  /* 0x0000006300637308 */ /* 0x000ee20000000800 */
[----:B----4-:R-:W-:Y:S01]  /*6070*/  F2FP.BF16.F32.PACK_AB R82, R102, R103 ;  /* 0x000000676652723e */ /* 0x010fe200000010ff */
[C---:B-1----:R-:W-:Y:S06]  /*6080*/  HMMA.16816.F32.BF16 R32, R52.reuse, R56, R32 ;  /* 0x000000383420723c */ /* 0x042fec0000041820 */
[----:B------:R-:W-:Y:S02]  /*6090*/  MUFU.EX2 R98, R98 ;  /* 0x0000006200627308 */ /* 0x000fe40000000800 */
[----:B------:R-:W-:Y:S01]  /*60a0*/  HMMA.16816.F32.BF16 R36, R52, R58, R36 ;  /* 0x0000003a3424723c */ /* 0x000fe20000041824 */
[----:B------:R-:W1:Y:S05]  /*60b0*/  LDSM.16.MT88.4 R56, [R3+0x2400] ;  /* 0x002400000338783b */ /* 0x000e6a0000004200 */
[----:B------:R-:W4:Y:S01]  /*60c0*/  MUFU.EX2 R97, R97 ;  /* 0x0000006100617308 */ /* 0x000f220000000800 */
[----:B---3--:R-:W-:-:S02]  /*60d0*/  F2FP.BF16.F32.PACK_AB R81, R99, R134 ;  /* 0x000000866351723e */ /* 0x008fc400000010ff */
[----:B----4-:R-:W-:Y:S01]  /*60e0*/  F2FP.BF16.F32.PACK_AB R83, R97, R98 ;  /* 0x000000626153723e */ /* 0x010fe200000010ff */
        /* <DEDUP_REMOVED lines=30> */
[----:B------:R-:W-:Y:S02]  /*62d0*/  FADD.FTZ R137, R97, R98 ;  /* 0x0000006261897221 */ /* 0x000fe40000010000 */
[C---:B--2---:R-:W-:Y:S08]  /*62e0*/  HMMA.16816.F32.BF16 R16, R52.reuse, R60, R16 ;  /* 0x0000003c3410723c */ /* 0x044ff00000041810 */
[C---:B-1----:R-:W-:Y:S08]  /*62f0*/  HMMA.16816.F32.BF16 R24, R52.reuse, R56, R24 ;  /* 0x000000383418723c */ /* 0x042ff00000041818 */
[C---:B------:R-:W-:Y:S01]  /*6300*/  HMMA.16816.F32.BF16 R28, R52.reuse, R58, R28 ;  /* 0x0000003a341c723c */ /* 0x040fe2000004181c */
[----:B------:R-:W-:Y:S07]  /*6310*/  LDSM.16.MT88.4 R56, [R121+0x7c00] ;  /* 0x007c00007938783b */ /* 0x000fee0000004200 */
[C---:B------:R-:W-:Y:S08]  /*6320*/  HMMA.16816.F32.BF16 R20, R52.reuse, R62, R20 ;  /* 0x0000003e3414723c */ /* 0x040ff00000041814 */
[C---:B---3--:R-:W-:Y:S08]  /*6330*/  HMMA.16816.F32.BF16 R32, R52.reuse, R64, R32 ;  /* 0x000000403420723c */ /* 0x048ff00000041820 */
[C---:B------:R-:W-:Y:S01]  /*6340*/  HMMA.16816.F32.BF16 R64, R52.reuse, R66, R36 ;  /* 0x000000423440723c */ /* 0x040fe20000041824 */
[----:B------:R-:W1:Y:S07]  /*6350*/  LDSM.16.MT88.4 R36, [R3+0x2800] ;  /* 0x002800000324783b */ /* 0x000e6e0000004200 */
[----:B------:R-:W-:Y:S08]  /*6360*/  HMMA.16816.F32.BF16 R72, R52, R74, R44 ;  /* 0x0000004a3448723c */ /* 0x000ff0000004182c */
[----:B------:R-:W-:Y:S01]  /*6370*/  HMMA.16816.F32.BF16 R60, R80, R84, R32 ;  /* 0x00000054503c723c */ /* 0x000fe20000041820 */
[----:B------:R-:W-:-:S02]  /*6380*/  MOV R84, R89 ;  /* 0x0000005900547202 */ /* 0x000fc40000000f00 */
[----:B------:R-:W-:-:S05]  /*6390*/  @P0 MOV R84, R89 ;  /* 0x0000005900540202 */ /* 0x000fca0000000f00 */
[----:B------:R-:W-:Y:S08]  /*63a0*/  HMMA.16816.F32.BF16 R64, R80, R86, R64 ;  /* 0x000000565040723c */ /* 0x000ff00000041840 */
[C---:B-1----:R-:W-:Y:S01]  /*63b0*/  HMMA.16816.F32.BF16 R76, R52.reuse, R36, R48 ;  /* 0x00000024344c723c */ /* 0x042fe20000041830 */
[----:B------:R-:W1:Y:S07]  /*63c0*/  LDSM.16.MT88.4 R48, [R3+0xc00] ;  /* 0x000c00000330783b */ /* 0x000e6e0000004200 */
[----:B------:R-:W-:Y:S08]  /*63d0*/  HMMA.16816.F32.BF16 R4, R52, R38, R4 ;  /* 0x000000263404723c */ /* 0x000ff00000041804 */
[C---:B------:R-:W-:Y:S01]  /*63e0*/  HMMA.16816.F32.BF16 R36, R80.reuse, R40, R8 ;  /* 0x000000285024723c */ /* 0x040fe20000041808 */
[----:B------:R2:W3:Y:S07]  /*63f0*/  LDSM.16.MT88.4 R8, [R3+0x2c00] ;  /* 0x002c00000308783b */ /* 0x0004ee0000004200 */
[C---:B------:R-:W-:Y:S01]  /*6400*/  HMMA.16816.F32.BF16 R40, R80.reuse, R42, R12 ;  /* 0x0000002a5028723c */ /* 0x040fe2000004180c */
[----:B------:R-:W4:Y:S07]  /*6410*/  LDSM.16.MT88.4 R12, [R121+0x8c00] ;  /* 0x008c0000790c783b */ /* 0x000f2e0000004200 */
[C---:B------:R-:W-:Y:S08]  /*6420*/  HMMA.16816.F32.BF16 R52, R80.reuse, R56, R24 ;  /* 0x000000385034723c */ /* 0x040ff00000041818 */
[----:B------:R-:W-:Y:S01]  /*6430*/  HMMA.16816.F32.BF16 R56, R80, R58, R28 ;  /* 0x0000003a5038723c */ /* 0x000fe2000004181c */
[----:B--2---:R-:W-:-:S02]  /*6440*/  MOV R3, R2 ;  /* 0x0000000200037202 */ /* 0x004fc40000000f00 */
[----:B------:R-:W-:-:S05]  /*6450*/  @P0 MOV R3, R2 ;  /* 0x0000000200030202 */ /* 0x000fca0000000f00 */
[C---:B-1----:R-:W-:Y:S08]  /*6460*/  HMMA.16816.F32.BF16 R44, R80.reuse, R48, R16 ;  /* 0x00000030502c723c */ /* 0x042ff00000041810 */
[----:B------:R-:W-:Y:S01]  /*6470*/  HMMA.16816.F32.BF16 R48, R80, R50, R20 ;  /* 0x000000325030723c */ /* 0x000fe20000041814 */
[----:B------:R-:W-:-:S07]  /*6480*/  MOV R20, R88 ;  /* 0x0000005800147202 */ /* 0x000fce0000000f00 */
[C---:B---3--:R-:W-:Y:S08]  /*6490*/  HMMA.16816.F32.BF16 R76, R80.reuse, R8, R76 ;  /* 0x00000008504c723c */ /* 0x048ff0000004184c */
[C---:B----4-:R-:W-:Y:S08]  /*64a0*/  HMMA.16816.F32.BF16 R68, R80.reuse, R12, R68 ;  /* 0x0000000c5044723c */ /* 0x050ff00000041844 */
[C---:B------:R-:W-:Y:S08]  /*64b0*/  HMMA.16816.F32.BF16 R72, R80.reuse, R14, R72 ;  /* 0x0000000e5048723c */ /* 0x040ff00000041848 */
[----:B------:R-:W-:Y:S01]  /*64c0*/  HMMA.16816.F32.BF16 R80, R80, R10, R4 ;  /* 0x0000000a5050723c */ /* 0x000fe20000041804 */
[----:B------:R-:W-:-:S04]  /*64d0*/  NOP ;  /* 0x0000000000007918 */ /* 0x000fc80000000000 */
[----:B------:R-:W-:-:S15]  /*64e0*/  @P0 BRA `(.L_x_4846) ;  /* 0x0000000000040947 */ /* 0x000fde0003800000 */
.L_x_4840:
[----:B------:R-:W-:-:S07]  /*64f0*/  IADD3 R136, PT, PT, R20, -0x1, RZ ;  /* 0xffffffff14887810 */ /* 0x000fce0007ffe0ff */
.L_x_4846:
        /* <DEDUP_REMOVED lines=14> */
[----:B------:R-:W3:Y:S01]  /*65e0*/  LDCU.64 UR6, c[0x0][0x3a0] ;  /* 0x00007400ff0677ac */ /* 0x000ee20008000a00 */
[----:B------:R-:W4:Y:S01]  /*65f0*/  LDCU.64 UR8, c[0x0][0x3a8] ;  /* 0x00007500ff0877ac */ /* 0x000f220008000a00 */
[----:B-1----:R-:W-:-:S12]  /*6600*/  ULEA UR5, UR5, UR10, 0x18 ;  /* 0x0000000a05057291 */ /* 0x002fd8000f8ec0ff */
.L_x_4851:
        /* <DEDUP_REMOVED lines=13> */
[----:B------:R-:W-:Y:S01]  /*66e0*/  LOP3.LUT R142, R3, R130, RZ, 0x3c, !PT ;  /* 0x00000082038e7212 */ /* 0x000fe200078e3cff */
[----:B------:R-:W-:Y:S01]  /*66f0*/  IMAD.MOV.U32 R3, RZ, RZ, R128 ;  /* 0x000000ffff037224 */ /* 0x000fe200078e0080 */
[----:B------:R-:W-:Y:S02]  /*6700*/  LOP3.LUT R5, R131, 0x1f20, RZ, 0xc0, !PT ;  /* 0x00001f2083057812 */ /* 0x000fe400078ec0ff */
[----:B------:R-:W-:Y:S02]  /*6710*/  @!P1 IADD3 R128, P0, PT, R128, R7, RZ ;  /* 0x0000000780809210 */ /* 0x000fe40007f1e0ff */
[----:B------:R-:W-:Y:S02]  /*6720*/  LOP3.LUT R142, R5, R142, RZ, 0xfc, !PT ;  /* 0x0000008e058e7212 */ /* 0x000fe400078efcff */
        /* <DEDUP_REMOVED lines=63> */
.L_x_4848:
[----:B------:R-:W-:Y:S01]  /*6b20*/  LEA R87, R142, UR5, 0x1 ;  /* 0x000000058e577c11 */ /* 0x000fe2000f8e08ff */
[----:B------:R-:W-:Y:S01]  /*6b30*/  IMAD.MOV.U32 R84, RZ, RZ, 0x20 ;  /* 0x00000020ff547424 */ /* 0x000fe200078e00ff */
[----:B------:R-:W-:Y:S01]  /*6b40*/  LEA R144, P0, R86, R128, 0x6 ;  /* 0x0000008056907211 */ /* 0x000fe200078030ff */
[----:B------:R-:W-:Y:S02]  /*6b50*/  VIADD R136, R136, 0xffffffff ;  /* 0xffffffff88887836 */ /* 0x000fe40000000000 */
[----:B------:R-:W-:Y:S01]  /*6b60*/  @!PT LDS RZ, [RZ] ;  /* 0x00000000fffff984 */ /* 0x000fe20000000800 */
[----:B------:R-:W-:Y:S01]  /*6b70*/  @!PT LDS RZ, [RZ] ;  /* 0x00000000fffff984 */ /* 0x000fe20000000800 */
[----:B------:R-:W-:Y:S01]  /*6b80*/  @!PT LDS RZ, [RZ] ;  /* 0x00000000fffff984 */ /* 0x000fe20000000800 */
[----:B------:R1:W-:Y:S01]  /*6b90*/  LDGSTS.E.BYPASS.LTC128B.128 [R87+0x6000], desc[UR14][R128.64] ;  /* 0x0600000080577fae */ /* 0x0003e2000b981a0e */
[----:B------:R-:W-:Y:S02]  /*6ba0*/  LEA.HI.X R145, R86, R129, R140, 0x6, P0 ;  /* 0x0000008156917211 */ /* 0x000fe400000f348c */
[----:B------:R-:W-:Y:S01]  /*6bb0*/  LOP3.LUT P0, RZ, R120, 0x4, RZ, 0xc0, !PT ;  /* 0x0000000478ff7812 */ /* 0x000fe2000780c0ff */
[----:B------:R1:W-:Y:S01]  /*6bc0*/  LDGSTS.E.BYPASS.LTC128B.128 [R87+0x7000], desc[UR14][R128.64+0x40] ;  /* 0x0700004080577fae */ /* 0x0003e2000b981a0e */
[----:B------:R-:W-:Y:S02]  /*6bd0*/  ISETP.GT.AND P2, PT, R136, R125, PT ;  /* 0x0000007d8800720c */ /* 0x000fe40003f44270 */
        /* <DEDUP_REMOVED lines=166> */
.L_x_4850:
        /* <DEDUP_REMOVED lines=14> */
.L_x_4849:
        /* <DEDUP_REMOVED lines=28> */
[----:B------:R-:W-:Y:S01]  /*78e0*/  IADD3 R88, PT, PT, R121, 0x6020, RZ ;  /* 0x0000602079587810 */ /* 0x000fe20007ffe0ff */
[C---:B------:R-:W-:Y:S01]  /*78f0*/  FMUL.FTZ R105, R84.reuse, UR4 ;  /* 0x0000000454697c20 */ /* 0x040fe20008410000 */
[C---:B------:R-:W-:Y:S01]  /*7900*/  FSETP.NEU.FTZ.AND P2, PT, R84.reuse, -INF , PT ;  /* 0xff8000005400780b */ /* 0x040fe20003f5d000 */
[----:B------:R-:W-:Y:S01]  /*7910*/  FADD.FTZ R2, -R84, R85 ;  /* 0x0000005554027221 */ /* 0x000fe20000010100 */
[----:B------:R-:W-:Y:S01]  /*7920*/  @P0 IADD3 R88, PT, PT, R132, -0x20, RZ ;  /* 0xffffffe084580810 */ /* 0x000fe20007ffe0ff */
[----:B------:R-:W-:Y:S01]  /*7930*/  FMUL.FTZ R86, R0, UR4 ;  /* 0x0000000400567c20 */ /* 0x000fe20008410000 */
[----:B------:R-:W-:Y:S01]  /*7940*/  FSEL R105, R105, RZ, P2 ;  /* 0x000000ff69697208 */ /* 0x000fe20001000000 */
[----:B------:R-:W-:Y:S01]  /*7950*/  FMUL.FTZ R85, R2, UR4 ;  /* 0x0000000402557c20 */ /* 0x000fe20008410000 */
[----:B------:R-:W-:Y:S01]  /*7960*/  FSETP.NEU.FTZ.AND P2, PT, R3, -INF , PT ;  /* 0xff8000000300780b */ /* 0x000fe20003f5d000 */
[----:B------:R-:W1:Y:S01]  /*7970*/  LDSM.16.MT88.4 R100, [R88] ;  /* 0x000000005864783b */ /* 0x000e620000004200 */
[----:B------:R-:W2:Y:S01]  /*7980*/  MUFU.EX2 R0, R86 ;  /* 0x0000005600007308 */ /* 0x000ea20000000800 */
        /* <DEDUP_REMOVED lines=16> */
[C---:B--2---:R-:W-:Y:S01]  /*7a90*/  FMUL.FTZ R38, R0.reuse, R38 ;  /* 0x0000002600267220 */ /* 0x044fe20000410000 */
        /* <DEDUP_REMOVED lines=38> */
[----:B------:R-:W-:Y:S01]  /*7d00*/  FMUL.FTZ R69, R2, R69 ;  /* 0x0000004502457220 */ /* 0x000fe20000410000 */
[C---:B------:R-:W-:Y:S01]  /*7d10*/  FMUL.FTZ R70, R0.reuse, R70 ;  /* 0x0000004600467220 */ /* 0x040fe20000410000 */
[----:B------:R-:W-:Y:S03]  /*7d20*/  FMUL.FTZ R71, R0, R71 ;  /* 0x0000004700477220 */ /* 0x000fe60000410000 */
[----:B------:R-:W3:Y:S01]  /*7d30*/  MUFU.EX2 R112, R112 ;  /* 0x0000007000707308 */ /* 0x000ee20000000800 */
[----:B--2---:R-:W-:Y:S01]  /*7d40*/  F2FP.BF16.F32.PACK_AB R93, R90, R117 ;  /* 0x000000755a5d723e */ /* 0x004fe200000010ff */
        /* <DEDUP_REMOVED lines=13> */
[--C-:B------:R-:W-:Y:S03]  /*7e20*/  FFMA.FTZ R140, R16, UR4, -R105.reuse ;  /* 0x00000004108c7c23 */ /* 0x100fe60008010869 */
[----:B------:R-:W2:Y:S01]  /*7e30*/  MUFU.EX2 R114, R114 ;  /* 0x0000007200727308 */ /* 0x000ea20000000800 */
[----:B---3--:R-:W-:Y:S01]  /*7e40*/  F2FP.BF16.F32.PACK_AB R94, R112, R91 ;  /* 0x0000005b705e723e */ /* 0x008fe200000010ff */
[----:B------:R-:W-:Y:S01]  /*7e50*/  FFMA.FTZ R145, R17, UR4, -R105 ;  /* 0x0000000411917c23 */ /* 0x000fe20008010869 */
        /* <DEDUP_REMOVED lines=10> */
[--C-:B------:R-:W-:Y:S01]  /*7f00*/  FFMA.FTZ R146, R20, UR4, -R105.reuse ;  /* 0x0000000414927c23 */ /* 0x100fe20008010869 */
[----:B------:R-:W-:Y:S01]  /*7f10*/  LDSM.16.MT88.4 R108, [R88+0x1c00] ;  /* 0x001c0000586c783b */ /* 0x000fe20000004200 */
        /* <DEDUP_REMOVED lines=11> */
[----:B------:R-:W-:Y:S01]  /*7fd0*/  FFMA.FTZ R117, R0, R137, R117 ;  /* 0x0000008900757223 */ /* 0x000fe20000010075 */
[----:B------:R-:W-:Y:S01]  /*7fe0*/  ISETP.GT.AND P0, PT, R136, R125, PT ;  /* 0x0000007d8800720c */ /* 0x000fe20003f04270 */
[----:B------:R-:W-:Y:S01]  /*7ff0*/  FADD.FTZ R160, R115, R160 ;  /* 0x000000a073a07221 */ /* 0x000fe20000010000 */
[C---:B------:R-:W-:Y:S01]  /*8000*/  HMMA.16816.F32.BF16 R40, R92.reuse, R98, R40 ;  /* 0x000000625c28723c */ /* 0x040fe20000041828 */
[----:B------:R-:W2:Y:S03]  /*8010*/  LDSM.16.MT88.4 R96, [R121+0x7000] ;  /* 0x007000007960783b */ /* 0x000ea60000004200 */
[----:B------:R4:W-:Y:S01]  /*8020*/  MUFU.EX2 R161, R105 ;  /* 0x0000006900a17308 */ /* 0x0009e20000000800 */
[----:B------:R-:W-:Y:S01]  /*8030*/  FADD.FTZ R90, R90, R117 ;  /* 0x000000755a5a7221 */ /* 0x000fe20000010000 */
[----:B------:R-:W-:Y:S01]  /*8040*/  FADD.FTZ R91, R91, R160 ;  /* 0x000000a05b5b7221 */ /* 0x000fe20000010000 */
[----:B------:R-:W-:Y:S02]  /*8050*/  MOV R0, R3 ;  /* 0x0000000300007202 */ /* 0x000fe40000000f00 */
[----:B------:R-:W-:Y:S01]  /*8060*/  FADD.FTZ R113, R113, R90 ;  /* 0x0000005a71717221 */ /* 0x000fe20000010000 */
[C---:B-1----:R-:W-:Y:S04]  /*8070*/  HMMA.16816.F32.BF16 R44, R92.reuse, R100, R44 ;  /* 0x000000645c2c723c */ /* 0x042fe8000004182c */
[----:B------:R-:W1:Y:S01]  /*8080*/  MUFU.EX2 R143, R143 ;  /* 0x0000008f008f7308 */ /* 0x000e620000000800 */
[----:B------:R-:W-:Y:S01]  /*8090*/  FADD.FTZ R91, R112, R91 ;  /* 0x0000005b705b7221 */ /* 0x000fe20000010000 */
[----:B------:R-:W-:Y:S01]  /*80a0*/  FADD.FTZ R113, R114, R113 ;  /* 0x0000007172717221 */ /* 0x000fe20000010000 */
[----:B------:R-:W-:Y:S01]  /*80b0*/  MOV R85, R84 ;  /* 0x0000005400557202 */ /* 0x000fe20000000f00 */
[C---:B------:R-:W-:Y:S01]  /*80c0*/  HMMA.16816.F32.BF16 R48, R92.reuse, R102, R48 ;  /* 0x000000665c30723c */ /* 0x040fe20000041830 */
[----:B------:R-:W5:Y:S05]  /*80d0*/  LDSM.16.MT88.4 R100, [R88+0x1000] ;  /* 0x001000005864783b */ /* 0x000f6a0000004200 */
[----:B------:R-:W-:Y:S03]  /*80e0*/  MUFU.EX2 R140, R140 ;  /* 0x0000008c008c7308 */ /* 0x000fe60000000800 */
[----:B----4-:R-:W-:Y:S07]  /*80f0*/  LDSM.16.MT88.4 R104, [R121+0x7c00] ;  /* 0x007c00007968783b */ /* 0x010fee0000004200 */
[----:B------:R-:W4:Y:S10]  /*8100*/  MUFU.EX2 R145, R145 ;  /* 0x0000009100917308 */ /* 0x000f340000000800 */
[----:B------:R-:W-:Y:S01]  /*8110*/  MUFU.EX2 R142, R142 ;  /* 0x0000008e008e7308 */ /* 0x000fe20000000800 */
[C---:B--2---:R-:W-:Y:S09]  /*8120*/  HMMA.16816.F32.BF16 R52, R92.reuse, R96, R52 ;  /* 0x000000605c34723c */ /* 0x044ff20000041834 */
[----:B------:R-:W2:Y:S01]  /*8130*/  MUFU.EX2 R147, R147 ;  /* 0x0000009300937308 */ /* 0x000ea20000000800 */
[C---:B------:R-:W-:Y:S01]  /*8140*/  HMMA.16816.F32.BF16 R56, R92.reuse, R98, R56 ;  /* 0x000000625c38723c */ /* 0x040fe20000041838 */
[----:B------:R-:W3:Y:S08]  /*8150*/  LDSM.16.MT88.4 R96, [R121+0x8000] ;  /* 0x008000007960783b */ /* 0x000ef00000004200 */
[----:B------:R-:W-:Y:S01]  /*8160*/  MUFU.EX2 R146, R146 ;  /* 0x0000009200927308 */ /* 0x000fe20000000800 */
[C---:B-----5:R-:W-:Y:S09]  /*8170*/  HMMA.16816.F32.BF16 R60, R92.reuse, R100, R60 ;  /* 0x000000645c3c723c */ /* 0x060ff2000004183c */
[----:B------:R-:W5:Y:S01]  /*8180*/  MUFU.EX2 R149, R149 ;  /* 0x0000009500957308 */ /* 0x000f620000000800 */
[C---:B------:R-:W-:Y:S01]  /*8190*/  HMMA.16816.F32.BF16 R64, R92.reuse, R102, R64 ;  /* 0x000000665c40723c */ /* 0x040fe20000041840 */
[----:B------:R-:W1:Y:S08]  /*81a0*/  LDSM.16.MT88.4 R100, [R88+0x2000] ;  /* 0x002000005864783b */ /* 0x000e700000004200 */
[----:B------:R-:W-:Y:S10]  /*81b0*/  MUFU.EX2 R151, R151 ;  /* 0x0000009700977308 */ /* 0x000ff40000000800 */
[----:B------:R-:W5:Y:S10]  /*81c0*/  MUFU.EX2 R144, R144 ;  /* 0x0000009000907308 */ /* 0x000f740000000800 */
        /* <DEDUP_REMOVED lines=9> */
[----:B------:R-:W3:Y:S08]  /*8260*/  LDSM.16.MT88.4 R100, [R88+0x400] ;  /* 0x000400005864783b */ /* 0x000ef00000004200 */
[----:B------:R-:W-:Y:S01]  /*8270*/  MUFU.EX2 R154, R154 ;  /* 0x0000009a009a7308 */ /* 0x000fe20000000800 */
[----:B------:R-:W-:Y:S01]  /*8280*/  F2FP.BF16.F32.PACK_AB R92, R119, R116 ;  /* 0x00000074775c723e */ /* 0x000fe200000010ff */
[----:B------:R-:W-:Y:S01]  /*8290*/  FADD.FTZ R116, R116, R91 ;  /* 0x0000005b74747221 */ /* 0x000fe20000010000 */
[----:B------:R-:W-:Y:S01]  /*82a0*/  F2FP.BF16.F32.PACK_AB R93, R143, R118 ;  /* 0x000000768f5d723e */ /* 0x000fe200000010ff */
[----:B------:R-:W-:Y:S01]  /*82b0*/  FADD.FTZ R118, R118, R113 ;  /* 0x0000007176767221 */ /* 0x000fe20000010000 */
[----:B----4-:R-:W-:Y:S01]  /*82c0*/  F2FP.BF16.F32.PACK_AB R94, R145, R140 ;  /* 0x0000008c915e723e */ /* 0x010fe200000010ff */
[----:B------:R-:W-:Y:S01]  /*82d0*/  FADD.FTZ R119, R119, R116 ;  /* 0x0000007477777221 */ /* 0x000fe20000010000 */
[----:B--2---:R-:W-:Y:S03]  /*82e0*/  F2FP.BF16.F32.PACK_AB R95, R147, R142 ;  /* 0x0000008e935f723e */ /* 0x004fe600000010ff */
[----:B------:R-:W2:Y:S01]  /*82f0*/  MUFU.EX2 R157, R157 ;  /* 0x0000009d009d7308 */ /* 0x000ea20000000800 */
[----:B------:R-:W-:Y:S01]  /*8300*/  FADD.FTZ R143, R143, R118 ;  /* 0x000000768f8f7221 */ /* 0x000fe20000010000 */
[----:B------:R-:W-:Y:S03]  /*8310*/  FADD.FTZ R140, R140, R119 ;  /* 0x000000778c8c7221 */ /* 0x000fe60000010000 */
[----:B------:R-:W-:Y:S01]  /*8320*/  FADD.FTZ R142, R142, R143 ;  /* 0x0000008f8e8e7221 */ /* 0x000fe20000010000 */
[----:B------:R-:W-:Y:S04]  /*8330*/  FADD.FTZ R145, R145, R140 ;  /* 0x0000008c91917221 */ /* 0x000fe80000010000 */
[----:B------:R-:W-:Y:S01]  /*8340*/  MUFU.EX2 R159, R159 ;  /* 0x0000009f009f7308 */ /* 0x000fe20000000800 */
[----:B------:R-:W-:Y:S01]  /*8350*/  FADD.FTZ R142, R147, R142 ;  /* 0x0000008e938e7221 */ /* 0x000fe20000010000 */
[C---:B-----5:R-:W-:Y:S08]  /*8360*/  HMMA.16816.F32.BF16 R36, R92.reuse, R96, R36 ;  /* 0x000000605c24723c */ /* 0x060ff00000041824 */
[----:B------:R-:W4:Y:S01]  /*8370*/  MUFU.EX2 R152, R152 ;  /* 0x0000009800987308 */ /* 0x000f220000000800 */
[C---:B------:R-:W-:Y:S01]  /*8380*/  HMMA.16816.F32.BF16 R40, R92.reuse, R98, R40 ;  /* 0x000000625c28723c */ /* 0x040fe20000041828 */
[----:B------:R-:W5:Y:S08]  /*8390*/  LDSM.16.MT88.4 R96, [R121+0x7400] ;  /* 0x007400007960783b */ /* 0x000f700000004200 */
[----:B------:R-:W4:Y:S01]  /*83a0*/  MUFU.EX2 R156, R156 ;  /* 0x0000009c009c7308 */ /* 0x000f220000000800 */
[C---:B---3--:R-:W-:Y:S09]  /*83b0*/  HMMA.16816.F32.BF16 R44, R92.reuse, R100, R44 ;  /* 0x000000645c2c723c */ /* 0x048ff2000004182c */
[----:B------:R-:W-:Y:S01]  /*83c0*/  MUFU.EX2 R158, R158 ;  /* 0x0000009e009e7308 */ /* 0x000fe20000000800 */
[C---:B------:R-:W-:Y:S01]  /*83d0*/  HMMA.16816.F32.BF16 R48, R92.reuse, R102, R48 ;  /* 0x000000665c30723c */ /* 0x040fe20000041830 */
[----:B------:R-:W3:Y:S08]  /*83e0*/  LDSM.16.MT88.4 R100, [R88+0x1400] ;  /* 0x001400005864783b */ /* 0x000ef00000004200 */
[----:B------:R-:W4:Y:S01]  /*83f0*/  MUFU.EX2 R163, R163 ;  /* 0x000000a300a37308 */ /* 0x000f220000000800 */
        /* <DEDUP_REMOVED lines=11> */
[----:B------:R-:W3:Y:S02]  /*84b0*/  LDSM.16.MT88.4 R100, [R88+0x800] ;  /* 0x000800005864783b */ /* 0x000ee40000004200 */
[----:B------:R-:W-:Y:S01]  /*84c0*/  F2FP.BF16.F32.PACK_AB R92, R149, R146 ;  /* 0x00000092955c723e */ /* 0x000fe200000010ff */
[----:B------:R-:W-:Y:S01]  /*84d0*/  FADD.FTZ R146, R146, R145 ;  /* 0x0000009192927221 */ /* 0x000fe20000010000 */
[C---:B------:R-:W-:Y:S01]  /*84e0*/  F2FP.BF16.F32.PACK_AB R93, R144.reuse, R151 ;  /* 0x00000097905d723e */ /* 0x040fe200000010ff */
[----:B------:R-:W-:Y:S01]  /*84f0*/  FADD.FTZ R151, R151, R142 ;  /* 0x0000008e97977221 */ /* 0x000fe20000010000 */
[----:B------:R-:W-:Y:S01]  /*8500*/  F2FP.BF16.F32.PACK_AB R94, R153, R148 ;  /* 0x00000094995e723e */ /* 0x000fe200000010ff */
[----:B------:R-:W-:Y:S01]  /*8510*/  FADD.FTZ R149, R149, R146 ;  /* 0x0000009295957221 */ /* 0x000fe20000010000 */
[----:B-1----:R-:W-:Y:S01]  /*8520*/  F2FP.BF16.F32.PACK_AB R95, R155, R150 ;  /* 0x000000969b5f723e */ /* 0x002fe200000010ff */
[----:B------:R-:W-:Y:S02]  /*8530*/  FADD.FTZ R151, R144, R151 ;  /* 0x0000009790977221 */ /* 0x000fe40000010000 */
[----:B------:R-:W-:Y:S02]  /*8540*/  FADD.FTZ R148, R148, R149 ;  /* 0x0000009594947221 */ /* 0x000fe40000010000 */
[----:B------:R-:W-:Y:S02]  /*8550*/  FADD.FTZ R150, R150, R151 ;  /* 0x0000009796967221 */ /* 0x000fe40000010000 */
[----:B------:R-:W-:Y:S02]  /*8560*/  FADD.FTZ R153, R153, R148 ;  /* 0x0000009499997221 */ /* 0x000fe40000010000 */
[----:B------:R-:W-:Y:S01]  /*8570*/  FADD.FTZ R150, R155, R150 ;  /* 0x000000969b967221 */ /* 0x000fe20000010000 */
[C---:B-----5:R-:W-:Y:S08]  /*8580*/  HMMA.16816.F32.BF16 R36, R92.reuse, R96, R36 ;  /* 0x000000605c24723c */ /* 0x060ff00000041824 */
        /* <DEDUP_REMOVED lines=17> */
[----:B--2---:R-:W-:Y:S01]  /*86a0*/  F2FP.BF16.F32.PACK_AB R92, R157, R154 ;  /* 0x0000009a9d5c723e */ /* 0x004fe200000010ff */
[----:B------:R-:W-:Y:S01]  /*86b0*/  FADD.FTZ R154, R154, R153 ;  /* 0x000000999a9a7221 */ /* 0x000fe20000010000 */
[C---:B----4-:R-:W-:Y:S01]  /*86c0*/  F2FP.BF16.F32.PACK_AB R93, R152.reuse, R159 ;  /* 0x0000009f985d723e */ /* 0x050fe200000010ff */
        /* <DEDUP_REMOVED lines=8> */
[----:B------:R-:W-:Y:S01]  /*8750*/  FADD.FTZ R137, R163, R158 ;  /* 0x0000009ea3897221 */ /* 0x000fe20000010000 */
[C---:B-1----:R-:W-:Y:S08]  /*8760*/  HMMA.16816.F32.BF16 R36, R92.reuse, R96, R36 ;  /* 0x000000605c24723c */ /* 0x042ff00000041824 */
[C---:B------:R-:W-:Y:S01]  /*8770*/  HMMA.16816.F32.BF16 R40, R92.reuse, R98, R40 ;  /* 0x000000625c28723c */ /* 0x040fe20000041828 */
[----:B------:R-:W1:Y:S07]  /*8780*/  LDSM.16.MT88.4 R96, [R121+0x8c00] ;  /* 0x008c00007960783b */ /* 0x000e6e0000004200 */
[C---:B---3--:R-:W-:Y:S08]  /*8790*/  HMMA.16816.F32.BF16 R44, R92.reuse, R100, R44 ;  /* 0x000000645c2c723c */ /* 0x048ff0000004182c */
[C---:B------:R-:W-:Y:S01]  /*87a0*/  HMMA.16816.F32.BF16 R48, R92.reuse, R102, R48 ;  /* 0x000000665c30723c */ /* 0x040fe20000041830 */
[----:B------:R-:W2:Y:S07]  /*87b0*/  LDSM.16.MT88.4 R100, [R88+0x2c00] ;  /* 0x002c00005864783b */ /* 0x000eae0000004200 */
        /* <DEDUP_REMOVED lines=10> */
.L_x_4847:
[----:B------:R-:W1:Y:S01]  /*8860*/  SHFL.BFLY PT, R8, R141, 0x2, 0x1f ;  /* 0x0c401f008d087f89 */ /* 0x000e6200000e0000 */
[----:B------:R-:W-:Y:S01]  /*8870*/  SHF.L.U32 R6, R120, 0x1, RZ ;  /* 0x0000000178067819 */ /* 0x000fe200000006ff */
[----:B------:R-:W2:Y:S01]  /*8880*/  S2UR UR6, SR_CTAID.Y ;  /* 0x00000000000679c3 */ /* 0x000ea20000002600 */
[----:B------:R-:W-:Y:S01]  /*8890*/  LOP3.LUT R130, R130, 0xc0, R131, 0xf8, !PT ;  /* 0x000000c082827812 */ /* 0x000fe200078ef883 */
[----:B------:R-:W3:Y:S01]  /*88a0*/  SHFL.BFLY PT, R0, R137, 0x2, 0x1f ;  /* 0x0c401f0089007f89 */ /* 0x000ee200000e0000 */
[----:B------:R-:W-:Y:S01]  /*88b0*/  LOP3.LUT R6, R6, 0x6, RZ, 0xc0, !PT ;  /* 0x0000000606067812 */ /* 0x000fe200078ec0ff */
[----:B------:R-:W-:Y:S04]  /*88c0*/  BSSY.RECONVERGENT B0, `(.L_x_4852) ;  /* 0x0000095000007945 */ /* 0x000fe80003800200 */
[----:B------:R-:W-:Y:S01]  /*88d0*/  BAR.SYNC.DEFER_BLOCKING 0x0 ;  /* 0x0000000000007b1d */ /* 0x000fe20000010000 */
[----:B------:R-:W-:-:S07]  /*88e0*/  LOP3.LUT P2, RZ, R120, 0x3, RZ, 0xc0, !PT ;  /* 0x0000000378ff7812 */ /* 0x000fce000784c0ff */
[----:B------:R-:W4:Y:S01]  /*88f0*/  S2UR UR4, SR_CTAID.Z ;  /* 0x00000000000479c3 */ /* 0x000f220000002700 */
[----:B-1----:R-:W-:Y:S01]  /*8900*/  FADD.FTZ R8, R8, R141 ;  /* 0x0000008d08087221 */ /* 0x002fe20000010000 */
[----:B---3--:R-:W-:-:S04]  /*8910*/  FADD.FTZ R9, R0, R137 ;  /* 0x0000008900097221 */ /* 0x008fc80000010000 */
[----:B------:R-:W1:Y:S04]  /*8920*/  SHFL.BFLY PT, R5, R8, 0x1, 0x1f ;  /* 0x0c201f0008057f89 */ /* 0x000e6800000e0000 */
[----:B------:R-:W3:Y:S01]  /*8930*/  SHFL.BFLY PT, R0, R9, 0x1, 0x1f ;  /* 0x0c201f0009007f89 */ /* 0x000ee200000e0000 */
[----:B-1----:R-:W-:Y:S01]  /*8940*/  FADD.FTZ R2, R8, R5 ;  /* 0x0000000508027221 */ /* 0x002fe20000010000 */
[----:B------:R-:W-:-:S03]  /*8950*/  SHF.L.U32 R5, R120, 0x4, RZ ;  /* 0x0000000478057819 */ /* 0x000fc600000006ff */
[----:B------:R-:W1:Y:S01]  /*8960*/  MUFU.RCP R7, R2 ;  /* 0x0000000200077308 */ /* 0x000e620000001000 */
[----:B---3--:R-:W-:Y:S01]  /*8970*/  FADD.FTZ R0, R9, R0 ;  /* 0x0000000009007221 */ /* 0x008fe20000010000 */
[----:B------:R-:W-:Y:S02]  /*8980*/  LOP3.LUT R6, R6, 0x3e00, R5, 0xf8, !PT ;  /* 0x00003e0006067812 */ /* 0x000fe400078ef805 */
[----:B------:R-:W-:Y:S02]  /*8990*/  FSETP.NE.FTZ.AND P1, PT, R2, RZ, PT ;  /* 0x000000ff0200720b */ /* 0x000fe40003f35000 */
[----:B------:R-:W-:Y:S02]  /*89a0*/  LOP3.LUT R5, R6, 0x20, R131, 0xf8, !PT ;  /* 0x0000002006057812 */ /* 0x000fe400078ef883 */
[----:B------:R-:W3:Y:S01]  /*89b0*/  MUFU.RCP R4, R0 ;  /* 0x0000000000047308 */ /* 0x000ee20000001000 */
[----:B------:R-:W-:Y:S02]  /*89c0*/  FSETP.NE.FTZ.AND P0, PT, R0, RZ, PT ;  /* 0x000000ff0000720b */ /* 0x000fe40003f15000 */
[----:B------:R-:W-:-:S04]  /*89d0*/  LOP3.LUT R5, R5, R130, RZ, 0xfc, !PT ;  /* 0x0000008205057212 */ /* 0x000fc800078efcff */
[----:B------:R-:W-:Y:S02]  /*89e0*/  LEA R5, R5, UR5, 0x2 ;  /* 0x0000000505057c11 */ /* 0x000fe4000f8e10ff */
[----:B-1----:R-:W-:Y:S01]  /*89f0*/  FSEL R6, R7, 1, P1 ;  /* 0x3f80000007067808 */ /* 0x002fe20000800000 */
[----:B------:R-:W-:Y:S04]  /*8a00*/  @P1 MUFU.LG2 R2, R2 ;  /* 0x0000000200021308 */ /* 0x000fe80000000c00 */
        /* <DEDUP_REMOVED lines=25> */
[----:B------:R-:W-:Y:S01]  /*8ba0*/  STS.64 [R5], R36 ;  /* 0x0000002405007388 */ /* 0x000fe20000000a00 */
[C---:B------:R-:W-:Y:S01]  /*8bb0*/  LOP3.LUT R6, R131.reuse, 0x40, RZ, 0xc0, !PT ;  /* 0x0000004083067812 */ /* 0x040fe200078ec0ff */
[----:B------:R-:W1:Y:S01]  /*8bc0*/  @P0 MUFU.LG2 R0, R0 ;  /* 0x0000000000000308 */ /* 0x000e620000000c00 */
        /* <DEDUP_REMOVED lines=29> */
[----:B-1----:R-:W-:-:S02]  /*8da0*/  @P0 FMUL.FTZ R0, R0, 0.69314718246459960938 ;  /* 0x3f31721800000820 */ /* 0x002fc40000410000 */
[----:B------:R1:W-:Y:S04]  /*8db0*/  STS.64 [R6+0x20], R40 ;  /* 0x0000202806007388 */ /* 0x0003e80000000a00 */
[----:B------:R3:W-:Y:S04]  /*8dc0*/  STS.64 [R6+0x420], R42 ;  /* 0x0004202a06007388 */ /* 0x0007e80000000a00 */
[----:B------:R5:W-:Y:S04]  /*8dd0*/  STS.64 [R4+0x40], R44 ;  /* 0x0000402c04007388 */ /* 0x000be80000000a00 */
[----:B------:R2:W-:Y:S04]  /*8de0*/  STS.64 [R4+0x440], R46 ;  /* 0x0004402e04007388 */ /* 0x0005e80000000a00 */
[----:B------:R-:W-:Y:S04]  /*8df0*/  STS.64 [R131+0x60], R48 ;  /* 0x0000603083007388 */ /* 0x000fe80000000a00 */
[----:B------:R4:W-:Y:S04]  /*8e00*/  STS.64 [R131+0x460], R50 ;  /* 0x0004603283007388 */ /* 0x0009e80000000a00 */
[----:B------:R4:W-:Y:S01]  /*8e10*/  STS.64 [R5+0x2000], R52 ;  /* 0x0020003405007388 */ /* 0x0009e20000000a00 */
[----:B-1----:R-:W1:Y:S03]  /*8e20*/  LDC.64 R40, c[0x0][0x430] ;  /* 0x00010c00ff287b82 */ /* 0x002e660000000a00 */
[----:B------:R1:W-:Y:S01]  /*8e30*/  STS.64 [R5+0x2400], R54 ;  /* 0x0024003605007388 */ /* 0x0003e20000000a00 */
[----:B---3--:R-:W-:-:S03]  /*8e40*/  SHF.L.U32 R42, R120, 0x2, RZ ;  /* 0x00000002782a7819 */ /* 0x008fc600000006ff */
[----:B------:R3:W-:Y:S01]  /*8e50*/  STS.64 [R6+0x2020], R56 ;  /* 0x0020203806007388 */ /* 0x0007e20000000a00 */
[----:B------:R-:W-:Y:S02]  /*8e60*/  SHF.R.U32.HI R43, RZ, 0x1, R120 ;  /* 0x00000001ff2b7819 */ /* 0x000fe40000011678 */
[----:B------:R-:W-:Y:S01]  /*8e70*/  LOP3.LUT R8, R42, 0xd8, RZ, 0xc0, !PT ;  /* 0x000000d82a087812 */ /* 0x000fe200078ec0ff */
[----:B------:R3:W-:Y:S01]  /*8e80*/  STS.64 [R6+0x2420], R58 ;  /* 0x0024203a06007388 */ /* 0x0007e20000000a00 */
[----:B-----5:R-:W5:Y:S01]  /*8e90*/  LDC R44, c[0x0][0x3e0] ;  /* 0x0000f800ff2c7b82 */ /* 0x020f620000000800 */
[----:B------:R-:W-:Y:S02]  /*8ea0*/  IADD3 R45, PT, PT, -R133, RZ, RZ ;  /* 0x000000ff852d7210 */ /* 0x000fe40007ffe1ff */
[----:B------:R3:W-:Y:S01]  /*8eb0*/  STS.64 [R4+0x2040], R60 ;  /* 0x0020403c04007388 */ /* 0x0007e20000000a00 */
[----:B------:R-:W-:-:S03]  /*8ec0*/  LOP3.LUT R7, R8, 0x18, R43, 0x78, !PT ;  /* 0x0000001808077812 */ /* 0x000fc600078e782b */
[----:B------:R3:W-:Y:S01]  /*8ed0*/  STS.64 [R4+0x2440], R62 ;  /* 0x0024403e04007388 */ /* 0x0007e20000000a00 */
[----:B------:R-:W-:Y:S01]  /*8ee0*/  LOP3.LUT R7, R7, 0xf24, R42, 0xf8, !PT ;  /* 0x00000f2407077812 */ /* 0x000fe200078ef82a */
[----:B--2---:R-:W2:Y:S01]  /*8ef0*/  @P0 LDC R46, c[0x0][0x458] ;  /* 0x00011600ff2e0b82 */ /* 0x004ea20000000800 */
[----:B----4-:R-:W-:Y:S01]  /*8f00*/  LOP3.LUT R50, R43, 0x30, RZ, 0xc0, !PT ;  /* 0x000000302b327812 */ /* 0x010fe200078ec0ff */
[----:B------:R3:W-:Y:S01]  /*8f10*/  STS.64 [R131+0x2060], R64 ;  /* 0x0020604083007388 */ /* 0x0007e20000000a00 */
[----:B------:R-:W-:Y:S01]  /*8f20*/  @P1 FMUL.FTZ R43, R2, 0.69314718246459960938 ;  /* 0x3f317218022b1820 */ /* 0x000fe20000410000 */
[----:B------:R-:W-:Y:S02]  /*8f30*/  LEA R52, R7, UR5, 0x2 ;  /* 0x0000000507347c11 */ /* 0x000fe4000f8e10ff */
[----:B------:R3:W-:Y:S01]  /*8f40*/  STS.64 [R131+0x2460], R66 ;  /* 0x0024604283007388 */ /* 0x0007e20000000a00 */
[----:B-1----:R-:W-:Y:S01]  /*8f50*/  IMAD R133, R40, UR6, R133 ;  /* 0x0000000628857c24 */ /* 0x002fe2000f8e0285 */
[----:B------:R-:W1:Y:S01]  /*8f60*/  S2UR UR5, SR_CTAID.X ;  /* 0x00000000000579c3 */ /* 0x000e620000002500 */
[----:B------:R-:W4:Y:S01]  /*8f70*/  LDCU UR6, c[0x0][0x44c] ;  /* 0x00008980ff0677ac */ /* 0x000f220008000800 */
[----:B------:R3:W-:Y:S01]  /*8f80*/  STS.64 [R5+0x4000], R68 ;  /* 0x0040004405007388 */ /* 0x0007e20000000a00 */
[----:B------:R-:W-:-:S03]  /*8f90*/  MOV R40, 0xff800000 ;  /* 0xff80000000287802 */ /* 0x000fc60000000f00 */
[----:B------:R3:W-:Y:S01]  /*8fa0*/  STS.64 [R5+0x4400], R70 ;  /* 0x0044004605007388 */ /* 0x0007e20000000a00 */
[----:B-----5:R-:W-:Y:S01]  /*8fb0*/  IMAD R45, R44, R45, UR4 ;  /* 0x000000042c2d7e24 */ /* 0x020fe2000f8e022d */
[----:B------:R-:W5:Y:S02]  /*8fc0*/  @P1 LDC R47, c[0x0][0x458] ;  /* 0x00011600ff2f1b82 */ /* 0x000f640000000800 */
[----:B------:R3:W-:Y:S01]  /*8fd0*/  STS.64 [R6+0x4020], R72 ;  /* 0x0040204806007388 */ /* 0x0007e20000000a00 */
[----:B------:R-:W-:Y:S01]  /*8fe0*/  IMAD R48, R133, R44, R45 ;  /* 0x0000002c85307224 */ /* 0x000fe200078e022d */
[----:B------:R-:W-:Y:S02]  /*8ff0*/  SHF.R.U32.HI R45, RZ, 0x2, R120 ;  /* 0x00000002ff2d7819 */ /* 0x000fe40000011678 */
[----:B------:R3:W-:Y:S01]  /*9000*/  STS.64 [R6+0x4420], R74 ;  /* 0x0044204a06007388 */ /* 0x0007e20000000a00 */
[----:B------:R-:W-:Y:S01]  /*9010*/  MOV R44, 0xff800000 ;  /* 0xff800000002c7802 */ /* 0x000fe20000000f00 */
[----:B--2---:R-:W-:Y:S01]  /*9020*/  @P0 FFMA.FTZ R40, R3, R46, R0 ;  /* 0x0000002e03280223 */ /* 0x004fe20000010000 */
[----:B------:R-:W-:Y:S01]  /*9030*/  LOP3.LUT R45, R50, 0x7, R45, 0xf8, !PT ;  /* 0x00000007322d7812 */ /* 0x000fe200078ef82d */
[----:B------:R3:W-:Y:S04]  /*9040*/  STS.64 [R4+0x4040], R76 ;  /* 0x0040404c04007388 */ /* 0x0007e80000000a00 */
[----:B------:R3:W-:Y:S01]  /*9050*/  STS.64 [R4+0x4440], R78 ;  /* 0x0044404e04007388 */ /* 0x0007e20000000a00 */
[----:B-1----:R-:W-:-:S03]  /*9060*/  USHF.L.U32 UR5, UR5, 0x6, URZ ;  /* 0x0000000605057899 */ /* 0x002fc600080006ff */
[----:B------:R3:W-:Y:S04]  /*9070*/  STS.64 [R131+0x4060], R80 ;  /* 0x0040605083007388 */ /* 0x0007e80000000a00 */
[----:B------:R3:W-:Y:S01]  /*9080*/  STS.64 [R131+0x4460], R82 ;  /* 0x0044605283007388 */ /* 0x0007e20000000a00 */
[----:B------:R-:W-:Y:S02]  /*9090*/  IMAD R41, R48, R41, UR5 ;  /* 0x0000000530297e24 */ /* 0x000fe4000f8e0229 */
[----:B-----5:R-:W-:Y:S01]  /*90a0*/  @P1 FFMA.FTZ R44, R84, R47, R43 ;  /* 0x0000002f542c1223 */ /* 0x020fe2000001002b */
[----:B------:R-:W-:Y:S01]  /*90b0*/  BAR.SYNC.DEFER_BLOCKING 0x0 ;  /* 0x0000000000007b1d */ /* 0x000fe20000010000 */
[----:B----4-:R-:W-:-:S05]  /*90c0*/  IMAD R0, R41, UR6, RZ ;  /* 0x0000000629007c24 */ /* 0x010fca000f8e02ff */
[----:B------:R3:W1:Y:S04]  /*90d0*/  LDS.128 R36, [R52] ;  /* 0x0000000034247984 */ /* 0x0006680000000c00 */
[----:B------:R3:W2:Y:S04]  /*90e0*/  LDS.128 R32, [R52+0x800] ;  /* 0x0008000034207984 */ /* 0x0006a80000000c00 */
        /* <DEDUP_REMOVED lines=18> */
.L_x_4853:
[----:B------:R-:W-:Y:S05]  /*9210*/  BSYNC.RECONVERGENT B0 ;  /* 0x0000000000007941 */ /* 0x000fea0003800200 */
.L_x_4852:
[----:B------:R-:W5:Y:S01]  /*9220*/  LDCU.64 UR4, c[0x0][0x3f8] ;  /* 0x00007f00ff0477ac */ /* 0x000f620008000a00 */
[----:B------:R-:W-:Y:S01]  /*9230*/  LOP3.LUT R2, R42, 0x1c, RZ, 0xc0, !PT ;  /* 0x0000001c2a027812 */ /* 0x000fe200078ec0ff */
[----:B------:R2:W2:Y:S01]  /*9240*/  LDS.128 R48, [R52+0x1800] ;  /* 0x0018000034307984 */ /* 0x0004a20000000c00 */
[----:B------:R-:W-:-:S03]  /*9250*/  SHF.R.U32.HI R3, RZ, 0x3, R120 ;  /* 0x00000003ff037819 */ /* 0x000fc60000011678 */
[----:B-1----:R1:W1:Y:S01]  /*9260*/  LDS.128 R44, [R52+0x3800] ;  /* 0x00380000342c7984 */ /* 0x0022620000000c00 */
[CC--:B------:R-:W-:Y:S01]  /*9270*/  ISETP.GE.AND P3, PT, R3.reuse, R124.reuse, PT ;  /* 0x0000007c0300720c */ /* 0x0c0fe20003f66270 */
[C---:B---3--:R-:W-:Y:S02]  /*9280*/  IMAD R57, R3.reuse, 0x60, R2 ;  /* 0x0000006003397824 */ /* 0x048fe400078e0202 */
[----:B------:R3:W1:Y:S01]  /*9290*/  LDS.128 R40, [R52+0x5800] ;  /* 0x0058000034287984 */ /* 0x0006620000000c00 */
[C---:B------:R-:W-:Y:S02]  /*92a0*/  VIADD R53, R3.reuse, 0x20 ;  /* 0x0000002003357836 */ /* 0x040fe40000000000 */
[C---:B------:R-:W-:Y:S01]  /*92b0*/  IADD3 R2, P0, PT, R0.reuse, R57, RZ ;  /* 0x0000003900027210 */ /* 0x040fe20007f1e0ff */
[----:B------:R-:W-:Y:S02]  /*92c0*/  VIADD R55, R3, 0x10 ;  /* 0x0000001003377836 */ /* 0x000fe40000000000 */
[----:B------:R-:W-:Y:S01]  /*92d0*/  ISETP.GE.AND P1, PT, R53, R124, PT ;  /* 0x0000007c3500720c */ /* 0x000fe20003f26270 */
[----:B------:R-:W-:Y:S01]  /*92e0*/  VIADD R3, R3, 0x30 ;  /* 0x0000003003037836 */ /* 0x000fe20000000000 */
[----:B------:R-:W-:-:S02]  /*92f0*/  LEA.HI.X.SX32 R53, R0, RZ, 0x1, P0 ;  /* 0x000000ff00357211 */ /* 0x000fc400000f0eff */
[C---:B-----5:R-:W-:Y:S02]  /*9300*/  LEA R54, P0, R2.reuse, UR4, 0x2 ;  /* 0x0000000402367c11 */ /* 0x060fe4000f8010ff */
[-C--:B------:R-:W-:Y:S02]  /*9310*/  ISETP.GE.AND P2, PT, R55, R124.reuse, PT ;  /* 0x0000007c3700720c */ /* 0x080fe40003f46270 */
[----:B------:R-:W-:Y:S02]  /*9320*/  LEA.HI.X R55, R2, UR5, R53, 0x2, P0 ;  /* 0x0000000502377c11 */ /* 0x000fe400080f1435 */
[----:B------:R-:W-:-:S03]  /*9330*/  ISETP.GE.AND P0, PT, R3, R124, PT ;  /* 0x0000007c0300720c */ /* 0x000fc60003f06270 */
[----:B------:R3:W-:Y:S04]  /*9340*/  @!P3 STG.E.128 desc[UR14][R54.64], R36 ;  /* 0x000000243600b986 */ /* 0x0007e8000c101d0e */
[----:B----4-:R3:W-:Y:S04]  /*9350*/  @!P1 STG.E.128 desc[UR14][R54.64+0x3000], R28 ;  /* 0x0030001c36009986 */ /* 0x0107e8000c101d0e */
[----:B--2---:R3:W-:Y:S04]  /*9360*/  @!P2 STG.E.128 desc[UR14][R54.64+0x1800], R32 ;  /* 0x001800203600a986 */ /* 0x0047e8000c101d0e */
        /* <DEDUP_REMOVED lines=11> */
.L_x_4854:
        /* <DEDUP_REMOVED lines=14> */
.L_x_5538:


//--------------------- .text._ZN5flash24flash_fwd_splitkv_kernelI23Flash_fwd_kernel_traitsILi96ELi64ELi64ELi4ELb0ELb0EN7cutlass10bfloat16_tE19Flash_kernel_traitsILi96ELi64ELi64ELi4ES3_EELb1ELb0ELb0ELb0ELb1ELb1ELb1ELb0EEEvNS_16Flash_fwd_paramsE --------------------------
	.section	.text._ZN5flash24flash_fwd_splitkv_kernelI23Flash_fwd_kernel_traitsILi96ELi64ELi64ELi4ELb0ELb0EN7cutlass10bfloat16_tE19Flash_kernel_traitsILi96ELi64ELi64ELi4ES3_EELb1ELb0ELb0ELb0ELb1ELb1ELb1ELb0EEEvNS_16Flash_fwd_paramsE,"ax",@progbits
	.align	128
        .global         _ZN5flash24flash_fwd_splitkv_kernelI23Flash_fwd_kernel_traitsILi96ELi64ELi64ELi4ELb0ELb0EN7cutlass10bfloat16_tE19Flash_kernel_traitsILi96ELi64ELi64ELi4ES3_EELb1ELb0ELb0ELb0ELb1ELb1ELb1ELb0EEEvNS_16Flash_fwd_paramsE
        .type           _ZN5flash24flash_fwd_splitkv_kernelI23Flash_fwd_kernel_traitsILi96ELi64ELi64ELi4ELb0ELb0EN7cutlass10bfloat16_tE19Flash_kernel_traitsILi96ELi64ELi64ELi4ES3_EELb1ELb0ELb0ELb0ELb1ELb1ELb1ELb0EEEvNS_16Flash_fwd_paramsE,@function
        .size           _ZN5flash24flash_fwd_splitkv_kernelI23Flash_fwd_kernel_traitsILi96ELi64ELi64ELi4ELb0ELb0EN7cutlass10bfloat16_tE19Flash_kernel_traitsILi96ELi64ELi64ELi4ES3_EELb1ELb0ELb0ELb0ELb1ELb1ELb1ELb0EEEvNS_16Flash_fwd_paramsE,(.L_x_5539 - _ZN5flash24flash_fwd_splitkv_kernelI23Flash_fwd_kernel_traitsILi96ELi64ELi64ELi4ELb0ELb0EN7cutlass10bfloat16_tE19Flash_kernel_traitsILi96ELi64ELi64ELi4ES3_EELb1ELb0ELb0ELb0ELb1ELb1ELb1ELb0EEEvNS_16Flash_fwd_paramsE)
        .other          _ZN5flash24flash_fwd_splitkv_kernelI23Flash_fwd_kernel_traitsILi96ELi64ELi64ELi4ELb0ELb0EN7cutlass10bfloat16_tE19Flash_kernel_traitsILi96ELi64ELi64ELi4ES3_EELb1ELb0ELb0ELb0ELb1ELb1ELb1ELb0EEEvNS_16Flash_fwd_paramsE,@"STO_CUDA_ENTRY STV_DEFAULT"
_ZN5flash24flash_fwd_splitkv_kernelI23Flash_fwd_kernel_traitsILi96ELi64ELi64ELi4ELb0ELb0EN7cutlass10bfloat16_tE19Flash_kernel_traitsILi96ELi64ELi64ELi4ES3_EELb1ELb0ELb0ELb0ELb1ELb1ELb1ELb0EEEvNS_16Flash_fwd_paramsE:
.text._ZN5flash24flash_fwd_splitkv_kernelI23Flash_fwd_kernel_traitsILi96ELi64ELi64ELi4ELb0ELb0EN7cutlass10bfloat16_tE19Flash_kernel_traitsILi96ELi64ELi64ELi4ES3_EELb1ELb0ELb0ELb0ELb1ELb1ELb1ELb0EEEvNS_16Flash_fwd_paramsE:
        /* <DEDUP_REMOVED lines=55> */
.L_x_4855:
        /* <DEDUP_REMOVED lines=127> */
.L_x_4856:
        /* <DEDUP_REMOVED lines=8> */
.L_x_4857:
        /* <DEDUP_REMOVED lines=100> */
.L_x_4858:
        /* <DEDUP_REMOVED lines=15> */
.L_x_4860:
[----:B------:R-:W2:Y:S01]  /*1310*/  LDC.64 R86, c[0x0][0x3b8] ;  /* 0x0000ee00ff567b82 */ /* 0x000ea20000000a00 */
[----:B------:R-:W-:-:S05]  /*1320*/  IADD3 R8, PT, PT, R4, R5, RZ ;  /* 0x0000000504087210 */ /* 0x000fca0007ffe0ff */
[C---:B--2---:R-:W-:Y:S02]  /*1330*/  IMAD R15, R8.reuse, R87, RZ ;  /* 0x00000057080f7224 */ /* 0x044fe400078e02ff */
[----:B------:R-:W-:-:S05]  /*1340*/  IMAD.WIDE.U32 R8, R8, R86, RZ ;  /* 0x0000005608087225 */ /* 0x000fca00078e00ff */
[----:B------:R-:W-:Y:S02]  /*1350*/  IADD3 R15, PT, PT, R9, R15, RZ ;  /* 0x0000000f090f7210 */ /* 0x000fe40007ffe0ff */
[----:B------:R-:W-:Y:S02]  /*1360*/  MOV R14, R8 ;  /* 0x00000008000e7202 */ /* 0x000fe40000000f00 */
.L_x_4861:
        /* <DEDUP_REMOVED lines=14> */
.L_x_4862:
[----:B------:R-:W2:Y:S01]  /*1450*/  LDC.64 R88, c[0x0][0x3c0] ;  /* 0x0000f000ff587b82 */ /* 0x000ea20000000a00 */
[----:B------:R-:W-:-:S05]  /*1460*/  IADD3 R4, PT, PT, R4, R5, RZ ;  /* 0x0000000504047210 */ /* 0x000fca0007ffe0ff */
[C---:B--2---:R-:W-:Y:S02]  /*1470*/  IMAD R17, R4.reuse, R89, RZ ;  /* 0x0000005904117224 */ /* 0x044fe400078e02ff */
[----:B------:R-:W-:-:S05]  /*1480*/  IMAD.WIDE.U32 R4, R4, R88, RZ ;  /* 0x0000005804047225 */ /* 0x000fca00078e00ff */
[----:B------:R-:W-:Y:S02]  /*1490*/  IADD3 R17, PT, PT, R5, R17, RZ ;  /* 0x0000001105117210 */ /* 0x000fe40007ffe0ff */
[----:B------:R-:W-:-:S07]  /*14a0*/  MOV R16, R4 ;  /* 0x0000000400107202 */ /* 0x000fce0000000f00 */
.L_x_4863:
        /* <DEDUP_REMOVED lines=48> */
.L_x_4859:
        /* <DEDUP_REMOVED lines=16> */
[----:B------:R-:W-:-:S02]  /*18b0*/  SHF.L.U32 R91, R90, 0x2, RZ ;  /* 0x000000025a5b7819 */ /* 0x000fc400000006ff */
[----:B------:R-:W-:Y:S01]  /*18c0*/  SHF.R.U32.HI R103, RZ, 0x1, R90 ;  /* 0x00000001ff677819 */ /* 0x000fe2000001165a */
[----:B------:R-:W-:Y:S02]  /*18d0*/  IMAD.SHL.U32 R106, R90, 0x20, RZ ;  /* 0x000000205a6a7824 */ /* 0x000fe400078e00ff */
[----:B------:R-:W-:Y:S01]  /*18e0*/  IMAD.MOV.U32 R100, RZ, RZ, 0x20 ;  /* 0x00000020ff647424 */ /* 0x000fe200078e00ff */
[----:B------:R-:W4:Y:S01]  /*18f0*/  @P0 LDC.64 R4, c[0x0][0x3b0] ;  /* 0x0000ec00ff040b82 */ /* 0x000f220000000a00 */
[----:B---3--:R-:W-:-:S04]  /*1900*/  @!P0 IMAD.WIDE.U32 R10, R135, R6, RZ ;  /* 0x00000006870a8225 */ /* 0x008fc800078e00ff */
[----:B------:R-:W-:Y:S01]  /*1910*/  @!P0 IMAD R7, R135, R7, R11 ;  /* 0x0000000787078224 */ /* 0x000fe200078e020b */
[----:B------:R-:W-:Y:S02]  /*1920*/  @!P0 MOV R6, R10 ;  /* 0x0000000a00068202 */ /* 0x000fe40000000f00 */
[----:B------:R-:W3:Y:S01]  /*1930*/  @!P6 LDC.64 R10, c[0x0][0x3b0] ;  /* 0x0000ec00ff0aeb82 */ /* 0x000ee20000000a00 */
[----:B----4-:R-:W-:-:S04]  /*1940*/  @P0 IMAD.WIDE.U32 R8, R2, R4, RZ ;  /* 0x0000000402080225 */ /* 0x010fc800078e00ff */
[----:B------:R-:W-:Y:S02]  /*1950*/  @P0 IMAD.MOV.U32 R6, RZ, RZ, R8 ;  /* 0x000000ffff060224 */ /* 0x000fe400078e0008 */
[----:B------:R-:W-:Y:S01]  /*1960*/  @P0 IMAD R7, R2, R5, R9 ;  /* 0x0000000502070224 */ /* 0x000fe200078e0209 */
[----:B------:R-:W-:Y:S02]  /*1970*/  SHF.R.S32.HI R5, RZ, 0x1f, R20 ;  /* 0x0000001fff057819 */ /* 0x000fe40000011414 */
[----:B------:R-:W-:Y:S02]  /*1980*/  IADD3 R6, P0, PT, R15, R6, RZ ;  /* 0x000000060f067210 */ /* 0x000fe40007f1e0ff */
[----:B------:R-:W-:Y:S01]  /*1990*/  LOP3.LUT R9, R133, 0xd8, RZ, 0xc0, !PT ;  /* 0x000000d885097812 */ /* 0x000fe200078ec0ff */
[----:B-1----:R-:W-:Y:S01]  /*19a0*/  IMAD R5, R5, UR4, RZ ;  /* 0x0000000405057c24 */ /* 0x002fe2000f8e02ff */
[----:B------:R-:W-:Y:S02]  /*19b0*/  IADD3.X R7, PT, PT, RZ, R7, RZ, P0, !PT ;  /* 0x00000007ff077210 */ /* 0x000fe400007fe4ff */
        /* <DEDUP_REMOVED lines=8> */
[----:B---3--:R-:W-:Y:S01]  /*1a40*/  @!P6 IMAD R17, R25, R10, RZ ;  /* 0x0000000a1911e224 */ /* 0x008fe200078e02ff */
[----:B------:R-:W3:Y:S01]  /*1a50*/  @!P6 LDC.64 R6, c[0x0][0x380] ;  /* 0x0000e000ff06eb82 */ /* 0x000ee20000000a00 */
[----:B------:R-:W-:Y:S01]  /*1a60*/  IADD3.X R23, PT, PT, RZ, R16, RZ, P0, !PT ;  /* 0x00000010ff177210 */ /* 0x000fe200007fe4ff */
[----:B------:R-:W-:Y:S01]  /*1a70*/  @!P5 IMAD.MOV.U32 R18, RZ, RZ, R20 ;  /* 0x000000ffff12d224 */ /* 0x000fe200078e0014 */
[C---:B------:R-:W-:Y:S01]  /*1a80*/  @!P5 IADD3 R16, P0, PT, R24.reuse, 0x20, RZ ;  /* 0x000000201810d810 */ /* 0x040fe20007f1e0ff */
[----:B------:R-:W-:Y:S02]  /*1a90*/  @!P6 IMAD R11, R24, R11, R17 ;  /* 0x0000000b180be224 */ /* 0x000fe400078e0211 */
[----:B------:R-:W-:Y:S01]  /*1aa0*/  IMAD.WIDE.U32 R22, R110, R86, R22 ;  /* 0x000000566e167225 */ /* 0x000fe200078e0016 */
[----:B------:R-:W-:Y:S01]  /*1ab0*/  @!P5 IADD3.X R17, PT, PT, RZ, R25, RZ, P0, !PT ;  /* 0x00000019ff11d210 */ /* 0x000fe200007fe4ff */
[----:B------:R-:W5:Y:S02]  /*1ac0*/  @!P5 LDC.64 R4, c[0x0][0x380] ;  /* 0x0000e000ff04db82 */ /* 0x000f640000000a00 */
[----:B------:R-:W-:-:S02]  /*1ad0*/  @!P5 IMAD.MOV.U32 R19, RZ, RZ, R21 ;  /* 0x000000ffff13d224 */ /* 0x000fc400078e0015 */
[----:B------:R-:W-:Y:S01]  /*1ae0*/  IMAD R129, R110, R87, R23 ;  /* 0x000000576e817224 */ /* 0x000fe200078e0217 */
[----:B----4-:R-:W-:Y:S01]  /*1af0*/  LEA R128, P0, R22, UR4, 0x1 ;  /* 0x0000000416807c11 */ /* 0x010fe2000f8008ff */
[----:B------:R-:W-:Y:S01]  /*1b00*/  @!P6 IMAD.WIDE.U32 R20, R24, R10, R20 ;  /* 0x0000000a1814e225 */ /* 0x000fe200078e0014 */
[----:B------:R-:W-:Y:S01]  /*1b10*/  IADD3 R10, PT, PT, R3, 0x40, -R102 ;  /* 0x00000040030a7810 */ /* 0x000fe20007ffe866 */
[----:B------:R-:W4:Y:S01]  /*1b20*/  LDCU UR4, c[0x0][0x50c] ;  /* 0x0000a180ff0477ac */ /* 0x000f220008000800 */
[----:B------:R-:W-:Y:S01]  /*1b30*/  LEA.HI.X R129, R22, UR5, R129, 0x1, P0 ;  /* 0x0000000516817c11 */ /* 0x000fe200080f0c81 */
[----:B-1----:R-:W-:Y:S01]  /*1b40*/  @!P5 IMAD R17, R17, R8, RZ ;  /* 0x000000081111d224 */ /* 0x002fe200078e02ff */
[----:B------:R-:W-:Y:S01]  /*1b50*/  ISETP.GE.AND P3, PT, R13, R10, PT ;  /* 0x0000000a0d00720c */ /* 0x000fe20003f66270 */
[----:B------:R-:W-:Y:S01]  /*1b60*/  UMOV UR5, 0x400 ;  /* 0x0000040000057882 */ /* 0x000fe20000000000 */
[----:B------:R-:W-:Y:S01]  /*1b70*/  @!P5 IMAD.WIDE.U32 R18, R16, R8, R18 ;  /* 0x000000081012d225 */ /* 0x000fe200078e0012 */
[----:B--2---:R-:W-:Y:S01]  /*1b80*/  ULEA UR5, UR6, UR5, 0x18 ;  /* 0x0000000506057291 */ /* 0x004fe2000f8ec0ff */
[----:B------:R-:W-:Y:S01]  /*1b90*/  ISETP.GE.AND P4, PT, R110, R10, PT ;  /* 0x0000000a6e00720c */ /* 0x000fe20003f86270 */
[----:B------:R-:W1:Y:S01]  /*1ba0*/  LDCU.64 UR6, c[0x0][0x390] ;  /* 0x00007200ff0677ac */ /* 0x000e620008000a00 */
[----:B------:R-:W-:Y:S01]  /*1bb0*/  @!P5 IMAD R9, R16, R9, R17 ;  /* 0x000000091009d224 */ /* 0x000fe200078e0211 */
[----:B---3--:R-:W-:Y:S01]  /*1bc0*/  @!P6 LEA R6, P1, R20, R6, 0x1 ;  /* 0x000000061406e211 */ /* 0x008fe200078208ff */
[----:B------:R-:W-:Y:S01]  /*1bd0*/  @!P6 IMAD.IADD R11, R21, 0x1, R11 ;  /* 0x00000001150be824 */ /* 0x000fe200078e020b */
[----:B------:R-:W-:-:S02]  /*1be0*/  LEA R2, R2, UR5, 0x1 ;  /* 0x0000000502027c11 */ /* 0x000fc4000f8e08ff */
[----:B------:R-:W-:Y:S02]  /*1bf0*/  @!P5 IADD3 R9, PT, PT, R19, R9, RZ ;  /* 0x000000091309d210 */ /* 0x000fe40007ffe0ff */
[----:B-----5:R-:W-:Y:S01]  /*1c00*/  @!P5 LEA R8, P0, R18, R4, 0x1 ;  /* 0x000000041208d211 */ /* 0x020fe200078008ff */
[----:B------:R-:W-:Y:S01]  /*1c10*/  IMAD.SHL.U32 R4, R86, 0x20, RZ ;  /* 0x0000002056047824 */ /* 0x000fe200078e00ff */
[----:B------:R-:W-:Y:S02]  /*1c20*/  @!P6 LEA.HI.X R7, R20, R7, R11, 0x1, P1 ;  /* 0x000000071407e211 */ /* 0x000fe400008f0c0b */
[----:B------:R-:W-:Y:S02]  /*1c30*/  @!P5 LEA.HI.X R9, R18, R5, R9, 0x1, P0 ;  /* 0x000000051209d211 */ /* 0x000fe400000f0c09 */
[----:B------:R-:W-:Y:S01]  /*1c40*/  SHF.L.U64.HI R5, R86, 0x5, R87 ;  /* 0x0000000556057819 */ /* 0x000fe20000010257 */
[----:B------:R-:W-:Y:S01]  /*1c50*/  @!PT LDS RZ, [RZ] ;  /* 0x00000000fffff984 */ /* 0x000fe20000000800 */
[----:B------:R-:W-:Y:S01]  /*1c60*/  @!PT LDS RZ, [RZ] ;  /* 0x00000000fffff984 */ /* 0x000fe20000000800 */
[----:B------:R-:W-:Y:S01]  /*1c70*/  @!PT LDS RZ, [RZ] ;  /* 0x00000000fffff984 */ /* 0x000fe20000000800 */
[----:B------:R-:W-:Y:S01]  /*1c80*/  @!P6 LDGSTS.E.BYPASS.LTC128B.128 [R2], desc[UR14][R6.64] ;  /* 0x000000000602efae */ /* 0x000fe2000b981a0e */
[----:B------:R-:W-:-:S02]  /*1c90*/  @!P3 LEA R16, P0, R4, R128, 0x1 ;  /* 0x000000800410b211 */ /* 0x000fc400078008ff */
[----:B------:R-:W-:Y:S01]  /*1ca0*/  IADD3 R14, P1, PT, R15, R14, RZ ;  /* 0x0000000e0f0e7210 */ /* 0x000fe20007f3e0ff */
[----:B------:R-:W-:Y:S01]  /*1cb0*/  @!P6 LDGSTS.E.BYPASS.LTC128B.128 [R2+0x1000], desc[UR14][R6.64+0x40] ;  /* 0x010000400602efae */ /* 0x000fe2000b981a0e */
[----:B------:R-:W-:Y:S02]  /*1cc0*/  @!P3 LEA.HI.X R17, R4, R129, R5, 0x1, P0 ;  /* 0x000000810411b211 */ /* 0x000fe400000f0c05 */
[----:B------:R-:W-:Y:S01]  /*1cd0*/  IADD3.X R15, PT, PT, RZ, R12, RZ, P1, !PT ;  /* 0x0000000cff0f7210 */ /* 0x000fe20000ffe4ff */
[----:B------:R2:W-:Y:S01]  /*1ce0*/  @!P6 LDGSTS.E.BYPASS.LTC128B.128 [R2+0x2000], desc[UR14][R6.64+0x80] ;  /* 0x020000800602efae */ /* 0x0005e2000b981a0e */
[----:B------:R-:W-:Y:S02]  /*1cf0*/  ISETP.GE.AND P2, PT, R13, R10, PT ;  /* 0x0000000a0d00720c */ /* 0x000fe40003f46270 */
[----:B------:R-:W-:Y:S01]  /*1d00*/  LOP3.LUT R4, R106, 0xc0, RZ, 0xc0, !PT ;  /* 0x000000c06a047812 */ /* 0x000fe200078ec0ff */
[----:B------:R-:W-:Y:S01]  /*1d10*/  @!P5 LDGSTS.E.BYPASS.LTC128B.128 [R2+0x800], desc[UR14][R8.64] ;  /* 0x008000000802dfae */ /* 0x000fe2000b981a0e */
[----:B------:R-:W-:Y:S01]  /*1d20*/  IMAD.WIDE.U32 R14, R110, R88, R14 ;  /* 0x000000586e0e7225 */ /* 0x000fe200078e000e */
[----:B------:R-:W-:-:S02]  /*1d30*/  SHF.L.U32 R5, R88, 0x5, RZ ;  /* 0x0000000558057819 */ /* 0x000fc400000006ff */
[----:B------:R-:W-:Y:S01]  /*1d40*/  @!P5 LDGSTS.E.BYPASS.LTC128B.128 [R2+0x1800], desc[UR14][R8.64+0x40] ;  /* 0x018000400802dfae */ /* 0x000fe2000b981a0e */
[----:B------:R-:W-:Y:S01]  /*1d50*/  IMAD R131, R110, R89, R15 ;  /* 0x000000596e837224 */ /* 0x000fe200078e020f */
[----:B------:R-:W-:Y:S02]  /*1d60*/  LOP3.LUT R91, R4, 0x18, R91, 0xf8, !PT ;  /* 0x00000018045b7812 */ /* 0x000fe400078ef85b */
[----:B------:R3:W-:Y:S01]  /*1d70*/  @!P5 LDGSTS.E.BYPASS.LTC128B.128 [R2+0x2800], desc[UR14][R8.64+0x80] ;  /* 0x028000800802dfae */ /* 0x0007e2000b981a0e */
[----:B-1----:R-:W-:Y:S02]  /*1d80*/  LEA R130, P0, R14, UR6, 0x1 ;  /* 0x000000060e827c11 */ /* 0x002fe4000f8008ff */
[----:B------:R-:W-:Y:S01]  /*1d90*/  LOP3.LUT R110, R110, 0x7, RZ, 0xc0, !PT ;  /* 0x000000076e6e7812 */ /* 0x000fe200078ec0ff */
[----:B------:R-:W-:Y:S01]  /*1da0*/  @!P4 LDGSTS.E.BYPASS.LTC128B.128 [R2+0x3000], desc[UR14][R128.64] ;  /* 0x030000008002cfae */ /* 0x000fe2000b981a0e */
[----:B------:R-:W-:Y:S02]  /*1db0*/  LEA.HI.X R131, R14, UR7, R131, 0x1, P0 ;  /* 0x000000070e837c11 */ /* 0x000fe400080f0c83 */
[----:B------:R-:W-:Y:S01]  /*1dc0*/  @!P2 LEA R4, P0, R5, R130, 0x1 ;  /* 0x000000820504a211 */ /* 0x000fe200078008ff */
[----:B------:R-:W-:Y:S04]  /*1dd0*/  @!P4 LDGSTS.E.BYPASS.LTC128B.128 [R2+0x4000], desc[UR14][R128.64+0x40] ;  /* 0x040000408002cfae */ /* 0x000fe8000b981a0e */
[----:B------:R-:W-:Y:S01]  /*1de0*/  @!P4 LDGSTS.E.BYPASS.LTC128B.128 [R2+0x5000], desc[UR14][R128.64+0x80] ;  /* 0x050000808002cfae */ /* 0x000fe2000b981a0e */
[----:B--2---:R-:W-:-:S03]  /*1df0*/  IMAD.SHL.U32 R7, R90, 0x10, RZ ;  /* 0x000000105a077824 */ /* 0x004fc600078e00ff */
[----:B------:R-:W-:Y:S01]  /*1e00*/  @!P3 LDGSTS.E.BYPASS.LTC128B.128 [R2+0x3800], desc[UR14][R16.64] ;  /* 0x038000001002bfae */ /* 0x000fe2000b981a0e */
[----:B------:R-:W-:-:S03]  /*1e10*/  SHF.L.U64.HI R6, R88, 0x5, R89 ;  /* 0x0000000558067819 */ /* 0x000fc60000010259 */
[----:B------:R-:W-:Y:S01]  /*1e20*/  @!P3 LDGSTS.E.BYPASS.LTC128B.128 [R2+0x4800], desc[UR14][R16.64+0x40] ;  /* 0x048000401002bfae */ /* 0x000fe2000b981a0e */
[----:B------:R-:W-:Y:S02]  /*1e30*/  @!P2 LEA.HI.X R5, R5, R131, R6, 0x1, P0 ;  /* 0x000000830505a211 */ /* 0x000fe400000f0c06 */
[----:B------:R-:W-:Y:S01]  /*1e40*/  LOP3.LUT P0, R101, R90, 0x4, RZ, 0xc0, !PT ;  /* 0x000000045a657812 */ /* 0x000fe2000780c0ff */
[----:B------:R1:W-:Y:S01]  /*1e50*/  @!P3 LDGSTS.E.BYPASS.LTC128B.128 [R2+0x5800], desc[UR14][R16.64+0x80] ;  /* 0x058000801002bfae */ /* 0x0003e2000b981a0e */
[----:B---3--:R-:W-:-:S03]  /*1e60*/  LOP3.LUT R8, R106, 0x120, RZ, 0xc0, !PT ;  /* 0x000001206a087812 */ /* 0x008fc600078ec0ff */
        /* <DEDUP_REMOVED lines=11> */
[----:B------:R-:W-:Y:S01]  /*1f20*/  LOP3.LUT R103, R103, 0x1f0, RZ, 0xc0, !PT ;  /* 0x000001f067677812 */ /* 0x000fe200078ec0ff */
[----:B------:R-:W-:-:S04]  /*1f30*/  DEPBAR.LE SB0, 0x0 ;  /* 0x000080000000791a */ /* 0x000fc80000000000 */
[----:B------:R-:W-:Y:S01]  /*1f40*/  BAR.SYNC.DEFER_BLOCKING 0x0 ;  /* 0x0000000000007b1d */ /* 0x000fe20000010000 */
[----:B------:R-:W-:Y:S01]  /*1f50*/  IADD3 R107, PT, PT, R125, R104, RZ ;  /* 0x000000687d6b7210 */ /* 0x000fe20007ffe0ff */
[----:B------:R-:W-:Y:S01]  /*1f60*/  IMAD.IADD R105, R124, 0x1, R104 ;  /* 0x000000017c697824 */ /* 0x000fe200078e0268 */
[----:B------:R-:W-:-:S04]  /*1f70*/  IADD3 R108, PT, PT, R103, 0x1, R108 ;  /* 0x00000001676c7810 */ /* 0x000fc80007ffe06c */
[----:B------:R-:W-:-:S04]  /*1f80*/  IADD3 R108, PT, PT, -R85, R108, R110 ;  /* 0x0000006c556c7210 */ /* 0x000fc80007ffe16e */
[----:B------:R-:W-:-:S04]  /*1f90*/  IADD3 R84, PT, PT, R108, R84, R3 ;  /* 0x000000546c547210 */ /* 0x000fc80007ffe003 */
[C---:B------:R-:W-:Y:S02]  /*1fa0*/  VIMNMX R108, PT, PT, R84.reuse, R3, PT ;  /* 0x00000003546c7248 */ /* 0x040fe40003fe0100 */
        /* <DEDUP_REMOVED lines=20> */
[----:B-1----:R-:W2:Y:S04]  /*20f0*/  LDSM.16.M88.4 R16, [R124+0x3000] ;  /* 0x003000007c10783b */ /* 0x002ea80000000200 */
[----:B------:R-:W-:Y:S04]  /*2100*/  LDSM.16.M88.4 R76, [R107] ;  /* 0x000000006b4c783b */ /* 0x000fe80000000200 */
[----:B------:R-:W1:Y:S04]  /*2110*/  LDSM.16.M88.4 R12, [R105+0x3000] ;  /* 0x00300000690c783b */ /* 0x000e680000000200 */
[----:B------:R-:W-:Y:S04]  /*2120*/  LDSM.16.M88.4 R56, [R125+0x1000] ;  /* 0x001000007d38783b */ /* 0x000fe80000000200 */
[----:B------:R-:W-:Y:S04]  /*2130*/  LDSM.16.M88.4 R8, [R124+0x4000] ;  /* 0x004000007c08783b */ /* 0x000fe80000000200 */
[----:B------:R-:W3:Y:S04]  /*2140*/  LDSM.16.M88.4 R44, [R124+0x3400] ;  /* 0x003400007c2c783b */ /* 0x000ee80000000200 */
[----:B------:R-:W-:Y:S04]  /*2150*/  LDSM.16.M88.4 R36, [R107+0x1000] ;  /* 0x001000006b24783b */ /* 0x000fe80000000200 */
[----:B------:R-:W5:Y:S04]  /*2160*/  LDSM.16.M88.4 R48, [R105+0x4000] ;  /* 0x004000006930783b */ /* 0x000f680000000200 */
[----:B------:R-:W4:Y:S04]  /*2170*/  LDSM.16.M88.4 R52, [R105+0x3400] ;  /* 0x003400006934783b */ /* 0x000f280000000200 */
[----:B------:R-:W4:Y:S01]  /*2180*/  LDSM.16.M88.4 R68, [R124+0x3800] ;  /* 0x003800007c44783b */ /* 0x000f220000000200 */
[C---:B--2---:R-:W-:Y:S03]  /*2190*/  HMMA.16816.F32.BF16 R4, R60.reuse, R16, RZ ;  /* 0x000000103c04723c */ /* 0x044fe600000418ff */
[----:B------:R-:W-:Y:S04]  /*21a0*/  LDSM.16.M88.4 R24, [R125+0x2000] ;  /* 0x002000007d18783b */ /* 0x000fe80000000200 */
[----:B------:R-:W2:Y:S01]  /*21b0*/  LDSM.16.M88.4 R80, [R124+0x5000] ;  /* 0x005000007c50783b */ /* 0x000ea20000000200 */
[----:B------:R-:W-:Y:S03]  /*21c0*/  HMMA.16816.F32.BF16 R16, R60, R18, RZ ;  /* 0x000000123c10723c */ /* 0x000fe600000418ff */
[----:B------:R-:W2:Y:S04]  /*21d0*/  LDSM.16.M88.4 R20, [R124+0x3c00] ;  /* 0x003c00007c14783b */ /* 0x000ea80000000200 */
[----:B------:R-:W2:Y:S04]  /*21e0*/  LDSM.16.M88.4 R92, [R124+0x4400] ;  /* 0x004400007c5c783b */ /* 0x000ea80000000200 */
[----:B------:R-:W-:Y:S01]  /*21f0*/  LDSM.16.M88.4 R96, [R105+0x3800] ;  /* 0x003800006960783b */ /* 0x000fe20000000200 */
[C---:B-1----:R-:W-:Y:S03]  /*2200*/  HMMA.16816.F32.BF16 R4, R76.reuse, R12, R4 ;  /* 0x0000000c4c04723c */ /* 0x042fe60000041804 */
[----:B------:R-:W-:Y:S04]  /*2210*/  LDSM.16.M88.4 R72, [R105+0x3c00] ;  /* 0x003c00006948783b */ /* 0x000fe80000000200 */
[----:B------:R-:W-:Y:S01]  /*2220*/  LDSM.16.M88.4 R32, [R105+0x4400] ;  /* 0x004400006920783b */ /* 0x000fe20000000200 */
[----:B------:R-:W-:Y:S03]  /*2230*/  HMMA.16816.F32.BF16 R16, R76, R14, R16 ;  /* 0x0000000e4c10723c */ /* 0x000fe60000041810 */
[----:B------:R-:W-:Y:S04]  /*2240*/  LDSM.16.M88.4 R12, [R107+0x2000] ;  /* 0x002000006b0c783b */ /* 0x000fe80000000200 */
[----:B------:R-:W0:Y:S01]  /*2250*/  LDGDEPBAR ;  /* 0x00000000000079af */ /* 0x000e220000000000 */
[----:B---3--:R-:W-:Y:S08]  /*2260*/  HMMA.16816.F32.BF16 R28, R60, R44, RZ ;  /* 0x0000002c3c1c723c */ /* 0x008ff000000418ff */
[C---:B------:R-:W-:Y:S08]  /*2270*/  HMMA.16816.F32.BF16 R4, R56.reuse, R8, R4 ;  /* 0x000000083804723c */ /* 0x040ff00000041804 */
[----:B------:R-:W-:Y:S01]  /*2280*/  HMMA.16816.F32.BF16 R16, R56, R10, R16 ;  /* 0x0000000a3810723c */ /* 0x000fe20000041810 */
[----:B------:R-:W1:Y:S07]  /*2290*/  LDSM.16.M88.4 R8, [R105+0x5000] ;  /* 0x005000006908783b */ /* 0x000e6e0000000200 */
[----:B------:R-:W-:Y:S08]  /*22a0*/  HMMA.16816.F32.BF16 R44, R60, R46, RZ ;  /* 0x0000002e3c2c723c */ /* 0x000ff000000418ff */
[----:B-----5:R-:W-:Y:S08]  /*22b0*/  HMMA.16816.F32.BF16 R4, R36, R48, R4 ;  /* 0x000000302404723c */ /* 0x020ff00000041804 */
[----:B----4-:R-:W-:Y:S08]  /*22c0*/  HMMA.16816.F32.BF16 R28, R76, R52, R28 ;  /* 0x000000344c1c723c */ /* 0x010ff0000004181c */
[----:B------:R-:W-:Y:S08]  /*22d0*/  HMMA.16816.F32.BF16 R40, R60, R68, RZ ;  /* 0x000000443c28723c */ /* 0x000ff000000418ff */
[----:B------:R-:W-:Y:S01]  /*22e0*/  HMMA.16816.F32.BF16 R16, R36, R50, R16 ;  /* 0x000000322410723c */ /* 0x000fe20000041810 */
[----:B------:R-:W-:Y:S07]  /*22f0*/  LDSM.16.M88.4 R48, [R124+0x4c00] ;  /* 0x004c00007c30783b */ /* 0x000fee0000000200 */
[----:B--2---:R-:W-:Y:S08]  /*2300*/  HMMA.16816.F32.BF16 R4, R24, R80, R4 ;  /* 0x000000501804723c */ /* 0x004ff00000041804 */
[C---:B------:R-:W-:Y:S08]  /*2310*/  HMMA.16816.F32.BF16 R68, R60.reuse, R70, RZ ;  /* 0x000000463c44723c */ /* 0x040ff000000418ff */
[C---:B------:R-:W-:Y:S08]  /*2320*/  HMMA.16816.F32.BF16 R64, R60.reuse, R20, RZ ;  /* 0x000000143c40723c */ /* 0x040ff000000418ff */
[----:B------:R-:W-:Y:S01]  /*2330*/  HMMA.16816.F32.BF16 R60, R60, R22, RZ ;  /* 0x000000163c3c723c */ /* 0x000fe200000418ff */
[----:B------:R-:W-:Y:S07]  /*2340*/  LDSM.16.M88.4 R20, [R124+0x5400] ;  /* 0x005400007c14783b */ /* 0x000fee0000000200 */
[----:B------:R-:W-:Y:S01]  /*2350*/  HMMA.16816.F32.BF16 R44, R76, R54, R44 ;  /* 0x000000364c2c723c */ /* 0x000fe2000004182c */
[----:B------:R-:W2:Y:S07]  /*2360*/  LDSM.16.M88.4 R52, [R124+0x4800] ;  /* 0x004800007c34783b */ /* 0x000eae0000000200 */
[----:B------:R-:W-:Y:S08]  /*2370*/  HMMA.16816.F32.BF16 R28, R56, R92, R28 ;  /* 0x0000005c381c723c */ /* 0x000ff0000004181c */
[----:B------:R-:W-:Y:S08]  /*2380*/  HMMA.16816.F32.BF16 R16, R24, R82, R16 ;  /* 0x000000521810723c */ /* 0x000ff00000041810 */
[----:B-1----:R-:W-:Y:S08]  /*2390*/  HMMA.16816.F32.BF16 R4, R12, R8, R4 ;  /* 0x000000080c04723c */ /* 0x002ff00000041804 */
[----:B------:R-:W-:Y:S01]  /*23a0*/  HMMA.16816.F32.BF16 R92, R56, R94, R44 ;  /* 0x0000005e385c723c */ /* 0x000fe2000004182c */
[----:B------:R-:W1:Y:S07]  /*23b0*/  LDSM.16.M88.4 R44, [R105+0x5400] ;  /* 0x00540000692c783b */ /* 0x000e6e0000000200 */
[----:B------:R-:W-:Y:S03]  /*23c0*/  HMMA.16816.F32.BF16 R40, R76, R96, R40 ;  /* 0x000000604c28723c */ /* 0x000fe60000041828 */
[----:B------:R-:W-:Y:S01]  /*23d0*/  FMUL.FTZ R4, R4, UR4 ;  /* 0x0000000404047c20 */ /* 0x000fe20008410000 */
[----:B------:R-:W-:-:S04]  /*23e0*/  FMUL.FTZ R5, R5, UR4 ;  /* 0x0000000405057c20 */ /* 0x000fc80008410000 */
[C---:B------:R-:W-:Y:S08]  /*23f0*/  HMMA.16816.F32.BF16 R64, R76.reuse, R72, R64 ;  /* 0x000000484c40723c */ /* 0x040ff00000041840 */
[----:B------:R-:W-:Y:S01]  /*2400*/  HMMA.16816.F32.BF16 R60, R76, R74, R60 ;  /* 0x0000004a4c3c723c */ /* 0x000fe2000004183c */
[----:B------:R-:W3:Y:S07]  /*2410*/  LDSM.16.M88.4 R72, [R105+0x4800] ;  /* 0x004800006948783b */ /* 0x000eee0000000200 */
[----:B------:R-:W-:Y:S08]  /*2420*/  HMMA.16816.F32.BF16 R28, R36, R32, R28 ;  /* 0x00000020241c723c */ /* 0x000ff0000004181c */
[----:B------:R-:W-:Y:S08]  /*2430*/  HMMA.16816.F32.BF16 R68, R76, R98, R68 ;  /* 0x000000624c44723c */ /* 0x000ff00000041844 */
[----:B------:R-:W-:Y:S01]  /*2440*/  HMMA.16816.F32.BF16 R16, R12, R10, R16 ;  /* 0x0000000a0c10723c */ /* 0x000fe20000041810 */
[----:B------:R-:W4:Y:S07]  /*2450*/  LDSM.16.M88.4 R8, [R124+0x5800] ;  /* 0x005800007c08783b */ /* 0x000f2e0000000200 */
[----:B--2---:R-:W-:Y:S01]  /*2460*/  HMMA.16816.F32.BF16 R40, R56, R52, R40 ;  /* 0x000000343828723c */ /* 0x004fe20000041828 */
[----:B------:R-:W-:-:S06]  /*2470*/  FMUL.FTZ R52, R7, UR4 ;  /* 0x0000000407347c20 */ /* 0x000fcc0008410000 */
[----:B------:R-:W2:Y:S01]  /*2480*/  MUFU.TANH R52, R52 ;  /* 0x0000003400347308 */ /* 0x000ea20000002400 */
[----:B------:R-:W-:Y:S01]  /*2490*/  HMMA.16816.F32.BF16 R64, R56, R48, R64 ;  /* 0x000000303840723c */ /* 0x000fe20000041840 */
[----:B------:R-:W-:Y:S02]  /*24a0*/  FMUL.FTZ R48, R6, UR4 ;  /* 0x0000000406307c20 */ /* 0x000fe40008410000 */
[----:B------:R-:W-:Y:S01]  /*24b0*/  FMUL.FTZ R16, R16, UR4 ;  /* 0x0000000410107c20 */ /* 0x000fe20008410000 */
[----:B------:R-:W-:-:S03]  /*24c0*/  FMUL.FTZ R17, R17, UR4 ;  /* 0x0000000411117c20 */ /* 0x000fc60008410000 */
[----:B------:R-:W1:Y:S01]  /*24d0*/  MUFU.TANH R49, R5 ;  /* 0x0000000500317308 */ /* 0x000e620000002400 */
[----:B------:R-:W-:Y:S01]  /*24e0*/  HMMA.16816.F32.BF16 R28, R24, R20, R28 ;  /* 0x00000014181c723c */ /* 0x000fe2000004181c */
[----:B------:R-:W-:-:S04]  /*24f0*/  IADD3 R20, PT, PT, R0, -0x1, RZ ;  /* 0xffffffff00147810 */ /* 0x000fc80007ffe0ff */
[----:B------:R-:W-:Y:S02]  /*2500*/  ISETP.GT.AND P0, PT, R20, R127, PT ;  /* 0x0000007f1400720c */ /* 0x000fe40003f04270 */
[----:B------:R5:W1:Y:S01]  /*2510*/  MUFU.TANH R21, R4 ;  /* 0x0000000400157308 */ /* 0x000a620000002400 */
[----:B------:R-:W-:Y:S01]  /*2520*/  HMMA.16816.F32.BF16 R92, R36, R34, R92 ;  /* 0x00000022245c723c */ /* 0x000fe2000004185c */
[----:B------:R-:W-:Y:S06]  /*2530*/  LDSM.16.M88.4 R32, [R105+0x5800] ;  /* 0x005800006920783b */ /* 0x000fec0000000200 */
[----:B------:R-:W2:Y:S01]  /*2540*/  MUFU.TANH R48, R48 ;  /* 0x0000003000307308 */ /* 0x000ea20000002400 */
[----:B------:R-:W-:Y:S01]  /*2550*/  HMMA.16816.F32.BF16 R68, R56, R54, R68 ;  /* 0x000000363844723c */ /* 0x000fe20000041844 */
[----:B-----5:R-:W5:Y:S07]  /*2560*/  LDSM.16.M88.4 R4, [R105+0x4c00] ;  /* 0x004c00006904783b */ /* 0x020f6e0000000200 */
[----:B-1----:R-:W-:Y:S01]  /*2570*/  HMMA.16816.F32.BF16 R28, R12, R44, R28 ;  /* 0x0000002c0c1c723c */ /* 0x002fe2000004181c */
[----:B------:R-:W1:Y:S07]  /*2580*/  MUFU.TANH R44, R16 ;  /* 0x00000010002c7308 */ /* 0x000e6e0000002400 */
[----:B------:R-:W-:Y:S01]  /*2590*/  HMMA.16816.F32.BF16 R92, R24, R22, R92 ;  /* 0x00000016185c723c */ /* 0x000fe2000004185c */
[----:B------:R4:W1:Y:S01]  /*25a0*/  MUFU.TANH R45, R17 ;  /* 0x00000011002d7308 */ /* 0x0008620000002400 */
[----:B------:R-:W-:Y:S01]  /*25b0*/  FMUL.FTZ R22, R18, UR4 ;  /* 0x0000000412167c20 */ /* 0x000fe20008410000 */
[----:B------:R-:W-:-:S05]  /*25c0*/  FMUL.FTZ R23, R19, UR4 ;  /* 0x0000000413177c20 */ /* 0x000fca0008410000 */
[----:B---3--:R-:W-:Y:S01]  /*25d0*/  HMMA.16816.F32.BF16 R40, R36, R72, R40 ;  /* 0x000000482428723c */ /* 0x008fe20000041828 */
[----:B------:R-:W3:Y:S02]  /*25e0*/  MUFU.TANH R22, R22 ;  /* 0x0000001600167308 */ /* 0x000ee40000002400 */
[----:B------:R-:W-:-:S05]  /*25f0*/  FMUL.FTZ R28, R28, UR4 ;  /* 0x000000041c1c7c20 */ /* 0x000fca0008410000 */
[----:B------:R-:W-:Y:S01]  /*2600*/  HMMA.16816.F32.BF16 R68, R36, R74, R68 ;  /* 0x0000004a2444723c */ /* 0x000fe20000041844 */
[----:B------:R-:W1:Y:S01]  /*2610*/  MUFU.TANH R23, R23 ;  /* 0x0000001700177308 */ /* 0x000e620000002400 */
[----:B----4-:R-:W4:Y:S06]  /*2620*/  LDSM.16.M88.4 R16, [R124+0x5c00] ;  /* 0x005c00007c10783b */ /* 0x010f2c0000000200 */
[----:B------:R-:W-:Y:S01]  /*2630*/  HMMA.16816.F32.BF16 R60, R56, R50, R60 ;  /* 0x00000032383c723c */ /* 0x000fe2000004183c */
[----:B------:R-:W1:Y:S07]  /*2640*/  MUFU.TANH R28, R28 ;  /* 0x0000001c001c7308 */ /* 0x000e6e0000002400 */
[C---:B------:R-:W-:Y:S08]  /*2650*/  HMMA.16816.F32.BF16 R40, R24.reuse, R8, R40 ;  /* 0x000000081828723c */ /* 0x040ff00000041828 */
[----:B------:R-:W-:Y:S01]  /*2660*/  HMMA.16816.F32.BF16 R68, R24, R10, R68 ;  /* 0x0000000a1844723c */ /* 0x000fe20000041844 */
[----:B------:R-:W2:Y:S01]  /*2670*/  LDSM.16.M88.4 R8, [R105+0x5c00] ;  /* 0x005c00006908783b */ /* 0x000ea20000000200 */
[----:B------:R-:W-:-:S06]  /*2680*/  DEPBAR.LE SB0, 0x0 ;  /* 0x000080000000791a */ /* 0x000fcc0000000000 */
[----:B-----5:R-:W-:Y:S01]  /*2690*/  HMMA.16816.F32.BF16 R64, R36, R4, R64 ;  /* 0x000000042440723c */ /* 0x020fe20000041840 */
[----:B------:R-:W-:-:S06]  /*26a0*/  FMUL.FTZ R4, R31, UR4 ;  /* 0x000000041f047c20 */ /* 0x000fcc0008410000 */
[----:B------:R-:W1:Y:S01]  /*26b0*/  MUFU.TANH R4, R4 ;  /* 0x0000000400047308 */ /* 0x000e620000002400 */
[----:B------:R-:W-:Y:S08]  /*26c0*/  HMMA.16816.F32.BF16 R60, R36, R6, R60 ;  /* 0x00000006243c723c */ /* 0x000ff0000004183c */
[----:B------:R-:W-:Y:S01]  /*26d0*/  HMMA.16816.F32.BF16 R92, R12, R46, R92 ;  /* 0x0000002e0c5c723c */ /* 0x000fe2000004185c */
[----:B------:R-:W-:Y:S01]  /*26e0*/  FMUL.FTZ R46, R29, UR4 ;  /* 0x000000041d2e7c20 */ /* 0x000fe20008410000 */
[----:B------:R-:W-:-:S05]  /*26f0*/  FMUL.FTZ R29, R30, UR4 ;  /* 0x000000041e1d7c20 */ /* 0x000fca0008410000 */
[----:B------:R-:W1:Y:S01]  /*2700*/  MUFU.TANH R46, R46 ;  /* 0x0000002e002e7308 */ /* 0x000e620000002400 */
[C---:B----4-:R-:W-:Y:S07]  /*2710*/  HMMA.16816.F32.BF16 R64, R24.reuse, R16, R64 ;  /* 0x000000101840723c */ /* 0x050fee0000041840 */
[----:B------:R-:W4:Y:S01]  /*2720*/  MUFU.TANH R29, R29 ;  /* 0x0000001d001d7308 */ /* 0x000f220000002400 */
[----:B------:R-:W-:Y:S03]  /*2730*/  HMMA.16816.F32.BF16 R60, R24, R18, R60 ;  /* 0x00000012183c723c */ /* 0x000fe6000004183c */
[----:B------:R-:W-:Y:S01]  /*2740*/  FMUL.FTZ R5, R92, UR4 ;  /* 0x000000045c057c20 */ /* 0x000fe20008410000 */
[----:B------:R-:W-:Y:S01]  /*2750*/  FMUL.FTZ R31, R93, UR4 ;  /* 0x000000045d1f7c20 */ /* 0x000fe20008410000 */
[----:B------:R-:W-:Y:S01]  /*2760*/  FMUL.FTZ R30, R94, UR4 ;  /* 0x000000045e1e7c20 */ /* 0x000fe20008410000 */
[----:B------:R-:W-:-:S02]  /*2770*/  FMUL.FTZ R6, R95, UR4 ;  /* 0x000000045f067c20 */ /* 0x000fc40008410000 */
[C---:B------:R-:W-:Y:S01]  /*2780*/  HMMA.16816.F32.BF16 R40, R12.reuse, R32, R40 ;  /* 0x000000200c28723c */ /* 0x040fe20000041828 */
[----:B------:R-:W1:Y:S07]  /*2790*/  MUFU.TANH R5, R5 ;  /* 0x0000000500057308 */ /* 0x000e6e0000002400 */
[C---:B------:R-:W-:Y:S01]  /*27a0*/  HMMA.16816.F32.BF16 R68, R12.reuse, R34, R68 ;  /* 0x000000220c44723c */ /* 0x040fe20000041844 */
[----:B------:R-:W1:Y:S07]  /*27b0*/  MUFU.TANH R31, R31 ;  /* 0x0000001f001f7308 */ /* 0x000e6e0000002400 */
[----:B--2---:R-:W-:Y:S01]  /*27c0*/  HMMA.16816.F32.BF16 R64, R12, R8, R64 ;  /* 0x000000080c40723c */ /* 0x004fe20000041840 */
[----:B------:R-:W2:Y:S02]  /*27d0*/  MUFU.TANH R30, R30 ;  /* 0x0000001e001e7308 */ /* 0x000ea40000002400 */
        /* <DEDUP_REMOVED lines=47> */
.L_x_4865:
        /* <DEDUP_REMOVED lines=60> */
.L_x_4866:
        /* <DEDUP_REMOVED lines=12> */
.L_x_4864:
        /* <DEDUP_REMOVED lines=13> */
[C---:B------:R-:W-:Y:S01]  /*3020*/  VIADD R25, R3.reuse, 0x10 ;  /* 0x0000001003197836 */ /* 0x040fe20000000000 */
        /* <DEDUP_REMOVED lines=8> */
[----:B-1----:R-:W-:Y:S01]  /*30b0*/  FSEL R44, R44, -INF , !P4 ;  /* 0xff8000002c2c7808 */ /* 0x002fe20006000000 */
[----:B------:R-:W-:Y:S01]  /*30c0*/  VIADD R10, R3, 0x21 ;  /* 0x00000021030a7836 */ /* 0x000fe20000000000 */
[----:B------:R-:W-:Y:S01]  /*30d0*/  FSEL R26, R21, -INF , !P5 ;  /* 0xff800000151a7808 */ /* 0x000fe20006800000 */
[----:B------:R-:W-:Y:S01]  /*30e0*/  VIADD R13, R3, 0x28 ;  /* 0x00000028030d7836 */ /* 0x000fe20000000000 */
[-C--:B------:R-:W-:Y:S01]  /*30f0*/  ISETP.GE.AND P4, PT, R17, R108.reuse, PT ;  /* 0x0000006c1100720c */ /* 0x080fe20003f86270 */
[----:B--2---:R-:W-:Y:S01]  /*3100*/  VIADD R8, R3, 0x29 ;  /* 0x0000002903087836 */ /* 0x004fe20000000000 */
[----:B------:R-:W-:Y:S01]  /*3110*/  ISETP.GE.AND P1, PT, R19, R108, PT ;  /* 0x0000006c1300720c */ /* 0x000fe20003f26270 */
[----:B------:R-:W-:Y:S01]  /*3120*/  VIADD R11, R3, 0x30 ;  /* 0x00000030030b7836 */ /* 0x000fe20000000000 */
[----:B------:R-:W-:Y:S01]  /*3130*/  FSEL R18, R45, -INF , !P0 ;  /* 0xff8000002d127808 */ /* 0x000fe20004000000 */
[----:B------:R-:W-:Y:S01]  /*3140*/  VIADD R9, R3, 0x31 ;  /* 0x0000003103097836 */ /* 0x000fe20000000000 */
[----:B------:R-:W-:Y:S01]  /*3150*/  FSEL R28, R28, -INF , !P2 ;  /* 0xff8000001c1c7808 */ /* 0x000fe20005000000 */
[----:B------:R-:W-:Y:S01]  /*3160*/  LDSM.16.MT88.4 R60, [R91+0x7000] ;  /* 0x007000005b3c783b */ /* 0x000fe20000004200 */
[----:B------:R-:W-:-:S02]  /*3170*/  FMNMX3.FTZ R21, R26, R24, R44, !PT ;  /* 0x000000181a157276 */ /* 0x000fc4000781002c */
[----:B------:R-:W-:Y:S01]  /*3180*/  FSEL R16, R5, -INF , !P4 ;  /* 0xff80000005107808 */ /* 0x000fe20006000000 */
[----:B------:R-:W-:Y:S01]  /*3190*/  LDSM.16.MT88.4 R40, [R91+0x8000] ;  /* 0x008000005b28783b */ /* 0x000fe20000004200 */
[-C--:B------:R-:W-:Y:S02]  /*31a0*/  ISETP.GE.AND P0, PT, R15, R108.reuse, PT ;  /* 0x0000006c0f00720c */ /* 0x080fe40003f06270 */
        /* <DEDUP_REMOVED lines=8> */
[----:B------:R-:W-:Y:S01]  /*3230*/  ISETP.GE.AND P6, PT, R7, R85, PT ;  /* 0x000000550700720c */ /* 0x000fe20003fc6270 */
[C---:B------:R-:W-:Y:S01]  /*3240*/  VIADD R7, R3.reuse, 0x38 ;  /* 0x0000003803077836 */ /* 0x040fe20000000000 */
[-C--:B------:R-:W-:Y:S01]  /*3250*/  ISETP.GE.AND P4, PT, R8, R108.reuse, PT ;  /* 0x0000006c0800720c */ /* 0x080fe20003f86270 */
[----:B------:R-:W-:Y:S01]  /*3260*/  VIADD R3, R3, 0x39 ;  /* 0x0000003903037836 */ /* 0x000fe20000000000 */
        /* <DEDUP_REMOVED lines=18> */
[----:B------:R-:W-:Y:S01]  /*3390*/  ISETP.GE.AND P2, PT, R25, R85, PT ;  /* 0x000000551900720c */ /* 0x000fe20003f46270 */
[----:B------:R-:W1:Y:S01]  /*33a0*/  SHFL.BFLY PT, R32, R5, 0x2, 0x1f ;  /* 0x0c401f0005207f89 */ /* 0x000e6200000e0000 */
[----:B------:R-:W-:-:S02]  /*33b0*/  FSEL R52, R52, -INF , !P6 ;  /* 0xff80000034347808 */ /* 0x000fc40007000000 */
[----:B------:R-:W-:Y:S02]  /*33c0*/  FSEL R22, R22, -INF , !P5 ;  /* 0xff80000016167808 */ /* 0x000fe40006800000 */
[----:B------:R-:W-:Y:S02]  /*33d0*/  FSEL R48, R48, -INF , !P3 ;  /* 0xff80000030307808 */ /* 0x000fe40005800000 */
[-C--:B------:R-:W-:Y:S02]  /*33e0*/  ISETP.GE.AND P5, PT, R12, R85.reuse, PT ;  /* 0x000000550c00720c */ /* 0x080fe40003fa6270 */
[----:B------:R-:W-:Y:S02]  /*33f0*/  FSEL R12, R23, -INF , !P4 ;  /* 0xff800000170c7808 */ /* 0x000fe40006000000 */
[-C--:B------:R-:W-:Y:S02]  /*3400*/  ISETP.GE.AND P1, PT, R19, R85.reuse, PT ;  /* 0x000000551300720c */ /* 0x080fe40003f26270 */
[----:B------:R-:W-:-:S02]  /*3410*/  ISETP.GE.AND P4, PT, R10, R85, PT ;  /* 0x000000550a00720c */ /* 0x000fc40003f86270 */
[-C--:B------:R-:W-:Y:S02]  /*3420*/  ISETP.GE.AND P3, PT, R13, R85.reuse, PT ;  /* 0x000000550d00720c */ /* 0x080fe40003f66270 */
[-C--:B------:R-:W-:Y:S02]  /*3430*/  ISETP.GE.AND P0, PT, R17, R85.reuse, PT ;  /* 0x000000551100720c */ /* 0x080fe40003f06270 */
[----:B------:R-:W-:Y:S02]  /*3440*/  FSEL R10, R29, -INF , !P2 ;  /* 0xff8000001d0a7808 */ /* 0x000fe40005000000 */
[----:B------:R-:W-:Y:S02]  /*3450*/  FMNMX3.FTZ R13, R48, R52, R22, !PT ;  /* 0x00000034300d7276 */ /* 0x000fe40007810016 */
[----:B------:R-:W-:Y:S02]  /*3460*/  ISETP.GE.AND P2, PT, R8, R85, PT ;  /* 0x000000550800720c */ /* 0x000fe40003f46270 */
[----:B------:R-:W-:-:S02]  /*3470*/  FSEL R8, R4, -INF , !P1 ;  /* 0xff80000004087808 */ /* 0x000fc40004800000 */
[----:B------:R-:W-:Y:S02]  /*3480*/  ISETP.GE.AND P6, PT, R15, R85, PT ;  /* 0x000000550f00720c */ /* 0x000fe40003fc6270 */
[----:B------:R-:W-:Y:S02]  /*3490*/  FSEL R4, R30, -INF , !P0 ;  /* 0xff8000001e047808 */ /* 0x000fe40004000000 */
[----:B------:R-:W-:Y:S02]  /*34a0*/  FMNMX3.FTZ R13, R13, R12, R10, !PT ;  /* 0x0000000c0d0d7276 */ /* 0x000fe4000781000a */
[----:B------:R-:W-:Y:S02]  /*34b0*/  FSEL R6, R6, -INF , !P6 ;  /* 0xff80000006067808 */ /* 0x000fe40007000000 */
[----:B------:R-:W-:Y:S02]  /*34c0*/  FSEL R116, R116, -INF , !P5 ;  /* 0xff80000074747808 */ /* 0x000fe40006800000 */
[----:B------:R-:W-:-:S02]  /*34d0*/  FMNMX3.FTZ R13, R13, R8, R4, !PT ;  /* 0x000000080d0d7276 */ /* 0x000fc40007810004 */
        /* <DEDUP_REMOVED lines=33> */
[----:B------:R-:W-:Y:S01]  /*36f0*/  FFMA.FTZ R23, R14, UR6, -R105 ;  /* 0x000000060e177c23 */ /* 0x000fe20008010869 */
[----:B------:R-:W-:-:S02]  /*3700*/  IMAD.IADD R28, R104, 0x1, R91 ;  /* 0x00000001681c7824 */ /* 0x000fc400078e025b */
[--C-:B------:R-:W-:Y:S01]  /*3710*/  FFMA.FTZ R118, R118, UR6, -R105.reuse ;  /* 0x0000000676767c23 */ /* 0x100fe20008010869 */
        /* <DEDUP_REMOVED lines=9> */
[----:B------:R-:W-:Y:S01]  /*37b0*/  FFMA.FTZ R105, R120, UR6, -R105 ;  /* 0x0000000678697c23 */ /* 0x000fe20008010869 */
[----:B------:R-:W-:Y:S01]  /*37c0*/  MUFU.EX2 R32, R32 ;  /* 0x0000002000207308 */ /* 0x000fe20000000800 */
[----:B-1----:R-:W-:-:S07]  /*37d0*/  FMNMX.FTZ R3, R5, R26, !PT ;  /* 0x0000001a05037209 */ /* 0x002fce0007810000 */
[----:B------:R-:W1:Y:S01]  /*37e0*/  MUFU.EX2 R31, R31 ;  /* 0x0000001f001f7308 */ /* 0x000e620000000800 */
[C---:B------:R-:W-:Y:S01]  /*37f0*/  FSETP.NEU.FTZ.AND P0, PT, R3.reuse, -INF , PT ;  /* 0xff8000000300780b */ /* 0x040fe20003f1d000 */
[----:B------:R-:W-:-:S06]  /*3800*/  FMUL.FTZ R29, R3, UR6 ;  /* 0x00000006031d7c20 */ /* 0x000fcc0008410000 */
[----:B------:R-:W-:Y:S01]  /*3810*/  MUFU.EX2 R30, R30 ;  /* 0x0000001e001e7308 */ /* 0x000fe20000000800 */
[----:B------:R-:W-:Y:S02]  /*3820*/  FSEL R29, R29, RZ, P0 ;  /* 0x000000ff1d1d7208 */ /* 0x000fe40000000000 */
        /* <DEDUP_REMOVED lines=11> */
[----:B--2---:R-:W-:Y:S01]  /*38e0*/  F2FP.BF16.F32.PACK_AB R48, R33, R34 ;  /* 0x000000222130723e */ /* 0x004fe200000010ff */
[----:B------:R-:W2:Y:S01]  /*38f0*/  LDSM.16.MT88.4 R52, [R28+0x7000] ;  /* 0x007000001c34783b */ /* 0x000ea20000004200 */
[----:B-1----:R-:W-:Y:S01]  /*3900*/  F2FP.BF16.F32.PACK_AB R50, R31, R32 ;  /* 0x000000201f32723e */ /* 0x002fe200000010ff */
[--C-:B------:R-:W-:Y:S01]  /*3910*/  FFMA.FTZ R116, R116, UR6, -R29.reuse ;  /* 0x0000000674747c23 */ /* 0x100fe2000801081d */
[----:B------:R-:W1:Y:S01]  /*3920*/  MUFU.EX2 R93, R93 ;  /* 0x0000005d005d7308 */ /* 0x000e620000000800 */
[----:B------:R-:W3:Y:S01]  /*3930*/  LDSM.16.MT88.4 R12, [R91+0x7400] ;  /* 0x007400005b0c783b */ /* 0x000ee20000004200 */
[--C-:B------:R-:W-:Y:S01]  /*3940*/  FFMA.FTZ R99, R144, UR6, -R29.reuse ;  /* 0x0000000690637c23 */ /* 0x100fe2000801081d */
[--C-:B------:R-:W-:Y:S01]  /*3950*/  FFMA.FTZ R104, R142, UR6, -R29.reuse ;  /* 0x000000068e687c23 */ /* 0x100fe2000801081d */
[--C-:B------:R-:W-:Y:S01]  /*3960*/  FFMA.FTZ R95, R138, UR6, -R29.reuse ;  /* 0x000000068a5f7c23 */ /* 0x100fe2000801081d */
[--C-:B------:R-:W-:Y:S01]  /*3970*/  FFMA.FTZ R111, R114, UR6, -R29.reuse ;  /* 0x00000006726f7c23 */ /* 0x100fe2000801081d */
[--C-:B------:R-:W-:Y:S01]  /*3980*/  FFMA.FTZ R112, R112, UR6, -R29.reuse ;  /* 0x0000000670707c23 */ /* 0x100fe2000801081d */
[--C-:B------:R-:W-:Y:S01]  /*3990*/  FFMA.FTZ R94, R94, UR6, -R29.reuse ;  /* 0x000000065e5e7c23 */ /* 0x100fe2000801081d */
[----:B------:R-:W4:Y:S01]  /*39a0*/  MUFU.EX2 R35, R35 ;  /* 0x0000002300237308 */ /* 0x000f220000000800 */
[----:B------:R-:W-:Y:S01]  /*39b0*/  FFMA.FTZ R139, R92, UR6, -R29 ;  /* 0x000000065c8b7c23 */ /* 0x000fe2000801081d */
[----:B------:R-:W-:-:S04]  /*39c0*/  FADD.FTZ R33, R34, R33 ;  /* 0x0000002122217221 */ /* 0x000fc80000010000 */
[----:B------:R-:W-:Y:S02]  /*39d0*/  FADD.FTZ R32, R32, R33 ;  /* 0x0000002120207221 */ /* 0x000fe40000010000 */
[----:B------:R-:W5:Y:S01]  /*39e0*/  MUFU.EX2 R98, R98 ;  /* 0x0000006200627308 */ /* 0x000f620000000800 */
[----:B-1----:R-:W-:Y:S01]  /*39f0*/  F2FP.BF16.F32.PACK_AB R49, R93, R96 ;  /* 0x000000605d31723e */ /* 0x002fe200000010ff */
[----:B------:R-:W-:Y:S01]  /*3a00*/  FADD.FTZ R96, R96, R93 ;  /* 0x0000005d60607221 */ /* 0x000fe20000010000 */
[----:B------:R-:W-:-:S05]  /*3a10*/  FADD.FTZ R31, R31, R32 ;  /* 0x000000201f1f7221 */ /* 0x000fca0000010000 */
[----:B------:R-:W1:Y:S01]  /*3a20*/  MUFU.EX2 R27, R27 ;  /* 0x0000001b001b7308 */ /* 0x000e620000000800 */
[----:B----4-:R-:W-:-:S07]  /*3a30*/  FADD.FTZ R29, R35, R96 ;  /* 0x00000060231d7221 */ /* 0x010fce0000010000 */
[----:B------:R-:W-:Y:S01]  /*3a40*/  MUFU.EX2 R24, R24 ;  /* 0x0000001800187308 */ /* 0x000fe20000000800 */
[C---:B-----5:R-:W-:Y:S01]  /*3a50*/  F2FP.BF16.F32.PACK_AB R51, R98.reuse, R35 ;  /* 0x000000236233723e */ /* 0x060fe200000010ff */
[----:B------:R-:W-:-:S06]  /*3a60*/  FADD.FTZ R29, R98, R29 ;  /* 0x0000001d621d7221 */ /* 0x000fcc0000010000 */
[----:B------:R-:W4:Y:S01]  /*3a70*/  MUFU.EX2 R23, R23 ;  /* 0x0000001700177308 */ /* 0x000f220000000800 */
[----:B------:R-:W-:Y:S01]  /*3a80*/  HMMA.16816.F32.BF16 R80, R48, R76, RZ ;  /* 0x0000004c3050723c */ /* 0x000fe200000418ff */
[----:B-1----:R-:W-:Y:S01]  /*3a90*/  F2FP.BF16.F32.PACK_AB R4, R27, R30 ;  /* 0x0000001e1b04723e */ /* 0x002fe200000010ff */
[----:B------:R-:W-:-:S04]  /*3aa0*/  FADD.FTZ R30, R30, R31 ;  /* 0x0000001f1e1e7221 */ /* 0x000fc80000010000 */
[----:B------:R-:W-:Y:S01]  /*3ab0*/  FADD.FTZ R27, R27, R30 ;  /* 0x0000001e1b1b7221 */ /* 0x000fe20000010000 */
[----:B------:R-:W-:Y:S01]  /*3ac0*/  MUFU.EX2 R26, R26 ;  /* 0x0000001a001a7308 */ /* 0x000fe20000000800 */
[C---:B------:R-:W-:Y:S07]  /*3ad0*/  HMMA.16816.F32.BF16 R76, R48.reuse, R78, RZ ;  /* 0x0000004e304c723c */ /* 0x040fee00000418ff */
[----:B------:R-:W1:Y:S01]  /*3ae0*/  MUFU.EX2 R25, R25 ;  /* 0x0000001900197308 */ /* 0x000e620000000800 */
[----:B----4-:R-:W-:Y:S01]  /*3af0*/  F2FP.BF16.F32.PACK_AB R6, R23, R24 ;  /* 0x000000181706723e */ /* 0x010fe200000010ff */
[----:B--2---:R-:W-:Y:S01]  /*3b00*/  HMMA.16816.F32.BF16 R56, R48, R52, RZ ;  /* 0x000000343038723c */ /* 0x004fe200000418ff */
[----:B------:R-:W-:-:S04]  /*3b10*/  FADD.FTZ R24, R24, R27 ;  /* 0x0000001b18187221 */ /* 0x000fc80000010000 */
[----:B------:R-:W-:Y:S01]  /*3b20*/  FADD.FTZ R23, R23, R24 ;  /* 0x0000001817177221 */ /* 0x000fe20000010000 */
[----:B------:R-:W-:Y:S02]  /*3b30*/  MUFU.EX2 R22, R22 ;  /* 0x0000001600167308 */ /* 0x000fe40000000800 */
[C---:B------:R-:W-:Y:S06]  /*3b40*/  HMMA.16816.F32.BF16 R52, R48.reuse, R54, RZ ;  /* 0x000000363034723c */ /* 0x040fec00000418ff */
[----:B------:R-:W2:Y:S01]  /*3b50*/  MUFU.EX2 R21, R21 ;  /* 0x0000001500157308 */ /* 0x000ea20000000800 */
[----:B-1----:R-:W-:Y:S01]  /*3b60*/  F2FP.BF16.F32.PACK_AB R5, R25, R26 ;  /* 0x0000001a1905723e */ /* 0x002fe200000010ff */
[----:B------:R-:W-:Y:S01]  /*3b70*/  HMMA.16816.F32.BF16 R72, R48, R68, RZ ;  /* 0x000000443048723c */ /* 0x000fe200000418ff */
        /* <DEDUP_REMOVED lines=36> */
[C---:B---3--:R-:W-:Y:S06]  /*3dc0*/  HMMA.16816.F32.BF16 R36, R4.reuse, R12, R36 ;  /* 0x0000000c0424723c */ /* 0x048fec0000041824 */
[----:B------:R-:W-:Y:S02]  /*3dd0*/  MUFU.EX2 R94, R94 ;  /* 0x0000005e005e7308 */ /* 0x000fe40000000800 */
[----:B------:R-:W-:Y:S01]  /*3de0*/  HMMA.16816.F32.BF16 R40, R4, R14, R40 ;  /* 0x0000000e0428723c */ /* 0x000fe20000041828 */
[----:B------:R-:W-:Y:S05]  /*3df0*/  LDSM.16.MT88.4 R12, [R28+0x6c00] ;  /* 0x006c00001c0c783b */ /* 0x000fea0000004200 */
[----:B------:R-:W3:Y:S02]  /*3e00*/  MUFU.EX2 R139, R139 ;  /* 0x0000008b008b7308 */ /* 0x000ee40000000800 */
[C---:B--2---:R-:W-:Y:S08]  /*3e10*/  HMMA.16816.F32.BF16 R44, R48.reuse, R8, RZ ;  /* 0x00000008302c723c */ /* 0x044ff000000418ff */
[----:B------:R-:W-:Y:S01]  /*3e20*/  HMMA.16816.F32.BF16 R48, R48, R10, RZ ;  /* 0x0000000a3030723c */ /* 0x000fe200000418ff */
[----:B------:R-:W2:Y:S11]  /*3e30*/  LDSM.16.MT88.4 R8, [R28+0x8400] ;  /* 0x008400001c08783b */ /* 0x000eb60000004200 */
[C---:B--2---:R-:W-:Y:S08]  /*3e40*/  HMMA.16816.F32.BF16 R44, R4.reuse, R8, R44 ;  /* 0x00000008042c723c */ /* 0x044ff0000004182c */
[----:B------:R-:W-:Y:S01]  /*3e50*/  HMMA.16816.F32.BF16 R48, R4, R10, R48 ;  /* 0x0000000a0430723c */ /* 0x000fe20000041830 */
[----:B------:R-:W2:Y:S01]  /*3e60*/  LDSM.16.MT88.4 R8, [R91+0x6800] ;  /* 0x006800005b08783b */ /* 0x000ea20000004200 */
[----:B-1----:R-:W-:Y:S01]  /*3e70*/  F2FP.BF16.F32.PACK_AB R4, R103, R118 ;  /* 0x000000766704723e */ /* 0x002fe200000010ff */
[----:B------:R-:W-:Y:S01]  /*3e80*/  FADD.FTZ R118, R118, R23 ;  /* 0x0000001776767221 */ /* 0x000fe20000010000 */
[----:B----4-:R-:W-:Y:S01]  /*3e90*/  F2FP.BF16.F32.PACK_AB R5, R99, R116 ;  /* 0x000000746305723e */ /* 0x010fe200000010ff */
[----:B------:R-:W-:Y:S01]  /*3ea0*/  FADD.FTZ R116, R116, R21 ;  /* 0x0000001574747221 */ /* 0x000fe20000010000 */
[----:B------:R-:W-:Y:S01]  /*3eb0*/  F2FP.BF16.F32.PACK_AB R6, R97, R106 ;  /* 0x0000006a6106723e */ /* 0x000fe200000010ff */
[----:B------:R-:W-:Y:S01]  /*3ec0*/  FADD.FTZ R103, R103, R118 ;  /* 0x0000007667677221 */ /* 0x000fe20000010000 */
[----:B-----5:R-:W-:Y:S01]  /*3ed0*/  F2FP.BF16.F32.PACK_AB R7, R95, R104 ;  /* 0x000000685f07723e */ /* 0x020fe200000010ff */
[----:B------:R-:W-:-:S02]  /*3ee0*/  FADD.FTZ R99, R99, R116 ;  /* 0x0000007463637221 */ /* 0x000fc40000010000 */
[----:B------:R-:W-:-:S04]  /*3ef0*/  FADD.FTZ R106, R106, R103 ;  /* 0x000000676a6a7221 */ /* 0x000fc80000010000 */
        /* <DEDUP_REMOVED lines=24> */
[----:B---3--:R-:W-:-:S03]  /*4080*/  F2FP.BF16.F32.PACK_AB R7, R139, R94 ;  /* 0x0000005e8b07723e */ /* 0x008fc600000010ff */
        /* <DEDUP_REMOVED lines=88> */
.L_x_4868:
[----:B------:R-:W-:Y:S01]  /*4610*/  UMOV UR6, URZ ;  /* 0x000000ff00067c82 */ /* 0x000fe20008000000 */
[----:B------:R-:W-:Y:S01]  /*4620*/  IMAD.SHL.U32 R4, R88, 0x40, RZ ;  /* 0x0000004058047824 */ /* 0x000fe200078e00ff */
[----:B------:R-:W-:-:S05]  /*4630*/  IADD3 R5, P0, PT, RZ, -UR6, RZ ;  /* 0x80000006ff057c10 */ /* 0x000fca000ff1e0ff */
[----:B------:R-:W-:-:S05]  /*4640*/  IMAD.X R4, RZ, RZ, ~R4, P0 ;  /* 0x000000ffff047224 */ /* 0x000fca00000e0e04 */
[----:B------:R-:W-:-:S04]  /*4650*/  SHF.R.S64 R5, R5, 0x1f, R4 ;  /* 0x0000001f05057819 */ /* 0x000fc80000001004 */
[----:B------:R-:W-:-:S04]  /*4660*/  IADD3 R130, P0, PT, R5, R130, RZ ;  /* 0x0000008205827210 */ /* 0x000fc80007f1e0ff */
[----:B------:R-:W-:-:S09]  /*4670*/  LEA.HI.X.SX32 R131, R4, R131, 0x1, P0 ;  /* 0x0000008304837211 */ /* 0x000fd200000f0eff */
.L_x_4869:
        /* <DEDUP_REMOVED lines=37> */
[C---:B------:R-:W-:Y:S08]  /*48d0*/  HMMA.16816.F32.BF16 R28, R92.reuse, R106, R28 ;  /* 0x0000006a5c1c723c */ /* 0x040ff0000004181c */
        /* <DEDUP_REMOVED lines=49> */
[C---:B--2---:R-:W-:Y:S03]  /*4bf0*/  HMMA.16816.F32.BF16 R28, R100.reuse, R98, R28 ;  /* 0x00000062641c723c */ /* 0x044fe6000004181c */
[----:B------:R-:W-:Y:S01]  /*4c00*/  FMUL.FTZ R27, R27, UR4 ;  /* 0x000000041b1b7c20 */ /* 0x000fe20008410000 */
[----:B------:R-:W-:Y:S01]  /*4c10*/  FMUL.FTZ R24, R24, UR4 ;  /* 0x0000000418187c20 */ /* 0x000fe20008410000 */
[----:B------:R-:W-:Y:S01]  /*4c20*/  FMUL.FTZ R26, R26, UR4 ;  /* 0x000000041a1a7c20 */ /* 0x000fe20008410000 */
[----:B------:R-:W-:Y:S01]  /*4c30*/  FMUL.FTZ R25, R25, UR4 ;  /* 0x0000000419197c20 */ /* 0x000fe20008410000 */
[----:B------:R-:W-:Y:S01]  /*4c40*/  MUFU.TANH R122, R27 ;  /* 0x0000001b007a7308 */ /* 0x000fe20000002400 */
[----:B------:R-:W-:Y:S03]  /*4c50*/  HMMA.16816.F32.BF16 R32, R100, R96, R32 ;  /* 0x000000606420723c */ /* 0x000fe60000041820 */
[----:B------:R-:W-:Y:S01]  /*4c60*/  FMUL.FTZ R114, R21, UR4 ;  /* 0x0000000415727c20 */ /* 0x000fe20008410000 */
[----:B------:R-:W-:-:S02]  /*4c70*/  IMAD.SHL.U32 R21, R0, 0x40, RZ ;  /* 0x0000004000157824 */ /* 0x000fc400078e00ff */
[----:B------:R-:W-:Y:S01]  /*4c80*/  FMUL.FTZ R20, R20, UR4 ;  /* 0x0000000414147c20 */ /* 0x000fe20008410000 */
[----:B------:R-:W-:Y:S01]  /*4c90*/  FMUL.FTZ R23, R23, UR4 ;  /* 0x0000000417177c20 */ /* 0x000fe20008410000 */
[----:B------:R-:W-:Y:S01]  /*4ca0*/  MUFU.TANH R112, R24 ;  /* 0x0000001800707308 */ /* 0x000fe20000002400 */
[----:B------:R-:W-:Y:S01]  /*4cb0*/  FMUL.FTZ R22, R22, UR4 ;  /* 0x0000000416167c20 */ /* 0x000fe20008410000 */
[----:B------:R-:W-:Y:S01]  /*4cc0*/  LOP3.LUT R110, R21, R110, RZ, 0xfc, !PT ;  /* 0x0000006e156e7212 */ /* 0x000fe200078efcff */
[----:B------:R-:W-:Y:S01]  /*4cd0*/  FMUL.FTZ R28, R28, UR4 ;  /* 0x000000041c1c7c20 */ /* 0x000fe20008410000 */
[----:B------:R-:W-:Y:S01]  /*4ce0*/  FMUL.FTZ R91, R29, UR4 ;  /* 0x000000041d5b7c20 */ /* 0x000fe20008410000 */
[----:B------:R-:W-:-:S03]  /*4cf0*/  FMUL.FTZ R96, R30, UR4 ;  /* 0x000000041e607c20 */ /* 0x000fc60008410000 */
[----:B------:R2:W-:Y:S03]  /*4d00*/  MUFU.TANH R89, R28 ;  /* 0x0000001c00597308 */ /* 0x0005e60000002400 */
[----:B------:R-:W-:Y:S01]  /*4d10*/  FMUL.FTZ R32, R32, UR4 ;  /* 0x0000000420207c20 */ /* 0x000fe20008410000 */
[----:B------:R-:W-:Y:S01]  /*4d20*/  FMUL.FTZ R33, R33, UR4 ;  /* 0x0000000421217c20 */ /* 0x000fe20008410000 */
[----:B------:R-:W-:Y:S01]  /*4d30*/  FMUL.FTZ R34, R34, UR4 ;  /* 0x0000000422227c20 */ /* 0x000fe20008410000 */
[----:B------:R-:W-:Y:S02]  /*4d40*/  FMUL.FTZ R35, R35, UR4 ;  /* 0x0000000423237c20 */ /* 0x000fe40008410000 */
[----:B------:R-:W-:Y:S01]  /*4d50*/  MUFU.TANH R96, R96 ;  /* 0x0000006000607308 */ /* 0x000fe20000002400 */
[----:B-1----:R-:W-:Y:S01]  /*4d60*/  HMMA.16816.F32.BF16 R16, R100, R92, R16 ;  /* 0x0000005c6410723c */ /* 0x002fe20000041810 */
[----:B------:R-:W-:-:S06]  /*4d70*/  FMUL.FTZ R92, R31, UR4 ;  /* 0x000000041f5c7c20 */ /* 0x000fcc0008410000 */
[----:B------:R-:W1:Y:S01]  /*4d80*/  MUFU.TANH R32, R32 ;  /* 0x0000002000207308 */ /* 0x000e620000002400 */
[----:B--2---:R-:W2:Y:S01]  /*4d90*/  LDSM.16.M88.4 R28, [R88+0x5c00] ;  /* 0x005c0000581c783b */ /* 0x004ea20000000200 */
[----:B------:R-:W-:Y:S01]  /*4da0*/  HMMA.16816.F32.BF16 R12, R100, R94, R12 ;  /* 0x0000005e640c723c */ /* 0x000fe2000004180c */
[----:B------:R-:W-:-:S05]  /*4db0*/  DEPBAR.LE SB0, 0x0 ;  /* 0x000080000000791a */ /* 0x000fca0000000000 */
[----:B------:R-:W-:Y:S04]  /*4dc0*/  MUFU.TANH R33, R33 ;  /* 0x0000002100217308 */ /* 0x000fe80000002400 */
[----:B------:R-:W-:Y:S01]  /*4dd0*/  FMUL.FTZ R142, R17, UR4 ;  /* 0x00000004118e7c20 */ /* 0x000fe20008410000 */
[----:B------:R-:W-:Y:S02]  /*4de0*/  VIADD R17, R110, 0xffffff80 ;  /* 0xffffff806e117836 */ /* 0x000fe40000000000 */
[----:B------:R-:W-:Y:S01]  /*4df0*/  FMUL.FTZ R16, R16, UR4 ;  /* 0x0000000410107c20 */ /* 0x000fe20008410000 */
[----:B------:R-:W3:Y:S01]  /*4e00*/  MUFU.TANH R34, R34 ;  /* 0x0000002200227308 */ /* 0x000ee20000002400 */
[----:B------:R-:W-:Y:S01]  /*4e10*/  FMUL.FTZ R19, R19, UR4 ;  /* 0x0000000413137c20 */ /* 0x000fe20008410000 */
[----:B------:R-:W-:Y:S01]  /*4e20*/  FMUL.FTZ R18, R18, UR4 ;  /* 0x0000000412127c20 */ /* 0x000fe20008410000 */
[----:B------:R-:W-:-:S02]  /*4e30*/  ISETP.GE.AND P5, PT, R17, R108, PT ;  /* 0x0000006c1100720c */ /* 0x000fc40003fa6270 */
[----:B------:R-:W-:Y:S01]  /*4e40*/  FMUL.FTZ R144, R12, UR4 ;  /* 0x000000040c907c20 */ /* 0x000fe20008410000 */
[-C--:B------:R-:W-:Y:S01]  /*4e50*/  ISETP.GE.AND P4, PT, R17, R85.reuse, PT ;  /* 0x000000551100720c */ /* 0x080fe20003f86270 */
[C---:B------:R-:W-:Y:S01]  /*4e60*/  VIADD R12, R110.reuse, 0xffffff89 ;  /* 0xffffff896e0c7836 */ /* 0x040fe20000000000 */
[----:B------:R-:W4:Y:S01]  /*4e70*/  MUFU.TANH R35, R35 ;  /* 0x0000002300237308 */ /* 0x000f220000002400 */
[----:B------:R-:W-:Y:S01]  /*4e80*/  VIADD R17, R110, 0xffffff81 ;  /* 0xffffff816e117836 */ /* 0x000fe20000000000 */
[----:B-1----:R-:W-:Y:S01]  /*4e90*/  FSEL R32, R32, -INF , !P5 ;  /* 0xff80000020207808 */ /* 0x002fe20006800000 */
[----:B------:R-:W-:Y:S01]  /*4ea0*/  FMUL.FTZ R146, R13, UR4 ;  /* 0x000000040d927c20 */ /* 0x000fe20008410000 */
[-C--:B------:R-:W-:Y:S01]  /*4eb0*/  ISETP.GE.AND P3, PT, R12, R108.reuse, PT ;  /* 0x0000006c0c00720c */ /* 0x080fe20003f66270 */
[----:B------:R-:W-:Y:S01]  /*4ec0*/  VIADD R13, R110, 0xffffff91 ;  /* 0xffffff916e0d7836 */ /* 0x000fe20000000000 */
[-C--:B------:R-:W-:Y:S01]  /*4ed0*/  ISETP.GE.AND P5, PT, R12, R85.reuse, PT ;  /* 0x000000550c00720c */ /* 0x080fe20003fa6270 */
[----:B------:R-:W-:Y:S01]  /*4ee0*/  VIADD R12, R110, 0xffffff90 ;  /* 0xffffff906e0c7836 */ /* 0x000fe20000000000 */
[----:B------:R1:W-:Y:S01]  /*4ef0*/  MUFU.TANH R138, R16 ;  /* 0x00000010008a7308 */ /* 0x0003e20000002400 */
[CC--:B------:R-:W-:Y:S01]  /*4f00*/  ISETP.GE.AND P2, PT, R17.reuse, R108.reuse, PT ;  /* 0x0000006c1100720c */ /* 0x0c0fe20003f46270 */
[----:B------:R-:W-:Y:S01]  /*4f10*/  FMUL.FTZ R116, R14, UR4 ;  /* 0x000000040e747c20 */ /* 0x000fe20008410000 */
[-C--:B------:R-:W-:Y:S01]  /*4f20*/  ISETP.GE.AND P1, PT, R17, R85.reuse, PT ;  /* 0x000000551100720c */ /* 0x080fe20003f26270 */
[----:B------:R-:W-:Y:S01]  /*4f30*/  VIADD R17, R110, 0xffffffa0 ;  /* 0xffffffa06e117836 */ /* 0x000fe20000000000 */
[----:B---3--:R-:W-:Y:S01]  /*4f40*/  FSEL R34, R34, -INF , !P4 ;  /* 0xff80000022227808 */ /* 0x008fe20006000000 */
[----:B------:R-:W-:Y:S01]  /*4f50*/  FMUL.FTZ R118, R15, UR4 ;  /* 0x000000040f767c20 */ /* 0x000fe20008410000 */
[----:B------:R-:W-:Y:S01]  /*4f60*/  FSEL R14, R33, -INF , !P2 ;  /* 0xff800000210e7808 */ /* 0x000fe20005000000 */
[----:B------:R-:W3:Y:S01]  /*4f70*/  MUFU.TANH R152, R20 ;  /* 0x0000001400987308 */ /* 0x000ee20000002400 */
[----:B--2---:R-:W-:Y:S01]  /*4f80*/  HMMA.16816.F32.BF16 R8, R100, R28, R8 ;  /* 0x0000001c6408723c */ /* 0x004fe20000041808 */
[----:B------:R-:W-:Y:S01]  /*4f90*/  ISETP.GE.AND P4, PT, R12, R108, PT ;  /* 0x0000006c0c00720c */ /* 0x000fe20003f86270 */
[----:B------:R-:W-:Y:S01]  /*4fa0*/  VIADD R88, R0, 0xfffffffe ;  /* 0xfffffffe00587836 */ /* 0x000fe20000000000 */
[----:B------:R-:W-:-:S02]  /*4fb0*/  ISETP.GE.AND P2, PT, R12, R85, PT ;  /* 0x000000550c00720c */ /* 0x000fc40003f46270 */
[----:B----4-:R-:W-:Y:S02]  /*4fc0*/  FSEL R12, R35, -INF , !P1 ;  /* 0xff800000230c7808 */ /* 0x010fe40004800000 */
[----:B------:R-:W2:Y:S01]  /*4fd0*/  MUFU.TANH R150, R26 ;  /* 0x0000001a00967308 */ /* 0x000ea20000002400 */
[----:B-1----:R-:W-:Y:S01]  /*4fe0*/  VIADD R16, R110, 0xffffff88 ;  /* 0xffffff886e107836 */ /* 0x002fe20000000000 */
[-C--:B------:R-:W-:Y:S01]  /*4ff0*/  ISETP.GE.AND P1, PT, R13, R108.reuse, PT ;  /* 0x0000006c0d00720c */ /* 0x080fe20003f26270 */
[----:B------:R-:W-:Y:S01]  /*5000*/  HMMA.16816.F32.BF16 R4, R100, R30, R4 ;  /* 0x0000001e6404723c */ /* 0x000fe20000041804 */
[----:B------:R-:W-:Y:S02]  /*5010*/  FSEL R112, R112, -INF , !P4 ;  /* 0xff80000070707808 */ /* 0x000fe40006000000 */
[C---:B------:R-:W-:Y:S02]  /*5020*/  ISETP.GE.AND P0, PT, R16.reuse, R108, PT ;  /* 0x0000006c1000720c */ /* 0x040fe40003f06270 */
[----:B------:R-:W-:Y:S01]  /*5030*/  ISETP.GE.AND P6, PT, R16, R85, PT ;  /* 0x000000551000720c */ /* 0x000fe20003fc6270 */
[----:B------:R-:W-:Y:S01]  /*5040*/  MUFU.TANH R148, R23 ;  /* 0x0000001700947308 */ /* 0x000fe20000002400 */
[----:B------:R-:W-:-:S02]  /*5050*/  FSEL R16, R89, -INF , !P0 ;  /* 0xff80000059107808 */ /* 0x000fc40004000000 */
[-C--:B------:R-:W-:Y:S01]  /*5060*/  ISETP.GE.AND P0, PT, R13, R85.reuse, PT ;  /* 0x000000550d00720c */ /* 0x080fe20003f06270 */
[----:B------:R-:W-:Y:S02]  /*5070*/  VIADD R13, R110, 0xffffff98 ;  /* 0xffffff986e0d7836 */ /* 0x000fe40000000000 */
[----:B------:R-:W-:Y:S01]  /*5080*/  FMUL.FTZ R104, R10, UR4 ;  /* 0x000000040a687c20 */ /* 0x000fe20008410000 */
[----:B------:R-:W-:Y:S01]  /*5090*/  FSEL R96, R96, -INF , !P6 ;  /* 0xff80000060607808 */ /* 0x000fe20007000000 */
[----:B------:R-:W-:Y:S01]  /*50a0*/  VIADD R10, R110, 0xffffffa1 ;  /* 0xffffffa16e0a7836 */ /* 0x000fe20000000000 */
[----:B------:R-:W1:Y:S01]  /*50b0*/  MUFU.TANH R91, R91 ;  /* 0x0000005b005b7308 */ /* 0x000e620000002400 */
[-C--:B------:R-:W-:Y:S01]  /*50c0*/  ISETP.GE.AND P6, PT, R13, R108.reuse, PT ;  /* 0x0000006c0d00720c */ /* 0x080fe20003fc6270 */
[----:B------:R-:W-:Y:S01]  /*50d0*/  FMUL.FTZ R15, R8, UR4 ;  /* 0x00000004080f7c20 */ /* 0x000fe20008410000 */
[----:B------:R-:W-:Y:S01]  /*50e0*/  FSEL R122, R122, -INF , !P0 ;  /* 0xff8000007a7a7808 */ /* 0x000fe20004000000 */
[----:B------:R-:W-:Y:S01]  /*50f0*/  FMUL.FTZ R102, R11, UR4 ;  /* 0x000000040b667c20 */ /* 0x000fe20008410000 */
[----:B---3--:R-:W-:Y:S01]  /*5100*/  FSEL R152, R152, -INF , !P6 ;  /* 0xff80000098987808 */ /* 0x008fe20007000000 */
[----:B------:R-:W-:Y:S01]  /*5110*/  FMUL.FTZ R9, R9, UR4 ;  /* 0x0000000409097c20 */ /* 0x000fe20008410000 */
[----:B--2---:R-:W-:Y:S01]  /*5120*/  FSEL R150, R150, -INF , !P2 ;  /* 0xff80000096967808 */ /* 0x004fe20005000000 */
[----:B------:R-:W2:Y:S01]  /*5130*/  MUFU.TANH R142, R142 ;  /* 0x0000008e008e7308 */ /* 0x000ea20000002400 */
[-C--:B------:R-:W-:Y:S01]  /*5140*/  ISETP.GE.AND P0, PT, R10, R108.reuse, PT ;  /* 0x0000006c0a00720c */ /* 0x080fe20003f06270 */
[----:B------:R-:W-:Y:S01]  /*5150*/  VIADD R11, R110, 0xffffffa8 ;  /* 0xffffffa86e0b7836 */ /* 0x000fe20000000000 */
[-C--:B------:R-:W-:Y:S01]  /*5160*/  ISETP.GE.AND P6, PT, R10, R85.reuse, PT ;  /* 0x000000550a00720c */ /* 0x080fe20003fc6270 */
[----:B------:R-:W-:Y:S01]  /*5170*/  VIADD R10, R110, 0xffffffa9 ;  /* 0xffffffa96e0a7836 */ /* 0x000fe20000000000 */
[----:B------:R-:W-:Y:S01]  /*5180*/  ISETP.GE.AND P2, PT, R17, R108, PT ;  /* 0x0000006c1100720c */ /* 0x000fe20003f46270 */
[----:B------:R-:W-:Y:S01]  /*5190*/  FMUL.FTZ R106, R4, UR4 ;  /* 0x00000004046a7c20 */ /* 0x000fe20008410000 */
[----:B------:R-:W-:Y:S01]  /*51a0*/  FMUL.FTZ R5, R5, UR4 ;  /* 0x0000000405057c20 */ /* 0x000fe20008410000 */
[----:B------:R3:W4:Y:S01]  /*51b0*/  MUFU.TANH R134, R19 ;  /* 0x0000001300867308 */ /* 0x0007220000002400 */
[----:B------:R-:W-:Y:S01]  /*51c0*/  FSEL R138, R138, -INF , !P2 ;  /* 0xff8000008a8a7808 */ /* 0x000fe20005000000 */
[----:B------:R-:W-:Y:S01]  /*51d0*/  FMUL.FTZ R6, R6, UR4 ;  /* 0x0000000406067c20 */ /* 0x000fe20008410000 */
[-C--:B------:R-:W-:Y:S01]  /*51e0*/  ISETP.GE.AND P2, PT, R10, R85.reuse, PT ;  /* 0x000000550a00720c */ /* 0x080fe20003f46270 */
[----:B------:R-:W-:Y:S01]  /*51f0*/  FMUL.FTZ R7, R7, UR4 ;  /* 0x0000000407077c20 */ /* 0x000fe20008410000 */
[----:B-1----:R-:W-:Y:S01]  /*5200*/  FSEL R8, R91, -INF , !P3 ;  /* 0xff8000005b087808 */ /* 0x002fe20005800000 */
[----:B------:R-:W-:Y:S01]  /*5210*/  VIADD R4, R110, 0xffffffb1 ;  /* 0xffffffb16e047836 */ /* 0x000fe20000000000 */
[----:B------:R-:W-:Y:S01]  /*5220*/  ISETP.GE.AND P3, PT, R13, R85, PT ;  /* 0x000000550d00720c */ /* 0x000fe20003f66270 */
[----:B------:R-:W1:Y:S01]  /*5230*/  MUFU.TANH R120, R22 ;  /* 0x0000001600787308 */ /* 0x000e620000002400 */
[----:B--2---:R-:W-:-:S07]  /*5240*/  FSEL R142, R142, -INF , !P0 ;  /* 0xff8000008e8e7808 */ /* 0x004fce0004000000 */
[----:B------:R-:W-:Y:S01]  /*5250*/  MUFU.TANH R92, R92 ;  /* 0x0000005c005c7308 */ /* 0x000fe20000002400 */
[----:B---3--:R-:W-:Y:S01]  /*5260*/  VIADD R19, R110, 0xffffff99 ;  /* 0xffffff996e137836 */ /* 0x008fe20000000000 */
[----:B----4-:R-:W-:Y:S02]  /*5270*/  FSEL R134, R134, -INF , !P6 ;  /* 0xff80000086867808 */ /* 0x010fe40007000000 */
[----:B------:R-:W-:Y:S02]  /*5280*/  ISETP.GE.AND P6, PT, R4, R108, PT ;  /* 0x0000006c0400720c */ /* 0x000fe40003fc6270 */
[----:B------:R-:W-:Y:S02]  /*5290*/  ISETP.GE.AND P4, PT, R19, R85, PT ;  /* 0x000000551300720c */ /* 0x000fe40003f86270 */
[----:B------:R-:W2:Y:S01]  /*52a0*/  MUFU.TANH R104, R104 ;  /* 0x0000006800687308 */ /* 0x000ea20000002400 */
[----:B-1----:R-:W-:Y:S02]  /*52b0*/  FSEL R120, R120, -INF , !P3 ;  /* 0xff80000078787808 */ /* 0x002fe40005800000 */
[----:B------:R-:W-:-:S02]  /*52c0*/  FSEL R148, R148, -INF , !P4 ;  /* 0xff80000094947808 */ /* 0x000fc40006000000 */
[-C--:B------:R-:W-:Y:S01]  /*52d0*/  ISETP.GE.AND P4, PT, R10, R108.reuse, PT ;  /* 0x0000006c0a00720c */ /* 0x080fe20003f86270 */
[----:B------:R-:W-:Y:S01]  /*52e0*/  VIADD R10, R110, 0xffffffb0 ;  /* 0xffffffb06e0a7836 */ /* 0x000fe20000000000 */
[----:B------:R-:W-:Y:S01]  /*52f0*/  ISETP.GE.AND P3, PT, R11, R108, PT ;  /* 0x0000006c0b00720c */ /* 0x000fe20003f66270 */
[----:B------:R-:W1:Y:S03]  /*5300*/  MUFU.TANH R154, R25 ;  /* 0x00000019009a7308 */ /* 0x000e660000002400 */
[----:B------:R-:W-:-:S05]  /*5310*/  ISETP.GE.AND P0, PT, R10, R85, PT ;  /* 0x000000550a00720c */ /* 0x000fca0003f06270 */
[----:B------:R-:W3:Y:S01]  /*5320*/  MUFU.TANH R144, R144 ;  /* 0x0000009000907308 */ /* 0x000ee20000002400 */
[----:B--2---:R-:W-:Y:S02]  /*5330*/  FSEL R104, R104, -INF , !P0 ;  /* 0xff80000068687808 */ /* 0x004fe40004000000 */
[----:B------:R-:W-:-:S05]  /*5340*/  ISETP.GT.AND P0, PT, R88, R127, PT ;  /* 0x0000007f5800720c */ /* 0x000fca0003f04270 */
[----:B------:R-:W-:Y:S01]  /*5350*/  MUFU.TANH R114, R114 ;  /* 0x0000007200727308 */ /* 0x000fe20000002400 */
[----:B-1----:R-:W-:Y:S02]  /*5360*/  FSEL R154, R154, -INF , !P1 ;  /* 0xff8000009a9a7808 */ /* 0x002fe40004800000 */
[----:B------:R-:W-:-:S05]  /*5370*/  ISETP.GE.AND P1, PT, R17, R85, PT ;  /* 0x000000551100720c */ /* 0x000fca0003f26270 */
[----:B------:R1:W2:Y:S01]  /*5380*/  MUFU.TANH R136, R18 ;  /* 0x0000001200887308 */ /* 0x0002a20000002400 */
[----:B---3--:R-:W-:Y:S02]  /*5390*/  FSEL R144, R144, -INF , !P3 ;  /* 0xff80000090907808 */ /* 0x008fe40005800000 */
[----:B------:R-:W-:Y:S01]  /*53a0*/  ISETP.GE.AND P3, PT, R4, R85, PT ;  /* 0x000000550400720c */ /* 0x000fe20003f66270 */
[C---:B------:R-:W-:Y:S02]  /*53b0*/  VIADD R4, R110.reuse, 0xffffffb8 ;  /* 0xffffffb86e047836 */ /* 0x040fe40000000000 */
[----:B------:R-:W-:Y:S02]  /*53c0*/  VIADD R110, R110, 0xffffffb9 ;  /* 0xffffffb96e6e7836 */ /* 0x000fe40000000000 */
[----:B------:R-:W3:Y:S08]  /*53d0*/  MUFU.TANH R146, R146 ;  /* 0x0000009200927308 */ /* 0x000ef00000002400 */
[----:B------:R-:W4:Y:S01]  /*53e0*/  MUFU.TANH R116, R116 ;  /* 0x0000007400747308 */ /* 0x000f220000002400 */
[----:B-1----:R-:W-:-:S02]  /*53f0*/  FSEL R18, R92, -INF , !P5 ;  /* 0xff8000005c127808 */ /* 0x002fc40006800000 */
[-C--:B------:R-:W-:Y:S02]  /*5400*/  ISETP.GE.AND P5, PT, R19, R108.reuse, PT ;  /* 0x0000006c1300720c */ /* 0x080fe40003fa6270 */
[----:B--2---:R-:W-:Y:S02]  /*5410*/  FSEL R136, R136, -INF , !P1 ;  /* 0xff80000088887808 */ /* 0x004fe40004800000 */
[----:B------:R-:W-:Y:S01]  /*5420*/  FSEL R114, R114, -INF , !P5 ;  /* 0xff80000072727808 */ /* 0x000fe20006800000 */
[----:B------:R-:W1:Y:S01]  /*5430*/  MUFU.TANH R118, R118 ;  /* 0x0000007600767308 */ /* 0x000e620000002400 */
[----:B------:R-:W-:Y:S02]  /*5440*/  ISETP.GE.AND P5, PT, R11, R85, PT ;  /* 0x000000550b00720c */ /* 0x000fe40003fa6270 */
[----:B------:R-:W-:Y:S02]  /*5450*/  ISETP.GE.AND P1, PT, R10, R108, PT ;  /* 0x0000006c0a00720c */ /* 0x000fe40003f26270 */
[----:B---3--:R-:W-:-:S02]  /*5460*/  FSEL R146, R146, -INF , !P4 ;  /* 0xff80000092927808 */ /* 0x008fc40006000000 */
[-C--:B------:R-:W-:Y:S01]  /*5470*/  ISETP.GE.AND P4, PT, R110, R108.reuse, PT ;  /* 0x0000006c6e00720c */ /* 0x080fe20003f86270 */
        /* <DEDUP_REMOVED lines=83> */
.L_x_4871:
[----:B------:R-:W-:Y:S01]  /*59b0*/  UMOV UR4, URZ ;  /* 0x000000ff00047c82 */ /* 0x000fe20008000000 */
[----:B------:R-:W-:Y:S01]  /*59c0*/  IMAD.SHL.U32 R4, R86, 0x40, RZ ;  /* 0x0000004056047824 */ /* 0x000fe200078e00ff */
[----:B------:R-:W-:-:S05]  /*59d0*/  IADD3 R5, P1, PT, RZ, -UR4, RZ ;  /* 0x80000004ff057c10 */ /* 0x000fca000ff3e0ff */
[----:B------:R-:W-:-:S05]  /*59e0*/  IMAD.X R4, RZ, RZ, ~R4, P1 ;  /* 0x000000ffff047224 */ /* 0x000fca00008e0e04 */
[----:B------:R-:W-:-:S04]  /*59f0*/  SHF.R.S64 R5, R5, 0x1f, R4 ;  /* 0x0000001f05057819 */ /* 0x000fc80000001004 */
[----:B------:R-:W-:-:S04]  /*5a00*/  IADD3 R128, P1, PT, R5, R128, RZ ;  /* 0x0000008005807210 */ /* 0x000fc80007f3e0ff */
[----:B------:R-:W-:-:S09]  /*5a10*/  LEA.HI.X.SX32 R129, R4, R129, 0x1, P1 ;  /* 0x0000008104817211 */ /* 0x000fd200008f0eff */
.L_x_4872:
        /* <DEDUP_REMOVED lines=12> */
.L_x_4870:
        /* <DEDUP_REMOVED lines=18> */
[----:B------:R-:W1:Y:S04]  /*5c00*/  SHFL.BFLY PT, R4, R7, 0x2, 0x1f ;  /* 0x0c401f0007047f89 */ /* 0x000e6800000e0000 */
[----:B------:R-:W3:Y:S04]  /*5c10*/  SHFL.BFLY PT, R5, R6, 0x2, 0x1f ;  /* 0x0c401f0006057f89 */ /* 0x000ee800000e0000 */
[----:B------:R-:W-:Y:S01]  /*5c20*/  LDSM.16.MT88.4 R28, [R91+0x7000] ;  /* 0x007000005b1c783b */ /* 0x000fe20000004200 */
[----:B-1----:R-:W-:-:S02]  /*5c30*/  FMNMX.FTZ R4, R7, R4, !PT ;  /* 0x0000000407047209 */ /* 0x002fc40007810000 */
[----:B---3--:R-:W-:-:S03]  /*5c40*/  FMNMX.FTZ R5, R6, R5, !PT ;  /* 0x0000000506057209 */ /* 0x008fc60007810000 */
[----:B------:R-:W1:Y:S04]  /*5c50*/  SHFL.BFLY PT, R89, R4, 0x1, 0x1f ;  /* 0x0c201f0004597f89 */ /* 0x000e6800000e0000 */
[----:B------:R-:W3:Y:S01]  /*5c60*/  SHFL.BFLY PT, R2, R5, 0x1, 0x1f ;  /* 0x0c201f0005027f89 */ /* 0x000ee200000e0000 */
[----:B-1----:R-:W-:Y:S02]  /*5c70*/  FMNMX.FTZ R89, R4, R89, !PT ;  /* 0x0000005904597209 */ /* 0x002fe40007810000 */
[----:B------:R-:W-:Y:S02]  /*5c80*/  IADD3 R4, PT, PT, R91, 0x6000, RZ ;  /* 0x000060005b047810 */ /* 0x000fe40007ffe0ff */
[C---:B------:R-:W-:Y:S01]  /*5c90*/  FSETP.NEU.FTZ.AND P2, PT, R89.reuse, -INF , PT ;  /* 0xff8000005900780b */ /* 0x040fe20003f5d000 */
[----:B--2---:R-:W-:Y:S01]  /*5ca0*/  FMUL.FTZ R103, R89, UR4 ;  /* 0x0000000459677c20 */ /* 0x004fe20008410000 */
        /* <DEDUP_REMOVED lines=15> */
[--C-:B------:R-:W-:Y:S01]  /*5da0*/  FFMA.FTZ R92, R12, UR4, -R87.reuse ;  /* 0x000000040c5c7c23 */ /* 0x100fe20008010857 */
[----:B------:R-:W-:Y:S01]  /*5db0*/  FMUL.FTZ R85, R85, UR4 ;  /* 0x0000000455557c20 */ /* 0x000fe20008410000 */
[----:B------:R-:W-:Y:S01]  /*5dc0*/  FMUL.FTZ R84, R84, UR4 ;  /* 0x0000000454547c20 */ /* 0x000fe20008410000 */
[----:B------:R-:W-:Y:S01]  /*5dd0*/  FFMA.FTZ R96, R18, UR4, -R87 ;  /* 0x0000000412607c23 */ /* 0x000fe20008010857 */
[----:B------:R-:W-:Y:S01]  /*5de0*/  MUFU.EX2 R98, R98 ;  /* 0x0000006200627308 */ /* 0x000fe20000000800 */
[----:B------:R-:W-:Y:S01]  /*5df0*/  LOP3.LUT P1, RZ, R90, 0x4, RZ, 0xc0, !PT ;  /* 0x000000045aff7812 */ /* 0x000fe2000782c0ff */
[----:B------:R-:W1:Y:S01]  /*5e00*/  LDSM.16.MT88.4 R12, [R91+0x6000] ;  /* 0x006000005b0c783b */ /* 0x000e620000004200 */
[----:B------:R-:W-:Y:S01]  /*5e10*/  IADD3 R3, PT, PT, R91, 0x6020, RZ ;  /* 0x000060205b037810 */ /* 0x000fe20007ffe0ff */
[--C-:B------:R-:W-:Y:S01]  /*5e20*/  FFMA.FTZ R112, R112, UR4, -R103.reuse ;  /* 0x0000000470707c23 */ /* 0x100fe20008010867 */
[--C-:B------:R-:W-:Y:S01]  /*5e30*/  FFMA.FTZ R107, R154, UR4, -R103.reuse ;  /* 0x000000049a6b7c23 */ /* 0x100fe20008010867 */
[--C-:B------:R-:W-:Y:S01]  /*5e40*/  FFMA.FTZ R105, R152, UR4, -R103.reuse ;  /* 0x0000000498697c23 */ /* 0x100fe20008010867 */
[----:B------:R-:W-:Y:S01]  /*5e50*/  FFMA.FTZ R114, R114, UR4, -R103 ;  /* 0x0000000472727c23 */ /* 0x000fe20008010867 */
[----:B------:R-:W2:Y:S01]  /*5e60*/  MUFU.EX2 R97, R97 ;  /* 0x0000006100617308 */ /* 0x000ea20000000800 */
[--C-:B------:R-:W-:Y:S01]  /*5e70*/  FFMA.FTZ R109, R150, UR4, -R87.reuse ;  /* 0x00000004966d7c23 */ /* 0x100fe20008010857 */
[--C-:B------:R-:W-:Y:S01]  /*5e80*/  FFMA.FTZ R122, R122, UR4, -R87.reuse ;  /* 0x000000047a7a7c23 */ /* 0x100fe20008010857 */
[--C-:B------:R-:W-:Y:S01]  /*5e90*/  FFMA.FTZ R120, R120, UR4, -R87.reuse ;  /* 0x0000000478787c23 */ /* 0x100fe20008010857 */
[----:B------:R-:W-:Y:S01]  /*5ea0*/  FFMA.FTZ R111, R148, UR4, -R87 ;  /* 0x00000004946f7c23 */ /* 0x000fe20008010857 */
[----:B------:R-:W-:Y:S01]  /*5eb0*/  FFMA.FTZ R148, R138, UR4, -R103 ;  /* 0x000000048a947c23 */ /* 0x000fe20008010867 */
[----:B------:R-:W-:Y:S01]  /*5ec0*/  @P1 IADD3 R3, PT, PT, R4, -0x20, RZ ;  /* 0xffffffe004031810 */ /* 0x000fe20007ffe0ff */
[----:B------:R-:W-:Y:S01]  /*5ed0*/  FFMA.FTZ R119, R116, UR4, -R87 ;  /* 0x0000000474777c23 */ /* 0x000fe20008010857 */
[----:B------:R-:W-:Y:S01]  /*5ee0*/  MUFU.EX2 R94, R94 ;  /* 0x0000005e005e7308 */ /* 0x000fe20000000800 */
[--C-:B------:R-:W-:Y:S01]  /*5ef0*/  FFMA.FTZ R115, R142, UR4, -R103.reuse ;  /* 0x000000048e737c23 */ /* 0x100fe20008010867 */
[--C-:B------:R-:W-:Y:S01]  /*5f00*/  FFMA.FTZ R138, R144, UR4, -R103.reuse ;  /* 0x00000004908a7c23 */ /* 0x100fe20008010867 */
[----:B------:R-:W3:Y:S01]  /*5f10*/  LDSM.16.MT88.4 R20, [R3] ;  /* 0x000000000314783b */ /* 0x000ee20000004200 */
[----:B------:R-:W-:Y:S01]  /*5f20*/  FFMA.FTZ R113, R146, UR4, -R103 ;  /* 0x0000000492717c23 */ /* 0x000fe20008010867 */
[--C-:B------:R-:W-:Y:S01]  /*5f30*/  FFMA.FTZ R117, R136, UR4, -R87.reuse ;  /* 0x0000000488757c23 */ /* 0x100fe20008010857 */
[--C-:B------:R-:W-:Y:S01]  /*5f40*/  FFMA.FTZ R134, R134, UR4, -R87.reuse ;  /* 0x0000000486867c23 */ /* 0x100fe20008010857 */
[----:B------:R-:W-:Y:S01]  /*5f50*/  FFMA.FTZ R116, R118, UR4, -R87 ;  /* 0x0000000476747c23 */ /* 0x000fe20008010857 */
[----:B------:R-:W4:Y:S01]  /*5f60*/  MUFU.EX2 R93, R93 ;  /* 0x0000005d005d7308 */ /* 0x000f220000000800 */
[----:B--2---:R-:W-:Y:S01]  /*5f70*/  F2FP.BF16.F32.PACK_AB R4, R97, R98 ;  /* 0x000000626104723e */ /* 0x004fe200000010ff */
        /* <DEDUP_REMOVED lines=8> */
[----:B------:R-:W-:-:S06]  /*6000*/  FFMA.FTZ R99, R99, UR4, -R87 ;  /* 0x0000000463637c23 */ /* 0x000fcc0008010857 */
        /* <DEDUP_REMOVED lines=21> */
[----:B------:R-:W2:Y:S01]  /*6160*/  LDSM.16.MT88.4 R64, [R3+0x1000] ;  /* 0x001000000340783b */ /* 0x000ea20000004200 */
[-C--:B------:R-:W-:Y:S01]  /*6170*/  FMUL.FTZ R10, R82, R84.reuse ;  /* 0x00000054520a7220 */ /* 0x080fe20000410000 */
[----:B-----5:R-:W-:Y:S01]  /*6180*/  F2FP.BF16.F32.PACK_AB R7, R96, R95 ;  /* 0x0000005f6007723e */ /* 0x020fe200000010ff */
[-C--:B------:R-:W-:Y:S01]  /*6190*/  FMUL.FTZ R11, R83, R84.reuse ;  /* 0x00000054530b7220 */ /* 0x080fe20000410000 */
[----:B------:R-:W-:Y:S01]  /*61a0*/  LDSM.16.MT88.4 R56, [R3+0x2000] ;  /* 0x002000000338783b */ /* 0x000fe20000004200 */
[-C--:B------:R-:W-:Y:S01]  /*61b0*/  FMUL.FTZ R16, R72, R85.reuse ;  /* 0x0000005548107220 */ /* 0x080fe20000410000 */
[-C--:B------:R-:W-:Y:S01]  /*61c0*/  FMUL.FTZ R17, R73, R85.reuse ;  /* 0x0000005549117220 */ /* 0x080fe20000410000 */
[-C--:B------:R-:W-:Y:S01]  /*61d0*/  FMUL.FTZ R18, R74, R84.reuse ;  /* 0x000000544a127220 */ /* 0x080fe20000410000 */
[-C--:B------:R-:W-:Y:S01]  /*61e0*/  FMUL.FTZ R19, R75, R84.reuse ;  /* 0x000000544b137220 */ /* 0x080fe20000410000 */
[C---:B------:R-:W-:Y:S01]  /*61f0*/  HMMA.16816.F32.BF16 R24, R4.reuse, R28, R24 ;  /* 0x0000001c0418723c */ /* 0x040fe20000041818 */
[-C--:B------:R-:W-:Y:S01]  /*6200*/  FMUL.FTZ R76, R76, R85.reuse ;  /* 0x000000554c4c7220 */ /* 0x080fe20000410000 */
[-C--:B------:R-:W-:Y:S01]  /*6210*/  FMUL.FTZ R77, R77, R85.reuse ;  /* 0x000000554d4d7220 */ /* 0x080fe20000410000 */
[-C--:B------:R-:W-:Y:S01]  /*6220*/  FMUL.FTZ R78, R78, R84.reuse ;  /* 0x000000544e4e7220 */ /* 0x080fe20000410000 */
[-C--:B------:R-:W-:Y:S01]  /*6230*/  FMUL.FTZ R79, R79, R84.reuse ;  /* 0x000000544f4f7220 */ /* 0x080fe20000410000 */
[-C--:B------:R-:W-:Y:S01]  /*6240*/  FMUL.FTZ R68, R68, R85.reuse ;  /* 0x0000005544447220 */ /* 0x080fe20000410000 */
[-C--:B------:R-:W-:Y:S01]  /*6250*/  FMUL.FTZ R69, R69, R85.reuse ;  /* 0x0000005545457220 */ /* 0x080fe20000410000 */
[-C--:B------:R-:W-:Y:S01]  /*6260*/  FMUL.FTZ R70, R70, R84.reuse ;  /* 0x0000005446467220 */ /* 0x080fe20000410000 */
[C---:B------:R-:W-:Y:S01]  /*6270*/  HMMA.16816.F32.BF16 R28, R4.reuse, R30, R60 ;  /* 0x0000001e041c723c */ /* 0x040fe2000004183c */
[----:B------:R-:W4:Y:S01]  /*6280*/  LDSM.16.MT88.4 R60, [R91+0x8000] ;  /* 0x008000005b3c783b */ /* 0x000f220000004200 */
        /* <DEDUP_REMOVED lines=21> */
[----:B-1----:R-:W-:Y:S01]  /*63e0*/  HMMA.16816.F32.BF16 R8, R4, R12, R8 ;  /* 0x0000000c0408723c */ /* 0x002fe20000041808 */
[----:B------:R-:W-:Y:S01]  /*63f0*/  MUFU.EX2 R112, R112 ;  /* 0x0000007000707308 */ /* 0x000fe20000000800 */
[----:B------:R-:W-:Y:S01]  /*6400*/  FFMA.FTZ R98, R143, R85, R98 ;  /* 0x000000558f627223 */ /* 0x000fe20000010062 */
[----:B------:R-:W-:-:S02]  /*6410*/  FFMA.FTZ R139, R139, R84, R86 ;  /* 0x000000548b8b7223 */ /* 0x000fc40000010056 */
[----:B------:R-:W-:Y:S01]  /*6420*/  LDSM.16.MT88.4 R84, [R3+0x1c00] ;  /* 0x001c00000354783b */ /* 0x000fe20000004200 */
[----:B------:R-:W-:Y:S01]  /*6430*/  FADD.FTZ R97, R97, R98 ;  /* 0x0000006261617221 */ /* 0x000fe20000010000 */
[----:B------:R-:W-:Y:S01]  /*6440*/  FADD.FTZ R92, R92, R139 ;  /* 0x0000008b5c5c7221 */ /* 0x000fe20000010000 */
[----:B---3--:R-:W-:Y:S01]  /*6450*/  HMMA.16816.F32.BF16 R16, R4, R20, R16 ;  /* 0x000000140410723c */ /* 0x008fe20000041810 */
[----:B------:R-:W1:Y:S01]  /*6460*/  MUFU.EX2 R107, R107 ;  /* 0x0000006b006b7308 */ /* 0x000e620000000800 */
[----:B------:R-:W-:Y:S01]  /*6470*/  FADD.FTZ R94, R94, R97 ;  /* 0x000000615e5e7221 */ /* 0x000fe20000010000 */
[----:B------:R-:W-:-:S03]  /*6480*/  FADD.FTZ R95, R95, R92 ;  /* 0x0000005c5f5f7221 */ /* 0x000fc60000010000 */
[----:B------:R-:W-:Y:S01]  /*6490*/  FADD.FTZ R93, R93, R94 ;  /* 0x0000005e5d5d7221 */ /* 0x000fe20000010000 */
[----:B------:R-:W-:Y:S01]  /*64a0*/  FADD.FTZ R96, R96, R95 ;  /* 0x0000005f60607221 */ /* 0x000fe20000010000 */
[C---:B------:R-:W-:Y:S01]  /*64b0*/  HMMA.16816.F32.BF16 R12, R4.reuse, R14, R76 ;  /* 0x0000000e040c723c */ /* 0x040fe2000004184c */
[----:B------:R-:W-:Y:S01]  /*64c0*/  MUFU.EX2 R105, R105 ;  /* 0x0000006900697308 */ /* 0x000fe20000000800 */
[----:B------:R-:W-:Y:S06]  /*64d0*/  LDSM.16.MT88.4 R76, [R91+0x6c00] ;  /* 0x006c00005b4c783b */ /* 0x000fec0000004200 */
[C---:B------:R-:W-:Y:S01]  /*64e0*/  HMMA.16816.F32.BF16 R20, R4.reuse, R22, R68 ;  /* 0x000000160414723c */ /* 0x040fe20000041844 */
[----:B------:R-:W-:Y:S01]  /*64f0*/  MUFU.EX2 R114, R114 ;  /* 0x0000007200727308 */ /* 0x000fe20000000800 */
[----:B------:R-:W-:Y:S06]  /*6500*/  LDSM.16.MT88.4 R68, [R3+0xc00] ;  /* 0x000c00000344783b */ /* 0x000fec0000004200 */
[C---:B--2---:R-:W-:Y:S01]  /*6510*/  HMMA.16816.F32.BF16 R32, R4.reuse, R64, R32 ;  /* 0x000000400420723c */ /* 0x044fe20000041820 */
[----:B------:R-:W-:Y:S07]  /*6520*/  MUFU.EX2 R109, R109 ;  /* 0x0000006d006d7308 */ /* 0x000fee0000000800 */
[C---:B------:R-:W-:Y:S01]  /*6530*/  HMMA.16816.F32.BF16 R52, R4.reuse, R66, R52 ;  /* 0x000000420434723c */ /* 0x040fe20000041834 */
[----:B------:R-:W2:Y:S01]  /*6540*/  MUFU.EX2 R122, R122 ;  /* 0x0000007a007a7308 */ /* 0x000ea20000000800 */
[----:B------:R-:W-:Y:S06]  /*6550*/  LDSM.16.MT88.4 R64, [R91+0x6800] ;  /* 0x006800005b40783b */ /* 0x000fec0000004200 */
[C---:B----4-:R-:W-:Y:S01]  /*6560*/  HMMA.16816.F32.BF16 R36, R4.reuse, R60, R36 ;  /* 0x0000003c0424723c */ /* 0x050fe20000041824 */
[----:B------:R-:W-:Y:S07]  /*6570*/  MUFU.EX2 R120, R120 ;  /* 0x0000007800787308 */ /* 0x000fee0000000800 */
[C---:B------:R-:W-:Y:S01]  /*6580*/  HMMA.16816.F32.BF16 R40, R4.reuse, R62, R40 ;  /* 0x0000003e0428723c */ /* 0x040fe20000041828 */
[----:B------:R-:W3:Y:S01]  /*6590*/  LDSM.16.MT88.4 R60, [R91+0x6400] ;  /* 0x006400005b3c783b */ /* 0x000ee20000004200 */
[----:B------:R-:W4:Y:S06]  /*65a0*/  MUFU.EX2 R111, R111 ;  /* 0x0000006f006f7308 */ /* 0x000f2c0000000800 */
[C---:B------:R-:W-:Y:S02]  /*65b0*/  HMMA.16816.F32.BF16 R44, R4.reuse, R56, R44 ;  /* 0x00000038042c723c */ /* 0x040fe4000004182c */
[----:B------:R-:W-:Y:S06]  /*65c0*/  MUFU.EX2 R148, R148 ;  /* 0x0000009400947308 */ /* 0x000fec0000000800 */
[----:B------:R-:W-:Y:S01]  /*65d0*/  HMMA.16816.F32.BF16 R4, R4, R58, R48 ;  /* 0x0000003a0404723c */ /* 0x000fe20000041830 */
[----:B------:R-:W5:Y:S01]  /*65e0*/  LDSM.16.MT88.4 R56, [R3+0x400] ;  /* 0x000400000338783b */ /* 0x000f620000004200 */
[----:B-1----:R-:W-:Y:S01]  /*65f0*/  F2FP.BF16.F32.PACK_AB R48, R107, R112 ;  /* 0x000000706b30723e */ /* 0x002fe200000010ff */
[----:B------:R-:W1:Y:S01]  /*6600*/  MUFU.EX2 R115, R115 ;  /* 0x0000007300737308 */ /* 0x000e620000000800 */
[----:B--2---:R-:W-:Y:S01]  /*6610*/  F2FP.BF16.F32.PACK_AB R49, R122, R109 ;  /* 0x0000006d7a31723e */ /* 0x004fe200000010ff */
[----:B------:R-:W-:Y:S01]  /*6620*/  FADD.FTZ R112, R112, R93 ;  /* 0x0000005d70707221 */ /* 0x000fe20000010000 */
[----:B------:R-:W-:Y:S01]  /*6630*/  F2FP.BF16.F32.PACK_AB R50, R114, R105 ;  /* 0x000000697232723e */ /* 0x000fe200000010ff */
[----:B------:R-:W-:Y:S01]  /*6640*/  FADD.FTZ R109, R109, R96 ;  /* 0x000000606d6d7221 */ /* 0x000fe20000010000 */
[----:B----4-:R-:W-:Y:S01]  /*6650*/  F2FP.BF16.F32.PACK_AB R51, R111, R120 ;  /* 0x000000786f33723e */ /* 0x010fe200000010ff */
[----:B------:R-:W-:-:S02]  /*6660*/  FADD.FTZ R112, R107, R112 ;  /* 0x000000706b707221 */ /* 0x000fc40000010000 */
[----:B------:R-:W-:Y:S01]  /*6670*/  MUFU.EX2 R138, R138 ;  /* 0x0000008a008a7308 */ /* 0x000fe20000000800 */
[----:B------:R-:W-:Y:S01]  /*6680*/  FADD.FTZ R109, R122, R109 ;  /* 0x0000006d7a6d7221 */ /* 0x000fe20000010000 */
[----:B------:R-:W-:-:S03]  /*6690*/  FADD.FTZ R105, R105, R112 ;  /* 0x0000007069697221 */ /* 0x000fc60000010000 */
[----:B------:R-:W-:Y:S01]  /*66a0*/  FADD.FTZ R120, R120, R109 ;  /* 0x0000006d78787221 */ /* 0x000fe20000010000 */
[----:B------:R-:W-:Y:S02]  /*66b0*/  FADD.FTZ R105, R114, R105 ;  /* 0x0000006972697221 */ /* 0x000fe40000010000 */
[----:B------:R-:W-:Y:S01]  /*66c0*/  MUFU.EX2 R113, R113 ;  /* 0x0000007100717308 */ /* 0x000fe20000000800 */
[----:B------:R-:W-:Y:S01]  /*66d0*/  FADD.FTZ R120, R111, R120 ;  /* 0x000000786f787221 */ /* 0x000fe20000010000 */
[C---:B---3--:R-:W-:Y:S06]  /*66e0*/  HMMA.16816.F32.BF16 R8, R48.reuse, R60, R8 ;  /* 0x0000003c3008723c */ /* 0x048fec0000041808 */
[----:B------:R-:W-:Y:S02]  /*66f0*/  MUFU.EX2 R117, R117 ;  /* 0x0000007500757308 */ /* 0x000fe40000000800 */
[C---:B------:R-:W-:Y:S01]  /*6700*/  HMMA.16816.F32.BF16 R12, R48.reuse, R62, R12 ;  /* 0x0000003e300c723c */ /* 0x040fe2000004180c */
[----:B------:R-:W2:Y:S05]  /*6710*/  LDSM.16.MT88.4 R60, [R91+0x7400] ;  /* 0x007400005b3c783b */ /* 0x000eaa0000004200 */
[----:B------:R-:W3:Y:S02]  /*6720*/  MUFU.EX2 R134, R134 ;  /* 0x0000008600867308 */ /* 0x000ee40000000800 */
[C---:B-----5:R-:W-:Y:S06]  /*6730*/  HMMA.16816.F32.BF16 R16, R48.reuse, R56, R16 ;  /* 0x000000383010723c */ /* 0x060fec0000041810 */
[----:B------:R-:W-:Y:S02]  /*6740*/  MUFU.EX2 R119, R119 ;  /* 0x0000007700777308 */ /* 0x000fe40000000800 */
[C---:B------:R-:W-:Y:S01]  /*6750*/  HMMA.16816.F32.BF16 R20, R48.reuse, R58, R20 ;  /* 0x0000003a3014723c */ /* 0x040fe20000041814 */
[----:B------:R-:W4:Y:S05]  /*6760*/  LDSM.16.MT88.4 R56, [R3+0x1400] ;  /* 0x001400000338783b */ /* 0x000f2a0000004200 */
        /* <DEDUP_REMOVED lines=12> */
[----:B------:R-:W5:Y:S08]  /*6830*/  MUFU.EX2 R102, R102 ;  /* 0x0000006600667308 */ /* 0x000f700000000800 */
[----:B------:R-:W-:Y:S08]  /*6840*/  MUFU.EX2 R100, R100 ;  /* 0x0000006400647308 */ /* 0x000ff00000000800 */
[----:B------:R-:W5:Y:S01]  /*6850*/  MUFU.EX2 R99, R99 ;  /* 0x0000006300637308 */ /* 0x000f620000000800 */
[C---:B--2---:R-:W-:Y:S08]  /*6860*/  HMMA.16816.F32.BF16 R36, R48.reuse, R60, R36 ;  /* 0x0000003c3024723c */ /* 0x044ff00000041824 */
[C---:B------:R-:W-:Y:S01]  /*6870*/  HMMA.16816.F32.BF16 R40, R48.reuse, R62, R40 ;  /* 0x0000003e3028723c */ /* 0x040fe20000041828 */
[----:B------:R-:W2:Y:S07]  /*6880*/  LDSM.16.MT88.4 R60, [R3+0x800] ;  /* 0x00080000033c783b */ /* 0x000eae0000004200 */
[C---:B----4-:R-:W-:Y:S08]  /*6890*/  HMMA.16816.F32.BF16 R44, R48.reuse, R56, R44 ;  /* 0x00000038302c723c */ /* 0x050ff0000004182c */
[----:B------:R-:W-:Y:S01]  /*68a0*/  HMMA.16816.F32.BF16 R4, R48, R58, R4 ;  /* 0x0000003a3004723c */ /* 0x000fe20000041804 */
[----:B------:R-:W4:Y:S01]  /*68b0*/  LDSM.16.MT88.4 R56, [R91+0x7800] ;  /* 0x007800005b38783b */ /* 0x000f220000004200 */
[----:B-1----:R-:W-:Y:S01]  /*68c0*/  F2FP.BF16.F32.PACK_AB R48, R115, R148 ;  /* 0x000000947330723e */ /* 0x002fe200000010ff */
        /* <DEDUP_REMOVED lines=11> */
[----:B------:R-:W-:Y:S01]  /*6980*/  FADD.FTZ R116, R116, R119 ;  /* 0x0000007774747221 */ /* 0x000fe20000010000 */
[----:B------:R-:W-:-:S05]  /*6990*/  @P0 IADD3 R138, PT, PT, R0, -0x3, RZ ;  /* 0xfffffffd008a0810 */ /* 0x000fca0007ffe0ff */
        /* <DEDUP_REMOVED lines=11> */
[C---:B------:R-:W-:Y:S01]  /*6a50*/  HMMA.16816.F32.BF16 R40, R48.reuse, R62, R40 ;  /* 0x0000003e3028723c */ /* 0x040fe20000041828 */
[----:B------:R-:W1:Y:S07]  /*6a60*/  LDSM.16.MT88.4 R60, [R91+0x7c00] ;  /* 0x007c00005b3c783b */ /* 0x000e6e0000004200 */
[C---:B---3--:R-:W-:Y:S08]  /*6a70*/  HMMA.16816.F32.BF16 R44, R48.reuse, R56, R44 ;  /* 0x00000038302c723c */ /* 0x048ff0000004182c */
[----:B------:R-:W-:Y:S01]  /*6a80*/  HMMA.16816.F32.BF16 R4, R48, R58, R4 ;  /* 0x0000003a3004723c */ /* 0x000fe20000041804 */
[----:B------:R-:W-:Y:S01]  /*6a90*/  F2FP.BF16.F32.PACK_AB R48, R121, R108 ;  /* 0x0000006c7930723e */ /* 0x000fe200000010ff */
[----:B------:R-:W-:Y:S01]  /*6aa0*/  FADD.FTZ R108, R108, R113 ;  /* 0x000000716c6c7221 */ /* 0x000fe20000010000 */
[C---:B------:R-:W-:Y:S01]  /*6ab0*/  F2FP.BF16.F32.PACK_AB R49, R102.reuse, R103 ;  /* 0x000000676631723e */ /* 0x040fe200000010ff */
        /* <DEDUP_REMOVED lines=8> */
[----:B------:R2:W-:Y:S01]  /*6b40*/  LDSM.16.MT88.4 R8, [R3+0x2c00] ;  /* 0x002c00000308783b */ /* 0x0005e20000004200 */
[----:B------:R-:W-:Y:S01]  /*6b50*/  FADD.FTZ R143, R101, R106 ;  /* 0x0000006a658f7221 */ /* 0x000fe20000010000 */
[----:B------:R-:W-:-:S05]  /*6b60*/  FADD.FTZ R139, R99, R100 ;  /* 0x00000064638b7221 */ /* 0x000fca0000010000 */
[C---:B------:R-:W-:Y:S01]  /*6b70*/  HMMA.16816.F32.BF16 R76, R48.reuse, R78, R12 ;  /* 0x0000004e304c723c */ /* 0x040fe2000004180c */
[----:B------:R-:W3:Y:S07]  /*6b80*/  LDSM.16.MT88.4 R12, [R91+0x8c00] ;  /* 0x008c00005b0c783b */ /* 0x000eee0000004200 */
[C---:B------:R-:W-:Y:S08]  /*6b90*/  HMMA.16816.F32.BF16 R72, R48.reuse, R68, R16 ;  /* 0x000000443048723c */ /* 0x040ff00000041810 */
[----:B-1----:R-:W-:Y:S01]  /*6ba0*/  HMMA.16816.F32.BF16 R64, R48, R60, R24 ;  /* 0x0000003c3040723c */ /* 0x002fe20000041818 */
[----:B--2---:R-:W-:-:S02]  /*6bb0*/  MOV R3, R2 ;  /* 0x0000000200037202 */ /* 0x004fc40000000f00 */
[----:B------:R-:W-:-:S05]  /*6bc0*/  @P0 MOV R3, R2 ;  /* 0x0000000200030202 */ /* 0x000fca0000000f00 */
[----:B------:R-:W-:Y:S01]  /*6bd0*/  HMMA.16816.F32.BF16 R68, R48, R70, R20 ;  /* 0x000000463044723c */ /* 0x000fe20000041814 */
[----:B------:R-:W-:-:S07]  /*6be0*/  MOV R20, R88 ;  /* 0x0000005800147202 */ /* 0x000fce0000000f00 */
[C---:B------:R-:W-:Y:S08]  /*6bf0*/  HMMA.16816.F32.BF16 R60, R48.reuse, R62, R28 ;  /* 0x0000003e303c723c */ /* 0x040ff0000004181c */
[----:B------:R-:W-:Y:S01]  /*6c00*/  HMMA.16816.F32.BF16 R56, R48, R84, R32 ;  /* 0x000000543038723c */ /* 0x000fe20000041820 */
[-C--:B------:R-:W-:Y:S02]  /*6c10*/  MOV R84, R89.reuse ;  /* 0x0000005900547202 */ /* 0x080fe40000000f00 */
[----:B------:R-:W-:-:S05]  /*6c20*/  @P0 MOV R84, R89 ;  /* 0x0000005900540202 */ /* 0x000fca0000000f00 */
[C---:B------:R-:W-:Y:S08]  /*6c30*/  HMMA.16816.F32.BF16 R52, R48.reuse, R86, R52 ;  /* 0x000000563034723c */ /* 0x040ff00000041834 */
[C---:B---3--:R-:W-:Y:S08]  /*6c40*/  HMMA.16816.F32.BF16 R36, R48.reuse, R12, R36 ;  /* 0x0000000c3024723c */ /* 0x048ff00000041824 */
[C---:B------:R-:W-:Y:S08]  /*6c50*/  HMMA.16816.F32.BF16 R40, R48.reuse, R14, R40 ;  /* 0x0000000e3028723c */ /* 0x040ff00000041828 */
[C---:B------:R-:W-:Y:S08]  /*6c60*/  HMMA.16816.F32.BF16 R44, R48.reuse, R8, R44 ;  /* 0x00000008302c723c */ /* 0x040ff0000004182c */
[----:B------:R-:W-:Y:S01]  /*6c70*/  HMMA.16816.F32.BF16 R48, R48, R10, R4 ;  /* 0x0000000a3030723c */ /* 0x000fe20000041804 */
[----:B------:R-:W-:-:S04]  /*6c80*/  NOP ;  /* 0x0000000000007918 */ /* 0x000fc80000000000 */
[----:B------:R-:W-:-:S15]  /*6c90*/  @P0 BRA `(.L_x_4873) ;  /* 0x0000000000040947 */ /* 0x000fde0003800000 */
.L_x_4867:
[----:B------:R-:W-:-:S07]  /*6ca0*/  IADD3 R138, PT, PT, R20, -0x1, RZ ;  /* 0xffffffff148a7810 */ /* 0x000fce0007ffe0ff */
.L_x_4873:
        /* <DEDUP_REMOVED lines=18> */
.L_x_4878:
        /* <DEDUP_REMOVED lines=81> */
.L_x_4875:
        /* <DEDUP_REMOVED lines=10> */
[----:B------:R-:W-:Y:S02]  /*7380*/  IADD3 R138, PT, PT, R138, -0x1, RZ ;  /* 0xffffffff8a8a7810 */ /* 0x000fe40007ffe0ff */
[----:B------:R-:W-:Y:S03]  /*7390*/  SEL R3, R3, 0xffffffe0, !P0 ;  /* 0xffffffe003037807 */ /* 0x000fe60004000000 */
[----:B------:R-:W-:Y:S01]  /*73a0*/  LDGSTS.E.BYPASS.LTC128B.128 [R145+0x8000], desc[UR14][R130.64+0x80] ;  /* 0x0800008082917fae */ /* 0x000fe2000b981a0e */
[----:B------:R-:W-:Y:S02]  /*73b0*/  ISETP.GT.AND P2, PT, R138, R127, PT ;  /* 0x0000007f8a00720c */ /* 0x000fe40003f44270 */
[-C--:B------:R-:W-:Y:S03]  /*73c0*/  IADD3 R2, PT, PT, R125, R3.reuse, RZ ;  /* 0x000000037d027210 */ /* 0x080fe60007ffe0ff */
        /* <DEDUP_REMOVED lines=80> */
[----:B------:R-:W2:Y:S04]  /*78d0*/  MUFU.TANH R121, R86 ;  /* 0x0000005600797308 */ /* 0x000ea80000002400 */
[----:B------:R-:W-:Y:S01]  /*78e0*/  FMUL.FTZ R85, R10, UR10 ;  /* 0x0000000a0a557c20 */ /* 0x000fe20008410000 */
[----:B------:R-:W-:Y:S01]  /*78f0*/  FMUL.FTZ R164, R8, UR10 ;  /* 0x0000000a08a47c20 */ /* 0x000fe20008410000 */
[----:B------:R-:W-:Y:S01]  /*7900*/  FMUL.FTZ R162, R9, UR10 ;  /* 0x0000000a09a27c20 */ /* 0x000fe20008410000 */
[----:B------:R-:W-:Y:S03]  /*7910*/  FMUL.FTZ R160, R11, UR10 ;  /* 0x0000000a0ba07c20 */ /* 0x000fe60008410000 */
[----:B------:R4:W2:Y:S01]  /*7920*/  MUFU.TANH R123, R85 ;  /* 0x00000055007b7308 */ /* 0x0008a20000002400 */
[C---:B-1----:R-:W-:Y:S09]  /*7930*/  HMMA.16816.F32.BF16 R12, R100.reuse, R92, R12 ;  /* 0x0000005c640c723c */ /* 0x042ff2000004180c */
[----:B------:R-:W1:Y:S01]  /*7940*/  MUFU.TANH R158, R158 ;  /* 0x0000009e009e7308 */ /* 0x000e620000002400 */
[C---:B------:R-:W-:Y:S09]  /*7950*/  HMMA.16816.F32.BF16 R16, R100.reuse, R94, R16 ;  /* 0x0000005e6410723c */ /* 0x040ff20000041810 */
[----:B------:R-:W1:Y:S01]  /*7960*/  MUFU.TANH R156, R156 ;  /* 0x0000009c009c7308 */ /* 0x000e620000002400 */
[----:B----4-:R-:W4:Y:S01]  /*7970*/  LDSM.16.M88.4 R84, [R84+0x5c00] ;  /* 0x005c00005454783b */ /* 0x010f220000000200 */
[----:B------:R-:W-:Y:S04]  /*7980*/  DEPBAR.LE SB0, 0x0 ;  /* 0x000080000000791a */ /* 0x000fe80000000000 */
[C---:B---3--:R-:W-:Y:S04]  /*7990*/  HMMA.16816.F32.BF16 R20, R100.reuse, R96, R20 ;  /* 0x000000606414723c */ /* 0x048fe80000041814 */
[----:B------:R-:W3:Y:S01]  /*79a0*/  MUFU.TANH R154, R154 ;  /* 0x0000009a009a7308 */ /* 0x000ee20000002400 */
[----:B------:R-:W-:Y:S01]  /*79b0*/  BAR.SYNC.DEFER_BLOCKING 0x0 ;  /* 0x0000000000007b1d */ /* 0x000fe20000010000 */
[----:B------:R-:W-:Y:S01]  /*79c0*/  FMUL.FTZ R142, R13, UR10 ;  /* 0x0000000a0d8e7c20 */ /* 0x000fe20008410000 */
[----:B------:R-:W-:Y:S01]  /*79d0*/  FMUL.FTZ R144, R14, UR10 ;  /* 0x0000000a0e907c20 */ /* 0x000fe20008410000 */
[----:B------:R-:W-:Y:S01]  /*79e0*/  FMUL.FTZ R88, R16, UR10 ;  /* 0x0000000a10587c20 */ /* 0x000fe20008410000 */
[C---:B------:R-:W-:Y:S05]  /*79f0*/  HMMA.16816.F32.BF16 R24, R100.reuse, R98, R24 ;  /* 0x000000626418723c */ /* 0x040fea0000041818 */
        /* <DEDUP_REMOVED lines=11> */
[----:B-----5:R-:W-:Y:S01]  /*7ab0*/  FMUL.FTZ R142, R18, UR10 ;  /* 0x0000000a128e7c20 */ /* 0x020fe20008410000 */
[----:B------:R-:W-:Y:S01]  /*7ac0*/  FMUL.FTZ R165, R24, UR10 ;  /* 0x0000000a18a57c20 */ /* 0x000fe20008410000 */
[----:B------:R-:W-:Y:S01]  /*7ad0*/  FMUL.FTZ R155, R25, UR10 ;  /* 0x0000000a199b7c20 */ /* 0x000fe20008410000 */
[----:B------:R-:W-:Y:S01]  /*7ae0*/  FMUL.FTZ R153, R26, UR10 ;  /* 0x0000000a1a997c20 */ /* 0x000fe20008410000 */
[----:B------:R-:W-:Y:S05]  /*7af0*/  FMUL.FTZ R151, R27, UR10 ;  /* 0x0000000a1b977c20 */ /* 0x000fea0008410000 */
[----:B------:R5:W1:Y:S01]  /*7b00*/  MUFU.TANH R109, R142 ;  /* 0x0000008e006d7308 */ /* 0x000a620000002400 */
[C---:B----4-:R-:W-:Y:S09]  /*7b10*/  HMMA.16816.F32.BF16 R28, R100.reuse, R84, R28 ;  /* 0x00000054641c723c */ /* 0x050ff2000004181c */
[----:B------:R-:W4:Y:S01]  /*7b20*/  MUFU.TANH R164, R164 ;  /* 0x000000a400a47308 */ /* 0x000f220000002400 */
[----:B------:R-:W-:Y:S09]  /*7b30*/  HMMA.16816.F32.BF16 R32, R100, R86, R32 ;  /* 0x000000566420723c */ /* 0x000ff20000041820 */
[----:B------:R-:W1:Y:S01]  /*7b40*/  MUFU.TANH R162, R162 ;  /* 0x000000a200a27308 */ /* 0x000e620000002400 */
[----:B-----5:R-:W-:Y:S01]  /*7b50*/  FMUL.FTZ R142, R28, UR10 ;  /* 0x0000000a1c8e7c20 */ /* 0x020fe20008410000 */
        /* <DEDUP_REMOVED lines=83> */
[-C--:B------:R-:W-:Y:S01]  /*8090*/  LEA R14, P3, R9, R140.reuse, 0x2 ;  /* 0x0000008c090e7211 */ /* 0x080fe200078610ff */
[----:B------:R-:W2:Y:S01]  /*80a0*/  LDC.64 R2, c[0x0][0x3b8] ;  /* 0x0000ee00ff027b82 */ /* 0x000ea20000000a00 */
        /* <DEDUP_REMOVED lines=20> */
.L_x_4877:
        /* <DEDUP_REMOVED lines=12> */
.L_x_4876:
        /* <DEDUP_REMOVED lines=51> */
[--C-:B------:R-:W-:Y:S01]  /*85e0*/  FFMA.FTZ R103, R152, UR4, -R102.reuse ;  /* 0x0000000498677c23 */ /* 0x100fe20008010866 */
[----:B------:R-:W-:Y:S01]  /*85f0*/  FFMA.FTZ R104, R119, UR4, -R102 ;  /* 0x0000000477687c23 */ /* 0x000fe20008010866 */
[--C-:B------:R-:W-:Y:S01]  /*8600*/  FFMA.FTZ R105, R117, UR4, -R94.reuse ;  /* 0x0000000475697c23 */ /* 0x100fe2000801085e */
[----:B------:R-:W-:Y:S01]  /*8610*/  FFMA.FTZ R106, R150, UR4, -R94 ;  /* 0x00000004966a7c23 */ /* 0x000fe2000801085e */
[--C-:B------:R-:W-:Y:S01]  /*8620*/  FFMA.FTZ R107, R111, UR4, -R102.reuse ;  /* 0x000000046f6b7c23 */ /* 0x100fe20008010866 */
[----:B------:R-:W-:Y:S01]  /*8630*/  FFMA.FTZ R108, R148, UR4, -R102 ;  /* 0x00000004946c7c23 */ /* 0x000fe20008010866 */
[--C-:B------:R-:W-:Y:S03]  /*8640*/  FFMA.FTZ R109, R109, UR4, -R94.reuse ;  /* 0x000000046d6d7c23 */ /* 0x100fe6000801085e */
[----:B------:R-:W2:Y:S01]  /*8650*/  MUFU.EX2 R0, R6 ;  /* 0x0000000600007308 */ /* 0x000ea20000000800 */
[----:B------:R-:W-:Y:S01]  /*8660*/  FFMA.FTZ R110, R146, UR4, -R94 ;  /* 0x00000004926e7c23 */ /* 0x000fe2000801085e */
[--C-:B------:R-:W-:Y:S01]  /*8670*/  FFMA.FTZ R112, R157, UR4, -R102.reuse ;  /* 0x000000049d707c23 */ /* 0x100fe20008010866 */
[----:B------:R-:W-:Y:S01]  /*8680*/  FFMA.FTZ R113, R159, UR4, -R102 ;  /* 0x000000049f717c23 */ /* 0x000fe20008010866 */
[--C-:B------:R-:W-:Y:S01]  /*8690*/  FFMA.FTZ R114, R161, UR4, -R94.reuse ;  /* 0x00000004a1727c23 */ /* 0x100fe2000801085e */
[----:B------:R-:W-:Y:S01]  /*86a0*/  FFMA.FTZ R111, R163, UR4, -R94 ;  /* 0x00000004a36f7c23 */ /* 0x000fe2000801085e */
[--C-:B------:R-:W-:Y:S01]  /*86b0*/  FFMA.FTZ R115, R165, UR4, -R102.reuse ;  /* 0x00000004a5737c23 */ /* 0x100fe20008010866 */
        /* <DEDUP_REMOVED lines=55> */
[----:B------:R-:W-:Y:S01]  /*8a30*/  FFMA.FTZ R121, R147, UR4, -R102 ;  /* 0x0000000493797c23 */ /* 0x000fe20008010866 */
[--C-:B------:R-:W-:Y:S03]  /*8a40*/  FFMA.FTZ R88, R88, UR4, -R94.reuse ;  /* 0x0000000458587c23 */ /* 0x100fe6000801085e */
[----:B------:R-:W3:Y:S01]  /*8a50*/  MUFU.EX2 R97, R97 ;  /* 0x0000006100617308 */ /* 0x000ee20000000800 */
[----:B-----5:R-:W-:Y:S01]  /*8a60*/  F2FP.BF16.F32.PACK_AB R82, R100, R101 ;  /* 0x000000656452723e */ /* 0x020fe200000010ff */
[----:B------:R-:W-:Y:S01]  /*8a70*/  FFMA.FTZ R87, R87, UR4, -R94 ;  /* 0x0000000457577c23 */ /* 0x000fe2000801085e */
[----:B------:R-:W-:Y:S01]  /*8a80*/  FFMA.FTZ R102, R144, UR4, -R102 ;  /* 0x0000000490667c23 */ /* 0x000fe20008010866 */
[--C-:B------:R-:W-:Y:S01]  /*8a90*/  FFMA.FTZ R86, R86, UR4, -R94.reuse ;  /* 0x0000000456567c23 */ /* 0x100fe2000801085e */
[----:B------:R-:W-:Y:S05]  /*8aa0*/  FFMA.FTZ R94, R85, UR4, -R94 ;  /* 0x00000004555e7c23 */ /* 0x000fea000801085e */
[----:B------:R-:W-:Y:S10]  /*8ab0*/  MUFU.EX2 R103, R103 ;  /* 0x0000006700677308 */ /* 0x000ff40000000800 */
        /* <DEDUP_REMOVED lines=30> */
[----:B------:R-:W-:Y:S01]  /*8ca0*/  FADD.FTZ R101, R101, R2 ;  /* 0x0000000265657221 */ /* 0x000fe20000010000 */
[C---:B--2---:R-:W-:Y:S06]  /*8cb0*/  HMMA.16816.F32.BF16 R28, R80.reuse, R68, R28 ;  /* 0x00000044501c723c */ /* 0x044fec000004181c */
[----:B------:R-:W-:Y:S01]  /*8cc0*/  MUFU.EX2 R117, R117 ;  /* 0x0000007500757308 */ /* 0x000fe20000000800 */
[----:B------:R-:W-:Y:S01]  /*8cd0*/  FADD.FTZ R99, R99, R0 ;  /* 0x0000000063637221 */ /* 0x000fe20000010000 */
[----:B------:R-:W-:Y:S03]  /*8ce0*/  FADD.FTZ R100, R100, R101 ;  /* 0x0000006564647221 */ /* 0x000fe60000010000 */
        /* <DEDUP_REMOVED lines=12> */
[----:B-----5:R-:W-:Y:S01]  /*8db0*/  F2FP.BF16.F32.PACK_AB R52, R104, R103 ;  /* 0x000000676834723e */ /* 0x020fe200000010ff */
        /* <DEDUP_REMOVED lines=27> */
[----:B------:R4:W3:Y:S01]  /*8f70*/  MUFU.EX2 R85, R94 ;  /* 0x0000005e00557308 */ /* 0x0008e20000000800 */
[C---:B-1----:R-:W-:Y:S08]  /*8f80*/  HMMA.16816.F32.BF16 R20, R52.reuse, R56, R20 ;  /* 0x000000383414723c */ /* 0x042ff00000041814 */
[C---:B------:R-:W-:Y:S01]  /*8f90*/  HMMA.16816.F32.BF16 R24, R52.reuse, R58, R24 ;  /* 0x0000003a3418723c */ /* 0x040fe20000041818 */
[----:B------:R-:W1:Y:S02]  /*8fa0*/  LDSM.16.MT88.4 R56, [R91+0x8400] ;  /* 0x008400005b38783b */ /* 0x000e640000004200 */
[----:B----4-:R-:W-:Y:S02]  /*8fb0*/  F2FP.BF16.F32.PACK_AB R94, R102, R121 ;  /* 0x00000079665e723e */ /* 0x010fe400000010ff */
[----:B---3--:R-:W-:Y:S03]  /*8fc0*/  F2FP.BF16.F32.PACK_AB R95, R85, R86 ;  /* 0x00000056555f723e */ /* 0x008fe600000010ff */
        /* <DEDUP_REMOVED lines=50> */
[----:B------:R-:W-:Y:S01]  /*92f0*/  FADD.FTZ R115, R115, R0 ;  /* 0x0000000073737221 */ /* 0x000fe20000010000 */
[----:B------:R-:W-:Y:S03]  /*9300*/  MOV R0, R3 ;  /* 0x0000000300007202 */ /* 0x000fe60000000f00 */
        /* <DEDUP_REMOVED lines=8> */
[C---:B---3--:R-:W-:Y:S08]  /*9390*/  HMMA.16816.F32.BF16 R36, R92.reuse, R4, R36 ;  /* 0x000000045c24723c */ /* 0x048ff00000041824 */
[C---:B------:R-:W-:Y:S08]  /*93a0*/  HMMA.16816.F32.BF16 R40, R92.reuse, R6, R40 ;  /* 0x000000065c28723c */ /* 0x040ff00000041828 */
[C---:B----4-:R-:W-:Y:S08]  /*93b0*/  HMMA.16816.F32.BF16 R44, R92.reuse, R8, R44 ;  /* 0x000000085c2c723c */ /* 0x050ff0000004182c */
[----:B------:R-:W-:Y:S01]  /*93c0*/  HMMA.16816.F32.BF16 R48, R92, R10, R48 ;  /* 0x0000000a5c30723c */ /* 0x000fe20000041830 */
[----:B------:R-:W-:Y:S08]  /*93d0*/  @!UPT UIADD3 URZ, UPT, UPT, URZ, URZ, URZ ;  /* 0x000000fffffff290 */ /* 0x000ff0000fffe0ff */
[----:B------:R-:W-:Y:S11]  /*93e0*/  @P0 BRA `(.L_x_4878) ;  /* 0xffffffd800780947 */ /* 0x000ff6000383ffff */
.L_x_4874:
[----:B------:R-:W1:Y:S01]  /*93f0*/  SHFL.BFLY PT, R8, R143, 0x2, 0x1f ;  /* 0x0c401f008f087f89 */ /* 0x000e6200000e0000 */
[----:B------:R-:W-:Y:S01]  /*9400*/  SHF.L.U32 R6, R90, 0x1, RZ ;  /* 0x000000015a067819 */ /* 0x000fe200000006ff */
[----:B------:R-:W-:Y:S01]  /*9410*/  S2UR UR6, SR_CTAID.Y ;  /* 0x00000000000679c3 */ /* 0x000fe20000002600 */
[----:B------:R-:W-:Y:S01]  /*9420*/  LOP3.LUT R132, R132, 0xc0, R133, 0xf8, !PT ;  /* 0x000000c084847812 */ /* 0x000fe200078ef885 */
[----:B------:R-:W2:Y:S01]  /*9430*/  SHFL.BFLY PT, R0, R139, 0x2, 0x1f ;  /* 0x0c401f008b007f89 */ /* 0x000ea200000e0000 */
[----:B------:R-:W-:Y:S01]  /*9440*/  LOP3.LUT R6, R6, 0x6, RZ, 0xc0, !PT ;  /* 0x0000000606067812 */ /* 0x000fe200078ec0ff */
[----:B------:R-:W-:Y:S04]  /*9450*/  BSSY.RECONVERGENT B0, `(.L_x_4879) ;  /* 0x0000095000007945 */ /* 0x000fe80003800200 */
[----:B------:R-:W-:Y:S01]  /*9460*/  BAR.SYNC.DEFER_BLOCKING 0x0 ;  /* 0x0000000000007b1d */ /* 0x000fe20000010000 */
[----:B------:R-:W-:-:S07]  /*9470*/  LOP3.LUT P2, RZ, R90, 0x3, RZ, 0xc0, !PT ;  /* 0x000000035aff7812 */ /* 0x000fce000784c0ff */
[----:B------:R-:W-:Y:S01]  /*9480*/  S2UR UR4, SR_CTAID.Z ;  /* 0x00000000000479c3 */ /* 0x000fe20000002700 */
[----:B-1----:R-:W-:Y:S01]  /*9490*/  FADD.FTZ R8, R8, R143 ;  /* 0x0000008f08087221 */ /* 0x002fe20000010000 */
[----:B--2---:R-:W-:-:S04]  /*94a0*/  FADD.FTZ R9, R0, R139 ;  /* 0x0000008b00097221 */ /* 0x004fc80000010000 */
[----:B------:R-:W1:Y:S04]  /*94b0*/  SHFL.BFLY PT, R5, R8, 0x1, 0x1f ;  /* 0x0c201f0008057f89 */ /* 0x000e6800000e0000 */
[----:B------:R-:W2:Y:S01]  /*94c0*/  SHFL.BFLY PT, R0, R9, 0x1, 0x1f ;  /* 0x0c201f0009007f89 */ /* 0x000ea200000e0000 */
[----:B-1----:R-:W-:Y:S01]  /*94d0*/  FADD.FTZ R2, R8, R5 ;  /* 0x0000000508027221 */ /* 0x002fe20000010000 */
[----:B------:R-:W-:-:S03]  /*94e0*/  SHF.L.U32 R5, R90, 0x4, RZ ;  /* 0x000000045a057819 */ /* 0x000fc600000006ff */
[----:B------:R-:W1:Y:S01]  /*94f0*/  MUFU.RCP R7, R2 ;  /* 0x0000000200077308 */ /* 0x000e620000001000 */
[----:B--2---:R-:W-:Y:S01]  /*9500*/  FADD.FTZ R0, R9, R0 ;  /* 0x0000000009007221 */ /* 0x004fe20000010000 */
[----:B------:R-:W-:Y:S02]  /*9510*/  LOP3.LUT R6, R6, 0x3e00, R5, 0xf8, !PT ;  /* 0x00003e0006067812 */ /* 0x000fe400078ef805 */
[----:B------:R-:W-:Y:S02]  /*9520*/  FSETP.NE.FTZ.AND P1, PT, R2, RZ, PT ;  /* 0x000000ff0200720b */ /* 0x000fe40003f35000 */
[----:B------:R-:W-:Y:S02]  /*9530*/  LOP3.LUT R5, R6, 0x20, R133, 0xf8, !PT ;  /* 0x0000002006057812 */ /* 0x000fe400078ef885 */
[----:B------:R-:W2:Y:S01]  /*9540*/  MUFU.RCP R4, R0 ;  /* 0x0000000000047308 */ /* 0x000ea20000001000 */
        /* <DEDUP_REMOVED lines=63> */
[----:B------:R-:W-:Y:S04]  /*9940*/  STS.64 [R6+0x20], R76 ;  /* 0x0000204c06007388 */ /* 0x000fe80000000a00 */
[----:B------:R-:W-:Y:S04]  /*9950*/  STS.64 [R6+0x420], R78 ;  /* 0x0004204e06007388 */ /* 0x000fe80000000a00 */
[----:B------:R1:W-:Y:S04]  /*9960*/  STS.64 [R4+0x40], R72 ;  /* 0x0000404804007388 */ /* 0x0003e80000000a00 */
[----:B------:R-:W-:Y:S04]  /*9970*/  STS.64 [R4+0x440], R74 ;  /* 0x0004404a04007388 */ /* 0x000fe80000000a00 */
[----:B------:R2:W-:Y:S04]  /*9980*/  STS.64 [R133+0x60], R68 ;  /* 0x0000604485007388 */ /* 0x0005e80000000a00 */
[----:B------:R-:W-:Y:S04]  /*9990*/  STS.64 [R133+0x460], R70 ;  /* 0x0004604685007388 */ /* 0x000fe80000000a00 */
[----:B------:R-:W-:Y:S04]  /*99a0*/  STS.64 [R5+0x2000], R64 ;  /* 0x0020004005007388 */ /* 0x000fe80000000a00 */
[----:B------:R-:W-:Y:S04]  /*99b0*/  STS.64 [R5+0x2400], R66 ;  /* 0x0024004205007388 */ /* 0x000fe80000000a00 */
[----:B------:R-:W-:Y:S01]  /*99c0*/  STS.64 [R6+0x2020], R60 ;  /* 0x0020203c06007388 */ /* 0x000fe20000000a00 */
[----:B-1----:R-:W-:-:S03]  /*99d0*/  SHF.L.U32 R72, R90, 0x2, RZ ;  /* 0x000000025a487819 */ /* 0x002fc600000006ff */
[----:B------:R-:W-:Y:S01]  /*99e0*/  STS.64 [R6+0x2420], R62 ;  /* 0x0024203e06007388 */ /* 0x000fe20000000a00 */
[----:B------:R-:W-:-:S03]  /*99f0*/  LOP3.LUT R7, R72, 0xd8, RZ, 0xc0, !PT ;  /* 0x000000d848077812 */ /* 0x000fc600078ec0ff */
[----:B------:R-:W-:Y:S01]  /*9a00*/  STS.64 [R4+0x2040], R56 ;  /* 0x0020403804007388 */ /* 0x000fe20000000a00 */
[----:B--2---:R-:W-:-:S03]  /*9a10*/  SHF.R.U32.HI R68, RZ, 0x1, R90 ;  /* 0x00000001ff447819 */ /* 0x004fc6000001165a */
[----:B------:R-:W-:Y:S01]  /*9a20*/  STS.64 [R4+0x2440], R58 ;  /* 0x0024403a04007388 */ /* 0x000fe20000000a00 */
[----:B------:R-:W-:-:S03]  /*9a30*/  LOP3.LUT R7, R7, 0x18, R68, 0x78, !PT ;  /* 0x0000001807077812 */ /* 0x000fc600078e7844 */
[----:B------:R1:W-:Y:S01]  /*9a40*/  STS.64 [R133+0x2060], R52 ;  /* 0x0020603485007388 */ /* 0x0003e20000000a00 */
[----:B------:R-:W-:Y:S02]  /*9a50*/  LOP3.LUT R68, R68, 0x30, RZ, 0xc0, !PT ;  /* 0x0000003044447812 */ /* 0x000fe400078ec0ff */
[----:B------:R-:W-:Y:S01]  /*9a60*/  LOP3.LUT R7, R7, 0xf24, R72, 0xf8, !PT ;  /* 0x00000f2407077812 */ /* 0x000fe200078ef848 */
[----:B------:R-:W-:Y:S04]  /*9a70*/  STS.64 [R133+0x2460], R54 ;  /* 0x0024603685007388 */ /* 0x000fe80000000a00 */
[----:B------:R-:W-:Y:S04]  /*9a80*/  STS.64 [R5+0x4000], R36 ;  /* 0x0040002405007388 */ /* 0x000fe80000000a00 */
[----:B------:R-:W-:Y:S04]  /*9a90*/  STS.64 [R5+0x4400], R38 ;  /* 0x0044002605007388 */ /* 0x000fe80000000a00 */
[----:B------:R2:W-:Y:S04]  /*9aa0*/  STS.64 [R6+0x4020], R40 ;  /* 0x0040202806007388 */ /* 0x0005e80000000a00 */
[----:B------:R3:W-:Y:S04]  /*9ab0*/  STS.64 [R6+0x4420], R42 ;  /* 0x0044202a06007388 */ /* 0x0007e80000000a00 */
[----:B------:R-:W-:Y:S01]  /*9ac0*/  STS.64 [R4+0x4040], R44 ;  /* 0x0040402c04007388 */ /* 0x000fe20000000a00 */
[----:B-1----:R-:W-:-:S03]  /*9ad0*/  LEA R52, R7, UR5, 0x2 ;  /* 0x0000000507347c11 */ /* 0x002fc6000f8e10ff */
[----:B------:R1:W-:Y:S01]  /*9ae0*/  STS.64 [R4+0x4440], R46 ;  /* 0x0044402e04007388 */ /* 0x0003e20000000a00 */
[----:B------:R-:W4:Y:S03]  /*9af0*/  S2UR UR5, SR_CTAID.X ;  /* 0x00000000000579c3 */ /* 0x000f260000002500 */
[----:B------:R1:W-:Y:S04]  /*9b00*/  STS.64 [R133+0x4060], R48 ;  /* 0x0040603085007388 */ /* 0x0003e80000000a00 */
[----:B------:R1:W-:Y:S01]  /*9b10*/  STS.64 [R133+0x4460], R50 ;  /* 0x0044603285007388 */ /* 0x0003e20000000a00 */
[----:B------:R-:W-:Y:S08]  /*9b20*/  BAR.SYNC.DEFER_BLOCKING 0x0 ;  /* 0x0000000000007b1d */ /* 0x000ff00000010000 */
[----:B--2---:R-:W2:Y:S01]  /*9b30*/  LDC.64 R40, c[0x0][0x430] ;  /* 0x00010c00ff287b82 */ /* 0x004ea20000000a00 */
[----:B---3--:R-:W-:Y:S01]  /*9b40*/  IADD3 R43, PT, PT, -R135, RZ, RZ ;  /* 0x000000ff872b7210 */ /* 0x008fe20007ffe1ff */
[----:B----4-:R-:W-:-:S06]  /*9b50*/  USHF.L.U32 UR5, UR5, 0x6, URZ ;  /* 0x0000000605057899 */ /* 0x010fcc00080006ff */
[----:B------:R-:W3:Y:S01]  /*9b60*/  LDC R42, c[0x0][0x3e0] ;  /* 0x0000f800ff2a7b82 */ /* 0x000ee20000000800 */
[----:B-1----:R-:W-:-:S07]  /*9b70*/  @P1 FMUL.FTZ R47, R2, 0.69314718246459960938 ;  /* 0x3f317218022f1820 */ /* 0x002fce0000410000 */
[----:B------:R-:W1:Y:S01]  /*9b80*/  @P0 LDC R44, c[0x0][0x458] ;  /* 0x00011600ff2c0b82 */ /* 0x000e620000000800 */
[----:B------:R4:W1:Y:S04]  /*9b90*/  LDS.128 R36, [R52] ;  /* 0x0000000034247984 */ /* 0x0008680000000c00 */
[----:B------:R4:W1:Y:S03]  /*9ba0*/  LDS.128 R32, [R52+0x800] ;  /* 0x0008000034207984 */ /* 0x0008660000000c00 */
[----:B------:R-:W5:Y:S01]  /*9bb0*/  @P1 LDC R45, c[0x0][0x458] ;  /* 0x00011600ff2d1b82 */ /* 0x000f620000000800 */
[----:B--2---:R-:W-:Y:S01]  /*9bc0*/  IMAD R135, R40, UR6, R135 ;  /* 0x0000000628877c24 */ /* 0x004fe2000f8e0287 */
[----:B------:R4:W2:Y:S01]  /*9bd0*/  LDS.128 R28, [R52+0x1000] ;  /* 0x00100000341c7984 */ /* 0x0008a20000000c00 */
[----:B------:R-:W1:Y:S01]  /*9be0*/  LDCU UR6, c[0x0][0x44c] ;  /* 0x00008980ff0677ac */ /* 0x000e620008000800 */
[----:B------:R-:W-:-:S02]  /*9bf0*/  MOV R40, 0xff800000 ;  /* 0xff80000000287802 */ /* 0x000fc40000000f00 */
[----:B------:R4:W2:Y:S01]  /*9c00*/  LDS.128 R24, [R52+0x2000] ;  /* 0x0020000034187984 */ /* 0x0008a20000000c00 */
[----:B---3--:R-:W-:-:S03]  /*9c10*/  IMAD R43, R42, R43, UR4 ;  /* 0x000000042a2b7e24 */ /* 0x008fc6000f8e022b */
[----:B------:R4:W3:Y:S01]  /*9c20*/  LDS.128 R20, [R52+0x2800] ;  /* 0x0028000034147984 */ /* 0x0008e20000000c00 */
[----:B------:R-:W-:Y:S01]  /*9c30*/  IMAD R46, R135, R42, R43 ;  /* 0x0000002a872e7224 */ /* 0x000fe200078e022b */
[----:B------:R-:W-:Y:S02]  /*9c40*/  SHF.R.U32.HI R43, RZ, 0x2, R90 ;  /* 0x00000002ff2b7819 */ /* 0x000fe4000001165a */
[----:B------:R4:W2:Y:S01]  /*9c50*/  LDS.128 R16, [R52+0x3000] ;  /* 0x0030000034107984 */ /* 0x0008a20000000c00 */
[----:B------:R-:W-:Y:S01]  /*9c60*/  MOV R42, 0xff800000 ;  /* 0xff800000002a7802 */ /* 0x000fe20000000f00 */
[----:B------:R-:W-:Y:S02]  /*9c70*/  IMAD R41, R46, R41, UR5 ;  /* 0x000000052e297e24 */ /* 0x000fe4000f8e0229 */
[----:B-1----:R-:W-:Y:S01]  /*9c80*/  @P0 FFMA.FTZ R40, R3, R44, R0 ;  /* 0x0000002c03280223 */ /* 0x002fe20000010000 */
[----:B------:R4:W1:Y:S01]  /*9c90*/  LDS.128 R12, [R52+0x4000] ;  /* 0x00400000340c7984 */ /* 0x0008620000000c00 */
[----:B------:R-:W-:Y:S01]  /*9ca0*/  LOP3.LUT R43, R68, 0x7, R43, 0xf8, !PT ;  /* 0x00000007442b7812 */ /* 0x000fe200078ef82b */
[----:B------:R-:W-:-:S02]  /*9cb0*/  IMAD R0, R41, UR6, RZ ;  /* 0x0000000629007c24 */ /* 0x000fc4000f8e02ff */
[----:B------:R4:W1:Y:S01]  /*9cc0*/  LDS.128 R8, [R52+0x4800] ;  /* 0x0048000034087984 */ /* 0x0008620000000c00 */
[----:B-----5:R-:W-:-:S03]  /*9cd0*/  @P1 FFMA.FTZ R42, R84, R45, R47 ;  /* 0x0000002d542a1223 */ /* 0x020fc6000001002f */
        /* <DEDUP_REMOVED lines=12> */
.L_x_4880:
[----:B------:R-:W-:Y:S05]  /*9da0*/  BSYNC.RECONVERGENT B0 ;  /* 0x0000000000007941 */ /* 0x000fea0003800200 */
.L_x_4879:
[----:B------:R-:W5:Y:S01]  /*9db0*/  LDCU.64 UR4, c[0x0][0x3f8] ;  /* 0x00007f00ff0477ac */ /* 0x000f620008000a00 */
[----:B------:R2:W3:Y:S01]  /*9dc0*/  LDS.128 R48, [R52+0x1800] ;  /* 0x0018000034307984 */ /* 0x0004e20000000c00 */
[----:B------:R-:W-:Y:S02]  /*9dd0*/  SHF.R.U32.HI R3, RZ, 0x3, R90 ;  /* 0x00000003ff037819 */ /* 0x000fe4000001165a */
[----:B------:R-:W-:Y:S01]  /*9de0*/  LOP3.LUT R72, R72, 0x1c, RZ, 0xc0, !PT ;  /* 0x0000001c48487812 */ /* 0x000fe200078ec0ff */
[----:B-1----:R1:W1:Y:S01]  /*9df0*/  LDS.128 R44, [R52+0x3800] ;  /* 0x00380000342c7984 */ /* 0x0022620000000c00 */
[C---:B------:R-:W-:Y:S01]  /*9e00*/  ISETP.GE.AND P3, PT, R3.reuse, R126, PT ;  /* 0x0000007e0300720c */ /* 0x040fe20003f66270 */
[C---:B------:R-:W-:Y:S02]  /*9e10*/  VIADD R53, R3.reuse, 0x20 ;  /* 0x0000002003357836 */ /* 0x040fe40000000000 */
[----:B------:R1:W1:Y:S01]  /*9e20*/  LDS.128 R40, [R52+0x5800] ;  /* 0x0058000034287984 */ /* 0x0002620000000c00 */
[----:B------:R-:W-:-:S02]  /*9e30*/  IMAD R57, R3, 0x60, R72 ;  /* 0x0000006003397824 */ /* 0x000fc400078e0248 */
[----:B------:R-:W-:Y:S01]  /*9e40*/  VIADD R55, R3, 0x10 ;  /* 0x0000001003377836 */ /* 0x000fe20000000000 */
[-C--:B------:R-:W-:Y:S01]  /*9e50*/  ISETP.GE.AND P1, PT, R53, R126.reuse, PT ;  /* 0x0000007e3500720c */ /* 0x080fe20003f26270 */
[----:B------:R-:W-:Y:S01]  /*9e60*/  VIADD R3, R3, 0x30 ;  /* 0x0000003003037836 */ /* 0x000fe20000000000 */
[C---:B------:R-:W-:Y:S02]  /*9e70*/  IADD3 R2, P0, PT, R0.reuse, R57, RZ ;  /* 0x0000003900027210 */ /* 0x040fe40007f1e0ff */
[----:B------:R-:W-:Y:S02]  /*9e80*/  ISETP.GE.AND P2, PT, R55, R126, PT ;  /* 0x0000007e3700720c */ /* 0x000fe40003f46270 */
[----:B------:R-:W-:Y:S02]  /*9e90*/  LEA.HI.X.SX32 R53, R0, RZ, 0x1, P0 ;  /* 0x000000ff00357211 */ /* 0x000fe400000f0eff */
[----:B-----5:R-:W-:-:S04]  /*9ea0*/  LEA R54, P0, R2, UR4, 0x2 ;  /* 0x0000000402367c11 */ /* 0x020fc8000f8010ff */
[----:B------:R-:W-:Y:S02]  /*9eb0*/  LEA.HI.X R55, R2, UR5, R53, 0x2, P0 ;  /* 0x0000000502377c11 */ /* 0x000fe400080f1435 */
[----:B------:R-:W-:-:S03]  /*9ec0*/  ISETP.GE.AND P0, PT, R3, R126, PT ;  /* 0x0000007e0300720c */ /* 0x000fc60003f06270 */
[----:B------:R1:W-:Y:S04]  /*9ed0*/  @!P3 STG.E.128 desc[UR14][R54.64], R36 ;  /* 0x000000243600b986 */ /* 0x0003e8000c101d0e */
[----:B------:R1:W-:Y:S04]  /*9ee0*/  @!P2 STG.E.128 desc[UR14][R54.64+0x1800], R32 ;  /* 0x001800203600a986 */ /* 0x0003e8000c101d0e */
[----:B--2---:R2:W-:Y:S04]  /*9ef0*/  @!P1 STG.E.128 desc[UR14][R54.64+0x3000], R28 ;  /* 0x0030001c36009986 */ /* 0x0045e8000c101d0e */
[----:B------:R2:W-:Y:S04]  /*9f00*/  @!P3 STG.E.128 desc[UR14][R54.64+0x80], R24 ;  /* 0x000080183600b986 */ /* 0x0005e8000c101d0e */
[----:B---3--:R2:W-:Y:S04]  /*9f10*/  @!P2 STG.E.128 desc[UR14][R54.64+0x1880], R20 ;  /* 0x001880143600a986 */ /* 0x0085e8000c101d0e */
[----:B------:R2:W-:Y:S04]  /*9f20*/  @!P1 STG.E.128 desc[UR14][R54.64+0x3080], R16 ;  /* 0x0030801036009986 */ /* 0x0005e8000c101d0e */
[----:B------:R2:W-:Y:S04]  /*9f30*/  @!P3 STG.E.128 desc[UR14][R54.64+0x100], R12 ;  /* 0x0001000c3600b986 */ /* 0x0005e8000c101d0e */
[----:B------:R2:W-:Y:S04]  /*9f40*/  @!P2 STG.E.128 desc[UR14][R54.64+0x1900], R8 ;  /* 0x001900083600a986 */ /* 0x0005e8000c101d0e */
[----:B------:R2:W-:Y:S01]  /*9f50*/  @!P1 STG.E.128 desc[UR14][R54.64+0x3100], R4 ;  /* 0x0031000436009986 */ /* 0x0005e2000c101d0e */
[----:B------:R-:W-:Y:S05]  /*9f60*/  @P0 EXIT ;  /* 0x000000000000094d */ /* 0x000fea0003800000 */
[----:B------:R-:W-:Y:S04]  /*9f70*/  STG.E.128 desc[UR14][R54.64+0x4800], R48 ;  /* 0x0048003036007986 */ /* 0x000fe8000c101d0e */
[----:B-1----:R-:W-:Y:S04]  /*9f80*/  STG.E.128 desc[UR14][R54.64+0x4880], R44 ;  /* 0x0048802c36007986 */ /* 0x002fe8000c101d0e */
[----:B------:R-:W-:Y:S01]  /*9f90*/  STG.E.128 desc[UR14][R54.64+0x4900], R40 ;  /* 0x0049002836007986 */ /* 0x000fe2000c101d0e */
[----:B------:R-:W-:Y:S05]  /*9fa0*/  EXIT ;  /* 0x000000000000794d */ /* 0x000fea0003800000 */
.L_x_4881:
        /* <DEDUP_REMOVED lines=13> */
.L_x_5539:


//--------------------- .text._ZN5flash24flash_fwd_splitkv_kernelI23Flash_fwd_kernel_traitsILi96ELi64ELi64ELi4ELb0ELb0EN7cutlass10bfloat16_tE19Flash_kernel_traitsILi96ELi64ELi64ELi4ES3_EELb1ELb0ELb1ELb0ELb0ELb0ELb1ELb0EEEvNS_16Flash_fwd_paramsE --------------------------
	.section	.text._ZN5flash24flash_fwd_splitkv_kernelI23Flash_fwd_kernel_traitsILi96ELi64ELi64ELi4ELb0ELb0EN7cutlass10bfloat16_tE19Flash_kernel_traitsILi96ELi64ELi64ELi4ES3_EELb1ELb0ELb1ELb0ELb0ELb0ELb1ELb0EEEvNS_16Flash_fwd_paramsE,"ax",@progbits
	.align	128
        .global         _ZN5flash24flash_fwd_splitkv_kernelI23Flash_fwd_kernel_traitsILi96ELi64ELi64ELi4ELb0ELb0EN7cutlass10bfloat16_tE19Flash_kernel_traitsILi96ELi64ELi64ELi4ES3_EELb1ELb0ELb1ELb0ELb0ELb0ELb1ELb0EEEvNS_16Flash_fwd_paramsE
        .type           _ZN5flash24flash_fwd_splitkv_kernelI23Flash_fwd_kernel_traitsILi96ELi64ELi64ELi4ELb0ELb0EN7cutlass10bfloat16_tE19Flash_kernel_traitsILi96ELi64ELi64ELi4ES3_EELb1ELb0ELb1ELb0ELb0ELb0ELb1ELb0EEEvNS_16Flash_fwd_paramsE,@function
        .size           _ZN5flash24flash_fwd_splitkv_kernelI23Flash_fwd_kernel_traitsILi96ELi64ELi64ELi4ELb0ELb0EN7cutlass10bfloat16_tE19Flash_kernel_traitsILi96ELi64ELi64ELi4ES3_EELb1ELb0ELb1ELb0ELb0ELb0ELb1ELb0EEEvNS_16Flash_fwd_paramsE,(.L_x_5540 - _ZN5flash24flash_fwd_splitkv_kernelI23Flash_fwd_kernel_traitsILi96ELi64ELi64ELi4ELb0ELb0EN7cutlass10bfloat16_tE19Flash_kernel_traitsILi96ELi64ELi64ELi4ES3_EELb1ELb0ELb1ELb0ELb0ELb0ELb1ELb0EEEvNS_16Flash_fwd_paramsE)
        .other          _ZN5flash24flash_fwd_splitkv_kernelI23Flash_fwd_kernel_traitsILi96ELi64ELi64ELi4ELb0ELb0EN7cutlass10bfloat16_tE19Flash_kernel_traitsILi96ELi64ELi64ELi4ES3_EELb1ELb0ELb1ELb0ELb0ELb0ELb1ELb0EEEvNS_16Flash_fwd_paramsE,@"STO_CUDA_ENTRY STV_DEFAULT"
_ZN5flash24flash_fwd_splitkv_kernelI23Flash_fwd_kernel_traitsILi96ELi64ELi64ELi4ELb0ELb0EN7cutlass10bfloat16_tE19Flash_kernel_traitsILi96ELi64ELi64ELi4ES3_EELb1ELb0ELb1ELb0ELb0ELb0ELb1ELb0EEEvNS_16Flash_fwd_paramsE:
.text._ZN5flash24flash_fwd_splitkv_kernelI23Flash_fwd_kernel_traitsILi96ELi64ELi64ELi4ELb0ELb0EN7cutlass10bfloat16_tE19Flash_kernel_traitsILi96ELi64ELi64ELi4ES3_EELb1ELb0ELb1ELb0ELb0ELb0ELb1ELb0EEEvNS_16Flash_fwd_paramsE:
        /* <DEDUP_REMOVED lines=29> */
[-C--:B------:R-:W-:Y:S02]  /*01d0*/  ISETP.GE.U32.AND P2, PT, R0, R13.reuse, PT ;  /* 0x0000000d0000720c */ /* 0x080fe40003f46070 */
        /* <DEDUP_REMOVED lines=16> */
[----:B------:R-:W-:-:S04]  /*02e0*/  @P3 IADD3.X R15, PT, PT, R4, UR7, RZ, P1, !PT ;  /* 0x00000007040f3c10 */ /* 0x000fc80008ffe4ff */
        /* <DEDUP_REMOVED lines=8> */
[----:B------:R-:W-:Y:S02]  /*0370*/  ISETP.NE.AND P1, PT, RZ, UR4, PT ;  /* 0x00000004ff007c0c */ /* 0x000fe4000bf25270 */
        /* <DEDUP_REMOVED lines=12> */
.L_x_4882:
[----:B------:R-:W-:Y:S05]  /*0440*/  @!P3 EXIT ;  /* 0x000000000000b94d */ /* 0x000fea0003800000 */
[----:B------:R-:W3:Y:S01]  /*0450*/  LDC R16, c[0x0][0x374] ;  /* 0x0000dd00ff107b82 */ /* 0x000ee20000000800 */
[----:B------:R-:W4:Y:S01]  /*0460*/  S2R R14, SR_CTAID.Y ;  /* 0x00000000000e7919 */ /* 0x000f220000002600 */
[----:B------:R-:W1:Y:S06]  /*0470*/  S2R R117, SR_TID.X ;  /* 0x0000000000757919 */ /* 0x000e6c0000002100 */
[----:B--2---:R-:W2:Y:S01]  /*0480*/  LDC R6, c[0x0][0x438] ;  /* 0x00010e00ff067b82 */ /* 0x004ea20000000800 */
[----:B---3--:R-:W-:-:S04]  /*0490*/  IABS R2, R16 ;  /* 0x0000001000027213 */ /* 0x008fc80000000000 */
[----:B------:R-:W3:Y:S01]  /*04a0*/  I2F.RP R3, R2 ;  /* 0x0000000200037306 */ /* 0x000ee20000209400 */
[----:B--2---:R-:W-:-:S05]  /*04b0*/  VIADD R6, R6, 0x3f ;  /* 0x0000003f06067836 */ /* 0x004fca0000000000 */
[----:B------:R-:W-:-:S04]  /*04c0*/  SHF.R.S32.HI R21, RZ, 0x1f, R6 ;  /* 0x0000001fff157819 */ /* 0x000fc80000011406 */
[----:B------:R-:W-:Y:S01]  /*04d0*/  LEA.HI R21, R21, R6, RZ, 0x6 ;  /* 0x0000000615157211 */ /* 0x000fe200078f30ff */
[----:B---3--:R-:W2:Y:S03]  /*04e0*/  MUFU.RCP R22, R3 ;  /* 0x0000000300167308 */ /* 0x008ea60000001000 */
[----:B------:R-:W-:-:S05]  /*04f0*/  LEA.HI.SX32 R21, R21, R16, 0x1a ;  /* 0x0000001015157211 */ /* 0x000fca00078fd2ff */
[----:B------:R-:W-:-:S05]  /*0500*/  VIADD R21, R21, 0xffffffff ;  /* 0xffffffff15157836 */ /* 0x000fca0000000000 */
[----:B------:R-:W-:Y:S02]  /*0510*/  IABS R6, R21 ;  /* 0x0000001500067213 */ /* 0x000fe40000000000 */
[-C--:B------:R-:W-:Y:S01]  /*0520*/  LOP3.LUT R21, R21, R16.reuse, RZ, 0x3c, !PT ;  /* 0x0000001015157212 */ /* 0x080fe200078e3cff */
[----:B--2---:R-:W-:Y:S01]  /*0530*/  VIADD R22, R22, 0xffffffe ;  /* 0x0ffffffe16167836 */ /* 0x004fe20000000000 */
[----:B------:R-:W-:Y:S02]  /*0540*/  IABS R3, R16 ;  /* 0x0000001000037213 */ /* 0x000fe40000000000 */
[----:B------:R-:W-:Y:S01]  /*0550*/  ISETP.GE.AND P0, PT, R21, RZ, PT ;  /* 0x000000ff1500720c */ /* 0x000fe20003f06270 */
[----:B------:R-:W2:Y:S02]  /*0560*/  F2I.FTZ.U32.TRUNC.NTZ R23, R22 ;  /* 0x0000001600177305 */ /* 0x000ea4000021f000 */
[----:B------:R-:W-:Y:S02]  /*0570*/  IMAD.MOV R3, RZ, RZ, -R3 ;  /* 0x000000ffff037224 */ /* 0x000fe400078e0a03 */
[----:B--2---:R-:W-:-:S02]  /*0580*/  IMAD.MOV R7, RZ, RZ, -R23 ;  /* 0x000000ffff077224 */ /* 0x004fc400078e0a17 */
[----:B------:R-:W-:Y:S02]  /*0590*/  IMAD.MOV.U32 R22, RZ, RZ, RZ ;  /* 0x000000ffff167224 */ /* 0x000fe400078e00ff */
[----:B------:R-:W-:-:S04]  /*05a0*/  IMAD R7, R7, R2, RZ ;  /* 0x0000000207077224 */ /* 0x000fc800078e02ff */
[----:B------:R-:W-:-:S06]  /*05b0*/  IMAD.HI.U32 R7, R23, R7, R22 ;  /* 0x0000000717077227 */ /* 0x000fcc00078e0016 */
[----:B------:R-:W-:-:S04]  /*05c0*/  IMAD.HI.U32 R18, R7, R6, RZ ;  /* 0x0000000607127227 */ /* 0x000fc800078e00ff */
[----:B------:R-:W-:Y:S02]  /*05d0*/  IMAD R23, R18, R3, R6 ;  /* 0x0000000312177224 */ /* 0x000fe400078e0206 */
[----:B------:R-:W2:Y:S03]  /*05e0*/  @!P2 LDC.64 R6, c[0x0][0x488] ;  /* 0x00012200ff06ab82 */ /* 0x000ea60000000a00 */
[----:B------:R-:W-:-:S05]  /*05f0*/  ISETP.GT.U32.AND P1, PT, R2, R23, PT ;  /* 0x000000170200720c */ /* 0x000fca0003f24070 */
[----:B------:R-:W3:Y:S08]  /*0600*/  @!P2 LDC R3, c[0x0][0x43c] ;  /* 0x00010f00ff03ab82 */ /* 0x000ef00000000800 */
[----:B------:R-:W-:Y:S02]  /*0610*/  @!P1 IMAD.IADD R23, R23, 0x1, -R2 ;  /* 0x0000000117179824 */ /* 0x000fe400078e0a02 */
[----:B------:R-:W-:Y:S01]  /*0620*/  @!P1 VIADD R18, R18, 0x1 ;  /* 0x0000000112129836 */ /* 0x000fe20000000000 */
[----:B------:R-:W-:-:S02]  /*0630*/  ISETP.NE.AND P1, PT, R16, RZ, PT ;  /* 0x000000ff1000720c */ /* 0x000fc40003f25270 */
[----:B------:R-:W-:Y:S02]  /*0640*/  ISETP.GE.U32.AND P4, PT, R23, R2, PT ;  /* 0x000000021700720c */ /* 0x000fe40003f86070 */
[----:B------:R-:W4:Y:S01]  /*0650*/  LDC R2, c[0x0][0x508] ;  /* 0x00014200ff027b82 */ /* 0x000f220000000800 */
[----:B--2---:R-:W-:-:S04]  /*0660*/  @!P2 ISETP.NE.U32.AND P3, PT, R6, RZ, PT ;  /* 0x000000ff0600a20c */ /* 0x004fc80003f65070 */
[----:B------:R-:W-:-:S04]  /*0670*/  @!P2 ISETP.NE.AND.EX P3, PT, R7, RZ, PT, P3 ;  /* 0x000000ff0700a20c */ /* 0x000fc80003f65330 */
[----:B---3--:R-:W-:Y:S01]  /*0680*/  @!P2 SEL R6, R3, RZ, P3 ;  /* 0x000000ff0306a207 */ /* 0x008fe20001800000 */
[--C-:B-----5:R-:W-:Y:S02]  /*0690*/  @P2 IMAD.IADD R3, R17, 0x1, -R12.reuse ;  /* 0x0000000111032824 */ /* 0x120fe400078e0a0c */
[----:B------:R-:W-:Y:S01]  /*06a0*/  @P4 VIADD R18, R18, 0x1 ;  /* 0x0000000112124836 */ /* 0x000fe20000000000 */
[----:B-1----:R-:W-:Y:S01]  /*06b0*/  @!P2 IADD3 R3, PT, PT, R6, R19, -R12 ;  /* 0x000000130603a210 */ /* 0x002fe20007ffe80c */
[----:B------:R-:W-:Y:S02]  /*06c0*/  VIADD R6, R15, 0x1 ;  /* 0x000000010f067836 */ /* 0x000fe40000000000 */
[----:B------:R-:W-:Y:S01]  /*06d0*/  @!P0 IMAD.MOV R18, RZ, RZ, -R18 ;  /* 0x000000ffff128224 */ /* 0x000fe200078e0a12 */
[----:B------:R-:W-:Y:S01]  /*06e0*/  @!P1 LOP3.LUT R18, RZ, R16, RZ, 0x33, !PT ;  /* 0x00000010ff129212 */ /* 0x000fe200078e33ff */
[----:B------:R-:W-:Y:S02]  /*06f0*/  VIADD R7, R3, 0x3f ;  /* 0x0000003f03077836 */ /* 0x000fe40000000000 */
[----:B------:R-:W-:-:S02]  /*0700*/  IMAD R6, R6, 0x40, -R9 ;  /* 0x0000004006067824 */ /* 0x000fc400078e0a09 */
[----:B----4-:R-:W-:Y:S01]  /*0710*/  IMAD R122, R18, R14, RZ ;  /* 0x0000000e127a7224 */ /* 0x010fe200078e02ff */
[----:B------:R-:W-:Y:S02]  /*0720*/  SHF.R.S32.HI R16, RZ, 0x1f, R7 ;  /* 0x0000001fff107819 */ /* 0x000fe40000011407 */
[----:B------:R-:W-:Y:S02]  /*0730*/  IADD3 R6, PT, PT, R7, R2, R6 ;  /* 0x0000000207067210 */ /* 0x000fe40007ffe006 */
[----:B------:R-:W-:Y:S02]  /*0740*/  LEA.HI R7, R16, R7, RZ, 0x6 ;  /* 0x0000000710077211 */ /* 0x000fe400078f30ff */
[----:B------:R-:W-:Y:S02]  /*0750*/  SHF.R.S32.HI R17, RZ, 0x1f, R6 ;  /* 0x0000001fff117819 */ /* 0x000fe40000011406 */
        /* <DEDUP_REMOVED lines=43> */
.L_x_4885:
[----:B------:R-:W-:Y:S05]  /*0a10*/  BSYNC.RECONVERGENT B0 ;  /* 0x0000000000007941 */ /* 0x000fea0003800200 */
.L_x_4884:
        /* <DEDUP_REMOVED lines=18> */
.L_x_4887:
[----:B------:R-:W-:Y:S05]  /*0b40*/  BSYNC.RECONVERGENT B0 ;  /* 0x0000000000007941 */ /* 0x000fea0003800200 */
.L_x_4886:
        /* <DEDUP_REMOVED lines=18> */
.L_x_4889:
[----:B------:R-:W-:Y:S05]  /*0c70*/  BSYNC.RECONVERGENT B0 ;  /* 0x0000000000007941 */ /* 0x000fea0003800200 */
.L_x_4888:
        /* <DEDUP_REMOVED lines=18> */
.L_x_4891:
[----:B------:R-:W-:Y:S05]  /*0da0*/  BSYNC.RECONVERGENT B0 ;  /* 0x0000000000007941 */ /* 0x000fea0003800200 */
.L_x_4890:
        /* <DEDUP_REMOVED lines=20> */
.L_x_4883:
        /* <DEDUP_REMOVED lines=11> */
.L_x_4892:
        /* <DEDUP_REMOVED lines=8> */
[----:B--2--5:R-:W-:-:S04]  /*1020*/  IABS R6, R17 ;  /* 0x0000001100067213 */ /* 0x024fc80000000000 */
[----:B-1----:R-:W1:Y:S08]  /*1030*/  I2F.RP R7, R6 ;  /* 0x0000000600077306 */ /* 0x002e700000209400 */
        /* <DEDUP_REMOVED lines=27> */
[----:B------:R-:W3:Y:S01]  /*11f0*/  LDG.E R22, desc[UR14][R22.64] ;  /* 0x0000000e16167981 */ /* 0x000ee2000c1e1900 */
[----:B--2---:R-:W-:Y:S01]  /*1200*/  IABS R6, R5 ;  /* 0x0000000500067213 */ /* 0x004fe20000000000 */
[----:B------:R-:W-:Y:S01]  /*1210*/  IMAD.MOV R13, RZ, RZ, -R13 ;  /* 0x000000ffff0d7224 */ /* 0x000fe200078e0a0d */
[----:B----4-:R-:W-:Y:S02]  /*1220*/  MOV R96, UR12 ;  /* 0x0000000c00607c02 */ /* 0x010fe40008000f00 */
[----:B------:R-:W2:Y:S01]  /*1230*/  I2F.RP R16, R6 ;  /* 0x0000000600107306 */ /* 0x000ea20000209400 */
[----:B------:R-:W-:Y:S01]  /*1240*/  IMAD R12, R17, R13, R12 ;  /* 0x0000000d110c7224 */ /* 0x000fe200078e020c */
[----:B------:R-:W-:-:S06]  /*1250*/  MOV R97, UR13 ;  /* 0x0000000d00617c02 */ /* 0x000fcc0008000f00 */
        /* <DEDUP_REMOVED lines=23> */
[----:B------:R-:W-:-:S04]  /*13d0*/  IMAD R16, R5, R96, RZ ;  /* 0x0000006005107224 */ /* 0x000fc800078e02ff */
[----:B------:R-:W-:Y:S01]  /*13e0*/  IMAD R16, R12, R97, R16 ;  /* 0x000000610c107224 */ /* 0x000fe200078e0210 */
[----:B---3--:R-:W-:Y:S01]  /*13f0*/  SHF.R.S32.HI R7, RZ, 0x1f, R22 ;  /* 0x0000001fff077819 */ /* 0x008fe20000011416 */
[----:B------:R-:W-:-:S04]  /*1400*/  IMAD.WIDE.U32 R20, R22, UR6, RZ ;  /* 0x0000000616147c25 */ /* 0x000fc8000f8e00ff */
[C---:B------:R-:W-:Y:S02]  /*1410*/  IMAD R19, R7.reuse, UR6, RZ ;  /* 0x0000000607137c24 */ /* 0x040fe4000f8e02ff */
[----:B-1----:R-:W-:Y:S02]  /*1420*/  IMAD R7, R7, UR4, RZ ;  /* 0x0000000407077c24 */ /* 0x002fe4000f8e02ff */
[C---:B------:R-:W-:Y:S02]  /*1430*/  IMAD R18, R22.reuse, UR7, R19 ;  /* 0x0000000716127c24 */ /* 0x040fe4000f8e0213 */
[C---:B------:R-:W-:Y:S02]  /*1440*/  IMAD R7, R22.reuse, UR5, R7 ;  /* 0x0000000516077c24 */ /* 0x040fe4000f8e0207 */
[----:B------:R-:W-:Y:S01]  /*1450*/  IMAD.WIDE.U32 R22, R22, UR4, RZ ;  /* 0x0000000416167c25 */ /* 0x000fe2000f8e00ff */
[----:B------:R-:W-:Y:S01]  /*1460*/  IADD3 R19, PT, PT, R21, R18, RZ ;  /* 0x0000001215137210 */ /* 0x000fe20007ffe0ff */
[----:B------:R-:W1:Y:S01]  /*1470*/  LDCU.128 UR4, c[0x0][0x3d0] ;  /* 0x00007a00ff0477ac */ /* 0x000e620008000c00 */
[----:B------:R-:W-:Y:S01]  /*1480*/  MOV R21, UR11 ;  /* 0x0000000b00157c02 */ /* 0x000fe20008000f00 */
[----:B------:R-:W-:Y:S01]  /*1490*/  IMAD.MOV.U32 R18, RZ, RZ, R20 ;  /* 0x000000ffff127224 */ /* 0x000fe200078e0014 */
[----:B------:R-:W-:Y:S01]  /*14a0*/  MOV R20, UR10 ;  /* 0x0000000a00147c02 */ /* 0x000fe20008000f00 */
[----:B------:R-:W-:-:S02]  /*14b0*/  IMAD.IADD R23, R23, 0x1, R7 ;  /* 0x0000000117177824 */ /* 0x000fc400078e0207 */
[----:B------:R-:W-:-:S04]  /*14c0*/  IMAD.WIDE.U32 R18, R12, R96, R18 ;  /* 0x000000600c127225 */ /* 0x000fc800078e0012 */
[----:B------:R-:W-:Y:S01]  /*14d0*/  IMAD R6, R5, R20, RZ ;  /* 0x0000001405067224 */ /* 0x000fe200078e02ff */
[----:B------:R-:W-:Y:S01]  /*14e0*/  SHF.R.S32.HI R5, RZ, 0x1f, R4 ;  /* 0x0000001fff057819 */ /* 0x000fe20000011404 */
[----:B------:R-:W-:Y:S01]  /*14f0*/  IMAD.IADD R17, R19, 0x1, R16 ;  /* 0x0000000113117824 */ /* 0x000fe200078e0210 */
[----:B------:R-:W-:Y:S01]  /*1500*/  MOV R16, R18 ;  /* 0x0000001200107202 */ /* 0x000fe20000000f00 */
[C---:B------:R-:W-:Y:S02]  /*1510*/  IMAD R6, R12.reuse, R21, R6 ;  /* 0x000000150c067224 */ /* 0x040fe400078e0206 */
[----:B------:R-:W-:-:S04]  /*1520*/  IMAD.WIDE.U32 R12, R12, R20, R22 ;  /* 0x000000140c0c7225 */ /* 0x000fc800078e0016 */
[----:B-1----:R-:W-:Y:S01]  /*1530*/  IMAD.WIDE.U32 R22, R4, UR4, R16 ;  /* 0x0000000404167c25 */ /* 0x002fe2000f8e0010 */
[----:B------:R-:W-:-:S03]  /*1540*/  IADD3 R7, PT, PT, R13, R6, RZ ;  /* 0x000000060d077210 */ /* 0x000fc60007ffe0ff */
[C---:B------:R-:W-:Y:S02]  /*1550*/  IMAD R13, R5.reuse, UR4, RZ ;  /* 0x00000004050d7c24 */ /* 0x040fe4000f8e02ff */
[----:B------:R-:W-:Y:S02]  /*1560*/  IMAD R5, R5, UR6, RZ ;  /* 0x0000000605057c24 */ /* 0x000fe4000f8e02ff */
[----:B------:R-:W-:Y:S02]  /*1570*/  IMAD.MOV.U32 R6, RZ, RZ, R12 ;  /* 0x000000ffff067224 */ /* 0x000fe400078e000c */
[C---:B------:R-:W-:Y:S02]  /*1580*/  IMAD R14, R4.reuse, UR5, R13 ;  /* 0x00000005040e7c24 */ /* 0x040fe4000f8e020d */
[C---:B------:R-:W-:Y:S02]  /*1590*/  IMAD R16, R4.reuse, UR7, R5 ;  /* 0x0000000704107c24 */ /* 0x040fe4000f8e0205 */
[----:B------:R-:W-:Y:S01]  /*15a0*/  IMAD.WIDE.U32 R18, R4, UR6, R6 ;  /* 0x0000000604127c25 */ /* 0x000fe2000f8e0006 */
[----:B------:R-:W-:-:S04]  /*15b0*/  IADD3 R14, PT, PT, R23, R14, RZ ;  /* 0x0000000e170e7210 */ /* 0x000fc80007ffe0ff */
[----:B------:R-:W-:Y:S01]  /*15c0*/  IADD3 R16, PT, PT, R19, R16, RZ ;  /* 0x0000001013107210 */ /* 0x000fe20007ffe0ff */
[----:B------:R-:W-:Y:S06]  /*15d0*/  BRA `(.L_x_4894) ;  /* 0x0000000400647947 */ /* 0x000fec0003800000 */
.L_x_4893:
        /* <DEDUP_REMOVED lines=15> */
.L_x_4895:
[----:B------:R-:W2:Y:S01]  /*16d0*/  LDC.64 R96, c[0x0][0x3b8] ;  /* 0x0000ee00ff607b82 */ /* 0x000ea20000000a00 */
[----:B------:R-:W-:-:S05]  /*16e0*/  IADD3 R16, PT, PT, R12, R5, RZ ;  /* 0x000000050c107210 */ /* 0x000fca0007ffe0ff */
[C---:B--2---:R-:W-:Y:S02]  /*16f0*/  IMAD R23, R16.reuse, R97, RZ ;  /* 0x0000006110177224 */ /* 0x044fe400078e02ff */
[----:B------:R-:W-:-:S05]  /*1700*/  IMAD.WIDE.U32 R16, R16, R96, RZ ;  /* 0x0000006010107225 */ /* 0x000fca00078e00ff */
[----:B------:R-:W-:Y:S02]  /*1710*/  IADD3 R23, PT, PT, R17, R23, RZ ;  /* 0x0000001711177210 */ /* 0x000fe40007ffe0ff */
[----:B------:R-:W-:Y:S02]  /*1720*/  MOV R22, R16 ;  /* 0x0000001000167202 */ /* 0x000fe40000000f00 */
.L_x_4896:
        /* <DEDUP_REMOVED lines=14> */
.L_x_4897:
[----:B------:R-:W2:Y:S01]  /*1810*/  LDC.64 R20, c[0x0][0x3c0] ;  /* 0x0000f000ff147b82 */ /* 0x000ea20000000a00 */
[----:B------:R-:W-:-:S05]  /*1820*/  IADD3 R5, PT, PT, R12, R5, RZ ;  /* 0x000000050c057210 */ /* 0x000fca0007ffe0ff */
[C---:B--2---:R-:W-:Y:S02]  /*1830*/  IMAD R25, R5.reuse, R21, RZ ;  /* 0x0000001505197224 */ /* 0x044fe400078e02ff */
[----:B------:R-:W-:-:S05]  /*1840*/  IMAD.WIDE.U32 R4, R5, R20, RZ ;  /* 0x0000001405047225 */ /* 0x000fca00078e00ff */
[----:B------:R-:W-:Y:S02]  /*1850*/  IADD3 R25, PT, PT, R5, R25, RZ ;  /* 0x0000001905197210 */ /* 0x000fe40007ffe0ff */
[----:B------:R-:W-:-:S07]  /*1860*/  MOV R24, R4 ;  /* 0x0000000400187202 */ /* 0x000fce0000000f00 */
.L_x_4898:
[----:B------:R-:W2:Y:S01]  /*1870*/  LDC R13, c[0x0][0x3e8] ;  /* 0x0000fa00ff0d7b82 */ /* 0x000ea20000000800 */
[----:B------:R-:W-:Y:S02]  /*1880*/  LEA R12, R99, 0xffffffc0, 0x6 ;  /* 0xffffffc0630c7811 */ /* 0x000fe400078e30ff */
[----:B------:R-:W-:Y:S02]  /*1890*/  CS2R R132, SRZ ;  /* 0x0000000000847805 */ /* 0x000fe4000001ff00 */
[----:B------:R-:W-:Y:S01]  /*18a0*/  SHF.R.S32.HI R19, RZ, 0x1f, R12 ;  /* 0x0000001fff137819 */ /* 0x000fe2000001140c */
[----:B------:R-:W-:-:S04]  /*18b0*/  IMAD.WIDE.U32 R24, R12, R20, R24 ;  /* 0x000000140c187225 */ /* 0x000fc800078e0018 */
[----:B------:R-:W-:Y:S01]  /*18c0*/  IMAD R14, R19, R96, RZ ;  /* 0x00000060130e7224 */ /* 0x000fe200078e02ff */
        /* <DEDUP_REMOVED lines=10> */
[----:B------:R-:W-:Y:S02]  /*1970*/  IMAD.MOV.U32 R6, RZ, RZ, R5 ;  /* 0x000000ffff067224 */ /* 0x000fe400078e0005 */
[----:B------:R-:W-:Y:S02]  /*1980*/  IMAD R16, R19, R20, RZ ;  /* 0x0000001413107224 */ /* 0x000fe400078e02ff */
[----:B------:R-:W-:-:S04]  /*1990*/  IMAD.HI.U32 R17, R17, R6, RZ ;  /* 0x0000000611117227 */ /* 0x000fc800078e00ff */
[----:B------:R-:W-:Y:S01]  /*19a0*/  IMAD.WIDE.U32 R18, R12, R96, R22 ;  /* 0x000000600c127225 */ /* 0x000fe200078e0016 */
[----:B------:R-:W-:-:S03]  /*19b0*/  IADD3 R5, PT, PT, -R17, RZ, RZ ;  /* 0x000000ff11057210 */ /* 0x000fc60007ffe1ff */
[----:B------:R-:W-:Y:S02]  /*19c0*/  IMAD R16, R12, R21, R16 ;  /* 0x000000150c107224 */ /* 0x000fe400078e0210 */
[----:B------:R-:W-:Y:S02]  /*19d0*/  IMAD R5, R4, R5, R6 ;  /* 0x0000000504057224 */ /* 0x000fe400078e0206 */
[----:B------:R-:W1:Y:S01]  /*19e0*/  LDC.64 R6, c[0x0][0x3d8] ;  /* 0x0000f600ff067b82 */ /* 0x000e620000000a00 */
[----:B------:R-:W-:Y:S01]  /*19f0*/  IMAD R23, R12, R97, R14 ;  /* 0x000000610c177224 */ /* 0x000fe200078e020e */
[----:B------:R-:W-:Y:S02]  /*1a00*/  IADD3 R25, PT, PT, R25, R16, RZ ;  /* 0x0000001019197210 */ /* 0x000fe40007ffe0ff */
[----:B------:R-:W-:Y:S02]  /*1a10*/  ISETP.GT.U32.AND P0, PT, R4, R5, PT ;  /* 0x000000050400720c */ /* 0x000fe40003f04070 */
[----:B------:R-:W-:-:S11]  /*1a20*/  IADD3 R19, PT, PT, R19, R23, RZ ;  /* 0x0000001713137210 */ /* 0x000fd60007ffe0ff */
        /* <DEDUP_REMOVED lines=20> */
.L_x_4894:
        /* <DEDUP_REMOVED lines=18> */
[----:B------:R-:W-:Y:S01]  /*1c90*/  IMAD.WIDE.U32 R14, R15, 0x40, R12 ;  /* 0x000000400f0e7825 */ /* 0x000fe200078e000c */
[----:B------:R-:W-:-:S02]  /*1ca0*/  LOP3.LUT R86, R87, 0x20, RZ, 0xfc, !PT ;  /* 0x0000002057567812 */ /* 0x000fc400078efcff */
[----:B------:R-:W3:Y:S01]  /*1cb0*/  @P1 LDC.64 R4, c[0x0][0x3b0] ;  /* 0x0000ec00ff041b82 */ /* 0x000ee20000000a00 */
[C---:B------:R-:W-:Y:S01]  /*1cc0*/  IMAD.WIDE.U32 R22, R12.reuse, R96, R22 ;  /* 0x000000600c167225 */ /* 0x040fe200078e0016 */
[----:B------:R-:W-:Y:S02]  /*1cd0*/  LOP3.LUT R100, R11, R100, RZ, 0xfc, !PT ;  /* 0x000000640b647212 */ /* 0x000fe400078efcff */
[----:B------:R-:W-:Y:S01]  /*1ce0*/  SHF.R.S32.HI R11, RZ, 0x1f, R10 ;  /* 0x0000001fff0b7819 */ /* 0x000fe2000001140a */
[----:B------:R-:W-:Y:S01]  /*1cf0*/  IMAD R123, R12, R97, R23 ;  /* 0x000000610c7b7224 */ /* 0x000fe200078e0217 */
[C---:B-1----:R-:W-:Y:S02]  /*1d00*/  LEA R124, P0, R22.reuse, UR4, 0x1 ;  /* 0x00000004167c7c11 */ /* 0x042fe4000f8008ff */
[C---:B------:R-:W-:Y:S02]  /*1d10*/  LOP3.LUT R85, R87.reuse, 0x40, RZ, 0xfc, !PT ;  /* 0x0000004057557812 */ /* 0x040fe400078efcff */
        /* <DEDUP_REMOVED lines=12> */
[C---:B------:R-:W-:Y:S02]  /*1de0*/  ISETP.GE.AND P1, PT, R12.reuse, R121, PT ;  /* 0x000000790c00720c */ /* 0x040fe40003f26270 */
[----:B------:R-:W-:Y:S01]  /*1df0*/  IADD3 R16, P0, PT, R87, R4, RZ ;  /* 0x0000000457107210 */ /* 0x000fe20007f1e0ff */
[----:B------:R-:W-:-:S03]  /*1e00*/  IMAD.WIDE.U32 R4, R12, R20, R18 ;  /* 0x000000140c047225 */ /* 0x000fc600078e0012 */
[----:B------:R-:W-:Y:S01]  /*1e10*/  IADD3.X R17, PT, PT, RZ, R7, RZ, P0, !PT ;  /* 0x00000007ff117210 */ /* 0x000fe200007fe4ff */
[----:B------:R-:W-:Y:S01]  /*1e20*/  IMAD R19, R11, UR6, RZ ;  /* 0x000000060b137c24 */ /* 0x000fe2000f8e02ff */
[----:B----4-:R-:W-:Y:S01]  /*1e30*/  LEA R126, P0, R4, UR10, 0x1 ;  /* 0x0000000a047e7c11 */ /* 0x010fe2000f8008ff */
[----:B------:R-:W-:Y:S02]  /*1e40*/  IMAD R127, R12, R21, R5 ;  /* 0x000000150c7f7224 */ /* 0x000fe400078e0205 */
[C---:B------:R-:W-:Y:S02]  /*1e50*/  IMAD R19, R10.reuse, UR7, R19 ;  /* 0x000000070a137c24 */ /* 0x040fe4000f8e0213 */
[----:B------:R-:W-:Y:S01]  /*1e60*/  IMAD.WIDE.U32 R16, R10, UR6, R16 ;  /* 0x000000060a107c25 */ /* 0x000fe2000f8e0010 */
[----:B------:R-:W-:-:S03]  /*1e70*/  LEA.HI.X R127, R4, UR11, R127, 0x1, P0 ;  /* 0x0000000b047f7c11 */ /* 0x000fc600080f0c7f */
        /* <DEDUP_REMOVED lines=31> */
.L_x_4901:
[----:B------:R2:W-:Y:S02]  /*2070*/  STS.128 [R100+0x2000], RZ ;  /* 0x002000ff64007388 */ /* 0x0005e40000000c00 */
.L_x_4900:
[----:B------:R-:W-:Y:S05]  /*2080*/  BSYNC.RECONVERGENT B0 ;  /* 0x0000000000007941 */ /* 0x000fea0003800200 */
.L_x_4899:
        /* <DEDUP_REMOVED lines=36> */
.L_x_4904:
[----:B------:R4:W-:Y:S02]  /*22d0*/  STS.128 [R100+0x2800], RZ ;  /* 0x002800ff64007388 */ /* 0x0009e40000000c00 */
.L_x_4903:
[----:B------:R-:W-:Y:S05]  /*22e0*/  BSYNC.RECONVERGENT B0 ;  /* 0x0000000000007941 */ /* 0x000fea0003800200 */
.L_x_4902:
[----:B------:R-:W-:Y:S01]  /*22f0*/  IMAD.SHL.U32 R84, R99, 0x40, RZ ;  /* 0x0000004063547824 */ /* 0x000fe200078e00ff */
[----:B------:R-:W-:Y:S04]  /*2300*/  BSSY.RECONVERGENT B0, `(.L_x_4905) ;  /* 0x000001d000007945 */ /* 0x000fe80003800200 */
[----:B------:R-:W-:-:S04]  /*2310*/  IADD3 R6, PT, PT, R3, 0x40, -R84 ;  /* 0x0000004003067810 */ /* 0x000fc80007ffe854 */
        /* <DEDUP_REMOVED lines=26> */
.L_x_4907:
[----:B------:R4:W-:Y:S02]  /*24c0*/  STS.128 [R100+0x5000], RZ ;  /* 0x005000ff64007388 */ /* 0x0009e40000000c00 */
.L_x_4906:
[----:B------:R-:W-:Y:S05]  /*24d0*/  BSYNC.RECONVERGENT B0 ;  /* 0x0000000000007941 */ /* 0x000fea0003800200 */
.L_x_4905:
[----:B-1--4-:R-:W1:Y:S01]  /*24e0*/  LDC.64 R4, c[0x0][0x538] ;  /* 0x00014e00ff047b82 */ /* 0x012e620000000a00 */
[----:B------:R-:W-:Y:S01]  /*24f0*/  ISETP.GE.AND P0, PT, R7, R6, PT ;  /* 0x000000060700720c */ /* 0x000fe20003f06270 */
[----:B------:R-:W-:-:S12]  /*2500*/  BSSY.RECONVERGENT B0, `(.L_x_4908) ;  /* 0x0000019000007945 */ /* 0x000fd80003800200 */
[----:B------:R-:W-:Y:S05]  /*2510*/  @P0 BRA `(.L_x_4909) ;  /* 0x00000000005c0947 */ /* 0x000fea0003800000 */
[----:B------:R-:W4:Y:S01]  /*2520*/  LDCU UR4, c[0x0][0x440] ;  /* 0x00008800ff0477ac */ /* 0x000f220008000800 */
[C---:B------:R-:W-:Y:S01]  /*2530*/  IMAD.SHL.U32 R15, R96.reuse, 0x20, RZ ;  /* 0x00000020600f7824 */ /* 0x040fe200078e00ff */
[----:B------:R-:W-:-:S04]  /*2540*/  SHF.L.U64.HI R8, R96, 0x5, R97 ;  /* 0x0000000560087819 */ /* 0x000fc80000010261 */
        /* <DEDUP_REMOVED lines=20> */
.L_x_4909:
[----:B------:R-:W-:Y:S05]  /*2690*/  BSYNC.RECONVERGENT B0 ;  /* 0x0000000000007941 */ /* 0x000fea0003800200 */
.L_x_4908:
[----:B------:R-:W5:Y:S01]  /*26a0*/  LDCU.64 UR6, c[0x0][0x540] ;  /* 0x0000a800ff0677ac */ /* 0x000f620008000a00 */
[----:B------:R-:W0:Y:S01]  /*26b0*/  LDGDEPBAR ;  /* 0x00000000000079af */ /* 0x000e220000000000 */
[----:B------:R-:W2:Y:S01]  /*26c0*/  LDCU UR4, c[0x0][0x458] ;  /* 0x00008b00ff0477ac */ /* 0x000ea20008000800 */
[----:B-----5:R-:W-:-:S04]  /*26d0*/  IMAD.WIDE.U32 R10, R131, UR6, R10 ;  /* 0x00000006830a7c25 */ /* 0x020fc8000f8e000a */
[----:B------:R-:W-:Y:S01]  /*26e0*/  IMAD R8, R131, UR7, R11 ;  /* 0x0000000783087c24 */ /* 0x000fe2000f8e020b */
[----:B-1--4-:R-:W-:Y:S02]  /*26f0*/  LEA R14, P0, R10, R4, 0x2 ;  /* 0x000000040a0e7211 */ /* 0x012fe400078010ff */
[----:B------:R-:W-:Y:S01]  /*2700*/  SHF.R.U32.HI R80, RZ, 0x1, R117 ;  /* 0x00000001ff507819 */ /* 0x000fe20000011675 */
[----:B------:R-:W-:-:S04]  /*2710*/  DEPBAR.LE SB0, 0x0 ;  /* 0x000080000000791a */ /* 0x000fc80000000000 */
[----:B------:R-:W-:-:S05]  /*2720*/  LEA.HI.X R15, R10, R5, R8, 0x2, P0 ;  /* 0x000000050a0f7211 */ /* 0x000fca00000f1408 */
[----:B------:R-:W4:Y:S01]  /*2730*/  LDG.E R5, desc[UR14][R14.64] ;  /* 0x0000000e0e057981 */ /* 0x000f22000c1e1900 */
[----:B--2---:R-:W4:Y:S01]  /*2740*/  MUFU.RCP R4, UR4 ;  /* 0x0000000400047d08 */ /* 0x004f220008001000 */
[----:B------:R-:W-:Y:S01]  /*2750*/  LOP3.LUT R11, R80, 0x1f0, RZ, 0xc0, !PT ;  /* 0x000001f0500b7812 */ /* 0x000fe200078ec0ff */
[----:B------:R-:W-:Y:S01]  /*2760*/  BSSY.RECONVERGENT B0, `(.L_x_4910) ;  /* 0x0000023000007945 */ /* 0x000fe20003800200 */
[----:B------:R-:W-:Y:S02]  /*2770*/  LOP3.LUT R12, R12, 0x7, RZ, 0xc0, !PT ;  /* 0x000000070c0c7812 */ /* 0x000fe400078ec0ff */
[----:B------:R-:W-:-:S04]  /*2780*/  IADD3 R0, PT, PT, R11, 0x1, R0 ;  /* 0x000000010b007810 */ /* 0x000fc80007ffe000 */
[----:B------:R-:W-:-:S04]  /*2790*/  IADD3 R0, PT, PT, -R9, R0, R12 ;  /* 0x0000000009007210 */ /* 0x000fc80007ffe10c */
[----:B------:R-:W-:Y:S01]  /*27a0*/  IADD3 R2, PT, PT, R0, R2, R3 ;  /* 0x0000000200027210 */ /* 0x000fe20007ffe003 */
        /* <DEDUP_REMOVED lines=25> */
.L_x_4912:
[----:B------:R2:W-:Y:S01]  /*2940*/  STS.128 [R100+0x8000], RZ ;  /* 0x008000ff64007388 */ /* 0x0005e20000000c00 */
[----:B------:R-:W-:Y:S05]  /*2950*/  BRA `(.L_x_4913) ;  /* 0x00000000000c7947 */ /* 0x000fea0003800000 */
.L_x_4911:
[----:B------:R1:W-:Y:S04]  /*2960*/  STS.128 [R100+0x6000], RZ ;  /* 0x006000ff64007388 */ /* 0x0003e80000000c00 */
[----:B------:R1:W-:Y:S04]  /*2970*/  STS.128 [R100+0x7000], RZ ;  /* 0x007000ff64007388 */ /* 0x0003e80000000c00 */
[----:B------:R1:W-:Y:S02]  /*2980*/  STS.128 [R100+0x8000], RZ ;  /* 0x008000ff64007388 */ /* 0x0003e40000000c00 */
.L_x_4913:
[----:B------:R-:W-:Y:S05]  /*2990*/  BSYNC.RECONVERGENT B0 ;  /* 0x0000000000007941 */ /* 0x000fea0003800200 */
.L_x_4910:
        /* <DEDUP_REMOVED lines=30> */
.L_x_4916:
[----:B------:R1:W-:Y:S02]  /*2b80*/  STS.128 [R100+0x8800], RZ ;  /* 0x008800ff64007388 */ /* 0x0003e40000000c00 */
.L_x_4915:
[----:B------:R-:W-:Y:S05]  /*2b90*/  BSYNC.RECONVERGENT B0 ;  /* 0x0000000000007941 */ /* 0x000fea0003800200 */
.L_x_4914:
[C---:B------:R-:W-:Y:S01]  /*2ba0*/  IMAD.SHL.U32 R116, R117.reuse, 0x4, RZ ;  /* 0x0000000475747824 */ /* 0x040fe200078e00ff */
[C---:B---3--:R-:W-:Y:S01]  /*2bb0*/  LOP3.LUT P0, R23, R117.reuse, 0x4, RZ, 0xc0, !PT ;  /* 0x0000000475177812 */ /* 0x048fe2000780c0ff */
[C---:B------:R-:W-:Y:S01]  /*2bc0*/  IMAD.SHL.U32 R83, R117.reuse, 0x20, RZ ;  /* 0x0000002075537824 */ /* 0x040fe200078e00ff */
[----:B------:R-:W-:Y:S01]  /*2bd0*/  VIMNMX R102, PT, PT, R2, R3, PT ;  /* 0x0000000302667248 */ /* 0x000fe20003fe0100 */
[C---:B------:R-:W-:Y:S01]  /*2be0*/  IMAD.SHL.U32 R120, R117.reuse, 0x10, RZ ;  /* 0x0000001075787824 */ /* 0x040fe200078e00ff */
[----:B------:R-:W-:Y:S01]  /*2bf0*/  LOP3.LUT R8, R116, 0x18, RZ, 0xc0, !PT ;  /* 0x0000001874087812 */ /* 0x000fe200078ec0ff */
[----:B------:R-:W-:Y:S01]  /*2c00*/  IMAD.MOV.U32 R22, RZ, RZ, 0x20 ;  /* 0x00000020ff167424 */ /* 0x000fe200078e00ff */
[----:B------:R-:W-:Y:S01]  /*2c10*/  VIADDMNMX R101, R2, 0x8, R3, PT ;  /* 0x0000000802657846 */ /* 0x000fe20003800103 */
[----:B------:R-:W-:Y:S01]  /*2c20*/  IMAD.SHL.U32 R98, R117, 0x2, RZ ;  /* 0x0000000275627824 */ /* 0x000fe200078e00ff */
[----:B-1----:R-:W-:Y:S01]  /*2c30*/  LOP3.LUT R5, R8, 0xc0, R83, 0xf8, !PT ;  /* 0x000000c008057812 */ /* 0x002fe200078ef853 */
[----:B------:R-:W-:Y:S01]  /*2c40*/  VIADD R89, R99, 0xffffffff ;  /* 0xffffffff63597836 */ /* 0x000fe20000000000 */
[C---:B------:R-:W-:Y:S01]  /*2c50*/  LOP3.LUT R4, R120.reuse, 0x100, RZ, 0xc0, !PT ;  /* 0x0000010078047812 */ /* 0x040fe200078ec0ff */
[----:B------:R-:W0:Y:S01]  /*2c60*/  LDGDEPBAR ;  /* 0x00000000000079af */ /* 0x000e220000000000 */
[----:B------:R-:W-:-:S02]  /*2c70*/  LOP3.LUT R6, R120, 0x3e00, RZ, 0xc0, !PT ;  /* 0x00003e0078067812 */ /* 0x000fc400078ec0ff */
[C---:B------:R-:W-:Y:S02]  /*2c80*/  LOP3.LUT R80, R5.reuse, 0x8, R80, 0x78, !PT ;  /* 0x0000000805507812 */ /* 0x040fe400078e7850 */
[--C-:B------:R-:W-:Y:S02]  /*2c90*/  LOP3.LUT R4, R4, 0x20, R83.reuse, 0xf8, !PT ;  /* 0x0000002004047812 */ /* 0x100fe400078ef853 */
        /* <DEDUP_REMOVED lines=8> */
[----:B------:R-:W-:-:S03]  /*2d20*/  LOP3.LUT R98, R98, 0x6, RZ, 0xc0, !PT ;  /* 0x0000000662627812 */ /* 0x000fc600078ec0ff */
[----:B------:R-:W1:Y:S01]  /*2d30*/  LDSM.16.M88.4 R12, [R104+0x3000] ;  /* 0x00300000680c783b */ /* 0x000e620000000200 */
[--C-:B------:R-:W-:Y:S02]  /*2d40*/  IMAD.IADD R88, R119, 0x1, R81.reuse ;  /* 0x0000000177587824 */ /* 0x100fe400078e0251 */
[----:B------:R-:W-:Y:S01]  /*2d50*/  IMAD.IADD R82, R104, 0x1, R81 ;  /* 0x0000000168527824 */ /* 0x000fe200078e0251 */
[----:B------:R-:W3:Y:S04]  /*2d60*/  LDSM.16.M88.4 R52, [R104+0x3400] ;  /* 0x003400006834783b */ /* 0x000ee80000000200 */
[----:B------:R-:W-:Y:S04]  /*2d70*/  LDSM.16.M88.4 R4, [R88] ;  /* 0x000000005804783b */ /* 0x000fe80000000200 */
[----:B------:R-:W5:Y:S04]  /*2d80*/  LDSM.16.M88.4 R24, [R82+0x3000] ;  /* 0x003000005218783b */ /* 0x000f680000000200 */
[----:B------:R-:W2:Y:S04]  /*2d90*/  LDSM.16.M88.4 R8, [R82+0x3400] ;  /* 0x003400005208783b */ /* 0x000ea80000000200 */
[----:B------:R-:W4:Y:S04]  /*2da0*/  LDSM.16.M88.4 R44, [R104+0x3800] ;  /* 0x00380000682c783b */ /* 0x000f280000000200 */
[----:B------:R-:W4:Y:S04]  /*2db0*/  LDSM.16.M88.4 R60, [R104+0x3c00] ;  /* 0x003c0000683c783b */ /* 0x000f280000000200 */
[----:B------:R-:W-:Y:S04]  /*2dc0*/  LDSM.16.M88.4 R32, [R119+0x1000] ;  /* 0x001000007720783b */ /* 0x000fe80000000200 */
[----:B------:R-:W4:Y:S04]  /*2dd0*/  LDSM.16.M88.4 R72, [R104+0x4000] ;  /* 0x004000006848783b */ /* 0x000f280000000200 */
[----:B------:R-:W4:Y:S01]  /*2de0*/  LDSM.16.M88.4 R76, [R82+0x3800] ;  /* 0x00380000524c783b */ /* 0x000f220000000200 */
[C---:B-1----:R-:W-:Y:S03]  /*2df0*/  HMMA.16816.F32.BF16 R16, R36.reuse, R12, RZ ;  /* 0x0000000c2410723c */ /* 0x042fe600000418ff */
[----:B------:R-:W1:Y:S04]  /*2e00*/  LDSM.16.M88.4 R28, [R82+0x3c00] ;  /* 0x003c0000521c783b */ /* 0x000e680000000200 */
[----:B------:R-:W-:Y:S01]  /*2e10*/  LDSM.16.M88.4 R64, [R104+0x4800] ;  /* 0x004800006840783b */ /* 0x000fe20000000200 */
[C---:B---3--:R-:W-:Y:S03]  /*2e20*/  HMMA.16816.F32.BF16 R56, R36.reuse, R52, RZ ;  /* 0x000000342438723c */ /* 0x048fe600000418ff */
[----:B------:R-:W-:Y:S05]  /*2e30*/  LDSM.16.M88.4 R68, [R104+0x4400] ;  /* 0x004400006844783b */ /* 0x000fea0000000200 */
[C---:B------:R-:W-:Y:S08]  /*2e40*/  HMMA.16816.F32.BF16 R12, R36.reuse, R14, RZ ;  /* 0x0000000e240c723c */ /* 0x040ff000000418ff */
[----:B------:R-:W-:Y:S08]  /*2e50*/  HMMA.16816.F32.BF16 R52, R36, R54, RZ ;  /* 0x000000362434723c */ /* 0x000ff000000418ff */
[C---:B-----5:R-:W-:Y:S08]  /*2e60*/  HMMA.16816.F32.BF16 R16, R4.reuse, R24, R16 ;  /* 0x000000180410723c */ /* 0x060ff00000041810 */
[C---:B------:R-:W-:Y:S01]  /*2e70*/  HMMA.16816.F32.BF16 R12, R4.reuse, R26, R12 ;  /* 0x0000001a040c723c */ /* 0x040fe2000004180c */
[----:B------:R-:W-:Y:S07]  /*2e80*/  LDSM.16.M88.4 R24, [R88+0x1000] ;  /* 0x001000005818783b */ /* 0x000fee0000000200 */
[C---:B--2---:R-:W-:Y:S08]  /*2e90*/  HMMA.16816.F32.BF16 R56, R4.reuse, R8, R56 ;  /* 0x000000080438723c */ /* 0x044ff00000041838 */
[----:B------:R-:W-:Y:S01]  /*2ea0*/  HMMA.16816.F32.BF16 R52, R4, R10, R52 ;  /* 0x0000000a0434723c */ /* 0x000fe20000041834 */
[----:B------:R-:W2:Y:S07]  /*2eb0*/  LDSM.16.M88.4 R8, [R82+0x4000] ;  /* 0x004000005208783b */ /* 0x000eae0000000200 */
[C---:B----4-:R-:W-:Y:S08]  /*2ec0*/  HMMA.16816.F32.BF16 R48, R36.reuse, R44, RZ ;  /* 0x0000002c2430723c */ /* 0x050ff000000418ff */
[C---:B------:R-:W-:Y:S08]  /*2ed0*/  HMMA.16816.F32.BF16 R44, R36.reuse, R46, RZ ;  /* 0x0000002e242c723c */ /* 0x040ff000000418ff */
[C---:B------:R-:W-:Y:S08]  /*2ee0*/  HMMA.16816.F32.BF16 R40, R36.reuse, R60, RZ ;  /* 0x0000003c2428723c */ /* 0x040ff000000418ff */
[----:B------:R-:W-:Y:S01]  /*2ef0*/  HMMA.16816.F32.BF16 R36, R36, R62, RZ ;  /* 0x0000003e2424723c */ /* 0x000fe200000418ff */
[----:B------:R-:W3:Y:S07]  /*2f00*/  LDSM.16.M88.4 R60, [R104+0x4c00] ;  /* 0x004c0000683c783b */ /* 0x000eee0000000200 */
        /* <DEDUP_REMOVED lines=8> */
[----:B------:R-:W1:Y:S04]  /*2f90*/  LDSM.16.M88.4 R4, [R82+0x4800] ;  /* 0x004800005204783b */ /* 0x000e680000000200 */
[----:B------:R-:W4:Y:S03]  /*2fa0*/  LDSM.16.M88.4 R28, [R82+0x4400] ;  /* 0x00440000521c783b */ /* 0x000f260000000200 */
[C---:B--2---:R-:W-:Y:S08]  /*2fb0*/  HMMA.16816.F32.BF16 R16, R24.reuse, R8, R16 ;  /* 0x000000081810723c */ /* 0x044ff00000041810 */
[----:B------:R-:W-:Y:S01]  /*2fc0*/  HMMA.16816.F32.BF16 R12, R24, R10, R12 ;  /* 0x0000000a180c723c */ /* 0x000fe2000004180c */
[----:B------:R-:W2:Y:S07]  /*2fd0*/  LDSM.16.M88.4 R8, [R104+0x5000] ;  /* 0x005000006808783b */ /* 0x000eae0000000200 */
[C---:B------:R-:W-:Y:S08]  /*2fe0*/  HMMA.16816.F32.BF16 R48, R32.reuse, R64, R48 ;  /* 0x000000402030723c */ /* 0x040ff00000041830 */
[C---:B------:R-:W-:Y:S01]  /*2ff0*/  HMMA.16816.F32.BF16 R44, R32.reuse, R66, R44 ;  /* 0x00000042202c723c */ /* 0x040fe2000004182c */
[----:B------:R-:W5:Y:S07]  /*3000*/  LDSM.16.M88.4 R64, [R104+0x5800] ;  /* 0x005800006840783b */ /* 0x000f6e0000000200 */
[C---:B------:R-:W-:Y:S08]  /*3010*/  HMMA.16816.F32.BF16 R56, R32.reuse, R68, R56 ;  /* 0x000000442038723c */ /* 0x040ff00000041838 */
[C---:B------:R-:W-:Y:S01]  /*3020*/  HMMA.16816.F32.BF16 R52, R32.reuse, R70, R52 ;  /* 0x000000462034723c */ /* 0x040fe20000041834 */
[----:B------:R-:W-:Y:S07]  /*3030*/  LDSM.16.M88.4 R68, [R104+0x5400] ;  /* 0x005400006844783b */ /* 0x000fee0000000200 */
[C---:B---3--:R-:W-:Y:S08]  /*3040*/  HMMA.16816.F32.BF16 R40, R32.reuse, R60, R40 ;  /* 0x0000003c2028723c */ /* 0x048ff00000041828 */
[----:B------:R-:W-:Y:S01]  /*3050*/  HMMA.16816.F32.BF16 R36, R32, R62, R36 ;  /* 0x0000003e2024723c */ /* 0x000fe20000041824 */
[----:B------:R-:W3:Y:S04]  /*3060*/  LDSM.16.M88.4 R60, [R104+0x5c00] ;  /* 0x005c0000683c783b */ /* 0x000ee80000000200 */
[----:B------:R-:W-:Y:S03]  /*3070*/  LDSM.16.M88.4 R32, [R82+0x5000] ;  /* 0x005000005220783b */ /* 0x000fe60000000200 */
[C---:B-1----:R-:W-:Y:S08]  /*3080*/  HMMA.16816.F32.BF16 R48, R24.reuse, R4, R48 ;  /* 0x000000041830723c */ /* 0x042ff00000041830 */
[C---:B------:R-:W-:Y:S01]  /*3090*/  HMMA.16816.F32.BF16 R44, R24.reuse, R6, R44 ;  /* 0x00000006182c723c */ /* 0x040fe2000004182c */
[----:B------:R-:W1:Y:S07]  /*30a0*/  LDSM.16.M88.4 R4, [R88+0x2000] ;  /* 0x002000005804783b */ /* 0x000e6e0000000200 */
[C---:B----4-:R-:W-:Y:S08]  /*30b0*/  HMMA.16816.F32.BF16 R56, R24.reuse, R28, R56 ;  /* 0x0000001c1838723c */ /* 0x050ff00000041838 */
[C---:B------:R-:W-:Y:S01]  /*30c0*/  HMMA.16816.F32.BF16 R52, R24.reuse, R30, R52 ;  /* 0x0000001e1834723c */ /* 0x040fe20000041834 */
[----:B------:R-:W-:Y:S07]  /*30d0*/  LDSM.16.M88.4 R28, [R82+0x5400] ;  /* 0x00540000521c783b */ /* 0x000fee0000000200 */
[C---:B------:R-:W-:Y:S08]  /*30e0*/  HMMA.16816.F32.BF16 R40, R24.reuse, R76, R40 ;  /* 0x0000004c1828723c */ /* 0x040ff00000041828 */
[----:B------:R-:W-:Y:S01]  /*30f0*/  HMMA.16816.F32.BF16 R36, R24, R78, R36 ;  /* 0x0000004e1824723c */ /* 0x000fe20000041824 */
[----:B------:R-:W4:Y:S07]  /*3100*/  LDSM.16.M88.4 R24, [R82+0x5800] ;  /* 0x005800005218783b */ /* 0x000f2e0000000200 */
[C---:B--2---:R-:W-:Y:S08]  /*3110*/  HMMA.16816.F32.BF16 R16, R72.reuse, R8, R16 ;  /* 0x000000084810723c */ /* 0x044ff00000041810 */
[----:B------:R-:W-:Y:S01]  /*3120*/  HMMA.16816.F32.BF16 R12, R72, R10, R12 ;  /* 0x0000000a480c723c */ /* 0x000fe2000004180c */
[----:B------:R-:W2:Y:S01]  /*3130*/  LDSM.16.M88.4 R8, [R82+0x5c00] ;  /* 0x005c00005208783b */ /* 0x000ea20000000200 */
[----:B------:R-:W-:-:S06]  /*3140*/  DEPBAR.LE SB0, 0x0 ;  /* 0x000080000000791a */ /* 0x000fcc0000000000 */
[C---:B-----5:R-:W-:Y:S08]  /*3150*/  HMMA.16816.F32.BF16 R48, R72.reuse, R64, R48 ;  /* 0x000000404830723c */ /* 0x060ff00000041830 */
[C---:B---3--:R-:W-:Y:S08]  /*3160*/  HMMA.16816.F32.BF16 R36, R72.reuse, R62, R36 ;  /* 0x0000003e4824723c */ /* 0x048ff00000041824 */
[C---:B------:R-:W-:Y:S08]  /*3170*/  HMMA.16816.F32.BF16 R56, R72.reuse, R68, R56 ;  /* 0x000000444838723c */ /* 0x040ff00000041838 */
[C---:B------:R-:W-:Y:S08]  /*3180*/  HMMA.16816.F32.BF16 R52, R72.reuse, R70, R52 ;  /* 0x000000464834723c */ /* 0x040ff00000041834 */
[C---:B------:R-:W-:Y:S08]  /*3190*/  HMMA.16816.F32.BF16 R44, R72.reuse, R66, R44 ;  /* 0x00000042482c723c */ /* 0x040ff0000004182c */
[----:B------:R-:W-:Y:S08]  /*31a0*/  HMMA.16816.F32.BF16 R40, R72, R60, R40 ;  /* 0x0000003c4828723c */ /* 0x000ff00000041828 */
[C---:B-1----:R-:W-:Y:S08]  /*31b0*/  HMMA.16816.F32.BF16 R16, R4.reuse, R32, R16 ;  /* 0x000000200410723c */ /* 0x042ff00000041810 */
[----:B----4-:R-:W-:Y:S01]  /*31c0*/  HMMA.16816.F32.BF16 R48, R4, R24, R48 ;  /* 0x000000180430723c */ /* 0x010fe20000041830 */
[----:B------:R-:W-:-:S05]  /*31d0*/  IMAD.SHL.U32 R25, R89, 0x40, RZ ;  /* 0x0000004059197824 */ /* 0x000fca00078e00ff */
[C---:B------:R-:W-:Y:S02]  /*31e0*/  LOP3.LUT R24, R25.reuse, 0x21, R98, 0xfe, !PT ;  /* 0x0000002119187812 */ /* 0x040fe400078efe62 */
[----:B--2---:R-:W-:Y:S01]  /*31f0*/  HMMA.16816.F32.BF16 R36, R4, R10, R36 ;  /* 0x0000000a0424723c */ /* 0x004fe20000041824 */
[----:B------:R-:W-:-:S04]  /*3200*/  LOP3.LUT R10, R25, R98, RZ, 0xfc, !PT ;  /* 0x00000062190a7212 */ /* 0x000fc800078efcff */
[----:B------:R-:W-:Y:S02]  /*3210*/  I2FP.F32.S32 R3, R10 ;  /* 0x0000000a00037245 */ /* 0x000fe40000201400 */
[----:B------:R-:W-:Y:S01]  /*3220*/  ISETP.GE.AND P5, PT, R10, R102, PT ;  /* 0x000000660a00720c */ /* 0x000fe20003fa6270 */
[C---:B------:R-:W-:Y:S01]  /*3230*/  HMMA.16816.F32.BF16 R12, R4.reuse, R34, R12 ;  /* 0x00000022040c723c */ /* 0x040fe2000004180c */
[----:B------:R-:W-:Y:S01]  /*3240*/  BAR.SYNC.DEFER_BLOCKING 0x0 ;  /* 0x0000000000007b1d */ /* 0x000fe20000010000 */
[CC--:B------:R-:W-:Y:S01]  /*3250*/  FFMA.FTZ R2, R0.reuse, R3.reuse, R16 ;  /* 0x0000000300027223 */ /* 0x0c0fe20000010010 */
[----:B------:R-:W-:Y:S01]  /*3260*/  FFMA.FTZ R18, R0, R3, R18 ;  /* 0x0000000300127223 */ /* 0x000fe20000010012 */
[----:B------:R-:W-:Y:S02]  /*3270*/  LOP3.LUT R3, R25, 0x8, R98, 0xfe, !PT ;  /* 0x0000000819037812 */ /* 0x000fe400078efe62 */
[----:B------:R-:W-:Y:S02]  /*3280*/  ISETP.GE.AND P2, PT, R10, R101, PT ;  /* 0x000000650a00720c */ /* 0x000fe40003f46270 */
[----:B------:R-:W-:Y:S01]  /*3290*/  HMMA.16816.F32.BF16 R56, R4, R28, R56 ;  /* 0x0000001c0438723c */ /* 0x000fe20000041838 */
[----:B------:R-:W-:-:S02]  /*32a0*/  FSEL R2, R2, -INF , !P5 ;  /* 0xff80000002027808 */ /* 0x000fc40006800000 */
[C---:B------:R-:W-:Y:S02]  /*32b0*/  ISETP.GE.AND P3, PT, R3.reuse, R102, PT ;  /* 0x000000660300720c */ /* 0x040fe40003f66270 */
[----:B------:R-:W-:Y:S02]  /*32c0*/  ISETP.GE.AND P5, PT, R3, R101, PT ;  /* 0x000000650300720c */ /* 0x000fe40003fa6270 */
[----:B------:R-:W-:Y:S01]  /*32d0*/  I2FP.F32.S32 R3, R3 ;  /* 0x0000000300037245 */ /* 0x000fe20000201400 */
[----:B------:R-:W-:Y:S04]  /*32e0*/  HMMA.16816.F32.BF16 R52, R4, R30, R52 ;  /* 0x0000001e0434723c */ /* 0x000fe80000041834 */
[----:B------:R-:W-:-:S04]  /*32f0*/  FFMA.FTZ R14, R0, R3, R14 ;  /* 0x00000003000e7223 */ /* 0x000fc8000001000e */
[C---:B------:R-:W-:Y:S08]  /*3300*/  HMMA.16816.F32.BF16 R44, R4.reuse, R26, R44 ;  /* 0x0000001a042c723c */ /* 0x040ff0000004182c */
[----:B------:R-:W-:Y:S01]  /*3310*/  HMMA.16816.F32.BF16 R40, R4, R8, R40 ;  /* 0x000000080428723c */ /* 0x000fe20000041828 */
[C-C-:B------:R-:W-:Y:S02]  /*3320*/  LOP3.LUT R4, R25.reuse, 0x1, R98.reuse, 0xfe, !PT ;  /* 0x0000000119047812 */ /* 0x140fe400078efe62 */
[----:B------:R-:W-:-:S02]  /*3330*/  LOP3.LUT R5, R25, 0x38, R98, 0xfe, !PT ;  /* 0x0000003819057812 */ /* 0x000fc400078efe62 */
[CC--:B------:R-:W-:Y:S02]  /*3340*/  ISETP.GE.AND P0, PT, R4.reuse, R102.reuse, PT ;  /* 0x000000660400720c */ /* 0x0c0fe40003f06270 */
[-C--:B------:R-:W-:Y:S02]  /*3350*/  ISETP.GE.AND P6, PT, R4, R101.reuse, PT ;  /* 0x000000650400720c */ /* 0x080fe40003fc6270 */
[C---:B------:R-:W-:Y:S02]  /*3360*/  ISETP.GE.AND P4, PT, R5.reuse, R102, PT ;  /* 0x000000660500720c */ /* 0x040fe40003f86270 */
[----:B------:R-:W-:Y:S02]  /*3370*/  ISETP.GE.AND P1, PT, R5, R101, PT ;  /* 0x000000650500720c */ /* 0x000fe40003f26270 */
[----:B------:R-:W-:Y:S02]  /*3380*/  I2FP.F32.S32 R4, R4 ;  /* 0x0000000400047245 */ /* 0x000fe40000201400 */
[----:B------:R-:W-:-:S02]  /*3390*/  I2FP.F32.S32 R5, R5 ;  /* 0x0000000500057245 */ /* 0x000fc40000201400 */
[C---:B------:R-:W-:Y:S01]  /*33a0*/  LOP3.LUT R9, R25.reuse, 0x10, R98, 0xfe, !PT ;  /* 0x0000001019097812 */ /* 0x040fe200078efe62 */
[CC--:B------:R-:W-:Y:S01]  /*33b0*/  FFMA.FTZ R6, R0.reuse, R4.reuse, R17 ;  /* 0x0000000400067223 */ /* 0x0c0fe20000010011 */
[C---:B------:R-:W-:Y:S01]  /*33c0*/  FFMA.FTZ R17, R0.reuse, R4, R19 ;  /* 0x0000000400117223 */ /* 0x040fe20000010013 */
[CC--:B------:R-:W-:Y:S01]  /*33d0*/  FFMA.FTZ R36, R0.reuse, R5.reuse, R36 ;  /* 0x0000000500247223 */ /* 0x0c0fe20000010024 */
[C---:B------:R-:W-:Y:S01]  /*33e0*/  FFMA.FTZ R30, R0.reuse, R5, R38 ;  /* 0x00000005001e7223 */ /* 0x040fe20000010026 */
[----:B------:R-:W-:Y:S01]  /*33f0*/  FFMA.FTZ R4, R0, R3, R12 ;  /* 0x0000000300047223 */ /* 0x000fe2000001000c */
[C-C-:B------:R-:W-:Y:S02]  /*3400*/  LOP3.LUT R3, R25.reuse, 0x9, R98.reuse, 0xfe, !PT ;  /* 0x0000000919037812 */ /* 0x140fe400078efe62 */
[----:B------:R-:W-:Y:S02]  /*3410*/  LOP3.LUT R12, R25, 0x11, R98, 0xfe, !PT ;  /* 0x00000011190c7812 */ /* 0x000fe400078efe62 */
[----:B------:R-:W-:-:S02]  /*3420*/  FSEL R19, R18, -INF , !P2 ;  /* 0xff80000012137808 */ /* 0x000fc40005000000 */
        /* <DEDUP_REMOVED lines=13> */
[----:B------:R-:W-:Y:S01]  /*3500*/  ISETP.GE.AND P3, PT, R12, R101, PT ;  /* 0x000000650c00720c */ /* 0x000fe20003f66270 */
[C---:B------:R-:W-:Y:S01]  /*3510*/  FFMA.FTZ R10, R0.reuse, R9, R56 ;  /* 0x00000009000a7223 */ /* 0x040fe20000010038 */
[----:B------:R-:W-:Y:S01]  /*3520*/  I2FP.F32.S32 R12, R12 ;  /* 0x0000000c000c7245 */ /* 0x000fe20000201400 */
[C---:B------:R-:W-:Y:S01]  /*3530*/  FFMA.FTZ R13, R0.reuse, R3, R15 ;  /* 0x00000003000d7223 */ /* 0x040fe2000001000f */
[----:B------:R-:W-:Y:S01]  /*3540*/  FFMA.FTZ R9, R0, R9, R58 ;  /* 0x0000000900097223 */ /* 0x000fe2000001003a */
[----:B------:R-:W-:-:S02]  /*3550*/  LOP3.LUT R18, R25, 0x19, R98, 0xfe, !PT ;  /* 0x0000001919127812 */ /* 0x000fc400078efe62 */
[CC--:B------:R-:W-:Y:S01]  /*3560*/  FFMA.FTZ R8, R0.reuse, R12.reuse, R57 ;  /* 0x0000000c00087223 */ /* 0x0c0fe20000010039 */
[C-C-:B------:R-:W-:Y:S01]  /*3570*/  LOP3.LUT R3, R25.reuse, 0x20, R98.reuse, 0xfe, !PT ;  /* 0x0000002019037812 */ /* 0x140fe200078efe62 */
[----:B------:R-:W-:Y:S01]  /*3580*/  FFMA.FTZ R11, R0, R12, R59 ;  /* 0x0000000c000b7223 */ /* 0x000fe2000001003b */
[----:B------:R-:W-:Y:S02]  /*3590*/  LOP3.LUT R7, R25, 0x18, R98, 0xfe, !PT ;  /* 0x0000001819077812 */ /* 0x000fe400078efe62 */
        /* <DEDUP_REMOVED lines=8> */
[----:B------:R-:W-:Y:S02]  /*3620*/  FSEL R15, R14, -INF , !P5 ;  /* 0xff8000000e0f7808 */ /* 0x000fe40006800000 */
[----:B------:R-:W-:-:S02]  /*3630*/  I2FP.F32.S32 R18, R18 ;  /* 0x0000001200127245 */ /* 0x000fc40000201400 */
[----:B------:R-:W-:Y:S02]  /*3640*/  I2FP.F32.S32 R3, R3 ;  /* 0x0000000300037245 */ /* 0x000fe40000201400 */
[----:B------:R-:W-:Y:S01]  /*3650*/  FSEL R14, R5, -INF , !P2 ;  /* 0xff800000050e7808 */ /* 0x000fe20005000000 */
[C---:B------:R-:W-:Y:S01]  /*3660*/  FFMA.FTZ R5, R0.reuse, R18, R55 ;  /* 0x0000001200057223 */ /* 0x040fe20000010037 */
[C---:B------:R-:W-:Y:S01]  /*3670*/  ISETP.GE.AND P5, PT, R7.reuse, R102, PT ;  /* 0x000000660700720c */ /* 0x040fe20003fa6270 */
[C---:B------:R-:W-:Y:S01]  /*3680*/  FFMA.FTZ R48, R0.reuse, R3, R48 ;  /* 0x0000000300307223 */ /* 0x040fe20000010030 */
[----:B------:R-:W-:Y:S01]  /*3690*/  ISETP.GE.AND P2, PT, R7, R101, PT ;  /* 0x000000650700720c */ /* 0x000fe20003f46270 */
[C---:B------:R-:W-:Y:S01]  /*36a0*/  FFMA.FTZ R12, R0.reuse, R18, R53 ;  /* 0x00000012000c7223 */ /* 0x040fe20000010035 */
[----:B------:R-:W-:Y:S01]  /*36b0*/  I2FP.F32.S32 R7, R7 ;  /* 0x0000000700077245 */ /* 0x000fe20000201400 */
[----:B------:R-:W-:Y:S01]  /*36c0*/  FFMA.FTZ R50, R0, R3, R50 ;  /* 0x0000000300327223 */ /* 0x000fe20000010032 */
[----:B------:R-:W-:-:S02]  /*36d0*/  LOP3.LUT R18, R25, 0x29, R98, 0xfe, !PT ;  /* 0x0000002919127812 */ /* 0x000fc400078efe62 */
[----:B------:R-:W-:Y:S01]  /*36e0*/  FSEL R5, R5, -INF , !P1 ;  /* 0xff80000005057808 */ /* 0x000fe20004800000 */
[CC--:B------:R-:W-:Y:S01]  /*36f0*/  FFMA.FTZ R16, R0.reuse, R7.reuse, R52 ;  /* 0x0000000700107223 */ /* 0x0c0fe20000010034 */
[----:B------:R-:W-:Y:S01]  /*3700*/  FFMA.FTZ R7, R0, R7, R54 ;  /* 0x0000000700077223 */ /* 0x000fe20000010036 */
[----:B------:R-:W-:Y:S02]  /*3710*/  FSEL R94, R48, -INF , !P0 ;  /* 0xff800000305e7808 */ /* 0x000fe40004000000 */
[----:B------:R-:W-:Y:S02]  /*3720*/  LOP3.LUT R3, R25, 0x28, R98, 0xfe, !PT ;  /* 0x0000002819037812 */ /* 0x000fe400078efe62 */
[C---:B------:R-:W-:Y:S02]  /*3730*/  ISETP.GE.AND P1, PT, R18.reuse, R102, PT ;  /* 0x000000661200720c */ /* 0x040fe40003f26270 */
[----:B------:R-:W-:Y:S02]  /*3740*/  ISETP.GE.AND P0, PT, R18, R101, PT ;  /* 0x000000651200720c */ /* 0x000fe40003f06270 */
[----:B------:R-:W-:-:S02]  /*3750*/  I2FP.F32.S32 R18, R18 ;  /* 0x0000001200127245 */ /* 0x000fc40000201400 */
        /* <DEDUP_REMOVED lines=10> */
[----:B------:R-:W-:Y:S02]  /*3800*/  I2FP.F32.S32 R24, R24 ;  /* 0x0000001800187245 */ /* 0x000fe40000201400 */
[----:B------:R-:W-:Y:S02]  /*3810*/  I2FP.F32.S32 R3, R3 ;  /* 0x0000000300037245 */ /* 0x000fe40000201400 */
[----:B------:R-:W-:Y:S01]  /*3820*/  FSEL R115, R47, -INF , !P0 ;  /* 0xff8000002f737808 */ /* 0x000fe20004000000 */
[CC--:B------:R-:W-:Y:S01]  /*3830*/  FFMA.FTZ R49, R0.reuse, R24.reuse, R49 ;  /* 0x0000001800317223 */ /* 0x0c0fe20000010031 */
[C---:B------:R-:W-:Y:S01]  /*3840*/  FFMA.FTZ R51, R0.reuse, R24, R51 ;  /* 0x0000001800337223 */ /* 0x040fe20000010033 */
[CC--:B------:R-:W-:Y:S01]  /*3850*/  FFMA.FTZ R44, R0.reuse, R3.reuse, R44 ;  /* 0x00000003002c7223 */ /* 0x0c0fe2000001002c */
[----:B------:R-:W-:Y:S01]  /*3860*/  FFMA.FTZ R46, R0, R3, R46 ;  /* 0x00000003002e7223 */ /* 0x000fe2000001002e */
[----:B------:R-:W-:-:S02]  /*3870*/  LOP3.LUT R3, R25, 0x30, R98, 0xfe, !PT ;  /* 0x0000003019037812 */ /* 0x000fc400078efe62 */
[C-C-:B------:R-:W-:Y:S02]  /*3880*/  LOP3.LUT R24, R25.reuse, 0x31, R98.reuse, 0xfe, !PT ;  /* 0x0000003119187812 */ /* 0x140fe400078efe62 */
[----:B------:R-:W-:Y:S02]  /*3890*/  LOP3.LUT R18, R25, 0x39, R98, 0xfe, !PT ;  /* 0x0000003919127812 */ /* 0x000fe400078efe62 */
[----:B------:R-:W-:Y:S02]  /*38a0*/  ISETP.GT.AND P0, PT, R89, R122, PT ;  /* 0x0000007a5900720c */ /* 0x000fe40003f04270 */
        /* <DEDUP_REMOVED lines=12> */
[----:B------:R-:W-:Y:S02]  /*3970*/  I2FP.F32.S32 R3, R3 ;  /* 0x0000000300037245 */ /* 0x000fe40000201400 */
[----:B------:R-:W-:Y:S02]  /*3980*/  I2FP.F32.S32 R24, R24 ;  /* 0x0000001800187245 */ /* 0x000fe40000201400 */
[----:B------:R-:W-:Y:S01]  /*3990*/  I2FP.F32.S32 R18, R18 ;  /* 0x0000001200127245 */ /* 0x000fe20000201400 */
[CC--:B------:R-:W-:Y:S01]  /*39a0*/  FFMA.FTZ R40, R0.reuse, R3.reuse, R40 ;  /* 0x0000000300287223 */ /* 0x0c0fe20000010028 */
[C---:B------:R-:W-:Y:S01]  /*39b0*/  FFMA.FTZ R42, R0.reuse, R3, R42 ;  /* 0x00000003002a7223 */ /* 0x040fe2000001002a */
[CC--:B------:R-:W-:Y:S01]  /*39c0*/  FFMA.FTZ R41, R0.reuse, R24.reuse, R41 ;  /* 0x0000001800297223 */ /* 0x0c0fe20000010029 */
[C---:B------:R-:W-:Y:S01]  /*39d0*/  FFMA.FTZ R43, R0.reuse, R24, R43 ;  /* 0x00000018002b7223 */ /* 0x040fe2000001002b */
[CC--:B------:R-:W-:Y:S01]  /*39e0*/  FFMA.FTZ R37, R0.reuse, R18.reuse, R37 ;  /* 0x0000001200257223 */ /* 0x0c0fe20000010025 */
        /* <DEDUP_REMOVED lines=19> */
.L_x_4918:
        /* <DEDUP_REMOVED lines=59> */
.L_x_4919:
        /* <DEDUP_REMOVED lines=43> */
.L_x_4917:
[----:B------:R-:W-:Y:S01]  /*4180*/  FMNMX3.FTZ R3, R2, R6, R4, !PT ;  /* 0x0000000602037276 */ /* 0x000fe20007810004 */
[----:B------:R-:W1:Y:S01]  /*4190*/  LDCU UR4, c[0x0][0x45c] ;  /* 0x00008b80ff0477ac */ /* 0x000e620008000800 */
[----:B------:R-:W-:Y:S02]  /*41a0*/  LOP3.LUT R103, R80, 0x120, R83, 0xf8, !PT ;  /* 0x0000012050677812 */ /* 0x000fe400078ef853 */
[----:B------:R-:W-:Y:S02]  /*41b0*/  FMNMX3.FTZ R3, R3, R14, R10, !PT ;  /* 0x0000000e03037276 */ /* 0x000fe4000781000a */
[----:B------:R-:W-:Y:S02]  /*41c0*/  LEA R118, R103, UR5, 0x1 ;  /* 0x0000000567767c11 */ /* 0x000fe4000f8e08ff */
[----:B------:R-:W-:Y:S02]  /*41d0*/  FMNMX3.FTZ R3, R3, R8, R16, !PT ;  /* 0x0000000803037276 */ /* 0x000fe40007810010 */
[----:B--2---:R-:W-:Y:S01]  /*41e0*/  IADD3 R29, PT, PT, R81, R118, RZ ;  /* 0x00000076511d7210 */ /* 0x004fe20007ffe0ff */
[----:B------:R-:W-:Y:S01]  /*41f0*/  LDSM.16.MT88.4 R56, [R118+0x7000] ;  /* 0x007000007638783b */ /* 0x000fe20000004200 */
[----:B------:R-:W-:-:S03]  /*4200*/  FMNMX3.FTZ R3, R3, R12, R94, !PT ;  /* 0x0000000c03037276 */ /* 0x000fc6000781005e */
[----:B------:R-:W-:Y:S01]  /*4210*/  LDSM.16.MT88.4 R72, [R118+0x8000] ;  /* 0x008000007648783b */ /* 0x000fe20000004200 */
[----:B------:R-:W-:-:S03]  /*4220*/  FMNMX3.FTZ R3, R3, R106, R134, !PT ;  /* 0x0000006a03037276 */ /* 0x000fc60007810086 */
[----:B------:R-:W-:Y:S01]  /*4230*/  LDSM.16.MT88.4 R40, [R118+0x6000] ;  /* 0x006000007628783b */ /* 0x000fe20000004200 */
[----:B------:R-:W-:-:S03]  /*4240*/  FMNMX3.FTZ R18, R3, R130, R110, !PT ;  /* 0x0000008203127276 */ /* 0x000fc6000781006e */
[----:B------:R-:W-:Y:S01]  /*4250*/  LDSM.16.MT88.4 R48, [R29+0x6000] ;  /* 0x006000001d30783b */ /* 0x000fe20000004200 */
[----:B------:R-:W-:-:S03]  /*4260*/  FMNMX3.FTZ R18, R18, R111, R108, !PT ;  /* 0x0000006f12127276 */ /* 0x000fc6000781006c */
[----:B------:R-:W-:Y:S01]  /*4270*/  LDSM.16.MT88.4 R64, [R29+0x7400] ;  /* 0x007400001d40783b */ /* 0x000fe20000004200 */
[----:B------:R-:W-:Y:S02]  /*4280*/  FMNMX.FTZ R25, R109, R18, !PT ;  /* 0x000000126d197209 */ /* 0x000fe40007810000 */
[----:B------:R-:W-:-:S03]  /*4290*/  FMNMX3.FTZ R18, R19, R17, R15, !PT ;  /* 0x0000001113127276 */ /* 0x000fc6000781000f */
[----:B------:R-:W2:Y:S01]  /*42a0*/  SHFL.BFLY PT, R24, R25, 0x2, 0x1f ;  /* 0x0c401f0019187f89 */ /* 0x000ea200000e0000 */
[----:B------:R-:W-:-:S04]  /*42b0*/  FMNMX3.FTZ R18, R18, R13, R9, !PT ;  /* 0x0000000d12127276 */ /* 0x000fc80007810009 */
[----:B------:R-:W-:-:S04]  /*42c0*/  FMNMX3.FTZ R18, R18, R11, R7, !PT ;  /* 0x0000000b12127276 */ /* 0x000fc80007810007 */
[----:B------:R-:W-:-:S04]  /*42d0*/  FMNMX3.FTZ R18, R18, R5, R105, !PT ;  /* 0x0000000512127276 */ /* 0x000fc80007810069 */
[----:B------:R-:W-:-:S04]  /*42e0*/  FMNMX3.FTZ R18, R18, R135, R125, !PT ;  /* 0x0000008712127276 */ /* 0x000fc8000781007d */
[----:B------:R-:W-:-:S04]  /*42f0*/  FMNMX3.FTZ R18, R18, R115, R88, !PT ;  /* 0x0000007312127276 */ /* 0x000fc80007810058 */
        /* <DEDUP_REMOVED lines=26> */
[----:B------:R-:W-:Y:S01]  /*44a0*/  FFMA.FTZ R109, R109, UR4, -R113 ;  /* 0x000000046d6d7c23 */ /* 0x000fe20008010871 */
[----:B-1----:R-:W-:-:S02]  /*44b0*/  FMNMX.FTZ R2, R18, R25, !PT ;  /* 0x0000001912027209 */ /* 0x002fc40007810000 */
[----:B------:R-:W-:Y:S02]  /*44c0*/  LDSM.16.MT88.4 R24, [R118+0x6400] ;  /* 0x006400007618783b */ /* 0x000fe40000004200 */
[C---:B------:R-:W-:Y:S01]  /*44d0*/  FSETP.NEU.FTZ.AND P0, PT, R2.reuse, -INF , PT ;  /* 0xff8000000200780b */ /* 0x040fe20003f1d000 */
[----:B------:R-:W-:Y:S01]  /*44e0*/  FMUL.FTZ R90, R2, UR4 ;  /* 0x00000004025a7c20 */ /* 0x000fe20008410000 */
[----:B------:R-:W-:Y:S04]  /*44f0*/  MUFU.EX2 R139, R139 ;  /* 0x0000008b008b7308 */ /* 0x000fe80000000800 */
[----:B------:R-:W-:Y:S02]  /*4500*/  FSEL R90, R90, RZ, P0 ;  /* 0x000000ff5a5a7208 */ /* 0x000fe40000000000 */
[----:B------:R-:W-:-:S02]  /*4510*/  ISETP.GT.AND P0, PT, R89, R122, PT ;  /* 0x0000007a5900720c */ /* 0x000fc40003f04270 */
        /* <DEDUP_REMOVED lines=11> */
[----:B--2---:R-:W-:Y:S01]  /*45d0*/  F2FP.BF16.F32.PACK_AB R80, R136, R141 ;  /* 0x0000008d8850723e */ /* 0x004fe200000010ff */
[--C-:B------:R-:W-:Y:S01]  /*45e0*/  FFMA.FTZ R105, R105, UR4, -R90.reuse ;  /* 0x0000000469697c23 */ /* 0x100fe2000801085a */
[----:B------:R-:W2:Y:S01]  /*45f0*/  LDSM.16.MT88.4 R12, [R29+0x7000] ;  /* 0x007000001d0c783b */ /* 0x000ea20000004200 */
[----:B------:R-:W-:Y:S01]  /*4600*/  FFMA.FTZ R94, R135, UR4, -R90 ;  /* 0x00000004875e7c23 */ /* 0x000fe2000801085a */
[----:B------:R-:W-:Y:S01]  /*4610*/  FADD.FTZ R136, R141, R136 ;  /* 0x000000888d887221 */ /* 0x000fe20000010000 */
[----:B------:R-:W3:Y:S01]  /*4620*/  MUFU.EX2 R138, R138 ;  /* 0x0000008a008a7308 */ /* 0x000ee20000000800 */
[----:B-1----:R-:W-:Y:S01]  /*4630*/  F2FP.BF16.F32.PACK_AB R82, R112, R139 ;  /* 0x0000008b7052723e */ /* 0x002fe200000010ff */
[----:B------:R-:W-:Y:S01]  /*4640*/  LDSM.16.MT88.4 R16, [R29+0x6400] ;  /* 0x006400001d10783b */ /* 0x000fe20000004200 */
[----:B------:R-:W-:Y:S01]  /*4650*/  FADD.FTZ R139, R139, R136 ;  /* 0x000000888b8b7221 */ /* 0x000fe20000010000 */
[--C-:B------:R-:W-:Y:S01]  /*4660*/  FFMA.FTZ R88, R88, UR4, -R90.reuse ;  /* 0x0000000458587c23 */ /* 0x100fe2000801085a */
[--C-:B------:R-:W-:Y:S01]  /*4670*/  FFMA.FTZ R91, R91, UR4, -R90.reuse ;  /* 0x000000045b5b7c23 */ /* 0x100fe2000801085a */
[--C-:B------:R-:W-:Y:S01]  /*4680*/  FFMA.FTZ R30, R30, UR4, -R90.reuse ;  /* 0x000000041e1e7c23 */ /* 0x100fe2000801085a */
[----:B------:R-:W-:Y:S01]  /*4690*/  FADD.FTZ R112, R112, R139 ;  /* 0x0000008b70707221 */ /* 0x000fe20000010000 */
[----:B------:R-:W-:Y:S01]  /*46a0*/  MUFU.EX2 R114, R114 ;  /* 0x0000007200727308 */ /* 0x000fe20000000800 */
[----:B------:R-:W-:-:S07]  /*46b0*/  FFMA.FTZ R139, R35, UR4, -R90 ;  /* 0x00000004238b7c23 */ /* 0x000fce000801085a */
[----:B------:R-:W1:Y:S01]  /*46c0*/  MUFU.EX2 R137, R137 ;  /* 0x0000008900897308 */ /* 0x000e620000000800 */
[----:B---3--:R-:W-:Y:S01]  /*46d0*/  F2FP.BF16.F32.PACK_AB R81, R138, R143 ;  /* 0x0000008f8a51723e */ /* 0x008fe200000010ff */
[----:B------:R-:W-:-:S06]  /*46e0*/  FADD.FTZ R143, R143, R138 ;  /* 0x0000008a8f8f7221 */ /* 0x000fcc0000010000 */
[----:B------:R-:W-:Y:S08]  /*46f0*/  MUFU.EX2 R93, R93 ;  /* 0x0000005d005d7308 */ /* 0x000ff00000000800 */
        /* <DEDUP_REMOVED lines=13> */
[C---:B------:R-:W-:Y:S06]  /*47d0*/  HMMA.16816.F32.BF16 R36, R80.reuse, R40, RZ ;  /* 0x000000285024723c */ /* 0x040fec00000418ff */
[----:B------:R-:W1:Y:S01]  /*47e0*/  MUFU.EX2 R28, R28 ;  /* 0x0000001c001c7308 */ /* 0x000e620000000800 */
[----:B---3--:R-:W-:Y:S01]  /*47f0*/  F2FP.BF16.F32.PACK_AB R5, R34, R95 ;  /* 0x0000005f2205723e */ /* 0x008fe200000010ff */
[C---:B------:R-:W-:Y:S06]  /*4800*/  HMMA.16816.F32.BF16 R44, R80.reuse, R48, RZ ;  /* 0x00000030502c723c */ /* 0x040fec00000418ff */
[----:B------:R-:W-:Y:S02]  /*4810*/  MUFU.EX2 R107, R107 ;  /* 0x0000006b006b7308 */ /* 0x000fe40000000800 */
[C---:B--2---:R-:W-:Y:S06]  /*4820*/  HMMA.16816.F32.BF16 R60, R80.reuse, R12, RZ ;  /* 0x0000000c503c723c */ /* 0x044fec00000418ff */
[----:B------:R-:W2:Y:S01]  /*4830*/  MUFU.EX2 R106, R106 ;  /* 0x0000006a006a7308 */ /* 0x000ea20000000800 */
[----:B-1----:R-:W-:Y:S01]  /*4840*/  F2FP.BF16.F32.PACK_AB R7, R28, R33 ;  /* 0x000000211c07723e */ /* 0x002fe200000010ff */
[----:B------:R-:W-:Y:S06]  /*4850*/  HMMA.16816.F32.BF16 R40, R80, R42, RZ ;  /* 0x0000002a5028723c */ /* 0x000fec00000418ff */
[----:B------:R-:W-:Y:S02]  /*4860*/  MUFU.EX2 R105, R105 ;  /* 0x0000006900697308 */ /* 0x000fe40000000800 */
[C---:B------:R-:W-:Y:S06]  /*4870*/  HMMA.16816.F32.BF16 R52, R4.reuse, R8, R52 ;  /* 0x000000080434723c */ /* 0x040fec0000041834 */
[----:B------:R-:W1:Y:S02]  /*4880*/  MUFU.EX2 R94, R94 ;  /* 0x0000005e005e7308 */ /* 0x000e640000000800 */
        /* <DEDUP_REMOVED lines=9> */
[----:B------:R-:W-:-:S04]  /*4920*/  FFMA.FTZ R24, R115, UR4, -R90 ;  /* 0x0000000473187c23 */ /* 0x000fc8000801085a */
[----:B------:R-:W-:Y:S02]  /*4930*/  MUFU.EX2 R109, R109 ;  /* 0x0000006d006d7308 */ /* 0x000fe40000000800 */
[----:B------:R-:W-:Y:S01]  /*4940*/  HMMA.16816.F32.BF16 R40, R4, R26, R40 ;  /* 0x0000001a0428723c */ /* 0x000fe20000041828 */
[--C-:B------:R-:W-:Y:S01]  /*4950*/  FFMA.FTZ R27, R134, UR4, -R113.reuse ;  /* 0x00000004861b7c23 */ /* 0x100fe20008010871 */
[----:B------:R-:W-:-:S04]  /*4960*/  FFMA.FTZ R26, R130, UR4, -R113 ;  /* 0x00000004821a7c23 */ /* 0x000fc80008010871 */
[----:B------:R-:W-:Y:S02]  /*4970*/  MUFU.EX2 R25, R25 ;  /* 0x0000001900197308 */ /* 0x000fe40000000800 */
[C---:B------:R-:W-:Y:S06]  /*4980*/  HMMA.16816.F32.BF16 R60, R4.reuse, R64, R60 ;  /* 0x00000040043c723c */ /* 0x040fec000004183c */
[----:B------:R-:W-:Y:S02]  /*4990*/  MUFU.EX2 R27, R27 ;  /* 0x0000001b001b7308 */ /* 0x000fe40000000800 */
[C---:B---3--:R-:W-:Y:S06]  /*49a0*/  HMMA.16816.F32.BF16 R68, R4.reuse, R8, R68 ;  /* 0x000000080444723c */ /* 0x048fec0000041844 */
[----:B------:R-:W3:Y:S02]  /*49b0*/  MUFU.EX2 R26, R26 ;  /* 0x0000001a001a7308 */ /* 0x000ee40000000800 */
[C---:B------:R-:W-:Y:S01]  /*49c0*/  HMMA.16816.F32.BF16 R72, R4.reuse, R10, R72 ;  /* 0x0000000a0448723c */ /* 0x040fe20000041848 */
[----:B------:R-:W4:Y:S05]  /*49d0*/  LDSM.16.MT88.4 R8, [R29+0x8000] ;  /* 0x008000001d08783b */ /* 0x000f2a0000004200 */
[----:B------:R-:W5:Y:S02]  /*49e0*/  MUFU.EX2 R24, R24 ;  /* 0x0000001800187308 */ /* 0x000f640000000800 */
[C---:B------:R-:W-:Y:S06]  /*49f0*/  HMMA.16816.F32.BF16 R44, R4.reuse, R16, R44 ;  /* 0x00000010042c723c */ /* 0x040fec000004182c */
[----:B------:R-:W-:Y:S02]  /*4a00*/  MUFU.EX2 R88, R88 ;  /* 0x0000005800587308 */ /* 0x000fe40000000800 */
[C---:B------:R-:W-:Y:S01]  /*4a10*/  HMMA.16816.F32.BF16 R48, R4.reuse, R18, R48 ;  /* 0x000000120430723c */ /* 0x040fe20000041830 */
[----:B------:R-:W-:Y:S05]  /*4a20*/  LDSM.16.MT88.4 R16, [R118+0x6c00] ;  /* 0x006c00007610783b */ /* 0x000fea0000004200 */
[----:B------:R-:W-:Y:S02]  /*4a30*/  MUFU.EX2 R91, R91 ;  /* 0x0000005b005b7308 */ /* 0x000fe40000000800 */
[----:B------:R-:W-:Y:S01]  /*4a40*/  HMMA.16816.F32.BF16 R64, R4, R66, R12 ;  /* 0x000000420440723c */ /* 0x000fe2000004180c */
[----:B------:R-:W-:-:S04]  /*4a50*/  FADD.FTZ R12, R114, R143 ;  /* 0x0000008f720c7221 */ /* 0x000fc80000010000 */
[----:B------:R-:W-:Y:S01]  /*4a60*/  FADD.FTZ R12, R137, R12 ;  /* 0x0000000c890c7221 */ /* 0x000fe20000010000 */
[----:B------:R-:W-:Y:S03]  /*4a70*/  MUFU.EX2 R30, R30 ;  /* 0x0000001e001e7308 */ /* 0x000fe60000000800 */
[----:B------:R-:W-:Y:S02]  /*4a80*/  FADD.FTZ R95, R95, R12 ;  /* 0x0000000c5f5f7221 */ /* 0x000fe40000010000 */
[----:B------:R-:W-:Y:S02]  /*4a90*/  LDSM.16.MT88.4 R12, [R29+0x6c00] ;  /* 0x006c00001d0c783b */ /* 0x000fe40000004200 */
[----:B------:R-:W-:Y:S01]  /*4aa0*/  FADD.FTZ R34, R34, R95 ;  /* 0x0000005f22227221 */ /* 0x000fe20000010000 */
[----:B------:R-:W5:Y:S01]  /*4ab0*/  MUFU.EX2 R139, R139 ;  /* 0x0000008b008b7308 */ /* 0x000f620000000800 */
[----:B----4-:R-:W-:Y:S02]  /*4ac0*/  HMMA.16816.F32.BF16 R76, R80, R8, RZ ;  /* 0x00000008504c723c */ /* 0x010fe400000418ff */
[----:B------:R-:W-:-:S04]  /*4ad0*/  FADD.FTZ R33, R33, R34 ;  /* 0x0000002221217221 */ /* 0x000fc80000010000 */
[----:B------:R-:W-:Y:S02]  /*4ae0*/  FADD.FTZ R28, R28, R33 ;  /* 0x000000211c1c7221 */ /* 0x000fe40000010000 */
[----:B------:R-:W-:Y:S01]  /*4af0*/  HMMA.16816.F32.BF16 R80, R80, R10, RZ ;  /* 0x0000000a5050723c */ /* 0x000fe200000418ff */
[----:B------:R-:W4:Y:S11]  /*4b00*/  LDSM.16.MT88.4 R8, [R29+0x8400] ;  /* 0x008400001d08783b */ /* 0x000f360000004200 */
[C---:B----4-:R-:W-:Y:S08]  /*4b10*/  HMMA.16816.F32.BF16 R76, R4.reuse, R8, R76 ;  /* 0x00000008044c723c */ /* 0x050ff0000004184c */
[----:B------:R-:W-:Y:S01]  /*4b20*/  HMMA.16816.F32.BF16 R80, R4, R10, R80 ;  /* 0x0000000a0450723c */ /* 0x000fe20000041850 */
[----:B------:R-:W4:Y:S01]  /*4b30*/  LDSM.16.MT88.4 R8, [R118+0x6800] ;  /* 0x006800007608783b */ /* 0x000f220000004200 */
[----:B--2---:R-:W-:-:S02]  /*4b40*/  F2FP.BF16.F32.PACK_AB R4, R106, R107 ;  /* 0x0000006b6a04723e */ /* 0x004fc400000010ff */
[----:B-1----:R-:W-:Y:S01]  /*4b50*/  F2FP.BF16.F32.PACK_AB R5, R94, R105 ;  /* 0x000000695e05723e */ /* 0x002fe200000010ff */
[----:B------:R-:W-:Y:S01]  /*4b60*/  FADD.FTZ R105, R105, R28 ;  /* 0x0000001c69697221 */ /* 0x000fe20000010000 */
[----:B---3--:R-:W-:Y:S02]  /*4b70*/  F2FP.BF16.F32.PACK_AB R6, R26, R27 ;  /* 0x0000001b1a06723e */ /* 0x008fe400000010ff */
[----:B-----5:R-:W-:Y:S01]  /*4b80*/  F2FP.BF16.F32.PACK_AB R7, R24, R25 ;  /* 0x000000191807723e */ /* 0x020fe200000010ff */
[----:B------:R-:W-:-:S06]  /*4b90*/  FADD.FTZ R94, R94, R105 ;  /* 0x000000695e5e7221 */ /* 0x000fcc0000010000 */
[C---:B----4-:R-:W-:Y:S08]  /*4ba0*/  HMMA.16816.F32.BF16 R36, R4.reuse, R8, R36 ;  /* 0x000000080424723c */ /* 0x050ff00000041824 */
        /* <DEDUP_REMOVED lines=17> */
[----:B------:R-:W-:Y:S01]  /*4cc0*/  FADD.FTZ R5, R93, R112 ;  /* 0x000000705d057221 */ /* 0x000fe20000010000 */
[----:B------:R-:W-:-:S02]  /*4cd0*/  F2FP.BF16.F32.PACK_AB R4, R111, R110 ;  /* 0x0000006e6f04723e */ /* 0x000fc400000010ff */
[----:B------:R-:W-:Y:S01]  /*4ce0*/  F2FP.BF16.F32.PACK_AB R6, R109, R108 ;  /* 0x0000006c6d06723e */ /* 0x000fe200000010ff */
[----:B------:R-:W-:Y:S01]  /*4cf0*/  FADD.FTZ R5, R92, R5 ;  /* 0x000000055c057221 */ /* 0x000fe20000010000 */
[----:B------:R-:W-:-:S03]  /*4d00*/  F2FP.BF16.F32.PACK_AB R7, R139, R30 ;  /* 0x0000001e8b07723e */ /* 0x000fc600000010ff */
[----:B------:R-:W-:Y:S01]  /*4d10*/  FADD.FTZ R32, R32, R5 ;  /* 0x0000000520207221 */ /* 0x000fe20000010000 */
[----:B------:R-:W-:-:S03]  /*4d20*/  F2FP.BF16.F32.PACK_AB R5, R91, R88 ;  /* 0x000000585b05723e */ /* 0x000fc600000010ff */
[----:B------:R-:W-:-:S04]  /*4d30*/  FADD.FTZ R32, R31, R32 ;  /* 0x000000201f207221 */ /* 0x000fc80000010000 */
[----:B------:R-:W-:Y:S01]  /*4d40*/  HMMA.16816.F32.BF16 R44, R4, R12, R44 ;  /* 0x0000000c042c723c */ /* 0x000fe2000004182c */
[----:B------:R-:W-:-:S04]  /*4d50*/  FADD.FTZ R107, R107, R32 ;  /* 0x000000206b6b7221 */ /* 0x000fc80000010000 */
[----:B------:R-:W-:-:S03]  /*4d60*/  FADD.FTZ R106, R106, R107 ;  /* 0x0000006b6a6a7221 */ /* 0x000fc60000010000 */
[C---:B------:R-:W-:Y:S01]  /*4d70*/  HMMA.16816.F32.BF16 R48, R4.reuse, R14, R48 ;  /* 0x0000000e0430723c */ /* 0x040fe20000041830 */
[----:B------:R-:W2:Y:S07]  /*4d80*/  LDSM.16.MT88.4 R12, [R118+0x8c00] ;  /* 0x008c0000760c783b */ /* 0x000eae0000004200 */
[C---:B------:R-:W-:Y:S08]  /*4d90*/  HMMA.16816.F32.BF16 R36, R4.reuse, R16, R36 ;  /* 0x000000100424723c */ /* 0x040ff00000041824 */
[C---:B-1----:R-:W-:Y:S08]  /*4da0*/  HMMA.16816.F32.BF16 R52, R4.reuse, R8, R52 ;  /* 0x000000080434723c */ /* 0x042ff00000041834 */
[C---:B------:R-:W-:Y:S01]  /*4db0*/  HMMA.16816.F32.BF16 R56, R4.reuse, R10, R56 ;  /* 0x0000000a0438723c */ /* 0x040fe20000041838 */
[----:B------:R-:W1:Y:S07]  /*4dc0*/  LDSM.16.MT88.4 R8, [R29+0x8c00] ;  /* 0x008c00001d08783b */ /* 0x000e6e0000004200 */
[C---:B------:R-:W-:Y:S01]  /*4dd0*/  HMMA.16816.F32.BF16 R40, R4.reuse, R18, R40 ;  /* 0x000000120428723c */ /* 0x040fe20000041828 */
[----:B------:R-:W3:Y:S07]  /*4de0*/  LDSM.16.MT88.4 R16, [R29+0x7c00] ;  /* 0x007c00001d10783b */ /* 0x000eee0000004200 */
        /* <DEDUP_REMOVED lines=8> */
[----:B-1----:R-:W-:Y:S01]  /*4e70*/  HMMA.16816.F32.BF16 R76, R4, R8, R76 ;  /* 0x00000008044c723c */ /* 0x002fe2000004184c */
        /* <DEDUP_REMOVED lines=75> */
.L_x_4921:
[----:B------:R-:W-:Y:S01]  /*5330*/  UMOV UR4, URZ ;  /* 0x000000ff00047c82 */ /* 0x000fe20008000000 */
[----:B------:R-:W-:Y:S01]  /*5340*/  IMAD.SHL.U32 R4, R20, 0x40, RZ ;  /* 0x0000004014047824 */ /* 0x000fe200078e00ff */
[----:B------:R-:W-:-:S05]  /*5350*/  IADD3 R5, P0, PT, RZ, -UR4, RZ ;  /* 0x80000004ff057c10 */ /* 0x000fca000ff1e0ff */
[----:B------:R-:W-:-:S05]  /*5360*/  IMAD.X R4, RZ, RZ, ~R4, P0 ;  /* 0x000000ffff047224 */ /* 0x000fca00000e0e04 */
[----:B------:R-:W-:-:S04]  /*5370*/  SHF.R.S64 R5, R5, 0x1f, R4 ;  /* 0x0000001f05057819 */ /* 0x000fc80000001004 */
[----:B------:R-:W-:-:S04]  /*5380*/  IADD3 R126, P0, PT, R5, R126, RZ ;  /* 0x0000007e057e7210 */ /* 0x000fc80007f1e0ff */
[----:B------:R-:W-:-:S09]  /*5390*/  LEA.HI.X.SX32 R127, R4, R127, 0x1, P0 ;  /* 0x0000007f047f7211 */ /* 0x000fd200000f0eff */
.L_x_4922:
[----:B------:R-:W1:Y:S01]  /*53a0*/  LDCU UR4, c[0x0][0x440] ;  /* 0x00008800ff0477ac */ /* 0x000e620008000800 */
[----:B------:R-:W-:-:S04]  /*53b0*/  LEA R8, P0, R20, R126, 0x6 ;  /* 0x0000007e14087211 */ /* 0x000fc800078030ff */
[----:B------:R-:W-:Y:S02]  /*53c0*/  LEA.HI.X R9, R20, R127, R21, 0x6, P0 ;  /* 0x0000007f14097211 */ /* 0x000fe400000f3415 */
[----:B------:R-:W-:-:S04]  /*53d0*/  ISETP.NE.AND P0, PT, R23, RZ, PT ;  /* 0x000000ff1700720c */ /* 0x000fc80003f05270 */
        /* <DEDUP_REMOVED lines=43> */
[----:B------:R-:W5:Y:S04]  /*5690*/  LDSM.16.M88.4 R12, [R104+0x3800] ;  /* 0x00380000680c783b */ /* 0x000f680000000200 */
[----:B-1----:R-:W1:Y:S04]  /*56a0*/  LDSM.16.M88.4 R8, [R105+0x3400] ;  /* 0x003400006908783b */ /* 0x002e680000000200 */
[----:B------:R-:W1:Y:S04]  /*56b0*/  LDSM.16.M88.4 R88, [R104+0x3c00] ;  /* 0x003c00006858783b */ /* 0x000e680000000200 */
[----:B------:R-:W1:Y:S04]  /*56c0*/  LDSM.16.M88.4 R92, [R105+0x3800] ;  /* 0x00380000695c783b */ /* 0x000e680000000200 */
[----:B------:R-:W0:Y:S01]  /*56d0*/  LDGDEPBAR ;  /* 0x00000000000079af */ /* 0x000e220000000000 */
[C---:B--2---:R-:W-:Y:S08]  /*56e0*/  HMMA.16816.F32.BF16 R32, R4.reuse, R28, RZ ;  /* 0x0000001c0420723c */ /* 0x044ff000000418ff */
[C---:B------:R-:W-:Y:S08]  /*56f0*/  HMMA.16816.F32.BF16 R28, R4.reuse, R30, RZ ;  /* 0x0000001e041c723c */ /* 0x040ff000000418ff */
[C---:B---3--:R-:W-:Y:S08]  /*5700*/  HMMA.16816.F32.BF16 R24, R4.reuse, R20, RZ ;  /* 0x000000140418723c */ /* 0x048ff000000418ff */
[----:B------:R-:W-:Y:S08]  /*5710*/  HMMA.16816.F32.BF16 R20, R4, R22, RZ ;  /* 0x000000160414723c */ /* 0x000ff000000418ff */
[C---:B----4-:R-:W-:Y:S08]  /*5720*/  HMMA.16816.F32.BF16 R32, R84.reuse, R16, R32 ;  /* 0x000000105420723c */ /* 0x050ff00000041820 */
[----:B------:R-:W-:Y:S08]  /*5730*/  HMMA.16816.F32.BF16 R28, R84, R18, R28 ;  /* 0x00000012541c723c */ /* 0x000ff0000004181c */
[----:B-----5:R-:W-:Y:S08]  /*5740*/  HMMA.16816.F32.BF16 R16, R4, R12, RZ ;  /* 0x0000000c0410723c */ /* 0x020ff000000418ff */
[C---:B-1----:R-:W-:Y:S08]  /*5750*/  HMMA.16816.F32.BF16 R24, R84.reuse, R8, R24 ;  /* 0x000000085418723c */ /* 0x042ff00000041818 */
        /* <DEDUP_REMOVED lines=59> */
[----:B------:R-:W-:-:S07]  /*5b10*/  IMAD.SHL.U32 R87, R99, 0x40, RZ ;  /* 0x0000004063577824 */ /* 0x000fce00078e00ff */
[----:B------:R-:W-:Y:S01]  /*5b20*/  HMMA.16816.F32.BF16 R8, R92, R84, R8 ;  /* 0x000000545c08723c */ /* 0x000fe20000041808 */
[----:B------:R-:W-:-:S05]  /*5b30*/  LOP3.LUT R84, R87, R98, RZ, 0xfc, !PT ;  /* 0x0000006257547212 */ /* 0x000fca00078efcff */
[C---:B------:R-:W-:Y:S02]  /*5b40*/  VIADD R85, R84.reuse, 0xffffff80 ;  /* 0xffffff8054557836 */ /* 0x040fe40000000000 */
[C---:B--2---:R-:W-:Y:S01]  /*5b50*/  HMMA.16816.F32.BF16 R16, R92.reuse, R88, R16 ;  /* 0x000000585c10723c */ /* 0x044fe20000041810 */
[----:B------:R-:W-:Y:S02]  /*5b60*/  VIADD R86, R84, 0xffffffb8 ;  /* 0xffffffb854567836 */ /* 0x000fe40000000000 */
[----:B------:R-:W-:Y:S01]  /*5b70*/  I2FP.F32.S32 R89, R85 ;  /* 0x0000005500597245 */ /* 0x000fe20000201400 */
[----:B------:R-:W-:Y:S01]  /*5b80*/  BAR.SYNC.DEFER_BLOCKING 0x0 ;  /* 0x0000000000007b1d */ /* 0x000fe20000010000 */
[C---:B------:R-:W-:Y:S02]  /*5b90*/  ISETP.GE.AND P6, PT, R85.reuse, R102, PT ;  /* 0x000000665500720c */ /* 0x040fe40003fc6270 */
[----:B------:R-:W-:Y:S01]  /*5ba0*/  ISETP.GE.AND P1, PT, R85, R101, PT ;  /* 0x000000655500720c */ /* 0x000fe20003f26270 */
[----:B------:R-:W-:Y:S01]  /*5bb0*/  HMMA.16816.F32.BF16 R12, R92, R90, R12 ;  /* 0x0000005a5c0c723c */ /* 0x000fe2000004180c */
[----:B------:R-:W-:Y:S01]  /*5bc0*/  I2FP.F32.S32 R85, R86 ;  /* 0x0000005600557245 */ /* 0x000fe20000201400 */
[----:B------:R-:W-:Y:S01]  /*5bd0*/  FFMA.FTZ R95, R0, R89, R32 ;  /* 0x00000059005f7223 */ /* 0x000fe20000010020 */
[----:B------:R-:W-:-:S02]  /*5be0*/  VIADD R32, R84, 0xffffff81 ;  /* 0xffffff8154207836 */ /* 0x000fc40000000000 */
[----:B------:R-:W-:Y:S01]  /*5bf0*/  FFMA.FTZ R34, R0, R89, R34 ;  /* 0x0000005900227223 */ /* 0x000fe20000010022 */
[----:B------:R-:W-:Y:S01]  /*5c00*/  ISETP.GE.AND P5, PT, R86, R102, PT ;  /* 0x000000665600720c */ /* 0x000fe20003fa6270 */
[CC--:B------:R-:W-:Y:S01]  /*5c10*/  FFMA.FTZ R93, R0.reuse, R85.reuse, R4 ;  /* 0x00000055005d7223 */ /* 0x0c0fe20000010004 */
[----:B------:R-:W-:Y:S01]  /*5c20*/  FFMA.FTZ R88, R0, R85, R6 ;  /* 0x0000005500587223 */ /* 0x000fe20000010006 */
[----:B------:R-:W-:Y:S01]  /*5c30*/  I2FP.F32.S32 R4, R32 ;  /* 0x0000002000047245 */ /* 0x000fe20000201400 */
[----:B------:R-:W-:Y:S01]  /*5c40*/  VIADD R6, R84, 0xffffff88 ;  /* 0xffffff8854067836 */ /* 0x000fe20000000000 */
[----:B------:R-:W-:Y:S02]  /*5c50*/  FSEL R95, R95, -INF , !P6 ;  /* 0xff8000005f5f7808 */ /* 0x000fe40007000000 */
[----:B------:R-:W-:Y:S01]  /*5c60*/  FSEL R85, R34, -INF , !P1 ;  /* 0xff80000022557808 */ /* 0x000fe20004800000 */
[CC--:B------:R-:W-:Y:S01]  /*5c70*/  FFMA.FTZ R33, R0.reuse, R4.reuse, R33 ;  /* 0x0000000400217223 */ /* 0x0c0fe20000010021 */
[----:B------:R-:W-:Y:S01]  /*5c80*/  FFMA.FTZ R35, R0, R4, R35 ;  /* 0x0000000400237223 */ /* 0x000fe20000010023 */
[----:B------:R-:W-:Y:S01]  /*5c90*/  ISETP.GE.AND P6, PT, R32, R102, PT ;  /* 0x000000662000720c */ /* 0x000fe20003fc6270 */
[----:B------:R-:W-:Y:S01]  /*5ca0*/  VIADD R4, R84, 0xffffff89 ;  /* 0xffffff8954047836 */ /* 0x000fe20000000000 */
[----:B------:R-:W-:-:S02]  /*5cb0*/  ISETP.GE.AND P1, PT, R32, R101, PT ;  /* 0x000000652000720c */ /* 0x000fc40003f26270 */
[----:B------:R-:W-:Y:S02]  /*5cc0*/  I2FP.F32.S32 R89, R6 ;  /* 0x0000000600597245 */ /* 0x000fe40000201400 */
        /* <DEDUP_REMOVED lines=8> */
[----:B------:R-:W-:Y:S02]  /*5d50*/  I2FP.F32.S32 R4, R4 ;  /* 0x0000000400047245 */ /* 0x000fe40000201400 */
[----:B------:R-:W-:Y:S02]  /*5d60*/  FSEL R153, R28, -INF , !P5 ;  /* 0xff8000001c997808 */ /* 0x000fe40006800000 */
[----:B------:R-:W-:Y:S01]  /*5d70*/  ISETP.GE.AND P0, PT, R86, R101, PT ;  /* 0x000000655600720c */ /* 0x000fe20003f06270 */
[CC--:B------:R-:W-:Y:S01]  /*5d80*/  FFMA.FTZ R28, R0.reuse, R4.reuse, R29 ;  /* 0x00000004001c7223 */ /* 0x0c0fe2000001001d */
[----:B------:R-:W-:Y:S01]  /*5d90*/  FFMA.FTZ R29, R0, R4, R31 ;  /* 0x00000004001d7223 */ /* 0x000fe2000001001f */
[----:B------:R-:W-:Y:S01]  /*5da0*/  VIADD R4, R84, 0xffffff91 ;  /* 0xffffff9154047836 */ /* 0x000fe20000000000 */
[----:B------:R-:W-:-:S02]  /*5db0*/  FSEL R88, R88, -INF , !P0 ;  /* 0xff80000058587808 */ /* 0x000fc40004000000 */
[----:B------:R-:W-:Y:S02]  /*5dc0*/  FSEL R31, R28, -INF , !P6 ;  /* 0xff8000001c1f7808 */ /* 0x000fe40007000000 */
[----:B------:R-:W-:Y:S02]  /*5dd0*/  FSEL R29, R29, -INF , !P1 ;  /* 0xff8000001d1d7808 */ /* 0x000fe40004800000 */
[C---:B------:R-:W-:Y:S02]  /*5de0*/  ISETP.GE.AND P6, PT, R4.reuse, R102, PT ;  /* 0x000000660400720c */ /* 0x040fe40003fc6270 */
[-C--:B------:R-:W-:Y:S02]  /*5df0*/  ISETP.GE.AND P1, PT, R4, R101.reuse, PT ;  /* 0x000000650400720c */ /* 0x080fe40003f26270 */
[----:B------:R-:W-:Y:S02]  /*5e00*/  I2FP.F32.S32 R4, R4 ;  /* 0x0000000400047245 */ /* 0x000fe40000201400 */
[----:B------:R-:W-:Y:S01]  /*5e10*/  ISETP.GE.AND P0, PT, R6, R101, PT ;  /* 0x000000650600720c */ /* 0x000fe20003f06270 */
[----:B------:R-:W-:-:S02]  /*5e20*/  VIADD R6, R84, 0xffffff90 ;  /* 0xffffff9054067836 */ /* 0x000fc40000000000 */
[CC--:B------:R-:W-:Y:S01]  /*5e30*/  FFMA.FTZ R25, R0.reuse, R4.reuse, R25 ;  /* 0x0000000400197223 */ /* 0x0c0fe20000010019 */
[----:B------:R-:W-:Y:S01]  /*5e40*/  FFMA.FTZ R27, R0, R4, R27 ;  /* 0x00000004001b7223 */ /* 0x000fe2000001001b */
[----:B------:R-:W-:Y:S01]  /*5e50*/  VIADD R4, R84, 0xffffff99 ;  /* 0xffffff9954047836 */ /* 0x000fe20000000000 */
[----:B------:R-:W-:Y:S02]  /*5e60*/  I2FP.F32.S32 R89, R6 ;  /* 0x0000000600597245 */ /* 0x000fe40000201400 */
[----:B------:R-:W-:Y:S02]  /*5e70*/  FSEL R161, R25, -INF , !P6 ;  /* 0xff80000019a17808 */ /* 0x000fe40007000000 */
[----:B------:R-:W-:Y:S01]  /*5e80*/  FSEL R159, R27, -INF , !P1 ;  /* 0xff8000001b9f7808 */ /* 0x000fe20004800000 */
[-C--:B------:R-:W-:Y:S01]  /*5e90*/  FFMA.FTZ R24, R0, R89.reuse, R24 ;  /* 0x0000005900187223 */ /* 0x080fe20000010018 */
[----:B------:R-:W-:Y:S01]  /*5ea0*/  ISETP.GE.AND P6, PT, R4, R102, PT ;  /* 0x000000660400720c */ /* 0x000fe20003fc6270 */
[----:B------:R-:W-:Y:S01]  /*5eb0*/  FFMA.FTZ R26, R0, R89, R26 ;  /* 0x00000059001a7223 */ /* 0x000fe2000001001a */
[----:B------:R-:W-:-:S02]  /*5ec0*/  ISETP.GE.AND P1, PT, R4, R101, PT ;  /* 0x000000650400720c */ /* 0x000fc40003f26270 */
[----:B------:R-:W-:Y:S02]  /*5ed0*/  I2FP.F32.S32 R4, R4 ;  /* 0x0000000400047245 */ /* 0x000fe40000201400 */
[----:B------:R-:W-:Y:S02]  /*5ee0*/  FSEL R33, R30, -INF , !P0 ;  /* 0xff8000001e217808 */ /* 0x000fe40004000000 */
[----:B------:R-:W-:Y:S01]  /*5ef0*/  ISETP.GE.AND P5, PT, R6, R102, PT ;  /* 0x000000660600720c */ /* 0x000fe20003fa6270 */
[CC--:B------:R-:W-:Y:S01]  /*5f00*/  FFMA.FTZ R21, R0.reuse, R4.reuse, R21 ;  /* 0x0000000400157223 */ /* 0x0c0fe20000010015 */
[----:B------:R-:W-:Y:S01]  /*5f10*/  FFMA.FTZ R23, R0, R4, R23 ;  /* 0x0000000400177223 */ /* 0x000fe20000010017 */
[----:B------:R-:W-:Y:S01]  /*5f20*/  VIADD R4, R84, 0xffffffa1 ;  /* 0xffffffa154047836 */ /* 0x000fe20000000000 */
[----:B------:R-:W-:Y:S01]  /*5f30*/  ISETP.GE.AND P0, PT, R6, R101, PT ;  /* 0x000000650600720c */ /* 0x000fe20003f06270 */
[----:B------:R-:W-:Y:S01]  /*5f40*/  VIADD R6, R84, 0xffffff98 ;  /* 0xffffff9854067836 */ /* 0x000fe20000000000 */
[----:B------:R-:W-:-:S02]  /*5f50*/  FSEL R163, R21, -INF , !P6 ;  /* 0xff80000015a37808 */ /* 0x000fc40007000000 */
[----:B------:R-:W-:Y:S02]  /*5f60*/  FSEL R155, R23, -INF , !P1 ;  /* 0xff800000179b7808 */ /* 0x000fe40004800000 */
[C---:B------:R-:W-:Y:S02]  /*5f70*/  ISETP.GE.AND P6, PT, R4.reuse, R102, PT ;  /* 0x000000660400720c */ /* 0x040fe40003fc6270 */
[----:B------:R-:W-:Y:S02]  /*5f80*/  ISETP.GE.AND P1, PT, R4, R101, PT ;  /* 0x000000650400720c */ /* 0x000fe40003f26270 */
[----:B------:R-:W-:Y:S02]  /*5f90*/  I2FP.F32.S32 R4, R4 ;  /* 0x0000000400047245 */ /* 0x000fe40000201400 */
        /* <DEDUP_REMOVED lines=9> */
[----:B------:R-:W-:Y:S01]  /*6030*/  FSEL R137, R19, -INF , !P1 ;  /* 0xff80000013897808 */ /* 0x000fe20004800000 */
[----:B------:R-:W-:Y:S01]  /*6040*/  VIADD R89, R99, 0xfffffffe ;  /* 0xfffffffe63597836 */ /* 0x000fe20000000000 */
[----:B------:R-:W-:-:S02]  /*6050*/  ISETP.GE.AND P6, PT, R4, R102, PT ;  /* 0x000000660400720c */ /* 0x000fc40003fc6270 */
[-C--:B------:R-:W-:Y:S02]  /*6060*/  ISETP.GE.AND P1, PT, R4, R101.reuse, PT ;  /* 0x000000650400720c */ /* 0x080fe40003f26270 */
[C---:B------:R-:W-:Y:S02]  /*6070*/  ISETP.GE.AND P5, PT, R6.reuse, R102, PT ;  /* 0x000000660600720c */ /* 0x040fe40003fa6270 */
[----:B------:R-:W-:Y:S01]  /*6080*/  ISETP.GE.AND P0, PT, R6, R101, PT ;  /* 0x000000650600720c */ /* 0x000fe20003f06270 */
[----:B------:R-:W-:Y:S01]  /*6090*/  VIADD R6, R84, 0xffffffa0 ;  /* 0xffffffa054067836 */ /* 0x000fe20000000000 */
[----:B------:R-:W-:Y:S02]  /*60a0*/  I2FP.F32.S32 R4, R4 ;  /* 0x0000000400047245 */ /* 0x000fe40000201400 */
[----:B------:R-:W-:Y:S02]  /*60b0*/  FSEL R151, R20, -INF , !P5 ;  /* 0xff80000014977808 */ /* 0x000fe40006800000 */
[----:B------:R-:W-:Y:S01]  /*60c0*/  I2FP.F32.S32 R25, R6 ;  /* 0x0000000600197245 */ /* 0x000fe20000201400 */
[CC--:B------:R-:W-:Y:S01]  /*60d0*/  FFMA.FTZ R13, R0.reuse, R4.reuse, R13 ;  /* 0x00000004000d7223 */ /* 0x0c0fe2000001000d */
[----:B------:R-:W-:Y:S01]  /*60e0*/  FFMA.FTZ R15, R0, R4, R15 ;  /* 0x00000004000f7223 */ /* 0x000fe2000001000f */
[----:B------:R-:W-:Y:S01]  /*60f0*/  VIADD R4, R84, 0xffffffb1 ;  /* 0xffffffb154047836 */ /* 0x000fe20000000000 */
[----:B------:R-:W-:Y:S01]  /*6100*/  FSEL R157, R22, -INF , !P0 ;  /* 0xff800000169d7808 */ /* 0x000fe20004000000 */
[-C--:B------:R-:W-:Y:S01]  /*6110*/  FFMA.FTZ R16, R0, R25.reuse, R16 ;  /* 0x0000001900107223 */ /* 0x080fe20000010010 */
[----:B------:R-:W-:Y:S01]  /*6120*/  ISETP.GE.AND P5, PT, R6, R102, PT ;  /* 0x000000660600720c */ /* 0x000fe20003fa6270 */
[----:B------:R-:W-:Y:S01]  /*6130*/  FFMA.FTZ R18, R0, R25, R18 ;  /* 0x0000001900127223 */ /* 0x000fe20000010012 */
        /* <DEDUP_REMOVED lines=9> */
[-C--:B------:R-:W-:Y:S01]  /*61d0*/  FFMA.FTZ R9, R0, R4.reuse, R9 ;  /* 0x0000000400097223 */ /* 0x080fe20000010009 */
[----:B------:R-:W-:Y:S01]  /*61e0*/  FSEL R115, R18, -INF , !P0 ;  /* 0xff80000012737808 */ /* 0x000fe20004000000 */
[----:B------:R-:W-:Y:S01]  /*61f0*/  FFMA.FTZ R11, R0, R4, R11 ;  /* 0x00000004000b7223 */ /* 0x000fe2000001000b */
[----:B------:R-:W-:Y:S01]  /*6200*/  ISETP.GE.AND P5, PT, R6, R102, PT ;  /* 0x000000660600720c */ /* 0x000fe20003fa6270 */
[----:B------:R-:W-:Y:S01]  /*6210*/  FFMA.FTZ R12, R0, R21, R12 ;  /* 0x00000015000c7223 */ /* 0x000fe2000001000c */
[----:B------:R-:W-:Y:S01]  /*6220*/  ISETP.GE.AND P0, PT, R6, R101, PT ;  /* 0x000000650600720c */ /* 0x000fe20003f06270 */
[----:B------:R-:W-:-:S02]  /*6230*/  VIADD R6, R84, 0xffffffb0 ;  /* 0xffffffb054067836 */ /* 0x000fc40000000000 */
[----:B------:R-:W-:Y:S01]  /*6240*/  FFMA.FTZ R14, R0, R21, R14 ;  /* 0x00000015000e7223 */ /* 0x000fe2000001000e */
[----:B------:R-:W-:Y:S01]  /*6250*/  FSEL R111, R9, -INF , !P6 ;  /* 0xff800000096f7808 */ /* 0x000fe20007000000 */
[----:B------:R-:W-:Y:S01]  /*6260*/  VIADD R84, R84, 0xffffffb9 ;  /* 0xffffffb954547836 */ /* 0x000fe20000000000 */
[----:B------:R-:W-:Y:S02]  /*6270*/  ISETP.GT.AND P6, PT, R89, R122, PT ;  /* 0x0000007a5900720c */ /* 0x000fe40003fc4270 */
        /* <DEDUP_REMOVED lines=9> */
[----:B------:R-:W-:Y:S01]  /*6310*/  FSEL R107, R10, -INF , !P0 ;  /* 0xff8000000a6b7808 */ /* 0x000fe20004000000 */
[CC--:B------:R-:W-:Y:S01]  /*6320*/  FFMA.FTZ R5, R0.reuse, R6.reuse, R5 ;  /* 0x0000000600057223 */ /* 0x0c0fe20000010005 */
[----:B------:R-:W-:Y:S01]  /*6330*/  FFMA.FTZ R7, R0, R6, R7 ;  /* 0x0000000600077223 */ /* 0x000fe20000010007 */
[C---:B------:R-:W-:Y:S02]  /*6340*/  ISETP.GE.AND P5, PT, R84.reuse, R102, PT ;  /* 0x000000665400720c */ /* 0x040fe40003fa6270 */
[----:B------:R-:W-:Y:S02]  /*6350*/  ISETP.GE.AND P0, PT, R84, R101, PT ;  /* 0x000000655400720c */ /* 0x000fe40003f06270 */
[----:B------:R-:W-:-:S02]  /*6360*/  FSEL R109, R11, -INF , !P1 ;  /* 0xff8000000b6d7808 */ /* 0x000fc40004800000 */
[----:B------:R-:W-:Y:S02]  /*6370*/  FSEL R108, R5, -INF , !P5 ;  /* 0xff800000056c7808 */ /* 0x000fe40006800000 */
[----:B------:R-:W-:Y:S01]  /*6380*/  FSEL R101, R7, -INF , !P0 ;  /* 0xff80000007657808 */ /* 0x000fe20004000000 */
[----:B------:R-:W-:Y:S06]  /*6390*/  @!P6 BRA `(.L_x_4923) ;  /* 0x0000000400c8e947 */ /* 0x000fec0003800000 */
[----:B------:R-:W-:Y:S05]  /*63a0*/  BRA.U !UP1, `(.L_x_4924) ;  /* 0x0000000109f47547 */ /* 0x000fea000b800000 */
[----:B------:R-:W1:Y:S01]  /*63b0*/  LDC R6, c[0x0][0x4f0] ;  /* 0x00013c00ff067b82 */ /* 0x000e620000000800 */
[----:B------:R-:W2:Y:S01]  /*63c0*/  LDCU.64 UR6, c[0x0][0x3a0] ;  /* 0x00007400ff0677ac */ /* 0x000ea20008000a00 */
        /* <DEDUP_REMOVED lines=8> */
[----:B------:R-:W-:-:S04]  /*6450*/  IMAD.HI.U32 R4, R9, R7, R8 ;  /* 0x0000000709047227 */ /* 0x000fc800078e0008 */
[C---:B------:R-:W-:Y:S01]  /*6460*/  VIADD R7, R87.reuse, 0xffffff80 ;  /* 0xffffff8057077836 */ /* 0x040fe20000000000 */
[----:B------:R-:W-:-:S04]  /*6470*/  IADD3 R87, PT, PT, R87, -0xc0, RZ ;  /* 0xffffff4057577810 */ /* 0x000fc80007ffe0ff */
[----:B------:R-:W-:Y:S02]  /*6480*/  IABS R11, R7 ;  /* 0x00000007000b7213 */ /* 0x000fe40000000000 */
[----:B------:R-:W-:Y:S02]  /*6490*/  IABS R10, R87 ;  /* 0x00000057000a7213 */ /* 0x000fe40000000000 */
[-C--:B------:R-:W-:Y:S01]  /*64a0*/  LOP3.LUT R87, R87, R6.reuse, RZ, 0x3c, !PT ;  /* 0x0000000657577212 */ /* 0x080fe200078e3cff */
[----:B------:R-:W-:Y:S01]  /*64b0*/  IMAD.HI.U32 R9, R4, R11, RZ ;  /* 0x0000000b04097227 */ /* 0x000fe200078e00ff */
[----:B------:R-:W-:-:S03]  /*64c0*/  LOP3.LUT R7, R7, R6, RZ, 0x3c, !PT ;  /* 0x0000000607077212 */ /* 0x000fc600078e3cff */
        /* <DEDUP_REMOVED lines=43> */
.L_x_4924:
[----:B------:R-:W-:Y:S01]  /*6780*/  UMOV UR4, URZ ;  /* 0x000000ff00047c82 */ /* 0x000fe20008000000 */
[----:B------:R-:W-:Y:S01]  /*6790*/  IMAD.SHL.U32 R4, R96, 0x40, RZ ;  /* 0x0000004060047824 */ /* 0x000fe200078e00ff */
[----:B------:R-:W-:-:S05]  /*67a0*/  IADD3 R5, P0, PT, RZ, -UR4, RZ ;  /* 0x80000004ff057c10 */ /* 0x000fca000ff1e0ff */
[----:B------:R-:W-:-:S05]  /*67b0*/  IMAD.X R4, RZ, RZ, ~R4, P0 ;  /* 0x000000ffff047224 */ /* 0x000fca00000e0e04 */
[----:B------:R-:W-:-:S04]  /*67c0*/  SHF.R.S64 R5, R5, 0x1f, R4 ;  /* 0x0000001f05057819 */ /* 0x000fc80000001004 */
[----:B------:R-:W-:-:S04]  /*67d0*/  IADD3 R124, P0, PT, R5, R124, RZ ;  /* 0x0000007c057c7210 */ /* 0x000fc80007f1e0ff */
[----:B------:R-:W-:-:S09]  /*67e0*/  LEA.HI.X.SX32 R123, R4, R123, 0x1, P0 ;  /* 0x0000007b047b7211 */ /* 0x000fd200000f0eff */
.L_x_4925:
[C---:B------:R-:W-:Y:S01]  /*67f0*/  IMAD.WIDE.U32 R10, R96.reuse, 0x40, RZ ;  /* 0x00000040600a7825 */ /* 0x040fe200078e00ff */
[CC--:B------:R-:W-:Y:S02]  /*6800*/  @!P3 LEA R8, P1, R96.reuse, R124.reuse, 0x6 ;  /* 0x0000007c6008b211 */ /* 0x0c0fe400078230ff */
[----:B------:R-:W-:Y:S01]  /*6810*/  @!P2 LEA R6, P0, R96, R124, 0x6 ;  /* 0x0000007c6006a211 */ /* 0x000fe200078030ff */
[----:B------:R-:W-:Y:S01]  /*6820*/  IMAD.SHL.U32 R4, R97, 0x40, RZ ;  /* 0x0000004061047824 */ /* 0x000fe200078e00ff */
[----:B------:R-:W-:Y:S01]  /*6830*/  @!P4 IADD3 R10, P5, PT, R124, R10, RZ ;  /* 0x0000000a7c0ac210 */ /* 0x000fe20007fbe0ff */
[----:B------:R-:W-:Y:S01]  /*6840*/  @!P4 IMAD.MOV.U32 R12, RZ, RZ, R124 ;  /* 0x000000ffff0cc224 */ /* 0x000fe200078e007c */
[----:B------:R-:W-:Y:S01]  /*6850*/  @!P3 LEA.HI.X R9, R96, R123, R97, 0x6, P1 ;  /* 0x0000007b6009b211 */ /* 0x000fe200008f3461 */
[--C-:B------:R-:W-:Y:S01]  /*6860*/  @!P4 IMAD.MOV.U32 R13, RZ, RZ, R123.reuse ;  /* 0x000000ffff0dc224 */ /* 0x100fe200078e007b */
[----:B------:R-:W-:Y:S01]  /*6870*/  @!P4 IADD3.X R11, PT, PT, R123, R11, R4, P5, !PT ;  /* 0x0000000b7b0bc210 */ /* 0x000fe20002ffe404 */
[----:B------:R-:W-:Y:S01]  /*6880*/  @!P3 IMAD.MOV.U32 R5, RZ, RZ, R123 ;  /* 0x000000ffff05b224 */ /* 0x000fe200078e007b */
[----:B------:R-:W-:-:S02]  /*6890*/  @!P3 MOV R4, R124 ;  /* 0x0000007c0004b202 */ /* 0x000fc40000000f00 */
[----:B------:R-:W-:Y:S01]  /*68a0*/  @!PT LDS RZ, [RZ] ;  /* 0x00000000fffff984 */ /* 0x000fe20000000800 */
[----:B------:R-:W-:Y:S01]  /*68b0*/  @!PT LDS RZ, [RZ] ;  /* 0x00000000fffff984 */ /* 0x000fe20000000800 */
[----:B------:R-:W-:Y:S01]  /*68c0*/  @!PT LDS RZ, [RZ] ;  /* 0x00000000fffff984 */ /* 0x000fe20000000800 */
[----:B------:R-:W-:Y:S01]  /*68d0*/  @!P4 LDGSTS.E.BYPASS.LTC128B.128 [R100+0x3000], desc[UR14][R12.64] ;  /* 0x030000000c64cfae */ /* 0x000fe2000b981a0e */
[----:B------:R-:W-:-:S03]  /*68e0*/  @!P2 LEA.HI.X R7, R96, R123, R97, 0x6, P0 ;  /* 0x0000007b6007a211 */ /* 0x000fc600000f3461 */
[----:B------:R1:W-:Y:S04]  /*68f0*/  @P4 STS.128 [R100+0x3000], RZ ;  /* 0x003000ff64004388 */ /* 0x0003e80000000c00 */
[----:B------:R-:W-:Y:S01]  /*6900*/  @!PT LDS RZ, [RZ] ;  /* 0x00000000fffff984 */ /* 0x000fe20000000800 */
[----:B------:R-:W-:Y:S01]  /*6910*/  @!PT LDS RZ, [RZ] ;  /* 0x00000000fffff984 */ /* 0x000fe20000000800 */
[----:B------:R-:W-:Y:S01]  /*6920*/  @!PT LDS RZ, [RZ] ;  /* 0x00000000fffff984 */ /* 0x000fe20000000800 */
[----:B------:R2:W-:Y:S04]  /*6930*/  @!P3 LDGSTS.E.BYPASS.LTC128B.128 [R100+0x4000], desc[UR14][R4.64+0x40] ;  /* 0x040000400464bfae */ /* 0x0005e8000b981a0e */
[----:B------:R1:W-:Y:S01]  /*6940*/  @P3 STS.128 [R100+0x4000], RZ ;  /* 0x004000ff64003388 */ /* 0x0003e20000000c00 */
[----:B--2---:R-:W-:Y:S01]  /*6950*/  @!P2 IMAD.MOV.U32 R4, RZ, RZ, R124 ;  /* 0x000000ffff04a224 */ /* 0x004fe200078e007c */
        /* <DEDUP_REMOVED lines=22> */
.L_x_4923:
        /* <DEDUP_REMOVED lines=19> */
[----:B------:R-:W-:-:S02]  /*6bf0*/  @P6 IADD3 R99, PT, PT, R99, -0x3, RZ ;  /* 0xfffffffd63636810 */ /* 0x000fc40007ffe0ff */
[----:B------:R-:W-:Y:S01]  /*6c00*/  IADD3 R94, PT, PT, R118, 0x6020, RZ ;  /* 0x00006020765e7810 */ /* 0x000fe20007ffe0ff */
[----:B------:R-:W3:Y:S04]  /*6c10*/  SHFL.BFLY PT, R5, R6, 0x2, 0x1f ;  /* 0x0c401f0006057f89 */ /* 0x000ee800000e0000 */
        /* <DEDUP_REMOVED lines=9> */
[C---:B------:R-:W-:Y:S02]  /*6cb0*/  FSETP.NEU.FTZ.AND P1, PT, R91.reuse, -INF , PT ;  /* 0xff8000005b00780b */ /* 0x040fe40003f3d000 */
[C---:B------:R-:W-:Y:S01]  /*6cc0*/  FSETP.NEU.FTZ.AND P0, PT, R90.reuse, -INF , PT ;  /* 0xff8000005a00780b */ /* 0x040fe20003f1d000 */
[C---:B------:R-:W-:Y:S01]  /*6cd0*/  FMUL.FTZ R102, R90.reuse, UR4 ;  /* 0x000000045a667c20 */ /* 0x040fe20008410000 */
[----:B------:R-:W-:Y:S02]  /*6ce0*/  FSEL R4, R91, RZ, P1 ;  /* 0x000000ff5b047208 */ /* 0x000fe40000800000 */
[----:B------:R-:W-:Y:S02]  /*6cf0*/  FSEL R5, R90, RZ, P0 ;  /* 0x000000ff5a057208 */ /* 0x000fe40000000000 */
[----:B------:R-:W-:Y:S01]  /*6d00*/  FSEL R102, R102, RZ, P0 ;  /* 0x000000ff66667208 */ /* 0x000fe20000000000 */
[----:B------:R-:W-:Y:S01]  /*6d10*/  FADD.FTZ R4, R3, -R4 ;  /* 0x8000000403047221 */ /* 0x000fe20000010000 */
[----:B------:R-:W-:Y:S01]  /*6d20*/  LOP3.LUT P0, RZ, R117, 0x4, RZ, 0xc0, !PT ;  /* 0x0000000475ff7812 */ /* 0x000fe2000780c0ff */
[----:B------:R-:W-:Y:S01]  /*6d30*/  FADD.FTZ R5, R2, -R5 ;  /* 0x8000000502057221 */ /* 0x000fe20000010000 */
[----:B------:R-:W-:Y:S01]  /*6d40*/  FSEL R110, R110, RZ, P1 ;  /* 0x000000ff6e6e7208 */ /* 0x000fe20000800000 */
[----:B------:R-:W-:Y:S01]  /*6d50*/  FMUL.FTZ R104, R4, UR4 ;  /* 0x0000000404687c20 */ /* 0x000fe20008410000 */
[--C-:B------:R-:W-:Y:S01]  /*6d60*/  FFMA.FTZ R100, R85, UR4, -R102.reuse ;  /* 0x0000000455647c23 */ /* 0x100fe20008010866 */
[----:B------:R-:W-:Y:S01]  /*6d70*/  FMUL.FTZ R103, R5, UR4 ;  /* 0x0000000405677c20 */ /* 0x000fe20008410000 */
[----:B------:R-:W-:Y:S01]  /*6d80*/  FFMA.FTZ R97, R35, UR4, -R102 ;  /* 0x0000000423617c23 */ /* 0x000fe20008010866 */
[--C-:B------:R-:W-:Y:S01]  /*6d90*/  FFMA.FTZ R105, R95, UR4, -R110.reuse ;  /* 0x000000045f697c23 */ /* 0x100fe2000801086e */
[--C-:B------:R-:W-:Y:S01]  /*6da0*/  FFMA.FTZ R96, R165, UR4, -R110.reuse ;  /* 0x00000004a5607c23 */ /* 0x100fe2000801086e */
[----:B------:R-:W1:Y:S01]  /*6db0*/  MUFU.EX2 R104, R104 ;  /* 0x0000006800687308 */ /* 0x000e620000000800 */
[--C-:B------:R-:W-:Y:S01]  /*6dc0*/  FFMA.FTZ R95, R153, UR4, -R110.reuse ;  /* 0x00000004995f7c23 */ /* 0x100fe2000801086e */
[----:B------:R-:W-:Y:S01]  /*6dd0*/  FFMA.FTZ R92, R31, UR4, -R110 ;  /* 0x000000041f5c7c23 */ /* 0x000fe2000801086e */
[--C-:B------:R-:W-:Y:S01]  /*6de0*/  FFMA.FTZ R3, R33, UR4, -R102.reuse ;  /* 0x0000000421037c23 */ /* 0x100fe20008010866 */
[----:B------:R-:W-:Y:S01]  /*6df0*/  FFMA.FTZ R2, R29, UR4, -R102 ;  /* 0x000000041d027c23 */ /* 0x000fe20008010866 */
[----:B------:R-:W-:Y:S01]  /*6e00*/  IADD3 R4, PT, PT, R118, 0x6000, RZ ;  /* 0x0000600076047810 */ /* 0x000fe20007ffe0ff */
[--C-:B------:R-:W-:Y:S01]  /*6e10*/  FFMA.FTZ R153, R149, UR4, -R110.reuse ;  /* 0x0000000495997c23 */ /* 0x100fe2000801086e */
[----:B------:R-:W-:Y:S01]  /*6e20*/  FFMA.FTZ R149, R151, UR4, -R110 ;  /* 0x0000000497957c23 */ /* 0x000fe2000801086e */
[----:B------:R-:W2:Y:S01]  /*6e30*/  MUFU.EX2 R103, R103 ;  /* 0x0000006700677308 */ /* 0x000ea20000000800 */
[----:B------:R-:W-:Y:S01]  /*6e40*/  @P0 IADD3 R94, PT, PT, R4, -0x20, RZ ;  /* 0xffffffe0045e0810 */ /* 0x000fe20007ffe0ff */
[----:B------:R-:W-:Y:S01]  /*6e50*/  FFMA.FTZ R151, R147, UR4, -R102 ;  /* 0x0000000493977c23 */ /* 0x000fe20008010866 */
[--C-:B------:R-:W-:Y:S01]  /*6e60*/  FFMA.FTZ R134, R161, UR4, -R110.reuse ;  /* 0x00000004a1867c23 */ /* 0x100fe2000801086e */
[----:B------:R-:W-:Y:S01]  /*6e70*/  FFMA.FTZ R114, R163, UR4, -R110 ;  /* 0x00000004a3727c23 */ /* 0x000fe2000801086e */
[--C-:B------:R-:W-:Y:S01]  /*6e80*/  FFMA.FTZ R130, R159, UR4, -R102.reuse ;  /* 0x000000049f827c23 */ /* 0x100fe20008010866 */
[----:B------:R-:W3:Y:S01]  /*6e90*/  LDSM.16.MT88.4 R16, [R94] ;  /* 0x000000005e10783b */ /* 0x000ee20000004200 */
        /* <DEDUP_REMOVED lines=8> */
[----:B------:R-:W-:Y:S01]  /*6f20*/  FFMA.FTZ R112, R155, UR4, -R102 ;  /* 0x000000049b707c23 */ /* 0x000fe20008010866 */
        /* <DEDUP_REMOVED lines=28> */
[----:B------:R-:W1:Y:S01]  /*70f0*/  LDSM.16.MT88.4 R32, [R94+0x1000] ;  /* 0x001000005e20783b */ /* 0x000e620000004200 */
        /* <DEDUP_REMOVED lines=19> */
[----:B------:R-:W2:Y:S01]  /*7230*/  MUFU.EX2 R2, R2 ;  /* 0x0000000200027308 */ /* 0x000ea20000000800 */
[----:B----4-:R-:W-:Y:S01]  /*7240*/  F2FP.BF16.F32.PACK_AB R85, R97, R100 ;  /* 0x000000646155723e */ /* 0x010fe200000010ff */
[-C--:B------:R-:W-:Y:S01]  /*7250*/  FMUL.FTZ R80, R80, R104.reuse ;  /* 0x0000006850507220 */ /* 0x080fe20000410000 */
[-C--:B------:R-:W-:Y:S01]  /*7260*/  FMUL.FTZ R81, R81, R104.reuse ;  /* 0x0000006851517220 */ /* 0x080fe20000410000 */
[-C--:B------:R-:W-:Y:S01]  /*7270*/  FMUL.FTZ R82, R82, R103.reuse ;  /* 0x0000006752527220 */ /* 0x080fe20000410000 */
[----:B------:R-:W-:Y:S01]  /*7280*/  FMUL.FTZ R83, R83, R103 ;  /* 0x0000006753537220 */ /* 0x000fe20000410000 */
[----:B------:R-:W-:Y:S01]  /*7290*/  FFMA.FTZ R155, R125, UR4, -R110 ;  /* 0x000000047d9b7c23 */ /* 0x000fe2000801086e */
[----:B------:R-:W-:Y:S01]  /*72a0*/  FFMA.FTZ R144, R115, UR4, -R102 ;  /* 0x0000000473907c23 */ /* 0x000fe20008010866 */
[----:B------:R-:W-:Y:S01]  /*72b0*/  MUFU.EX2 R153, R153 ;  /* 0x0000009900997308 */ /* 0x000fe20000000800 */
[--C-:B------:R-:W-:Y:S01]  /*72c0*/  FFMA.FTZ R136, R143, UR4, -R110.reuse ;  /* 0x000000048f887c23 */ /* 0x100fe2000801086e */
[--C-:B------:R-:W-:Y:S01]  /*72d0*/  FFMA.FTZ R140, R141, UR4, -R110.reuse ;  /* 0x000000048d8c7c23 */ /* 0x100fe2000801086e */
[----:B------:R-:W-:Y:S01]  /*72e0*/  FFMA.FTZ R125, R145, UR4, -R110 ;  /* 0x00000004917d7c23 */ /* 0x000fe2000801086e */
[--C-:B------:R-:W-:Y:S01]  /*72f0*/  FFMA.FTZ R115, R137, UR4, -R102.reuse ;  /* 0x0000000489737c23 */ /* 0x100fe20008010866 */
[--C-:B------:R-:W-:Y:S01]  /*7300*/  FFMA.FTZ R142, R135, UR4, -R102.reuse ;  /* 0x00000004878e7c23 */ /* 0x100fe20008010866 */
[----:B------:R-:W-:Y:S01]  /*7310*/  FFMA.FTZ R113, R113, UR4, -R102 ;  /* 0x0000000471717c23 */ /* 0x000fe20008010866 */
        /* <DEDUP_REMOVED lines=9> */
[----:B------:R-:W-:Y:S01]  /*73b0*/  HMMA.16816.F32.BF16 R20, R84, R24, R20 ;  /* 0x000000185414723c */ /* 0x000fe20000041814 */
[----:B------:R-:W-:Y:S01]  /*73c0*/  MUFU.EX2 R149, R149 ;  /* 0x0000009500957308 */ /* 0x000fe20000000800 */
[----:B------:R-:W-:Y:S01]  /*73d0*/  FFMA.FTZ R101, R101, UR4, -R102 ;  /* 0x0000000465657c23 */ /* 0x000fe20008010866 */
[----:B------:R-:W-:-:S04]  /*73e0*/  FFMA.FTZ R105, R138, R104, R105 ;  /* 0x000000688a697223 */ /* 0x000fc80000010069 */
[----:B------:R-:W-:Y:S01]  /*73f0*/  FADD.FTZ R96, R96, R105 ;  /* 0x0000006960607221 */ /* 0x000fe20000010000 */
[----:B------:R-:W-:Y:S01]  /*7400*/  HMMA.16816.F32.BF16 R24, R84, R26, R56 ;  /* 0x0000001a5418723c */ /* 0x000fe20000041838 */
[----:B------:R-:W2:Y:S01]  /*7410*/  MUFU.EX2 R114, R114 ;  /* 0x0000007200727308 */ /* 0x000ea20000000800 */
[----:B------:R-:W5:Y:S01]  /*7420*/  LDSM.16.MT88.4 R56, [R94+0x400] ;  /* 0x000400005e38783b */ /* 0x000f620000004200 */
[----:B----4-:R-:W-:Y:S01]  /*7430*/  F2FP.BF16.F32.PACK_AB R52, R134, R153 ;  /* 0x000000998634723e */ /* 0x010fe200000010ff */
[----:B------:R-:W-:-:S04]  /*7440*/  FADD.FTZ R95, R95, R96 ;  /* 0x000000605f5f7221 */ /* 0x000fc80000010000 */
[----:B------:R-:W-:Y:S01]  /*7450*/  HMMA.16816.F32.BF16 R4, R84, R8, R4 ;  /* 0x000000085404723c */ /* 0x000fe20000041804 */
[----:B------:R-:W-:Y:S01]  /*7460*/  MUFU.EX2 R151, R151 ;  /* 0x0000009700977308 */ /* 0x000fe20000000800 */
[----:B------:R-:W-:-:S04]  /*7470*/  FADD.FTZ R92, R92, R95 ;  /* 0x0000005f5c5c7221 */ /* 0x000fc80000010000 */
[----:B------:R-:W-:Y:S02]  /*7480*/  FADD.FTZ R153, R153, R92 ;  /* 0x0000005c99997221 */ /* 0x000fe40000010000 */
[----:B------:R-:W-:Y:S01]  /*7490*/  HMMA.16816.F32.BF16 R8, R84, R10, R40 ;  /* 0x0000000a5408723c */ /* 0x000fe20000041828 */
[----:B------:R-:W4:Y:S01]  /*74a0*/  MUFU.EX2 R130, R130 ;  /* 0x0000008200827308 */ /* 0x000f220000000800 */
[----:B--2---:R-:W-:Y:S01]  /*74b0*/  F2FP.BF16.F32.PACK_AB R54, R114, R149 ;  /* 0x000000957236723e */ /* 0x004fe200000010ff */
[----:B------:R-:W2:Y:S01]  /*74c0*/  LDSM.16.MT88.4 R40, [R118+0x8000] ;  /* 0x008000007628783b */ /* 0x000ea20000004200 */
[----:B------:R-:W-:-:S04]  /*74d0*/  FADD.FTZ R134, R134, R153 ;  /* 0x0000009986867221 */ /* 0x000fc80000010000 */
[----:B---3--:R-:W-:Y:S01]  /*74e0*/  HMMA.16816.F32.BF16 R12, R84, R16, R12 ;  /* 0x00000010540c723c */ /* 0x008fe2000004180c */
[----:B------:R-:W-:Y:S01]  /*74f0*/  MUFU.EX2 R147, R147 ;  /* 0x0000009300937308 */ /* 0x000fe20000000800 */
[----:B------:R-:W-:-:S04]  /*7500*/  FADD.FTZ R149, R149, R134 ;  /* 0x0000008695957221 */ /* 0x000fc80000010000 */
[----:B------:R-:W-:Y:S02]  /*7510*/  FADD.FTZ R114, R114, R149 ;  /* 0x0000009572727221 */ /* 0x000fe40000010000 */
[C---:B------:R-:W-:Y:S01]  /*7520*/  HMMA.16816.F32.BF16 R16, R84.reuse, R18, R48 ;  /* 0x000000125410723c */ /* 0x040fe20000041830 */
[----:B------:R-:W3:Y:S01]  /*7530*/  MUFU.EX2 R112, R112 ;  /* 0x0000007000707308 */ /* 0x000ee20000000800 */
[----:B----4-:R-:W-:Y:S01]  /*7540*/  F2FP.BF16.F32.PACK_AB R53, R130, R151 ;  /* 0x000000978235723e */ /* 0x010fe200000010ff */
[----:B------:R-:W4:Y:S05]  /*7550*/  LDSM.16.MT88.4 R48, [R94+0x2000] ;  /* 0x002000005e30783b */ /* 0x000f2a0000004200 */
[C---:B-1----:R-:W-:Y:S01]  /*7560*/  HMMA.16816.F32.BF16 R28, R84.reuse, R32, R28 ;  /* 0x00000020541c723c */ /* 0x042fe2000004181c */
[----:B------:R-:W-:Y:S07]  /*7570*/  MUFU.EX2 R155, R155 ;  /* 0x0000009b009b7308 */ /* 0x000fee0000000800 */
[----:B------:R-:W-:Y:S01]  /*7580*/  HMMA.16816.F32.BF16 R32, R84, R34, R64 ;  /* 0x000000225420723c */ /* 0x000fe20000041840 */
[----:B------:R-:W-:Y:S01]  /*7590*/  MUFU.EX2 R136, R136 ;  /* 0x0000008800887308 */ /* 0x000fe20000000800 */
[----:B---3--:R-:W-:Y:S01]  /*75a0*/  F2FP.BF16.F32.PACK_AB R55, R112, R147 ;  /* 0x000000937037723e */ /* 0x008fe200000010ff */
[----:B------:R-:W-:Y:S06]  /*75b0*/  LDSM.16.MT88.4 R64, [R94+0x1c00] ;  /* 0x001c00005e40783b */ /* 0x000fec0000004200 */
[C---:B------:R-:W-:Y:S01]  /*75c0*/  HMMA.16816.F32.BF16 R4, R52.reuse, R60, R4 ;  /* 0x0000003c3404723c */ /* 0x040fe20000041804 */
[----:B------:R-:W-:Y:S07]  /*75d0*/  MUFU.EX2 R140, R140 ;  /* 0x0000008c008c7308 */ /* 0x000fee0000000800 */
[C---:B------:R-:W-:Y:S01]  /*75e0*/  HMMA.16816.F32.BF16 R8, R52.reuse, R62, R8 ;  /* 0x0000003e3408723c */ /* 0x040fe20000041808 */
[----:B------:R-:W1:Y:S01]  /*75f0*/  LDSM.16.MT88.4 R60, [R118+0x7400] ;  /* 0x00740000763c783b */ /* 0x000e620000004200 */
[----:B------:R-:W-:Y:S06]  /*7600*/  MUFU.EX2 R125, R125 ;  /* 0x0000007d007d7308 */ /* 0x000fec0000000800 */
[C---:B-----5:R-:W-:Y:S02]  /*7610*/  HMMA.16816.F32.BF16 R12, R52.reuse, R56, R12 ;  /* 0x00000038340c723c */ /* 0x060fe4000004180c */
[----:B------:R-:W-:Y:S06]  /*7620*/  MUFU.EX2 R144, R144 ;  /* 0x0000009000907308 */ /* 0x000fec0000000800 */
[----:B------:R-:W-:Y:S01]  /*7630*/  HMMA.16816.F32.BF16 R16, R52, R58, R16 ;  /* 0x0000003a3410723c */ /* 0x000fe20000041810 */
[----:B------:R-:W3:Y:S01]  /*7640*/  LDSM.16.MT88.4 R56, [R94+0x1400] ;  /* 0x001400005e38783b */ /* 0x000ee20000004200 */
[----:B------:R-:W-:Y:S06]  /*7650*/  MUFU.EX2 R115, R115 ;  /* 0x0000007300737308 */ /* 0x000fec0000000800 */
[C---:B--2---:R-:W-:Y:S02]  /*7660*/  HMMA.16816.F32.BF16 R36, R84.reuse, R40, R36 ;  /* 0x000000285424723c */ /* 0x044fe40000041824 */
[----:B------:R-:W-:Y:S06]  /*7670*/  MUFU.EX2 R142, R142 ;  /* 0x0000008e008e7308 */ /* 0x000fec0000000800 */
[C---:B------:R-:W-:Y:S01]  /*7680*/  HMMA.16816.F32.BF16 R40, R84.reuse, R42, R72 ;  /* 0x0000002a5428723c */ /* 0x040fe20000041848 */
[----:B------:R-:W-:Y:S01]  /*7690*/  LDSM.16.MT88.4 R72, [R118+0x8800] ;  /* 0x008800007648783b */ /* 0x000fe20000004200 */
[----:B------:R-:W-:Y:S06]  /*76a0*/  MUFU.EX2 R113, R113 ;  /* 0x0000007100717308 */ /* 0x000fec0000000800 */
[----:B----4-:R-:W-:Y:S02]  /*76b0*/  HMMA.16816.F32.BF16 R44, R84, R48, R44 ;  /* 0x00000030542c723c */ /* 0x010fe4000004182c */
[----:B------:R-:W-:Y:S06]  /*76c0*/  MUFU.EX2 R135, R135 ;  /* 0x0000008700877308 */ /* 0x000fec0000000800 */
[C---:B-1----:R-:W-:Y:S02]  /*76d0*/  HMMA.16816.F32.BF16 R20, R52.reuse, R60, R20 ;  /* 0x0000003c3414723c */ /* 0x042fe40000041814 */
[----:B------:R-:W1:Y:S06]  /*76e0*/  MUFU.EX2 R106, R106 ;  /* 0x0000006a006a7308 */ /* 0x000e6c0000000800 */
[C---:B------:R-:W-:Y:S01]  /*76f0*/  HMMA.16816.F32.BF16 R24, R52.reuse, R62, R24 ;  /* 0x0000003e3418723c */ /* 0x040fe20000041818 */
[----:B------:R-:W2:Y:S01]  /*7700*/  LDSM.16.MT88.4 R60, [R118+0x8400] ;  /* 0x00840000763c783b */ /* 0x000ea20000004200 */
[----:B------:R-:W-:Y:S06]  /*7710*/  MUFU.EX2 R93, R93 ;  /* 0x0000005d005d7308 */ /* 0x000fec0000000800 */
[C---:B---3--:R-:W-:Y:S02]  /*7720*/  HMMA.16816.F32.BF16 R28, R52.reuse, R56, R28 ;  /* 0x00000038341c723c */ /* 0x048fe4000004181c */
[----:B------:R-:W3:Y:S06]  /*7730*/  MUFU.EX2 R108, R108 ;  /* 0x0000006c006c7308 */ /* 0x000eec0000000800 */
[----:B------:R-:W-:Y:S01]  /*7740*/  HMMA.16816.F32.BF16 R32, R52, R58, R32 ;  /* 0x0000003a3420723c */ /* 0x000fe20000041820 */
[----:B------:R-:W4:Y:S01]  /*7750*/  LDSM.16.MT88.4 R56, [R94+0x2400] ;  /* 0x002400005e38783b */ /* 0x000f220000004200 */
[----:B------:R-:W-:Y:S06]  /*7760*/  MUFU.EX2 R107, R107 ;  /* 0x0000006b006b7308 */ /* 0x000fec0000000800 */
[----:B------:R-:W-:Y:S01]  /*7770*/  HMMA.16816.F32.BF16 R48, R84, R50, R80 ;  /* 0x000000325430723c */ /* 0x000fe20000041850 */
[----:B------:R-:W-:Y:S01]  /*7780*/  LDSM.16.MT88.4 R80, [R94+0x2800] ;  /* 0x002800005e50783b */ /* 0x000fe20000004200 */
[----:B------:R-:W5:Y:S01]  /*7790*/  MUFU.EX2 R110, R110 ;  /* 0x0000006e006e7308 */ /* 0x000f620000000800 */
[----:B-1----:R-:W-:-:S02]  /*77a0*/  F2FP.BF16.F32.PACK_AB R84, R106, R135 ;  /* 0x000000876a54723e */ /* 0x002fc400000010ff */
[----:B---3--:R-:W-:-:S05]  /*77b0*/  F2FP.BF16.F32.PACK_AB R86, R108, R93 ;  /* 0x0000005d6c56723e */ /* 0x008fca00000010ff */
[----:B------:R-:W-:Y:S01]  /*77c0*/  MUFU.EX2 R88, R88 ;  /* 0x0000005800587308 */ /* 0x000fe20000000800 */
[C---:B--2---:R-:W-:Y:S07]  /*77d0*/  HMMA.16816.F32.BF16 R36, R52.reuse, R60, R36 ;  /* 0x0000003c3424723c */ /* 0x044fee0000041824 */
[----:B------:R-:W1:Y:S01]  /*77e0*/  MUFU.EX2 R101, R101 ;  /* 0x0000006500657308 */ /* 0x000e620000000800 */
[----:B-----5:R-:W-:Y:S01]  /*77f0*/  F2FP.BF16.F32.PACK_AB R85, R110, R107 ;  /* 0x0000006b6e55723e */ /* 0x020fe200000010ff */
[C---:B------:R-:W-:Y:S01]  /*7800*/  HMMA.16816.F32.BF16 R40, R52.reuse, R62, R40 ;  /* 0x0000003e3428723c */ /* 0x040fe20000041828 */
[----:B------:R-:W2:Y:S07]  /*7810*/  LDSM.16.MT88.4 R60, [R118+0x6800] ;  /* 0x00680000763c783b */ /* 0x000eae0000004200 */
[----:B----4-:R-:W-:Y:S01]  /*7820*/  HMMA.16816.F32.BF16 R44, R52, R56, R44 ;  /* 0x00000038342c723c */ /* 0x010fe2000004182c */
[----:B-1----:R-:W-:-:S07]  /*7830*/  F2FP.BF16.F32.PACK_AB R87, R101, R88 ;  /* 0x000000586557723e */ /* 0x002fce00000010ff */
[----:B------:R-:W-:Y:S01]  /*7840*/  HMMA.16816.F32.BF16 R48, R52, R58, R48 ;  /* 0x0000003a3430723c */ /* 0x000fe20000041830 */
[----:B------:R-:W1:Y:S01]  /*7850*/  LDSM.16.MT88.4 R56, [R94+0x800] ;  /* 0x000800005e38783b */ /* 0x000e620000004200 */
[C---:B------:R-:W-:Y:S01]  /*7860*/  F2FP.BF16.F32.PACK_AB R52, R136.reuse, R155 ;  /* 0x0000009b8834723e */ /* 0x040fe200000010ff */
        /* <DEDUP_REMOVED lines=10> */
[----:B------:R-:W3:Y:S01]  /*7910*/  LDSM.16.MT88.4 R40, [R118+0x6c00] ;  /* 0x006c00007628783b */ /* 0x000ee20000004200 */
[----:B------:R-:W-:-:S04]  /*7920*/  FADD.FTZ R106, R106, R135 ;  /* 0x000000876a6a7221 */ /* 0x000fc80000010000 */
[----:B------:R-:W-:Y:S02]  /*7930*/  FADD.FTZ R93, R93, R106 ;  /* 0x0000006a5d5d7221 */ /* 0x000fe40000010000 */
[----:B--2---:R-:W-:Y:S02]  /*7940*/  HMMA.16816.F32.BF16 R4, R52, R60, R4 ;  /* 0x0000003c3404723c */ /* 0x004fe40000041804 */
[----:B------:R-:W-:-:S06]  /*7950*/  FADD.FTZ R138, R108, R93 ;  /* 0x0000005d6c8a7221 */ /* 0x000fcc0000010000 */
[C---:B------:R-:W-:Y:S01]  /*7960*/  HMMA.16816.F32.BF16 R8, R52.reuse, R62, R8 ;  /* 0x0000003e3408723c */ /* 0x040fe20000041808 */
[----:B------:R-:W2:Y:S07]  /*7970*/  LDSM.16.MT88.4 R60, [R118+0x7800] ;  /* 0x00780000763c783b */ /* 0x000eae0000004200 */
[C---:B-1----:R-:W-:Y:S08]  /*7980*/  HMMA.16816.F32.BF16 R12, R52.reuse, R56, R12 ;  /* 0x00000038340c723c */ /* 0x042ff0000004180c */
[C---:B------:R-:W-:Y:S01]  /*7990*/  HMMA.16816.F32.BF16 R16, R52.reuse, R58, R16 ;  /* 0x0000003a3410723c */ /* 0x040fe20000041810 */
[----:B------:R-:W1:Y:S07]  /*79a0*/  LDSM.16.MT88.4 R56, [R94+0x1800] ;  /* 0x001800005e38783b */ /* 0x000e6e0000004200 */
[C---:B------:R-:W-:Y:S08]  /*79b0*/  HMMA.16816.F32.BF16 R76, R52.reuse, R80, R44 ;  /* 0x00000050344c723c */ /* 0x040ff0000004182c */
[----:B------:R-:W-:Y:S01]  /*79c0*/  HMMA.16816.F32.BF16 R80, R52, R82, R48 ;  /* 0x000000523450723c */ /* 0x000fe20000041830 */
[----:B------:R-:W4:Y:S07]  /*79d0*/  LDSM.16.MT88.4 R48, [R94+0xc00] ;  /* 0x000c00005e30783b */ /* 0x000f2e0000004200 */
[----:B---3--:R-:W-:Y:S01]  /*79e0*/  HMMA.16816.F32.BF16 R36, R84, R40, R4 ;  /* 0x000000285424723c */ /* 0x008fe20000041804 */
[----:B------:R-:W-:Y:S07]  /*79f0*/  LDSM.16.MT88.4 R4, [R94+0x2c00] ;  /* 0x002c00005e04783b */ /* 0x000fee0000004200 */
[----:B--2---:R-:W-:Y:S01]  /*7a00*/  HMMA.16816.F32.BF16 R20, R52, R60, R20 ;  /* 0x0000003c3414723c */ /* 0x004fe20000041814 */
[----:B------:R-:W-:-:S04]  /*7a10*/  FFMA.FTZ R60, R139, R103, R100 ;  /* 0x000000678b3c7223 */ /* 0x000fc80000010064 */
[----:B------:R-:W-:-:S03]  /*7a20*/  FADD.FTZ R60, R97, R60 ;  /* 0x0000003c613c7221 */ /* 0x000fc60000010000 */
[----:B------:R-:W-:Y:S01]  /*7a30*/  HMMA.16816.F32.BF16 R40, R84, R42, R8 ;  /* 0x0000002a5428723c */ /* 0x000fe20000041808 */
[----:B------:R-:W-:Y:S01]  /*7a40*/  FADD.FTZ R3, R3, R60 ;  /* 0x0000003c03037221 */ /* 0x000fe20000010000 */
[----:B------:R-:W-:Y:S03]  /*7a50*/  LDSM.16.MT88.4 R8, [R118+0x8c00] ;  /* 0x008c00007608783b */ /* 0x000fe60000004200 */
[----:B------:R-:W-:Y:S01]  /*7a60*/  FADD.FTZ R2, R2, R3 ;  /* 0x0000000302027221 */ /* 0x000fe20000010000 */
[----:B------:R-:W-:Y:S02]  /*7a70*/  MOV R3, R91 ;  /* 0x0000005b00037202 */ /* 0x000fe40000000f00 */
[----:B-1----:R-:W-:Y:S01]  /*7a80*/  HMMA.16816.F32.BF16 R28, R52, R56, R28 ;  /* 0x00000038341c723c */ /* 0x002fe2000004181c */
[----:B------:R-:W-:Y:S01]  /*7a90*/  FADD.FTZ R151, R151, R2 ;  /* 0x0000000297977221 */ /* 0x000fe20000010000 */
[----:B------:R-:W-:-:S02]  /*7aa0*/  MOV R2, R90 ;  /* 0x0000005a00027202 */ /* 0x000fc40000000f00 */
[----:B------:R-:W-:Y:S01]  /*7ab0*/  @P6 MOV R2, R90 ;  /* 0x0000005a00026202 */ /* 0x000fe20000000f00 */
[----:B------:R-:W-:Y:S01]  /*7ac0*/  FADD.FTZ R130, R130, R151 ;  /* 0x0000009782827221 */ /* 0x000fe20000010000 */
[----:B------:R-:W-:Y:S02]  /*7ad0*/  @P6 MOV R3, R91 ;  /* 0x0000005b00036202 */ /* 0x000fe40000000f00 */
        /* <DEDUP_REMOVED lines=22> */
[----:B------:R-:W-:Y:S01]  /*7c40*/  HMMA.16816.F32.BF16 R80, R84, R6, R80 ;  /* 0x000000065450723c */ /* 0x000fe20000041850 */
[----:B------:R-:W-:-:S04]  /*7c50*/  NOP ;  /* 0x0000000000007918 */ /* 0x000fc80000000000 */
[----:B------:R-:W-:-:S15]  /*7c60*/  @P6 BRA `(.L_x_4926) ;  /* 0x0000000000046947 */ /* 0x000fde0003800000 */
.L_x_4920:
[----:B------:R-:W-:-:S07]  /*7c70*/  IADD3 R99, PT, PT, R89, -0x1, RZ ;  /* 0xffffffff59637810 */ /* 0x000fce0007ffe0ff */
.L_x_4926:
[----:B------:R-:W-:-:S13]  /*7c80*/  ISETP.GE.AND P0, PT, R99, R122, PT ;  /* 0x0000007a6300720c */ /* 0x000fda0003f06270 */
[----:B------:R-:W-:Y:S05]  /*7c90*/  @!P0 BRA `(.L_x_4927) ;  /* 0x0000002800e08947 */ /* 0x000fea0003800000 */
[----:B------:R-:W1:Y:S01]  /*7ca0*/  S2UR UR5, SR_CgaCtaId ;  /* 0x00000000000579c3 */ /* 0x000e620000008800 */
[----:B------:R-:W-:Y:S01]  /*7cb0*/  UISETP.NE.U32.AND UP0, UPT, UR8, URZ, UPT ;  /* 0x000000ff0800728c */ /* 0x000fe2000bf05070 */
[----:B------:R-:W-:Y:S01]  /*7cc0*/  MOV R84, R3 ;  /* 0x0000000300547202 */ /* 0x000fe20000000f00 */
[C---:B------:R-:W-:Y:S01]  /*7cd0*/  IMAD.SHL.U32 R3, R99.reuse, 0x40, RZ ;  /* 0x0000004063037824 */ /* 0x040fe200078e00ff */
[----:B------:R-:W-:Y:S01]  /*7ce0*/  IADD3 R137, PT, PT, R99, 0x1, RZ ;  /* 0x0000000163897810 */ /* 0x000fe20007ffe0ff */
[----:B------:R-:W-:Y:S01]  /*7cf0*/  UISETP.NE.AND.EX UP0, UPT, UR9, URZ, UPT, UP0 ;  /* 0x000000ff0900728c */ /* 0x000fe2000bf05300 */
[----:B------:R-:W-:Y:S01]  /*7d00*/  IMAD.MOV.U32 R85, RZ, RZ, R2 ;  /* 0x000000ffff557224 */ /* 0x000fe200078e0002 */
[----:B------:R-:W-:Y:S01]  /*7d10*/  MOV R134, RZ ;  /* 0x000000ff00867202 */ /* 0x000fe20000000f00 */
[----:B------:R-:W-:Y:S01]  /*7d20*/  VIADD R130, R118, 0x6000 ;  /* 0x0000600076827836 */ /* 0x000fe20000000000 */
[C---:B------:R-:W-:Y:S01]  /*7d30*/  LOP3.LUT R135, R3.reuse, 0x20, R98, 0xfe, !PT ;  /* 0x0000002003877812 */ /* 0x040fe200078efe62 */
[----:B------:R-:W-:Y:S01]  /*7d40*/  VIADD R136, R3, 0x40 ;  /* 0x0000004003887836 */ /* 0x000fe20000000000 */
[----:B------:R-:W-:Y:S01]  /*7d50*/  PLOP3.LUT P6, PT, PT, PT, UP0, 0x80, 0x8 ;  /* 0x000000000008781c */ /* 0x000fe20003fcf008 */
[----:B------:R-:W-:Y:S01]  /*7d60*/  UMOV UR11, 0x400 ;  /* 0x00000400000b7882 */ /* 0x000fe20000000000 */
[----:B------:R-:W2:Y:S01]  /*7d70*/  LDCU UR10, c[0x0][0x440] ;  /* 0x00008800ff0a77ac */ /* 0x000ea20008000800 */
[----:B------:R-:W3:Y:S01]  /*7d80*/  LDCU UR4, c[0x0][0x45c] ;  /* 0x00008b80ff0477ac */ /* 0x000ee20008000800 */
[----:B------:R-:W4:Y:S01]  /*7d90*/  LDCU.64 UR6, c[0x0][0x3a0] ;  /* 0x00007400ff0677ac */ /* 0x000f220008000a00 */
[----:B------:R-:W2:Y:S01]  /*7da0*/  LDCU.64 UR8, c[0x0][0x3a8] ;  /* 0x00007500ff0877ac */ /* 0x000ea20008000a00 */
[----:B-1----:R-:W-:-:S12]  /*7db0*/  ULEA UR5, UR5, UR11, 0x18 ;  /* 0x0000000b05057291 */ /* 0x002fd8000f8ec0ff */
.L_x_4931:
        /* <DEDUP_REMOVED lines=22> */
[C---:B--2---:R-:W-:Y:S02]  /*7f20*/  ISETP.GE.AND P5, PT, R7.reuse, UR10, PT ;  /* 0x0000000a07007c0c */ /* 0x044fe4000bfa6270 */
[----:B------:R-:W-:Y:S02]  /*7f30*/  LOP3.LUT R4, R120, 0x100, RZ, 0xc0, !PT ;  /* 0x0000010078047812 */ /* 0x000fe400078ec0ff */
[----:B------:R-:W-:Y:S02]  /*7f40*/  LOP3.LUT R2, R2, 0xc0, R3, 0xf8, !PT ;  /* 0x000000c002027812 */ /* 0x000fe400078ef803 */
        /* <DEDUP_REMOVED lines=57> */
[----:B------:R-:W5:Y:S01]  /*82e0*/  LDG.E R4, desc[UR14][R14.64] ;  /* 0x0000000e0e047981 */ /* 0x000f62000c1e1900 */
        /* <DEDUP_REMOVED lines=13> */
.L_x_4928:
[----:B------:R-:W-:Y:S01]  /*83c0*/  @!PT LDS RZ, [RZ] ;  /* 0x00000000fffff984 */ /* 0x000fe20000000800 */
[----:B------:R-:W-:Y:S01]  /*83d0*/  @!PT LDS RZ, [RZ] ;  /* 0x00000000fffff984 */ /* 0x000fe20000000800 */
[----:B------:R-:W-:Y:S01]  /*83e0*/  @!PT LDS RZ, [RZ] ;  /* 0x00000000fffff984 */ /* 0x000fe20000000800 */
[----:B------:R1:W-:Y:S01]  /*83f0*/  @!P5 LDGSTS.E.BYPASS.LTC128B.128 [R141+0x6000], desc[UR14][R126.64] ;  /* 0x060000007e8ddfae */ /* 0x0003e2000b981a0e */
[C---:B------:R-:W-:Y:S01]  /*8400*/  LEA R144, P0, R142.reuse, R126, 0x6 ;  /* 0x0000007e8e907211 */ /* 0x040fe200078030ff */
        /* <DEDUP_REMOVED lines=108> */
[----:B------:R-:W1:Y:S01]  /*8ad0*/  LDSM.16.M88.4 R92, [R2+0x5800] ;  /* 0x00580000025c783b */ /* 0x000e620000000200 */
[----:B------:R-:W-:Y:S04]  /*8ae0*/  DEPBAR.LE SB0, 0x0 ;  /* 0x000080000000791a */ /* 0x000fe80000000000 */
[----:B------:R-:W-:Y:S02]  /*8af0*/  BAR.SYNC.DEFER_BLOCKING 0x0 ;  /* 0x0000000000007b1d */ /* 0x000fe40000010000 */
        /* <DEDUP_REMOVED lines=84> */
.L_x_4930:
        /* <DEDUP_REMOVED lines=43> */
.L_x_4929:
[C---:B------:R-:W-:Y:S02]  /*92f0*/  IADD3 R2, PT, PT, R135.reuse, -0x1f, RZ ;  /* 0xffffffe187027810 */ /* 0x040fe40007ffe0ff */
[----:B------:R-:W-:Y:S02]  /*9300*/  I2FP.F32.S32 R87, R135 ;  /* 0x0000008700577245 */ /* 0x000fe40000201400 */
[----:B------:R-:W-:Y:S02]  /*9310*/  I2FP.F32.S32 R2, R2 ;  /* 0x0000000200027245 */ /* 0x000fe40000201400 */
[C---:B------:R-:W-:Y:S01]  /*9320*/  IADD3 R89, PT, PT, R135.reuse, -0x20, RZ ;  /* 0xffffffe087597810 */ /* 0x040fe20007ffe0ff */
[CC--:B------:R-:W-:Y:S01]  /*9330*/  FFMA.FTZ R22, R0.reuse, R87.reuse, R22 ;  /* 0x0000005700167223 */ /* 0x0c0fe20000010016 */
[C---:B------:R-:W-:Y:S01]  /*9340*/  IADD3 R88, PT, PT, R135.reuse, -0x17, RZ ;  /* 0xffffffe987587810 */ /* 0x040fe20007ffe0ff */
[C---:B------:R-:W-:Y:S01]  /*9350*/  FFMA.FTZ R20, R0.reuse, R87, R20 ;  /* 0x0000005700147223 */ /* 0x040fe20000010014 */
[----:B------:R-:W-:Y:S01]  /*9360*/  I2FP.F32.S32 R89, R89 ;  /* 0x0000005900597245 */ /* 0x000fe20000201400 */
        /* <DEDUP_REMOVED lines=9> */
[C---:B------:R-:W-:Y:S01]  /*9400*/  FFMA.FTZ R9, R0.reuse, R88, R9 ;  /* 0x0000005800097223 */ /* 0x040fe20000010009 */
        /* <DEDUP_REMOVED lines=14> */
[C---:B------:R-:W-:Y:S01]  /*94f0*/  FFMA.FTZ R19, R0.reuse, R88, R19 ;  /* 0x0000005800137223 */ /* 0x040fe20000010013 */
        /* <DEDUP_REMOVED lines=8> */
[----:B------:R-:W-:Y:S01]  /*9580*/  IADD3 R87, PT, PT, R135, 0x10, RZ ;  /* 0x0000001087577810 */ /* 0x000fe20007ffe0ff */
[C---:B------:R-:W-:Y:S01]  /*9590*/  FFMA.FTZ R21, R0.reuse, R2, R21 ;  /* 0x0000000200157223 */ /* 0x040fe20000010015 */
[----:B------:R-:W-:Y:S01]  /*95a0*/  I2FP.F32.S32 R88, R88 ;  /* 0x0000005800587245 */ /* 0x000fe20000201400 */
[-C--:B------:R-:W-:Y:S01]  /*95b0*/  FFMA.FTZ R26, R0, R89.reuse, R26 ;  /* 0x00000059001a7223 */ /* 0x080fe2000001001a */
[----:B------:R-:W-:Y:S01]  /*95c0*/  FMNMX3.FTZ R2, R84, R4, R5, !PT ;  /* 0x0000000454027276 */ /* 0x000fe20007810005 */
[C---:B------:R-:W-:Y:S01]  /*95d0*/  FFMA.FTZ R24, R0.reuse, R89, R24 ;  /* 0x0000005900187223 */ /* 0x040fe20000010018 */
[----:B------:R-:W-:Y:S01]  /*95e0*/  I2FP.F32.S32 R87, R87 ;  /* 0x0000005700577245 */ /* 0x000fe20000201400 */
[CC--:B------:R-:W-:Y:S01]  /*95f0*/  FFMA.FTZ R27, R0.reuse, R88.reuse, R27 ;  /* 0x00000058001b7223 */ /* 0x0c0fe2000001001b */
[----:B------:R-:W-:Y:S01]  /*9600*/  FFMA.FTZ R25, R0, R88, R25 ;  /* 0x0000005800197223 */ /* 0x000fe20000010019 */
        /* <DEDUP_REMOVED lines=9> */
[C---:B--2---:R-:W-:Y:S02]  /*96a0*/  IADD3 R90, PT, PT, R135.reuse, 0x19, RZ ;  /* 0x00000019875a7810 */ /* 0x044fe40007ffe0ff */
[----:B------:R-:W-:Y:S02]  /*96b0*/  IADD3 R89, PT, PT, R135, 0x18, RZ ;  /* 0x0000001887597810 */ /* 0x000fe40007ffe0ff */
[----:B------:R-:W-:Y:S02]  /*96c0*/  I2FP.F32.S32 R2, R2 ;  /* 0x0000000200027245 */ /* 0x000fe40000201400 */
[----:B------:R-:W-:Y:S02]  /*96d0*/  FMNMX3.FTZ R87, R87, R20, R21, !PT ;  /* 0x0000001457577276 */ /* 0x000fe40007810015 */
[----:B------:R-:W-:Y:S01]  /*96e0*/  FMNMX3.FTZ R88, R88, R18, R19, !PT ;  /* 0x0000001258587276 */ /* 0x000fe20007810013 */
[C---:B------:R-:W-:Y:S01]  /*96f0*/  FFMA.FTZ R29, R0.reuse, R2, R29 ;  /* 0x00000002001d7223 */ /* 0x040fe2000001001d */
[----:B------:R-:W-:Y:S01]  /*9700*/  I2FP.F32.S32 R86, R90 ;  /* 0x0000005a00567245 */ /* 0x000fe20000201400 */
[C---:B------:R-:W-:Y:S01]  /*9710*/  FFMA.FTZ R31, R0.reuse, R2, R31 ;  /* 0x00000002001f7223 */ /* 0x040fe2000001001f */
        /* <DEDUP_REMOVED lines=26> */
[----:B------:R-:W-:Y:S01]  /*98c0*/  IADD3 R87, PT, PT, R118, 0x6020, RZ ;  /* 0x0000602076577810 */ /* 0x000fe20007ffe0ff */
[----:B------:R-:W-:Y:S01]  /*98d0*/  FMUL.FTZ R102, R2, UR4 ;  /* 0x0000000402667c20 */ /* 0x000fe20008410000 */
[----:B------:R-:W-:Y:S01]  /*98e0*/  FSEL R104, R104, RZ, P1 ;  /* 0x000000ff68687208 */ /* 0x000fe20000800000 */
[----:B------:R-:W-:Y:S01]  /*98f0*/  FMUL.FTZ R86, R84, UR4 ;  /* 0x0000000454567c20 */ /* 0x000fe20008410000 */
[C---:B------:R-:W-:Y:S01]  /*9900*/  FSETP.NEU.FTZ.AND P1, PT, R2.reuse, -INF , PT ;  /* 0xff8000000200780b */ /* 0x040fe20003f3d000 */
[----:B------:R-:W-:Y:S01]  /*9910*/  FADD.FTZ R84, -R2, R85 ;  /* 0x0000005502547221 */ /* 0x000fe20000010100 */
[----:B------:R-:W-:Y:S01]  /*9920*/  @P0 IADD3 R87, PT, PT, R130, -0x20, RZ ;  /* 0xffffffe082570810 */ /* 0x000fe20007ffe0ff */
        /* <DEDUP_REMOVED lines=9> */
[--C-:B------:R-:W-:Y:S01]  /*99c0*/  FFMA.FTZ R108, R11, UR4, -R102.reuse ;  /* 0x000000040b6c7c23 */ /* 0x100fe20008010866 */
[----:B------:R-:W-:Y:S01]  /*99d0*/  MUFU.EX2 R103, R103 ;  /* 0x0000006700677308 */ /* 0x000fe20000000800 */
[----:B------:R-:W1:Y:S01]  /*99e0*/  LDSM.16.MT88.4 R96, [R87] ;  /* 0x000000005760783b */ /* 0x000e620000004200 */
[--C-:B------:R-:W-:Y:S01]  /*99f0*/  FFMA.FTZ R114, R14, UR4, -R102.reuse ;  /* 0x000000040e727c23 */ /* 0x100fe20008010866 */
[--C-:B------:R-:W-:Y:S01]  /*9a00*/  FFMA.FTZ R125, R15, UR4, -R102.reuse ;  /* 0x000000040f7d7c23 */ /* 0x100fe20008010866 */
[--C-:B------:R-:W-:Y:S01]  /*9a10*/  FFMA.FTZ R141, R18, UR4, -R102.reuse ;  /* 0x00000004128d7c23 */ /* 0x100fe20008010866 */
[----:B------:R-:W-:Y:S01]  /*9a20*/  FFMA.FTZ R140, R19, UR4, -R102 ;  /* 0x00000004138c7c23 */ /* 0x000fe20008010866 */
        /* <DEDUP_REMOVED lines=19> */
[----:B------:R-:W-:Y:S01]  /*9b60*/  FFMA.FTZ R153, R32, UR4, -R104 ;  /* 0x0000000420997c23 */ /* 0x000fe20008010868 */
[----:B------:R-:W-:Y:S08]  /*9b70*/  ISETP.GT.AND P0, PT, R137, R122, PT ;  /* 0x0000007a8900720c */ /* 0x000ff00003f04270 */
[----:B------:R-:W4:Y:S01]  /*9b80*/  MUFU.EX2 R106, R106 ;  /* 0x0000006a006a7308 */ /* 0x000f220000000800 */
        /* <DEDUP_REMOVED lines=14> */
[----:B------:R-:W-:Y:S03]  /*9c70*/  FMUL.FTZ R49, R85, R49 ;  /* 0x0000003155317220 */ /* 0x000fe60000410000 */
[----:B------:R-:W-:Y:S01]  /*9c80*/  MUFU.EX2 R110, R110 ;  /* 0x0000006e006e7308 */ /* 0x000fe20000000800 */
[----:B----4-:R-:W-:Y:S01]  /*9c90*/  F2FP.BF16.F32.PACK_AB R88, R103, R106 ;  /* 0x0000006a6758723e */ /* 0x010fe200000010ff */
        /* <DEDUP_REMOVED lines=29> */
[C---:B------:R-:W-:Y:S01]  /*9e70*/  FMUL.FTZ R74, R84.reuse, R74 ;  /* 0x0000004a544a7220 */ /* 0x040fe20000410000 */
[C---:B------:R-:W-:Y:S02]  /*9e80*/  FMUL.FTZ R75, R84.reuse, R75 ;  /* 0x0000004b544b7220 */ /* 0x040fe40000410000 */
[----:B------:R-:W-:Y:S01]  /*9e90*/  MUFU.EX2 R112, R112 ;  /* 0x0000007000707308 */ /* 0x000fe20000000800 */
        /* <DEDUP_REMOVED lines=8> */
[----:B------:R-:W-:Y:S01]  /*9f20*/  FFMA.FTZ R106, R85, R138, R106 ;  /* 0x0000008a556a7223 */ /* 0x000fe2000001006a */
[C---:B------:R-:W-:Y:S01]  /*9f30*/  FFMA.FTZ R101, R84.reuse, R139, R101 ;  /* 0x0000008b54657223 */ /* 0x040fe20000010065 */
[----:B------:R-:W-:Y:S01]  /*9f40*/  FFMA.FTZ R139, R35, UR4, -R102 ;  /* 0x00000004238b7c23 */ /* 0x000fe20008010866 */
[----:B------:R-:W-:Y:S01]  /*9f50*/  FMUL.FTZ R83, R84, R83 ;  /* 0x0000005354537220 */ /* 0x000fe20000410000 */
[----:B------:R-:W-:Y:S01]  /*9f60*/  FADD.FTZ R35, R103, R106 ;  /* 0x0000006a67237221 */ /* 0x000fe20000010000 */
[----:B------:R-:W-:Y:S01]  /*9f70*/  FADD.FTZ R156, R100, R101 ;  /* 0x00000065649c7221 */ /* 0x000fe20000010000 */
[C---:B------:R-:W-:Y:S01]  /*9f80*/  HMMA.16816.F32.BF16 R36, R88.reuse, R92, R36 ;  /* 0x0000005c5824723c */ /* 0x040fe20000041824 */
[----:B------:R-:W-:Y:S01]  /*9f90*/  LDSM.16.MT88.4 R100, [R87+0xc00] ;  /* 0x000c00005764783b */ /* 0x000fe20000004200 */
[----:B------:R-:W2:Y:S03]  /*9fa0*/  MUFU.EX2 R113, R113 ;  /* 0x0000007100717308 */ /* 0x000ea60000000800 */
[--C-:B------:R-:W-:Y:S01]  /*9fb0*/  FFMA.FTZ R138, R28, UR4, -R104.reuse ;  /* 0x000000041c8a7c23 */ /* 0x100fe20008010868 */
[----:B------:R-:W-:Y:S01]  /*9fc0*/  FFMA.FTZ R104, R33, UR4, -R104 ;  /* 0x0000000421687c23 */ /* 0x000fe20008010868 */
[----:B------:R-:W-:Y:S01]  /*9fd0*/  FADD.FTZ R110, R110, R35 ;  /* 0x000000236e6e7221 */ /* 0x000fe20000010000 */
[C---:B------:R-:W-:Y:S01]  /*9fe0*/  HMMA.16816.F32.BF16 R40, R88.reuse, R94, R40 ;  /* 0x0000005e5828723c */ /* 0x040fe20000041828 */
[----:B------:R-:W3:Y:S03]  /*9ff0*/  LDSM.16.MT88.4 R92, [R118+0x7000] ;  /* 0x00700000765c783b */ /* 0x000ee60000004200 */
[----:B------:R4:W-:Y:S01]  /*a000*/  MUFU.EX2 R154, R104 ;  /* 0x00000068009a7308 */ /* 0x0009e20000000800 */
[----:B------:R-:W-:Y:S01]  /*a010*/  MOV R85, R2 ;  /* 0x0000000200557202 */ /* 0x000fe20000000f00 */
[----:B------:R-:W-:Y:S01]  /*a020*/  FADD.FTZ R111, R111, R156 ;  /* 0x0000009c6f6f7221 */ /* 0x000fe20000010000 */
[----:B------:R-:W-:Y:S01]  /*a030*/  FADD.FTZ R109, R109, R110 ;  /* 0x0000006e6d6d7221 */ /* 0x000fe20000010000 */
[----:B------:R-:W-:Y:S01]  /*a040*/  MOV R84, R3 ;  /* 0x0000000300547202 */ /* 0x000fe20000000f00 */
[C---:B-1----:R-:W-:Y:S05]  /*a050*/  HMMA.16816.F32.BF16 R44, R88.reuse, R96, R44 ;  /* 0x00000060582c723c */ /* 0x042fea000004182c */
[----:B------:R-:W-:Y:S01]  /*a060*/  MUFU.EX2 R114, R114 ;  /* 0x0000007200727308 */ /* 0x000fe20000000800 */
[----:B------:R-:W-:Y:S02]  /*a070*/  FADD.FTZ R111, R108, R111 ;  /* 0x0000006f6c6f7221 */ /* 0x000fe40000010000 */
[C---:B------:R-:W-:Y:S01]  /*a080*/  HMMA.16816.F32.BF16 R48, R88.reuse, R98, R48 ;  /* 0x000000625830723c */ /* 0x040fe20000041830 */
[----:B------:R-:W1:Y:S06]  /*a090*/  LDSM.16.MT88.4 R96, [R87+0x1000] ;  /* 0x001000005760783b */ /* 0x000e6c0000004200 */
[----:B------:R-:W5:Y:S02]  /*a0a0*/  MUFU.EX2 R125, R125 ;  /* 0x0000007d007d7308 */ /* 0x000f640000000800 */
[----:B----4-:R-:W-:Y:S08]  /*a0b0*/  LDSM.16.MT88.4 R104, [R118+0x7c00] ;  /* 0x007c00007668783b */ /* 0x010ff00000004200 */
[----:B------:R-:W-:Y:S10]  /*a0c0*/  MUFU.EX2 R115, R115 ;  /* 0x0000007300737308 */ /* 0x000ff40000000800 */
[----:B------:R-:W4:Y:S01]  /*a0d0*/  MUFU.EX2 R142, R142 ;  /* 0x0000008e008e7308 */ /* 0x000f220000000800 */
[C---:B---3--:R-:W-:Y:S09]  /*a0e0*/  HMMA.16816.F32.BF16 R52, R88.reuse, R92, R52 ;  /* 0x0000005c5834723c */ /* 0x048ff20000041834 */
[----:B------:R-:W-:Y:S01]  /*a0f0*/  MUFU.EX2 R141, R141 ;  /* 0x0000008d008d7308 */ /* 0x000fe20000000800 */
[C---:B------:R-:W-:Y:S01]  /*a100*/  HMMA.16816.F32.BF16 R56, R88.reuse, R94, R56 ;  /* 0x0000005e5838723c */ /* 0x040fe20000041838 */
[----:B------:R-:W3:Y:S08]  /*a110*/  LDSM.16.MT88.4 R92, [R118+0x8000] ;  /* 0x00800000765c783b */ /* 0x000ef00000004200 */
[----:B------:R-:W4:Y:S01]  /*a120*/  MUFU.EX2 R140, R140 ;  /* 0x0000008c008c7308 */ /* 0x000f220000000800 */
[C---:B-1----:R-:W-:Y:S09]  /*a130*/  HMMA.16816.F32.BF16 R60, R88.reuse, R96, R60 ;  /* 0x00000060583c723c */ /* 0x042ff2000004183c */
[----:B------:R-:W-:Y:S01]  /*a140*/  MUFU.EX2 R143, R143 ;  /* 0x0000008f008f7308 */ /* 0x000fe20000000800 */
[C---:B------:R-:W-:Y:S01]  /*a150*/  HMMA.16816.F32.BF16 R64, R88.reuse, R98, R64 ;  /* 0x000000625840723c */ /* 0x040fe20000041840 */
[----:B------:R-:W1:Y:S08]  /*a160*/  LDSM.16.MT88.4 R96, [R87+0x2000] ;  /* 0x002000005760783b */ /* 0x000e700000004200 */
[----:B------:R-:W4:Y:S10]  /*a170*/  MUFU.EX2 R144, R144 ;  /* 0x0000009000907308 */ /* 0x000f340000000800 */
[----:B------:R-:W-:Y:S10]  /*a180*/  MUFU.EX2 R145, R145 ;  /* 0x0000009100917308 */ /* 0x000ff40000000800 */
[----:B------:R-:W4:Y:S01]  /*a190*/  MUFU.EX2 R146, R146 ;  /* 0x0000009200927308 */ /* 0x000f220000000800 */
[C---:B---3--:R-:W-:Y:S09]  /*a1a0*/  HMMA.16816.F32.BF16 R68, R88.reuse, R92, R68 ;  /* 0x0000005c5844723c */ /* 0x048ff20000041844 */
[----:B------:R-:W-:Y:S01]  /*a1b0*/  MUFU.EX2 R147, R147 ;  /* 0x0000009300937308 */ /* 0x000fe20000000800 */
[C---:B------:R-:W-:Y:S01]  /*a1c0*/  HMMA.16816.F32.BF16 R72, R88.reuse, R94, R72 ;  /* 0x0000005e5848723c */ /* 0x040fe20000041848 */
[----:B------:R-:W3:Y:S08]  /*a1d0*/  LDSM.16.MT88.4 R92, [R118+0x6400] ;  /* 0x00640000765c783b */ /* 0x000ef00000004200 */
[----:B------:R-:W3:Y:S01]  /*a1e0*/  MUFU.EX2 R148, R148 ;  /* 0x0000009400947308 */ /* 0x000ee20000000800 */
[C---:B-1----:R-:W-:Y:S09]  /*a1f0*/  HMMA.16816.F32.BF16 R76, R88.reuse, R96, R76 ;  /* 0x00000060584c723c */ /* 0x042ff2000004184c */
[----:B------:R-:W-:Y:S01]  /*a200*/  MUFU.EX2 R149, R149 ;  /* 0x0000009500957308 */ /* 0x000fe20000000800 */
[----:B------:R-:W-:Y:S01]  /*a210*/  HMMA.16816.F32.BF16 R80, R88, R98, R80 ;  /* 0x000000625850723c */ /* 0x000fe20000041850 */
[----:B------:R-:W1:Y:S08]  /*a220*/  LDSM.16.MT88.4 R96, [R87+0x400] ;  /* 0x000400005760783b */ /* 0x000e700000004200 */
[----:B------:R-:W1:Y:S01]  /*a230*/  MUFU.EX2 R150, R150 ;  /* 0x0000009600967308 */ /* 0x000e620000000800 */
[----:B--2---:R-:W-:Y:S02]  /*a240*/  F2FP.BF16.F32.PACK_AB R88, R113, R112 ;  /* 0x000000707158723e */ /* 0x004fe400000010ff */
[----:B-----5:R-:W-:Y:S02]  /*a250*/  F2FP.BF16.F32.PACK_AB R89, R125, R114 ;  /* 0x000000727d59723e */ /* 0x020fe400000010ff */
[----:B----4-:R-:W-:Y:S02]  /*a260*/  F2FP.BF16.F32.PACK_AB R90, R142, R115 ;  /* 0x000000738e5a723e */ /* 0x010fe400000010ff */
[----:B------:R-:W-:Y:S03]  /*a270*/  F2FP.BF16.F32.PACK_AB R91, R140, R141 ;  /* 0x0000008d8c5b723e */ /* 0x000fe600000010ff */
[----:B------:R-:W-:Y:S10]  /*a280*/  MUFU.EX2 R138, R138 ;  /* 0x0000008a008a7308 */ /* 0x000ff40000000800 */
[----:B------:R-:W2:Y:S01]  /*a290*/  MUFU.EX2 R151, R151 ;  /* 0x0000009700977308 */ /* 0x000ea20000000800 */
[C---:B---3--:R-:W-:Y:S09]  /*a2a0*/  HMMA.16816.F32.BF16 R36, R88.reuse, R92, R36 ;  /* 0x0000005c5824723c */ /* 0x048ff20000041824 */
[----:B------:R-:W-:Y:S01]  /*a2b0*/  MUFU.EX2 R152, R152 ;  /* 0x0000009800987308 */ /* 0x000fe20000000800 */
[C---:B------:R-:W-:Y:S01]  /*a2c0*/  HMMA.16816.F32.BF16 R40, R88.reuse, R94, R40 ;  /* 0x0000005e5828723c */ /* 0x040fe20000041828 */
[----:B------:R-:W3:Y:S08]  /*a2d0*/  LDSM.16.MT88.4 R92, [R118+0x7400] ;  /* 0x00740000765c783b */ /* 0x000ef00000004200 */
[----:B------:R-:W4:Y:S01]  /*a2e0*/  MUFU.EX2 R31, R31 ;  /* 0x0000001f001f7308 */ /* 0x000f220000000800 */
[C---:B-1----:R-:W-:Y:S09]  /*a2f0*/  HMMA.16816.F32.BF16 R44, R88.reuse, R96, R44 ;  /* 0x00000060582c723c */ /* 0x042ff2000004182c */
[----:B------:R-:W1:Y:S01]  /*a300*/  MUFU.EX2 R153, R153 ;  /* 0x0000009900997308 */ /* 0x000e620000000800 */
[C---:B------:R-:W-:Y:S01]  /*a310*/  HMMA.16816.F32.BF16 R48, R88.reuse, R98, R48 ;  /* 0x000000625830723c */ /* 0x040fe20000041830 */
[----:B------:R-:W5:Y:S08]  /*a320*/  LDSM.16.MT88.4 R96, [R87+0x1400] ;  /* 0x001400005760783b */ /* 0x000f700000004200 */
[----:B------:R-:W-:Y:S10]  /*a330*/  MUFU.EX2 R34, R34 ;  /* 0x0000002200227308 */ /* 0x000ff40000000800 */
[----:B------:R-:W1:Y:S01]  /*a340*/  MUFU.EX2 R139, R139 ;  /* 0x0000008b008b7308 */ /* 0x000e620000000800 */
        /* <DEDUP_REMOVED lines=10> */
[----:B------:R-:W-:Y:S01]  /*a3f0*/  HMMA.16816.F32.BF16 R80, R88, R98, R80 ;  /* 0x000000625850723c */ /* 0x000fe20000041850 */
[----:B------:R-:W5:Y:S02]  /*a400*/  LDSM.16.MT88.4 R96, [R87+0x800] ;  /* 0x000800005760783b */ /* 0x000f640000004200 */
[----:B------:R-:W-:Y:S02]  /*a410*/  F2FP.BF16.F32.PACK_AB R88, R144, R143 ;  /* 0x0000008f9058723e */ /* 0x000fe400000010ff */
[----:B------:R-:W-:Y:S02]  /*a420*/  F2FP.BF16.F32.PACK_AB R89, R146, R145 ;  /* 0x000000919259723e */ /* 0x000fe400000010ff */
[----:B------:R-:W-:Y:S02]  /*a430*/  F2FP.BF16.F32.PACK_AB R90, R148, R147 ;  /* 0x00000093945a723e */ /* 0x000fe400000010ff */
[----:B------:R-:W-:Y:S07]  /*a440*/  F2FP.BF16.F32.PACK_AB R91, R150, R149 ;  /* 0x00000095965b723e */ /* 0x000fee00000010ff */
        /* <DEDUP_REMOVED lines=18> */
[----:B--2---:R-:W-:Y:S02]  /*a570*/  F2FP.BF16.F32.PACK_AB R88, R151, R138 ;  /* 0x0000008a9758723e */ /* 0x004fe400000010ff */
[----:B----4-:R-:W-:Y:S02]  /*a580*/  F2FP.BF16.F32.PACK_AB R89, R31, R152 ;  /* 0x000000981f59723e */ /* 0x010fe400000010ff */
[----:B-1----:R-:W-:Y:S02]  /*a590*/  F2FP.BF16.F32.PACK_AB R90, R154, R153 ;  /* 0x000000999a5a723e */ /* 0x002fe400000010ff */
[----:B------:R-:W-:Y:S07]  /*a5a0*/  F2FP.BF16.F32.PACK_AB R91, R139, R34 ;  /* 0x000000228b5b723e */ /* 0x000fee00000010ff */
[C---:B---3--:R-:W-:Y:S08]  /*a5b0*/  HMMA.16816.F32.BF16 R36, R88.reuse, R92, R36 ;  /* 0x0000005c5824723c */ /* 0x048ff00000041824 */
[C---:B------:R-:W-:Y:S01]  /*a5c0*/  HMMA.16816.F32.BF16 R40, R88.reuse, R94, R40 ;  /* 0x0000005e5828723c */ /* 0x040fe20000041828 */
[----:B------:R-:W1:Y:S07]  /*a5d0*/  LDSM.16.MT88.4 R92, [R118+0x8c00] ;  /* 0x008c0000765c783b */ /* 0x000e6e0000004200 */
[C---:B------:R-:W-:Y:S08]  /*a5e0*/  HMMA.16816.F32.BF16 R44, R88.reuse, R100, R44 ;  /* 0x00000064582c723c */ /* 0x040ff0000004182c */
[C---:B------:R-:W-:Y:S01]  /*a5f0*/  HMMA.16816.F32.BF16 R48, R88.reuse, R102, R48 ;  /* 0x000000665830723c */ /* 0x040fe20000041830 */
[----:B------:R2:W3:Y:S07]  /*a600*/  LDSM.16.MT88.4 R100, [R87+0x2c00] ;  /* 0x002c00005764783b */ /* 0x0004ee0000004200 */
[C---:B------:R-:W-:Y:S03]  /*a610*/  HMMA.16816.F32.BF16 R52, R88.reuse, R104, R52 ;  /* 0x000000685834723c */ /* 0x040fe60000041834 */
[----:B------:R-:W-:Y:S04]  /*a620*/  FADD.FTZ R104, R114, R111 ;  /* 0x0000006f72687221 */ /* 0x000fe80000010000 */
[----:B------:R-:W-:Y:S01]  /*a630*/  FADD.FTZ R104, R125, R104 ;  /* 0x000000687d687221 */ /* 0x000fe20000010000 */
[C---:B------:R-:W-:Y:S03]  /*a640*/  HMMA.16816.F32.BF16 R56, R88.reuse, R106, R56 ;  /* 0x0000006a5838723c */ /* 0x040fe60000041838 */
[----:B------:R-:W-:Y:S04]  /*a650*/  FADD.FTZ R141, R141, R104 ;  /* 0x000000688d8d7221 */ /* 0x000fe80000010000 */
        /* <DEDUP_REMOVED lines=11> */
[----:B--2---:R-:W-:Y:S03]  /*a710*/  FADD.FTZ R87, R149, R146 ;  /* 0x0000009295577221 */ /* 0x004fe60000010000 */
        /* <DEDUP_REMOVED lines=15> */
[----:B------:R-:W-:Y:S08]  /*a810*/  @P0 BRA `(.L_x_4931) ;  /* 0xffffffd400680947 */ /* 0x000ff0000383ffff */
.L_x_4927:
        /* <DEDUP_REMOVED lines=13> */
[----:B------:R-:W-:Y:S02]  /*a8f0*/  IADD3 R12, PT, PT, R6, 0x10, RZ ;  /* 0x00000010060c7810 */ /* 0x000fe40007ffe0ff */
[----:B------:R-:W-:Y:S02]  /*a900*/  LOP3.LUT R9, R120, R9, RZ, 0xfc, !PT ;  /* 0x0000000978097212 */ /* 0x000fe400078efcff */
[----:B------:R-:W-:Y:S02]  /*a910*/  SHF.R.U32.HI R8, RZ, 0x2, R117 ;  /* 0x00000002ff087819 */ /* 0x000fe40000011675 */
[----:B------:R-:W-:Y:S01]  /*a920*/  ISETP.GE.AND P4, PT, R12, R121, PT ;  /* 0x000000790c00720c */ /* 0x000fe20003f86270 */
[----:B------:R-:W3:Y:S01]  /*a930*/  S2UR UR6, SR_CTAID.X ;  /* 0x00000000000679c3 */ /* 0x000ee20000002500 */
[----:B------:R-:W-:Y:S01]  /*a940*/  LEA R9, R9, UR5, 0x2 ;  /* 0x0000000509097c11 */ /* 0x000fe2000f8e10ff */
[----:B-1----:R-:W-:Y:S01]  /*a950*/  FADD.FTZ R11, R11, R138 ;  /* 0x0000008a0b0b7221 */ /* 0x002fe20000010000 */
[----:B------:R-:W-:-:S02]  /*a960*/  LOP3.LUT R14, R116, 0xd8, RZ, 0xc0, !PT ;  /* 0x000000d8740e7812 */ /* 0x000fc400078ec0ff */
[----:B------:R-:W-:Y:S01]  /*a970*/  IADD3 R12, PT, PT, R6, 0x30, RZ ;  /* 0x00000030060c7810 */ /* 0x000fe20007ffe0ff */
[----:B--2---:R-:W-:Y:S01]  /*a980*/  FADD.FTZ R7, R0, R139 ;  /* 0x0000008b00077221 */ /* 0x004fe20000010000 */
[----:B------:R-:W1:Y:S01]  /*a990*/  SHFL.BFLY PT, R4, R11, 0x1, 0x1f ;  /* 0x0c201f000b047f89 */ /* 0x000e6200000e0000 */
[----:B------:R-:W-:Y:S02]  /*a9a0*/  IADD3 R17, PT, PT, -R131, RZ, RZ ;  /* 0x000000ff83117210 */ /* 0x000fe40007ffe1ff */
[-C--:B------:R-:W-:Y:S01]  /*a9b0*/  ISETP.GE.AND P6, PT, R12, R121.reuse, PT ;  /* 0x000000790c00720c */ /* 0x080fe20003fc6270 */
[----:B------:R-:W2:Y:S01]  /*a9c0*/  SHFL.BFLY PT, R0, R7, 0x1, 0x1f ;  /* 0x0c201f0007007f89 */ /* 0x000ea200000e0000 */
[----:B------:R-:W-:Y:S02]  /*a9d0*/  LOP3.LUT R12, R129, 0x80, RZ, 0xc0, !PT ;  /* 0x00000080810c7812 */ /* 0x000fe400078ec0ff */
[----:B------:R-:W-:Y:S02]  /*a9e0*/  LOP3.LUT P3, RZ, R117, 0x3, RZ, 0xc0, !PT ;  /* 0x0000000375ff7812 */ /* 0x000fe4000786c0ff */
[----:B------:R-:W-:Y:S01]  /*a9f0*/  ISETP.GE.AND P1, PT, R6, R121, PT ;  /* 0x000000790600720c */ /* 0x000fe20003f26270 */
[----:B---3--:R-:W-:Y:S01]  /*aa00*/  USHF.L.U32 UR6, UR6, 0x6, URZ ;  /* 0x0000000606067899 */ /* 0x008fe200080006ff */
[----:B-1----:R-:W-:Y:S01]  /*aa10*/  FADD.FTZ R4, R11, R4 ;  /* 0x000000040b047221 */ /* 0x002fe20000010000 */
[----:B------:R-:W-:-:S02]  /*aa20*/  LOP3.LUT R11, R5, 0x30, RZ, 0xc0, !PT ;  /* 0x00000030050b7812 */ /* 0x000fc400078ec0ff */
[----:B------:R-:W-:Y:S01]  /*aa30*/  LOP3.LUT R5, R14, 0x18, R5, 0x78, !PT ;  /* 0x000000180e057812 */ /* 0x000fe200078e7805 */
[----:B------:R-:W1:Y:S01]  /*aa40*/  MUFU.RCP R10, R4 ;  /* 0x00000004000a7308 */ /* 0x000e620000001000 */
[----:B--2---:R-:W-:Y:S01]  /*aa50*/  FADD.FTZ R0, R7, R0 ;  /* 0x0000000007007221 */ /* 0x004fe20000010000 */
[----:B------:R-:W-:Y:S02]  /*aa60*/  FSETP.NE.FTZ.AND P2, PT, R4, RZ, PT ;  /* 0x000000ff0400720b */ /* 0x000fe40003f55000 */
[----:B------:R-:W-:Y:S02]  /*aa70*/  LOP3.LUT R8, R11, 0x7, R8, 0xf8, !PT ;  /* 0x000000070b087812 */ /* 0x000fe400078ef808 */
[----:B------:R-:W-:Y:S02]  /*aa80*/  FSETP.NE.FTZ.AND P0, PT, R0, RZ, PT ;  /* 0x000000ff0000720b */ /* 0x000fe40003f15000 */
[----:B------:R-:W2:Y:S01]  /*aa90*/  MUFU.RCP R7, R0 ;  /* 0x0000000000077308 */ /* 0x000ea20000001000 */
[----:B------:R-:W-:-:S02]  /*aaa0*/  IADD3 R14, PT, PT, R6, 0x20, RZ ;  /* 0x00000020060e7810 */ /* 0x000fc40007ffe0ff */
[----:B------:R-:W-:Y:S02]  /*aab0*/  LOP3.LUT R5, R5, 0xf24, R116, 0xf8, !PT ;  /* 0x00000f2405057812 */ /* 0x000fe400078ef874 */
[----:B------:R-:W-:Y:S02]  /*aac0*/  ISETP.GE.AND P5, PT, R14, R121, PT ;  /* 0x000000790e00720c */ /* 0x000fe40003fa6270 */
[----:B------:R-:W3:Y:S01]  /*aad0*/  @P2 LDC R16, c[0x0][0x458] ;  /* 0x00011600ff102b82 */ /* 0x000ee20000000800 */
[----:B------:R-:W4:Y:S01]  /*aae0*/  @P2 MUFU.LG2 R4, R4 ;  /* 0x0000000400042308 */ /* 0x000f220000000c00 */
[----:B-1----:R-:W-:-:S05]  /*aaf0*/  FSEL R10, R10, 1, P2 ;  /* 0x3f8000000a0a7808 */ /* 0x002fca0001000000 */
        /* <DEDUP_REMOVED lines=32> */
[----:B------:R-:W5:Y:S01]  /*ad00*/  LDC.64 R10, c[0x0][0x430] ;  /* 0x00010c00ff0a7b82 */ /* 0x000f620000000a00 */
        /* <DEDUP_REMOVED lines=23> */
[----:B-----5:R-:W-:Y:S01]  /*ae80*/  IMAD R131, R10, UR4, R131 ;  /* 0x000000040a837c24 */ /* 0x020fe2000f8e0283 */
[----:B------:R-:W-:Y:S01]  /*ae90*/  IADD3 R14, PT, PT, R13, -R12, RZ ;  /* 0x8000000c0d0e7210 */ /* 0x000fe20007ffe0ff */
[----:B------:R-:W5:Y:S01]  /*aea0*/  LDCU UR4, c[0x0][0x44c] ;  /* 0x00008980ff0477ac */ /* 0x000f620008000800 */
[----:B------:R-:W3:Y:S01]  /*aeb0*/  LDC R12, c[0x0][0x3e0] ;  /* 0x0000f800ff0c7b82 */ /* 0x000ee20000000800 */
[----:B------:R-:W-:Y:S01]  /*aec0*/  STS.64 [R9+0x400], R38 ;  /* 0x0004002609007388 */ /* 0x000fe20000000a00 */
[----:B----4-:R-:W-:Y:S01]  /*aed0*/  @P2 FMUL.FTZ R10, R4, 0.69314718246459960938 ;  /* 0x3f317218040a2820 */ /* 0x010fe20000410000 */
[----:B------:R-:W-:-:S02]  /*aee0*/  MOV R4, 0xff800000 ;  /* 0xff80000000047802 */ /* 0x000fc40000000f00 */
[----:B------:R-:W-:Y:S04]  /*aef0*/  STS.64 [R13+0x20], R40 ;  /* 0x000020280d007388 */ /* 0x000fe80000000a00 */
[----:B------:R-:W-:Y:S04]  /*af00*/  STS.64 [R13+0x420], R42 ;  /* 0x0004202a0d007388 */ /* 0x000fe80000000a00 */
[----:B------:R-:W-:Y:S04]  /*af10*/  STS.64 [R7+0x40], R44 ;  /* 0x0000402c07007388 */ /* 0x000fe80000000a00 */
[----:B------:R-:W-:Y:S04]  /*af20*/  STS.64 [R7+0x440], R46 ;  /* 0x0004402e07007388 */ /* 0x000fe80000000a00 */
[----:B------:R-:W-:Y:S01]  /*af30*/  STS.64 [R14+0x60], R48 ;  /* 0x000060300e007388 */ /* 0x000fe20000000a00 */
[----:B---3--:R-:W-:-:S03]  /*af40*/  IMAD R17, R12, R17, UR7 ;  /* 0x000000070c117e24 */ /* 0x008fc6000f8e0211 */
        /* <DEDUP_REMOVED lines=20> */
[----:B---3--:R-:W-:Y:S01]  /*b090*/  MOV R9, 0xff800000 ;  /* 0xff80000000097802 */ /* 0x008fe20000000f00 */
[----:B------:R-:W-:Y:S01]  /*b0a0*/  @P2 FFMA.FTZ R9, R3, R16, R10 ;  /* 0x0000001003092223 */ /* 0x000fe2000001000a */
[----:B------:R-:W-:-:S02]  /*b0b0*/  IMAD R3, R6, 0x60, R17 ;  /* 0x0000006006037824 */ /* 0x000fc400078e0211 */
[----:B--2---:R-:W-:Y:S01]  /*b0c0*/  @P0 FMUL.FTZ R13, R0, 0.69314718246459960938 ;  /* 0x3f317218000d0820 */ /* 0x004fe20000410000 */
[----:B-----5:R-:W-:-:S03]  /*b0d0*/  IMAD R0, R11, UR4, RZ ;  /* 0x000000040b007c24 */ /* 0x020fc6000f8e02ff */
[----:B-1----:R-:W-:Y:S01]  /*b0e0*/  @P0 FFMA.FTZ R4, R2, R15, R13 ;  /* 0x0000000f02040223 */ /* 0x002fe2000001000d */
        /* <DEDUP_REMOVED lines=13> */
.L_x_4933:
[----:B------:R-:W-:Y:S05]  /*b1c0*/  BSYNC.RECONVERGENT B0 ;  /* 0x0000000000007941 */ /* 0x000fea0003800200 */
.L_x_4932:
[----:B----4-:R2:W3:Y:S01]  /*b1d0*/  LDS.128 R12, [R2] ;  /* 0x00000000020c7984 */ /* 0x0104e20000000c00 */
        /* <DEDUP_REMOVED lines=18> */
.L_x_4935:
[----:B------:R-:W-:Y:S05]  /*b300*/  BSYNC.RECONVERGENT B0 ;  /* 0x0000000000007941 */ /* 0x000fea0003800200 */
.L_x_4934:
        /* <DEDUP_REMOVED lines=21> */
.L_x_4937:
[----:B------:R-:W-:Y:S05]  /*b460*/  BSYNC.RECONVERGENT B0 ;  /* 0x0000000000007941 */ /* 0x000fea0003800200 */
.L_x_4936:
        /* <DEDUP_REMOVED lines=21> */
.L_x_4939:
[----:B------:R-:W-:Y:S05]  /*b5c0*/  BSYNC.RECONVERGENT B0 ;  /* 0x0000000000007941 */ /* 0x000fea0003800200 */
.L_x_4938:
        /* <DEDUP_REMOVED lines=22> */
.L_x_4940:
        /* <DEDUP_REMOVED lines=13> */
.L_x_5540:


//--------------------- .text._ZN5flash24flash_fwd_splitkv_kernelI23Flash_fwd_kernel_traitsILi96ELi64ELi64ELi4ELb0ELb0EN7cutlass10bfloat16_tE19Flash_kernel_traitsILi96ELi64ELi64ELi4ES3_EELb1ELb0ELb1ELb0ELb0ELb1ELb1ELb0EEEvNS_16Flash_fwd_paramsE --------------------------
	.section	.text._ZN5flash24flash_fwd_splitkv_kernelI23Flash_fwd_kernel_traitsILi96ELi64ELi64ELi4ELb0ELb0EN7cutlass10bfloat16_tE19Flash_kernel_traitsILi96ELi64ELi64ELi4ES3_EELb1ELb0ELb1ELb0ELb0ELb1ELb1ELb0EEEvNS_16Flash_fwd_paramsE,"ax",@progbits
	.align	128
        .global         _ZN5flash24flash_fwd_splitkv_kernelI23Flash_fwd_kernel_traitsILi96ELi64ELi64ELi4ELb0ELb0EN7cutlass10bfloat16_tE19Flash_kernel_traitsILi96ELi64ELi64ELi4ES3_EELb1ELb0ELb1ELb0ELb0ELb1ELb1ELb0EEEvNS_16Flash_fwd_paramsE
        .type           _ZN5flash24flash_fwd_splitkv_kernelI23Flash_fwd_kernel_traitsILi96ELi64ELi64ELi4ELb0ELb0EN7cutlass10bfloat16_tE19Flash_kernel_traitsILi96ELi64ELi64ELi4ES3_EELb1ELb0ELb1ELb0ELb0ELb1ELb1ELb0EEEvNS_16Flash_fwd_paramsE,@function
        .size           _ZN5flash24flash_fwd_splitkv_kernelI23Flash_fwd_kernel_traitsILi96ELi64ELi64ELi4ELb0ELb0EN7cutlass10bfloat16_tE19Flash_kernel_traitsILi96ELi64ELi64ELi4ES3_EELb1ELb0ELb1ELb0ELb0ELb1ELb1ELb0EEEvNS_16Flash_fwd_paramsE,(.L_x_5541 - _ZN5flash24flash_fwd_splitkv_kernelI23Flash_fwd_kernel_traitsILi96ELi64ELi64ELi4ELb0ELb0EN7cutlass10bfloat16_tE19Flash_kernel_traitsILi96ELi64ELi64ELi4ES3_EELb1ELb0ELb1ELb0ELb0ELb1ELb1ELb0EEEvNS_16Flash_fwd_paramsE)
        .other          _ZN5flash24flash_fwd_splitkv_kernelI23Flash_fwd_kernel_traitsILi96ELi64ELi64ELi4ELb0ELb0EN7cutlass10bfloat16_tE19Flash_kernel_traitsILi96ELi64ELi64ELi4ES3_EELb1ELb0ELb1ELb0ELb0ELb1ELb1ELb0EEEvNS_16Flash_fwd_paramsE,@"STO_CUDA_ENTRY STV_DEFAULT"
_ZN5flash24flash_fwd_splitkv_kernelI23Flash_fwd_kernel_traitsILi96ELi64ELi64ELi4ELb0ELb0EN7cutlass10bfloat16_tE19Flash_kernel_traitsILi96ELi64ELi64ELi4ES3_EELb1ELb0ELb1ELb0ELb0ELb1ELb1ELb0EEEvNS_16Flash_fwd_paramsE:
.text._ZN5flash24flash_fwd_splitkv_kernelI23Flash_fwd_kernel_traitsILi96ELi64ELi64ELi4ELb0ELb0EN7cutlass10bfloat16_tE19Flash_kernel_traitsILi96ELi64ELi64ELi4ES3_EELb1ELb0ELb1ELb0ELb0ELb1ELb1ELb0EEEvNS_16Flash_fwd_paramsE:
        /* <DEDUP_REMOVED lines=68> */
.L_x_4941:
        /* <DEDUP_REMOVED lines=93> */
.L_x_4944:
[----:B------:R-:W-:Y:S05]  /*0a10*/  BSYNC.RECONVERGENT B0 ;  /* 0x0000000000007941 */ /* 0x000fea0003800200 */
.L_x_4943:
        /* <DEDUP_REMOVED lines=18> */
.L_x_4946:
[----:B------:R-:W-:Y:S05]  /*0b40*/  BSYNC.RECONVERGENT B0 ;  /* 0x0000000000007941 */ /* 0x000fea0003800200 */
.L_x_4945:
        /* <DEDUP_REMOVED lines=18> */
.L_x_4948:
[----:B------:R-:W-:Y:S05]  /*0c70*/  BSYNC.RECONVERGENT B0 ;  /* 0x0000000000007941 */ /* 0x000fea0003800200 */
.L_x_4947:
        /* <DEDUP_REMOVED lines=18> */
.L_x_4950:
[----:B------:R-:W-:Y:S05]  /*0da0*/  BSYNC.RECONVERGENT B0 ;  /* 0x0000000000007941 */ /* 0x000fea0003800200 */
.L_x_4949:
        /* <DEDUP_REMOVED lines=20> */
.L_x_4942:
        /* <DEDUP_REMOVED lines=11> */
.L_x_4951:
        /* <DEDUP_REMOVED lines=43> */
[----:B------:R-:W-:Y:S02]  /*1250*/  MOV R84, UR10 ;  /* 0x0000000a00547c02 */ /* 0x000fe40008000f00 */
[----:B------:R-:W-:Y:S02]  /*1260*/  MOV R89, UR13 ;  /* 0x0000000d00597c02 */ /* 0x000fe40008000f00 */
[----:B------:R-:W-:-:S02]  /*1270*/  MOV R85, UR11 ;  /* 0x0000000b00557c02 */ /* 0x000fc40008000f00 */
        /* <DEDUP_REMOVED lines=24> */
[----:B------:R-:W-:Y:S01]  /*1400*/  IMAD R6, R5, R84, RZ ;  /* 0x0000005405067224 */ /* 0x000fe200078e02ff */
[----:B------:R-:W-:Y:S01]  /*1410*/  SHF.R.S32.HI R5, RZ, 0x1f, R4 ;  /* 0x0000001fff057819 */ /* 0x000fe20000011404 */
[C---:B------:R-:W-:Y:S02]  /*1420*/  IMAD R16, R12.reuse, R89, R16 ;  /* 0x000000590c107224 */ /* 0x040fe400078e0210 */
        /* <DEDUP_REMOVED lines=10> */
[----:B------:R-:W-:Y:S02]  /*14d0*/  IMAD.MOV.U32 R18, RZ, RZ, R22 ;  /* 0x000000ffff127224 */ /* 0x000fe400078e0016 */
[----:B------:R-:W-:Y:S02]  /*14e0*/  IMAD.IADD R21, R21, 0x1, R7 ;  /* 0x0000000115157824 */ /* 0x000fe400078e0207 */
[----:B------:R-:W-:-:S04]  /*14f0*/  IMAD.WIDE.U32 R18, R12, R88, R18 ;  /* 0x000000580c127225 */ /* 0x000fc800078e0012 */
[----:B------:R-:W-:-:S04]  /*1500*/  IMAD.WIDE.U32 R12, R12, R84, R20 ;  /* 0x000000540c0c7225 */ /* 0x000fc800078e0014 */
[----:B------:R-:W-:Y:S01]  /*1510*/  IMAD.IADD R17, R19, 0x1, R16 ;  /* 0x0000000113117824 */ /* 0x000fe200078e0210 */
[----:B------:R-:W-:Y:S01]  /*1520*/  IADD3 R7, PT, PT, R13, R6, RZ ;  /* 0x000000060d077210 */ /* 0x000fe20007ffe0ff */
[----:B------:R-:W-:Y:S01]  /*1530*/  IMAD.MOV.U32 R6, RZ, RZ, R12 ;  /* 0x000000ffff067224 */ /* 0x000fe200078e000c */
[----:B------:R-:W-:Y:S01]  /*1540*/  MOV R16, R18 ;  /* 0x0000001200107202 */ /* 0x000fe20000000f00 */
        /* <DEDUP_REMOVED lines=9> */
.L_x_4952:
        /* <DEDUP_REMOVED lines=15> */
.L_x_4954:
[----:B------:R-:W2:Y:S01]  /*16d0*/  LDC.64 R88, c[0x0][0x3b8] ;  /* 0x0000ee00ff587b82 */ /* 0x000ea20000000a00 */
[----:B------:R-:W-:-:S05]  /*16e0*/  IADD3 R16, PT, PT, R12, R5, RZ ;  /* 0x000000050c107210 */ /* 0x000fca0007ffe0ff */
[C---:B--2---:R-:W-:Y:S02]  /*16f0*/  IMAD R21, R16.reuse, R89, RZ ;  /* 0x0000005910157224 */ /* 0x044fe400078e02ff */
[----:B------:R-:W-:-:S05]  /*1700*/  IMAD.WIDE.U32 R16, R16, R88, RZ ;  /* 0x0000005810107225 */ /* 0x000fca00078e00ff */
[----:B------:R-:W-:Y:S02]  /*1710*/  IADD3 R21, PT, PT, R17, R21, RZ ;  /* 0x0000001511157210 */ /* 0x000fe40007ffe0ff */
[----:B------:R-:W-:Y:S02]  /*1720*/  MOV R20, R16 ;  /* 0x0000001000147202 */ /* 0x000fe40000000f00 */
.L_x_4955:
        /* <DEDUP_REMOVED lines=14> */
.L_x_4956:
[----:B------:R-:W2:Y:S01]  /*1810*/  LDC.64 R84, c[0x0][0x3c0] ;  /* 0x0000f000ff547b82 */ /* 0x000ea20000000a00 */
[----:B------:R-:W-:-:S05]  /*1820*/  IADD3 R5, PT, PT, R12, R5, RZ ;  /* 0x000000050c057210 */ /* 0x000fca0007ffe0ff */
[C---:B--2---:R-:W-:Y:S02]  /*1830*/  IMAD R23, R5.reuse, R85, RZ ;  /* 0x0000005505177224 */ /* 0x044fe400078e02ff */
[----:B------:R-:W-:-:S05]  /*1840*/  IMAD.WIDE.U32 R4, R5, R84, RZ ;  /* 0x0000005405047225 */ /* 0x000fca00078e00ff */
[----:B------:R-:W-:Y:S02]  /*1850*/  IADD3 R23, PT, PT, R5, R23, RZ ;  /* 0x0000001705177210 */ /* 0x000fe40007ffe0ff */
[----:B------:R-:W-:-:S07]  /*1860*/  MOV R22, R4 ;  /* 0x0000000400167202 */ /* 0x000fce0000000f00 */
.L_x_4957:
        /* <DEDUP_REMOVED lines=48> */
.L_x_4953:
        /* <DEDUP_REMOVED lines=19> */
[----:B------:R-:W-:-:S02]  /*1ca0*/  SHF.R.S32.HI R11, RZ, 0x1f, R10 ;  /* 0x0000001fff0b7819 */ /* 0x000fc4000001140a */
[----:B------:R-:W3:Y:S01]  /*1cb0*/  @P1 LDC.64 R4, c[0x0][0x3b0] ;  /* 0x0000ec00ff041b82 */ /* 0x000ee20000000a00 */
[----:B------:R-:W-:Y:S01]  /*1cc0*/  IMAD.WIDE.U32 R20, R12, R88, R20 ;  /* 0x000000580c147225 */ /* 0x000fe200078e0014 */
[----:B------:R-:W-:Y:S02]  /*1cd0*/  LOP3.LUT R101, R22, R101, RZ, 0xfc, !PT ;  /* 0x0000006516657212 */ /* 0x000fe400078efcff */
[C---:B------:R-:W-:Y:S01]  /*1ce0*/  LOP3.LUT R94, R95.reuse, 0x20, RZ, 0xfc, !PT ;  /* 0x000000205f5e7812 */ /* 0x040fe200078efcff */
        /* <DEDUP_REMOVED lines=56> */
.L_x_4960:
[----:B------:R2:W-:Y:S02]  /*2070*/  STS.128 [R101+0x2000], RZ ;  /* 0x002000ff65007388 */ /* 0x0005e40000000c00 */
.L_x_4959:
[----:B------:R-:W-:Y:S05]  /*2080*/  BSYNC.RECONVERGENT B0 ;  /* 0x0000000000007941 */ /* 0x000fea0003800200 */
.L_x_4958:
        /* <DEDUP_REMOVED lines=36> */
.L_x_4963:
[----:B------:R4:W-:Y:S02]  /*22d0*/  STS.128 [R101+0x2800], RZ ;  /* 0x002800ff65007388 */ /* 0x0009e40000000c00 */
.L_x_4962:
[----:B------:R-:W-:Y:S05]  /*22e0*/  BSYNC.RECONVERGENT B0 ;  /* 0x0000000000007941 */ /* 0x000fea0003800200 */
.L_x_4961:
        /* <DEDUP_REMOVED lines=27> */
.L_x_4966:
[----:B------:R4:W-:Y:S02]  /*24a0*/  STS.128 [R101+0x5000], RZ ;  /* 0x005000ff65007388 */ /* 0x0009e40000000c00 */
.L_x_4965:
[----:B------:R-:W-:Y:S05]  /*24b0*/  BSYNC.RECONVERGENT B0 ;  /* 0x0000000000007941 */ /* 0x000fea0003800200 */
.L_x_4964:
        /* <DEDUP_REMOVED lines=27> */
.L_x_4968:
[----:B------:R-:W-:Y:S05]  /*2670*/  BSYNC.RECONVERGENT B0 ;  /* 0x0000000000007941 */ /* 0x000fea0003800200 */
.L_x_4967:
        /* <DEDUP_REMOVED lines=42> */
.L_x_4971:
[----:B------:R2:W-:Y:S01]  /*2920*/  STS.128 [R101+0x8000], RZ ;  /* 0x008000ff65007388 */ /* 0x0005e20000000c00 */
[----:B------:R-:W-:Y:S05]  /*2930*/  BRA `(.L_x_4972) ;  /* 0x00000000000c7947 */ /* 0x000fea0003800000 */
.L_x_4970:
[----:B------:R1:W-:Y:S04]  /*2940*/  STS.128 [R101+0x6000], RZ ;  /* 0x006000ff65007388 */ /* 0x0003e80000000c00 */
[----:B------:R1:W-:Y:S04]  /*2950*/  STS.128 [R101+0x7000], RZ ;  /* 0x007000ff65007388 */ /* 0x0003e80000000c00 */
[----:B------:R1:W-:Y:S02]  /*2960*/  STS.128 [R101+0x8000], RZ ;  /* 0x008000ff65007388 */ /* 0x0003e40000000c00 */
.L_x_4972:
[----:B------:R-:W-:Y:S05]  /*2970*/  BSYNC.RECONVERGENT B0 ;  /* 0x0000000000007941 */ /* 0x000fea0003800200 */
.L_x_4969:
        /* <DEDUP_REMOVED lines=30> */
.L_x_4975:
[----:B------:R1:W-:Y:S02]  /*2b60*/  STS.128 [R101+0x8800], RZ ;  /* 0x008800ff65007388 */ /* 0x0003e40000000c00 */
.L_x_4974:
[----:B------:R-:W-:Y:S05]  /*2b70*/  BSYNC.RECONVERGENT B0 ;  /* 0x0000000000007941 */ /* 0x000fea0003800200 */
.L_x_4973:
[C---:B------:R-:W-:Y:S01]  /*2b80*/  IMAD.SHL.U32 R90, R91.reuse, 0x4, RZ ;  /* 0x000000045b5a7824 */ /* 0x040fe200078e00ff */
[C---:B------:R-:W-:Y:S01]  /*2b90*/  LOP3.LUT P0, R87, R91.reuse, 0x4, RZ, 0xc0, !PT ;  /* 0x000000045b577812 */ /* 0x040fe2000780c0ff */
[C---:B------:R-:W-:Y:S01]  /*2ba0*/  IMAD.SHL.U32 R122, R91.reuse, 0x10, RZ ;  /* 0x000000105b7a7824 */ /* 0x040fe200078e00ff */
[----:B------:R-:W5:Y:S01]  /*2bb0*/  LDCU UR4, c[0x0][0x50c] ;  /* 0x0000a180ff0477ac */ /* 0x000f620008000800 */
[----:B------:R-:W-:Y:S01]  /*2bc0*/  IMAD.SHL.U32 R98, R91, 0x20, RZ ;  /* 0x000000205b627824 */ /* 0x000fe200078e00ff */
[----:B------:R-:W-:Y:S01]  /*2bd0*/  LOP3.LUT R9, R90, 0x18, RZ, 0xc0, !PT ;  /* 0x000000185a097812 */ /* 0x000fe200078ec0ff */
[----:B------:R-:W-:Y:S01]  /*2be0*/  IMAD.MOV.U32 R86, RZ, RZ, 0x20 ;  /* 0x00000020ff567424 */ /* 0x000fe200078e00ff */
[C---:B-1----:R-:W-:Y:S01]  /*2bf0*/  LOP3.LUT R5, R122.reuse, 0x3e00, RZ, 0xc0, !PT ;  /* 0x00003e007a057812 */ /* 0x042fe200078ec0ff */
[----:B------:R-:W0:Y:S01]  /*2c00*/  LDGDEPBAR ;  /* 0x00000000000079af */ /* 0x000e220000000000 */
[----:B------:R-:W-:Y:S02]  /*2c10*/  LOP3.LUT R7, R122, 0x100, RZ, 0xc0, !PT ;  /* 0x000001007a077812 */ /* 0x000fe400078ec0ff */
        /* <DEDUP_REMOVED lines=16> */
[----:B------:R-:W2:Y:S04]  /*2d20*/  LDSM.16.M88.4 R56, [R103+0x3400] ;  /* 0x003400006738783b */ /* 0x000ea80000000200 */
[----:B------:R-:W4:Y:S04]  /*2d30*/  LDSM.16.M88.4 R48, [R103+0x3800] ;  /* 0x003800006730783b */ /* 0x000f280000000200 */
[----:B------:R-:W5:Y:S04]  /*2d40*/  LDSM.16.M88.4 R36, [R103+0x3c00] ;  /* 0x003c00006724783b */ /* 0x000f680000000200 */
[----:B------:R-:W-:Y:S04]  /*2d50*/  LDSM.16.M88.4 R4, [R100] ;  /* 0x000000006404783b */ /* 0x000fe80000000200 */
[----:B------:R-:W5:Y:S04]  /*2d60*/  LDSM.16.M88.4 R32, [R99+0x3000] ;  /* 0x003000006320783b */ /* 0x000f680000000200 */
[----:B---3--:R-:W3:Y:S04]  /*2d70*/  LDSM.16.M88.4 R20, [R99+0x3400] ;  /* 0x003400006314783b */ /* 0x008ee80000000200 */
[----:B------:R-:W3:Y:S04]  /*2d80*/  LDSM.16.M88.4 R16, [R99+0x3800] ;  /* 0x003800006310783b */ /* 0x000ee80000000200 */
[----:B------:R-:W-:Y:S04]  /*2d90*/  LDSM.16.M88.4 R76, [R121+0x1000] ;  /* 0x00100000794c783b */ /* 0x000fe80000000200 */
[----:B------:R-:W3:Y:S01]  /*2da0*/  LDSM.16.M88.4 R28, [R103+0x4000] ;  /* 0x00400000671c783b */ /* 0x000ee20000000200 */
[C---:B-1----:R-:W-:Y:S03]  /*2db0*/  HMMA.16816.F32.BF16 R12, R40.reuse, R24, RZ ;  /* 0x00000018280c723c */ /* 0x042fe600000418ff */
[----:B------:R-:W1:Y:S04]  /*2dc0*/  LDSM.16.M88.4 R8, [R99+0x3c00] ;  /* 0x003c00006308783b */ /* 0x000e680000000200 */
[----:B------:R-:W1:Y:S01]  /*2dd0*/  LDSM.16.M88.4 R72, [R103+0x4400] ;  /* 0x004400006748783b */ /* 0x000e620000000200 */
[C---:B------:R-:W-:Y:S03]  /*2de0*/  HMMA.16816.F32.BF16 R24, R40.reuse, R26, RZ ;  /* 0x0000001a2818723c */ /* 0x040fe600000418ff */
[----:B------:R-:W-:Y:S04]  /*2df0*/  LDSM.16.M88.4 R80, [R99+0x4000] ;  /* 0x004000006350783b */ /* 0x000fe80000000200 */
[----:B------:R-:W-:Y:S01]  /*2e00*/  LDSM.16.M88.4 R64, [R103+0x4c00] ;  /* 0x004c00006740783b */ /* 0x000fe20000000200 */
[C---:B--2---:R-:W-:Y:S03]  /*2e10*/  HMMA.16816.F32.BF16 R60, R40.reuse, R56, RZ ;  /* 0x00000038283c723c */ /* 0x044fe600000418ff */
[----:B------:R-:W-:Y:S05]  /*2e20*/  LDSM.16.M88.4 R68, [R103+0x4800] ;  /* 0x004800006744783b */ /* 0x000fea0000000200 */
[C---:B----4-:R-:W-:Y:S08]  /*2e30*/  HMMA.16816.F32.BF16 R52, R40.reuse, R48, RZ ;  /* 0x000000302834723c */ /* 0x050ff000000418ff */
[C---:B------:R-:W-:Y:S08]  /*2e40*/  HMMA.16816.F32.BF16 R56, R40.reuse, R58, RZ ;  /* 0x0000003a2838723c */ /* 0x040ff000000418ff */
[C---:B------:R-:W-:Y:S08]  /*2e50*/  HMMA.16816.F32.BF16 R48, R40.reuse, R50, RZ ;  /* 0x000000322830723c */ /* 0x040ff000000418ff */
[C---:B-----5:R-:W-:Y:S08]  /*2e60*/  HMMA.16816.F32.BF16 R44, R40.reuse, R36, RZ ;  /* 0x00000024282c723c */ /* 0x060ff000000418ff */
[----:B------:R-:W-:Y:S01]  /*2e70*/  HMMA.16816.F32.BF16 R40, R40, R38, RZ ;  /* 0x000000262828723c */ /* 0x000fe200000418ff */
[----:B------:R-:W2:Y:S07]  /*2e80*/  LDSM.16.M88.4 R36, [R100+0x1000] ;  /* 0x001000006424783b */ /* 0x000eae0000000200 */
[C---:B------:R-:W-:Y:S08]  /*2e90*/  HMMA.16816.F32.BF16 R12, R4.reuse, R32, R12 ;  /* 0x00000020040c723c */ /* 0x040ff0000004180c */
[C---:B------:R-:W-:Y:S01]  /*2ea0*/  HMMA.16816.F32.BF16 R24, R4.reuse, R34, R24 ;  /* 0x000000220418723c */ /* 0x040fe20000041818 */
[----:B------:R-:W4:Y:S07]  /*2eb0*/  LDSM.16.M88.4 R32, [R99+0x4400] ;  /* 0x004400006320783b */ /* 0x000f2e0000000200 */
[C---:B---3--:R-:W-:Y:S08]  /*2ec0*/  HMMA.16816.F32.BF16 R60, R4.reuse, R20, R60 ;  /* 0x00000014043c723c */ /* 0x048ff0000004183c */
[C---:B------:R-:W-:Y:S01]  /*2ed0*/  HMMA.16816.F32.BF16 R56, R4.reuse, R22, R56 ;  /* 0x000000160438723c */ /* 0x040fe20000041838 */
[----:B------:R-:W-:Y:S07]  /*2ee0*/  LDSM.16.M88.4 R20, [R121+0x2000] ;  /* 0x002000007914783b */ /* 0x000fee0000000200 */
[C---:B------:R-:W-:Y:S08]  /*2ef0*/  HMMA.16816.F32.BF16 R52, R4.reuse, R16, R52 ;  /* 0x000000100434723c */ /* 0x040ff00000041834 */
[----:B------:R-:W-:Y:S01]  /*2f00*/  HMMA.16816.F32.BF16 R48, R4, R18, R48 ;  /* 0x000000120430723c */ /* 0x000fe20000041830 */
[----:B------:R-:W3:Y:S07]  /*2f10*/  LDSM.16.M88.4 R16, [R103+0x5000] ;  /* 0x005000006710783b */ /* 0x000eee0000000200 */
[C---:B------:R-:W-:Y:S08]  /*2f20*/  HMMA.16816.F32.BF16 R12, R76.reuse, R28, R12 ;  /* 0x0000001c4c0c723c */ /* 0x040ff0000004180c */
[----:B------:R-:W-:Y:S01]  /*2f30*/  HMMA.16816.F32.BF16 R24, R76, R30, R24 ;  /* 0x0000001e4c18723c */ /* 0x000fe20000041818 */
[----:B------:R-:W-:Y:S07]  /*2f40*/  LDSM.16.M88.4 R28, [R99+0x4800] ;  /* 0x00480000631c783b */ /* 0x000fee0000000200 */
[C---:B-1----:R-:W-:Y:S08]  /*2f50*/  HMMA.16816.F32.BF16 R44, R4.reuse, R8, R44 ;  /* 0x00000008042c723c */ /* 0x042ff0000004182c */
[----:B------:R-:W-:Y:S01]  /*2f60*/  HMMA.16816.F32.BF16 R40, R4, R10, R40 ;  /* 0x0000000a0428723c */ /* 0x000fe20000041828 */
[----:B------:R1:W-:Y:S04]  /*2f70*/  LDSM.16.M88.4 R8, [R100+0x2000] ;  /* 0x002000006408783b */ /* 0x0003e80000000200 */
[----:B------:R-:W5:Y:S03]  /*2f80*/  LDSM.16.M88.4 R4, [R99+0x5000] ;  /* 0x005000006304783b */ /* 0x000f660000000200 */
[C---:B------:R-:W-:Y:S08]  /*2f90*/  HMMA.16816.F32.BF16 R60, R76.reuse, R72, R60 ;  /* 0x000000484c3c723c */ /* 0x040ff0000004183c */
[----:B------:R-:W-:Y:S08]  /*2fa0*/  HMMA.16816.F32.BF16 R56, R76, R74, R56 ;  /* 0x0000004a4c38723c */ /* 0x000ff00000041838 */
[----:B--2---:R-:W-:Y:S01]  /*2fb0*/  HMMA.16816.F32.BF16 R12, R36, R80, R12 ;  /* 0x00000050240c723c */ /* 0x004fe2000004180c */
[----:B-1----:R-:W-:-:S05]  /*2fc0*/  IMAD.SHL.U32 R100, R91, 0x2, RZ ;  /* 0x000000025b647824 */ /* 0x002fca00078e00ff */
[----:B------:R-:W-:Y:S02]  /*2fd0*/  LOP3.LUT R100, R100, 0x6, RZ, 0xc0, !PT ;  /* 0x0000000664647812 */ /* 0x000fe400078ec0ff */
[C---:B------:R-:W-:Y:S08]  /*2fe0*/  HMMA.16816.F32.BF16 R24, R36.reuse, R82, R24 ;  /* 0x000000522418723c */ /* 0x040ff00000041818 */
[C---:B----4-:R-:W-:Y:S08]  /*2ff0*/  HMMA.16816.F32.BF16 R60, R36.reuse, R32, R60 ;  /* 0x00000020243c723c */ /* 0x050ff0000004183c */
[----:B------:R-:W-:Y:S01]  /*3000*/  HMMA.16816.F32.BF16 R56, R36, R34, R56 ;  /* 0x000000222438723c */ /* 0x000fe20000041838 */
[----:B------:R-:W1:Y:S07]  /*3010*/  LDSM.16.M88.4 R32, [R103+0x5400] ;  /* 0x005400006720783b */ /* 0x000e6e0000000200 */
        /* <DEDUP_REMOVED lines=8> */
[C---:B-----5:R-:W-:Y:S08]  /*30a0*/  HMMA.16816.F32.BF16 R12, R8.reuse, R4, R12 ;  /* 0x00000004080c723c */ /* 0x060ff0000004180c */
[----:B------:R-:W-:Y:S01]  /*30b0*/  HMMA.16816.F32.BF16 R24, R8, R6, R24 ;  /* 0x000000060818723c */ /* 0x000fe20000041818 */
[----:B------:R-:W4:Y:S07]  /*30c0*/  LDSM.16.M88.4 R4, [R103+0x5c00] ;  /* 0x005c00006704783b */ /* 0x000f2e0000000200 */
        /* <DEDUP_REMOVED lines=9> */
[C---:B-1----:R-:W-:Y:S02]  /*3160*/  HMMA.16816.F32.BF16 R60, R20.reuse, R32, R60 ;  /* 0x00000020143c723c */ /* 0x042fe4000004183c */
[----:B------:R-:W-:Y:S06]  /*3170*/  MUFU.TANH R71, R71 ;  /* 0x0000004700477308 */ /* 0x000fec0000002400 */
[----:B------:R-:W-:Y:S01]  /*3180*/  HMMA.16816.F32.BF16 R56, R20, R34, R56 ;  /* 0x000000221438723c */ /* 0x000fe20000041838 */
[----:B------:R-:W1:Y:S01]  /*3190*/  LDSM.16.M88.4 R32, [R99+0x5c00] ;  /* 0x005c00006320783b */ /* 0x000e620000000200 */
[----:B------:R-:W-:Y:S06]  /*31a0*/  MUFU.TANH R27, R27 ;  /* 0x0000001b001b7308 */ /* 0x000fec0000002400 */
[C---:B--2---:R-:W-:Y:S08]  /*31b0*/  HMMA.16816.F32.BF16 R40, R36.reuse, R66, R40 ;  /* 0x000000422428723c */ /* 0x044ff00000041828 */
[----:B------:R-:W-:Y:S01]  /*31c0*/  HMMA.16816.F32.BF16 R44, R36, R64, R44 ;  /* 0x00000040242c723c */ /* 0x000fe2000004182c */
[----:B------:R2:W1:Y:S01]  /*31d0*/  MUFU.TANH R65, R12 ;  /* 0x0000000c00417308 */ /* 0x0004620000002400 */
[----:B------:R-:W-:-:S06]  /*31e0*/  FMUL.FTZ R37, R15, UR4 ;  /* 0x000000040f257c20 */ /* 0x000fcc0008410000 */
[----:B---3--:R-:W-:Y:S01]  /*31f0*/  HMMA.16816.F32.BF16 R60, R8, R16, R60 ;  /* 0x00000010083c723c */ /* 0x008fe2000004183c */
[----:B------:R-:W-:Y:S01]  /*3200*/  FMUL.FTZ R17, R25, UR4 ;  /* 0x0000000419117c20 */ /* 0x000fe20008410000 */
[----:B------:R-:W3:Y:S01]  /*3210*/  MUFU.TANH R37, R37 ;  /* 0x0000002500257308 */ /* 0x000ee20000002400 */
[----:B------:R-:W-:-:S05]  /*3220*/  FMUL.FTZ R25, R26, UR4 ;  /* 0x000000041a197c20 */ /* 0x000fca0008410000 */
[----:B----4-:R-:W-:Y:S01]  /*3230*/  HMMA.16816.F32.BF16 R40, R20, R6, R40 ;  /* 0x000000061428723c */ /* 0x010fe20000041828 */
[----:B--2---:R-:W2:Y:S01]  /*3240*/  LDSM.16.M88.4 R12, [R99+0x5800] ;  /* 0x00580000630c783b */ /* 0x004ea20000000200 */
[----:B------:R4:W-:Y:S01]  /*3250*/  MUFU.TANH R39, R24 ;  /* 0x0000001800277308 */ /* 0x0009e20000002400 */
[----:B------:R-:W-:-:S05]  /*3260*/  DEPBAR.LE SB0, 0x0 ;  /* 0x000080000000791a */ /* 0x000fca0000000000 */
[----:B-----5:R-:W-:Y:S02]  /*3270*/  HMMA.16816.F32.BF16 R52, R20, R28, R52 ;  /* 0x0000001c1434723c */ /* 0x020fe40000041834 */
[----:B------:R-:W-:Y:S01]  /*3280*/  MUFU.TANH R17, R17 ;  /* 0x0000001100117308 */ /* 0x000fe20000002400 */
[----:B------:R-:W-:-:S05]  /*3290*/  FMUL.FTZ R7, R60, UR4 ;  /* 0x000000043c077c20 */ /* 0x000fca0008410000 */
[C---:B------:R-:W-:Y:S02]  /*32a0*/  HMMA.16816.F32.BF16 R48, R20.reuse, R30, R48 ;  /* 0x0000001e1430723c */ /* 0x040fe40000041830 */
[----:B------:R-:W-:Y:S06]  /*32b0*/  MUFU.TANH R25, R25 ;  /* 0x0000001900197308 */ /* 0x000fec0000002400 */
[----:B------:R-:W-:Y:S01]  /*32c0*/  HMMA.16816.F32.BF16 R44, R20, R4, R44 ;  /* 0x00000004142c723c */ /* 0x000fe2000004182c */
[----:B------:R-:W-:Y:S02]  /*32d0*/  VIADD R20, R102, 0xffffffff ;  /* 0xffffffff66147836 */ /* 0x000fe40000000000 */
[----:B------:R-:W-:Y:S01]  /*32e0*/  FMUL.FTZ R5, R62, UR4 ;  /* 0x000000043e057c20 */ /* 0x000fe20008410000 */
[----:B------:R-:W-:Y:S01]  /*32f0*/  MUFU.TANH R7, R7 ;  /* 0x0000000700077308 */ /* 0x000fe20000002400 */
[----:B------:R-:W-:-:S03]  /*3300*/  IMAD.SHL.U32 R3, R20, 0x40, RZ ;  /* 0x0000004014037824 */ /* 0x000fc600078e00ff */
[C---:B-1----:R-:W-:Y:S02]  /*3310*/  HMMA.16816.F32.BF16 R40, R8.reuse, R34, R40 ;  /* 0x000000220828723c */ /* 0x042fe40000041828 */
[C---:B------:R-:W-:Y:S02]  /*3320*/  LOP3.LUT R16, R3.reuse, R100, RZ, 0xfc, !PT ;  /* 0x0000006403107212 */ /* 0x040fe400078efcff */
[----:B------:R-:W-:Y:S01]  /*3330*/  MUFU.TANH R5, R5 ;  /* 0x0000000500057308 */ /* 0x000fe20000002400 */
[----:B------:R-:W-:Y:S02]  /*3340*/  LOP3.LUT R2, R3, 0x10, R100, 0xfe, !PT ;  /* 0x0000001003027812 */ /* 0x000fe400078efe64 */
[C---:B------:R-:W-:Y:S01]  /*3350*/  ISETP.GE.AND P5, PT, R16.reuse, R105, PT ;  /* 0x000000691000720c */ /* 0x040fe20003fa6270 */
[----:B------:R-:W-:Y:S01]  /*3360*/  HMMA.16816.F32.BF16 R56, R8, R18, R56 ;  /* 0x000000120838723c */ /* 0x000fe20000041838 */
[----:B------:R-:W-:Y:S01]  /*3370*/  ISETP.GE.AND P2, PT, R16, R104, PT ;  /* 0x000000681000720c */ /* 0x000fe20003f46270 */
[----:B------:R-:W-:Y:S01]  /*3380*/  FMUL.FTZ R19, R61, UR4 ;  /* 0x000000043d137c20 */ /* 0x000fe20008410000 */
[----:B------:R-:W-:-:S02]  /*3390*/  I2FP.F32.S32 R16, R16 ;  /* 0x0000001000107245 */ /* 0x000fc40000201400 */
[C-C-:B------:R-:W-:Y:S02]  /*33a0*/  LOP3.LUT R18, R3.reuse, 0x1, R100.reuse, 0xfe, !PT ;  /* 0x0000000103127812 */ /* 0x140fe400078efe64 */
[--C-:B------:R-:W-:Y:S01]  /*33b0*/  LOP3.LUT R6, R3, 0x18, R100.reuse, 0xfe, !PT ;  /* 0x0000001803067812 */ /* 0x100fe200078efe64 */
[C---:B--2---:R-:W-:Y:S01]  /*33c0*/  HMMA.16816.F32.BF16 R52, R8.reuse, R12, R52 ;  /* 0x0000000c0834723c */ /* 0x044fe20000041834 */
[CC--:B------:R-:W-:Y:S01]  /*33d0*/  FFMA.FTZ R65, R0.reuse, R16.reuse, R65 ;  /* 0x0000001000417223 */ /* 0x0c0fe20000010041 */
[----:B------:R-:W-:Y:S01]  /*33e0*/  FFMA.FTZ R16, R0, R16, R71 ;  /* 0x0000001000107223 */ /* 0x000fe20000010047 */
[CC--:B------:R-:W-:Y:S01]  /*33f0*/  ISETP.GE.AND P0, PT, R18.reuse, R105.reuse, PT ;  /* 0x000000691200720c */ /* 0x0c0fe20003f06270 */
[----:B------:R-:W-:Y:S01]  /*3400*/  FMUL.FTZ R13, R63, UR4 ;  /* 0x000000043f0d7c20 */ /* 0x000fe20008410000 */
[----:B------:R-:W-:Y:S01]  /*3410*/  ISETP.GE.AND P6, PT, R18, R104, PT ;  /* 0x000000681200720c */ /* 0x000fe20003fc6270 */
[----:B------:R-:W-:Y:S01]  /*3420*/  MUFU.TANH R19, R19 ;  /* 0x0000001300137308 */ /* 0x000fe20000002400 */
[C-C-:B------:R-:W-:Y:S01]  /*3430*/  LOP3.LUT R12, R3.reuse, 0x9, R100.reuse, 0xfe, !PT ;  /* 0x00000009030c7812 */ /* 0x140fe200078efe64 */
[C---:B------:R-:W-:Y:S01]  /*3440*/  HMMA.16816.F32.BF16 R48, R8.reuse, R14, R48 ;  /* 0x0000000e0830723c */ /* 0x040fe20000041830 */
[--C-:B------:R-:W-:Y:S01]  /*3450*/  LOP3.LUT R14, R3, 0x8, R100.reuse, 0xfe, !PT ;  /* 0x00000008030e7812 */ /* 0x100fe200078efe64 */
[----:B------:R-:W-:Y:S01]  /*3460*/  FMUL.FTZ R41, R41, UR4 ;  /* 0x0000000429297c20 */ /* 0x000fe20008410000 */
[----:B------:R-:W-:Y:S01]  /*3470*/  I2FP.F32.S32 R18, R18 ;  /* 0x0000001200127245 */ /* 0x000fe20000201400 */
[----:B------:R-:W-:Y:S01]  /*3480*/  FMUL.FTZ R21, R56, UR4 ;  /* 0x0000000438157c20 */ /* 0x000fe20008410000 */
[-C--:B------:R-:W-:Y:S01]  /*3490*/  ISETP.GE.AND P3, PT, R14, R105.reuse, PT ;  /* 0x000000690e00720c */ /* 0x080fe20003f66270 */
[----:B------:R-:W-:Y:S01]  /*34a0*/  FMUL.FTZ R15, R57, UR4 ;  /* 0x00000004390f7c20 */ /* 0x000fe20008410000 */
[----:B------:R-:W-:Y:S01]  /*34b0*/  FSEL R16, R16, -INF , !P2 ;  /* 0xff80000010107808 */ /* 0x000fe20005000000 */
[----:B------:R-:W-:Y:S01]  /*34c0*/  HMMA.16816.F32.BF16 R44, R8, R32, R44 ;  /* 0x00000020082c723c */ /* 0x000fe2000004182c */
[----:B------:R-:W-:Y:S01]  /*34d0*/  FMUL.FTZ R9, R40, UR4 ;  /* 0x0000000428097c20 */ /* 0x000fe20008410000 */
[----:B------:R-:W-:Y:S01]  /*34e0*/  FMUL.FTZ R11, R42, UR4 ;  /* 0x000000042a0b7c20 */ /* 0x000fe20008410000 */
[--C-:B------:R-:W-:Y:S01]  /*34f0*/  LOP3.LUT R32, R3, 0x38, R100.reuse, 0xfe, !PT ;  /* 0x0000003803207812 */ /* 0x100fe200078efe64 */
[----:B------:R-:W-:Y:S01]  /*3500*/  FFMA.FTZ R69, R0, R18, R69 ;  /* 0x0000001200457223 */ /* 0x000fe20000010045 */
[-C--:B------:R-:W-:Y:S01]  /*3510*/  ISETP.GE.AND P2, PT, R12, R105.reuse, PT ;  /* 0x000000690c00720c */ /* 0x080fe20003f46270 */
[----:B------:R-:W-:Y:S01]  /*3520*/  MUFU.TANH R13, R13 ;  /* 0x0000000d000d7308 */ /* 0x000fe20000002400 */
[CC--:B------:R-:W-:Y:S01]  /*3530*/  ISETP.GE.AND P4, PT, R32.reuse, R105.reuse, PT ;  /* 0x000000692000720c */ /* 0x0c0fe20003f86270 */
[----:B------:R-:W-:Y:S01]  /*3540*/  FMUL.FTZ R59, R59, UR4 ;  /* 0x000000043b3b7c20 */ /* 0x000fe20008410000 */
[----:B------:R-:W-:Y:S01]  /*3550*/  ISETP.GE.AND P1, PT, R32, R104, PT ;  /* 0x000000682000720c */ /* 0x000fe20003f26270 */
[----:B------:R-:W-:Y:S01]  /*3560*/  FMUL.FTZ R53, R53, UR4 ;  /* 0x0000000435357c20 */ /* 0x000fe20008410000 */
[----:B------:R-:W-:Y:S01]  /*3570*/  I2FP.F32.S32 R32, R32 ;  /* 0x0000002000207245 */ /* 0x000fe20000201400 */
[----:B------:R-:W-:Y:S01]  /*3580*/  FMUL.FTZ R55, R55, UR4 ;  /* 0x0000000437377c20 */ /* 0x000fe20008410000 */
[----:B---3--:R-:W-:Y:S01]  /*3590*/  FFMA.FTZ R18, R0, R18, R37 ;  /* 0x0000001200127223 */ /* 0x008fe20000010025 */
[----:B------:R-:W1:Y:S01]  /*35a0*/  MUFU.TANH R9, R9 ;  /* 0x0000000900097308 */ /* 0x000e620000002400 */
[----:B------:R-:W-:Y:S01]  /*35b0*/  FMUL.FTZ R52, R52, UR4 ;  /* 0x0000000434347c20 */ /* 0x000fe20008410000 */
[--C-:B------:R-:W-:Y:S01]  /*35c0*/  LOP3.LUT R8, R3, 0x11, R100.reuse, 0xfe, !PT ;  /* 0x0000001103087812 */ /* 0x100fe200078efe64 */
[----:B------:R-:W-:Y:S01]  /*35d0*/  FMUL.FTZ R29, R58, UR4 ;  /* 0x000000043a1d7c20 */ /* 0x000fe20008410000 */
[----:B------:R-:W-:Y:S01]  /*35e0*/  FSEL R18, R18, -INF , !P6 ;  /* 0xff80000012127808 */ /* 0x000fe20007000000 */
[----:B------:R-:W-:Y:S01]  /*35f0*/  FMUL.FTZ R54, R54, UR4 ;  /* 0x0000000436367c20 */ /* 0x000fe20008410000 */
[-C--:B------:R-:W-:Y:S01]  /*3600*/  ISETP.GE.AND P6, PT, R8, R105.reuse, PT ;  /* 0x000000690800720c */ /* 0x080fe20003fc6270 */
[----:B------:R-:W-:Y:S01]  /*3610*/  FMUL.FTZ R51, R51, UR4 ;  /* 0x0000000433337c20 */ /* 0x000fe20008410000 */
[----:B------:R-:W2:Y:S01]  /*3620*/  MUFU.TANH R11, R11 ;  /* 0x0000000b000b7308 */ /* 0x000ea20000002400 */
[--C-:B------:R-:W-:Y:S01]  /*3630*/  LOP3.LUT R4, R3, 0x19, R100.reuse, 0xfe, !PT ;  /* 0x0000001903047812 */ /* 0x100fe200078efe64 */
[----:B------:R-:W-:Y:S01]  /*3640*/  FMUL.FTZ R49, R49, UR4 ;  /* 0x0000000431317c20 */ /* 0x000fe20008410000 */
[C-C-:B----4-:R-:W-:Y:S01]  /*3650*/  LOP3.LUT R24, R3.reuse, 0x20, R100.reuse, 0xfe, !PT ;  /* 0x0000002003187812 */ /* 0x150fe200078efe64 */
[----:B------:R-:W-:Y:S01]  /*3660*/  FMUL.FTZ R48, R48, UR4 ;  /* 0x0000000430307c20 */ /* 0x000fe20008410000 */
[----:B------:R-:W-:Y:S01]  /*3670*/  LOP3.LUT R22, R3, 0x21, R100, 0xfe, !PT ;  /* 0x0000002103167812 */ /* 0x000fe200078efe64 */
[----:B------:R-:W-:Y:S01]  /*3680*/  FMUL.FTZ R50, R50, UR4 ;  /* 0x0000000432327c20 */ /* 0x000fe20008410000 */
[----:B------:R-:W-:Y:S01]  /*3690*/  FMUL.FTZ R45, R45, UR4 ;  /* 0x000000042d2d7c20 */ /* 0x000fe20008410000 */
[----:B------:R-:W3:Y:S01]  /*36a0*/  MUFU.TANH R21, R21 ;  /* 0x0000001500157308 */ /* 0x000ee20000002400 */
[----:B-1----:R-:W-:Y:S01]  /*36b0*/  FFMA.FTZ R111, R0, R32, R9 ;  /* 0x00000020006f7223 */ /* 0x002fe20000010009 */
[----:B------:R-:W-:Y:S01]  /*36c0*/  FSEL R9, R65, -INF , !P5 ;  /* 0xff80000041097808 */ /* 0x000fe20006800000 */
[----:B------:R-:W-:Y:S01]  /*36d0*/  FMUL.FTZ R47, R47, UR4 ;  /* 0x000000042f2f7c20 */ /* 0x000fe20008410000 */
[----:B------:R-:W-:Y:S01]  /*36e0*/  ISETP.GE.AND P5, PT, R14, R104, PT ;  /* 0x000000680e00720c */ /* 0x000fe20003fa6270 */
[----:B------:R-:W-:Y:S01]  /*36f0*/  FMUL.FTZ R43, R43, UR4 ;  /* 0x000000042b2b7c20 */ /* 0x000fe20008410000 */
[----:B------:R-:W-:Y:S01]  /*3700*/  FSEL R111, R111, -INF , !P4 ;  /* 0xff8000006f6f7808 */ /* 0x000fe20006000000 */
[----:B------:R-:W-:Y:S01]  /*3710*/  FMUL.FTZ R44, R44, UR4 ;  /* 0x000000042c2c7c20 */ /* 0x000fe20008410000 */
[----:B------:R-:W-:Y:S01]  /*3720*/  I2FP.F32.S32 R14, R14 ;  /* 0x0000000e000e7245 */ /* 0x000fe20000201400 */
[----:B--2---:R-:W-:Y:S01]  /*3730*/  FFMA.FTZ R32, R0, R32, R11 ;  /* 0x0000002000207223 */ /* 0x004fe2000001000b */
[----:B------:R-:W-:Y:S01]  /*3740*/  ISETP.GE.AND P4, PT, R12, R104, PT ;  /* 0x000000680c00720c */ /* 0x000fe20003f86270 */
[----:B------:R-:W1:Y:S01]  /*3750*/  MUFU.TANH R15, R15 ;  /* 0x0000000f000f7308 */ /* 0x000e620000002400 */
[----:B------:R-:W-:Y:S01]  /*3760*/  I2FP.F32.S32 R12, R12 ;  /* 0x0000000c000c7245 */ /* 0x000fe20000201400 */
[-C--:B------:R-:W-:Y:S01]  /*3770*/  FFMA.FTZ R11, R0, R14.reuse, R39 ;  /* 0x0000000e000b7223 */ /* 0x080fe20000010027 */
[----:B------:R-:W-:Y:S01]  /*3780*/  FSEL R32, R32, -INF , !P1 ;  /* 0xff80000020207808 */ /* 0x000fe20004800000 */
[----:B------:R-:W-:Y:S01]  /*3790*/  FFMA.FTZ R14, R0, R14, R25 ;  /* 0x0000000e000e7223 */ /* 0x000fe20000010019 */
[----:B------:R-:W-:Y:S01]  /*37a0*/  ISETP.GE.AND P1, PT, R2, R105, PT ;  /* 0x000000690200720c */ /* 0x000fe20003f26270 */
[----:B------:R-:W-:Y:S01]  /*37b0*/  FFMA.FTZ R23, R0, R12, R17 ;  /* 0x0000000c00177223 */ /* 0x000fe20000010011 */
[----:B------:R-:W-:Y:S01]  /*37c0*/  FSEL R17, R69, -INF , !P0 ;  /* 0xff80000045117808 */ /* 0x000fe20004000000 */
[----:B------:R-:W2:Y:S01]  /*37d0*/  MUFU.TANH R59, R59 ;  /* 0x0000003b003b7308 */ /* 0x000ea20000002400 */
[----:B------:R-:W-:Y:S01]  /*37e0*/  ISETP.GE.AND P0, PT, R2, R104, PT ;  /* 0x000000680200720c */ /* 0x000fe20003f06270 */
[----:B------:R-:W-:Y:S01]  /*37f0*/  FFMA.FTZ R12, R0, R12, R27 ;  /* 0x0000000c000c7223 */ /* 0x000fe2000001001b */
[----:B------:R-:W-:Y:S01]  /*3800*/  I2FP.F32.S32 R2, R2 ;  /* 0x0000000200027245 */ /* 0x000fe20000201400 */
[----:B------:R-:W-:Y:S01]  /*3810*/  FMUL.FTZ R46, R46, UR4 ;  /* 0x000000042e2e7c20 */ /* 0x000fe20008410000 */
[----:B------:R-:W-:-:S02]  /*3820*/  FSEL R11, R11, -INF , !P3 ;  /* 0xff8000000b0b7808 */ /* 0x000fc40005800000 */
[----:B------:R-:W-:Y:S01]  /*3830*/  ISETP.GE.AND P3, PT, R8, R104, PT ;  /* 0x000000680800720c */ /* 0x000fe20003f66270 */
[----:B------:R-:W4:Y:S01]  /*3840*/  MUFU.TANH R31, R52 ;  /* 0x00000034001f7308 */ /* 0x000f220000002400 */
[----:B------:R-:W-:Y:S01]  /*3850*/  I2FP.F32.S32 R8, R8 ;  /* 0x0000000800087245 */ /* 0x000fe20000201400 */
[CC--:B------:R-:W-:Y:S01]  /*3860*/  FFMA.FTZ R7, R0.reuse, R2.reuse, R7 ;  /* 0x0000000200077223 */ /* 0x0c0fe20000010007 */
[----:B------:R-:W-:Y:S01]  /*3870*/  FFMA.FTZ R5, R0, R2, R5 ;  /* 0x0000000200057223 */ /* 0x000fe20000010005 */
[----:B------:R-:W-:Y:S02]  /*3880*/  FSEL R14, R14, -INF , !P5 ;  /* 0xff8000000e0e7808 */ /* 0x000fe40006800000 */
[-C--:B------:R-:W-:Y:S01]  /*3890*/  FFMA.FTZ R2, R0, R8.reuse, R19 ;  /* 0x0000000800027223 */ /* 0x080fe20000010013 */
[----:B------:R-:W-:Y:S01]  /*38a0*/  FSEL R23, R23, -INF , !P2 ;  /* 0xff80000017177808 */ /* 0x000fe20005000000 */
[----:B------:R-:W5:Y:S01]  /*38b0*/  MUFU.TANH R53, R53 ;  /* 0x0000003500357308 */ /* 0x000f620000002400 */
[----:B------:R-:W-:Y:S01]  /*38c0*/  ISETP.GE.AND P5, PT, R6, R105, PT ;  /* 0x000000690600720c */ /* 0x000fe20003fa6270 */
[----:B------:R-:W-:Y:S01]  /*38d0*/  FFMA.FTZ R8, R0, R8, R13 ;  /* 0x0000000800087223 */ /* 0x000fe2000001000d */
[----:B------:R-:W-:-:S02]  /*38e0*/  ISETP.GE.AND P2, PT, R6, R104, PT ;  /* 0x000000680600720c */ /* 0x000fc40003f46270 */
[----:B------:R-:W-:Y:S02]  /*38f0*/  FSEL R12, R12, -INF , !P4 ;  /* 0xff8000000c0c7808 */ /* 0x000fe40006000000 */
[----:B------:R-:W-:Y:S01]  /*3900*/  FSEL R19, R7, -INF , !P1 ;  /* 0xff80000007137808 */ /* 0x000fe20004800000 */
[----:B------:R-:W5:Y:S01]  /*3910*/  MUFU.TANH R55, R55 ;  /* 0x0000003700377308 */ /* 0x000f620000002400 */
[----:B------:R-:W-:Y:S02]  /*3920*/  I2FP.F32.S32 R6, R6 ;  /* 0x0000000600067245 */ /* 0x000fe40000201400 */
[C---:B------:R-:W-:Y:S02]  /*3930*/  ISETP.GE.AND P4, PT, R4.reuse, R105, PT ;  /* 0x000000690400720c */ /* 0x040fe40003f86270 */
[----:B------:R-:W-:Y:S01]  /*3940*/  ISETP.GE.AND P1, PT, R4, R104, PT ;  /* 0x000000680400720c */ /* 0x000fe20003f26270 */
[----:B---3--:R-:W-:Y:S01]  /*3950*/  FFMA.FTZ R7, R0, R6, R21 ;  /* 0x0000000600077223 */ /* 0x008fe20000010015 */
[----:B------:R-:W-:Y:S01]  /*3960*/  I2FP.F32.S32 R4, R4 ;  /* 0x0000000400047245 */ /* 0x000fe20000201400 */
[----:B------:R-:W3:Y:S01]  /*3970*/  MUFU.TANH R29, R29 ;  /* 0x0000001d001d7308 */ /* 0x000ee20000002400 */
[----:B------:R-:W-:-:S02]  /*3980*/  FSEL R10, R5, -INF , !P0 ;  /* 0xff800000050a7808 */ /* 0x000fc40004000000 */
[----:B------:R-:W-:Y:S01]  /*3990*/  FSEL R13, R2, -INF , !P6 ;  /* 0xff800000020d7808 */ /* 0x000fe20007000000 */
[C---:B-1----:R-:W-:Y:S01]  /*39a0*/  FFMA.FTZ R21, R0.reuse, R4, R15 ;  /* 0x0000000400157223 */ /* 0x042fe2000001000f */
[----:B------:R-:W-:Y:S01]  /*39b0*/  I2FP.F32.S32 R5, R24 ;  /* 0x0000001800057245 */ /* 0x000fe20000201400 */
[----:B--2---:R-:W-:Y:S01]  /*39c0*/  FFMA.FTZ R4, R0, R4, R59 ;  /* 0x0000000400047223 */ /* 0x004fe2000001003b */
[----:B------:R-:W-:Y:S01]  /*39d0*/  I2FP.F32.S32 R2, R22 ;  /* 0x0000001600027245 */ /* 0x000fe20000201400 */
[----:B------:R-:W1:Y:S01]  /*39e0*/  MUFU.TANH R33, R54 ;  /* 0x0000003600217308 */ /* 0x000e620000002400 */
[----:B------:R-:W-:Y:S01]  /*39f0*/  ISETP.GE.AND P0, PT, R24, R105, PT ;  /* 0x000000691800720c */ /* 0x000fe20003f06270 */
[----:B----4-:R-:W-:Y:S01]  /*3a00*/  FFMA.FTZ R31, R0, R5, R31 ;  /* 0x00000005001f7223 */ /* 0x010fe2000001001f */
[----:B------:R-:W-:Y:S01]  /*3a10*/  FSEL R8, R8, -INF , !P3 ;  /* 0xff80000008087808 */ /* 0x000fe20005800000 */
[CC--:B-----5:R-:W-:Y:S01]  /*3a20*/  FFMA.FTZ R53, R0.reuse, R2.reuse, R53 ;  /* 0x0000000200357223 */ /* 0x0e0fe20000010035 */
[----:B------:R-:W-:Y:S01]  /*3a30*/  FFMA.FTZ R55, R0, R2, R55 ;  /* 0x0000000200377223 */ /* 0x000fe20000010037 */
[----:B------:R-:W-:-:S02]  /*3a40*/  LOP3.LUT R2, R3, 0x29, R100, 0xfe, !PT ;  /* 0x0000002903027812 */ /* 0x000fc400078efe64 */
[----:B------:R-:W2:Y:S01]  /*3a50*/  MUFU.TANH R51, R51 ;  /* 0x0000003300337308 */ /* 0x000ea20000002400 */
[----:B---3--:R-:W-:Y:S01]  /*3a60*/  FFMA.FTZ R6, R0, R6, R29 ;  /* 0x0000000600067223 */ /* 0x008fe2000001001d */
[----:B------:R-:W-:Y:S02]  /*3a70*/  FSEL R7, R7, -INF , !P5 ;  /* 0xff80000007077808 */ /* 0x000fe40006800000 */
[C---:B------:R-:W-:Y:S02]  /*3a80*/  ISETP.GE.AND P3, PT, R22.reuse, R105, PT ;  /* 0x000000691600720c */ /* 0x040fe40003f66270 */
[----:B------:R-:W-:Y:S02]  /*3a90*/  ISETP.GE.AND P5, PT, R22, R104, PT ;  /* 0x000000681600720c */ /* 0x000fe40003fa6270 */
[----:B------:R-:W-:Y:S01]  /*3aa0*/  MUFU.TANH R25, R48 ;  /* 0x0000003000197308 */ /* 0x000fe20000002400 */
[----:B------:R-:W-:Y:S01]  /*3ab0*/  FSEL R4, R4, -INF , !P1 ;  /* 0xff80000004047808 */ /* 0x000fe20004800000 */
[----:B-1----:R-:W-:Y:S01]  /*3ac0*/  FFMA.FTZ R33, R0, R5, R33 ;  /* 0x0000000500217223 */ /* 0x002fe20000010021 */
[----:B------:R-:W-:-:S02]  /*3ad0*/  FSEL R139, R31, -INF , !P0 ;  /* 0xff8000001f8b7808 */ /* 0x000fc40004000000 */
[----:B------:R-:W-:Y:S02]  /*3ae0*/  LOP3.LUT R22, R3, 0x28, R100, 0xfe, !PT ;  /* 0x0000002803167812 */ /* 0x000fe400078efe64 */
[CC--:B------:R-:W-:Y:S01]  /*3af0*/  ISETP.GE.AND P1, PT, R2.reuse, R105.reuse, PT ;  /* 0x000000690200720c */ /* 0x0c0fe20003f26270 */
[----:B------:R-:W1:Y:S01]  /*3b00*/  MUFU.TANH R49, R49 ;  /* 0x0000003100317308 */ /* 0x000e620000002400 */
[----:B------:R-:W-:Y:S02]  /*3b10*/  ISETP.GE.AND P0, PT, R2, R104, PT ;  /* 0x000000680200720c */ /* 0x000fe40003f06270 */
[----:B------:R-:W-:Y:S02]  /*3b20*/  I2FP.F32.S32 R2, R2 ;  /* 0x0000000200027245 */ /* 0x000fe40000201400 */
[----:B------:R-:W-:Y:S02]  /*3b30*/  FSEL R6, R6, -INF , !P2 ;  /* 0xff80000006067808 */ /* 0x000fe40005000000 */
[----:B------:R-:W-:Y:S01]  /*3b40*/  FSEL R5, R21, -INF , !P4 ;  /* 0xff80000015057808 */ /* 0x000fe20006000000 */
[----:B------:R-:W3:Y:S01]  /*3b50*/  MUFU.TANH R27, R50 ;  /* 0x00000032001b7308 */ /* 0x000ee20000002400 */
[----:B------:R-:W-:Y:S01]  /*3b60*/  ISETP.GE.AND P2, PT, R22, R105, PT ;  /* 0x000000691600720c */ /* 0x000fe20003f46270 */
[----:B--2---:R-:W-:Y:S01]  /*3b70*/  FFMA.FTZ R51, R0, R2, R51 ;  /* 0x0000000200337223 */ /* 0x004fe20000010033 */
[----:B------:R-:W-:-:S02]  /*3b80*/  ISETP.GE.AND P4, PT, R22, R104, PT ;  /* 0x000000681600720c */ /* 0x000fc40003f86270 */
[----:B------:R-:W-:Y:S02]  /*3b90*/  I2FP.F32.S32 R22, R22 ;  /* 0x0000001600167245 */ /* 0x000fe40000201400 */
[----:B------:R-:W-:Y:S01]  /*3ba0*/  ISETP.GE.AND P6, PT, R24, R104, PT ;  /* 0x000000681800720c */ /* 0x000fe20003fc6270 */
[----:B------:R-:W2:Y:S01]  /*3bb0*/  MUFU.TANH R15, R44 ;  /* 0x0000002c000f7308 */ /* 0x000ea20000002400 */
[C---:B-1----:R-:W-:Y:S01]  /*3bc0*/  FFMA.FTZ R49, R0.reuse, R2, R49 ;  /* 0x0000000200317223 */ /* 0x042fe20000010031 */
[CC--:B------:R-:W-:Y:S01]  /*3bd0*/  FFMA.FTZ R25, R0.reuse, R22.reuse, R25 ;  /* 0x0000001600197223 */ /* 0x0c0fe20000010019 */
[----:B------:R-:W-:Y:S02]  /*3be0*/  FSEL R118, R51, -INF , !P0 ;  /* 0xff80000033767808 */ /* 0x000fe40004000000 */
[C-C-:B------:R-:W-:Y:S02]  /*3bf0*/  LOP3.LUT R24, R3.reuse, 0x30, R100.reuse, 0xfe, !PT ;  /* 0x0000003003187812 */ /* 0x140fe400078efe64 */
[C-C-:B------:R-:W-:Y:S01]  /*3c00*/  LOP3.LUT R2, R3.reuse, 0x39, R100.reuse, 0xfe, !PT ;  /* 0x0000003903027812 */ /* 0x140fe200078efe64 */
[----:B------:R-:W-:Y:S01]  /*3c10*/  MUFU.TANH R45, R45 ;  /* 0x0000002d002d7308 */ /* 0x000fe20000002400 */
[----:B---3--:R-:W-:Y:S01]  /*3c20*/  FFMA.FTZ R27, R0, R22, R27 ;  /* 0x00000016001b7223 */ /* 0x008fe2000001001b */
[----:B------:R-:W-:-:S02]  /*3c30*/  LOP3.LUT R22, R3, 0x31, R100, 0xfe, !PT ;  /* 0x0000003103167812 */ /* 0x000fc400078efe64 */
[----:B------:R-:W-:Y:S02]  /*3c40*/  ISETP.GT.AND P0, PT, R20, R125, PT ;  /* 0x0000007d1400720c */ /* 0x000fe40003f04270 */
[----:B------:R-:W-:Y:S02]  /*3c50*/  FSEL R140, R33, -INF , !P6 ;  /* 0xff800000218c7808 */ /* 0x000fe40007000000 */
[----:B------:R-:W1:Y:S01]  /*3c60*/  MUFU.TANH R21, R46 ;  /* 0x0000002e00157308 */ /* 0x000e620000002400 */
[----:B------:R-:W-:Y:S02]  /*3c70*/  FSEL R107, R53, -INF , !P3 ;  /* 0xff800000356b7808 */ /* 0x000fe40005800000 */
[----:B------:R-:W-:Y:S02]  /*3c80*/  FSEL R138, R55, -INF , !P5 ;  /* 0xff800000378a7808 */ /* 0x000fe40006800000 */
[----:B------:R-:W-:Y:S02]  /*3c90*/  FSEL R137, R25, -INF , !P2 ;  /* 0xff80000019897808 */ /* 0x000fe40005000000 */
[----:B------:R-:W-:Y:S01]  /*3ca0*/  FSEL R136, R27, -INF , !P4 ;  /* 0xff8000001b887808 */ /* 0x000fe20006000000 */
[----:B------:R-:W3:Y:S01]  /*3cb0*/  MUFU.TANH R47, R47 ;  /* 0x0000002f002f7308 */ /* 0x000ee20000002400 */
[----:B------:R-:W-:-:S02]  /*3cc0*/  FSEL R123, R49, -INF , !P1 ;  /* 0xff800000317b7808 */ /* 0x000fc40004800000 */
[CC--:B------:R-:W-:Y:S01]  /*3cd0*/  ISETP.GE.AND P6, PT, R24.reuse, R105.reuse, PT ;  /* 0x000000691800720c */ /* 0x0c0fe20003fc6270 */
[----:B------:R-:W-:Y:S01]  /*3ce0*/  BAR.SYNC.DEFER_BLOCKING 0x0 ;  /* 0x0000000000007b1d */ /* 0x000fe20000010000 */
[-C--:B------:R-:W-:Y:S02]  /*3cf0*/  ISETP.GE.AND P3, PT, R24, R104.reuse, PT ;  /* 0x000000681800720c */ /* 0x080fe40003f66270 */
[CC--:B------:R-:W-:Y:S02]  /*3d00*/  ISETP.GE.AND P5, PT, R22.reuse, R105.reuse, PT ;  /* 0x000000691600720c */ /* 0x0c0fe40003fa6270 */
[-C--:B------:R-:W-:Y:S01]  /*3d10*/  ISETP.GE.AND P2, PT, R22, R104.reuse, PT ;  /* 0x000000681600720c */ /* 0x080fe20003f46270 */
[----:B------:R-:W4:Y:S01]  /*3d20*/  MUFU.TANH R41, R41 ;  /* 0x0000002900297308 */ /* 0x000f220000002400 */
[C---:B------:R-:W-:Y:S02]  /*3d30*/  ISETP.GE.AND P4, PT, R2.reuse, R105, PT ;  /* 0x000000690200720c */ /* 0x040fe40003f86270 */
[----:B------:R-:W-:-:S02]  /*3d40*/  ISETP.GE.AND P1, PT, R2, R104, PT ;  /* 0x000000680200720c */ /* 0x000fc40003f26270 */
[----:B------:R-:W-:Y:S02]  /*3d50*/  I2FP.F32.S32 R24, R24 ;  /* 0x0000001800187245 */ /* 0x000fe40000201400 */
[----:B------:R-:W-:Y:S01]  /*3d60*/  I2FP.F32.S32 R22, R22 ;  /* 0x0000001600167245 */ /* 0x000fe20000201400 */
[----:B------:R-:W5:Y:S01]  /*3d70*/  MUFU.TANH R43, R43 ;  /* 0x0000002b002b7308 */ /* 0x000f620000002400 */
[----:B------:R-:W-:Y:S01]  /*3d80*/  I2FP.F32.S32 R2, R2 ;  /* 0x0000000200027245 */ /* 0x000fe20000201400 */
[CC--:B--2---:R-:W-:Y:S01]  /*3d90*/  FFMA.FTZ R15, R0.reuse, R24.reuse, R15 ;  /* 0x00000018000f7223 */ /* 0x0c4fe2000001000f */
[C---:B-1----:R-:W-:Y:S01]  /*3da0*/  FFMA.FTZ R21, R0.reuse, R24, R21 ;  /* 0x0000001800157223 */ /* 0x042fe20000010015 */
[CC--:B------:R-:W-:Y:S01]  /*3db0*/  FFMA.FTZ R45, R0.reuse, R22.reuse, R45 ;  /* 0x00000016002d7223 */ /* 0x0c0fe2000001002d */
[C---:B---3--:R-:W-:Y:S02]  /*3dc0*/  FFMA.FTZ R33, R0.reuse, R22, R47 ;  /* 0x0000001600217223 */ /* 0x048fe4000001002f */
[----:B------:R-:W-:Y:S01]  /*3dd0*/  FSEL R113, R15, -INF , !P6 ;  /* 0xff8000000f717808 */ /* 0x000fe20007000000 */
[----:B----4-:R-:W-:Y:S01]  /*3de0*/  FFMA.FTZ R41, R0, R2, R41 ;  /* 0x0000000200297223 */ /* 0x010fe20000010029 */
[----:B------:R-:W-:-:S02]  /*3df0*/  FSEL R34, R21, -INF , !P3 ;  /* 0xff80000015227808 */ /* 0x000fc40005800000 */
[----:B------:R-:W-:Y:S02]  /*3e00*/  FSEL R112, R45, -INF , !P5 ;  /* 0xff8000002d707808 */ /* 0x000fe40006800000 */
[----:B------:R-:W-:Y:S02]  /*3e10*/  FSEL R33, R33, -INF , !P2 ;  /* 0xff80000021217808 */ /* 0x000fe40005000000 */
[----:B------:R-:W-:Y:S01]  /*3e20*/  FSEL R109, R41, -INF , !P4 ;  /* 0xff800000296d7808 */ /* 0x000fe20006000000 */
[----:B-----5:R-:W-:-:S05]  /*3e30*/  FFMA.FTZ R31, R0, R2, R43 ;  /* 0x00000002001f7223 */ /* 0x020fca000001002b */
        /* <DEDUP_REMOVED lines=13> */
.L_x_4977:
        /* <DEDUP_REMOVED lines=59> */
.L_x_4978:
        /* <DEDUP_REMOVED lines=39> */
.L_x_4976:
        /* <DEDUP_REMOVED lines=18> */
[----:B------:R-:W2:Y:S03]  /*4650*/  SHFL.BFLY PT, R2, R15, 0x2, 0x1f ;  /* 0x0c401f000f027f89 */ /* 0x000ea600000e0000 */
[----:B------:R-:W-:-:S05]  /*4660*/  LEA R120, R106, UR5, 0x1 ;  /* 0x000000056a787c11 */ /* 0x000fca000f8e08ff */
[----:B------:R-:W-:Y:S04]  /*4670*/  LDSM.16.MT88.4 R60, [R120+0x7000] ;  /* 0x00700000783c783b */ /* 0x000fe80000004200 */
[----:B------:R-:W-:Y:S04]  /*4680*/  LDSM.16.MT88.4 R40, [R120+0x8000] ;  /* 0x008000007828783b */ /* 0x000fe80000004200 */
[----:B------:R-:W-:Y:S04]  /*4690*/  LDSM.16.MT88.4 R76, [R120+0x6000] ;  /* 0x00600000784c783b */ /* 0x000fe80000004200 */
[----:B------:R-:W-:Y:S01]  /*46a0*/  LDSM.16.MT88.4 R24, [R120+0x6400] ;  /* 0x006400007818783b */ /* 0x000fe20000004200 */
[----:B--2---:R-:W-:-:S03]  /*46b0*/  FMNMX.FTZ R2, R15, R2, !PT ;  /* 0x000000020f027209 */ /* 0x004fc60007810000 */
[----:B------:R-:W2:Y:S04]  /*46c0*/  SHFL.BFLY PT, R15, R22, 0x2, 0x1f ;  /* 0x0c401f00160f7f89 */ /* 0x000ea800000e0000 */
[----:B------:R-:W3:Y:S01]  /*46d0*/  SHFL.BFLY PT, R3, R2, 0x1, 0x1f ;  /* 0x0c201f0002037f89 */ /* 0x000ee200000e0000 */
[----:B--2---:R-:W-:Y:S02]  /*46e0*/  FMNMX.FTZ R15, R22, R15, !PT ;  /* 0x0000000f160f7209 */ /* 0x004fe40007810000 */
[----:B------:R-:W-:Y:S02]  /*46f0*/  IADD3 R22, PT, PT, R96, R120, RZ ;  /* 0x0000007860167210 */ /* 0x000fe40007ffe0ff */
[----:B---3--:R-:W-:Y:S02]  /*4700*/  FMNMX.FTZ R3, R2, R3, !PT ;  /* 0x0000000302037209 */ /* 0x008fe40007810000 */
[----:B------:R-:W2:Y:S02]  /*4710*/  SHFL.BFLY PT, R2, R15, 0x1, 0x1f ;  /* 0x0c201f000f027f89 */ /* 0x000ea400000e0000 */
[C---:B------:R-:W-:Y:S01]  /*4720*/  FSETP.NEU.FTZ.AND P0, PT, R3.reuse, -INF , PT ;  /* 0xff8000000300780b */ /* 0x040fe20003f1d000 */
[----:B-1----:R-:W-:Y:S01]  /*4730*/  FMUL.FTZ R116, R3, UR6 ;  /* 0x0000000603747c20 */ /* 0x002fe20008410000 */
[----:B------:R-:W1:Y:S04]  /*4740*/  LDSM.16.MT88.4 R68, [R22+0x6000] ;  /* 0x006000001644783b */ /* 0x000e680000004200 */
[----:B------:R-:W-:Y:S01]  /*4750*/  FSEL R116, R116, RZ, P0 ;  /* 0x000000ff74747208 */ /* 0x000fe20000000000 */
[----:B------:R-:W-:Y:S04]  /*4760*/  LDSM.16.MT88.4 R52, [R22+0x7400] ;  /* 0x007400001634783b */ /* 0x000fe80000004200 */
        /* <DEDUP_REMOVED lines=30> */
[----:B------:R-:W-:Y:S01]  /*4950*/  LDSM.16.MT88.4 R8, [R120+0x7400] ;  /* 0x007400007808783b */ /* 0x000fe20000004200 */
[--C-:B------:R-:W-:Y:S01]  /*4960*/  FFMA.FTZ R21, R4, UR6, -R35.reuse ;  /* 0x0000000604157c23 */ /* 0x100fe20008010823 */
[----:B--2---:R-:W-:Y:S01]  /*4970*/  F2FP.BF16.F32.PACK_AB R48, R119, R142 ;  /* 0x0000008e7730723e */ /* 0x004fe200000010ff */
[----:B------:R-:W-:Y:S01]  /*4980*/  FFMA.FTZ R140, R140, UR6, -R35 ;  /* 0x000000068c8c7c23 */ /* 0x000fe20008010823 */
[----:B------:R2:W-:Y:S01]  /*4990*/  MUFU.EX2 R98, R16 ;  /* 0x0000001000627308 */ /* 0x0005e20000000800 */
[----:B------:R-:W4:Y:S01]  /*49a0*/  LDSM.16.MT88.4 R12, [R22+0x7000] ;  /* 0x00700000160c783b */ /* 0x000f220000004200 */
[----:B------:R-:W-:Y:S01]  /*49b0*/  FADD.FTZ R142, R142, R119 ;  /* 0x000000778e8e7221 */ /* 0x000fe20000010000 */
[--C-:B------:R-:W-:Y:S01]  /*49c0*/  FFMA.FTZ R34, R34, UR6, -R35.reuse ;  /* 0x0000000622227c23 */ /* 0x100fe20008010823 */
[--C-:B------:R-:W-:Y:S01]  /*49d0*/  FFMA.FTZ R33, R33, UR6, -R35.reuse ;  /* 0x0000000621217c23 */ /* 0x100fe20008010823 */
[--C-:B------:R-:W-:Y:S01]  /*49e0*/  FFMA.FTZ R32, R32, UR6, -R35.reuse ;  /* 0x0000000620207c23 */ /* 0x100fe20008010823 */
[----:B------:R-:W-:-:S02]  /*49f0*/  FFMA.FTZ R141, R31, UR6, -R35 ;  /* 0x000000061f8d7c23 */ /* 0x000fc40008010823 */
[----:B------:R-:W5:Y:S01]  /*4a00*/  MUFU.EX2 R97, R97 ;  /* 0x0000006100617308 */ /* 0x000f620000000800 */
[----:B---3--:R-:W-:-:S07]  /*4a10*/  F2FP.BF16.F32.PACK_AB R50, R114, R117 ;  /* 0x000000757232723e */ /* 0x008fce00000010ff */
[----:B------:R-:W-:Y:S01]  /*4a20*/  MUFU.EX2 R115, R115 ;  /* 0x0000007300737308 */ /* 0x000fe20000000800 */
[----:B--2---:R-:W-:Y:S07]  /*4a30*/  LDSM.16.MT88.4 R16, [R22+0x6400] ;  /* 0x006400001610783b */ /* 0x004fee0000004200 */
[----:B------:R-:W2:Y:S01]  /*4a40*/  MUFU.EX2 R132, R132 ;  /* 0x0000008400847308 */ /* 0x000ea20000000800 */
[----:B-----5:R-:W-:-:S07]  /*4a50*/  F2FP.BF16.F32.PACK_AB R49, R97, R98 ;  /* 0x000000626131723e */ /* 0x020fce00000010ff */
[----:B------:R-:W-:Y:S08]  /*4a60*/  MUFU.EX2 R108, R108 ;  /* 0x0000006c006c7308 */ /* 0x000ff00000000800 */
[----:B------:R-:W3:Y:S01]  /*4a70*/  MUFU.EX2 R99, R99 ;  /* 0x0000006300637308 */ /* 0x000ee20000000800 */
[----:B--2---:R-:W-:-:S07]  /*4a80*/  F2FP.BF16.F32.PACK_AB R51, R132, R115 ;  /* 0x000000738433723e */ /* 0x004fce00000010ff */
[----:B------:R-:W-:Y:S01]  /*4a90*/  MUFU.EX2 R28, R28 ;  /* 0x0000001c001c7308 */ /* 0x000fe20000000800 */
[C---:B------:R-:W-:Y:S07]  /*4aa0*/  HMMA.16816.F32.BF16 R64, R48.reuse, R60, RZ ;  /* 0x0000003c3040723c */ /* 0x040fee00000418ff */
[----:B------:R-:W2:Y:S01]  /*4ab0*/  MUFU.EX2 R23, R23 ;  /* 0x0000001700177308 */ /* 0x000ea20000000800 */
[----:B------:R-:W-:Y:S01]  /*4ac0*/  HMMA.16816.F32.BF16 R60, R48, R62, RZ ;  /* 0x0000003e303c723c */ /* 0x000fe200000418ff */
[----:B---3--:R-:W-:-:S06]  /*4ad0*/  F2FP.BF16.F32.PACK_AB R4, R99, R108 ;  /* 0x0000006c6304723e */ /* 0x008fcc00000010ff */
[----:B------:R-:W-:Y:S01]  /*4ae0*/  MUFU.EX2 R96, R96 ;  /* 0x0000006000607308 */ /* 0x000fe20000000800 */
[C---:B------:R-:W-:Y:S07]  /*4af0*/  HMMA.16816.F32.BF16 R36, R48.reuse, R40, RZ ;  /* 0x000000283024723c */ /* 0x040fee00000418ff */
[----:B------:R-:W3:Y:S01]  /*4b00*/  MUFU.EX2 R29, R29 ;  /* 0x0000001d001d7308 */ /* 0x000ee20000000800 */
[----:B--2---:R-:W-:Y:S01]  /*4b10*/  F2FP.BF16.F32.PACK_AB R6, R23, R28 ;  /* 0x0000001c1706723e */ /* 0x004fe200000010ff */
[C---:B------:R-:W-:Y:S06]  /*4b20*/  HMMA.16816.F32.BF16 R40, R48.reuse, R42, RZ ;  /* 0x0000002a3028723c */ /* 0x040fec00000418ff */
[----:B------:R-:W-:Y:S02]  /*4b30*/  MUFU.EX2 R30, R30 ;  /* 0x0000001e001e7308 */ /* 0x000fe40000000800 */
[C---:B------:R-:W-:Y:S06]  /*4b40*/  HMMA.16816.F32.BF16 R80, R48.reuse, R76, RZ ;  /* 0x0000004c3050723c */ /* 0x040fec00000418ff */
[----:B------:R-:W2:Y:S01]  /*4b50*/  MUFU.EX2 R21, R21 ;  /* 0x0000001500157308 */ /* 0x000ea20000000800 */
[----:B---3--:R-:W-:Y:S01]  /*4b60*/  F2FP.BF16.F32.PACK_AB R5, R29, R96 ;  /* 0x000000601d05723e */ /* 0x008fe200000010ff */
[C---:B-1----:R-:W-:Y:S06]  /*4b70*/  HMMA.16816.F32.BF16 R72, R48.reuse, R68, RZ ;  /* 0x000000443048723c */ /* 0x042fec00000418ff */
[----:B------:R-:W-:Y:S02]  /*4b80*/  MUFU.EX2 R110, R110 ;  /* 0x0000006e006e7308 */ /* 0x000fe40000000800 */
[C---:B----4-:R-:W-:Y:S06]  /*4b90*/  HMMA.16816.F32.BF16 R56, R48.reuse, R12, RZ ;  /* 0x0000000c3038723c */ /* 0x050fec00000418ff */
[----:B------:R-:W-:Y:S01]  /*4ba0*/  MUFU.EX2 R107, R107 ;  /* 0x0000006b006b7308 */ /* 0x000fe20000000800 */
[----:B--2---:R-:W-:Y:S01]  /*4bb0*/  F2FP.BF16.F32.PACK_AB R7, R21, R30 ;  /* 0x0000001e1507723e */ /* 0x004fe200000010ff */
        /* <DEDUP_REMOVED lines=9> */
[----:B------:R-:W-:Y:S06]  /*4c50*/  HMMA.16816.F32.BF16 R12, R48, R14, RZ ;  /* 0x0000000e300c723c */ /* 0x000fec00000418ff */
[----:B------:R-:W-:Y:S02]  /*4c60*/  MUFU.EX2 R33, R33 ;  /* 0x0000002100217308 */ /* 0x000fe40000000800 */
[C---:B------:R-:W-:Y:S06]  /*4c70*/  HMMA.16816.F32.BF16 R56, R4.reuse, R52, R56 ;  /* 0x000000340438723c */ /* 0x040fec0000041838 */
        /* <DEDUP_REMOVED lines=9> */
[C---:B-1----:R-:W-:Y:S06]  /*4d10*/  HMMA.16816.F32.BF16 R36, R4.reuse, R8, R36 ;  /* 0x000000080424723c */ /* 0x042fec0000041824 */
[----:B------:R-:W-:Y:S02]  /*4d20*/  MUFU.EX2 R27, R27 ;  /* 0x0000001b001b7308 */ /* 0x000fe40000000800 */
[C---:B------:R-:W-:Y:S01]  /*4d30*/  HMMA.16816.F32.BF16 R40, R4.reuse, R10, R40 ;  /* 0x0000000a0428723c */ /* 0x040fe20000041828 */
[----:B------:R-:W1:Y:S05]  /*4d40*/  LDSM.16.MT88.4 R8, [R22+0x8000] ;  /* 0x008000001608783b */ /* 0x000e6a0000004200 */
[----:B------:R-:W2:Y:S02]  /*4d50*/  MUFU.EX2 R26, R26 ;  /* 0x0000001a001a7308 */ /* 0x000ea40000000800 */
[C---:B------:R-:W-:Y:S06]  /*4d60*/  HMMA.16816.F32.BF16 R72, R4.reuse, R16, R72 ;  /* 0x000000100448723c */ /* 0x040fec0000041848 */
[----:B------:R-:W3:Y:S02]  /*4d70*/  MUFU.EX2 R24, R24 ;  /* 0x0000001800187308 */ /* 0x000ee40000000800 */
[C---:B------:R-:W-:Y:S01]  /*4d80*/  HMMA.16816.F32.BF16 R68, R4.reuse, R18, R68 ;  /* 0x000000120444723c */ /* 0x040fe20000041844 */
[----:B------:R-:W-:Y:S07]  /*4d90*/  LDSM.16.MT88.4 R16, [R120+0x6c00] ;  /* 0x006c00007810783b */ /* 0x000fee0000004200 */
[----:B------:R-:W-:Y:S01]  /*4da0*/  HMMA.16816.F32.BF16 R52, R4, R54, R12 ;  /* 0x000000360434723c */ /* 0x000fe2000004180c */
[----:B------:R-:W-:-:S04]  /*4db0*/  FADD.FTZ R13, R117, R142 ;  /* 0x0000008e750d7221 */ /* 0x000fc80000010000 */
[----:B------:R-:W-:-:S04]  /*4dc0*/  FADD.FTZ R13, R114, R13 ;  /* 0x0000000d720d7221 */ /* 0x000fc80000010000 */
[----:B------:R-:W-:-:S04]  /*4dd0*/  FADD.FTZ R108, R108, R13 ;  /* 0x0000000d6c6c7221 */ /* 0x000fc80000010000 */
[----:B------:R-:W-:Y:S01]  /*4de0*/  FADD.FTZ R99, R99, R108 ;  /* 0x0000006c63637221 */ /* 0x000fe20000010000 */
[----:B-1----:R-:W-:Y:S03]  /*4df0*/  HMMA.16816.F32.BF16 R44, R48, R8, RZ ;  /* 0x00000008302c723c */ /* 0x002fe600000418ff */
[----:B------:R-:W-:-:S04]  /*4e00*/  FADD.FTZ R28, R28, R99 ;  /* 0x000000631c1c7221 */ /* 0x000fc80000010000 */
[----:B------:R-:W-:Y:S01]  /*4e10*/  FADD.FTZ R23, R23, R28 ;  /* 0x0000001c17177221 */ /* 0x000fe20000010000 */
[----:B------:R-:W-:Y:S01]  /*4e20*/  HMMA.16816.F32.BF16 R48, R48, R10, RZ ;  /* 0x0000000a3030723c */ /* 0x000fe200000418ff */
[----:B------:R-:W1:Y:S11]  /*4e30*/  LDSM.16.MT88.4 R8, [R22+0x8400] ;  /* 0x008400001608783b */ /* 0x000e760000004200 */
[C---:B-1----:R-:W-:Y:S08]  /*4e40*/  HMMA.16816.F32.BF16 R44, R4.reuse, R8, R44 ;  /* 0x00000008042c723c */ /* 0x042ff0000004182c */
[----:B------:R-:W-:Y:S01]  /*4e50*/  HMMA.16816.F32.BF16 R48, R4, R10, R48 ;  /* 0x0000000a0430723c */ /* 0x000fe20000041830 */
[----:B------:R-:W1:Y:S01]  /*4e60*/  LDSM.16.MT88.4 R8, [R120+0x6800] ;  /* 0x006800007808783b */ /* 0x000e620000004200 */
[----:B------:R-:W-:Y:S01]  /*4e70*/  FADD.FTZ R4, R98, R97 ;  /* 0x0000006162047221 */ /* 0x000fe20000010000 */
[----:B------:R-:W-:Y:S01]  /*4e80*/  FFMA.FTZ R97, R138, UR6, -R35 ;  /* 0x000000068a617c23 */ /* 0x000fe20008010823 */
[----:B------:R-:W-:Y:S01]  /*4e90*/  MUFU.EX2 R98, R140 ;  /* 0x0000008c00627308 */ /* 0x000fe20000000800 */
[----:B--2---:R-:W-:Y:S01]  /*4ea0*/  F2FP.BF16.F32.PACK_AB R6, R26, R27 ;  /* 0x0000001b1a06723e */ /* 0x004fe200000010ff */
[----:B------:R-:W-:Y:S01]  /*4eb0*/  FADD.FTZ R15, R115, R4 ;  /* 0x00000004730f7221 */ /* 0x000fe20000010000 */
[----:B------:R-:W-:-:S02]  /*4ec0*/  F2FP.BF16.F32.PACK_AB R4, R107, R110 ;  /* 0x0000006e6b04723e */ /* 0x000fc400000010ff */
[----:B---3--:R-:W-:Y:S01]  /*4ed0*/  F2FP.BF16.F32.PACK_AB R7, R24, R25 ;  /* 0x000000191807723e */ /* 0x008fe200000010ff */
[----:B------:R-:W-:Y:S02]  /*4ee0*/  FADD.FTZ R15, R132, R15 ;  /* 0x0000000f840f7221 */ /* 0x000fe40000010000 */
[----:B------:R-:W2:Y:S02]  /*4ef0*/  MUFU.EX2 R97, R97 ;  /* 0x0000006100617308 */ /* 0x000ea40000000800 */
[----:B------:R-:W-:Y:S02]  /*4f00*/  FADD.FTZ R96, R96, R15 ;  /* 0x0000000f60607221 */ /* 0x000fe40000010000 */
[----:B------:R-:W-:Y:S02]  /*4f10*/  LDSM.16.MT88.4 R12, [R22+0x6c00] ;  /* 0x006c0000160c783b */ /* 0x000fe40000004200 */
[----:B------:R-:W-:Y:S02]  /*4f20*/  FADD.FTZ R29, R29, R96 ;  /* 0x000000601d1d7221 */ /* 0x000fe40000010000 */
[----:B------:R-:W3:Y:S02]  /*4f30*/  MUFU.EX2 R140, R109 ;  /* 0x0000006d008c7308 */ /* 0x000ee40000000800 */
[----:B------:R-:W-:-:S04]  /*4f40*/  FADD.FTZ R30, R30, R29 ;  /* 0x0000001d1e1e7221 */ /* 0x000fc80000010000 */
[----:B------:R-:W-:Y:S01]  /*4f50*/  FADD.FTZ R21, R21, R30 ;  /* 0x0000001e15157221 */ /* 0x000fe20000010000 */
[----:B--2---:R-:W-:-:S07]  /*4f60*/  F2FP.BF16.F32.PACK_AB R5, R97, R98 ;  /* 0x000000626105723e */ /* 0x004fce00000010ff */
        /* <DEDUP_REMOVED lines=39> */
[----:B---3--:R-:W-:Y:S02]  /*51e0*/  HMMA.16816.F32.BF16 R56, R4, R16, R56 ;  /* 0x000000100438723c */ /* 0x008fe40000041838 */
[----:B------:R-:W-:-:S04]  /*51f0*/  FADD.FTZ R113, R113, R26 ;  /* 0x0000001a71717221 */ /* 0x000fc80000010000 */
[----:B------:R-:W-:Y:S02]  /*5200*/  FADD.FTZ R112, R112, R113 ;  /* 0x0000007170707221 */ /* 0x000fe40000010000 */
[----:B------:R-:W-:Y:S02]  /*5210*/  HMMA.16816.F32.BF16 R52, R4, R18, R52 ;  /* 0x000000120434723c */ /* 0x000fe40000041834 */
[----:B------:R-:W-:-:S04]  /*5220*/  FADD.FTZ R111, R111, R112 ;  /* 0x000000706f6f7221 */ /* 0x000fc80000010000 */
[----:B------:R-:W-:Y:S02]  /*5230*/  FADD.FTZ R140, R140, R111 ;  /* 0x0000006f8c8c7221 */ /* 0x000fe40000010000 */
        /* <DEDUP_REMOVED lines=8> */
[----:B------:R-:W-:Y:S05]  /*52c0*/  @!P0 BRA `(.L_x_4979) ;  /* 0x0000003000448947 */ /* 0x000fea0003800000 */
        /* <DEDUP_REMOVED lines=64> */
.L_x_4980:
[----:B------:R-:W-:Y:S01]  /*56d0*/  UMOV UR6, URZ ;  /* 0x000000ff00067c82 */ /* 0x000fe20008000000 */
[----:B------:R-:W-:Y:S01]  /*56e0*/  IMAD.SHL.U32 R4, R84, 0x40, RZ ;  /* 0x0000004054047824 */ /* 0x000fe200078e00ff */
[----:B------:R-:W-:-:S05]  /*56f0*/  IADD3 R5, P0, PT, RZ, -UR6, RZ ;  /* 0x80000006ff057c10 */ /* 0x000fca000ff1e0ff */
[----:B------:R-:W-:-:S05]  /*5700*/  IMAD.X R4, RZ, RZ, ~R4, P0 ;  /* 0x000000ffff047224 */ /* 0x000fca00000e0e04 */
[----:B------:R-:W-:-:S04]  /*5710*/  SHF.R.S64 R5, R5, 0x1f, R4 ;  /* 0x0000001f05057819 */ /* 0x000fc80000001004 */
[----:B------:R-:W-:-:S04]  /*5720*/  IADD3 R128, P0, PT, R5, R128, RZ ;  /* 0x0000008005807210 */ /* 0x000fc80007f1e0ff */
[----:B------:R-:W-:-:S09]  /*5730*/  LEA.HI.X.SX32 R129, R4, R129, 0x1, P0 ;  /* 0x0000008104817211 */ /* 0x000fd200000f0eff */
.L_x_4981:
        /* <DEDUP_REMOVED lines=120> */
[----:B------:R-:W2:Y:S01]  /*5ec0*/  LDSM.16.M88.4 R92, [R107+0x5800] ;  /* 0x005800006b5c783b */ /* 0x000ea20000000200 */
[----:B------:R3:W-:Y:S01]  /*5ed0*/  MUFU.TANH R109, R24 ;  /* 0x00000018006d7308 */ /* 0x0007e20000002400 */
[----:B------:R-:W-:Y:S01]  /*5ee0*/  FMUL.FTZ R26, R21, UR4 ;  /* 0x00000004151a7c20 */ /* 0x000fe20008410000 */
[----:B------:R-:W-:Y:S02]  /*5ef0*/  IMAD.SHL.U32 R21, R102, 0x40, RZ ;  /* 0x0000004066157824 */ /* 0x000fe400078e00ff */
[----:B------:R-:W-:Y:S01]  /*5f00*/  FMUL.FTZ R111, R20, UR4 ;  /* 0x00000004146f7c20 */ /* 0x000fe20008410000 */
[----:B------:R-:W-:-:S04]  /*5f10*/  DEPBAR.LE SB0, 0x0 ;  /* 0x000080000000791a */ /* 0x000fc80000000000 */
[----:B------:R-:W-:Y:S01]  /*5f20*/  MUFU.TANH R113, R113 ;  /* 0x0000007100717308 */ /* 0x000fe20000002400 */
[----:B------:R-:W-:Y:S01]  /*5f30*/  FMUL.FTZ R32, R32, UR4 ;  /* 0x0000000420207c20 */ /* 0x000fe20008410000 */
[----:B------:R-:W-:Y:S01]  /*5f40*/  FMUL.FTZ R34, R34, UR4 ;  /* 0x0000000422227c20 */ /* 0x000fe20008410000 */
[----:B------:R-:W-:Y:S01]  /*5f50*/  FMUL.FTZ R33, R33, UR4 ;  /* 0x0000000421217c20 */ /* 0x000fe20008410000 */
[----:B------:R-:W-:-:S04]  /*5f60*/  FMUL.FTZ R35, R35, UR4 ;  /* 0x0000000423237c20 */ /* 0x000fc80008410000 */
[----:B------:R-:W-:Y:S01]  /*5f70*/  MUFU.TANH R25, R25 ;  /* 0x0000001900197308 */ /* 0x000fe20000002400 */
[----:B------:R-:W-:Y:S01]  /*5f80*/  FMUL.FTZ R28, R28, UR4 ;  /* 0x000000041c1c7c20 */ /* 0x000fe20008410000 */
[----:B------:R-:W-:Y:S01]  /*5f90*/  FMUL.FTZ R30, R30, UR4 ;  /* 0x000000041e1e7c20 */ /* 0x000fe20008410000 */
[----:B------:R-:W-:Y:S01]  /*5fa0*/  FMUL.FTZ R29, R29, UR4 ;  /* 0x000000041d1d7c20 */ /* 0x000fe20008410000 */
[----:B------:R-:W-:Y:S01]  /*5fb0*/  FMUL.FTZ R31, R31, UR4 ;  /* 0x000000041f1f7c20 */ /* 0x000fe20008410000 */
[C---:B-1----:R-:W-:Y:S03]  /*5fc0*/  HMMA.16816.F32.BF16 R4, R96.reuse, R86, R4 ;  /* 0x000000566004723c */ /* 0x042fe60000041804 */
[----:B------:R-:W-:Y:S05]  /*5fd0*/  MUFU.TANH R87, R32 ;  /* 0x0000002000577308 */ /* 0x000fea0000002400 */
[C---:B------:R-:W-:Y:S03]  /*5fe0*/  HMMA.16816.F32.BF16 R8, R96.reuse, R84, R8 ;  /* 0x000000546008723c */ /* 0x040fe60000041808 */
[----:B------:R-:W-:Y:S05]  /*5ff0*/  MUFU.TANH R33, R33 ;  /* 0x0000002100217308 */ /* 0x000fea0000002400 */
[----:B--2---:R-:W-:Y:S03]  /*6000*/  HMMA.16816.F32.BF16 R16, R96, R92, R16 ;  /* 0x0000005c6010723c */ /* 0x004fe60000041810 */
[----:B------:R-:W-:Y:S01]  /*6010*/  MUFU.TANH R35, R35 ;  /* 0x0000002300237308 */ /* 0x000fe20000002400 */
[----:B------:R-:W-:-:S02]  /*6020*/  VIADD R92, R102, 0xfffffffe ;  /* 0xfffffffe665c7836 */ /* 0x000fc40000000000 */
[----:B------:R-:W-:Y:S01]  /*6030*/  FMUL.FTZ R103, R4, UR4 ;  /* 0x0000000404677c20 */ /* 0x000fe20008410000 */
[----:B------:R-:W-:Y:S01]  /*6040*/  FMUL.FTZ R115, R6, UR4 ;  /* 0x0000000406737c20 */ /* 0x000fe20008410000 */
[----:B------:R-:W-:Y:S01]  /*6050*/  FMUL.FTZ R5, R5, UR4 ;  /* 0x0000000405057c20 */ /* 0x000fe20008410000 */
[----:B------:R-:W-:Y:S01]  /*6060*/  FMUL.FTZ R7, R7, UR4 ;  /* 0x0000000407077c20 */ /* 0x000fe20008410000 */
[----:B------:R-:W-:Y:S01]  /*6070*/  HMMA.16816.F32.BF16 R12, R96, R94, R12 ;  /* 0x0000005e600c723c */ /* 0x000fe2000004180c */
[----:B------:R-:W1:Y:S01]  /*6080*/  MUFU.TANH R95, R34 ;  /* 0x00000022005f7308 */ /* 0x000e620000002400 */
[----:B------:R-:W-:Y:S01]  /*6090*/  FMUL.FTZ R97, R23, UR4 ;  /* 0x0000000417617c20 */ /* 0x000fe20008410000 */
[----:B------:R-:W-:Y:S01]  /*60a0*/  FMUL.FTZ R99, R22, UR4 ;  /* 0x0000000416637c20 */ /* 0x000fe20008410000 */
[----:B------:R-:W-:Y:S01]  /*60b0*/  FMUL.FTZ R9, R9, UR4 ;  /* 0x0000000409097c20 */ /* 0x000fe20008410000 */
[----:B------:R-:W-:-:S04]  /*60c0*/  FMUL.FTZ R11, R11, UR4 ;  /* 0x000000040b0b7c20 */ /* 0x000fc80008410000 */
[----:B------:R-:W2:Y:S01]  /*60d0*/  MUFU.TANH R103, R103 ;  /* 0x0000006700677308 */ /* 0x000ea20000002400 */
[----:B------:R-:W-:Y:S01]  /*60e0*/  FMUL.FTZ R20, R16, UR4 ;  /* 0x0000000410147c20 */ /* 0x000fe20008410000 */
[----:B------:R-:W-:Y:S01]  /*60f0*/  LOP3.LUT R16, R21, R100, RZ, 0xfc, !PT ;  /* 0x0000006415107212 */ /* 0x000fe200078efcff */
[----:B------:R-:W-:Y:S01]  /*6100*/  FMUL.FTZ R23, R17, UR4 ;  /* 0x0000000411177c20 */ /* 0x000fe20008410000 */
[----:B------:R-:W-:Y:S01]  /*6110*/  FMUL.FTZ R4, R18, UR4 ;  /* 0x0000000412047c20 */ /* 0x000fe20008410000 */
[----:B---3--:R-:W-:-:S03]  /*6120*/  FMUL.FTZ R24, R19, UR4 ;  /* 0x0000000413187c20 */ /* 0x008fc60008410000 */
[----:B------:R-:W3:Y:S01]  /*6130*/  MUFU.TANH R115, R115 ;  /* 0x0000007300737308 */ /* 0x000ee20000002400 */
[C---:B------:R-:W-:Y:S02]  /*6140*/  VIADD R6, R16.reuse, 0xffffff80 ;  /* 0xffffff8010067836 */ /* 0x040fe40000000000 */
[----:B------:R-:W-:Y:S01]  /*6150*/  FMUL.FTZ R17, R15, UR4 ;  /* 0x000000040f117c20 */ /* 0x000fe20008410000 */
[----:B------:R-:W-:Y:S02]  /*6160*/  VIADD R84, R16, 0xffffffb8 ;  /* 0xffffffb810547836 */ /* 0x000fe40000000000 */
[----:B------:R-:W-:Y:S01]  /*6170*/  FMUL.FTZ R22, R13, UR4 ;  /* 0x000000040d167c20 */ /* 0x000fe20008410000 */
[----:B------:R-:W-:Y:S01]  /*6180*/  FMUL.FTZ R15, R8, UR4 ;  /* 0x00000004080f7c20 */ /* 0x000fe20008410000 */
[-C--:B------:R-:W-:Y:S01]  /*6190*/  ISETP.GE.AND P6, PT, R6, R105.reuse, PT ;  /* 0x000000690600720c */ /* 0x080fe20003fc6270 */
[----:B------:R-:W-:Y:S01]  /*61a0*/  FMUL.FTZ R13, R10, UR4 ;  /* 0x000000040a0d7c20 */ /* 0x000fe20008410000 */
[----:B------:R-:W-:Y:S01]  /*61b0*/  ISETP.GE.AND P1, PT, R6, R104, PT ;  /* 0x000000680600720c */ /* 0x000fe20003f26270 */
[----:B------:R4:W-:Y:S01]  /*61c0*/  MUFU.TANH R85, R26 ;  /* 0x0000001a00557308 */ /* 0x0009e20000002400 */
[----:B------:R-:W-:Y:S01]  /*61d0*/  I2FP.F32.S32 R6, R6 ;  /* 0x0000000600067245 */ /* 0x000fe20000201400 */
[----:B------:R-:W-:Y:S01]  /*61e0*/  VIADD R10, R16, 0xffffff81 ;  /* 0xffffff81100a7836 */ /* 0x000fe20000000000 */
[----:B------:R-:W-:Y:S01]  /*61f0*/  ISETP.GE.AND P5, PT, R84, R105, PT ;  /* 0x000000695400720c */ /* 0x000fe20003fa6270 */
[----:B------:R-:W-:Y:S01]  /*6200*/  FMUL.FTZ R19, R14, UR4 ;  /* 0x000000040e137c20 */ /* 0x000fe20008410000 */
[----:B------:R-:W-:Y:S01]  /*6210*/  ISETP.GE.AND P0, PT, R84, R104, PT ;  /* 0x000000685400720c */ /* 0x000fe20003f06270 */
[----:B-1----:R-:W-:Y:S01]  /*6220*/  FFMA.FTZ R8, R0, R6, R95 ;  /* 0x0000000600087223 */ /* 0x002fe2000001005f */
[----:B------:R-:W-:Y:S01]  /*6230*/  I2FP.F32.S32 R84, R84 ;  /* 0x0000005400547245 */ /* 0x000fe20000201400 */
[----:B------:R1:W5:Y:S01]  /*6240*/  MUFU.TANH R93, R28 ;  /* 0x0000001c005d7308 */ /* 0x0003620000002400 */
[----:B------:R-:W-:-:S02]  /*6250*/  VIADD R136, R16, 0xffffffa8 ;  /* 0xffffffa810887836 */ /* 0x000fc40000000000 */
[----:B------:R-:W-:Y:S01]  /*6260*/  FSEL R8, R8, -INF , !P1 ;  /* 0xff80000008087808 */ /* 0x000fe20004800000 */
[CC--:B--2---:R-:W-:Y:S01]  /*6270*/  FFMA.FTZ R103, R0.reuse, R84.reuse, R103 ;  /* 0x0000005400677223 */ /* 0x0c4fe20000010067 */
[----:B---3--:R-:W-:Y:S01]  /*6280*/  FFMA.FTZ R84, R0, R84, R115 ;  /* 0x0000005400547223 */ /* 0x008fe20000010073 */
[----:B------:R-:W-:Y:S01]  /*6290*/  ISETP.GE.AND P1, PT, R10, R104, PT ;  /* 0x000000680a00720c */ /* 0x000fe20003f26270 */
[----:B------:R-:W-:Y:S01]  /*62a0*/  VIADD R108, R16, 0xffffffb0 ;  /* 0xffffffb0106c7836 */ /* 0x000fe20000000000 */
[----:B------:R-:W2:Y:S01]  /*62b0*/  MUFU.TANH R107, R30 ;  /* 0x0000001e006b7308 */ /* 0x000ea20000002400 */
[----:B----4-:R-:W-:Y:S01]  /*62c0*/  FMUL.FTZ R26, R12, UR4 ;  /* 0x000000040c1a7c20 */ /* 0x010fe20008410000 */
[----:B------:R-:W-:Y:S01]  /*62d0*/  FFMA.FTZ R12, R0, R6, R87 ;  /* 0x00000006000c7223 */ /* 0x000fe20000010057 */
[----:B------:R-:W-:Y:S01]  /*62e0*/  VIADD R6, R16, 0xffffff88 ;  /* 0xffffff8810067836 */ /* 0x000fe20000000000 */
[----:B------:R-:W-:Y:S02]  /*62f0*/  FSEL R103, R103, -INF , !P5 ;  /* 0xff80000067677808 */ /* 0x000fe40006800000 */
[----:B------:R-:W-:-:S02]  /*6300*/  FSEL R84, R84, -INF , !P0 ;  /* 0xff80000054547808 */ /* 0x000fc40004000000 */
[----:B------:R-:W-:Y:S01]  /*6310*/  FSEL R12, R12, -INF , !P6 ;  /* 0xff8000000c0c7808 */ /* 0x000fe20007000000 */
[----:B------:R-:W3:Y:S01]  /*6320*/  MUFU.TANH R29, R29 ;  /* 0x0000001d001d7308 */ /* 0x000ee20000002400 */
[-C--:B------:R-:W-:Y:S01]  /*6330*/  ISETP.GE.AND P6, PT, R10, R105.reuse, PT ;  /* 0x000000690a00720c */ /* 0x080fe20003fc6270 */
[----:B-1----:R-:W-:Y:S01]  /*6340*/  VIADD R28, R16, 0xffffff89 ;  /* 0xffffff89101c7836 */ /* 0x002fe20000000000 */
[----:B------:R-:W-:Y:S02]  /*6350*/  I2FP.F32.S32 R10, R10 ;  /* 0x0000000a000a7245 */ /* 0x000fe40000201400 */
[C---:B------:R-:W-:Y:S02]  /*6360*/  ISETP.GE.AND P5, PT, R6.reuse, R105, PT ;  /* 0x000000690600720c */ /* 0x040fe40003fa6270 */
[----:B------:R-:W-:Y:S01]  /*6370*/  ISETP.GE.AND P0, PT, R6, R104, PT ;  /* 0x000000680600720c */ /* 0x000fe20003f06270 */
[----:B------:R-:W1:Y:S01]  /*6380*/  MUFU.TANH R31, R31 ;  /* 0x0000001f001f7308 */ /* 0x000e620000002400 */
[----:B------:R-:W-:Y:S01]  /*6390*/  I2FP.F32.S32 R6, R6 ;  /* 0x0000000600067245 */ /* 0x000fe20000201400 */
[CC--:B------:R-:W-:Y:S01]  /*63a0*/  FFMA.FTZ R18, R0.reuse, R10.reuse, R33 ;  /* 0x0000000a00127223 */ /* 0x0c0fe20000010021 */
[----:B------:R-:W-:-:S03]  /*63b0*/  FFMA.FTZ R10, R0, R10, R35 ;  /* 0x0000000a000a7223 */ /* 0x000fc60000010023 */
[CC--:B-----5:R-:W-:Y:S01]  /*63c0*/  FFMA.FTZ R14, R0.reuse, R6.reuse, R93 ;  /* 0x00000006000e7223 */ /* 0x0e0fe2000001005d */
[----:B--2---:R-:W-:Y:S01]  /*63d0*/  FFMA.FTZ R6, R0, R6, R107 ;  /* 0x0000000600067223 */ /* 0x004fe2000001006b */
[----:B------:R2:W-:Y:S01]  /*63e0*/  MUFU.TANH R87, R20 ;  /* 0x0000001400577308 */ /* 0x0005e20000002400 */
[----:B------:R-:W-:Y:S02]  /*63f0*/  FSEL R18, R18, -INF , !P6 ;  /* 0xff80000012127808 */ /* 0x000fe40007000000 */
[----:B------:R-:W-:Y:S02]  /*6400*/  FSEL R10, R10, -INF , !P1 ;  /* 0xff8000000a0a7808 */ /* 0x000fe40004800000 */
[C---:B------:R-:W-:Y:S02]  /*6410*/  ISETP.GE.AND P6, PT, R28.reuse, R105, PT ;  /* 0x000000691c00720c */ /* 0x040fe40003fc6270 */
[----:B------:R-:W-:Y:S01]  /*6420*/  ISETP.GE.AND P1, PT, R28, R104, PT ;  /* 0x000000681c00720c */ /* 0x000fe20003f26270 */
[----:B------:R1:W-:Y:S01]  /*6430*/  MUFU.TANH R35, R4 ;  /* 0x0000000400237308 */ /* 0x0003e20000002400 */
[----:B------:R-:W-:-:S02]  /*6440*/  I2FP.F32.S32 R28, R28 ;  /* 0x0000001c001c7245 */ /* 0x000fc40000201400 */
[----:B------:R-:W-:Y:S02]  /*6450*/  FSEL R14, R14, -INF , !P5 ;  /* 0xff8000000e0e7808 */ /* 0x000fe40006800000 */
[----:B------:R-:W-:Y:S01]  /*6460*/  FSEL R6, R6, -INF , !P0 ;  /* 0xff80000006067808 */ /* 0x000fe20004000000 */
[----:B---3--:R-:W-:Y:S01]  /*6470*/  FFMA.FTZ R30, R0, R28, R29 ;  /* 0x0000001c001e7223 */ /* 0x008fe2000001001d */
[C---:B------:R-:W-:Y:S01]  /*6480*/  VIADD R29, R16.reuse, 0xffffff98 ;  /* 0xffffff98101d7836 */ /* 0x040fe20000000000 */
[----:B------:R-:W3:Y:S01]  /*6490*/  MUFU.TANH R27, R27 ;  /* 0x0000001b001b7308 */ /* 0x000ee20000002400 */
[----:B--2---:R-:W-:-:S05]  /*64a0*/  VIADD R20, R16, 0xffffff90 ;  /* 0xffffff9010147836 */ /* 0x004fca0000000000 */
[C---:B------:R-:W-:Y:S02]  /*64b0*/  ISETP.GE.AND P5, PT, R20.reuse, R105, PT ;  /* 0x000000691400720c */ /* 0x040fe40003fa6270 */
[----:B------:R-:W-:Y:S01]  /*64c0*/  ISETP.GE.AND P0, PT, R20, R104, PT ;  /* 0x000000681400720c */ /* 0x000fe20003f06270 */
[----:B-1----:R-:W-:Y:S01]  /*64d0*/  FFMA.FTZ R4, R0, R28, R31 ;  /* 0x0000001c00047223 */ /* 0x002fe2000001001f */
[----:B------:R-:W-:Y:S01]  /*64e0*/  I2FP.F32.S32 R20, R20 ;  /* 0x0000001400147245 */ /* 0x000fe20000201400 */
[----:B------:R-:W-:Y:S01]  /*64f0*/  VIADD R28, R16, 0xffffff91 ;  /* 0xffffff91101c7836 */ /* 0x000fe20000000000 */
[----:B------:R-:W1:Y:S02]  /*6500*/  MUFU.TANH R111, R111 ;  /* 0x0000006f006f7308 */ /* 0x000e640000002400 */
[----:B------:R-:W-:Y:S01]  /*6510*/  FSEL R4, R4, -INF , !P1 ;  /* 0xff80000004047808 */ /* 0x000fe20004800000 */
[CC--:B------:R-:W-:Y:S01]  /*6520*/  FFMA.FTZ R109, R0.reuse, R20.reuse, R109 ;  /* 0x00000014006d7223 */ /* 0x0c0fe2000001006d */
[----:B------:R-:W-:Y:S01]  /*6530*/  FFMA.FTZ R113, R0, R20, R113 ;  /* 0x0000001400717223 */ /* 0x000fe20000010071 */
[----:B------:R-:W-:-:S02]  /*6540*/  FSEL R20, R30, -INF , !P6 ;  /* 0xff8000001e147808 */ /* 0x000fc40007000000 */
[CC--:B------:R-:W-:Y:S01]  /*6550*/  ISETP.GE.AND P6, PT, R28.reuse, R105.reuse, PT ;  /* 0x000000691c00720c */ /* 0x0c0fe20003fc6270 */
[----:B------:R-:W2:Y:S01]  /*6560*/  MUFU.TANH R99, R99 ;  /* 0x0000006300637308 */ /* 0x000ea20000002400 */
[----:B------:R-:W-:Y:S02]  /*6570*/  ISETP.GE.AND P1, PT, R28, R104, PT ;  /* 0x000000681c00720c */ /* 0x000fe40003f26270 */
[----:B------:R-:W-:Y:S02]  /*6580*/  I2FP.F32.S32 R28, R28 ;  /* 0x0000001c001c7245 */ /* 0x000fe40000201400 */
[----:B------:R-:W-:Y:S02]  /*6590*/  FSEL R150, R109, -INF , !P5 ;  /* 0xff8000006d967808 */ /* 0x000fe40006800000 */
[----:B------:R-:W-:Y:S01]  /*65a0*/  FSEL R148, R113, -INF , !P0 ;  /* 0xff80000071947808 */ /* 0x000fe20004000000 */
[----:B------:R-:W4:Y:S01]  /*65b0*/  MUFU.TANH R97, R97 ;  /* 0x0000006100617308 */ /* 0x000f220000002400 */
[-C--:B------:R-:W-:Y:S01]  /*65c0*/  FFMA.FTZ R160, R0, R28.reuse, R25 ;  /* 0x0000001c00a07223 */ /* 0x080fe20000010019 */
[----:B------:R-:W-:Y:S01]  /*65d0*/  VIADD R25, R16, 0xffffff99 ;  /* 0xffffff9910197836 */ /* 0x000fe20000000000 */
[C---:B------:R-:W-:Y:S01]  /*65e0*/  ISETP.GE.AND P5, PT, R29.reuse, R105, PT ;  /* 0x000000691d00720c */ /* 0x040fe20003fa6270 */
[----:B---3--:R-:W-:Y:S01]  /*65f0*/  FFMA.FTZ R27, R0, R28, R27 ;  /* 0x0000001c001b7223 */ /* 0x008fe2000001001b */
[----:B------:R-:W-:-:S02]  /*6600*/  ISETP.GE.AND P0, PT, R29, R104, PT ;  /* 0x000000681d00720c */ /* 0x000fc40003f06270 */
[----:B------:R-:W-:Y:S01]  /*6610*/  FSEL R160, R160, -INF , !P6 ;  /* 0xff800000a0a07808 */ /* 0x000fe20007000000 */
[----:B------:R3:W-:Y:S01]  /*6620*/  MUFU.TANH R33, R24 ;  /* 0x0000001800217308 */ /* 0x0007e20000002400 */
[----:B------:R-:W-:Y:S02]  /*6630*/  FSEL R156, R27, -INF , !P1 ;  /* 0xff8000001b9c7808 */ /* 0x000fe40004800000 */
[C---:B------:R-:W-:Y:S02]  /*6640*/  ISETP.GE.AND P6, PT, R25.reuse, R105, PT ;  /* 0x000000691900720c */ /* 0x040fe40003fc6270 */
[----:B------:R-:W-:-:S03]  /*6650*/  ISETP.GE.AND P1, PT, R25, R104, PT ;  /* 0x000000681900720c */ /* 0x000fc60003f26270 */
[----:B------:R-:W5:Y:S08]  /*6660*/  MUFU.TANH R23, R23 ;  /* 0x0000001700177308 */ /* 0x000f700000002400 */
[----:B------:R-:W5:Y:S01]  /*6670*/  MUFU.TANH R31, R26 ;  /* 0x0000001a001f7308 */ /* 0x000f620000002400 */
[----:B---3--:R-:W-:-:S05]  /*6680*/  I2FP.F32.S32 R24, R29 ;  /* 0x0000001d00187245 */ /* 0x008fca0000201400 */
[CC--:B-1----:R-:W-:Y:S01]  /*6690*/  FFMA.FTZ R111, R0.reuse, R24.reuse, R111 ;  /* 0x00000018006f7223 */ /* 0x0c2fe2000001006f */
[----:B--2---:R-:W-:Y:S01]  /*66a0*/  FFMA.FTZ R99, R0, R24, R99 ;  /* 0x0000001800637223 */ /* 0x004fe20000010063 */
[----:B------:R1:W-:Y:S01]  /*66b0*/  MUFU.TANH R29, R22 ;  /* 0x00000016001d7308 */ /* 0x0003e20000002400 */
[----:B------:R-:W-:Y:S02]  /*66c0*/  VIADD R24, R16, 0xffffffa0 ;  /* 0xffffffa010187836 */ /* 0x000fe40000000000 */
[----:B------:R-:W-:Y:S02]  /*66d0*/  FSEL R116, R111, -INF , !P5 ;  /* 0xff8000006f747808 */ /* 0x000fe40006800000 */
[----:B------:R-:W-:Y:S02]  /*66e0*/  FSEL R154, R99, -INF , !P0 ;  /* 0xff800000639a7808 */ /* 0x000fe40004000000 */
[C---:B------:R-:W-:Y:S01]  /*66f0*/  ISETP.GE.AND P5, PT, R24.reuse, R105, PT ;  /* 0x000000691800720c */ /* 0x040fe20003fa6270 */
[----:B------:R-:W2:Y:S01]  /*6700*/  MUFU.TANH R19, R19 ;  /* 0x0000001300137308 */ /* 0x000ea20000002400 */
[----:B------:R-:W-:-:S02]  /*6710*/  ISETP.GE.AND P0, PT, R24, R104, PT ;  /* 0x000000681800720c */ /* 0x000fc40003f06270 */
[----:B------:R-:W-:-:S05]  /*6720*/  I2FP.F32.S32 R24, R24 ;  /* 0x0000001800187245 */ /* 0x000fca0000201400 */
[----:B------:R-:W3:Y:S01]  /*6730*/  MUFU.TANH R17, R17 ;  /* 0x0000001100117308 */ /* 0x000ee20000002400 */
[----:B-1----:R-:W-:Y:S01]  /*6740*/  I2FP.F32.S32 R22, R25 ;  /* 0x0000001900167245 */ /* 0x002fe20000201400 */
[CC--:B------:R-:W-:Y:S01]  /*6750*/  FFMA.FTZ R87, R0.reuse, R24.reuse, R87 ;  /* 0x0000001800577223 */ /* 0x0c0fe20000010057 */
[----:B------:R-:W-:-:S03]  /*6760*/  FFMA.FTZ R35, R0, R24, R35 ;  /* 0x0000001800237223 */ /* 0x000fc60000010023 */
[CC--:B------:R-:W-:Y:S01]  /*6770*/  FFMA.FTZ R85, R0.reuse, R22.reuse, R85 ;  /* 0x0000001600557223 */ /* 0x0c0fe20000010055 */
[----:B----4-:R-:W-:Y:S01]  /*6780*/  FFMA.FTZ R97, R0, R22, R97 ;  /* 0x0000001600617223 */ /* 0x010fe20000010061 */
[----:B------:R-:W-:Y:S01]  /*6790*/  VIADD R22, R16, 0xffffffa1 ;  /* 0xffffffa110167836 */ /* 0x000fe20000000000 */
[----:B------:R-:W-:Y:S01]  /*67a0*/  FSEL R132, R87, -INF , !P5 ;  /* 0xff80000057847808 */ /* 0x000fe20006800000 */
[----:B------:R-:W-:Y:S01]  /*67b0*/  MUFU.TANH R9, R9 ;  /* 0x0000000900097308 */ /* 0x000fe20000002400 */
[----:B------:R-:W-:Y:S02]  /*67c0*/  FSEL R158, R85, -INF , !P6 ;  /* 0xff800000559e7808 */ /* 0x000fe40007000000 */
[----:B------:R-:W-:Y:S02]  /*67d0*/  FSEL R152, R97, -INF , !P1 ;  /* 0xff80000061987808 */ /* 0x000fe40004800000 */
[C---:B------:R-:W-:Y:S01]  /*67e0*/  ISETP.GE.AND P6, PT, R22.reuse, R105, PT ;  /* 0x000000691600720c */ /* 0x040fe20003fc6270 */
[----:B------:R-:W-:Y:S01]  /*67f0*/  BAR.SYNC.DEFER_BLOCKING 0x0 ;  /* 0x0000000000007b1d */ /* 0x000fe20000010000 */
[----:B------:R-:W-:-:S02]  /*6800*/  ISETP.GE.AND P1, PT, R22, R104, PT ;  /* 0x000000681600720c */ /* 0x000fc40003f26270 */
[----:B------:R-:W-:Y:S02]  /*6810*/  I2FP.F32.S32 R22, R22 ;  /* 0x0000001600167245 */ /* 0x000fe40000201400 */
[----:B------:R-:W-:Y:S01]  /*6820*/  FSEL R118, R35, -INF , !P0 ;  /* 0xff80000023767808 */ /* 0x000fe20004000000 */
[----:B------:R-:W1:Y:S01]  /*6830*/  MUFU.TANH R15, R15 ;  /* 0x0000000f000f7308 */ /* 0x000e620000002400 */
[----:B------:R-:W-:Y:S01]  /*6840*/  ISETP.GE.AND P5, PT, R136, R105, PT ;  /* 0x000000698800720c */ /* 0x000fe20003fa6270 */
[CC--:B-----5:R-:W-:Y:S01]  /*6850*/  FFMA.FTZ R23, R0.reuse, R22.reuse, R23 ;  /* 0x0000001600177223 */ /* 0x0e0fe20000010017 */
[----:B------:R-:W-:Y:S01]  /*6860*/  FFMA.FTZ R33, R0, R22, R33 ;  /* 0x0000001600217223 */ /* 0x000fe20000010021 */
[----:B------:R-:W-:Y:S01]  /*6870*/  VIADD R22, R16, 0xffffffa9 ;  /* 0xffffffa910167836 */ /* 0x000fe20000000000 */
[----:B------:R-:W-:Y:S02]  /*6880*/  ISETP.GE.AND P0, PT, R136, R104, PT ;  /* 0x000000688800720c */ /* 0x000fe40003f06270 */
[----:B------:R-:W-:Y:S01]  /*6890*/  I2FP.F32.S32 R136, R136 ;  /* 0x0000008800887245 */ /* 0x000fe20000201400 */
[----:B------:R-:W-:Y:S01]  /*68a0*/  MUFU.TANH R11, R11 ;  /* 0x0000000b000b7308 */ /* 0x000fe20000002400 */
[----:B------:R-:W-:-:S02]  /*68b0*/  FSEL R146, R23, -INF , !P6 ;  /* 0xff80000017927808 */ /* 0x000fc40007000000 */
[----:B------:R-:W-:Y:S01]  /*68c0*/  FSEL R138, R33, -INF , !P1 ;  /* 0xff800000218a7808 */ /* 0x000fe20004800000 */
[-C--:B------:R-:W-:Y:S01]  /*68d0*/  FFMA.FTZ R31, R0, R136.reuse, R31 ;  /* 0x00000088001f7223 */ /* 0x080fe2000001001f */
[-C--:B------:R-:W-:Y:S01]  /*68e0*/  ISETP.GE.AND P6, PT, R22, R105.reuse, PT ;  /* 0x000000691600720c */ /* 0x080fe20003fc6270 */
[----:B--2---:R-:W-:Y:S01]  /*68f0*/  FFMA.FTZ R136, R0, R136, R19 ;  /* 0x0000008800887223 */ /* 0x004fe20000010013 */
[----:B------:R-:W-:Y:S01]  /*6900*/  ISETP.GE.AND P1, PT, R22, R104, PT ;  /* 0x000000681600720c */ /* 0x000fe20003f26270 */
[----:B------:R2:W4:Y:S01]  /*6910*/  MUFU.TANH R19, R13 ;  /* 0x0000000d00137308 */ /* 0x0005220000002400 */
[----:B------:R-:W-:Y:S02]  /*6920*/  I2FP.F32.S32 R22, R22 ;  /* 0x0000001600167245 */ /* 0x000fe40000201400 */
[----:B------:R-:W-:Y:S02]  /*6930*/  FSEL R144, R31, -INF , !P5 ;  /* 0xff8000001f907808 */ /* 0x000fe40006800000 */
[----:B------:R-:W-:Y:S01]  /*6940*/  FSEL R136, R136, -INF , !P0 ;  /* 0xff80000088887808 */ /* 0x000fe20004000000 */
[CC--:B------:R-:W-:Y:S01]  /*6950*/  FFMA.FTZ R29, R0.reuse, R22.reuse, R29 ;  /* 0x00000016001d7223 */ /* 0x0c0fe2000001001d */
[----:B---3--:R-:W-:Y:S01]  /*6960*/  FFMA.FTZ R17, R0, R22, R17 ;  /* 0x0000001600117223 */ /* 0x008fe20000010011 */
[----:B------:R-:W3:Y:S01]  /*6970*/  MUFU.TANH R5, R5 ;  /* 0x0000000500057308 */ /* 0x000ee20000002400 */
[----:B------:R-:W-:-:S02]  /*6980*/  ISETP.GE.AND P5, PT, R108, R105, PT ;  /* 0x000000696c00720c */ /* 0x000fc40003fa6270 */
[----:B------:R-:W-:Y:S02]  /*6990*/  FSEL R142, R29, -INF , !P6 ;  /* 0xff8000001d8e7808 */ /* 0x000fe40007000000 */
[----:B------:R-:W-:Y:S02]  /*69a0*/  FSEL R114, R17, -INF , !P1 ;  /* 0xff80000011727808 */ /* 0x000fe40004800000 */
[----:B------:R-:W-:Y:S01]  /*69b0*/  ISETP.GE.AND P0, PT, R108, R104, PT ;  /* 0x000000686c00720c */ /* 0x000fe20003f06270 */
[----:B------:R-:W5:Y:S01]  /*69c0*/  MUFU.TANH R7, R7 ;  /* 0x0000000700077308 */ /* 0x000f620000002400 */
[C---:B--2---:R-:W-:Y:S01]  /*69d0*/  VIADD R13, R16.reuse, 0xffffffb1 ;  /* 0xffffffb1100d7836 */ /* 0x044fe20000000000 */
[----:B------:R-:W-:Y:S01]  /*69e0*/  I2FP.F32.S32 R108, R108 ;  /* 0x0000006c006c7245 */ /* 0x000fe20000201400 */
[----:B------:R-:W-:-:S03]  /*69f0*/  VIADD R16, R16, 0xffffffb9 ;  /* 0xffffffb910107836 */ /* 0x000fc60000000000 */
[C---:B------:R-:W-:Y:S01]  /*6a00*/  ISETP.GE.AND P6, PT, R13.reuse, R105, PT ;  /* 0x000000690d00720c */ /* 0x040fe20003fc6270 */
[C---:B-1----:R-:W-:Y:S01]  /*6a10*/  FFMA.FTZ R15, R0.reuse, R108, R15 ;  /* 0x0000006c000f7223 */ /* 0x042fe2000001000f */
[----:B------:R-:W-:Y:S01]  /*6a20*/  ISETP.GE.AND P1, PT, R13, R104, PT ;  /* 0x000000680d00720c */ /* 0x000fe20003f26270 */
[C---:B----4-:R-:W-:Y:S01]  /*6a30*/  FFMA.FTZ R108, R0.reuse, R108, R19 ;  /* 0x0000006c006c7223 */ /* 0x050fe20000010013 */
[----:B------:R-:W-:Y:S02]  /*6a40*/  I2FP.F32.S32 R13, R13 ;  /* 0x0000000d000d7245 */ /* 0x000fe40000201400 */
[----:B------:R-:W-:Y:S02]  /*6a50*/  I2FP.F32.S32 R22, R16 ;  /* 0x0000001000167245 */ /* 0x000fe40000201400 */
[----:B------:R-:W-:Y:S01]  /*6a60*/  FSEL R107, R15, -INF , !P5 ;  /* 0xff8000000f6b7808 */ /* 0x000fe20006800000 */
[-C--:B------:R-:W-:Y:S01]  /*6a70*/  FFMA.FTZ R9, R0, R13.reuse, R9 ;  /* 0x0000000d00097223 */ /* 0x080fe20000010009 */
[----:B------:R-:W-:Y:S01]  /*6a80*/  FSEL R108, R108, -INF , !P0 ;  /* 0xff8000006c6c7808 */ /* 0x000fe20004000000 */
[C---:B------:R-:W-:Y:S01]  /*6a90*/  FFMA.FTZ R11, R0.reuse, R13, R11 ;  /* 0x0000000d000b7223 */ /* 0x040fe2000001000b */
[CC--:B---3--:R-:W-:Y:S01]  /*6aa0*/  FFMA.FTZ R5, R0.reuse, R22.reuse, R5 ;  /* 0x0000001600057223 */ /* 0x0c8fe20000010005 */
[----:B-----5:R-:W-:Y:S01]  /*6ab0*/  FFMA.FTZ R7, R0, R22, R7 ;  /* 0x0000001600077223 */ /* 0x020fe20000010007 */
        /* <DEDUP_REMOVED lines=10> */
[----:B------:R-:W-:Y:S01]  /*6b60*/  MOV R16, RZ ;  /* 0x000000ff00107202 */ /* 0x000fe20000000f00 */
[----:B------:R-:W2:Y:S01]  /*6b70*/  LDCU.64 UR6, c[0x0][0x3a0] ;  /* 0x00007400ff0677ac */ /* 0x000ea20008000a00 */
        /* <DEDUP_REMOVED lines=8> */
[----:B-1----:R-:W-:-:S04]  /*6c00*/  IMAD.MOV R5, RZ, RZ, -R17 ;  /* 0x000000ffff057224 */ /* 0x002fc800078e0a11 */
        /* <DEDUP_REMOVED lines=21> */
[----:B------:R-:W-:Y:S02]  /*6d60*/  ISETP.GE.AND P5, PT, R28, RZ, PT ;  /* 0x000000ff1c00720c */ /* 0x000fe40003fa6270 */
[----:B------:R-:W-:Y:S02]  /*6d70*/  MOV R22, R11 ;  /* 0x0000000b00167202 */ /* 0x000fe40000000f00 */
[----:B------:R-:W-:Y:S02]  /*6d80*/  @P0 IADD3 R5, PT, PT, R5, 0x1, RZ ;  /* 0x0000000105050810 */ /* 0x000fe40007ffe0ff */
[----:B------:R-:W-:Y:S02]  /*6d90*/  ISETP.NE.AND P0, PT, R9, RZ, PT ;  /* 0x000000ff0900720c */ /* 0x000fe40003f05270 */
[----:B------:R-:W-:Y:S01]  /*6da0*/  @!P1 IADD3 R22, PT, PT, -R22, RZ, RZ ;  /* 0x000000ff16169210 */ /* 0x000fe20007ffe1ff */
[----:B------:R-:W-:Y:S01]  /*6db0*/  IMAD.MOV.U32 R16, RZ, RZ, R5 ;  /* 0x000000ffff107224 */ /* 0x000fe200078e0005 */
        /* <DEDUP_REMOVED lines=24> */
.L_x_4983:
[----:B------:R-:W-:Y:S01]  /*6f40*/  UMOV UR4, URZ ;  /* 0x000000ff00047c82 */ /* 0x000fe20008000000 */
[----:B------:R-:W-:Y:S01]  /*6f50*/  IMAD.SHL.U32 R5, R88, 0x40, RZ ;  /* 0x0000004058057824 */ /* 0x000fe200078e00ff */
[----:B------:R-:W-:-:S05]  /*6f60*/  IADD3 R7, P0, PT, RZ, -UR4, RZ ;  /* 0x80000004ff077c10 */ /* 0x000fca000ff1e0ff */
[----:B------:R-:W-:-:S05]  /*6f70*/  IMAD.X R16, RZ, RZ, ~R5, P0 ;  /* 0x000000ffff107224 */ /* 0x000fca00000e0e05 */
[----:B------:R-:W-:-:S04]  /*6f80*/  SHF.R.S64 R7, R7, 0x1f, R16 ;  /* 0x0000001f07077819 */ /* 0x000fc80000001010 */
[----:B------:R-:W-:-:S04]  /*6f90*/  IADD3 R126, P0, PT, R7, R126, RZ ;  /* 0x0000007e077e7210 */ /* 0x000fc80007f1e0ff */
[----:B------:R-:W-:-:S09]  /*6fa0*/  LEA.HI.X.SX32 R127, R16, R127, 0x1, P0 ;  /* 0x0000007f107f7211 */ /* 0x000fd200000f0eff */
.L_x_4984:
        /* <DEDUP_REMOVED lines=39> */
.L_x_4982:
        /* <DEDUP_REMOVED lines=17> */
[----:B------:R-:W-:Y:S01]  /*7330*/  LEA R120, R106, UR5, 0x1 ;  /* 0x000000056a787c11 */ /* 0x000fe2000f8e08ff */
[----:B------:R-:W1:Y:S01]  /*7340*/  SHFL.BFLY PT, R5, R22, 0x2, 0x1f ;  /* 0x0c401f0016057f89 */ /* 0x000e6200000e0000 */
[----:B------:R-:W-:-:S02]  /*7350*/  @P6 IADD3 R102, PT, PT, R102, -0x3, RZ ;  /* 0xfffffffd66666810 */ /* 0x000fc40007ffe0ff */
[----:B------:R-:W-:Y:S01]  /*7360*/  IADD3 R95, PT, PT, R120, 0x6020, RZ ;  /* 0x00006020785f7810 */ /* 0x000fe20007ffe0ff */
[----:B------:R-:W3:Y:S04]  /*7370*/  SHFL.BFLY PT, R16, R7, 0x2, 0x1f ;  /* 0x0c401f0007107f89 */ /* 0x000ee800000e0000 */
[----:B------:R-:W-:Y:S01]  /*7380*/  LDSM.16.MT88.4 R24, [R120+0x7000] ;  /* 0x007000007818783b */ /* 0x000fe20000004200 */
[----:B-1----:R-:W-:Y:S02]  /*7390*/  FMNMX.FTZ R5, R22, R5, !PT ;  /* 0x0000000516057209 */ /* 0x002fe40007810000 */
        /* <DEDUP_REMOVED lines=9> */
[C---:B------:R-:W-:Y:S01]  /*7430*/  FMUL.FTZ R105, R89.reuse, UR4 ;  /* 0x0000000459697c20 */ /* 0x040fe20008410000 */
[----:B------:R-:W-:Y:S01]  /*7440*/  FSETP.NEU.FTZ.AND P1, PT, R89, -INF , PT ;  /* 0xff8000005900780b */ /* 0x000fe20003f3d000 */
[----:B------:R-:W-:Y:S01]  /*7450*/  FADD.FTZ R5, R2, -R5 ;  /* 0x8000000502057221 */ /* 0x000fe20000010000 */
[----:B------:R-:W-:Y:S01]  /*7460*/  LOP3.LUT P0, RZ, R91, 0x4, RZ, 0xc0, !PT ;  /* 0x000000045bff7812 */ /* 0x000fe2000780c0ff */
[--C-:B------:R-:W-:Y:S01]  /*7470*/  FFMA.FTZ R96, R8, UR4, -R97.reuse ;  /* 0x0000000408607c23 */ /* 0x100fe20008010861 */
[----:B------:R-:W-:Y:S01]  /*7480*/  FSEL R8, R89, RZ, P1 ;  /* 0x000000ff59087208 */ /* 0x000fe20000800000 */
[----:B------:R-:W-:Y:S01]  /*7490*/  FMUL.FTZ R98, R5, UR4 ;  /* 0x0000000405627c20 */ /* 0x000fe20008410000 */
[----:B------:R-:W-:Y:S01]  /*74a0*/  IADD3 R5, PT, PT, R120, 0x6000, RZ ;  /* 0x0000600078057810 */ /* 0x000fe20007ffe0ff */
[--C-:B------:R-:W-:Y:S01]  /*74b0*/  FFMA.FTZ R86, R10, UR4, -R97.reuse ;  /* 0x000000040a567c23 */ /* 0x100fe20008010861 */
[----:B------:R-:W-:Y:S01]  /*74c0*/  FSEL R105, R105, RZ, P1 ;  /* 0x000000ff69697208 */ /* 0x000fe20000800000 */
[----:B------:R-:W-:Y:S01]  /*74d0*/  FADD.FTZ R8, R3, -R8 ;  /* 0x8000000803087221 */ /* 0x000fe20000010000 */
[--C-:B------:R-:W-:Y:S01]  /*74e0*/  FFMA.FTZ R3, R6, UR4, -R97.reuse ;  /* 0x0000000406037c23 */ /* 0x100fe20008010861 */
[----:B------:R-:W1:Y:S01]  /*74f0*/  MUFU.EX2 R98, R98 ;  /* 0x0000006200627308 */ /* 0x000e620000000800 */
[----:B------:R-:W-:Y:S01]  /*7500*/  FFMA.FTZ R2, R4, UR4, -R97 ;  /* 0x0000000404027c23 */ /* 0x000fe20008010861 */
[----:B------:R-:W-:Y:S01]  /*7510*/  FMUL.FTZ R101, R8, UR4 ;  /* 0x0000000408657c20 */ /* 0x000fe20008410000 */
[--C-:B------:R-:W-:Y:S01]  /*7520*/  FFMA.FTZ R99, R12, UR4, -R105.reuse ;  /* 0x000000040c637c23 */ /* 0x100fe20008010869 */
[----:B------:R-:W-:Y:S01]  /*7530*/  @P0 IADD3 R95, PT, PT, R5, -0x20, RZ ;  /* 0xffffffe0055f0810 */ /* 0x000fe20007ffe0ff */
[--C-:B------:R-:W-:Y:S01]  /*7540*/  FFMA.FTZ R85, R18, UR4, -R105.reuse ;  /* 0x0000000412557c23 */ /* 0x100fe20008010869 */
[--C-:B------:R-:W-:Y:S01]  /*7550*/  FFMA.FTZ R94, R14, UR4, -R105.reuse ;  /* 0x000000040e5e7c23 */ /* 0x100fe20008010869 */
[--C-:B------:R-:W-:Y:S01]  /*7560*/  FFMA.FTZ R93, R20, UR4, -R105.reuse ;  /* 0x00000004145d7c23 */ /* 0x100fe20008010869 */
[----:B------:R-:W2:Y:S01]  /*7570*/  MUFU.EX2 R101, R101 ;  /* 0x0000006500657308 */ /* 0x000ea20000000800 */
[----:B------:R-:W3:Y:S01]  /*7580*/  LDSM.16.MT88.4 R32, [R95+0x1000] ;  /* 0x001000005f20783b */ /* 0x000ee20000004200 */
[--C-:B------:R-:W-:Y:S01]  /*7590*/  FFMA.FTZ R150, R150, UR4, -R105.reuse ;  /* 0x0000000496967c23 */ /* 0x100fe20008010869 */
[--C-:B------:R-:W-:Y:S01]  /*75a0*/  FFMA.FTZ R115, R160, UR4, -R105.reuse ;  /* 0x00000004a0737c23 */ /* 0x100fe20008010869 */
[--C-:B------:R-:W-:Y:S01]  /*75b0*/  FFMA.FTZ R116, R116, UR4, -R105.reuse ;  /* 0x0000000474747c23 */ /* 0x100fe20008010869 */
[----:B------:R-:W-:Y:S01]  /*75c0*/  LDSM.16.MT88.4 R16, [R95] ;  /* 0x000000005f10783b */ /* 0x000fe20000004200 */
[----:B------:R-:W-:Y:S01]  /*75d0*/  FFMA.FTZ R109, R158, UR4, -R105 ;  /* 0x000000049e6d7c23 */ /* 0x000fe20008010869 */
        /* <DEDUP_REMOVED lines=8> */
[----:B------:R-:W-:Y:S01]  /*7660*/  LDSM.16.MT88.4 R8, [R120+0x6000] ;  /* 0x006000007808783b */ /* 0x000fe20000004200 */
[----:B------:R-:W1:Y:S01]  /*7670*/  MUFU.EX2 R85, R85 ;  /* 0x0000005500557308 */ /* 0x000e620000000800 */
[-C--:B--2---:R-:W-:Y:S01]  /*7680*/  FMUL.FTZ R28, R56, R101.reuse ;  /* 0x00000065381c7220 */ /* 0x084fe20000410000 */
[-C--:B------:R-:W-:Y:S01]  /*7690*/  FMUL.FTZ R29, R57, R101.reuse ;  /* 0x00000065391d7220 */ /* 0x080fe20000410000 */
[-C--:B------:R-:W-:Y:S01]  /*76a0*/  FMUL.FTZ R4, R80, R101.reuse ;  /* 0x0000006550047220 */ /* 0x080fe20000410000 */
[----:B------:R-:W2:Y:S01]  /*76b0*/  LDSM.16.MT88.4 R56, [R120+0x8000] ;  /* 0x008000007838783b */ /* 0x000ea20000004200 */
        /* <DEDUP_REMOVED lines=22> */
[----:B------:R-:W-:Y:S01]  /*7820*/  FMUL.FTZ R63, R63, R98 ;  /* 0x000000623f3f7220 */ /* 0x000fe20000410000 */
[--C-:B------:R-:W-:Y:S01]  /*7830*/  FFMA.FTZ R113, R156, UR4, -R97.reuse ;  /* 0x000000049c717c23 */ /* 0x100fe20008010861 */
[--C-:B------:R-:W-:Y:S01]  /*7840*/  FFMA.FTZ R111, R154, UR4, -R97.reuse ;  /* 0x000000049a6f7c23 */ /* 0x100fe20008010861 */
[----:B------:R-:W-:Y:S01]  /*7850*/  FFMA.FTZ R106, R152, UR4, -R97 ;  /* 0x00000004986a7c23 */ /* 0x000fe20008010861 */
[-C--:B------:R-:W-:Y:S01]  /*7860*/  FMUL.FTZ R12, R72, R101.reuse ;  /* 0x00000065480c7220 */ /* 0x080fe20000410000 */
        /* <DEDUP_REMOVED lines=21> */
[----:B------:R-:W-:Y:S01]  /*79c0*/  FMUL.FTZ R49, R49, R101 ;  /* 0x0000006531317220 */ /* 0x000fe20000410000 */
[-C--:B------:R-:W-:Y:S01]  /*79d0*/  FMUL.FTZ R50, R50, R98.reuse ;  /* 0x0000006232327220 */ /* 0x080fe20000410000 */
[-C--:B------:R-:W-:Y:S01]  /*79e0*/  FMUL.FTZ R51, R51, R98.reuse ;  /* 0x0000006233337220 */ /* 0x080fe20000410000 */
        /* <DEDUP_REMOVED lines=15> */
[--C-:B------:R-:W-:Y:S01]  /*7ae0*/  FFMA.FTZ R105, R108, UR4, -R97.reuse ;  /* 0x000000046c697c23 */ /* 0x100fe20008010861 */
[----:B---3--:R-:W-:Y:S01]  /*7af0*/  HMMA.16816.F32.BF16 R28, R80, R32, R28 ;  /* 0x00000020501c723c */ /* 0x008fe2000004181c */
[----:B------:R-:W-:Y:S01]  /*7b00*/  MUFU.EX2 R116, R116 ;  /* 0x0000007400747308 */ /* 0x000fe20000000800 */
[--C-:B------:R-:W-:Y:S01]  /*7b10*/  FFMA.FTZ R108, R104, UR4, -R97.reuse ;  /* 0x00000004686c7c23 */ /* 0x100fe20008010861 */
[--C-:B------:R-:W-:Y:S01]  /*7b20*/  FFMA.FTZ R104, R84, UR4, -R97.reuse ;  /* 0x0000000454687c23 */ /* 0x100fe20008010861 */
[----:B------:R-:W-:Y:S01]  /*7b30*/  FFMA.FTZ R97, R87, UR4, -R97 ;  /* 0x0000000457617c23 */ /* 0x000fe20008010861 */
[----:B------:R-:W-:Y:S01]  /*7b40*/  FFMA.FTZ R140, R140, R101, R99 ;  /* 0x000000658c8c7223 */ /* 0x000fe20000010063 */
[----:B------:R-:W-:-:S02]  /*7b50*/  FFMA.FTZ R141, R141, R98, R96 ;  /* 0x000000628d8d7223 */ /* 0x000fc40000010060 */
[C---:B------:R-:W-:Y:S01]  /*7b60*/  HMMA.16816.F32.BF16 R32, R80.reuse, R34, R52 ;  /* 0x000000225020723c */ /* 0x040fe20000041834 */
[----:B------:R-:W3:Y:S01]  /*7b70*/  LDSM.16.MT88.4 R52, [R95+0x2000] ;  /* 0x002000005f34783b */ /* 0x000ee20000004200 */
[----:B------:R-:W-:Y:S06]  /*7b80*/  MUFU.EX2 R109, R109 ;  /* 0x0000006d006d7308 */ /* 0x000fec0000000800 */
[C---:B--2---:R-:W-:Y:S02]  /*7b90*/  HMMA.16816.F32.BF16 R36, R80.reuse, R56, R36 ;  /* 0x000000385024723c */ /* 0x044fe40000041824 */
[----:B------:R-:W-:Y:S06]  /*7ba0*/  MUFU.EX2 R148, R148 ;  /* 0x0000009400947308 */ /* 0x000fec0000000800 */
[C---:B------:R-:W-:Y:S01]  /*7bb0*/  HMMA.16816.F32.BF16 R40, R80.reuse, R58, R40 ;  /* 0x0000003a5028723c */ /* 0x040fe20000041828 */
[----:B------:R-:W2:Y:S01]  /*7bc0*/  LDSM.16.MT88.4 R56, [R95+0x400] ;  /* 0x000400005f38783b */ /* 0x000ea20000004200 */
[----:B------:R-:W4:Y:S06]  /*7bd0*/  MUFU.EX2 R113, R113 ;  /* 0x0000007100717308 */ /* 0x000f2c0000000800 */
[C---:B------:R-:W-:Y:S02]  /*7be0*/  HMMA.16816.F32.BF16 R20, R80.reuse, R24, R20 ;  /* 0x000000185014723c */ /* 0x040fe40000041814 */
[----:B------:R-:W-:Y:S06]  /*7bf0*/  MUFU.EX2 R111, R111 ;  /* 0x0000006f006f7308 */ /* 0x000fec0000000800 */
[C---:B------:R-:W-:Y:S01]  /*7c00*/  HMMA.16816.F32.BF16 R24, R80.reuse, R26, R60 ;  /* 0x0000001a5018723c */ /* 0x040fe2000004183c */
[----:B------:R-:W5:Y:S01]  /*7c10*/  LDSM.16.MT88.4 R60, [R120+0x6400] ;  /* 0x00640000783c783b */ /* 0x000f620000004200 */
[----:B------:R-:W2:Y:S06]  /*7c20*/  MUFU.EX2 R106, R106 ;  /* 0x0000006a006a7308 */ /* 0x000eac0000000800 */
[C---:B------:R-:W-:Y:S02]  /*7c30*/  HMMA.16816.F32.BF16 R12, R80.reuse, R16, R12 ;  /* 0x00000010500c723c */ /* 0x040fe4000004180c */
[----:B------:R-:W-:Y:S06]  /*7c40*/  MUFU.EX2 R152, R152 ;  /* 0x0000009800987308 */ /* 0x000fec0000000800 */
[C---:B------:R-:W-:Y:S01]  /*7c50*/  HMMA.16816.F32.BF16 R16, R80.reuse, R18, R68 ;  /* 0x000000125010723c */ /* 0x040fe20000041844 */
[----:B------:R-:W-:Y:S01]  /*7c60*/  LDSM.16.MT88.4 R68, [R95+0xc00] ;  /* 0x000c00005f44783b */ /* 0x000fe20000004200 */
[----:B------:R-:W-:Y:S06]  /*7c70*/  MUFU.EX2 R119, R119 ;  /* 0x0000007700777308 */ /* 0x000fec0000000800 */
[C---:B------:R-:W-:Y:S02]  /*7c80*/  HMMA.16816.F32.BF16 R4, R80.reuse, R8, R4 ;  /* 0x000000085004723c */ /* 0x040fe40000041804 */
[----:B------:R-:W-:Y:S06]  /*7c90*/  MUFU.EX2 R132, R132 ;  /* 0x0000008400847308 */ /* 0x000fec0000000800 */
[C---:B------:R-:W-:Y:S01]  /*7ca0*/  HMMA.16816.F32.BF16 R8, R80.reuse, R10, R76 ;  /* 0x0000000a5008723c */ /* 0x040fe2000004184c */
[----:B------:R-:W-:Y:S01]  /*7cb0*/  LDSM.16.MT88.4 R76, [R120+0x6c00] ;  /* 0x006c0000784c783b */ /* 0x000fe20000004200 */
[----:B------:R-:W-:Y:S06]  /*7cc0*/  MUFU.EX2 R117, R117 ;  /* 0x0000007500757308 */ /* 0x000fec0000000800 */
[----:B---3--:R-:W-:Y:S01]  /*7cd0*/  HMMA.16816.F32.BF16 R44, R80, R52, R44 ;  /* 0x00000034502c723c */ /* 0x008fe2000004182c */
[----:B-1----:R-:W-:Y:S01]  /*7ce0*/  F2FP.BF16.F32.PACK_AB R52, R115, R150 ;  /* 0x000000967334723e */ /* 0x002fe200000010ff */
[----:B------:R-:W-:Y:S01]  /*7cf0*/  MUFU.EX2 R137, R137 ;  /* 0x0000008900897308 */ /* 0x000fe20000000800 */
[----:B----4-:R-:W-:-:S05]  /*7d00*/  F2FP.BF16.F32.PACK_AB R53, R113, R148 ;  /* 0x000000947135723e */ /* 0x010fca00000010ff */
[----:B------:R-:W-:Y:S01]  /*7d10*/  HMMA.16816.F32.BF16 R48, R80, R54, R48 ;  /* 0x000000365030723c */ /* 0x000fe20000041830 */
[----:B------:R-:W-:Y:S01]  /*7d20*/  F2FP.BF16.F32.PACK_AB R54, R109, R116 ;  /* 0x000000746d36723e */ /* 0x000fe200000010ff */
[----:B------:R-:W-:Y:S01]  /*7d30*/  MUFU.EX2 R118, R118 ;  /* 0x0000007600767308 */ /* 0x000fe20000000800 */
[----:B--2---:R-:W-:-:S07]  /*7d40*/  F2FP.BF16.F32.PACK_AB R55, R106, R111 ;  /* 0x0000006f6a37723e */ /* 0x004fce00000010ff */
[C---:B------:R-:W-:Y:S01]  /*7d50*/  HMMA.16816.F32.BF16 R12, R52.reuse, R56, R12 ;  /* 0x00000038340c723c */ /* 0x040fe2000004180c */
[----:B------:R-:W-:Y:S07]  /*7d60*/  MUFU.EX2 R123, R123 ;  /* 0x0000007b007b7308 */ /* 0x000fee0000000800 */
[C---:B------:R-:W-:Y:S01]  /*7d70*/  HMMA.16816.F32.BF16 R16, R52.reuse, R58, R16 ;  /* 0x0000003a3410723c */ /* 0x040fe20000041810 */
[----:B------:R-:W1:Y:S01]  /*7d80*/  LDSM.16.MT88.4 R56, [R95+0x1400] ;  /* 0x001400005f38783b */ /* 0x000e620000004200 */
[----:B------:R-:W-:Y:S06]  /*7d90*/  MUFU.EX2 R114, R114 ;  /* 0x0000007200727308 */ /* 0x000fec0000000800 */
[C---:B-----5:R-:W-:Y:S02]  /*7da0*/  HMMA.16816.F32.BF16 R4, R52.reuse, R60, R4 ;  /* 0x0000003c3404723c */ /* 0x060fe40000041804 */
[----:B------:R-:W-:Y:S06]  /*7db0*/  MUFU.EX2 R136, R136 ;  /* 0x0000008800887308 */ /* 0x000fec0000000800 */
[C---:B------:R-:W-:Y:S01]  /*7dc0*/  HMMA.16816.F32.BF16 R8, R52.reuse, R62, R8 ;  /* 0x0000003e3408723c */ /* 0x040fe20000041808 */
[----:B------:R-:W2:Y:S01]  /*7dd0*/  LDSM.16.MT88.4 R60, [R120+0x7400] ;  /* 0x00740000783c783b */ /* 0x000ea20000004200 */
[----:B------:R-:W3:Y:S08]  /*7de0*/  MUFU.EX2 R107, R107 ;  /* 0x0000006b006b7308 */ /* 0x000ef00000000800 */
[----:B------:R-:W-:Y:S08]  /*7df0*/  MUFU.EX2 R103, R103 ;  /* 0x0000006700677308 */ /* 0x000ff00000000800 */
[----:B------:R-:W-:Y:S01]  /*7e00*/  MUFU.EX2 R110, R110 ;  /* 0x0000006e006e7308 */ /* 0x000fe20000000800 */
[----:B---3--:R-:W-:Y:S01]  /*7e10*/  F2FP.BF16.F32.PACK_AB R84, R107, R136 ;  /* 0x000000886b54723e */ /* 0x008fe200000010ff */
[C---:B-1----:R-:W-:Y:S06]  /*7e20*/  HMMA.16816.F32.BF16 R28, R52.reuse, R56, R28 ;  /* 0x00000038341c723c */ /* 0x042fec000004181c */
        /* <DEDUP_REMOVED lines=33> */
[----:B------:R-:W-:Y:S01]  /*8040*/  FADD.FTZ R57, R85, R140 ;  /* 0x0000008c55397221 */ /* 0x000fe20000010000 */
[----:B------:R-:W-:Y:S01]  /*8050*/  FADD.FTZ R56, R86, R141 ;  /* 0x0000008d56387221 */ /* 0x000fe20000010000 */
[----:B------:R-:W-:-:S02]  /*8060*/  F2FP.BF16.F32.PACK_AB R85, R108, R105 ;  /* 0x000000696c55723e */ /* 0x000fc400000010ff */
[----:B------:R-:W-:Y:S01]  /*8070*/  F2FP.BF16.F32.PACK_AB R86, R110, R103 ;  /* 0x000000676e56723e */ /* 0x000fe200000010ff */
[----:B------:R-:W-:Y:S01]  /*8080*/  FADD.FTZ R94, R94, R57 ;  /* 0x000000395e5e7221 */ /* 0x000fe20000010000 */
[----:B------:R-:W-:Y:S01]  /*8090*/  FADD.FTZ R3, R3, R56 ;  /* 0x0000003803037221 */ /* 0x000fe20000010000 */
[C---:B------:R-:W-:Y:S02]  /*80a0*/  HMMA.16816.F32.BF16 R48, R52.reuse, R58, R48 ;  /* 0x0000003a3430723c */ /* 0x040fe40000041830 */
[----:B------:R-:W-:Y:S01]  /*80b0*/  FADD.FTZ R93, R93, R94 ;  /* 0x0000005e5d5d7221 */ /* 0x000fe20000010000 */
[----:B------:R-:W-:Y:S01]  /*80c0*/  FADD.FTZ R3, R2, R3 ;  /* 0x0000000302037221 */ /* 0x000fe20000010000 */
[-C--:B------:R-:W-:Y:S02]  /*80d0*/  MOV R2, R88.reuse ;  /* 0x0000005800027202 */ /* 0x080fe40000000f00 */
[----:B------:R-:W-:Y:S01]  /*80e0*/  FADD.FTZ R150, R150, R93 ;  /* 0x0000005d96967221 */ /* 0x000fe20000010000 */
[----:B------:R-:W-:Y:S01]  /*80f0*/  FADD.FTZ R148, R148, R3 ;  /* 0x0000000394947221 */ /* 0x000fe20000010000 */
[----:B--2---:R-:W-:Y:S01]  /*8100*/  HMMA.16816.F32.BF16 R36, R52, R60, R36 ;  /* 0x0000003c3424723c */ /* 0x004fe20000041824 */
[----:B------:R-:W-:Y:S01]  /*8110*/  MOV R3, R89 ;  /* 0x0000005900037202 */ /* 0x000fe20000000f00 */
[----:B------:R-:W-:Y:S01]  /*8120*/  FADD.FTZ R115, R115, R150 ;  /* 0x0000009673737221 */ /* 0x000fe20000010000 */
[----:B------:R-:W-:Y:S01]  /*8130*/  FADD.FTZ R148, R113, R148 ;  /* 0x0000009471947221 */ /* 0x000fe20000010000 */
[----:B------:R-:W-:-:S02]  /*8140*/  @P6 MOV R2, R88 ;  /* 0x0000005800026202 */ /* 0x000fc40000000f00 */
[----:B------:R-:W-:Y:S01]  /*8150*/  FADD.FTZ R116, R116, R115 ;  /* 0x0000007374747221 */ /* 0x000fe20000010000 */
[----:B------:R-:W-:Y:S01]  /*8160*/  FADD.FTZ R111, R111, R148 ;  /* 0x000000946f6f7221 */ /* 0x000fe20000010000 */
[----:B------:R-:W-:Y:S01]  /*8170*/  HMMA.16816.F32.BF16 R40, R52, R62, R40 ;  /* 0x0000003e3428723c */ /* 0x000fe20000041828 */
[----:B------:R-:W1:Y:S01]  /*8180*/  LDSM.16.MT88.4 R60, [R120+0x7c00] ;  /* 0x007c0000783c783b */ /* 0x000e620000004200 */
[----:B------:R-:W-:Y:S01]  /*8190*/  FADD.FTZ R109, R109, R116 ;  /* 0x000000746d6d7221 */ /* 0x000fe20000010000 */
[----:B------:R-:W-:Y:S01]  /*81a0*/  FADD.FTZ R106, R106, R111 ;  /* 0x0000006f6a6a7221 */ /* 0x000fe20000010000 */
[----:B------:R-:W-:Y:S01]  /*81b0*/  @P6 MOV R3, R89 ;  /* 0x0000005900036202 */ /* 0x000fe20000000f00 */
[----:B------:R-:W2:Y:S01]  /*81c0*/  LDSM.16.MT88.4 R52, [R95+0x1c00] ;  /* 0x001c00005f34783b */ /* 0x000ea20000004200 */
        /* <DEDUP_REMOVED lines=21> */
[----:B------:R-:W-:-:S05]  /*8320*/  FADD.FTZ R141, R97, R104 ;  /* 0x00000068618d7221 */ /* 0x000fca0000010000 */
[----:B-1----:R-:W-:Y:S01]  /*8330*/  HMMA.16816.F32.BF16 R64, R84, R60, R20 ;  /* 0x0000003c5440723c */ /* 0x002fe20000041814 */
[----:B------:R-:W-:-:S07]  /*8340*/  MOV R20, R92 ;  /* 0x0000005c00147202 */ /* 0x000fce0000000f00 */
[C---:B--2---:R-:W-:Y:S08]  /*8350*/  HMMA.16816.F32.BF16 R56, R84.reuse, R52, R28 ;  /* 0x000000345438723c */ /* 0x044ff0000004181c */
[C---:B------:R-:W-:Y:S08]  /*8360*/  HMMA.16816.F32.BF16 R60, R84.reuse, R62, R24 ;  /* 0x0000003e543c723c */ /* 0x040ff00000041818 */
[C---:B------:R-:W-:Y:S08]  /*8370*/  HMMA.16816.F32.BF16 R52, R84.reuse, R54, R32 ;  /* 0x000000365434723c */ /* 0x040ff00000041820 */
[C---:B---3--:R-:W-:Y:S08]  /*8380*/  HMMA.16816.F32.BF16 R36, R84.reuse, R8, R36 ;  /* 0x000000085424723c */ /* 0x048ff00000041824 */
[C---:B------:R-:W-:Y:S08]  /*8390*/  HMMA.16816.F32.BF16 R40, R84.reuse, R10, R40 ;  /* 0x0000000a5428723c */ /* 0x040ff00000041828 */
[C---:B------:R-:W-:Y:S08]  /*83a0*/  HMMA.16816.F32.BF16 R44, R84.reuse, R4, R44 ;  /* 0x00000004542c723c */ /* 0x040ff0000004182c */
[----:B------:R-:W-:Y:S01]  /*83b0*/  HMMA.16816.F32.BF16 R48, R84, R6, R48 ;  /* 0x000000065430723c */ /* 0x000fe20000041830 */
[----:B------:R-:W-:-:S04]  /*83c0*/  NOP ;  /* 0x0000000000007918 */ /* 0x000fc80000000000 */
[----:B------:R-:W-:-:S15]  /*83d0*/  @P6 BRA `(.L_x_4985) ;  /* 0x0000000000046947 */ /* 0x000fde0003800000 */
.L_x_4979:
[----:B------:R-:W-:-:S07]  /*83e0*/  IADD3 R102, PT, PT, R20, -0x1, RZ ;  /* 0xffffffff14667810 */ /* 0x000fce0007ffe0ff */
.L_x_4985:
[----:B------:R-:W-:-:S13]  /*83f0*/  ISETP.GE.AND P0, PT, R102, R125, PT ;  /* 0x0000007d6600720c */ /* 0x000fda0003f06270 */
[----:B------:R-:W-:Y:S05]  /*8400*/  @!P0 BRA `(.L_x_4986) ;  /* 0x0000002c00d48947 */ /* 0x000fea0003800000 */
[----:B------:R-:W1:Y:S01]  /*8410*/  S2UR UR5, SR_CgaCtaId ;  /* 0x00000000000579c3 */ /* 0x000e620000008800 */
[----:B------:R-:W-:Y:S01]  /*8420*/  UISETP.NE.U32.AND UP0, UPT, UR8, URZ, UPT ;  /* 0x000000ff0800728c */ /* 0x000fe2000bf05070 */
[C---:B------:R-:W-:Y:S01]  /*8430*/  IMAD.SHL.U32 R139, R102.reuse, 0x40, RZ ;  /* 0x00000040668b7824 */ /* 0x040fe200078e00ff */
[----:B------:R-:W-:Y:S01]  /*8440*/  MOV R84, R3 ;  /* 0x0000000300547202 */ /* 0x000fe20000000f00 */
[----:B------:R-:W-:Y:S01]  /*8450*/  IMAD.MOV.U32 R89, RZ, RZ, R2 ;  /* 0x000000ffff597224 */ /* 0x000fe200078e0002 */
[----:B------:R-:W-:Y:S01]  /*8460*/  UISETP.NE.AND.EX UP0, UPT, UR9, URZ, UPT, UP0 ;  /* 0x000000ff0900728c */ /* 0x000fe2000bf05300 */
[----:B------:R-:W-:Y:S01]  /*8470*/  IADD3 R138, PT, PT, R102, 0x1, RZ ;  /* 0x00000001668a7810 */ /* 0x000fe20007ffe0ff */
[----:B------:R-:W-:Y:S01]  /*8480*/  VIADD R132, R120, 0x6000 ;  /* 0x0000600078847836 */ /* 0x000fe20000000000 */
[C---:B------:R-:W-:Y:S01]  /*8490*/  LOP3.LUT R137, R139.reuse, 0x20, R100, 0xfe, !PT ;  /* 0x000000208b897812 */ /* 0x040fe200078efe64 */
[----:B------:R-:W-:Y:S01]  /*84a0*/  VIADD R139, R139, 0x40 ;  /* 0x000000408b8b7836 */ /* 0x000fe20000000000 */
[----:B------:R-:W-:Y:S01]  /*84b0*/  MOV R136, RZ ;  /* 0x000000ff00887202 */ /* 0x000fe20000000f00 */
        /* <DEDUP_REMOVED lines=8> */
.L_x_4990:
        /* <DEDUP_REMOVED lines=82> */
[----:B------:R-:W5:Y:S04]  /*8a60*/  LDG.E R7, desc[UR14][R14.64] ;  /* 0x0000000e0e077981 */ /* 0x000f68000c1e1900 */
        /* <DEDUP_REMOVED lines=13> */
.L_x_4987:
[----:B------:R-:W-:Y:S01]  /*8b40*/  @!PT LDS RZ, [RZ] ;  /* 0x00000000fffff984 */ /* 0x000fe20000000800 */
[----:B------:R-:W-:Y:S01]  /*8b50*/  @!PT LDS RZ, [RZ] ;  /* 0x00000000fffff984 */ /* 0x000fe20000000800 */
[----:B------:R-:W-:Y:S01]  /*8b60*/  @!PT LDS RZ, [RZ] ;  /* 0x00000000fffff984 */ /* 0x000fe20000000800 */
[----:B------:R-:W-:Y:S01]  /*8b70*/  @!P5 LDGSTS.E.BYPASS.LTC128B.128 [R143+0x6000], desc[UR14][R128.64] ;  /* 0x06000000808fdfae */ /* 0x000fe2000b981a0e */
[C---:B------:R-:W-:Y:S02]  /*8b80*/  LEA R144, P0, R86.reuse, R128, 0x6 ;  /* 0x0000008056907211 */ /* 0x040fe400078030ff */
        /* <DEDUP_REMOVED lines=39> */
[----:B------:R-:W5:Y:S06]  /*8e00*/  LDSM.16.M88.4 R104, [R123+0x3800] ;  /* 0x003800007b68783b */ /* 0x000f6c0000000200 */
[----:B------:R-:W0:Y:S06]  /*8e10*/  LDGDEPBAR ;  /* 0x00000000000079af */ /* 0x000e2c0000000000 */
[----:B------:R-:W3:Y:S06]  /*8e20*/  LDSM.16.M88.4 R108, [R123+0x3c00] ;  /* 0x003c00007b6c783b */ /* 0x000eec0000000200 */
[----:B------:R-:W-:Y:S06]  /*8e30*/  LDSM.16.M88.4 R112, [R3] ;  /* 0x000000000370783b */ /* 0x000fec0000000200 */
[----:B------:R-:W4:Y:S01]  /*8e40*/  LDSM.16.M88.4 R116, [R2+0x3000] ;  /* 0x003000000274783b */ /* 0x000f220000000200 */
[C---:B-1----:R-:W-:Y:S08]  /*8e50*/  HMMA.16816.F32.BF16 R4, R92.reuse, R96, RZ ;  /* 0x000000605c04723c */ /* 0x042ff000000418ff */
[C---:B------:R-:W-:Y:S01]  /*8e60*/  HMMA.16816.F32.BF16 R8, R92.reuse, R98, RZ ;  /* 0x000000625c08723c */ /* 0x040fe200000418ff */
[----:B------:R-:W-:Y:S07]  /*8e70*/  LDSM.16.M88.4 R96, [R2+0x3800] ;  /* 0x003800000260783b */ /* 0x000fee0000000200 */
[C---:B--2---:R-:W-:Y:S08]  /*8e80*/  HMMA.16816.F32.BF16 R12, R92.reuse, R100, RZ ;  /* 0x000000645c0c723c */ /* 0x044ff000000418ff */
[C---:B------:R-:W-:Y:S01]  /*8e90*/  HMMA.16816.F32.BF16 R16, R92.reuse, R102, RZ ;  /* 0x000000665c10723c */ /* 0x040fe200000418ff */
[----:B------:R-:W-:Y:S07]  /*8ea0*/  LDSM.16.M88.4 R100, [R123+0x4400] ;  /* 0x004400007b64783b */ /* 0x000fee0000000200 */
[C---:B-----5:R-:W-:Y:S08]  /*8eb0*/  HMMA.16816.F32.BF16 R20, R92.reuse, R104, RZ ;  /* 0x000000685c14723c */ /* 0x060ff000000418ff */
[C---:B------:R-:W-:Y:S08]  /*8ec0*/  HMMA.16816.F32.BF16 R24, R92.reuse, R106, RZ ;  /* 0x0000006a5c18723c */ /* 0x040ff000000418ff */
[C---:B---3--:R-:W-:Y:S08]  /*8ed0*/  HMMA.16816.F32.BF16 R28, R92.reuse, R108, RZ ;  /* 0x0000006c5c1c723c */ /* 0x048ff000000418ff */
        /* <DEDUP_REMOVED lines=55> */
[C---:B--2---:R-:W-:Y:S03]  /*9250*/  HMMA.16816.F32.BF16 R12, R92.reuse, R100, R12 ;  /* 0x000000645c0c723c */ /* 0x044fe6000004180c */
[----:B------:R-:W-:Y:S01]  /*9260*/  FMUL.FTZ R145, R4, UR11 ;  /* 0x0000000b04917c20 */ /* 0x000fe20008410000 */
[----:B------:R-:W-:Y:S01]  /*9270*/  FMUL.FTZ R147, R5, UR11 ;  /* 0x0000000b05937c20 */ /* 0x000fe20008410000 */
[----:B------:R-:W-:Y:S01]  /*9280*/  FMUL.FTZ R149, R6, UR11 ;  /* 0x0000000b06957c20 */ /* 0x000fe20008410000 */
[----:B------:R-:W-:Y:S02]  /*9290*/  FMUL.FTZ R151, R7, UR11 ;  /* 0x0000000b07977c20 */ /* 0x000fe40008410000 */
[C---:B------:R-:W-:Y:S01]  /*92a0*/  HMMA.16816.F32.BF16 R16, R92.reuse, R102, R16 ;  /* 0x000000665c10723c */ /* 0x040fe20000041810 */
[----:B------:R-:W2:Y:S01]  /*92b0*/  MUFU.TANH R145, R145 ;  /* 0x0000009100917308 */ /* 0x000ea20000002400 */
[----:B------:R-:W3:Y:S01]  /*92c0*/  LDSM.16.M88.4 R100, [R2+0x5c00] ;  /* 0x005c00000264783b */ /* 0x000ee20000000200 */
[----:B------:R-:W-:Y:S04]  /*92d0*/  DEPBAR.LE SB0, 0x0 ;  /* 0x000080000000791a */ /* 0x000fe80000000000 */
[----:B------:R-:W-:Y:S01]  /*92e0*/  FMUL.FTZ R153, R8, UR11 ;  /* 0x0000000b08997c20 */ /* 0x000fe20008410000 */
[----:B------:R-:W-:Y:S03]  /*92f0*/  FMUL.FTZ R155, R9, UR11 ;  /* 0x0000000b099b7c20 */ /* 0x000fe60008410000 */
[----:B------:R-:W4:Y:S01]  /*9300*/  MUFU.TANH R147, R147 ;  /* 0x0000009300937308 */ /* 0x000f220000002400 */
[----:B------:R-:W-:Y:S01]  /*9310*/  BAR.SYNC.DEFER_BLOCKING 0x0 ;  /* 0x0000000000007b1d */ /* 0x000fe20000010000 */
[----:B------:R-:W-:Y:S01]  /*9320*/  FMUL.FTZ R86, R12, UR11 ;  /* 0x0000000b0c567c20 */ /* 0x000fe20008410000 */
[----:B------:R-:W-:Y:S01]  /*9330*/  FMUL.FTZ R88, R15, UR11 ;  /* 0x0000000b0f587c20 */ /* 0x000fe20008410000 */
[----:B------:R-:W-:Y:S01]  /*9340*/  FMUL.FTZ R144, R13, UR11 ;  /* 0x0000000b0d907c20 */ /* 0x000fe20008410000 */
[----:B------:R-:W-:Y:S01]  /*9350*/  FMUL.FTZ R142, R14, UR11 ;  /* 0x0000000b0e8e7c20 */ /* 0x000fe20008410000 */
[----:B------:R-:W-:Y:S01]  /*9360*/  FMUL.FTZ R157, R10, UR11 ;  /* 0x0000000b0a9d7c20 */ /* 0x000fe20008410000 */
[----:B------:R-:W-:Y:S03]  /*9370*/  FMUL.FTZ R159, R11, UR11 ;  /* 0x0000000b0b9f7c20 */ /* 0x000fe60008410000 */
[----:B------:R5:W2:Y:S01]  /*9380*/  MUFU.TANH R106, R86 ;  /* 0x00000056006a7308 */ /* 0x000aa20000002400 */
[----:B------:R-:W-:Y:S01]  /*9390*/  FMUL.FTZ R85, R16, UR11 ;  /* 0x0000000b10557c20 */ /* 0x000fe20008410000 */
[----:B------:R-:W-:Y:S01]  /*93a0*/  FMUL.FTZ R87, R17, UR11 ;  /* 0x0000000b11577c20 */ /* 0x000fe20008410000 */
[----:B------:R-:W-:Y:S07]  /*93b0*/  FMUL.FTZ R161, R19, UR11 ;  /* 0x0000000b13a17c20 */ /* 0x000fee0008410000 */
[----:B------:R4:W2:Y:S01]  /*93c0*/  MUFU.TANH R109, R88 ;  /* 0x00000058006d7308 */ /* 0x0008a20000002400 */
[C---:B-1----:R-:W-:Y:S09]  /*93d0*/  HMMA.16816.F32.BF16 R20, R92.reuse, R96, R20 ;  /* 0x000000605c14723c */ /* 0x042ff20000041814 */
[----:B------:R1:W1:Y:S01]  /*93e0*/  MUFU.TANH R114, R85 ;  /* 0x0000005500727308 */ /* 0x0002620000002400 */
[C---:B------:R-:W-:Y:S03]  /*93f0*/  HMMA.16816.F32.BF16 R24, R92.reuse, R98, R24 ;  /* 0x000000625c18723c */ /* 0x040fe60000041818 */
[----:B-----5:R-:W-:Y:S06]  /*9400*/  FMUL.FTZ R86, R18, UR11 ;  /* 0x0000000b12567c20 */ /* 0x020fec0008410000 */
[----:B------:R5:W2:Y:S01]  /*9410*/  MUFU.TANH R112, R87 ;  /* 0x0000005700707308 */ /* 0x000aa20000002400 */
[C---:B---3--:R-:W-:Y:S03]  /*9420*/  HMMA.16816.F32.BF16 R28, R92.reuse, R100, R28 ;  /* 0x000000645c1c723c */ /* 0x048fe6000004181c */
[----:B----4-:R-:W-:Y:S06]  /*9430*/  FMUL.FTZ R88, R22, UR11 ;  /* 0x0000000b16587c20 */ /* 0x010fec0008410000 */
[----:B------:R3:W4:Y:S01]  /*9440*/  MUFU.TANH R117, R86 ;  /* 0x0000005600757308 */ /* 0x0007220000002400 */
[----:B------:R-:W-:Y:S03]  /*9450*/  HMMA.16816.F32.BF16 R32, R92, R102, R32 ;  /* 0x000000665c20723c */ /* 0x000fe60000041820 */
[----:B-1----:R-:W-:Y:S01]  /*9460*/  FMUL.FTZ R85, R24, UR11 ;  /* 0x0000000b18557c20 */ /* 0x002fe20008410000 */
[----:B------:R-:W-:Y:S01]  /*9470*/  FMUL.FTZ R148, R26, UR11 ;  /* 0x0000000b1a947c20 */ /* 0x000fe20008410000 */
[----:B------:R-:W-:Y:S01]  /*9480*/  FMUL.FTZ R146, R27, UR11 ;  /* 0x0000000b1b927c20 */ /* 0x000fe20008410000 */
[----:B------:R-:W-:Y:S03]  /*9490*/  FMUL.FTZ R150, R25, UR11 ;  /* 0x0000000b19967c20 */ /* 0x000fe60008410000 */
[----:B------:R1:W1:Y:S01]  /*94a0*/  MUFU.TANH R108, R144 ;  /* 0x00000090006c7308 */ /* 0x0002620000002400 */
[----:B-----5:R-:W-:Y:S01]  /*94b0*/  FMUL.FTZ R87, R23, UR11 ;  /* 0x0000000b17577c20 */ /* 0x020fe20008410000 */
[----:B------:R-:W-:Y:S08]  /*94c0*/  FMUL.FTZ R152, R29, UR11 ;  /* 0x0000000b1d987c20 */ /* 0x000ff00008410000 */
[----:B------:R5:W2:Y:S01]  /*94d0*/  MUFU.TANH R111, R142 ;  /* 0x0000008e006f7308 */ /* 0x000aa20000002400 */
[----:B---3--:R-:W-:Y:S09]  /*94e0*/  FMUL.FTZ R86, R28, UR11 ;  /* 0x0000000b1c567c20 */ /* 0x008ff20008410000 */
[----:B------:R3:W2:Y:S01]  /*94f0*/  MUFU.TANH R123, R88 ;  /* 0x00000058007b7308 */ /* 0x0006a20000002400 */
[----:B-1----:R-:W-:Y:S09]  /*9500*/  FMUL.FTZ R144, R20, UR11 ;  /* 0x0000000b14907c20 */ /* 0x002ff20008410000 */
[----:B------:R1:W1:Y:S01]  /*9510*/  MUFU.TANH R119, R87 ;  /* 0x0000005700777308 */ /* 0x0002620000002400 */
[----:B-----5:R-:W-:Y:S09]  /*9520*/  FMUL.FTZ R142, R21, UR11 ;  /* 0x0000000b158e7c20 */ /* 0x020ff20008410000 */
        /* <DEDUP_REMOVED lines=8> */
[----:B------:R-:W3:Y:S01]  /*95b0*/  MUFU.TANH R149, R149 ;  /* 0x0000009500957308 */ /* 0x000ee20000002400 */
[----:B-1----:R-:W-:Y:S09]  /*95c0*/  FMUL.FTZ R148, R32, UR11 ;  /* 0x0000000b20947c20 */ /* 0x002ff20008410000 */
        /* <DEDUP_REMOVED lines=40> */
[----:B------:R-:W-:Y:S09]  /*9850*/  LOP3.LUT R12, R12, R5, RZ, 0x3c, !PT ;  /* 0x000000050c0c7212 */ /* 0x000ff200078e3cff */
        /* <DEDUP_REMOVED lines=53> */
.L_x_4989:
        /* <DEDUP_REMOVED lines=40> */
.L_x_4988:
[C---:B------:R-:W-:Y:S01]  /*9e30*/  IADD3 R2, PT, PT, R137.reuse, -0x20, RZ ;  /* 0xffffffe089027810 */ /* 0x040fe20007ffe0ff */
[----:B--2---:R-:W-:Y:S01]  /*9e40*/  LDSM.16.MT88.4 R12, [R120+0x6000] ;  /* 0x00600000780c783b */ /* 0x004fe20000004200 */
[C---:B------:R-:W-:Y:S02]  /*9e50*/  IADD3 R5, PT, PT, R137.reuse, -0xf, RZ ;  /* 0xfffffff189057810 */ /* 0x040fe40007ffe0ff */
[----:B------:R-:W-:Y:S02]  /*9e60*/  I2FP.F32.S32 R2, R2 ;  /* 0x0000000200027245 */ /* 0x000fe40000201400 */
[----:B------:R-:W-:Y:S02]  /*9e70*/  I2FP.F32.S32 R5, R5 ;  /* 0x0000000500057245 */ /* 0x000fe40000201400 */
[C---:B------:R-:W-:Y:S01]  /*9e80*/  IADD3 R6, PT, PT, R137.reuse, -0x1f, RZ ;  /* 0xffffffe189067810 */ /* 0x040fe20007ffe0ff */
[CC--:B------:R-:W-:Y:S01]  /*9e90*/  FFMA.FTZ R149, R0.reuse, R2.reuse, R149 ;  /* 0x0000000200957223 */ /* 0x0c0fe20000010095 */
[C---:B------:R-:W-:Y:S01]  /*9ea0*/  FFMA.FTZ R145, R0.reuse, R2, R145 ;  /* 0x0000000200917223 */ /* 0x040fe20000010091 */
[C---:B------:R-:W-:Y:S01]  /*9eb0*/  IADD3 R2, PT, PT, R137.reuse, -0x17, RZ ;  /* 0xffffffe989027810 */ /* 0x040fe20007ffe0ff */
[CC--:B------:R-:W-:Y:S01]  /*9ec0*/  FFMA.FTZ R108, R0.reuse, R5.reuse, R108 ;  /* 0x00000005006c7223 */ /* 0x0c0fe2000001006c */
[C---:B------:R-:W-:Y:S01]  /*9ed0*/  FFMA.FTZ R109, R0.reuse, R5, R109 ;  /* 0x00000005006d7223 */ /* 0x040fe2000001006d */
[----:B------:R-:W-:Y:S01]  /*9ee0*/  I2FP.F32.S32 R3, R137 ;  /* 0x0000008900037245 */ /* 0x000fe20000201400 */
[----:B------:R-:W-:Y:S01]  /*9ef0*/  LDSM.16.MT88.4 R28, [R120+0x7000] ;  /* 0x00700000781c783b */ /* 0x000fe20000004200 */
[----:B------:R-:W-:Y:S02]  /*9f00*/  I2FP.F32.S32 R2, R2 ;  /* 0x0000000200027245 */ /* 0x000fe40000201400 */
[C---:B------:R-:W-:Y:S01]  /*9f10*/  IADD3 R5, PT, PT, R137.reuse, 0x1, RZ ;  /* 0x0000000189057810 */ /* 0x040fe20007ffe0ff */
[CC--:B-1----:R-:W-:Y:S01]  /*9f20*/  FFMA.FTZ R144, R0.reuse, R3.reuse, R144 ;  /* 0x0000000300907223 */ /* 0x0c2fe20000010090 */
[----:B------:R-:W-:Y:S01]  /*9f30*/  I2FP.F32.S32 R6, R6 ;  /* 0x0000000600067245 */ /* 0x000fe20000201400 */
[C---:B------:R-:W-:Y:S01]  /*9f40*/  FFMA.FTZ R123, R0.reuse, R3, R123 ;  /* 0x00000003007b7223 */ /* 0x040fe2000001007b */
[C---:B------:R-:W-:Y:S01]  /*9f50*/  IADD3 R4, PT, PT, R137.reuse, -0x18, RZ ;  /* 0xffffffe889047810 */ /* 0x040fe20007ffe0ff */
[CC--:B------:R-:W-:Y:S01]  /*9f60*/  FFMA.FTZ R155, R0.reuse, R2.reuse, R155 ;  /* 0x00000002009b7223 */ /* 0x0c0fe2000001009b */
[----:B------:R-:W-:Y:S01]  /*9f70*/  I2FP.F32.S32 R5, R5 ;  /* 0x0000000500057245 */ /* 0x000fe20000201400 */
[C---:B------:R-:W-:Y:S01]  /*9f80*/  FFMA.FTZ R159, R0.reuse, R2, R159 ;  /* 0x00000002009f7223 */ /* 0x040fe2000001009f */
[C---:B------:R-:W-:Y:S01]  /*9f90*/  IADD3 R2, PT, PT, R137.reuse, 0x9, RZ ;  /* 0x0000000989027810 */ /* 0x040fe20007ffe0ff */
[C---:B------:R-:W-:Y:S01]  /*9fa0*/  FFMA.FTZ R147, R0.reuse, R6, R147 ;  /* 0x0000000600937223 */ /* 0x040fe20000010093 */
[----:B------:R-:W-:Y:S01]  /*9fb0*/  I2FP.F32.S32 R4, R4 ;  /* 0x0000000400047245 */ /* 0x000fe20000201400 */
[CC--:B------:R-:W-:Y:S01]  /*9fc0*/  FFMA.FTZ R142, R0.reuse, R5.reuse, R142 ;  /* 0x00000005008e7223 */ /* 0x0c0fe2000001008e */
[C---:B------:R-:W-:Y:S01]  /*9fd0*/  IADD3 R7, PT, PT, R137.reuse, -0x10, RZ ;  /* 0xfffffff089077810 */ /* 0x040fe20007ffe0ff */
[C---:B------:R-:W-:Y:S01]  /*9fe0*/  FFMA.FTZ R119, R0.reuse, R5, R119 ;  /* 0x0000000500777223 */ /* 0x040fe20000010077 */
[C---:B------:R-:W-:Y:S01]  /*9ff0*/  IADD3 R3, PT, PT, R137.reuse, -0x8, RZ ;  /* 0xfffffff889037810 */ /* 0x040fe20007ffe0ff */
[C---:B------:R-:W-:Y:S01]  /*a000*/  FFMA.FTZ R153, R0.reuse, R4, R153 ;  /* 0x0000000400997223 */ /* 0x040fe20000010099 */
[----:B------:R-:W-:Y:S01]  /*a010*/  I2FP.F32.S32 R5, R2 ;  /* 0x0000000200057245 */ /* 0x000fe20000201400 */
[C---:B------:R-:W-:Y:S01]  /*a020*/  FFMA.FTZ R151, R0.reuse, R6, R151 ;  /* 0x0000000600977223 */ /* 0x040fe20000010097 */
[----:B------:R-:W-:Y:S01]  /*a030*/  I2FP.F32.S32 R7, R7 ;  /* 0x0000000700077245 */ /* 0x000fe20000201400 */
[C---:B------:R-:W-:Y:S01]  /*a040*/  FFMA.FTZ R157, R0.reuse, R4, R157 ;  /* 0x00000004009d7223 */ /* 0x040fe2000001009d */
[C---:B------:R-:W-:Y:S01]  /*a050*/  IADD3 R143, PT, PT, R137.reuse, -0x7, RZ ;  /* 0xfffffff9898f7810 */ /* 0x040fe20007ffe0ff */
[C---:B------:R-:W-:Y:S01]  /*a060*/  FFMA.FTZ R110, R0.reuse, R5, R110 ;  /* 0x00000005006e7223 */ /* 0x040fe2000001006e */
[----:B------:R-:W-:Y:S01]  /*a070*/  I2FP.F32.S32 R3, R3 ;  /* 0x0000000300037245 */ /* 0x000fe20000201400 */
[----:B------:R-:W-:Y:S01]  /*a080*/  FFMA.FTZ R113, R0, R5, R113 ;  /* 0x0000000500717223 */ /* 0x000fe20000010071 */
[----:B------:R-:W-:Y:S01]  /*a090*/  FMNMX3.FTZ R2, R84, R145, R147, !PT ;  /* 0x0000009154027276 */ /* 0x000fe20007810093 */
[C---:B------:R-:W-:Y:S01]  /*a0a0*/  FFMA.FTZ R106, R0.reuse, R7, R106 ;  /* 0x00000007006a7223 */ /* 0x040fe2000001006a */
[----:B------:R-:W-:Y:S01]  /*a0b0*/  I2FP.F32.S32 R143, R143 ;  /* 0x0000008f008f7245 */ /* 0x000fe20000201400 */
[CC--:B------:R-:W-:Y:S01]  /*a0c0*/  FFMA.FTZ R114, R0.reuse, R3.reuse, R114 ;  /* 0x0000000300727223 */ /* 0x0c0fe20000010072 */
[C---:B------:R-:W-:Y:S01]  /*a0d0*/  FFMA.FTZ R117, R0.reuse, R3, R117 ;  /* 0x0000000300757223 */ /* 0x040fe20000010075 */
[----:B------:R-:W-:Y:S01]  /*a0e0*/  IADD3 R3, PT, PT, R137, 0x10, RZ ;  /* 0x0000001089037810 */ /* 0x000fe20007ffe0ff */
[----:B------:R-:W-:Y:S01]  /*a0f0*/  FFMA.FTZ R111, R0, R7, R111 ;  /* 0x00000007006f7223 */ /* 0x000fe2000001006f */
[----:B------:R-:W-:Y:S01]  /*a100*/  FMNMX3.FTZ R5, R2, R153, R155, !PT ;  /* 0x0000009902057276 */ /* 0x000fe2000781009b */
[C---:B------:R-:W-:Y:S01]  /*a110*/  FFMA.FTZ R112, R0.reuse, R143, R112 ;  /* 0x0000008f00707223 */ /* 0x040fe20000010070 */
[----:B------:R-:W-:Y:S01]  /*a120*/  FMNMX3.FTZ R6, R89, R149, R151, !PT ;  /* 0x0000009559067276 */ /* 0x000fe20007810097 */
[----:B------:R-:W-:Y:S01]  /*a130*/  FFMA.FTZ R143, R0, R143, R161 ;  /* 0x0000008f008f7223 */ /* 0x000fe200000100a1 */
[----:B------:R-:W-:Y:S02]  /*a140*/  IADD3 R7, PT, PT, R137, 0x8, RZ ;  /* 0x0000000889077810 */ /* 0x000fe40007ffe0ff */
[----:B------:R-:W-:Y:S02]  /*a150*/  I2FP.F32.S32 R3, R3 ;  /* 0x0000000300037245 */ /* 0x000fe40000201400 */
[----:B------:R-:W-:Y:S02]  /*a160*/  FMNMX3.FTZ R5, R5, R106, R108, !PT ;  /* 0x0000006a05057276 */ /* 0x000fe4000781006c */
[----:B------:R-:W-:Y:S01]  /*a170*/  FMNMX3.FTZ R6, R6, R157, R159, !PT ;  /* 0x0000009d06067276 */ /* 0x000fe2000781009f */
[C---:B------:R-:W-:Y:S01]  /*a180*/  FFMA.FTZ R104, R0.reuse, R3, R104 ;  /* 0x0000000300687223 */ /* 0x040fe20000010068 */
[----:B------:R-:W-:Y:S01]  /*a190*/  I2FP.F32.S32 R7, R7 ;  /* 0x0000000700077245 */ /* 0x000fe20000201400 */
[C---:B------:R-:W-:Y:S01]  /*a1a0*/  FFMA.FTZ R88, R0.reuse, R3, R88 ;  /* 0x0000000300587223 */ /* 0x040fe20000010058 */
[----:B------:R-:W-:Y:S02]  /*a1b0*/  IADD3 R2, PT, PT, R137, 0x11, RZ ;  /* 0x0000001189027810 */ /* 0x000fe40007ffe0ff */
[----:B------:R-:W-:Y:S01]  /*a1c0*/  FMNMX3.FTZ R5, R5, R114, R112, !PT ;  /* 0x0000007205057276 */ /* 0x000fe20007810070 */
[----:B------:R-:W-:Y:S01]  /*a1d0*/  FFMA.FTZ R118, R0, R7, R118 ;  /* 0x0000000700767223 */ /* 0x000fe20000010076 */
[----:B------:R-:W-:Y:S01]  /*a1e0*/  FMNMX3.FTZ R6, R6, R111, R109, !PT ;  /* 0x0000006f06067276 */ /* 0x000fe2000781006d */
[C---:B------:R-:W-:Y:S01]  /*a1f0*/  FFMA.FTZ R115, R0.reuse, R7, R115 ;  /* 0x0000000700737223 */ /* 0x040fe20000010073 */
[C---:B------:R-:W-:Y:S02]  /*a200*/  IADD3 R3, PT, PT, R137.reuse, 0x18, RZ ;  /* 0x0000001889037810 */ /* 0x040fe40007ffe0ff */
[----:B------:R-:W-:Y:S02]  /*a210*/  I2FP.F32.S32 R2, R2 ;  /* 0x0000000200027245 */ /* 0x000fe40000201400 */
[----:B------:R-:W-:Y:S02]  /*a220*/  IADD3 R4, PT, PT, R137, 0x19, RZ ;  /* 0x0000001989047810 */ /* 0x000fe40007ffe0ff */
[----:B------:R-:W-:Y:S01]  /*a230*/  FMNMX3.FTZ R5, R5, R144, R142, !PT ;  /* 0x0000009005057276 */ /* 0x000fe2000781008e */
[-C--:B------:R-:W-:Y:S01]  /*a240*/  FFMA.FTZ R99, R0, R2.reuse, R99 ;  /* 0x0000000200637223 */ /* 0x080fe20000010063 */
[----:B------:R-:W-:Y:S01]  /*a250*/  FMNMX3.FTZ R6, R6, R117, R143, !PT ;  /* 0x0000007506067276 */ /* 0x000fe2000781008f */
[C---:B------:R-:W-:Y:S01]  /*a260*/  FFMA.FTZ R87, R0.reuse, R2, R87 ;  /* 0x0000000200577223 */ /* 0x040fe20000010057 */
[----:B------:R-:W-:Y:S02]  /*a270*/  I2FP.F32.S32 R3, R3 ;  /* 0x0000000300037245 */ /* 0x000fe40000201400 */
[----:B------:R-:W-:Y:S02]  /*a280*/  I2FP.F32.S32 R4, R4 ;  /* 0x0000000400047245 */ /* 0x000fe40000201400 */
        /* <DEDUP_REMOVED lines=10> */
[----:B------:R-:W-:Y:S01]  /*a330*/  IADD3 R92, PT, PT, R120, 0x6020, RZ ;  /* 0x00006020785c7810 */ /* 0x000fe20007ffe0ff */
[----:B------:R-:W1:Y:S01]  /*a340*/  SHFL.BFLY PT, R3, R8, 0x2, 0x1f ;  /* 0x0c401f0008037f89 */ /* 0x000e6200000e0000 */
[----:B------:R-:W-:Y:S02]  /*a350*/  FMNMX3.FTZ R7, R2, R86, R85, !PT ;  /* 0x0000005602077276 */ /* 0x000fe40007810055 */
[----:B------:R-:W-:Y:S02]  /*a360*/  @P0 IADD3 R92, PT, PT, R132, -0x20, RZ ;  /* 0xffffffe0845c0810 */ /* 0x000fe40007ffe0ff */
[----:B------:R-:W-:Y:S03]  /*a370*/  ISETP.GT.AND P0, PT, R138, R125, PT ;  /* 0x0000007d8a00720c */ /* 0x000fe60003f04270 */
[----:B------:R-:W2:Y:S01]  /*a380*/  SHFL.BFLY PT, R2, R7, 0x2, 0x1f ;  /* 0x0c401f0007027f89 */ /* 0x000ea200000e0000 */
[----:B------:R-:W-:Y:S02]  /*a390*/  IADD3 R139, PT, PT, R139, -0x40, RZ ;  /* 0xffffffc08b8b7810 */ /* 0x000fe40007ffe0ff */
[----:B------:R-:W-:Y:S05]  /*a3a0*/  IADD3 R137, PT, PT, R137, -0x40, RZ ;  /* 0xffffffc089897810 */ /* 0x000fea0007ffe0ff */
[----:B------:R-:W-:Y:S01]  /*a3b0*/  LDSM.16.MT88.4 R20, [R92] ;  /* 0x000000005c14783b */ /* 0x000fe20000004200 */
[----:B-1----:R-:W-:Y:S07]  /*a3c0*/  FMNMX.FTZ R10, R8, R3, !PT ;  /* 0x00000003080a7209 */ /* 0x002fee0007810000 */
[----:B------:R-:W1:Y:S01]  /*a3d0*/  SHFL.BFLY PT, R3, R10, 0x1, 0x1f ;  /* 0x0c201f000a037f89 */ /* 0x000e6200000e0000 */
[----:B--2---:R-:W-:Y:S07]  /*a3e0*/  FMNMX.FTZ R5, R7, R2, !PT ;  /* 0x0000000207057209 */ /* 0x004fee0007810000 */
[----:B------:R-:W2:Y:S01]  /*a3f0*/  SHFL.BFLY PT, R2, R5, 0x1, 0x1f ;  /* 0x0c201f0005027f89 */ /* 0x000ea200000e0000 */
[----:B-1----:R-:W-:Y:S04]  /*a400*/  FMNMX.FTZ R3, R10, R3, !PT ;  /* 0x000000030a037209 */ /* 0x002fe80007810000 */
[C---:B------:R-:W-:Y:S01]  /*a410*/  FSETP.NEU.FTZ.AND P1, PT, R3.reuse, -INF , PT ;  /* 0xff8000000300780b */ /* 0x040fe20003f3d000 */
[----:B------:R-:W-:Y:S01]  /*a420*/  FMUL.FTZ R105, R3, UR4 ;  /* 0x0000000403697c20 */ /* 0x000fe20008410000 */
[----:B--2---:R-:W-:Y:S01]  /*a430*/  FMNMX.FTZ R2, R5, R2, !PT ;  /* 0x0000000205027209 */ /* 0x004fe20007810000 */
[----:B------:R-:W-:Y:S03]  /*a440*/  FADD.FTZ R4, -R3, R84 ;  /* 0x0000005403047221 */ /* 0x000fe60000010100 */
[----:B------:R-:W-:Y:S01]  /*a450*/  FSEL R105, R105, RZ, P1 ;  /* 0x000000ff69697208 */ /* 0x000fe20000800000 */
[C---:B------:R-:W-:Y:S01]  /*a460*/  FMUL.FTZ R102, R2.reuse, UR4 ;  /* 0x0000000402667c20 */ /* 0x040fe20008410000 */
[----:B------:R-:W-:Y:S01]  /*a470*/  FSETP.NEU.FTZ.AND P1, PT, R2, -INF , PT ;  /* 0xff8000000200780b */ /* 0x000fe20003f3d000 */
[----:B------:R-:W-:Y:S01]  /*a480*/  FMUL.FTZ R6, R4, UR4 ;  /* 0x0000000404067c20 */ /* 0x000fe20008410000 */
[----:B------:R-:W-:Y:S01]  /*a490*/  FADD.FTZ R4, -R2, R89 ;  /* 0x0000005902047221 */ /* 0x000fe20000010100 */
[--C-:B------:R-:W-:Y:S01]  /*a4a0*/  FFMA.FTZ R116, R145, UR4, -R105.reuse ;  /* 0x0000000491747c23 */ /* 0x100fe20008010869 */
[----:B------:R-:W-:Y:S01]  /*a4b0*/  FSEL R102, R102, RZ, P1 ;  /* 0x000000ff66667208 */ /* 0x000fe20000800000 */
        /* <DEDUP_REMOVED lines=49> */
[----:B-1----:R-:W-:Y:S01]  /*a7d0*/  F2FP.BF16.F32.PACK_AB R80, R103, R116 ;  /* 0x000000746750723e */ /* 0x002fe200000010ff */
[----:B------:R-:W-:Y:S01]  /*a7e0*/  LDSM.16.MT88.4 R52, [R92+0x2000] ;  /* 0x002000005c34783b */ /* 0x000fe20000004200 */
        /* <DEDUP_REMOVED lines=11> */
[C---:B------:R-:W-:Y:S01]  /*a8a0*/  FMUL.FTZ R46, R84.reuse, R46 ;  /* 0x0000002e542e7220 */ /* 0x040fe20000410000 */
[----:B------:R-:W-:Y:S03]  /*a8b0*/  FMUL.FTZ R47, R84, R47 ;  /* 0x0000002f542f7220 */ /* 0x000fe60000410000 */
[----:B------:R-:W1:Y:S01]  /*a8c0*/  MUFU.EX2 R94, R94 ;  /* 0x0000005e005e7308 */ /* 0x000e620000000800 */
[----:B--2---:R-:W-:Y:S01]  /*a8d0*/  F2FP.BF16.F32.PACK_AB R81, R100, R101 ;  /* 0x000000656451723e */ /* 0x004fe200000010ff */
[C---:B------:R-:W-:Y:S01]  /*a8e0*/  FMUL.FTZ R48, R89.reuse, R48 ;  /* 0x0000003059307220 */ /* 0x040fe20000410000 */
[----:B------:R-:W-:Y:S01]  /*a8f0*/  FMUL.FTZ R49, R89, R49 ;  /* 0x0000003159317220 */ /* 0x000fe20000410000 */
[C---:B------:R-:W-:Y:S01]  /*a900*/  FMUL.FTZ R50, R84.reuse, R50 ;  /* 0x0000003254327220 */ /* 0x040fe20000410000 */
[C---:B------:R-:W-:Y:S01]  /*a910*/  FMUL.FTZ R51, R84.reuse, R51 ;  /* 0x0000003354337220 */ /* 0x040fe20000410000 */
[----:B------:R-:W-:Y:S01]  /*a920*/  LDSM.16.MT88.4 R76, [R120+0x6c00] ;  /* 0x006c0000784c783b */ /* 0x000fe20000004200 */
[--C-:B------:R-:W-:Y:S03]  /*a930*/  FFMA.FTZ R110, R115, UR4, -R102.reuse ;  /* 0x00000004736e7c23 */ /* 0x100fe60008010866 */
[----:B------:R-:W-:Y:S01]  /*a940*/  MUFU.EX2 R96, R96 ;  /* 0x0000006000607308 */ /* 0x000fe20000000800 */
[--C-:B------:R-:W-:Y:S01]  /*a950*/  FFMA.FTZ R113, R113, UR4, -R102.reuse ;  /* 0x0000000471717c23 */ /* 0x100fe20008010866 */
[----:B------:R-:W-:Y:S01]  /*a960*/  FFMA.FTZ R101, R84, R141, R101 ;  /* 0x0000008d54657223 */ /* 0x000fe20000010065 */
[----:B------:R-:W-:Y:S01]  /*a970*/  FFMA.FTZ R98, R98, UR4, -R105 ;  /* 0x0000000462627c23 */ /* 0x000fe20008010869 */
[----:B------:R-:W-:Y:S01]  /*a980*/  FFMA.FTZ R88, R88, UR4, -R102 ;  /* 0x0000000458587c23 */ /* 0x000fe20008010866 */
[----:B------:R-:W-:Y:S01]  /*a990*/  FFMA.FTZ R116, R89, R140, R116 ;  /* 0x0000008c59747223 */ /* 0x000fe20000010074 */
[----:B------:R-:W-:Y:S01]  /*a9a0*/  LDSM.16.MT88.4 R68, [R92+0xc00] ;  /* 0x000c00005c44783b */ /* 0x000fe20000004200 */
[----:B------:R-:W-:Y:S03]  /*a9b0*/  FADD.FTZ R101, R100, R101 ;  /* 0x0000006564657221 */ /* 0x000fe60000010000 */
[----:B------:R-:W2:Y:S01]  /*a9c0*/  MUFU.EX2 R93, R93 ;  /* 0x0000005d005d7308 */ /* 0x000ea20000000800 */
[C---:B-1----:R-:W-:Y:S01]  /*a9d0*/  F2FP.BF16.F32.PACK_AB R82, R94.reuse, R95 ;  /* 0x0000005f5e52723e */ /* 0x042fe200000010ff */
[----:B------:R-:W-:Y:S04]  /*a9e0*/  FADD.FTZ R116, R103, R116 ;  /* 0x0000007467747221 */ /* 0x000fe80000010000 */
[----:B------:R-:W-:Y:S04]  /*a9f0*/  FADD.FTZ R95, R95, R116 ;  /* 0x000000745f5f7221 */ /* 0x000fe80000010000 */
[----:B------:R-:W-:Y:S01]  /*aa00*/  MUFU.EX2 R106, R106 ;  /* 0x0000006a006a7308 */ /* 0x000fe20000000800 */
[----:B------:R-:W-:Y:S09]  /*aa10*/  FADD.FTZ R95, R94, R95 ;  /* 0x0000005f5e5f7221 */ /* 0x000ff20000010000 */
[----:B------:R-:W1:Y:S01]  /*aa20*/  MUFU.EX2 R107, R107 ;  /* 0x0000006b006b7308 */ /* 0x000e620000000800 */
[C---:B--2---:R-:W-:Y:S01]  /*aa30*/  F2FP.BF16.F32.PACK_AB R83, R93.reuse, R96 ;  /* 0x000000605d53723e */ /* 0x044fe200000010ff */
        /* <DEDUP_REMOVED lines=17> */
[----:B------:R-:W-:Y:S02]  /*ab50*/  FMUL.FTZ R23, R84, R67 ;  /* 0x0000004354177220 */ /* 0x000fe40000410000 */
[----:B------:R-:W2:Y:S03]  /*ab60*/  LDSM.16.MT88.4 R64, [R92+0x1000] ;  /* 0x001000005c40783b */ /* 0x000ea60000004200 */
[----:B------:R-:W-:Y:S02]  /*ab70*/  MUFU.EX2 R144, R144 ;  /* 0x0000009000907308 */ /* 0x000fe40000000800 */
[C---:B------:R-:W-:Y:S03]  /*ab80*/  HMMA.16816.F32.BF16 R20, R80.reuse, R28, R20 ;  /* 0x0000001c5014723c */ /* 0x040fe60000041814 */
[C---:B------:R-:W-:Y:S01]  /*ab90*/  FMUL.FTZ R28, R89.reuse, R56 ;  /* 0x00000038591c7220 */ /* 0x040fe20000410000 */
[----:B------:R-:W-:Y:S04]  /*aba0*/  FMUL.FTZ R29, R89, R57 ;  /* 0x00000039591d7220 */ /* 0x000fe80000410000 */
[----:B------:R-:W-:Y:S01]  /*abb0*/  MUFU.EX2 R118, R118 ;  /* 0x0000007600767308 */ /* 0x000fe20000000800 */
[--C-:B------:R-:W-:Y:S01]  /*abc0*/  FFMA.FTZ R89, R104, UR4, -R105.reuse ;  /* 0x0000000468597c23 */ /* 0x100fe20008010869 */
[--C-:B------:R-:W-:Y:S01]  /*abd0*/  FFMA.FTZ R104, R99, UR4, -R105.reuse ;  /* 0x0000000463687c23 */ /* 0x100fe20008010869 */
[C---:B------:R-:W-:Y:S03]  /*abe0*/  HMMA.16816.F32.BF16 R24, R80.reuse, R30, R24 ;  /* 0x0000001e5018723c */ /* 0x040fe60000041818 */
[C---:B------:R-:W-:Y:S01]  /*abf0*/  FMUL.FTZ R30, R84.reuse, R58 ;  /* 0x0000003a541e7220 */ /* 0x040fe20000410000 */
[----:B------:R-:W-:Y:S03]  /*ac00*/  FMUL.FTZ R31, R84, R59 ;  /* 0x0000003b541f7220 */ /* 0x000fe60000410000 */
[----:B------:R-:W-:Y:S01]  /*ac10*/  MUFU.EX2 R119, R119 ;  /* 0x0000007700777308 */ /* 0x000fe20000000800 */
[----:B------:R-:W3:Y:S01]  /*ac20*/  LDSM.16.MT88.4 R56, [R120+0x8000] ;  /* 0x008000007838783b */ /* 0x000ee20000004200 */
[--C-:B------:R-:W-:Y:S01]  /*ac30*/  FFMA.FTZ R99, R87, UR4, -R102.reuse ;  /* 0x0000000457637c23 */ /* 0x100fe20008010866 */
[----:B------:R-:W-:Y:S01]  /*ac40*/  FFMA.FTZ R105, R97, UR4, -R105 ;  /* 0x0000000461697c23 */ /* 0x000fe20008010869 */
[--C-:B------:R-:W-:Y:S01]  /*ac50*/  FFMA.FTZ R97, R86, UR4, -R102.reuse ;  /* 0x0000000456617c23 */ /* 0x100fe20008010866 */
[----:B------:R-:W-:Y:S05]  /*ac60*/  FFMA.FTZ R102, R85, UR4, -R102 ;  /* 0x0000000455667c23 */ /* 0x000fea0008010866 */
[----:B------:R-:W-:Y:S10]  /*ac70*/  MUFU.EX2 R110, R110 ;  /* 0x0000006e006e7308 */ /* 0x000ff40000000800 */
[----:B------:R-:W-:Y:S01]  /*ac80*/  MUFU.EX2 R113, R113 ;  /* 0x0000007100717308 */ /* 0x000fe20000000800 */
[C---:B--2---:R-:W-:Y:S09]  /*ac90*/  HMMA.16816.F32.BF16 R28, R80.reuse, R64, R28 ;  /* 0x00000040501c723c */ /* 0x044ff2000004181c */
[----:B------:R-:W2:Y:S01]  /*aca0*/  MUFU.EX2 R111, R111 ;  /* 0x0000006f006f7308 */ /* 0x000ea20000000800 */
[C---:B------:R-:W-:Y:S09]  /*acb0*/  HMMA.16816.F32.BF16 R32, R80.reuse, R66, R32 ;  /* 0x000000425020723c */ /* 0x040ff20000041820 */
[----:B------:R-:W-:Y:S10]  /*acc0*/  MUFU.EX2 R109, R109 ;  /* 0x0000006d006d7308 */ /* 0x000ff40000000800 */
[----:B------:R-:W4:Y:S01]  /*acd0*/  MUFU.EX2 R114, R114 ;  /* 0x0000007200727308 */ /* 0x000f220000000800 */
[C---:B---3--:R-:W-:Y:S09]  /*ace0*/  HMMA.16816.F32.BF16 R36, R80.reuse, R56, R36 ;  /* 0x000000385024723c */ /* 0x048ff20000041824 */
[----:B------:R-:W-:Y:S01]  /*acf0*/  MUFU.EX2 R117, R117 ;  /* 0x0000007500757308 */ /* 0x000fe20000000800 */
[C---:B------:R-:W-:Y:S01]  /*ad00*/  HMMA.16816.F32.BF16 R40, R80.reuse, R58, R40 ;  /* 0x0000003a5028723c */ /* 0x040fe20000041828 */
[----:B------:R-:W3:Y:S08]  /*ad10*/  LDSM.16.MT88.4 R56, [R120+0x6400] ;  /* 0x006400007838783b */ /* 0x000ef00000004200 */
[----:B------:R-:W5:Y:S01]  /*ad20*/  MUFU.EX2 R112, R112 ;  /* 0x0000007000707308 */ /* 0x000f620000000800 */
[C---:B------:R-:W-:Y:S03]  /*ad30*/  HMMA.16816.F32.BF16 R44, R80.reuse, R52, R44 ;  /* 0x00000034502c723c */ /* 0x040fe6000004182c */
[----:B-1----:R-:W-:Y:S02]  /*ad40*/  F2FP.BF16.F32.PACK_AB R52, R107, R106 ;  /* 0x0000006a6b34723e */ /* 0x002fe400000010ff */
[----:B--2---:R-:W-:Y:S04]  /*ad50*/  F2FP.BF16.F32.PACK_AB R53, R111, R108 ;  /* 0x0000006c6f35723e */ /* 0x004fe800000010ff */
[----:B------:R-:W-:Y:S01]  /*ad60*/  MUFU.EX2 R89, R89 ;  /* 0x0000005900597308 */ /* 0x000fe20000000800 */
[----:B------:R-:W-:Y:S03]  /*ad70*/  HMMA.16816.F32.BF16 R48, R80, R54, R48 ;  /* 0x000000365030723c */ /* 0x000fe60000041830 */
[----:B----4-:R-:W-:Y:S06]  /*ad80*/  F2FP.BF16.F32.PACK_AB R54, R114, R109 ;  /* 0x0000006d7236723e */ /* 0x010fec00000010ff */
[----:B------:R-:W1:Y:S01]  /*ad90*/  MUFU.EX2 R104, R104 ;  /* 0x0000006800687308 */ /* 0x000e620000000800 */
[----:B-----5:R-:W-:Y:S09]  /*ada0*/  F2FP.BF16.F32.PACK_AB R55, R112, R117 ;  /* 0x000000757037723e */ /* 0x020ff200000010ff */
[----:B------:R-:W-:Y:S10]  /*adb0*/  MUFU.EX2 R88, R88 ;  /* 0x0000005800587308 */ /* 0x000ff40000000800 */
[----:B------:R-:W2:Y:S01]  /*adc0*/  MUFU.EX2 R99, R99 ;  /* 0x0000006300637308 */ /* 0x000ea20000000800 */
[----:B-1----:R-:W-:Y:S01]  /*add0*/  F2FP.BF16.F32.PACK_AB R84, R104, R89 ;  /* 0x000000596854723e */ /* 0x002fe200000010ff */
[C---:B---3--:R-:W-:Y:S08]  /*ade0*/  HMMA.16816.F32.BF16 R4, R52.reuse, R56, R4 ;  /* 0x000000383404723c */ /* 0x048ff00000041804 */
[----:B------:R-:W-:Y:S01]  /*adf0*/  MUFU.EX2 R98, R98 ;  /* 0x0000006200627308 */ /* 0x000fe20000000800 */
[C---:B------:R-:W-:Y:S01]  /*ae00*/  HMMA.16816.F32.BF16 R8, R52.reuse, R58, R8 ;  /* 0x0000003a3408723c */ /* 0x040fe20000041808 */
[----:B------:R-:W1:Y:S08]  /*ae10*/  LDSM.16.MT88.4 R56, [R120+0x7400] ;  /* 0x007400007838783b */ /* 0x000e700000004200 */
[----:B------:R-:W3:Y:S01]  /*ae20*/  MUFU.EX2 R105, R105 ;  /* 0x0000006900697308 */ /* 0x000ee20000000800 */
[----:B--2---:R-:W-:Y:S01]  /*ae30*/  F2FP.BF16.F32.PACK_AB R85, R99, R88 ;  /* 0x000000586355723e */ /* 0x004fe200000010ff */
[C---:B------:R-:W-:Y:S08]  /*ae40*/  HMMA.16816.F32.BF16 R12, R52.reuse, R60, R12 ;  /* 0x0000003c340c723c */ /* 0x040ff0000004180c */
[----:B------:R-:W-:Y:S01]  /*ae50*/  MUFU.EX2 R97, R97 ;  /* 0x0000006100617308 */ /* 0x000fe20000000800 */
[C---:B------:R-:W-:Y:S01]  /*ae60*/  HMMA.16816.F32.BF16 R16, R52.reuse, R62, R16 ;  /* 0x0000003e3410723c */ /* 0x040fe20000041810 */
[----:B------:R-:W2:Y:S08]  /*ae70*/  LDSM.16.MT88.4 R60, [R92+0x1400] ;  /* 0x001400005c3c783b */ /* 0x000eb00000004200 */
[----:B------:R-:W4:Y:S01]  /*ae80*/  MUFU.EX2 R102, R102 ;  /* 0x0000006600667308 */ /* 0x000f220000000800 */
[----:B---3--:R-:W-:Y:S02]  /*ae90*/  F2FP.BF16.F32.PACK_AB R86, R105, R98 ;  /* 0x000000626956723e */ /* 0x008fe400000010ff */
[----:B----4-:R-:W-:Y:S01]  /*aea0*/  F2FP.BF16.F32.PACK_AB R87, R102, R97 ;  /* 0x000000616657723e */ /* 0x010fe200000010ff */
        /* <DEDUP_REMOVED lines=48> */
[----:B------:R-:W-:Y:S04]  /*b1b0*/  FADD.FTZ R112, R112, R117 ;  /* 0x0000007570707221 */ /* 0x000fe80000010000 */
        /* <DEDUP_REMOVED lines=18> */
[----:B------:R-:W-:Y:S03]  /*b2e0*/  HMMA.16816.F32.BF16 R48, R84, R10, R48 ;  /* 0x0000000a5430723c */ /* 0x000fe60000041830 */
[----:B------:R-:W-:Y:S01]  /*b2f0*/  FADD.FTZ R4, R99, R4 ;  /* 0x0000000463047221 */ /* 0x000fe20000010000 */
[----:B------:R-:W-:Y:S01]  /*b300*/  FADD.FTZ R98, R98, R5 ;  /* 0x0000000562627221 */ /* 0x000fe20000010000 */
[----:B------:R-:W-:Y:S02]  /*b310*/  MOV R84, R3 ;  /* 0x0000000300547202 */ /* 0x000fe40000000f00 */
[----:B------:R-:W-:Y:S01]  /*b320*/  FADD.FTZ R97, R97, R4 ;  /* 0x0000000461617221 */ /* 0x000fe20000010000 */
[----:B------:R-:W-:Y:S03]  /*b330*/  FADD.FTZ R140, R105, R98 ;  /* 0x00000062698c7221 */ /* 0x000fe60000010000 */
[----:B------:R-:W-:Y:S01]  /*b340*/  FADD.FTZ R141, R102, R97 ;  /* 0x00000061668d7221 */ /* 0x000fe20000010000 */
[----:B------:R-:W-:Y:S08]  /*b350*/  @P0 BRA `(.L_x_4990) ;  /* 0xffffffd000780947 */ /* 0x000ff0000383ffff */
.L_x_4986:
        /* <DEDUP_REMOVED lines=34> */
[----:B------:R-:W3:Y:S01]  /*b580*/  @P2 LDC R14, c[0x0][0x458] ;  /* 0x00011600ff0e2b82 */ /* 0x000ee20000000800 */
[----:B-1----:R-:W-:Y:S01]  /*b590*/  FSEL R9, R9, 1, P2 ;  /* 0x3f80000009097808 */ /* 0x002fe20001000000 */
[----:B------:R-:W-:Y:S01]  /*b5a0*/  @P2 MUFU.LG2 R4, R4 ;  /* 0x0000000400042308 */ /* 0x000fe20000000c00 */
[----:B------:R-:W-:-:S02]  /*b5b0*/  ISETP.GE.AND P4, PT, R11, R124, PT ;  /* 0x0000007c0b00720c */ /* 0x000fc40003f86270 */
        /* <DEDUP_REMOVED lines=27> */
[----:B------:R-:W-:-:S02]  /*b770*/  ISETP.GE.AND P6, PT, R11, R124, PT ;  /* 0x0000007c0b00720c */ /* 0x000fc40003fc6270 */
[----:B------:R-:W-:Y:S01]  /*b780*/  IADD3 R12, PT, PT, R10, -R9, RZ ;  /* 0x800000090a0c7210 */ /* 0x000fe20007ffe0ff */
[----:B------:R-:W1:Y:S01]  /*b790*/  LDC R11, c[0x0][0x3e0] ;  /* 0x0000f800ff0b7b82 */ /* 0x000e620000000800 */
[----:B------:R-:W-:Y:S02]  /*b7a0*/  FSETP.NE.FTZ.AND P0, PT, R0, RZ, PT ;  /* 0x000000ff0000720b */ /* 0x000fe40003f15000 */
[----:B------:R-:W-:Y:S02]  /*b7b0*/  IADD3 R13, PT, PT, R91, 0x20, RZ ;  /* 0x000000205b0d7810 */ /* 0x000fe40007ffe0ff */
[----:B--2---:R-:W-:Y:S02]  /*b7c0*/  FSEL R6, R6, 1, P0 ;  /* 0x3f80000006067808 */ /* 0x004fe40000000000 */
[----:B------:R-:W-:Y:S01]  /*b7d0*/  ISETP.GE.AND P5, PT, R13, R124, PT ;  /* 0x0000007c0d00720c */ /* 0x000fe20003fa6270 */
[----:B------:R-:W2:Y:S01]  /*b7e0*/  LDC.64 R8, c[0x0][0x430] ;  /* 0x00010c00ff087b82 */ /* 0x000ea20000000a00 */
[----:B------:R-:W-:Y:S01]  /*b7f0*/  LOP3.LUT R131, R131, 0x80, RZ, 0xc0, !PT ;  /* 0x0000008083837812 */ /* 0x000fe200078ec0ff */
[C---:B------:R-:W-:Y:S01]  /*b800*/  FMUL.FTZ R82, R6.reuse, R82 ;  /* 0x0000005206527220 */ /* 0x040fe20000410000 */
[C---:B------:R-:W-:Y:S01]  /*b810*/  FMUL.FTZ R83, R6.reuse, R83 ;  /* 0x0000005306537220 */ /* 0x040fe20000410000 */
[C---:B------:R-:W-:Y:S01]  /*b820*/  FMUL.FTZ R78, R6.reuse, R78 ;  /* 0x0000004e064e7220 */ /* 0x040fe20000410000 */
[C---:B------:R-:W-:Y:S01]  /*b830*/  FMUL.FTZ R79, R6.reuse, R79 ;  /* 0x0000004f064f7220 */ /* 0x040fe20000410000 */
[----:B------:R-:W4:Y:S01]  /*b840*/  @P0 MUFU.LG2 R0, R0 ;  /* 0x0000000000000308 */ /* 0x000f220000000c00 */
[C---:B------:R-:W-:Y:S01]  /*b850*/  FMUL.FTZ R74, R6.reuse, R74 ;  /* 0x0000004a064a7220 */ /* 0x040fe20000410000 */
[----:B------:R-:W5:Y:S01]  /*b860*/  @P0 LDC R13, c[0x0][0x458] ;  /* 0x00011600ff0d0b82 */ /* 0x000f620000000800 */
        /* <DEDUP_REMOVED lines=15> */
[----:B--2---:R-:W-:Y:S01]  /*b960*/  IMAD R8, R8, UR4, R133 ;  /* 0x0000000408087c24 */ /* 0x004fe2000f8e0285 */
[----:B------:R-:W2:Y:S01]  /*b970*/  LDCU UR4, c[0x0][0x44c] ;  /* 0x00008980ff0477ac */ /* 0x000ea20008000800 */
[C---:B------:R-:W-:Y:S01]  /*b980*/  FMUL.FTZ R46, R6.reuse, R46 ;  /* 0x0000002e062e7220 */ /* 0x040fe20000410000 */
[C---:B------:R-:W-:Y:S01]  /*b990*/  FMUL.FTZ R47, R6.reuse, R47 ;  /* 0x0000002f062f7220 */ /* 0x040fe20000410000 */
[C---:B------:R-:W-:Y:S01]  /*b9a0*/  FMUL.FTZ R50, R6.reuse, R50 ;  /* 0x0000003206327220 */ /* 0x040fe20000410000 */
[----:B------:R-:W-:Y:S01]  /*b9b0*/  FMUL.FTZ R51, R6, R51 ;  /* 0x0000003306337220 */ /* 0x000fe20000410000 */
[-C--:B------:R-:W-:Y:S01]  /*b9c0*/  IADD3 R6, PT, PT, R10, -R131.reuse, RZ ;  /* 0x800000830a067210 */ /* 0x080fe20007ffe0ff */
[----:B------:R-:W-:Y:S01]  /*b9d0*/  STS.64 [R10+0x400], R82 ;  /* 0x000400520a007388 */ /* 0x000fe20000000a00 */
[----:B------:R-:W-:Y:S01]  /*b9e0*/  IADD3 R131, PT, PT, R12, -R131, RZ ;  /* 0x800000830c837210 */ /* 0x000fe20007ffe0ff */
[----:B-1----:R-:W-:Y:S01]  /*b9f0*/  IMAD R16, R11, R16, UR7 ;  /* 0x000000070b107e24 */ /* 0x002fe2000f8e0210 */
[----:B------:R-:W-:Y:S01]  /*ba00*/  LOP3.LUT R5, R5, 0xf24, R90, 0xf8, !PT ;  /* 0x00000f2405057812 */ /* 0x000fe200078ef85a */
[----:B------:R-:W-:Y:S01]  /*ba10*/  STS.64 [R12+0x20], R76 ;  /* 0x0000204c0c007388 */ /* 0x000fe20000000a00 */
[----:B------:R-:W-:Y:S01]  /*ba20*/  LOP3.LUT R90, R90, 0x1c, RZ, 0xc0, !PT ;  /* 0x0000001c5a5a7812 */ /* 0x000fe200078ec0ff */
[----:B------:R-:W-:-:S02]  /*ba30*/  IMAD R8, R8, R11, R16 ;  /* 0x0000000b08087224 */ /* 0x000fc400078e0210 */
[----:B----4-:R-:W-:Y:S01]  /*ba40*/  @P0 FMUL.FTZ R11, R0, 0.69314718246459960938 ;  /* 0x3f317218000b0820 */ /* 0x010fe20000410000 */
[----:B------:R-:W-:Y:S01]  /*ba50*/  STS.64 [R12+0x420], R78 ;  /* 0x0004204e0c007388 */ /* 0x000fe20000000a00 */
[----:B------:R-:W-:Y:S01]  /*ba60*/  ISETP.GE.AND P1, PT, R91, R124, PT ;  /* 0x0000007c5b00720c */ /* 0x000fe20003f26270 */
[----:B------:R-:W-:Y:S02]  /*ba70*/  IMAD R8, R8, R9, UR6 ;  /* 0x0000000608087e24 */ /* 0x000fe4000f8e0209 */
[----:B------:R-:W-:Y:S02]  /*ba80*/  STS.64 [R6+0x40], R72 ;  /* 0x0000404806007388 */ /* 0x000fe40000000a00 */
[----:B--2---:R-:W-:Y:S02]  /*ba90*/  IMAD R0, R8, UR4, RZ ;  /* 0x0000000408007c24 */ /* 0x004fe4000f8e02ff */
        /* <DEDUP_REMOVED lines=19> */
[----:B-1----:R-:W-:Y:S01]  /*bbd0*/  MOV R10, 0xff800000 ;  /* 0xff800000000a7802 */ /* 0x002fe20000000f00 */
[----:B--2---:R-:W-:Y:S01]  /*bbe0*/  @P2 FMUL.FTZ R12, R4, 0.69314718246459960938 ;  /* 0x3f317218040c2820 */ /* 0x004fe20000410000 */
[----:B------:R-:W-:Y:S01]  /*bbf0*/  MOV R4, 0xff800000 ;  /* 0xff80000000047802 */ /* 0x000fe20000000f00 */
[----:B-----5:R-:W-:Y:S01]  /*bc00*/  @P0 FFMA.FTZ R4, R2, R13, R11 ;  /* 0x0000000d02040223 */ /* 0x020fe2000001000b */
[----:B------:R-:W-:Y:S01]  /*bc10*/  LEA R2, R5, UR5, 0x2 ;  /* 0x0000000505027c11 */ /* 0x000fe2000f8e10ff */
[----:B---3--:R-:W-:Y:S01]  /*bc20*/  @P2 FFMA.FTZ R10, R3, R14, R12 ;  /* 0x0000000e030a2223 */ /* 0x008fe2000001000c */
[----:B------:R-:W-:Y:S01]  /*bc30*/  IMAD R3, R91, 0x60, R90 ;  /* 0x000000605b037824 */ /* 0x000fe200078e025a */
[----:B------:R-:W-:Y:S06]  /*bc40*/  BAR.SYNC.DEFER_BLOCKING 0x0 ;  /* 0x0000000000007b1d */ /* 0x000fec0000010000 */
[----:B------:R-:W-:Y:S05]  /*bc50*/  @P3 BRA `(.L_x_4992) ;  /* 0x0000000000283947 */ /* 0x000fea0003800000 */
[----:B------:R-:W4:Y:S01]  /*bc60*/  LDCU.64 UR4, c[0x0][0x428] ;  /* 0x00008500ff0477ac */ /* 0x000f220008000a00 */
[C---:B------:R-:W-:Y:S01]  /*bc70*/  VIADD R9, R7.reuse, 0x8 ;  /* 0x0000000807097836 */ /* 0x040fe20000000000 */
[C---:B------:R-:W-:Y:S02]  /*bc80*/  IADD3 R5, P0, PT, R8.reuse, R7, RZ ;  /* 0x0000000708057210 */ /* 0x040fe40007f1e0ff */
[-C--:B------:R-:W-:Y:S02]  /*bc90*/  ISETP.GE.AND P3, PT, R7, R124.reuse, PT ;  /* 0x0000007c0700720c */ /* 0x080fe40003f66270 */
[----:B------:R-:W-:Y:S02]  /*bca0*/  ISETP.GE.AND P2, PT, R9, R124, PT ;  /* 0x0000007c0900720c */ /* 0x000fe40003f46270 */
[----:B------:R-:W-:Y:S02]  /*bcb0*/  LEA.HI.X.SX32 R8, R8, RZ, 0x1, P0 ;  /* 0x000000ff08087211 */ /* 0x000fe400000f0eff */
[----:B----4-:R-:W-:-:S04]  /*bcc0*/  LEA R6, P0, R5, UR4, 0x2 ;  /* 0x0000000405067c11 */ /* 0x010fc8000f8010ff */
[----:B------:R-:W-:-:S05]  /*bcd0*/  LEA.HI.X R7, R5, UR5, R8, 0x2, P0 ;  /* 0x0000000505077c11 */ /* 0x000fca00080f1408 */
[----:B------:R1:W-:Y:S04]  /*bce0*/  @!P3 STG.E desc[UR14][R6.64], R10 ;  /* 0x0000000a0600b986 */ /* 0x0003e8000c10190e */
[----:B------:R1:W-:Y:S02]  /*bcf0*/  @!P2 STG.E desc[UR14][R6.64+0x20], R4 ;  /* 0x000020040600a986 */ /* 0x0003e4000c10190e */
.L_x_4992:
[----:B------:R-:W-:Y:S05]  /*bd00*/  BSYNC.RECONVERGENT B0 ;  /* 0x0000000000007941 */ /* 0x000fea0003800200 */
.L_x_4991:
[----:B------:R2:W3:Y:S01]  /*bd10*/  LDS.128 R12, [R2] ;  /* 0x00000000020c7984 */ /* 0x0004e20000000c00 */
[----:B------:R-:W-:Y:S01]  /*bd20*/  IADD3 R3, P0, PT, R0, R3, RZ ;  /* 0x0000000300037210 */ /* 0x000fe20007f1e0ff */
[----:B------:R-:W-:Y:S01]  /*bd30*/  BSSY.RECONVERGENT B0, `(.L_x_4993) ;  /* 0x0000011000007945 */ /* 0x000fe20003800200 */
[C---:B------:R-:W-:Y:S01]  /*bd40*/  LOP3.LUT R17, R90.reuse, 0x20, RZ, 0xfc, !PT ;  /* 0x000000205a117812 */ /* 0x040fe200078efcff */
[----:B-1----:R2:W1:Y:S01]  /*bd50*/  LDS.128 R8, [R2+0x2000] ;  /* 0x0020000002087984 */ /* 0x0024620000000c00 */
[----:B------:R-:W-:Y:S02]  /*bd60*/  LOP3.LUT R16, R90, 0x40, RZ, 0xfc, !PT ;  /* 0x000000405a107812 */ /* 0x000fe400078efcff */
[----:B------:R-:W-:Y:S01]  /*bd70*/  LEA.HI.X.SX32 R0, R0, RZ, 0x1, P0 ;  /* 0x000000ff00007211 */ /* 0x000fe200000f0eff */
[----:B----4-:R2:W4:Y:S01]  /*bd80*/  LDS.128 R4, [R2+0x4000] ;  /* 0x0040000002047984 */ /* 0x0105220000000c00 */
        /* <DEDUP_REMOVED lines=11> */
.L_x_4994:
[----:B------:R-:W-:Y:S05]  /*be40*/  BSYNC.RECONVERGENT B0 ;  /* 0x0000000000007941 */ /* 0x000fea0003800200 */
.L_x_4993:
        /* <DEDUP_REMOVED lines=21> */
.L_x_4996:
[----:B------:R-:W-:Y:S05]  /*bfa0*/  BSYNC.RECONVERGENT B0 ;  /* 0x0000000000007941 */ /* 0x000fea0003800200 */
.L_x_4995:
        /* <DEDUP_REMOVED lines=21> */
.L_x_4998:
[----:B------:R-:W-:Y:S05]  /*c100*/  BSYNC.RECONVERGENT B0 ;  /* 0x0000000000007941 */ /* 0x000fea0003800200 */
.L_x_4997:
        /* <DEDUP_REMOVED lines=22> */
.L_x_4999:
        /* <DEDUP_REMOVED lines=9> */
.L_x_5541:


//--------------------- .text._ZN5flash24flash_fwd_splitkv_kernelI23Flash_fwd_kernel_traitsILi96ELi64ELi64ELi4ELb0ELb0EN7cutlass10bfloat16_tE19Flash_kernel_traitsILi96ELi64ELi64ELi4ES3_EELb1ELb0ELb0ELb0ELb1ELb0ELb1ELb1EEEvNS_16Flash_fwd_paramsE --------------------------
	.section	.text._ZN5flash24flash_fwd_splitkv_kernelI23Flash_fwd_kernel_traitsILi96ELi64ELi64ELi4ELb0ELb0EN7cutlass10bfloat16_tE19Flash_kernel_traitsILi96ELi64ELi64ELi4ES3_EELb1ELb0ELb0ELb0ELb1ELb0ELb1ELb1EEEvNS_16Flash_fwd_paramsE,"ax",@progbits
	.align	128
        .global         _ZN5flash24flash_fwd_splitkv_kernelI23Flash_fwd_kernel_traitsILi96ELi64ELi64ELi4ELb0ELb0EN7cutlass10bfloat16_tE19Flash_kernel_traitsILi96ELi64ELi64ELi4ES3_EELb1ELb0ELb0ELb0ELb1ELb0ELb1ELb1EEEvNS_16Flash_fwd_paramsE
        .type           _ZN5flash24flash_fwd_splitkv_kernelI23Flash_fwd_kernel_traitsILi96ELi64ELi64ELi4ELb0ELb0EN7cutlass10bfloat16_tE19Flash_kernel_traitsILi96ELi64ELi64ELi4ES3_EELb1ELb0ELb0ELb0ELb1ELb0ELb1ELb1EEEvNS_16Flash_fwd_paramsE,@function
        .size           _ZN5flash24flash_fwd_splitkv_kernelI23Flash_fwd_kernel_traitsILi96ELi64ELi64ELi4ELb0ELb0EN7cutlass10bfloat16_tE19Flash_kernel_traitsILi96ELi64ELi64ELi4ES3_EELb1ELb0ELb0ELb0ELb1ELb0ELb1ELb1EEEvNS_16Flash_fwd_paramsE,(.L_x_5542 - _ZN5flash24flash_fwd_splitkv_kernelI23Flash_fwd_kernel_traitsILi96ELi64ELi64ELi4ELb0ELb0EN7cutlass10bfloat16_tE19Flash_kernel_traitsILi96ELi64ELi64ELi4ES3_EELb1ELb0ELb0ELb0ELb1ELb0ELb1ELb1EEEvNS_16Flash_fwd_paramsE)
        .other          _ZN5flash24flash_fwd_splitkv_kernelI23Flash_fwd_kernel_traitsILi96ELi64ELi64ELi4ELb0ELb0EN7cutlass10bfloat16_tE19Flash_kernel_traitsILi96ELi64ELi64ELi4ES3_EELb1ELb0ELb0ELb0ELb1ELb0ELb1ELb1EEEvNS_16Flash_fwd_paramsE,@"STO_CUDA_ENTRY STV_DEFAULT"
_ZN5flash24flash_fwd_splitkv_kernelI23Flash_fwd_kernel_traitsILi96ELi64ELi64ELi4ELb0ELb0EN7cutlass10bfloat16_tE19Flash_kernel_traitsILi96ELi64ELi64ELi4ES3_EELb1ELb0ELb0ELb0ELb1ELb0ELb1ELb1EEEvNS_16Flash_fwd_paramsE:
.text._ZN5flash24flash_fwd_splitkv_kernelI23Flash_fwd_kernel_traitsILi96ELi64ELi64ELi4ELb0ELb0EN7cutlass10bfloat16_tE19Flash_kernel_traitsILi96ELi64ELi64ELi4ES3_EELb1ELb0ELb0ELb0ELb1ELb0ELb1ELb1EEEvNS_16Flash_fwd_paramsE:
[----:B------:R-:W-:Y:S08]  /*0000*/  LDC R1, c[0x0][0x37c] ;  /* 0x0000df00ff017b82 */ /* 0x000ff00000000800 */
[----:B------:R-:W1:Y:S01]  /*0010*/  LDC R7, c[0x0][0x3e0] ;  /* 0x0000f800ff077b82 */ /* 0x000e620000000800 */
[----:B------:R-:W2:Y:S01]  /*0020*/  LDCU.64 UR8, c[0x0][0x460] ;  /* 0x00008c00ff0877ac */ /* 0x000ea20008000a00 */
[----:B------:R-:W3:Y:S06]  /*0030*/  LDCU.64 UR6, c[0x0][0x358] ;  /* 0x00006b00ff0677ac */ /* 0x000eec0008000a00 */
        /* <DEDUP_REMOVED lines=22> */
[----:B------:R-:W-:Y:S01]  /*01a0*/  ISETP.GE.U32.AND P1, PT, R0, R7, PT ;  /* 0x000000070000720c */ /* 0x000fe20003f26070 */
[----:B------:R-:W-:Y:S01]  /*01b0*/  IMAD.MOV.U32 R0, RZ, RZ, -0x1 ;  /* 0xffffffffff007424 */ /* 0x000fe200078e00ff */
        /* <DEDUP_REMOVED lines=30> */
[----:B------:R-:W-:Y:S01]  /*03a0*/  IMAD.MOV R12, RZ, RZ, -R111 ;  /* 0x000000ffff0c7224 */ /* 0x000fe200078e0a6f */
[----:B------:R-:W4:Y:S01]  /*03b0*/  S2R R11, SR_CTAID.X ;  /* 0x00000000000b7919 */ /* 0x000f220000002500 */
[----:B------:R-:W-:Y:S02]  /*03c0*/  ISETP.NE.AND.EX P0, PT, R3, RZ, PT, P0 ;  /* 0x000000ff0300720c */ /* 0x000fe40003f05300 */
[----:B------:R-:W-:-:S11]  /*03d0*/  IMAD R12, R7, R12, UR10 ;  /* 0x0000000a070c7e24 */ /* 0x000fd6000f8e020c */
        /* <DEDUP_REMOVED lines=8> */
.L_x_5000:
[----:B------:R-:W-:Y:S05]  /*0460*/  @!P3 EXIT ;  /* 0x000000000000b94d */ /* 0x000fea0003800000 */
[----:B------:R-:W2:Y:S01]  /*0470*/  LDC R8, c[0x0][0x374] ;  /* 0x0000dd00ff087b82 */ /* 0x000ea20000000800 */
[--C-:B-----5:R-:W-:Y:S01]  /*0480*/  IMAD.IADD R83, R83, 0x1, -R4.reuse ;  /* 0x0000000153537824 */ /* 0x120fe200078e0a04 */
[----:B------:R-:W3:Y:S01]  /*0490*/  S2R R87, SR_TID.X ;  /* 0x0000000000577919 */ /* 0x000ee20000002100 */
[----:B------:R-:W-:-:S05]  /*04a0*/  @P1 IMAD.IADD R82, R13, 0x1, -R4 ;  /* 0x000000010d521824 */ /* 0x000fca00078e0a04 */
[----:B------:R-:W4:Y:S01]  /*04b0*/  LDC R2, c[0x0][0x438] ;  /* 0x00010e00ff027b82 */ /* 0x000f220000000800 */
[-C--:B--2---:R-:W-:Y:S02]  /*04c0*/  IABS R14, R8.reuse ;  /* 0x00000008000e7213 */ /* 0x084fe40000000000 */
[----:B-1----:R-:W-:Y:S02]  /*04d0*/  IABS R19, R8 ;  /* 0x0000000800137213 */ /* 0x002fe40000000000 */
[----:B------:R-:W1:Y:S03]  /*04e0*/  I2F.RP R10, R14 ;  /* 0x0000000e000a7306 */ /* 0x000e660000209400 */
[----:B------:R-:W-:Y:S02]  /*04f0*/  IMAD.MOV R19, RZ, RZ, -R19 ;  /* 0x000000ffff137224 */ /* 0x000fe400078e0a13 */
[----:B----4-:R-:W-:-:S05]  /*0500*/  VIADD R2, R2, 0x3f ;  /* 0x0000003f02027836 */ /* 0x010fca0000000000 */
[----:B------:R-:W-:-:S04]  /*0510*/  SHF.R.S32.HI R21, RZ, 0x1f, R2 ;  /* 0x0000001fff157819 */ /* 0x000fc80000011402 */
[----:B------:R-:W-:Y:S01]  /*0520*/  LEA.HI R21, R21, R2, RZ, 0x6 ;  /* 0x0000000215157211 */ /* 0x000fe200078f30ff */
[----:B-1----:R-:W1:Y:S01]  /*0530*/  MUFU.RCP R3, R10 ;  /* 0x0000000a00037308 */ /* 0x002e620000001000 */
[----:B------:R-:W-:Y:S02]  /*0540*/  IMAD.MOV.U32 R2, RZ, RZ, RZ ;  /* 0x000000ffff027224 */ /* 0x000fe400078e00ff */
[----:B------:R-:W-:-:S05]  /*0550*/  LEA.HI.SX32 R21, R21, R8, 0x1a ;  /* 0x0000000815157211 */ /* 0x000fca00078fd2ff */
[----:B------:R-:W-:Y:S02]  /*0560*/  VIADD R21, R21, 0xffffffff ;  /* 0xffffffff15157836 */ /* 0x000fe40000000000 */
[----:B-1----:R-:W-:-:S06]  /*0570*/  VIADD R3, R3, 0xffffffe ;  /* 0x0ffffffe03037836 */ /* 0x002fcc0000000000 */
[----:B------:R-:W1:Y:S02]  /*0580*/  F2I.FTZ.U32.TRUNC.NTZ R3, R3 ;  /* 0x0000000300037305 */ /* 0x000e64000021f000 */
[----:B-1----:R-:W-:-:S04]  /*0590*/  IMAD.MOV R15, RZ, RZ, -R3 ;  /* 0x000000ffff0f7224 */ /* 0x002fc800078e0a03 */
[----:B------:R-:W-:Y:S01]  /*05a0*/  IMAD R10, R15, R14, RZ ;  /* 0x0000000e0f0a7224 */ /* 0x000fe200078e02ff */
[----:B------:R-:W-:Y:S02]  /*05b0*/  IABS R15, R21 ;  /* 0x00000015000f7213 */ /* 0x000fe40000000000 */
[----:B------:R-:W-:Y:S01]  /*05c0*/  LOP3.LUT R21, R21, R8, RZ, 0x3c, !PT ;  /* 0x0000000815157212 */ /* 0x000fe200078e3cff */
        /* <DEDUP_REMOVED lines=11> */
[----:B------:R-:W4:Y:S01]  /*0680*/  LDC R3, c[0x0][0x508] ;  /* 0x00014200ff037b82 */ /* 0x000f220000000800 */
[----:B------:R-:W-:Y:S02]  /*0690*/  ISETP.GE.U32.AND P4, PT, R19, R14, PT ;  /* 0x0000000e1300720c */ /* 0x000fe40003f86070 */
[----:B--2---:R-:W-:Y:S02]  /*06a0*/  @!P1 SEL R14, R15, RZ, P0 ;  /* 0x000000ff0f0e9207 */ /* 0x004fe40000000000 */
[----:B------:R-:W-:-:S03]  /*06b0*/  ISETP.GE.AND P0, PT, R21, RZ, PT ;  /* 0x000000ff1500720c */ /* 0x000fc60003f06270 */
[----:B------:R-:W-:Y:S01]  /*06c0*/  @!P1 IMAD.IADD R82, R83, 0x1, R14 ;  /* 0x0000000153529824 */ /* 0x000fe200078e020e */
[----:B------:R-:W-:-:S03]  /*06d0*/  ISETP.NE.AND P1, PT, R8, RZ, PT ;  /* 0x000000ff0800720c */ /* 0x000fc60003f25270 */
[----:B------:R-:W-:Y:S02]  /*06e0*/  VIADD R13, R82, 0x3f ;  /* 0x0000003f520d7836 */ /* 0x000fe40000000000 */
[----:B------:R-:W-:-:S03]  /*06f0*/  @P4 VIADD R10, R10, 0x1 ;  /* 0x000000010a0a4836 */ /* 0x000fc60000000000 */
[----:B------:R-:W-:Y:S01]  /*0700*/  IADD3 R14, PT, PT, R13, R80, -R109 ;  /* 0x000000500d0e7210 */ /* 0x000fe20007ffe86d */
[----:B------:R-:W-:-:S04]  /*0710*/  @!P0 IMAD.MOV R10, RZ, RZ, -R10 ;  /* 0x000000ffff0a8224 */ /* 0x000fc800078e0a0a */
[----:B------:R-:W-:Y:S02]  /*0720*/  @!P1 LOP3.LUT R10, RZ, R8, RZ, 0x33, !PT ;  /* 0x00000008ff0a9212 */ /* 0x000fe400078e33ff */
[----:B----4-:R-:W-:Y:S02]  /*0730*/  IADD3 R3, PT, PT, R14, 0x40, R3 ;  /* 0x000000400e037810 */ /* 0x010fe40007ffe003 */
[----:B------:R-:W-:Y:S02]  /*0740*/  SHF.R.S32.HI R14, RZ, 0x1f, R13 ;  /* 0x0000001fff0e7819 */ /* 0x000fe4000001140d */
[----:B------:R-:W-:Y:S01]  /*0750*/  SHF.R.S32.HI R8, RZ, 0x1f, R3 ;  /* 0x0000001fff087819 */ /* 0x000fe20000011403 */
[----:B-1----:R-:W-:Y:S01]  /*0760*/  IMAD R108, R10, R2, RZ ;  /* 0x000000020a6c7224 */ /* 0x002fe200078e02ff */
[----:B------:R-:W-:Y:S02]  /*0770*/  LEA.HI R14, R14, R13, RZ, 0x6 ;  /* 0x0000000d0e0e7211 */ /* 0x000fe400078f30ff */
[----:B------:R-:W-:-:S02]  /*0780*/  LEA.HI R8, R8, R3, RZ, 0x6 ;  /* 0x0000000308087211 */ /* 0x000fc400078f30ff */
[----:B------:R-:W-:Y:S02]  /*0790*/  SHF.R.S32.HI R3, RZ, 0x6, R14 ;  /* 0x00000006ff037819 */ /* 0x000fe4000001140e */
[----:B------:R-:W-:Y:S02]  /*07a0*/  SHF.R.S32.HI R8, RZ, 0x6, R8 ;  /* 0x00000006ff087819 */ /* 0x000fe40000011408 */
[----:B------:R-:W-:-:S04]  /*07b0*/  VIADDMNMX R3, R108, R10, R3, PT ;  /* 0x0000000a6c037246 */ /* 0x000fc80003800103 */
[----:B------:R-:W-:-:S04]  /*07c0*/  VIMNMX R85, PT, PT, R3, R8, PT ;  /* 0x0000000803557248 */ /* 0x000fc80003fe0100 */
[----:B------:R-:W-:-:S13]  /*07d0*/  ISETP.GE.AND P0, PT, R108, R85, PT ;  /* 0x000000556c00720c */ /* 0x000fda0003f06270 */
        /* <DEDUP_REMOVED lines=19> */
[----:B------:R-:W-:Y:S01]  /*0910*/  ISETP.NE.OR P5, PT, R87, RZ, P3 ;  /* 0x000000ff5700720c */ /* 0x000fe20001fa5670 */
[----:B--2---:R-:W-:Y:S01]  /*0920*/  IMAD R2, R5, UR4, RZ ;  /* 0x0000000405027c24 */ /* 0x004fe2000f8e02ff */
[----:B------:R-:W1:Y:S01]  /*0930*/  LDCU.64 UR4, c[0x0][0x428] ;  /* 0x00008500ff0477ac */ /* 0x000e620008000a00 */
[----:B------:R-:W-:-:S03]  /*0940*/  ISETP.NE.OR P4, PT, R87, RZ, P2 ;  /* 0x000000ff5700720c */ /* 0x000fc60001785670 */
[----:B------:R-:W-:-:S03]  /*0950*/  IADD3 R3, P0, PT, R2, R3, RZ ;  /* 0x0000000302037210 */ /* 0x000fc60007f1e0ff */
[----:B------:R-:W-:Y:S01]  /*0960*/  @!P6 IMAD.MOV.U32 R11, RZ, RZ, -0x800000 ;  /* 0xff800000ff0be424 */ /* 0x000fe200078e00ff */
[----:B------:R-:W-:Y:S02]  /*0970*/  LEA.HI.X.SX32 R2, R2, RZ, 0x1, P0 ;  /* 0x000000ff02027211 */ /* 0x000fe400000f0eff */
[----:B---3--:R-:W-:Y:S01]  /*0980*/  LEA R8, P0, R3, UR8, 0x2 ;  /* 0x0000000803087c11 */ /* 0x008fe2000f8010ff */
[----:B------:R-:W-:-:S03]  /*0990*/  @!P5 IMAD.MOV.U32 R7, RZ, RZ, -0x800000 ;  /* 0xff800000ff07d424 */ /* 0x000fc600078e00ff */
        /* <DEDUP_REMOVED lines=10> */
[----:B------:R-:W-:-:S03]  /*0a40*/  ISETP.GE.AND P1, PT, R0, R109, PT ;  /* 0x0000006d0000720c */ /* 0x000fc60003f26270 */
        /* <DEDUP_REMOVED lines=17> */
.L_x_5001:
        /* <DEDUP_REMOVED lines=9> */
.L_x_5002:
[----:B------:R-:W-:-:S04]  /*0bf0*/  UISETP.NE.U32.AND UP0, UPT, UR18, URZ, UPT ;  /* 0x000000ff1200728c */ /* 0x000fc8000bf05070 */
[----:B------:R-:W-:-:S09]  /*0c00*/  UISETP.NE.AND.EX UP0, UPT, UR19, URZ, UPT, UP0 ;  /* 0x000000ff1300728c */ /* 0x000fd2000bf05300 */
[----:B------:R-:W-:Y:S05]  /*0c10*/  BRA.U !UP0, `(.L_x_5003) ;  /* 0x00000005088c7547 */ /* 0x000fea000b800000 */
[----:B------:R-:W2:Y:S01]  /*0c20*/  LDC R9, c[0x0][0x4f0] ;  /* 0x00013c00ff097b82 */ /* 0x000ea20000000800 */
[----:B------:R-:W-:Y:S01]  /*0c30*/  LEA R4, R85, 0xffffffc0, 0x6 ;  /* 0xffffffc055047811 */ /* 0x000fe200078e30ff */
[----:B------:R-:W3:Y:S01]  /*0c40*/  LDCU.64 UR4, c[0x0][0x4e8] ;  /* 0x00009d00ff0477ac */ /* 0x000ee20008000a00 */
[----:B------:R-:W-:Y:S01]  /*0c50*/  MOV R6, RZ ;  /* 0x000000ff00067202 */ /* 0x000fe20000000f00 */
[----:B------:R-:W4:Y:S01]  /*0c60*/  LDCU.64 UR8, c[0x0][0x3a8] ;  /* 0x00007500ff0877ac */ /* 0x000f220008000a00 */
[----:B------:R-:W4:Y:S01]  /*0c70*/  LDCU.64 UR12, c[0x0][0x3b8] ;  /* 0x00007700ff0c77ac */ /* 0x000f220008000a00 */
[----:B--2---:R-:W-:-:S04]  /*0c80*/  IABS R5, R9 ;  /* 0x0000000900057213 */ /* 0x004fc80000000000 */
[----:B------:R-:W2:Y:S08]  /*0c90*/  I2F.RP R8, R5 ;  /* 0x0000000500087306 */ /* 0x000eb00000209400 */
[----:B--2--5:R-:W2:Y:S02]  /*0ca0*/  MUFU.RCP R7, R8 ;  /* 0x0000000800077308 */ /* 0x024ea40000001000 */
[----:B--2---:R-:W-:-:S06]  /*0cb0*/  IADD3 R7, PT, PT, R7, 0xffffffe, RZ ;  /* 0x0ffffffe07077810 */ /* 0x004fcc0007ffe0ff */
        /* <DEDUP_REMOVED lines=18> */
[----:B------:R-:W1:Y:S01]  /*0de0*/  LDCU.64 UR4, c[0x0][0x3a0] ;  /* 0x00007400ff0477ac */ /* 0x000e620008000a00 */
[----:B------:R-:W-:Y:S01]  /*0df0*/  @P0 VIADD R6, R6, 0x1 ;  /* 0x0000000106060836 */ /* 0x000fe20000000000 */
[C---:B------:R-:W-:Y:S01]  /*0e00*/  LEA R116, P0, R2.reuse, UR18, 0x2 ;  /* 0x0000001202747c11 */ /* 0x040fe2000f8010ff */
[----:B------:R-:W2:Y:S03]  /*0e10*/  LDC R3, c[0x0][0x3e8] ;  /* 0x0000fa00ff037b82 */ /* 0x000ea60000000800 */
[----:B------:R-:W-:Y:S02]  /*0e20*/  MOV R5, R6 ;  /* 0x0000000600057202 */ /* 0x000fe40000000f00 */
[----:B------:R-:W-:-:S03]  /*0e30*/  LEA.HI.X R117, R2, UR19, R117, 0x2, P0 ;  /* 0x0000001302757c11 */ /* 0x000fc600080f1475 */
[----:B------:R-:W-:Y:S01]  /*0e40*/  @!P1 IMAD.MOV R5, RZ, RZ, -R5 ;  /* 0x000000ffff059224 */ /* 0x000fe200078e0a05 */
[----:B------:R-:W-:-:S05]  /*0e50*/  @!P3 LOP3.LUT R5, RZ, R9, RZ, 0x33, !PT ;  /* 0x00000009ff05b212 */ /* 0x000fca00078e33ff */
[----:B------:R-:W-:-:S05]  /*0e60*/  IMAD.WIDE R18, R5, 0x4, R116 ;  /* 0x0000000405127825 */ /* 0x000fca00078e0274 */
[----:B------:R-:W3:Y:S01]  /*0e70*/  LDG.E R2, desc[UR6][R18.64] ;  /* 0x0000000612027981 */ /* 0x000ee2000c1e1900 */
[----:B------:R-:W-:Y:S02]  /*0e80*/  IADD3 R5, PT, PT, -R5, RZ, RZ ;  /* 0x000000ff05057210 */ /* 0x000fe40007ffe1ff */
[----:B--2---:R-:W-:-:S03]  /*0e90*/  IABS R6, R3 ;  /* 0x0000000300067213 */ /* 0x004fc60000000000 */
[----:B------:R-:W-:Y:S01]  /*0ea0*/  IMAD R4, R9, R5, R4 ;  /* 0x0000000509047224 */ /* 0x000fe200078e0204 */
        /* <DEDUP_REMOVED lines=20> */
[----:B------:R-:W-:-:S05]  /*0ff0*/  @P3 VIADD R8, R8, 0x1 ;  /* 0x0000000108083836 */ /* 0x000fca0000000000 */
[----:B------:R-:W-:Y:S02]  /*1000*/  MOV R5, R8 ;  /* 0x0000000800057202 */ /* 0x000fe40000000f00 */
[----:B------:R-:W-:-:S03]  /*1010*/  LOP3.LUT R8, RZ, R3, RZ, 0x33, !PT ;  /* 0x00000003ff087212 */ /* 0x000fc600078e33ff */
[----:B------:R-:W-:-:S05]  /*1020*/  IMAD.MOV.U32 R9, RZ, RZ, R5 ;  /* 0x000000ffff097224 */ /* 0x000fca00078e0005 */
[----:B------:R-:W-:Y:S02]  /*1030*/  @!P0 IADD3 R9, PT, PT, -R9, RZ, RZ ;  /* 0x000000ff09098210 */ /* 0x000fe40007ffe1ff */
[----:B---3--:R-:W-:Y:S01]  /*1040*/  SHF.R.S32.HI R7, RZ, 0x1f, R2 ;  /* 0x0000001fff077819 */ /* 0x008fe20000011402 */
[----:B-1----:R-:W-:-:S04]  /*1050*/  IMAD.WIDE.U32 R14, R2, UR4, RZ ;  /* 0x00000004020e7c25 */ /* 0x002fc8000f8e00ff */
[C---:B------:R-:W-:Y:S02]  /*1060*/  IMAD R13, R7.reuse, UR4, RZ ;  /* 0x00000004070d7c24 */ /* 0x040fe4000f8e02ff */
[----:B----4-:R-:W-:Y:S02]  /*1070*/  IMAD R7, R7, UR8, RZ ;  /* 0x0000000807077c24 */ /* 0x010fe4000f8e02ff */
        /* <DEDUP_REMOVED lines=8> */
[----:B------:R-:W-:Y:S02]  /*1100*/  IMAD R3, R2, UR12, RZ ;  /* 0x0000000c02037c24 */ /* 0x000fe4000f8e02ff */
[----:B------:R-:W-:-:S04]  /*1110*/  IMAD.WIDE.U32 R14, R4, UR12, R14 ;  /* 0x0000000c040e7c25 */ /* 0x000fc8000f8e000e */
[----:B------:R-:W-:Y:S02]  /*1120*/  IMAD R3, R4, UR13, R3 ;  /* 0x0000000d04037c24 */ /* 0x000fe4000f8e0203 */
[----:B-1----:R-:W-:Y:S01]  /*1130*/  IMAD R7, R2, UR4, RZ ;  /* 0x0000000402077c24 */ /* 0x002fe2000f8e02ff */
[----:B------:R-:W-:Y:S01]  /*1140*/  SEL R2, R8, R9, !P1 ;  /* 0x0000000908027207 */ /* 0x000fe20004800000 */
[----:B------:R-:W-:-:S04]  /*1150*/  IMAD.WIDE.U32 R18, R4, UR4, R18 ;  /* 0x0000000404127c25 */ /* 0x000fc8000f8e0012 */
[----:B------:R-:W-:Y:S01]  /*1160*/  IMAD R7, R4, UR5, R7 ;  /* 0x0000000504077c24 */ /* 0x000fe2000f8e0207 */
[----:B------:R-:W-:Y:S01]  /*1170*/  SHF.R.S32.HI R4, RZ, 0x1f, R2 ;  /* 0x0000001fff047819 */ /* 0x000fe20000011402 */
[----:B------:R-:W-:-:S03]  /*1180*/  IMAD.IADD R15, R15, 0x1, R3 ;  /* 0x000000010f0f7824 */ /* 0x000fc600078e0203 */
[----:B------:R-:W-:Y:S01]  /*1190*/  IADD3 R19, PT, PT, R19, R7, RZ ;  /* 0x0000000713137210 */ /* 0x000fe20007ffe0ff */
[C---:B--2---:R-:W-:Y:S02]  /*11a0*/  IMAD R3, R4.reuse, UR8, RZ ;  /* 0x0000000804037c24 */ /* 0x044fe4000f8e02ff */
        /* <DEDUP_REMOVED lines=10> */
.L_x_5003:
        /* <DEDUP_REMOVED lines=15> */
.L_x_5005:
[----:B------:R-:W2:Y:S01]  /*1340*/  LDCU.64 UR12, c[0x0][0x3b8] ;  /* 0x00007700ff0c77ac */ /* 0x000ea20008000a00 */
[----:B-1----:R-:W-:-:S05]  /*1350*/  IADD3 R2, PT, PT, R4, R5, RZ ;  /* 0x0000000504027210 */ /* 0x002fca0007ffe0ff */
[C---:B--2---:R-:W-:Y:S02]  /*1360*/  IMAD R19, R2.reuse, UR13, RZ ;  /* 0x0000000d02137c24 */ /* 0x044fe4000f8e02ff */
[----:B------:R-:W-:-:S05]  /*1370*/  IMAD.WIDE.U32 R2, R2, UR12, RZ ;  /* 0x0000000c02027c25 */ /* 0x000fca000f8e00ff */
[----:B------:R-:W-:Y:S02]  /*1380*/  IADD3 R19, PT, PT, R3, R19, RZ ;  /* 0x0000001303137210 */ /* 0x000fe40007ffe0ff */
[----:B------:R-:W-:Y:S02]  /*1390*/  MOV R18, R2 ;  /* 0x0000000200127202 */ /* 0x000fe40000000f00 */
.L_x_5006:
        /* <DEDUP_REMOVED lines=14> */
.L_x_5007:
[----:B------:R-:W1:Y:S01]  /*1480*/  LDCU.64 UR4, c[0x0][0x3c0] ;  /* 0x00007800ff0477ac */ /* 0x000e620008000a00 */
[----:B------:R-:W-:-:S05]  /*1490*/  IADD3 R4, PT, PT, R4, R5, RZ ;  /* 0x0000000504047210 */ /* 0x000fca0007ffe0ff */
[C---:B-1----:R-:W-:Y:S02]  /*14a0*/  IMAD R21, R4.reuse, UR5, RZ ;  /* 0x0000000504157c24 */ /* 0x042fe4000f8e02ff */
[----:B------:R-:W-:-:S05]  /*14b0*/  IMAD.WIDE.U32 R4, R4, UR4, RZ ;  /* 0x0000000404047c25 */ /* 0x000fca000f8e00ff */
[----:B------:R-:W-:Y:S02]  /*14c0*/  IADD3 R21, PT, PT, R5, R21, RZ ;  /* 0x0000001505157210 */ /* 0x000fe40007ffe0ff */
[----:B------:R-:W-:-:S07]  /*14d0*/  MOV R20, R4 ;  /* 0x0000000400147202 */ /* 0x000fce0000000f00 */
.L_x_5008:
[----:B------:R-:W1:Y:S01]  /*14e0*/  LDC R13, c[0x0][0x3e8] ;  /* 0x0000fa00ff0d7b82 */ /* 0x000e620000000800 */
[----:B------:R-:W-:Y:S02]  /*14f0*/  CS2R R116, SRZ ;  /* 0x0000000000747805 */ /* 0x000fe4000001ff00 */
[----:B-1----:R-:W-:-:S04]  /*1500*/  IABS R2, R13 ;  /* 0x0000000d00027213 */ /* 0x002fc80000000000 */
[----:B------:R-:W1:Y:S08]  /*1510*/  I2F.RP R8, R2 ;  /* 0x0000000200087306 */ /* 0x000e700000209400 */
[----:B-1----:R-:W1:Y:S02]  /*1520*/  MUFU.RCP R6, R8 ;  /* 0x0000000800067308 */ /* 0x002e640000001000 */
[----:B-1----:R-:W-:-:S02]  /*1530*/  IADD3 R6, PT, PT, R6, 0xffffffe, RZ ;  /* 0x0ffffffe06067810 */ /* 0x002fc40007ffe0ff */
[----:B------:R-:W-:-:S04]  /*1540*/  LOP3.LUT R8, RZ, R13, RZ, 0x33, !PT ;  /* 0x0000000dff087212 */ /* 0x000fc800078e33ff */
[----:B-----5:R-:W1:Y:S02]  /*1550*/  F2I.FTZ.U32.TRUNC.NTZ R7, R6 ;  /* 0x0000000600077305 */ /* 0x020e64000021f000 */
[----:B-1----:R-:W-:Y:S01]  /*1560*/  IMAD.MOV R3, RZ, RZ, -R7 ;  /* 0x000000ffff037224 */ /* 0x002fe200078e0a07 */
[----:B------:R-:W-:-:S03]  /*1570*/  MOV R6, RZ ;  /* 0x000000ff00067202 */ /* 0x000fc60000000f00 */
[----:B------:R-:W-:Y:S01]  /*1580*/  IMAD R4, R3, R2, RZ ;  /* 0x0000000203047224 */ /* 0x000fe200078e02ff */
[----:B------:R-:W-:-:S03]  /*1590*/  IABS R3, R12 ;  /* 0x0000000c00037213 */ /* 0x000fc60000000000 */
[----:B------:R-:W-:Y:S02]  /*15a0*/  IMAD.HI.U32 R5, R7, R4, R6 ;  /* 0x0000000407057227 */ /* 0x000fe400078e0006 */
[----:B------:R-:W1:Y:S02]  /*15b0*/  LDC.64 R6, c[0x0][0x3d8] ;  /* 0x0000f600ff067b82 */ /* 0x000e640000000a00 */
[----:B------:R-:W-:-:S04]  /*15c0*/  IMAD.MOV.U32 R4, RZ, RZ, R3 ;  /* 0x000000ffff047224 */ /* 0x000fc800078e0003 */
[----:B------:R-:W-:-:S05]  /*15d0*/  IMAD.HI.U32 R5, R5, R4, RZ ;  /* 0x0000000405057227 */ /* 0x000fca00078e00ff */
[----:B------:R-:W-:-:S05]  /*15e0*/  IADD3 R3, PT, PT, -R5, RZ, RZ ;  /* 0x000000ff05037210 */ /* 0x000fca0007ffe1ff */
[----:B------:R-:W-:Y:S01]  /*15f0*/  IMAD R3, R2, R3, R4 ;  /* 0x0000000302037224 */ /* 0x000fe200078e0204 */
[----:B------:R-:W-:-:S04]  /*1600*/  LEA R4, R85, 0xffffffc0, 0x6 ;  /* 0xffffffc055047811 */ /* 0x000fc800078e30ff */
[----:B------:R-:W-:Y:S01]  /*1610*/  ISETP.GT.U32.AND P0, PT, R2, R3, PT ;  /* 0x000000030200720c */ /* 0x000fe20003f04070 */
[----:B------:R-:W-:Y:S01]  /*1620*/  IMAD.WIDE.U32 R20, R4, UR4, R20 ;  /* 0x0000000404147c25 */ /* 0x000fe2000f8e0014 */
[----:B------:R-:W-:-:S03]  /*1630*/  SHF.R.S32.HI R9, RZ, 0x1f, R4 ;  /* 0x0000001fff097819 */ /* 0x000fc60000011404 */
[----:B------:R-:W-:-:S08]  /*1640*/  IMAD.WIDE.U32 R18, R4, UR12, R18 ;  /* 0x0000000c04127c25 */ /* 0x000fd0000f8e0012 */
        /* <DEDUP_REMOVED lines=8> */
[C---:B------:R-:W-:Y:S02]  /*16d0*/  IMAD R13, R9.reuse, UR4, RZ ;  /* 0x00000004090d7c24 */ /* 0x040fe4000f8e02ff */
[----:B------:R-:W-:Y:S01]  /*16e0*/  IMAD R9, R9, UR12, RZ ;  /* 0x0000000c09097c24 */ /* 0x000fe2000f8e02ff */
[----:B------:R-:W-:Y:S01]  /*16f0*/  MOV R15, R5 ;  /* 0x00000005000f7202 */ /* 0x000fe20000000f00 */
[----:B------:R-:W-:-:S02]  /*1700*/  IMAD R13, R4, UR5, R13 ;  /* 0x00000005040d7c24 */ /* 0x000fc4000f8e020d */
[----:B------:R-:W-:Y:S02]  /*1710*/  IMAD R9, R4, UR13, R9 ;  /* 0x0000000d04097c24 */ /* 0x000fe4000f8e0209 */
[----:B------:R-:W-:Y:S01]  /*1720*/  @!P0 IMAD.MOV R15, RZ, RZ, -R15 ;  /* 0x000000ffff0f8224 */ /* 0x000fe200078e0a0f */
[----:B------:R-:W-:Y:S02]  /*1730*/  IADD3 R21, PT, PT, R21, R13, RZ ;  /* 0x0000000d15157210 */ /* 0x000fe40007ffe0ff */
[----:B------:R-:W-:Y:S02]  /*1740*/  IADD3 R19, PT, PT, R19, R9, RZ ;  /* 0x0000000913137210 */ /* 0x000fe40007ffe0ff */
[----:B------:R-:W-:-:S04]  /*1750*/  SEL R4, R8, R15, !P1 ;  /* 0x0000000f08047207 */ /* 0x000fc80004800000 */
[----:B------:R-:W-:Y:S01]  /*1760*/  SHF.R.S32.HI R13, RZ, 0x1f, R4 ;  /* 0x0000001fff0d7819 */ /* 0x000fe20000011404 */
[----:B--2---:R-:W-:-:S04]  /*1770*/  IMAD.WIDE.U32 R18, R4, R2, R18 ;  /* 0x0000000204127225 */ /* 0x004fc800078e0012 */
[C---:B-1----:R-:W-:Y:S01]  /*1780*/  IMAD R9, R13.reuse, R6, RZ ;  /* 0x000000060d097224 */ /* 0x042fe200078e02ff */
[----:B------:R-:W-:Y:S01]  /*1790*/  MOV R10, R18 ;  /* 0x00000012000a7202 */ /* 0x000fe20000000f00 */
[----:B------:R-:W-:Y:S02]  /*17a0*/  IMAD R13, R13, R2, RZ ;  /* 0x000000020d0d7224 */ /* 0x000fe400078e02ff */
[----:B------:R-:W-:-:S04]  /*17b0*/  IMAD.WIDE.U32 R14, R4, R6, R20 ;  /* 0x00000006040e7225 */ /* 0x000fc800078e0014 */
[C---:B------:R-:W-:Y:S02]  /*17c0*/  IMAD R3, R4.reuse, R3, R13 ;  /* 0x0000000304037224 */ /* 0x040fe400078e020d */
[----:B------:R-:W-:-:S03]  /*17d0*/  IMAD R7, R4, R7, R9 ;  /* 0x0000000704077224 */ /* 0x000fc600078e0209 */
[----:B------:R-:W-:Y:S01]  /*17e0*/  IADD3 R4, PT, PT, R19, R3, RZ ;  /* 0x0000000313047210 */ /* 0x000fe20007ffe0ff */
[----:B------:R-:W-:-:S07]  /*17f0*/  IMAD.IADD R2, R15, 0x1, R7 ;  /* 0x000000010f027824 */ /* 0x000fce00078e0207 */
.L_x_5004:
[----:B------:R-:W-:Y:S01]  /*1800*/  ISETP.NE.AND P3, PT, R0, -0x1, PT ;  /* 0xffffffff0000780c */ /* 0x000fe20003f65270 */
[----:B------:R-:W-:Y:S01]  /*1810*/  IMAD.SHL.U32 R91, R87, 0x8, RZ ;  /* 0x00000008575b7824 */ /* 0x000fe200078e00ff */
[----:B------:R-:W1:Y:S01]  /*1820*/  LDC.64 R120, c[0x0][0x3b0] ;  /* 0x0000ec00ff787b82 */ /* 0x000e620000000a00 */
[----:B------:R-:W-:Y:S01]  /*1830*/  IMAD.MOV.U32 R3, RZ, RZ, RZ ;  /* 0x000000ffff037224 */ /* 0x000fe200078e00ff */
[----:B------:R-:W-:Y:S01]  /*1840*/  SHF.R.U32.HI R118, RZ, 0x2, R87 ;  /* 0x00000002ff767819 */ /* 0x000fe20000011657 */
[----:B------:R-:W2:Y:S01]  /*1850*/  LDCU.64 UR8, c[0x0][0x3c8] ;  /* 0x00007900ff0877ac */ /* 0x000ea20008000a00 */
[----:B------:R-:W-:-:S03]  /*1860*/  LOP3.LUT R28, R91, 0x18, RZ, 0xc0, !PT ;  /* 0x000000185b1c7812 */ /* 0x000fc600078ec0ff */
[----:B------:R1:W5:Y:S01]  /*1870*/  @P2 LDG.E R3, desc[UR6][R16.64] ;  /* 0x0000000610032981 */ /* 0x000362000c1e1900 */
[C---:B------:R-:W-:Y:S01]  /*1880*/  IADD3 R18, P2, PT, R28.reuse, R10, RZ ;  /* 0x0000000a1c127210 */ /* 0x040fe20007f5e0ff */
[----:B------:R-:W3:Y:S01]  /*1890*/  LDC R25, c[0x0][0x450] ;  /* 0x00011400ff197b82 */ /* 0x000ee20000000800 */
[----:B------:R-:W4:Y:S01]  /*18a0*/  LDCU.64 UR10, c[0x0][0x388] ;  /* 0x00007100ff0a77ac */ /* 0x000f220008000a00 */
[----:B------:R-:W-:Y:S01]  /*18b0*/  IMAD.SHL.U32 R81, R87, 0x4, RZ ;  /* 0x0000000457517824 */ /* 0x000fe200078e00ff */
[----:B------:R-:W-:Y:S01]  /*18c0*/  IADD3.X R19, PT, PT, RZ, R4, RZ, P2, !PT ;  /* 0x00000004ff137210 */ /* 0x000fe200017fe4ff */
[----:B------:R-:W-:Y:S01]  /*18d0*/  IMAD.MOV.U32 R119, RZ, RZ, RZ ;  /* 0x000000ffff777224 */ /* 0x000fe200078e00ff */
[----:B------:R-:W-:Y:S01]  /*18e0*/  IADD3 R14, P2, PT, R28, R14, RZ ;  /* 0x0000000e1c0e7210 */ /* 0x000fe20007f5e0ff */
[----:B------:R-:W-:Y:S01]  /*18f0*/  VIADD R89, R85, 0xffffffff ;  /* 0xffffffff55597836 */ /* 0x000fe20000000000 */
[----:B------:R-:W-:Y:S01]  /*1900*/  LOP3.LUT R92, R81, 0xc, RZ, 0xc0, !PT ;  /* 0x0000000c515c7812 */ /* 0x000fe200078ec0ff */
[----:B------:R-:W2:Y:S01]  /*1910*/  @!P3 LDC.64 R6, c[0x0][0x398] ;  /* 0x0000e600ff06bb82 */ /* 0x000ea20000000a00 */
[----:B------:R-:W-:-:S04]  /*1920*/  IMAD.WIDE.U32 R18, R118, UR12, R18 ;  /* 0x0000000c76127c25 */ /* 0x000fc8000f8e0012 */
[----:B------:R-:W-:Y:S02]  /*1930*/  IMAD.X R15, RZ, RZ, R2, P2 ;  /* 0x000000ffff0f7224 */ /* 0x000fe400010e0602 */
[----:B------:R-:W-:-:S04]  /*1940*/  IMAD.WIDE.U32 R10, R11, 0x40, R118 ;  /* 0x000000400b0a7825 */ /* 0x000fc800078e0076 */
[----:B------:R-:W-:-:S04]  /*1950*/  IMAD.WIDE.U32 R14, R118, UR4, R14 ;  /* 0x00000004760e7c25 */ /* 0x000fc8000f8e000e */
[----:B------:R-:W-:Y:S01]  /*1960*/  IMAD R95, R118, UR5, R15 ;  /* 0x00000005765f7c24 */ /* 0x000fe2000f8e020f */
[----:B------:R-:W4:Y:S01]  /*1970*/  LDCU.64 UR4, c[0x0][0x390] ;  /* 0x00007200ff0477ac */ /* 0x000f220008000a00 */
[----:B-1----:R-:W-:Y:S01]  /*1980*/  @P3 IMAD.WIDE.U32 R16, R0, R120, RZ ;  /* 0x0000007800103225 */ /* 0x002fe200078e00ff */
[----:B---3--:R-:W-:Y:S02]  /*1990*/  LEA.HI R25, R25, R25, RZ, 0x1 ;  /* 0x0000001919197211 */ /* 0x008fe400078f08ff */
[C---:B------:R-:W-:Y:S01]  /*19a0*/  SHF.L.U64.HI R95, R14.reuse, 0x1, R95 ;  /* 0x000000010e5f7819 */ /* 0x040fe2000001025f */
[----:B------:R-:W-:Y:S01]  /*19b0*/  IMAD.SHL.U32 R96, R14, 0x2, RZ ;  /* 0x000000020e607824 */ /* 0x000fe200078e00ff */
[----:B------:R-:W-:Y:S01]  /*19c0*/  SHF.R.S32.HI R25, RZ, 0x1, R25 ;  /* 0x00000001ff197819 */ /* 0x000fe20000011419 */
[----:B------:R-:W-:Y:S02]  /*19d0*/  IMAD R113, R118, UR13, R19 ;  /* 0x0000000d76717c24 */ /* 0x000fe4000f8e0213 */
[----:B--2---:R-:W-:-:S03]  /*19e0*/  @!P3 IMAD.WIDE.U32 R20, R111, R6, RZ ;  /* 0x000000066f14b225 */ /* 0x004fc600078e00ff */
[----:B------:R-:W-:Y:S01]  /*19f0*/  SHF.L.U64.HI R113, R18, 0x1, R113 ;  /* 0x0000000112717819 */ /* 0x000fe20000010271 */
[----:B------:R-:W-:Y:S01]  /*1a00*/  @!P3 IMAD R2, R111, R7, R21 ;  /* 0x000000076f02b224 */ /* 0x000fe200078e0215 */
[----:B------:R-:W-:Y:S01]  /*1a10*/  @!P3 MOV R4, R20 ;  /* 0x000000140004b202 */ /* 0x000fe20000000f00 */
[----:B------:R-:W-:Y:S01]  /*1a20*/  @P3 IMAD R2, R0, R121, R17 ;  /* 0x0000007900023224 */ /* 0x000fe200078e0211 */
[----:B------:R-:W-:Y:S01]  /*1a30*/  SHF.R.S32.HI R0, RZ, 0x1f, R83 ;  /* 0x0000001fff007819 */ /* 0x000fe20000011453 */
[----:B------:R-:W-:Y:S01]  /*1a40*/  @P3 IMAD.MOV.U32 R4, RZ, RZ, R16 ;  /* 0x000000ffff043224 */ /* 0x000fe200078e0010 */
[----:B------:R-:W-:Y:S01]  /*1a50*/  SHF.R.S32.HI R7, RZ, 0x1f, R12 ;  /* 0x0000001fff077819 */ /* 0x000fe2000001140c */
[----:B------:R-:W-:Y:S01]  /*1a60*/  IMAD.SHL.U32 R112, R18, 0x2, RZ ;  /* 0x0000000212707824 */ /* 0x000fe200078e00ff */
[----:B------:R-:W-:Y:S01]  /*1a70*/  LEA.HI R0, R0, R83, RZ, 0x6 ;  /* 0x0000005300007211 */ /* 0x000fe200078f30ff */
[----:B------:R-:W-:Y:S01]  /*1a80*/  IMAD R93, R118, R25, R92 ;  /* 0x00000019765d7224 */ /* 0x000fe200078e025c */
[----:B------:R-:W-:Y:S01]  /*1a90*/  IADD3 R16, P2, PT, R28, R4, RZ ;  /* 0x000000041c107210 */ /* 0x000fe20007f5e0ff */
[----:B------:R-:W-:Y:S01]  /*1aa0*/  IMAD R7, R7, UR8, RZ ;  /* 0x0000000807077c24 */ /* 0x000fe2000f8e02ff */
[----:B------:R-:W-:Y:S01]  /*1ab0*/  SHF.R.S32.HI R9, RZ, 0x6, R0 ;  /* 0x00000006ff097819 */ /* 0x000fe20000011400 */
[----:B------:R-:W-:Y:S01]  /*1ac0*/  IMAD.SHL.U32 R86, R89, 0x40, RZ ;  /* 0x0000004059567824 */ /* 0x000fe200078e00ff */
[----:B------:R-:W-:Y:S01]  /*1ad0*/  IADD3.X R17, PT, PT, RZ, R2, RZ, P2, !PT ;  /* 0x00000002ff117210 */ /* 0x000fe200017fe4ff */
[----:B------:R-:W-:Y:S01]  /*1ae0*/  IMAD R2, R12, UR9, R7 ;  /* 0x000000090c027c24 */ /* 0x000fe2000f8e0207 */
[----:B----4-:R-:W-:Y:S01]  /*1af0*/  IADD3 R96, P2, PT, R96, UR4, RZ ;  /* 0x0000000460607c10 */ /* 0x010fe2000ff5e0ff */
[----:B------:R-:W-:Y:S01]  /*1b00*/  IMAD R7, R11, R120, RZ ;  /* 0x000000780b077224 */ /* 0x000fe200078e02ff */
[----:B------:R-:W-:Y:S01]  /*1b10*/  VIMNMX R94, PT, PT, R108, R9, !PT ;  /* 0x000000096c5e7248 */ /* 0x000fe20007fe0100 */
[----:B------:R-:W-:Y:S01]  /*1b20*/  IMAD.WIDE.U32 R12, R12, UR8, R16 ;  /* 0x000000080c0c7c25 */ /* 0x000fe2000f8e0010 */
[----:B------:R-:W-:-:S02]  /*1b30*/  IADD3.X R95, PT, PT, R95, UR5, RZ, P2, !PT ;  /* 0x000000055f5f7c10 */ /* 0x000fc400097fe4ff */
[----:B------:R-:W-:Y:S01]  /*1b40*/  ISETP.GT.AND P2, PT, R85, R94, PT ;  /* 0x0000005e5500720c */ /* 0x000fe20003f44270 */
[----:B------:R-:W-:Y:S01]  /*1b50*/  IMAD R7, R10, R121, R7 ;  /* 0x000000790a077224 */ /* 0x000fe200078e0207 */
[----:B------:R-:W-:Y:S01]  /*1b60*/  IADD3 R13, PT, PT, R13, R2, RZ ;  /* 0x000000020d0d7210 */ /* 0x000fe20007ffe0ff */
[----:B------:R-:W-:Y:S01]  /*1b70*/  IMAD.MOV.U32 R115, RZ, RZ, R95 ;  /* 0x000000ffff737224 */ /* 0x000fe200078e005f */
[----:B------:R-:W-:Y:S02]  /*1b80*/  IADD3 R112, P3, PT, R112, UR10, RZ ;  /* 0x0000000a70707c10 */ /* 0x000fe4000ff7e0ff */
[----:B------:R-:W-:Y:S01]  /*1b90*/  IADD3 R92, PT, PT, R92, R93, RZ ;  /* 0x0000005d5c5c7210 */ /* 0x000fe20007ffe0ff */
[----:B------:R-:W-:Y:S01]  /*1ba0*/  IMAD.WIDE.U32 R120, R10, R120, R12 ;  /* 0x000000780a787225 */ /* 0x000fe200078e000c */
[----:B------:R-:W-:Y:S02]  /*1bb0*/  IADD3.X R113, PT, PT, R113, UR11, RZ, P3, !PT ;  /* 0x0000000b71717c10 */ /* 0x000fe40009ffe4ff */
        /* <DEDUP_REMOVED lines=15> */
[----:B-----5:R-:W-:Y:S01]  /*1cb0*/  IADD3 R66, PT, PT, R86, R3, RZ ;  /* 0x0000000356427210 */ /* 0x020fe20007ffe0ff */
[----:B------:R-:W4:Y:S01]  /*1cc0*/  LDCU.128 UR20, c[0x0][0x4c0] ;  /* 0x00009800ff1477ac */ /* 0x000f220008000c00 */
[----:B------:R-:W-:-:S02]  /*1cd0*/  SHF.R.S32.HI R5, RZ, 0x1f, R8 ;  /* 0x0000001fff057819 */ /* 0x000fc40000011408 */
[----:B------:R-:W-:Y:S01]  /*1ce0*/  SHF.R.S32.HI R27, RZ, 0x1f, R83 ;  /* 0x0000001fff1b7819 */ /* 0x000fe20000011453 */
[----:B------:R-:W-:Y:S01]  /*1cf0*/  IMAD R66, R66, R25, RZ ;  /* 0x0000001942427224 */ /* 0x000fe200078e02ff */
[----:B------:R-:W4:Y:S01]  /*1d00*/  LDCU.64 UR4, c[0x0][0x488] ;  /* 0x00009100ff0477ac */ /* 0x000f220008000a00 */
[----:B-1----:R-:W-:Y:S01]  /*1d10*/  IMAD.WIDE.U32 R12, R111, UR16, R28 ;  /* 0x000000106f0c7c25 */ /* 0x002fe2000f8e001c */
[----:B------:R-:W-:Y:S02]  /*1d20*/  MOV R103, R85 ;  /* 0x0000005500677202 */ /* 0x000fe40000000f00 */
[----:B------:R-:W-:Y:S01]  /*1d30*/  SHF.R.S32.HI R67, RZ, 0x1f, R66 ;  /* 0x0000001fff437819 */ /* 0x000fe20000011442 */
[C---:B--2---:R-:W-:Y:S01]  /*1d40*/  IMAD R9, R7.reuse, UR12, RZ ;  /* 0x0000000c07097c24 */ /* 0x044fe2000f8e02ff */
[----:B------:R-:W1:Y:S01]  /*1d50*/  LDCU UR24, c[0x0][0x450] ;  /* 0x00008a00ff1877ac */ /* 0x000e620008000800 */
[----:B------:R-:W-:Y:S01]  /*1d60*/  IMAD R7, R7, UR18, RZ ;  /* 0x0000001207077c24 */ /* 0x000fe2000f8e02ff */
[----:B------:R-:W-:Y:S01]  /*1d70*/  IADD3 R102, PT, PT, R118, 0x20, RZ ;  /* 0x0000002076667810 */ /* 0x000fe20007ffe0ff */
[----:B---3--:R-:W-:Y:S01]  /*1d80*/  IMAD.WIDE.U32 R10, R111, UR10, R28 ;  /* 0x0000000a6f0a7c25 */ /* 0x008fe2000f8e001c */
[----:B------:R-:W2:Y:S01]  /*1d90*/  LDCU.U8 UR25, c[0x0][0x533] ;  /* 0x0000a660ff1977ac */ /* 0x000ea20008000000 */
[----:B------:R-:W-:-:S02]  /*1da0*/  MOV R124, R112 ;  /* 0x00000070007c7202 */ /* 0x000fc40000000f00 */
[C---:B------:R-:W-:Y:S01]  /*1db0*/  IMAD R13, R111.reuse, UR17, R13 ;  /* 0x000000116f0d7c24 */ /* 0x040fe2000f8e020d */
[----:B------:R-:W3:Y:S01]  /*1dc0*/  LDCU.64 UR16, c[0x0][0x4d0] ;  /* 0x00009a00ff1077ac */ /* 0x000ee20008000a00 */
[----:B------:R-:W-:Y:S01]  /*1dd0*/  IMAD R11, R111, UR11, R11 ;  /* 0x0000000b6f0b7c24 */ /* 0x000fe2000f8e020b */
[----:B------:R-:W-:Y:S01]  /*1de0*/  MOV R125, R113 ;  /* 0x00000071007d7202 */ /* 0x000fe20000000f00 */
[C---:B------:R-:W-:Y:S01]  /*1df0*/  IMAD R0, R104.reuse, UR19, R7 ;  /* 0x0000001368007c24 */ /* 0x040fe2000f8e0207 */
[----:B------:R-:W-:Y:S01]  /*1e00*/  UMOV UR10, URZ ;  /* 0x000000ff000a7c82 */ /* 0x000fe20008000000 */
[C---:B------:R-:W-:Y:S02]  /*1e10*/  IMAD R2, R104.reuse, UR13, R9 ;  /* 0x0000000d68027c24 */ /* 0x040fe4000f8e0209 */
[----:B------:R-:W-:-:S04]  /*1e20*/  IMAD.WIDE.U32 R6, R104, UR12, R12 ;  /* 0x0000000c68067c25 */ /* 0x000fc8000f8e000c */
[----:B------:R-:W-:-:S04]  /*1e30*/  IMAD.WIDE.U32 R12, R104, UR18, R10 ;  /* 0x00000012680c7c25 */ /* 0x000fc8000f8e000a */
[----:B------:R-:W-:Y:S01]  /*1e40*/  IMAD.IADD R11, R7, 0x1, R2 ;  /* 0x00000001070b7824 */ /* 0x000fe200078e0202 */
[----:B------:R-:W-:Y:S01]  /*1e50*/  IADD3 R2, P0, PT, -R83, R118, RZ ;  /* 0x0000007653027210 */ /* 0x000fe20007f1e1ff */
[----:B------:R-:W-:Y:S01]  /*1e60*/  IMAD.MOV.U32 R10, RZ, RZ, R6 ;  /* 0x000000ffff0a7224 */ /* 0x000fe200078e0006 */
[----:B------:R-:W-:Y:S01]  /*1e70*/  IADD3 R13, PT, PT, R13, R0, RZ ;  /* 0x000000000d0d7210 */ /* 0x000fe20007ffe0ff */
[C---:B----4-:R-:W-:Y:S02]  /*1e80*/  IMAD R7, R5.reuse, UR20, RZ ;  /* 0x0000001405077c24 */ /* 0x050fe4000f8e02ff */
[----:B------:R-:W-:Y:S01]  /*1e90*/  IMAD.X R27, RZ, RZ, ~R27, P0 ;  /* 0x000000ffff1b7224 */ /* 0x000fe200000e0e1b */
[C---:B------:R-:W-:Y:S01]  /*1ea0*/  IADD3 R98, P0, PT, R66.reuse, R92, RZ ;  /* 0x0000005c42627210 */ /* 0x040fe20007f1e0ff */
[----:B------:R-:W-:Y:S01]  /*1eb0*/  IMAD R5, R5, UR14, RZ ;  /* 0x0000000e05057c24 */ /* 0x000fe2000f8e02ff */
[----:B------:R-:W-:Y:S01]  /*1ec0*/  IADD3 R66, P1, PT, R66, R93, RZ ;  /* 0x0000005d42427210 */ /* 0x000fe20007f3e0ff */
[C---:B------:R-:W-:Y:S01]  /*1ed0*/  IMAD R4, R8.reuse, UR21, R7 ;  /* 0x0000001508047c24 */ /* 0x040fe2000f8e0207 */
[----:B------:R-:W-:Y:S01]  /*1ee0*/  IADD3.X R99, PT, PT, R67, R88, RZ, P0, !PT ;  /* 0x0000005843637210 */ /* 0x000fe200007fe4ff */
[----:B------:R-:W-:Y:S01]  /*1ef0*/  IMAD.WIDE.U32 R10, R8, UR20, R10 ;  /* 0x00000014080a7c25 */ /* 0x000fe2000f8e000a */
[----:B------:R-:W-:-:S02]  /*1f00*/  USHF.L.U32 UR20, UR12, 0x6, URZ ;  /* 0x000000060c147899 */ /* 0x000fc400080006ff */
[----:B------:R-:W-:Y:S01]  /*1f10*/  SHF.L.U64.HI R99, R98, 0x1, R99 ;  /* 0x0000000162637819 */ /* 0x000fe20000010263 */
[C---:B------:R-:W-:Y:S01]  /*1f20*/  IMAD R6, R8.reuse, UR15, R5 ;  /* 0x0000000f08067c24 */ /* 0x040fe2000f8e0205 */
[----:B------:R-:W-:Y:S01]  /*1f30*/  IADD3 R5, PT, PT, R11, R4, RZ ;  /* 0x000000040b057210 */ /* 0x000fe20007ffe0ff */
[----:B------:R-:W-:Y:S01]  /*1f40*/  IMAD.X R67, R67, 0x1, R90, P1 ;  /* 0x0000000143437824 */ /* 0x000fe200008e065a */
[----:B------:R-:W-:Y:S01]  /*1f50*/  MOV R4, R10 ;  /* 0x0000000a00047202 */ /* 0x000fe20000000f00 */
[----:B------:R-:W-:Y:S01]  /*1f60*/  IMAD.WIDE.U32 R8, R8, UR14, R12 ;  /* 0x0000000e08087c25 */ /* 0x000fe2000f8e000c */
[----:B------:R-:W-:Y:S01]  /*1f70*/  SHF.L.U32 R98, R98, 0x1, RZ ;  /* 0x0000000162627819 */ /* 0x000fe200000006ff */
[----:B------:R-:W-:Y:S01]  /*1f80*/  USHF.L.U32 UR21, UR18, 0x6, URZ ;  /* 0x0000000612157899 */ /* 0x000fe200080006ff */
[----:B------:R-:W-:Y:S01]  /*1f90*/  SHF.L.U64.HI R67, R66, 0x1, R67 ;  /* 0x0000000142437819 */ /* 0x000fe20000010243 */
[----:B------:R-:W-:Y:S01]  /*1fa0*/  IMAD R123, R27, UR12, RZ ;  /* 0x0000000c1b7b7c24 */ /* 0x000fe2000f8e02ff */
[----:B------:R-:W-:Y:S01]  /*1fb0*/  IADD3 R100, P1, PT, R98, UR22, RZ ;  /* 0x0000001662647c10 */ /* 0x000fe2000ff3e0ff */
[----:B------:R-:W-:Y:S01]  /*1fc0*/  IMAD.IADD R7, R9, 0x1, R6 ;  /* 0x0000000109077824 */ /* 0x000fe200078e0206 */
[----:B------:R-:W4:Y:S01]  /*1fd0*/  LDCU.64 UR14, c[0x0][0x3b8] ;  /* 0x00007700ff0e77ac */ /* 0x000f220008000a00 */
[C---:B------:R-:W-:Y:S01]  /*1fe0*/  IMAD R123, R2.reuse, UR13, R123 ;  /* 0x0000000d027b7c24 */ /* 0x040fe2000f8e027b */
[----:B------:R-:W-:Y:S01]  /*1ff0*/  IADD3.X R101, PT, PT, R99, UR23, RZ, P1, !PT ;  /* 0x0000001763657c10 */ /* 0x000fe20008ffe4ff */
[----:B------:R-:W-:Y:S01]  /*2000*/  IMAD.WIDE.U32 R4, R2, UR12, R4 ;  /* 0x0000000c02047c25 */ /* 0x000fe2000f8e0004 */
[----:B---3--:R-:W-:Y:S01]  /*2010*/  IADD3 R98, P1, PT, R98, UR16, RZ ;  /* 0x0000001062627c10 */ /* 0x008fe2000ff3e0ff */
[----:B------:R-:W3:Y:S02]  /*2020*/  LDCU.64 UR12, c[0x0][0x3c0] ;  /* 0x00007800ff0c77ac */ /* 0x000ee40008000a00 */
[----:B------:R-:W-:Y:S01]  /*2030*/  IMAD R27, R27, UR18, RZ ;  /* 0x000000121b1b7c24 */ /* 0x000fe2000f8e02ff */
[----:B------:R-:W-:Y:S01]  /*2040*/  LEA R122, P2, R4, UR8, 0x1 ;  /* 0x00000008047a7c11 */ /* 0x000fe2000f8408ff */
[----:B------:R-:W-:Y:S01]  /*2050*/  IMAD.SHL.U32 R66, R66, 0x2, RZ ;  /* 0x0000000242427824 */ /* 0x000fe200078e00ff */
[----:B------:R-:W-:Y:S01]  /*2060*/  IADD3 R123, PT, PT, R5, R123, RZ ;  /* 0x0000007b057b7210 */ /* 0x000fe20007ffe0ff */
[----:B------:R-:W-:Y:S01]  /*2070*/  IMAD.MOV.U32 R6, RZ, RZ, R8 ;  /* 0x000000ffff067224 */ /* 0x000fe200078e0008 */
[----:B------:R-:W-:Y:S01]  /*2080*/  IADD3.X R99, PT, PT, R99, UR17, RZ, P1, !PT ;  /* 0x0000001163637c10 */ /* 0x000fe20008ffe4ff */
[----:B------:R-:W-:Y:S01]  /*2090*/  IMAD R27, R2, UR19, R27 ;  /* 0x00000013021b7c24 */ /* 0x000fe2000f8e021b */
[----:B------:R-:W-:Y:S01]  /*20a0*/  IADD3 R30, P0, PT, R66, UR22, RZ ;  /* 0x00000016421e7c10 */ /* 0x000fe2000ff1e0ff */
[----:B------:R-:W-:Y:S01]  /*20b0*/  IMAD.WIDE.U32 R2, R2, UR18, R6 ;  /* 0x0000001202027c25 */ /* 0x000fe2000f8e0006 */
[----:B------:R-:W-:Y:S01]  /*20c0*/  UIADD3 UR22, UP0, UPT, URZ, -UR10, URZ ;  /* 0x8000000aff167290 */ /* 0x000fe2000ff1e0ff */
[----:B------:R-:W-:Y:S01]  /*20d0*/  LEA.HI.X R123, R4, UR9, R123, 0x1, P2 ;  /* 0x00000009047b7c11 */ /* 0x000fe200090f0c7b */
[----:B------:R-:W2:Y:S01]  /*20e0*/  LDCU.64 UR18, c[0x0][0x4e0] ;  /* 0x00009c00ff1277ac */ /* 0x000ea20008000a00 */
[----:B------:R-:W-:Y:S01]  /*20f0*/  IADD3.X R31, PT, PT, R67, UR23, RZ, P0, !PT ;  /* 0x00000017431f7c10 */ /* 0x000fe200087fe4ff */
[----:B------:R-:W-:Y:S01]  /*2100*/  IMAD.IADD R27, R3, 0x1, R27 ;  /* 0x00000001031b7824 */ /* 0x000fe200078e021b */
[----:B------:R-:W-:Y:S01]  /*2110*/  LEA R26, P2, R2, UR4, 0x1 ;  /* 0x00000004021a7c11 */ /* 0x000fe2000f8408ff */
[----:B------:R-:W-:Y:S01]  /*2120*/  UIADD3.X UR20, UPT, UPT, URZ, ~UR20, URZ, UP0, !UPT ;  /* 0x80000014ff147290 */ /* 0x000fe200087fe4ff */
[----:B------:R-:W-:Y:S01]  /*2130*/  IADD3 R66, P0, PT, R66, UR16, RZ ;  /* 0x0000001042427c10 */ /* 0x000fe2000ff1e0ff */
[----:B------:R-:W-:Y:S01]  /*2140*/  UIADD3.X UR21, UPT, UPT, URZ, ~UR21, URZ, UP0, !UPT ;  /* 0x80000015ff157290 */ /* 0x000fe200087fe4ff */
[----:B------:R-:W-:Y:S01]  /*2150*/  LEA.HI.X R27, R2, UR5, R27, 0x1, P2 ;  /* 0x00000005021b7c11 */ /* 0x000fe200090f0c1b */
[----:B-1----:R-:W-:Y:S01]  /*2160*/  IMAD.U32 R33, RZ, RZ, UR24 ;  /* 0x00000018ff217e24 */ /* 0x002fe2000f8e00ff */
[----:B------:R-:W-:Y:S01]  /*2170*/  IADD3.X R67, PT, PT, R67, UR17, RZ, P0, !PT ;  /* 0x0000001143437c10 */ /* 0x000fe200087fe4ff */
[----:B------:R-:W-:-:S02]  /*2180*/  USHF.R.S64 UR4, UR22, 0x1f, UR20 ;  /* 0x0000001f16047899 */ /* 0x000fc40008001014 */
[----:B------:R-:W-:Y:S01]  /*2190*/  USHF.R.S64 UR22, UR22, 0x1f, UR21 ;  /* 0x0000001f16167899 */ /* 0x000fe20008001015 */
[----:B------:R-:W1:Y:S01]  /*21a0*/  LDCU.128 UR8, c[0x0][0x3a0] ;  /* 0x00007400ff0877ac */ /* 0x000e620008000c00 */
[----:B------:R-:W-:Y:S02]  /*21b0*/  USHF.R.S32.HI UR20, URZ, 0x1f, UR20 ;  /* 0x0000001fff147899 */ /* 0x000fe40008011414 */
[----:B------:R-:W-:Y:S02]  /*21c0*/  USHF.R.S32.HI UR21, URZ, 0x1f, UR21 ;  /* 0x0000001fff157899 */ /* 0x000fe40008011415 */
[----:B--234-:R-:W-:-:S11]  /*21d0*/  UISETP.NE.AND UP0, UPT, UR25, URZ, UPT ;  /* 0x000000ff1900728c */ /* 0x01cfd6000bf05270 */
.L_x_5023:
        /* <DEDUP_REMOVED lines=10> */
[----:B------:R-:W-:Y:S09]  /*2280*/  ISETP.GT.AND P3, PT, R103, R94, PT ;  /* 0x0000005e6700720c */ /* 0x000ff20003f64270 */
[----:B------:R-:W2:Y:S01]  /*2290*/  @P0 LDG.E.128 R16, desc[UR6][R122.64] ;  /* 0x000000067a100981 */ /* 0x000ea2000c1e1d00 */
[----:B------:R-:W-:Y:S01]  /*22a0*/  @P0 IMAD.MOV.U32 R97, RZ, RZ, R95 ;  /* 0x000000ffff610224 */ /* 0x000fe200078e005f */
[----:B------:R-:W3:Y:S04]  /*22b0*/  @P4 LDC.64 R2, c[0x0][0x4b0] ;  /* 0x00012c00ff024b82 */ /* 0x000ee80000000a00 */
[----:B--2---:R2:W-:Y:S01]  /*22c0*/  @P0 STG.E.128 desc[UR6][R96.64], R16 ;  /* 0x0000001060000986 */ /* 0x0045e2000c101d06 */
[C---:B---3--:R-:W-:Y:S03]  /*22d0*/  @P4 LEA R20, P1, R2.reuse, R122, 0x6 ;  /* 0x0000007a02144211 */ /* 0x048fe600078230ff */
[----:B------:R-:W3:Y:S01]  /*22e0*/  @P0 LDG.E.128 R12, desc[UR6][R122.64+0x40] ;  /* 0x000040067a0c0981 */ /* 0x000ee2000c1e1d00 */
[----:B------:R-:W-:Y:S02]  /*22f0*/  @P4 LEA.HI.X R21, R2, R123, R3, 0x6, P1 ;  /* 0x0000007b02154211 */ /* 0x000fe400008f3403 */
[----:B------:R-:W4:Y:S02]  /*2300*/  @P4 LDC.64 R2, c[0x0][0x3c0] ;  /* 0x0000f000ff024b82 */ /* 0x000f240000000a00 */
[C---:B----4-:R-:W-:Y:S04]  /*2310*/  @P4 LEA R22, P1, R2.reuse, R96, 0x6 ;  /* 0x0000006002164211 */ /* 0x050fe800078230ff */
[----:B------:R-:W-:Y:S02]  /*2320*/  @P4 LEA.HI.X R23, R2, R95, R3, 0x6, P1 ;  /* 0x0000005f02174211 */ /* 0x000fe400008f3403 */
[----:B------:R-:W-:Y:S01]  /*2330*/  ISETP.NE.AND P1, PT, R33, RZ, PT ;  /* 0x000000ff2100720c */ /* 0x000fe20003f25270 */
[----:B---3--:R3:W-:Y:S04]  /*2340*/  @P0 STG.E.128 desc[UR6][R96.64+0x40], R12 ;  /* 0x0000400c60000986 */ /* 0x0087e8000c101d06 */
[----:B------:R-:W4:Y:S04]  /*2350*/  @P0 LDG.E.128 R8, desc[UR6][R122.64+0x80] ;  /* 0x000080067a080981 */ /* 0x000f28000c1e1d00 */
[----:B----4-:R4:W-:Y:S04]  /*2360*/  @P0 STG.E.128 desc[UR6][R96.64+0x80], R8 ;  /* 0x0000800860000986 */ /* 0x0109e8000c101d06 */
[----:B------:R-:W5:Y:S04]  /*2370*/  @P4 LDG.E.128 R4, desc[UR6][R20.64] ;  /* 0x0000000614044981 */ /* 0x000f68000c1e1d00 */
[----:B-----5:R4:W-:Y:S04]  /*2380*/  @P4 STG.E.128 desc[UR6][R22.64], R4 ;  /* 0x0000000416004986 */ /* 0x0209e8000c101d06 */
[----:B--2---:R-:W2:Y:S04]  /*2390*/  @P4 LDG.E.128 R16, desc[UR6][R20.64+0x40] ;  /* 0x0000400614104981 */ /* 0x004ea8000c1e1d00 */
[----:B--2---:R4:W-:Y:S04]  /*23a0*/  @P4 STG.E.128 desc[UR6][R22.64+0x40], R16 ;  /* 0x0000401016004986 */ /* 0x0049e8000c101d06 */
[----:B---3--:R-:W2:Y:S04]  /*23b0*/  @P4 LDG.E.128 R12, desc[UR6][R20.64+0x80] ;  /* 0x00008006140c4981 */ /* 0x008ea8000c1e1d00 */
        /* <DEDUP_REMOVED lines=13> */
[----:B------:R-:W3:Y:S03]  /*2490*/  LDC.64 R2, c[0x0][0x3b8] ;  /* 0x0000ee00ff027b82 */ /* 0x000ee60000000a00 */
[----:B--2---:R-:W2:Y:S01]  /*24a0*/  LDG.E.128 R4, desc[UR6][R18.64] ;  /* 0x0000000612047981 */ /* 0x004ea2000c1e1d00 */
[C---:B---3--:R-:W-:Y:S04]  /*24b0*/  LEA R16, P0, R2.reuse, R124, 0x6 ;  /* 0x0000007c02107211 */ /* 0x048fe800078030ff */
[----:B------:R-:W-:Y:S05]  /*24c0*/  LEA.HI.X R17, R2, R125, R3, 0x6, P0 ;  /* 0x0000007d02117211 */ /* 0x000fea00000f3403 */
[----:B--2---:R2:W-:Y:S04]  /*24d0*/  STG.E.128 desc[UR6][R16.64], R4 ;  /* 0x0000000410007986 */ /* 0x0045e8000c101d06 */
[----:B------:R-:W3:Y:S04]  /*24e0*/  LDG.E.128 R12, desc[UR6][R18.64+0x40] ;  /* 0x00004006120c7981 */ /* 0x000ee8000c1e1d00 */
[----:B---3--:R2:W-:Y:S04]  /*24f0*/  STG.E.128 desc[UR6][R16.64+0x40], R12 ;  /* 0x0000400c10007986 */ /* 0x0085e8000c101d06 */
[----:B------:R-:W3:Y:S04]  /*2500*/  LDG.E.128 R8, desc[UR6][R18.64+0x80] ;  /* 0x0000800612087981 */ /* 0x000ee8000c1e1d00 */
[----:B---3--:R2:W-:Y:S01]  /*2510*/  STG.E.128 desc[UR6][R16.64+0x80], R8 ;  /* 0x0000800810007986 */ /* 0x0085e2000c101d06 */
[----:B------:R-:W-:Y:S05]  /*2520*/  BRA `(.L_x_5012) ;  /* 0x0000003400147947 */ /* 0x000fea0003800000 */
.L_x_5011:
        /* <DEDUP_REMOVED lines=141> */
.L_x_5015:
[----:B-1----:R-:W-:Y:S05]  /*2e00*/  BSYNC.RECONVERGENT B0 ;  /* 0x0000000000007941 */ /* 0x002fea0003800200 */
.L_x_5014:
[----:B------:R-:W-:Y:S04]  /*2e10*/  BSSY.RECONVERGENT B0, `(.L_x_5016) ;  /* 0x0000099000007945 */ /* 0x000fe80003800200 */
[----:B------:R-:W-:Y:S05]  /*2e20*/  @!P4 BRA `(.L_x_5017) ;  /* 0x00000008005cc947 */ /* 0x000fea0003800000 */
[----:B------:R-:W-:Y:S01]  /*2e30*/  ISETP.GE.AND P0, PT, R28, R33, PT ;  /* 0x000000211c00720c */ /* 0x000fe20003f06270 */
[----:B------:R-:W1:Y:S11]  /*2e40*/  LDC.64 R46, c[0x0][0x4a8] ;  /* 0x00012a00ff2e7b82 */ /* 0x000e760000000a00 */
[----:B------:R-:W-:Y:S01]  /*2e50*/  @!UPT UIADD3 URZ, UPT, UPT, URZ, URZ, URZ ;  /* 0x000000fffffff290 */ /* 0x000fe2000fffe0ff */
[----:B----4-:R-:W-:Y:S05]  /*2e60*/  @!P0 SHF.L.U32 R13, R25, 0x5, RZ ;  /* 0x00000005190d8819 */ /* 0x010fea00000006ff */
[C---:B------:R-:W-:Y:S04]  /*2e70*/  @!P0 IMAD.WIDE R42, R13.reuse, 0x2, R66 ;  /* 0x000000020d2a8825 */ /* 0x040fe800078e0242 */
[----:B------:R-:W-:Y:S02]  /*2e80*/  @!P0 IMAD.WIDE R22, R13, 0x2, R30 ;  /* 0x000000020d168825 */ /* 0x000fe400078e021e */
[----:B------:R-:W4:Y:S01]  /*2e90*/  @!P0 LDG.E.64 R42, desc[UR6][R42.64] ;  /* 0x000000062a2a8981 */ /* 0x000f22000c1e1b00 */
[C---:B-1----:R-:W-:Y:S04]  /*2ea0*/  LEA R48, P1, R46.reuse, R26, 0x6 ;  /* 0x0000001a2e307211 */ /* 0x042fe800078230ff */
[----:B------:R-:W-:Y:S01]  /*2eb0*/  LEA.HI.X R49, R46, R27, R47, 0x6, P1 ;  /* 0x0000001b2e317211 */ /* 0x000fe200008f342f */
[----:B------:R-:W5:Y:S01]  /*2ec0*/  @!P0 LDG.E.64 R14, desc[UR6][R22.64] ;  /* 0x00000006160e8981 */ /* 0x000f62000c1e1b00 */
[----:B------:R-:W-:Y:S01]  /*2ed0*/  ISETP.GE.AND P1, PT, R34, R33, PT ;  /* 0x000000212200720c */ /* 0x000fe20003f26270 */
[----:B------:R-:W1:Y:S04]  /*2ee0*/  LDC.64 R46, c[0x0][0x3b8] ;  /* 0x0000ee00ff2e7b82 */ /* 0x000e680000000a00 */
[----:B---3--:R-:W3:Y:S01]  /*2ef0*/  LDG.E.128 R16, desc[UR6][R48.64] ;  /* 0x0000000630107981 */ /* 0x008ee2000c1e1d00 */
[C---:B----4-:R-:W-:Y:S01]  /*2f00*/  @!P0 SHF.L.U32 R36, R43.reuse, 0x10, RZ ;  /* 0x000000102b248819 */ /* 0x050fe200000006ff */
[C---:B------:R-:W-:Y:S01]  /*2f10*/  @!P0 IMAD.U32 R37, R42.reuse, 0x10000, RZ ;  /* 0x000100002a258824 */ /* 0x040fe200078e00ff */
[----:B------:R-:W-:Y:S02]  /*2f20*/  @!P0 LOP3.LUT R41, R42, 0xffff0000, RZ, 0xc0, !PT ;  /* 0xffff00002a298812 */ /* 0x000fe400078ec0ff */
[----:B------:R-:W-:Y:S02]  /*2f30*/  @!P0 LOP3.LUT R43, R43, 0xffff0000, RZ, 0xc0, !PT ;  /* 0xffff00002b2b8812 */ /* 0x000fe400078ec0ff */
[C---:B-----5:R-:W-:Y:S01]  /*2f40*/  @!P0 SHF.L.U32 R13, R15.reuse, 0x10, RZ ;  /* 0x000000100f0d8819 */ /* 0x060fe200000006ff */
[C---:B------:R-:W-:Y:S01]  /*2f50*/  @!P0 IMAD.U32 R20, R14.reuse, 0x10000, RZ ;  /* 0x000100000e148824 */ /* 0x040fe200078e00ff */
[----:B------:R-:W-:Y:S02]  /*2f60*/  @!P0 LOP3.LUT R14, R14, 0xffff0000, RZ, 0xc0, !PT ;  /* 0xffff00000e0e8812 */ /* 0x000fe400078ec0ff */
[----:B------:R-:W-:Y:S02]  /*2f70*/  @!P0 LOP3.LUT R15, R15, 0xffff0000, RZ, 0xc0, !PT ;  /* 0xffff00000f0f8812 */ /* 0x000fe400078ec0ff */
[C---:B---3--:R-:W-:Y:S01]  /*2f80*/  @!P0 LOP3.LUT R21, R16.reuse, 0xffff0000, RZ, 0xc0, !PT ;  /* 0xffff000010158812 */ /* 0x048fe200078ec0ff */
[----:B------:R-:W-:Y:S01]  /*2f90*/  @!P0 IMAD.U32 R39, R16, 0x10000, RZ ;  /* 0x0001000010278824 */ /* 0x000fe200078e00ff */
[C---:B------:R-:W-:Y:S01]  /*2fa0*/  @!P0 LOP3.LUT R22, R18.reuse, 0xffff0000, RZ, 0xc0, !PT ;  /* 0xffff000012168812 */ /* 0x040fe200078ec0ff */
[----:B------:R-:W-:Y:S01]  /*2fb0*/  @!P0 IMAD.U32 R38, R18, 0x10000, RZ ;  /* 0x0001000012268824 */ /* 0x000fe200078e00ff */
[----:B------:R-:W-:Y:S01]  /*2fc0*/  @!P0 SHF.L.U32 R40, R19, 0x10, RZ ;  /* 0x0000001013288819 */ /* 0x000fe200000006ff */
[C---:B------:R-:W-:Y:S01]  /*2fd0*/  @!P0 FMUL.FTZ R45, R21.reuse, R37 ;  /* 0x00000025152d8220 */ /* 0x040fe20000410000 */
[----:B------:R-:W-:Y:S01]  /*2fe0*/  @!P0 FMUL.FTZ R0, R21, R20 ;  /* 0x0000001415008220 */ /* 0x000fe20000410000 */
[----:B------:R-:W-:Y:S01]  /*2ff0*/  @!P0 LOP3.LUT R21, R17, 0xffff0000, RZ, 0xc0, !PT ;  /* 0xffff000011158812 */ /* 0x000fe200078ec0ff */
[C---:B------:R-:W-:Y:S01]  /*3000*/  @!P0 FMUL.FTZ R50, R22.reuse, R36 ;  /* 0x0000002416328220 */ /* 0x040fe20000410000 */
        /* <DEDUP_REMOVED lines=17> */
[----:B------:R-:W-:Y:S01]  /*3120*/  @!P1 IMAD.SHL.U32 R13, R25, 0x20, RZ ;  /* 0x00000020190d9824 */ /* 0x000fe200078e00ff */
[----:B------:R-:W-:Y:S02]  /*3130*/  @!P0 F2FP.BF16.F32.PACK_AB R52, R3, R50 ;  /* 0x000000320334823e */ /* 0x000fe400000010ff */
[----:B------:R-:W-:Y:S01]  /*3140*/  @!P0 F2FP.BF16.F32.PACK_AB R54, R2, R51 ;  /* 0x000000330236823e */ /* 0x000fe200000010ff */
[C---:B------:R-:W-:Y:S01]  /*3150*/  @!P1 IMAD.WIDE R42, R13.reuse, 0x2, R66 ;  /* 0x000000020d2a9825 */ /* 0x040fe200078e0242 */
[----:B-1----:R-:W-:Y:S02]  /*3160*/  LEA R50, P2, R46, R124, 0x6 ;  /* 0x0000007c2e327211 */ /* 0x002fe400078430ff */
[----:B------:R-:W-:Y:S01]  /*3170*/  @!P0 F2FP.BF16.F32.PACK_AB R53, R4, R53 ;  /* 0x000000350435823e */ /* 0x000fe200000010ff */
[----:B------:R-:W-:Y:S01]  /*3180*/  @!P0 IMAD.MOV.U32 R18, RZ, RZ, R52 ;  /* 0x000000ffff128224 */ /* 0x000fe200078e0034 */
[----:B------:R-:W-:Y:S01]  /*3190*/  LEA.HI.X R51, R46, R125, R47, 0x6, P2 ;  /* 0x0000007d2e337211 */ /* 0x000fe200010f342f */
[----:B------:R-:W-:Y:S01]  /*31a0*/  @!P1 IMAD.WIDE R34, R13, 0x2, R30 ;  /* 0x000000020d229825 */ /* 0x000fe200078e021e */
[----:B------:R-:W-:Y:S02]  /*31b0*/  @!P0 MOV R17, R54 ;  /* 0x0000003600118202 */ /* 0x000fe40000000f00 */
[----:B------:R-:W-:Y:S02]  /*31c0*/  @!P0 MOV R19, R53 ;  /* 0x0000003500138202 */ /* 0x000fe40000000f00 */
[----:B------:R-:W-:Y:S03]  /*31d0*/  ISETP.GE.AND P0, PT, R32, R33, PT ;  /* 0x000000212000720c */ /* 0x000fe60003f06270 */
[----:B------:R1:W-:Y:S08]  /*31e0*/  STG.E.128 desc[UR6][R50.64], R16 ;  /* 0x0000001032007986 */ /* 0x0003f0000c101d06 */
[----:B------:R-:W3:Y:S06]  /*31f0*/  @!P1 LDG.E.64 R42, desc[UR6][R42.64+0x20] ;  /* 0x000020062a2a9981 */ /* 0x000eec000c1e1b00 */
[----:B------:R-:W1:Y:S08]  /*3200*/  LDG.E.128 R20, desc[UR6][R48.64+0x40] ;  /* 0x0000400630147981 */ /* 0x000e70000c1e1d00 */
[----:B------:R-:W4:Y:S01]  /*3210*/  @!P1 LDG.E.64 R14, desc[UR6][R34.64+0x20] ;  /* 0x00002006220e9981 */ /* 0x000f22000c1e1b00 */
[C---:B---3--:R-:W-:Y:S02]  /*3220*/  @!P1 LOP3.LUT R39, R42.reuse, 0xffff0000, RZ, 0xc0, !PT ;  /* 0xffff00002a279812 */ /* 0x048fe400078ec0ff */
[----:B------:R-:W-:Y:S02]  /*3230*/  @!P1 SHF.L.U32 R36, R42, 0x10, RZ ;  /* 0x000000102a249819 */ /* 0x000fe400000006ff */
[----:B------:R-:W-:Y:S02]  /*3240*/  @!P1 SHF.L.U32 R38, R43, 0x10, RZ ;  /* 0x000000102b269819 */ /* 0x000fe400000006ff */
[----:B-1----:R-:W-:Y:S01]  /*3250*/  @!P1 LOP3.LUT R17, R21, 0xffff0000, RZ, 0xc0, !PT ;  /* 0xffff000015119812 */ /* 0x002fe200078ec0ff */
[C---:B------:R-:W-:Y:S01]  /*3260*/  @!P1 IMAD.U32 R37, R20.reuse, 0x10000, RZ ;  /* 0x0001000014259824 */ /* 0x040fe200078e00ff */
[----:B------:R-:W-:Y:S01]  /*3270*/  @!P1 LOP3.LUT R33, R20, 0xffff0000, RZ, 0xc0, !PT ;  /* 0xffff000014219812 */ /* 0x000fe200078ec0ff */
[----:B------:R-:W-:Y:S01]  /*3280*/  @!P1 IMAD.U32 R40, R23, 0x10000, RZ ;  /* 0x0001000017289824 */ /* 0x000fe200078e00ff */
[----:B------:R-:W-:Y:S01]  /*3290*/  @!P1 SHF.L.U32 R41, R21, 0x10, RZ ;  /* 0x0000001015299819 */ /* 0x000fe200000006ff */
[----:B------:R-:W-:Y:S01]  /*32a0*/  @!P1 FMUL.FTZ R45, R17, R39 ;  /* 0x00000027112d9220 */ /* 0x000fe20000410000 */
[----:B------:R-:W-:Y:S01]  /*32b0*/  @!P1 LOP3.LUT R16, R22, 0xffff0000, RZ, 0xc0, !PT ;  /* 0xffff000016109812 */ /* 0x000fe200078ec0ff */
[----:B------:R-:W-:Y:S01]  /*32c0*/  @!P1 FMUL.FTZ R46, R33, R36 ;  /* 0x00000024212e9220 */ /* 0x000fe20000410000 */
[C---:B----4-:R-:W-:Y:S01]  /*32d0*/  @!P1 SHF.L.U32 R24, R14.reuse, 0x10, RZ ;  /* 0x000000100e189819 */ /* 0x050fe200000006ff */
[C---:B------:R-:W-:Y:S01]  /*32e0*/  @!P1 IMAD.U32 R13, R15.reuse, 0x10000, RZ ;  /* 0x000100000f0d9824 */ /* 0x040fe200078e00ff */
[----:B------:R-:W-:Y:S01]  /*32f0*/  @!P1 LOP3.LUT R14, R14, 0xffff0000, RZ, 0xc0, !PT ;  /* 0xffff00000e0e9812 */ /* 0x000fe200078ec0ff */
[----:B------:R-:W-:Y:S01]  /*3300*/  @!P1 FMUL.FTZ R52, R16, R38 ;  /* 0x0000002610349220 */ /* 0x000fe20000410000 */
[----:B------:R-:W-:Y:S01]  /*3310*/  @!P1 LOP3.LUT R15, R15, 0xffff0000, RZ, 0xc0, !PT ;  /* 0xffff00000f0f9812 */ /* 0x000fe200078ec0ff */
[----:B------:R-:W-:Y:S01]  /*3320*/  @!P1 FMUL.FTZ R5, R33, R24 ;  /* 0x0000001821059220 */ /* 0x000fe20000410000 */
[----:B------:R-:W-:Y:S01]  /*3330*/  @!P1 LOP3.LUT R43, R43, 0xffff0000, RZ, 0xc0, !PT ;  /* 0xffff00002b2b9812 */ /* 0x000fe200078ec0ff */
[-C--:B------:R-:W-:Y:S01]  /*3340*/  @!P1 FMUL.FTZ R6, R17, R14.reuse ;  /* 0x0000000e11069220 */ /* 0x080fe20000410000 */
[----:B------:R-:W-:Y:S01]  /*3350*/  @!P1 FFMA.FTZ R45, R41, R14, -R45 ;  /* 0x0000000e292d9223 */ /* 0x000fe2000001082d */
[----:B------:R-:W-:Y:S01]  /*3360*/  @!P1 LOP3.LUT R14, R23, 0xffff0000, RZ, 0xc0, !PT ;  /* 0xffff0000170e9812 */ /* 0x000fe200078ec0ff */
[----:B------:R-:W-:Y:S01]  /*3370*/  @!P1 FFMA.FTZ R5, R36, R37, R5 ;  /* 0x0000002524059223 */ /* 0x000fe20000010005 */
[----:B------:R-:W-:Y:S01]  /*3380*/  @!P1 SHF.L.U32 R36, R22, 0x10, RZ ;  /* 0x0000001016249819 */ /* 0x000fe200000006ff */
[----:B------:R-:W-:Y:S01]  /*3390*/  @!P1 FMUL.FTZ R7, R16, R13 ;  /* 0x0000000d10079220 */ /* 0x000fe20000410000 */
[----:B------:R-:W-:Y:S01]  /*33a0*/  @!P1 FFMA.FTZ R6, R39, R41, R6 ;  /* 0x0000002927069223 */ /* 0x000fe20000010006 */
[C---:B------:R-:W-:Y:S01]  /*33b0*/  @!P1 FMUL.FTZ R47, R14.reuse, R43 ;  /* 0x0000002b0e2f9220 */ /* 0x040fe20000410000 */
[----:B------:R-:W-:Y:S01]  /*33c0*/  @!P1 FMUL.FTZ R8, R14, R15 ;  /* 0x0000000f0e089220 */ /* 0x000fe20000410000 */
[----:B------:R-:W-:Y:S01]  /*33d0*/  @!P1 FFMA.FTZ R7, R38, R36, R7 ;  /* 0x0000002426079223 */ /* 0x000fe20000010007 */
[----:B------:R-:W-:Y:S01]  /*33e0*/  @!P1 FFMA.FTZ R52, R36, R13, -R52 ;  /* 0x0000000d24349223 */ /* 0x000fe20000010834 */
[----:B------:R-:W-:Y:S01]  /*33f0*/  @!P0 SHF.L.U32 R13, R25, 0x5, RZ ;  /* 0x00000005190d8819 */ /* 0x000fe200000006ff */
[----:B------:R-:W-:Y:S01]  /*3400*/  @!P1 FFMA.FTZ R47, R40, R15, -R47 ;  /* 0x0000000f282f9223 */ /* 0x000fe2000001082f */
[----:B------:R-:W-:Y:S01]  /*3410*/  @!P1 F2FP.BF16.F32.PACK_AB R45, R6, R45 ;  /* 0x0000002d062d923e */ /* 0x000fe200000010ff */
[----:B------:R-:W-:Y:S01]  /*3420*/  @!P1 FFMA.FTZ R8, R43, R40, R8 ;  /* 0x000000282b089223 */ /* 0x000fe20000010008 */
[----:B------:R-:W-:Y:S01]  /*3430*/  @!P1 F2FP.BF16.F32.PACK_AB R52, R7, R52 ;  /* 0x000000340734923e */ /* 0x000fe200000010ff */
[----:B------:R-:W-:Y:S01]  /*3440*/  @!P1 FFMA.FTZ R46, R37, R24, -R46 ;  /* 0x00000018252e9223 */ /* 0x000fe2000001082e */
[C---:B------:R-:W-:Y:S03]  /*3450*/  @!P0 IMAD.WIDE R40, R13.reuse, 0x2, R66 ;  /* 0x000000020d288825 */ /* 0x040fe600078e0242 */
[----:B------:R-:W-:Y:S01]  /*3460*/  @!P1 F2FP.BF16.F32.PACK_AB R47, R8, R47 ;  /* 0x0000002f082f923e */ /* 0x000fe200000010ff */
[----:B------:R-:W-:Y:S01]  /*3470*/  @!P0 IMAD.WIDE R34, R13, 0x2, R30 ;  /* 0x000000020d228825 */ /* 0x000fe200078e021e */
[----:B------:R-:W-:Y:S02]  /*3480*/  @!P1 F2FP.BF16.F32.PACK_AB R46, R5, R46 ;  /* 0x0000002e052e923e */ /* 0x000fe400000010ff */
[----:B------:R-:W-:Y:S01]  /*3490*/  @!P1 MOV R22, R52 ;  /* 0x0000003400169202 */ /* 0x000fe20000000f00 */
        /* <DEDUP_REMOVED lines=13> */
[----:B-1----:R-:W-:Y:S01]  /*3570*/  @!P0 LOP3.LUT R21, R17, 0xffff0000, RZ, 0xc0, !PT ;  /* 0xffff000011158812 */ /* 0x002fe200078ec0ff */
        /* <DEDUP_REMOVED lines=34> */
.L_x_5017:
[----:B------:R-:W-:Y:S05]  /*37a0*/  BSYNC.RECONVERGENT B0 ;  /* 0x0000000000007941 */ /* 0x000fea0003800200 */
.L_x_5016:
[----:B------:R-:W1:Y:S01]  /*37b0*/  LDC R33, c[0x0][0x450] ;  /* 0x00011400ff217b82 */ /* 0x000e620000000800 */
[----:B--2---:R-:W-:Y:S05]  /*37c0*/  IMAD.U32 R3, R44, -0x20, RZ ;  /* 0xffffffe02c037824 */ /* 0x004fea00078e00ff */
[C---:B------:R-:W-:Y:S02]  /*37d0*/  LEA R30, P1, R3.reuse, R30, 0x1 ;  /* 0x0000001e031e7211 */ /* 0x040fe400078208ff */
[C---:B------:R-:W-:Y:S02]  /*37e0*/  LEA R66, P0, R3.reuse, R66, 0x1 ;  /* 0x0000004203427211 */ /* 0x040fe400078008ff */
[C---:B------:R-:W-:Y:S02]  /*37f0*/  LEA.HI.X.SX32 R31, R3.reuse, R31, 0x1, P1 ;  /* 0x0000001f031f7211 */ /* 0x040fe400008f0eff */
[----:B------:R-:W-:Y:S01]  /*3800*/  LEA.HI.X.SX32 R67, R3, R67, 0x1, P0 ;  /* 0x0000004303437211 */ /* 0x000fe200000f0eff */
[----:B------:R-:W-:Y:S05]  /*3810*/  BRA `(.L_x_5012) ;  /* 0x0000002000587947 */ /* 0x000fea0003800000 */
.L_x_5013:
        /* <DEDUP_REMOVED lines=25> */
[----:B------:R1:W2:Y:S01]  /*39b0*/  @!P0 LDG.E.128 R60, desc[UR6][R54.64] ;  /* 0x00000006363c8981 */ /* 0x0002a2000c1e1d00 */
[C---:B---3--:R-:W-:Y:S02]  /*39c0*/  @!P0 SHF.L.U32 R53, R72.reuse, 0x10, RZ ;  /* 0x0000001048358819 */ /* 0x048fe400000006ff */
[----:B-1----:R-:W-:Y:S02]  /*39d0*/  @!P0 LOP3.LUT R55, R72, 0xffff0000, RZ, 0xc0, !PT ;  /* 0xffff000048378812 */ /* 0x002fe400078ec0ff */
        /* <DEDUP_REMOVED lines=23> */
[----:B------:R-:W-:Y:S01]  /*3b50*/  @!P1 FADD.FTZ R49, -R49, -RZ ;  /* 0x800000ff31319221 */ /* 0x000fe20000010100 */
[----:B------:R-:W-:Y:S01]  /*3b60*/  @!P1 FADD.FTZ R50, -R50, -RZ ;  /* 0x800000ff32329221 */ /* 0x000fe20000010100 */
[----:B------:R-:W-:Y:S01]  /*3b70*/  @!P1 FADD.FTZ R48, -R48, -RZ ;  /* 0x800000ff30309221 */ /* 0x000fe20000010100 */
[----:B------:R-:W-:Y:S01]  /*3b80*/  @!P1 FADD.FTZ R38, -R38, -RZ ;  /* 0x800000ff26269221 */ /* 0x000fe20000010100 */
[----:B------:R-:W-:Y:S01]  /*3b90*/  ISETP.GE.AND P1, PT, R34, R33, PT ;  /* 0x000000212200720c */ /* 0x000fe20003f26270 */
[----:B------:R-:W-:Y:S01]  /*3ba0*/  @!P0 FMUL.FTZ R0, R47, R52 ;  /* 0x000000342f008220 */ /* 0x000fe20000410000 */
[----:B------:R-:W-:Y:S01]  /*3bb0*/  @!P0 IMAD.U32 R54, R60, 0x10000, RZ ;  /* 0x000100003c368824 */ /* 0x000fe200078e00ff */
[C---:B------:R-:W-:Y:S01]  /*3bc0*/  @!P0 LOP3.LUT R60, R61.reuse, 0xffff0000, RZ, 0xc0, !PT ;  /* 0xffff00003d3c8812 */ /* 0x040fe200078ec0ff */
        /* <DEDUP_REMOVED lines=45> */
[----:B------:R-:W2:Y:S02]  /*3ea0*/  LDG.E.128 R68, desc[UR6][R26.64+0x40] ;  /* 0x000040061a447981 */ /* 0x000ea4000c1e1d00 */
[----:B------:R-:W-:Y:S01]  /*3eb0*/  @!P1 IMAD.X R55, R110, 0x1, R101, P0 ;  /* 0x000000016e379824 */ /* 0x000fe200000e0665 */
[----:B------:R-:W-:Y:S05]  /*3ec0*/  ISETP.GE.U32.OR P0, PT, R34, R35, P1 ;  /* 0x000000232200720c */ /* 0x000fea0000f06470 */
[----:B------:R-:W3:Y:S08]  /*3ed0*/  @!P1 LDG.E.128 R76, desc[UR6][R76.64] ;  /* 0x000000064c4c9981 */ /* 0x000ef0000c1e1d00 */
[----:B------:R-:W4:Y:S08]  /*3ee0*/  @!P1 LDG.E.128 R40, desc[UR6][R38.64+0x40] ;  /* 0x0000400626289981 */ /* 0x000f30000c1e1d00 */
[----:B------:R2:W5:Y:S02]  /*3ef0*/  @!P1 LDG.E.128 R60, desc[UR6][R54.64] ;  /* 0x00000006363c9981 */ /* 0x000564000c1e1d00 */
[C---:B--2---:R-:W-:Y:S01]  /*3f00*/  @!P1 LOP3.LUT R55, R68.reuse, 0xffff0000, RZ, 0xc0, !PT ;  /* 0xffff000044379812 */ /* 0x044fe200078ec0ff */
[----:B------:R-:W-:Y:S01]  /*3f10*/  @!P1 IMAD.U32 R54, R68, 0x10000, RZ ;  /* 0x0001000044369824 */ /* 0x000fe200078e00ff */
[C---:B------:R-:W-:Y:S01]  /*3f20*/  @!P1 LOP3.LUT R59, R69.reuse, 0xffff0000, RZ, 0xc0, !PT ;  /* 0xffff0000453b9812 */ /* 0x040fe200078ec0ff */
[----:B------:R-:W-:Y:S01]  /*3f30*/  @!P1 IMAD.U32 R58, R69, 0x10000, RZ ;  /* 0x00010000453a9824 */ /* 0x000fe200078e00ff */
[C---:B---3--:R-:W-:Y:S01]  /*3f40*/  @!P1 LOP3.LUT R51, R76.reuse, 0xffff0000, RZ, 0xc0, !PT ;  /* 0xffff00004c339812 */ /* 0x048fe200078ec0ff */
[----:B------:R-:W-:Y:S01]  /*3f50*/  @!P1 IMAD.U32 R52, R76, 0x10000, RZ ;  /* 0x000100004c349824 */ /* 0x000fe200078e00ff */
[C---:B------:R-:W-:Y:S01]  /*3f60*/  @!P1 LOP3.LUT R50, R77.reuse, 0xffff0000, RZ, 0xc0, !PT ;  /* 0xffff00004d329812 */ /* 0x040fe200078ec0ff */
[----:B------:R-:W-:Y:S01]  /*3f70*/  @!P1 IMAD.U32 R49, R77, 0x10000, RZ ;  /* 0x000100004d319824 */ /* 0x000fe200078e00ff */
[----:B------:R-:W-:Y:S01]  /*3f80*/  @!P1 SHF.L.U32 R48, R78, 0x10, RZ ;  /* 0x000000104e309819 */ /* 0x000fe200000006ff */
[----:B------:R-:W-:Y:S01]  /*3f90*/  @!P0 FADD.FTZ R52, -R52, -RZ ;  /* 0x800000ff34348221 */ /* 0x000fe20000010100 */
[----:B------:R-:W-:Y:S01]  /*3fa0*/  @!P1 LOP3.LUT R38, R79, 0xffff0000, RZ, 0xc0, !PT ;  /* 0xffff00004f269812 */ /* 0x000fe200078ec0ff */
[----:B------:R-:W-:Y:S01]  /*3fb0*/  @!P0 FADD.FTZ R51, -R51, -RZ ;  /* 0x800000ff33338221 */ /* 0x000fe20000010100 */
[C---:B----4-:R-:W-:Y:S01]  /*3fc0*/  @!P1 SHF.L.U32 R47, R40.reuse, 0x10, RZ ;  /* 0x00000010282f9819 */ /* 0x050fe200000006ff */
[----:B------:R-:W-:Y:S01]  /*3fd0*/  @!P1 IMAD.U32 R44, R41, 0x10000, RZ ;  /* 0x00010000292c9824 */ /* 0x000fe200078e00ff */
[----:B------:R-:W-:Y:S01]  /*3fe0*/  @!P1 LOP3.LUT R46, R40, 0xffff0000, RZ, 0xc0, !PT ;  /* 0xffff0000282e9812 */ /* 0x000fe200078ec0ff */
[----:B------:R-:W-:Y:S01]  /*3ff0*/  @!P0 FADD.FTZ R49, -R49, -RZ ;  /* 0x800000ff31318221 */ /* 0x000fe20000010100 */
[----:B------:R-:W-:Y:S01]  /*4000*/  @!P1 LOP3.LUT R45, R41, 0xffff0000, RZ, 0xc0, !PT ;  /* 0xffff0000292d9812 */ /* 0x000fe200078ec0ff */
[----:B------:R-:W-:Y:S01]  /*4010*/  @!P1 IMAD.U32 R41, R42, 0x10000, RZ ;  /* 0x000100002a299824 */ /* 0x000fe200078e00ff */
[C---:B------:R-:W-:Y:S01]  /*4020*/  @!P1 SHF.L.U32 R37, R43.reuse, 0x10, RZ ;  /* 0x000000102b259819 */ /* 0x040fe200000006ff */
[----:B------:R-:W-:Y:S01]  /*4030*/  @!P0 FADD.FTZ R50, -R50, -RZ ;  /* 0x800000ff32328221 */ /* 0x000fe20000010100 */
[----:B------:R-:W-:Y:S01]  /*4040*/  @!P1 LOP3.LUT R39, R43, 0xffff0000, RZ, 0xc0, !PT ;  /* 0xffff00002b279812 */ /* 0x000fe200078ec0ff */
[----:B-----5:R-:W-:Y:S01]  /*4050*/  @!P1 IMAD.U32 R57, R61, 0x10000, RZ ;  /* 0x000100003d399824 */ /* 0x020fe200078e00ff */
        /* <DEDUP_REMOVED lines=29> */
[----:B------:R-:W-:Y:S01]  /*4230*/  @!P1 FMUL.FTZ R15, R37, R42 ;  /* 0x0000002a250f9220 */ /* 0x000fe20000410000 */
[----:B------:R-:W-:Y:S01]  /*4240*/  @!P1 LOP3.LUT R57, R71, 0xffff0000, RZ, 0xc0, !PT ;  /* 0xffff000047399812 */ /* 0x000fe200078ec0ff */
[----:B------:R-:W-:Y:S01]  /*4250*/  @!P1 IMAD.U32 R56, R63, 0x10000, RZ ;  /* 0x000100003f389824 */ /* 0x000fe200078e00ff */
        /* <DEDUP_REMOVED lines=24> */
[----:B-1----:R-:W2:Y:S01]  /*43e0*/  LDG.E.128 R72, desc[UR6][R26.64+0x80] ;  /* 0x000080061a487981 */ /* 0x002ea2000c1e1d00 */
[----:B------:R-:W-:Y:S02]  /*43f0*/  @!P0 IADD3.X R55, PT, PT, R110, R101, RZ, P1, !PT ;  /* 0x000000656e378210 */ /* 0x000fe40000ffe4ff */
[----:B------:R-:W-:Y:S05]  /*4400*/  ISETP.GE.U32.OR P1, PT, R32, R35, P0 ;  /* 0x000000232000720c */ /* 0x000fea0000726470 */
[----:B------:R-:W4:Y:S08]  /*4410*/  @!P0 LDG.E.128 R76, desc[UR6][R76.64] ;  /* 0x000000064c4c8981 */ /* 0x000f30000c1e1d00 */
[----:B------:R-:W5:Y:S08]  /*4420*/  @!P0 LDG.E.128 R40, desc[UR6][R38.64+0x80] ;  /* 0x0000800626288981 */ /* 0x000f70000c1e1d00 */
[----:B------:R2:W3:Y:S02]  /*4430*/  @!P0 LDG.E.128 R60, desc[UR6][R54.64] ;  /* 0x00000006363c8981 */ /* 0x0004e4000c1e1d00 */
[C---:B--2---:R-:W-:Y:S01]  /*4440*/  @!P0 LOP3.LUT R55, R72.reuse, 0xffff0000, RZ, 0xc0, !PT ;  /* 0xffff000048378812 */ /* 0x044fe200078ec0ff */
[----:B------:R-:W-:Y:S01]  /*4450*/  @!P0 IMAD.U32 R54, R72, 0x10000, RZ ;  /* 0x0001000048368824 */ /* 0x000fe200078e00ff */
[----:B------:R-:W-:Y:S02]  /*4460*/  @!P0 SHF.L.U32 R58, R73, 0x10, RZ ;  /* 0x00000010493a8819 */ /* 0x000fe400000006ff */
        /* <DEDUP_REMOVED lines=8> */
[C---:B-----5:R-:W-:Y:S01]  /*44f0*/  @!P0 LOP3.LUT R46, R40.reuse, 0xffff0000, RZ, 0xc0, !PT ;  /* 0xffff0000282e8812 */ /* 0x060fe200078ec0ff */
[----:B------:R-:W-:Y:S01]  /*4500*/  @!P0 IMAD.U32 R47, R40, 0x10000, RZ ;  /* 0x00010000282f8824 */ /* 0x000fe200078e00ff */
[----:B------:R-:W-:Y:S01]  /*4510*/  @!P0 SHF.L.U32 R44, R41, 0x10, RZ ;  /* 0x00000010292c8819 */ /* 0x000fe200000006ff */
[----:B------:R-:W-:Y:S01]  /*4520*/  @!P1 FADD.FTZ R49, -R49, -RZ ;  /* 0x800000ff31319221 */ /* 0x000fe20000010100 */
[----:B------:R-:W-:Y:S01]  /*4530*/  @!P0 LOP3.LUT R45, R41, 0xffff0000, RZ, 0xc0, !PT ;  /* 0xffff0000292d8812 */ /* 0x000fe200078ec0ff */
[----:B------:R-:W-:Y:S01]  /*4540*/  @!P0 FMUL.FTZ R17, R47, R52 ;  /* 0x000000342f118220 */ /* 0x000fe20000410000 */
[C---:B------:R-:W-:Y:S01]  /*4550*/  @!P0 SHF.L.U32 R37, R43.reuse, 0x10, RZ ;  /* 0x000000102b258819 */ /* 0x040fe200000006ff */
[----:B------:R-:W-:Y:S01]  /*4560*/  @!P0 FMUL.FTZ R18, R46, R51 ;  /* 0x000000332e128220 */ /* 0x000fe20000410000 */
[----:B------:R-:W-:Y:S01]  /*4570*/  @!P0 LOP3.LUT R39, R43, 0xffff0000, RZ, 0xc0, !PT ;  /* 0xffff00002b278812 */ /* 0x000fe200078ec0ff */
[----:B---3--:R-:W-:Y:S01]  /*4580*/  @!P0 IMAD.U32 R53, R60, 0x10000, RZ ;  /* 0x000100003c358824 */ /* 0x008fe200078e00ff */
[----:B------:R-:W-:Y:S01]  /*4590*/  @!P0 LOP3.LUT R40, R42, 0xffff0000, RZ, 0xc0, !PT ;  /* 0xffff00002a288812 */ /* 0x000fe200078ec0ff */
[----:B------:R-:W-:Y:S01]  /*45a0*/  @!P0 FMUL.FTZ R19, R44, R49 ;  /* 0x000000312c138220 */ /* 0x000fe20000410000 */
[----:B------:R-:W-:Y:S01]  /*45b0*/  @!P0 LOP3.LUT R43, R78, 0xffff0000, RZ, 0xc0, !PT ;  /* 0xffff00004e2b8812 */ /* 0x000fe200078ec0ff */
[----:B------:R-:W-:Y:S01]  /*45c0*/  @!P0 IMAD.U32 R41, R42, 0x10000, RZ ;  /* 0x000100002a298824 */ /* 0x000fe200078e00ff */
[----:B------:R-:W-:Y:S01]  /*45d0*/  @!P0 SHF.L.U32 R42, R79, 0x10, RZ ;  /* 0x000000104f2a8819 */ /* 0x000fe200000006ff */
[----:B------:R-:W-:Y:S01]  /*45e0*/  @!P0 FFMA.FTZ R17, R54, R53, R17 ;  /* 0x0000003536118223 */ /* 0x000fe20000010011 */
        /* <DEDUP_REMOVED lines=38> */
.L_x_5019:
[----:B-1----:R-:W-:Y:S05]  /*4850*/  BSYNC.RECONVERGENT B0 ;  /* 0x0000000000007941 */ /* 0x002fea0003800200 */
.L_x_5018:
        /* <DEDUP_REMOVED lines=9> */
[----:B------:R-:W-:Y:S02]  /*48f0*/  @!P0 SEL R37, R35, R36, !P1 ;  /* 0x0000002423258207 */ /* 0x000fe40004800000 */
[C---:B-1----:R-:W-:Y:S04]  /*4900*/  LEA R38, P2, R126.reuse, R26, 0x6 ;  /* 0x0000001a7e267211 */ /* 0x042fe800078430ff */
[----:B------:R-:W-:Y:S02]  /*4910*/  LEA.HI.X R39, R126, R27, R127, 0x6, P2 ;  /* 0x0000001b7e277211 */ /* 0x000fe400010f347f */
[----:B------:R-:W-:Y:S02]  /*4920*/  @!P0 SEL R127, R128, RZ, P1 ;  /* 0x000000ff807f8207 */ /* 0x000fe40000800000 */
[C---:B------:R-:W-:Y:S01]  /*4930*/  @!P0 IADD3 R129, P2, PT, R110.reuse, R129, RZ ;  /* 0x000000816e818210 */ /* 0x040fe20007f5e0ff */
[----:B---3--:R-:W3:Y:S01]  /*4940*/  LDG.E.128 R72, desc[UR6][R38.64] ;  /* 0x0000000626487981 */ /* 0x008ee2000c1e1d00 */
[----:B------:R-:W-:Y:S03]  /*4950*/  @!P0 IMAD.WIDE R40, R37, 0x2, R38 ;  /* 0x0000000225288825 */ /* 0x000fe600078e0226 */
[----:B------:R-:W-:Y:S01]  /*4960*/  @!P0 LEA.HI.X.SX32 R110, R110, R127, 0x1, P2 ;  /* 0x0000007f6e6e8211 */ /* 0x000fe200010f0eff */
[C---:B------:R-:W-:Y:S03]  /*4970*/  @!P0 IMAD.SHL.U32 R127, R129.reuse, 0x2, RZ ;  /* 0x00000002817f8824 */ /* 0x040fe600078e00ff */
[----:B------:R-:W-:Y:S01]  /*4980*/  @!P0 SHF.L.U64.HI R110, R129, 0x1, R110 ;  /* 0x00000001816e8819 */ /* 0x000fe2000001026e */
[----:B------:R-:W4:Y:S01]  /*4990*/  @!P0 LDG.E.128 R40, desc[UR6][R40.64] ;  /* 0x0000000628288981 */ /* 0x000f22000c1e1d00 */
[C---:B------:R-:W-:Y:S04]  /*49a0*/  @!P0 IADD3 R130, P1, PT, R127.reuse, R98, RZ ;  /* 0x000000627f828210 */ /* 0x040fe80007f3e0ff */
[C---:B------:R-:W-:Y:S02]  /*49b0*/  @!P0 IADD3.X R131, PT, PT, R110.reuse, R99, RZ, P1, !PT ;  /* 0x000000636e838210 */ /* 0x040fe40000ffe4ff */
[----:B------:R-:W-:Y:S04]  /*49c0*/  @!P0 IADD3 R56, P1, PT, R127, R100, RZ ;  /* 0x000000647f388210 */ /* 0x000fe80007f3e0ff */
[----:B------:R-:W5:Y:S01]  /*49d0*/  @!P0 LDG.E.128 R128, desc[UR6][R130.64] ;  /* 0x0000000682808981 */ /* 0x000f62000c1e1d00 */
[----:B------:R-:W-:Y:S01]  /*49e0*/  @!P0 IMAD.X R57, R110, 0x1, R101, P1 ;  /* 0x000000016e398824 */ /* 0x000fe200008e0665 */
[C---:B------:R-:W-:Y:S06]  /*49f0*/  ISETP.GE.AND P1, PT, R34.reuse, R33, PT ;  /* 0x000000212200720c */ /* 0x040fec0003f26270 */
[----:B------:R3:W2:Y:S07]  /*4a00*/  @!P0 LDG.E.128 R60, desc[UR6][R56.64] ;  /* 0x00000006383c8981 */ /* 0x0006ae000c1e1d00 */
[----:B------:R-:W-:Y:S01]  /*4a10*/  @!P1 ISETP.GE.U32.AND P2, PT, R34, R35, PT ;  /* 0x000000232200920c */ /* 0x000fe20003f46070 */
[----:B------:R-:W-:Y:S01]  /*4a20*/  @!P1 IMAD.SHL.U32 R110, R25, 0x20, RZ ;  /* 0x00000020196e9824 */ /* 0x000fe200078e00ff */
[----:B------:R-:W-:Y:S02]  /*4a30*/  @!P1 SHF.R.S32.HI R127, RZ, 0x1f, R36 ;  /* 0x0000001fff7f9819 */ /* 0x000fe40000011424 */
[----:B------:R-:W-:Y:S02]  /*4a40*/  @!P1 SEL R133, R36, RZ, P2 ;  /* 0x000000ff24859207 */ /* 0x000fe40001000000 */
[----:B------:R-:W-:Y:S02]  /*4a50*/  @!P1 SEL R127, R127, RZ, P2 ;  /* 0x000000ff7f7f9207 */ /* 0x000fe40001000000 */
[C---:B------:R-:W-:Y:S04]  /*4a60*/  @!P1 IADD3 R133, P4, PT, R110.reuse, R133, RZ ;  /* 0x000000856e859210 */ /* 0x040fe80007f9e0ff */
[----:B------:R-:W-:Y:S02]  /*4a70*/  @!P1 LEA.HI.X.SX32 R110, R110, R127, 0x1, P4 ;  /* 0x0000007f6e6e9211 */ /* 0x000fe400020f0eff */
[----:B------:R-:W-:Y:S01]  /*4a80*/  ISETP.GE.U32.OR P4, PT, R28, R35, P0 ;  /* 0x000000231c00720c */ /* 0x000fe20000786470 */
[----:B------:R-:W1:Y:S01]  /*4a90*/  LDC.64 R126, c[0x0][0x3b8] ;  /* 0x0000ee00ff7e7b82 */ /* 0x000e620000000a00 */
[----:B------:R-:W-:Y:S02]  /*4aa0*/  @!P1 SHF.L.U64.HI R110, R133, 0x1, R110 ;  /* 0x00000001856e9819 */ /* 0x000fe4000001026e */
[C---:B---3--:R-:W-:Y:S01]  /*4ab0*/  @!P0 LOP3.LUT R57, R72.reuse, 0xffff0000, RZ, 0xc0, !PT ;  /* 0xffff000048398812 */ /* 0x048fe200078ec0ff */
[----:B------:R-:W-:Y:S01]  /*4ac0*/  @!P0 IMAD.U32 R55, R72, 0x10000, RZ ;  /* 0x0001000048378824 */ /* 0x000fe200078e00ff */
[C---:B----4-:R-:W-:Y:S01]  /*4ad0*/  @!P0 SHF.L.U32 R50, R40.reuse, 0x10, RZ ;  /* 0x0000001028328819 */ /* 0x050fe200000006ff */
[C---:B------:R-:W-:Y:S01]  /*4ae0*/  @!P0 IMAD.U32 R45, R41.reuse, 0x10000, RZ ;  /* 0x00010000292d8824 */ /* 0x040fe200078e00ff */
[----:B------:R-:W-:Y:S01]  /*4af0*/  @!P0 LOP3.LUT R48, R40, 0xffff0000, RZ, 0xc0, !PT ;  /* 0xffff000028308812 */ /* 0x000fe200078ec0ff */
[C---:B------:R-:W-:Y:S01]  /*4b00*/  @!P0 IMAD.U32 R44, R42.reuse, 0x10000, RZ ;  /* 0x000100002a2c8824 */ /* 0x040fe200078e00ff */
[----:B------:R-:W-:Y:S02]  /*4b10*/  @!P0 LOP3.LUT R47, R41, 0xffff0000, RZ, 0xc0, !PT ;  /* 0xffff0000292f8812 */ /* 0x000fe400078ec0ff */
[----:B------:R-:W-:Y:S02]  /*4b20*/  @!P0 LOP3.LUT R41, R42, 0xffff0000, RZ, 0xc0, !PT ;  /* 0xffff00002a298812 */ /* 0x000fe400078ec0ff */
[C---:B------:R-:W-:Y:S02]  /*4b30*/  @!P0 SHF.L.U32 R37, R43.reuse, 0x10, RZ ;  /* 0x000000102b258819 */ /* 0x040fe400000006ff */
[----:B------:R-:W-:Y:S01]  /*4b40*/  @!P0 LOP3.LUT R43, R43, 0xffff0000, RZ, 0xc0, !PT ;  /* 0xffff00002b2b8812 */ /* 0x000fe200078ec0ff */
[C---:B-----5:R-:W-:Y:S01]  /*4b50*/  @!P0 IMAD.U32 R53, R128.reuse, 0x10000, RZ ;  /* 0x0001000080358824 */ /* 0x060fe200078e00ff */
[----:B------:R-:W-:Y:S01]  /*4b60*/  @!P0 LOP3.LUT R51, R128, 0xffff0000, RZ, 0xc0, !PT ;  /* 0xffff000080338812 */ /* 0x000fe200078ec0ff */
[C---:B------:R-:W-:Y:S01]  /*4b70*/  @!P0 IMAD.U32 R54, R129.reuse, 0x10000, RZ ;  /* 0x0001000081368824 */ /* 0x040fe200078e00ff */
[----:B------:R-:W-:Y:S01]  /*4b80*/  @!P0 LOP3.LUT R52, R129, 0xffff0000, RZ, 0xc0, !PT ;  /* 0xffff000081348812 */ /* 0x000fe200078ec0ff */
[----:B------:R-:W-:Y:S01]  /*4b90*/  @!P4 FADD.FTZ R53, -R53, -RZ ;  /* 0x800000ff3535c221 */ /* 0x000fe20000010100 */
[C---:B------:R-:W-:Y:S01]  /*4ba0*/  @!P0 SHF.L.U32 R49, R130.reuse, 0x10, RZ ;  /* 0x0000001082318819 */ /* 0x040fe200000006ff */
[----:B------:R-:W-:Y:S01]  /*4bb0*/  @!P4 FADD.FTZ R51, -R51, -RZ ;  /* 0x800000ff3333c221 */ /* 0x000fe20000010100 */
[----:B------:R-:W-:Y:S01]  /*4bc0*/  @!P0 LOP3.LUT R46, R130, 0xffff0000, RZ, 0xc0, !PT ;  /* 0xffff0000822e8812 */ /* 0x000fe200078ec0ff */
[----:B------:R-:W-:Y:S01]  /*4bd0*/  @!P0 FMUL.FTZ R0, R50, R53 ;  /* 0x0000003532008220 */ /* 0x000fe20000410000 */
[----:B--2---:R-:W-:Y:S01]  /*4be0*/  @!P0 SHF.L.U32 R56, R60, 0x10, RZ ;  /* 0x000000103c388819 */ /* 0x004fe200000006ff */
        /* <DEDUP_REMOVED lines=8> */
[----:B------:R-:W-:Y:S02]  /*4c70*/  @!P0 IMAD.U32 R42, R131, 0x10000, RZ ;  /* 0x00010000832a8824 */ /* 0x000fe400078e00ff */
[----:B------:R-:W-:Y:S01]  /*4c80*/  @!P0 FMUL.FTZ R3, R45, R54 ;  /* 0x000000362d038220 */ /* 0x000fe20000410000 */
[----:B------:R-:W-:Y:S02]  /*4c90*/  @!P0 IMAD.U32 R59, R61, 0x10000, RZ ;  /* 0x000100003d3b8824 */ /* 0x000fe400078e00ff */
[----:B------:R-:W-:Y:S01]  /*4ca0*/  @!P0 FMUL.FTZ R4, R47, R52 ;  /* 0x000000342f048220 */ /* 0x000fe20000410000 */
[----:B------:R-:W-:Y:S02]  /*4cb0*/  @!P0 IMAD.U32 R56, R73, 0x10000, RZ ;  /* 0x0001000049388824 */ /* 0x000fe400078e00ff */
[----:B------:R-:W-:Y:S01]  /*4cc0*/  @!P4 FADD.FTZ R49, -R49, -RZ ;  /* 0x800000ff3131c221 */ /* 0x000fe20000010100 */
[----:B------:R-:W-:Y:S01]  /*4cd0*/  @!P4 FADD.FTZ R46, -R46, -RZ ;  /* 0x800000ff2e2ec221 */ /* 0x000fe20000010100 */
[----:B------:R-:W-:Y:S01]  /*4ce0*/  @!P0 FFMA.FTZ R2, R57, R58, R2 ;  /* 0x0000003a39028223 */ /* 0x000fe20000010002 */
[----:B------:R-:W-:Y:S01]  /*4cf0*/  @!P0 SHF.L.U32 R57, R62, 0x10, RZ ;  /* 0x000000103e398819 */ /* 0x000fe200000006ff */
[----:B------:R-:W-:Y:S01]  /*4d00*/  @!P4 FADD.FTZ R42, -R42, -RZ ;  /* 0x800000ff2a2ac221 */ /* 0x000fe20000010100 */
[----:B------:R-:W-:Y:S01]  /*4d10*/  @!P0 LOP3.LUT R58, R62, 0xffff0000, RZ, 0xc0, !PT ;  /* 0xffff00003e3a8812 */ /* 0x000fe200078ec0ff */
[----:B------:R-:W-:Y:S01]  /*4d20*/  @!P0 FFMA.FTZ R3, R56, R59, R3 ;  /* 0x0000003b38038223 */ /* 0x000fe20000010003 */
[----:B------:R-:W-:Y:S01]  /*4d30*/  @!P0 LOP3.LUT R62, R63, 0xffff0000, RZ, 0xc0, !PT ;  /* 0xffff00003f3e8812 */ /* 0x000fe200078ec0ff */
[----:B------:R-:W-:Y:S01]  /*4d40*/  @!P4 FADD.FTZ R40, -R40, -RZ ;  /* 0x800000ff2828c221 */ /* 0x000fe20000010100 */
[----:B------:R-:W-:Y:S01]  /*4d50*/  @!P0 LOP3.LUT R59, R75, 0xffff0000, RZ, 0xc0, !PT ;  /* 0xffff00004b3b8812 */ /* 0x000fe200078ec0ff */
[----:B------:R-:W-:Y:S01]  /*4d60*/  @!P0 FFMA.FTZ R4, R55, R60, R4 ;  /* 0x0000003c37048223 */ /* 0x000fe20000010004 */
[----:B------:R-:W-:Y:S01]  /*4d70*/  @!P0 LOP3.LUT R55, R74, 0xffff0000, RZ, 0xc0, !PT ;  /* 0xffff00004a378812 */ /* 0x000fe200078ec0ff */
[----:B------:R-:W-:Y:S01]  /*4d80*/  @!P0 FMUL.FTZ R5, R44, R49 ;  /* 0x000000312c058220 */ /* 0x000fe20000410000 */
[----:B------:R-:W-:Y:S01]  /*4d90*/  @!P0 SHF.L.U32 R60, R75, 0x10, RZ ;  /* 0x000000104b3c8819 */ /* 0x000fe200000006ff */
[----:B------:R-:W-:Y:S01]  /*4da0*/  @!P0 IMAD.U32 R56, R74, 0x10000, RZ ;  /* 0x000100004a388824 */ /* 0x000fe200078e00ff */
[----:B------:R-:W-:Y:S01]  /*4db0*/  @!P0 F2FP.BF16.F32.PACK_AB R128, R2, R0 ;  /* 0x000000000280823e */ /* 0x000fe200000010ff */
[----:B------:R-:W-:Y:S01]  /*4dc0*/  @!P0 FMUL.FTZ R6, R41, R46 ;  /* 0x0000002e29068220 */ /* 0x000fe20000410000 */
[----:B------:R-:W-:Y:S01]  /*4dd0*/  @!P0 F2FP.BF16.F32.PACK_AB R129, R4, R3 ;  /* 0x000000030481823e */ /* 0x000fe200000010ff */
[----:B------:R-:W-:Y:S01]  /*4de0*/  @!P0 FMUL.FTZ R7, R37, R42 ;  /* 0x0000002a25078220 */ /* 0x000fe20000410000 */
[----:B------:R-:W-:Y:S01]  /*4df0*/  @!P1 SEL R37, R35, R36, !P2 ;  /* 0x0000002423259207 */ /* 0x000fe20005000000 */
[----:B------:R-:W-:Y:S02]  /*4e00*/  @!P0 IMAD.U32 R61, R63, 0x10000, RZ ;  /* 0x000100003f3d8824 */ /* 0x000fe400078e00ff */
[----:B------:R-:W-:Y:S01]  /*4e10*/  @!P0 FMUL.FTZ R8, R43, R40 ;  /* 0x000000282b088220 */ /* 0x000fe20000410000 */
[----:B------:R-:W-:Y:S01]  /*4e20*/  @!P0 FFMA.FTZ R5, R56, R57, R5 ;  /* 0x0000003938058223 */ /* 0x000fe20000010005 */
[----:B------:R-:W-:Y:S01]  /*4e30*/  @!P0 FFMA.FTZ R6, R55, R58, R6 ;  /* 0x0000003a37068223 */ /* 0x000fe20000010006 */
[----:B------:R-:W-:Y:S01]  /*4e40*/  @!P0 FFMA.FTZ R7, R60, R61, R7 ;  /* 0x0000003d3c078223 */ /* 0x000fe20000010007 */
[----:B------:R-:W-:Y:S01]  /*4e50*/  @!P0 FFMA.FTZ R8, R59, R62, R8 ;  /* 0x0000003e3b088223 */ /* 0x000fe20000010008 */
[----:B------:R-:W-:Y:S01]  /*4e60*/  @!P0 IMAD.MOV.U32 R72, RZ, RZ, R128 ;  /* 0x000000ffff488224 */ /* 0x000fe200078e0080 */
[----:B-1----:R-:W-:Y:S01]  /*4e70*/  LEA R128, P4, R126, R124, 0x6 ;  /* 0x0000007c7e807211 */ /* 0x002fe200078830ff */
[----:B------:R-:W-:Y:S01]  /*4e80*/  @!P0 IMAD.MOV.U32 R73, RZ, RZ, R129 ;  /* 0x000000ffff498224 */ /* 0x000fe200078e0081 */
[----:B------:R-:W-:Y:S01]  /*4e90*/  @!P0 F2FP.BF16.F32.PACK_AB R130, R6, R5 ;  /* 0x000000050682823e */ /* 0x000fe200000010ff */
[----:B------:R-:W-:Y:S01]  /*4ea0*/  @!P1 IMAD.WIDE R40, R37, 0x2, R38 ;  /* 0x0000000225289825 */ /* 0x000fe200078e0226 */
[----:B------:R-:W-:Y:S02]  /*4eb0*/  @!P0 F2FP.BF16.F32.PACK_AB R131, R8, R7 ;  /* 0x000000070883823e */ /* 0x000fe400000010ff */
[----:B------:R-:W-:Y:S01]  /*4ec0*/  LEA.HI.X R129, R126, R125, R127, 0x6, P4 ;  /* 0x0000007d7e817211 */ /* 0x000fe200020f347f */
[----:B------:R-:W-:Y:S01]  /*4ed0*/  @!P0 IMAD.MOV.U32 R74, RZ, RZ, R130 ;  /* 0x000000ffff4a8224 */ /* 0x000fe200078e0082 */
[----:B------:R-:W-:Y:S01]  /*4ee0*/  @!P1 SHF.L.U32 R127, R133, 0x1, RZ ;  /* 0x00000001857f9819 */ /* 0x000fe200000006ff */
[----:B------:R-:W-:Y:S01]  /*4ef0*/  @!P0 IMAD.MOV.U32 R75, RZ, RZ, R131 ;  /* 0x000000ffff4b8224 */ /* 0x000fe200078e0083 */
[----:B------:R-:W-:Y:S02]  /*4f00*/  ISETP.GE.U32.OR P4, PT, R34, R35, P1 ;  /* 0x000000232200720c */ /* 0x000fe40000f86470 */
[C---:B------:R-:W-:Y:S02]  /*4f10*/  @!P1 IADD3 R132, P0, PT, R127.reuse, R98, RZ ;  /* 0x000000627f849210 */ /* 0x040fe40007f1e0ff */
[----:B------:R1:W-:Y:S02]  /*4f20*/  STG.E.128 desc[UR6][R128.64], R72 ;  /* 0x0000004880007986 */ /* 0x0003e4000c101d06 */
[C---:B------:R-:W-:Y:S02]  /*4f30*/  @!P1 IADD3.X R133, PT, PT, R110.reuse, R99, RZ, P0, !PT ;  /* 0x000000636e859210 */ /* 0x040fe400007fe4ff */
[----:B------:R-:W-:Y:S04]  /*4f40*/  @!P1 IADD3 R56, P0, PT, R127, R100, RZ ;  /* 0x000000647f389210 */ /* 0x000fe80007f1e0ff */
[----:B------:R-:W2:Y:S01]  /*4f50*/  @!P1 LDG.E.128 R132, desc[UR6][R132.64+0x40] ;  /* 0x0000400684849981 */ /* 0x000ea2000c1e1d00 */
[----:B------:R-:W-:Y:S01]  /*4f60*/  @!P1 IMAD.X R57, R110, 0x1, R101, P0 ;  /* 0x000000016e399824 */ /* 0x000fe200000e0665 */
[C---:B------:R-:W-:Y:S06]  /*4f70*/  ISETP.GE.AND P0, PT, R32.reuse, R33, PT ;  /* 0x000000212000720c */ /* 0x040fec0003f06270 */
[----:B------:R-:W3:Y:S07]  /*4f80*/  @!P1 LDG.E.128 R40, desc[UR6][R40.64+0x40] ;  /* 0x0000400628289981 */ /* 0x000eee000c1e1d00 */
[----:B------:R-:W-:Y:S01]  /*4f90*/  @!P0 ISETP.GE.U32.AND P2, PT, R32, R35, PT ;  /* 0x000000232000820c */ /* 0x000fe20003f46070 */
[----:B------:R-:W4:Y:S01]  /*4fa0*/  @!P1 LDG.E.128 R76, desc[UR6][R56.64+0x40] ;  /* 0x00004006384c9981 */ /* 0x000f22000c1e1d00 */
[----:B------:R-:W-:Y:S01]  /*4fb0*/  @!P0 SHF.R.S32.HI R126, RZ, 0x1f, R36 ;  /* 0x0000001fff7e8819 */ /* 0x000fe20000011424 */
[----:B------:R-:W-:Y:S01]  /*4fc0*/  @!P0 IMAD.SHL.U32 R127, R25, 0x20, RZ ;  /* 0x00000020197f8824 */ /* 0x000fe200078e00ff */
[----:B------:R-:W-:Y:S02]  /*4fd0*/  @!P0 SEL R110, R36, RZ, P2 ;  /* 0x000000ff246e8207 */ /* 0x000fe40001000000 */
[----:B------:R-:W-:Y:S02]  /*4fe0*/  @!P0 SEL R126, R126, RZ, P2 ;  /* 0x000000ff7e7e8207 */ /* 0x000fe40001000000 */
[C---:B------:R-:W-:Y:S01]  /*4ff0*/  @!P0 IADD3 R110, P5, PT, R127.reuse, R110, RZ ;  /* 0x0000006e7f6e8210 */ /* 0x040fe20007fbe0ff */
[----:B------:R-:W5:Y:S03]  /*5000*/  LDG.E.128 R68, desc[UR6][R38.64+0x40] ;  /* 0x0000400626447981 */ /* 0x000f66000c1e1d00 */
[----:B------:R-:W-:Y:S04]  /*5010*/  @!P0 LEA.HI.X.SX32 R127, R127, R126, 0x1, P5 ;  /* 0x0000007e7f7f8211 */ /* 0x000fe800028f0eff */
[C---:B------:R-:W-:Y:S01]  /*5020*/  @!P0 SHF.L.U64.HI R126, R110.reuse, 0x1, R127 ;  /* 0x000000016e7e8819 */ /* 0x040fe2000001027f */
[----:B------:R-:W-:Y:S01]  /*5030*/  @!P0 IMAD.SHL.U32 R127, R110, 0x2, RZ ;  /* 0x000000026e7f8824 */ /* 0x000fe200078e00ff */
[C---:B--2---:R-:W-:Y:S01]  /*5040*/  @!P1 LOP3.LUT R51, R132.reuse, 0xffff0000, RZ, 0xc0, !PT ;  /* 0xffff000084339812 */ /* 0x044fe200078ec0ff */
[----:B------:R-:W-:Y:S01]  /*5050*/  @!P1 IMAD.U32 R52, R132, 0x10000, RZ ;  /* 0x0001000084349824 */ /* 0x000fe200078e00ff */
[C---:B------:R-:W-:Y:S01]  /*5060*/  @!P1 LOP3.LUT R50, R133.reuse, 0xffff0000, RZ, 0xc0, !PT ;  /* 0xffff000085329812 */ /* 0x040fe200078ec0ff */
[----:B------:R-:W-:Y:S01]  /*5070*/  @!P1 IMAD.U32 R49, R133, 0x10000, RZ ;  /* 0x0001000085319824 */ /* 0x000fe200078e00ff */
[----:B------:R-:W-:Y:S01]  /*5080*/  @!P1 SHF.L.U32 R48, R134, 0x10, RZ ;  /* 0x0000001086309819 */ /* 0x000fe200000006ff */
[----:B------:R-:W-:Y:S01]  /*5090*/  @!P4 FADD.FTZ R52, -R52, -RZ ;  /* 0x800000ff3434c221 */ /* 0x000fe20000010100 */
[----:B------:R-:W-:Y:S01]  /*50a0*/  @!P1 LOP3.LUT R34, R135, 0xffff0000, RZ, 0xc0, !PT ;  /* 0xffff000087229812 */ /* 0x000fe200078ec0ff */
[----:B------:R-:W-:Y:S01]  /*50b0*/  @!P4 FADD.FTZ R51, -R51, -RZ ;  /* 0x800000ff3333c221 */ /* 0x000fe20000010100 */
[C---:B---3--:R-:W-:Y:S01]  /*50c0*/  @!P1 SHF.L.U32 R47, R40.reuse, 0x10, RZ ;  /* 0x00000010282f9819 */ /* 0x048fe200000006ff */
        /* <DEDUP_REMOVED lines=8> */
[----:B------:R-:W-:Y:S01]  /*5150*/  @!P1 IMAD.U32 R41, R42, 0x10000, RZ ;  /* 0x000100002a299824 */ /* 0x000fe200078e00ff */
[----:B------:R-:W-:Y:S01]  /*5160*/  @!P1 LOP3.LUT R43, R134, 0xffff0000, RZ, 0xc0, !PT ;  /* 0xffff0000862b9812 */ /* 0x000fe200078ec0ff */
[----:B----4-:R-:W-:Y:S01]  /*5170*/  @!P1 IMAD.U32 R55, R76, 0x10000, RZ ;  /* 0x000100004c379824 */ /* 0x010fe200078e00ff */
[----:B------:R-:W-:Y:S01]  /*5180*/  @!P1 LOP3.LUT R40, R42, 0xffff0000, RZ, 0xc0, !PT ;  /* 0xffff00002a289812 */ /* 0x000fe200078ec0ff */
[----:B------:R-:W-:Y:S01]  /*5190*/  @!P4 FADD.FTZ R49, -R49, -RZ ;  /* 0x800000ff3131c221 */ /* 0x000fe20000010100 */
[----:B------:R-:W-:Y:S01]  /*51a0*/  @!P1 LOP3.LUT R58, R76, 0xffff0000, RZ, 0xc0, !PT ;  /* 0xffff00004c3a9812 */ /* 0x000fe200078ec0ff */
[----:B------:R-:W-:Y:S01]  /*51b0*/  @!P4 FADD.FTZ R43, -R43, -RZ ;  /* 0x800000ff2b2bc221 */ /* 0x000fe20000010100 */
[C---:B-----5:R-:W-:Y:S01]  /*51c0*/  @!P1 LOP3.LUT R57, R68.reuse, 0xffff0000, RZ, 0xc0, !PT ;  /* 0xffff000044399812 */ /* 0x060fe200078ec0ff */
[----:B------:R-:W-:Y:S01]  /*51d0*/  @!P1 IMAD.U32 R56, R68, 0x10000, RZ ;  /* 0x0001000044389824 */ /* 0x000fe200078e00ff */
[----:B------:R-:W-:Y:S01]  /*51e0*/  @!P1 SHF.L.U32 R59, R77, 0x10, RZ ;  /* 0x000000104d3b9819 */ /* 0x000fe200000006ff */
[----:B------:R-:W-:Y:S01]  /*51f0*/  @!P1 IMAD.U32 R42, R135, 0x10000, RZ ;  /* 0x00010000872a9824 */ /* 0x000fe200078e00ff */
[----:B------:R-:W-:Y:S01]  /*5200*/  @!P1 LOP3.LUT R61, R77, 0xffff0000, RZ, 0xc0, !PT ;  /* 0xffff00004d3d9812 */ /* 0x000fe200078ec0ff */
[----:B------:R-:W-:Y:S01]  /*5210*/  @!P4 FADD.FTZ R50, -R50, -RZ ;  /* 0x800000ff3232c221 */ /* 0x000fe20000010100 */
[----:B------:R-:W-:Y:S01]  /*5220*/  @!P1 SHF.L.U32 R62, R78, 0x10, RZ ;  /* 0x000000104e3e9819 */ /* 0x000fe200000006ff */
[----:B------:R-:W-:Y:S01]  /*5230*/  @!P1 FMUL.FTZ R11, R44, R49 ;  /* 0x000000312c0b9220 */ /* 0x000fe20000410000 */
[----:B------:R-:W-:Y:S01]  /*5240*/  @!P1 LOP3.LUT R63, R78, 0xffff0000, RZ, 0xc0, !PT ;  /* 0xffff00004e3f9812 */ /* 0x000fe200078ec0ff */
[----:B------:R-:W-:Y:S01]  /*5250*/  @!P1 IMAD.U32 R60, R69, 0x10000, RZ ;  /* 0x00010000453c9824 */ /* 0x000fe200078e00ff */
[----:B------:R-:W-:Y:S01]  /*5260*/  @!P1 LOP3.LUT R65, R79, 0xffff0000, RZ, 0xc0, !PT ;  /* 0xffff00004f419812 */ /* 0x000fe200078ec0ff */
[----:B------:R-:W-:Y:S01]  /*5270*/  @!P1 FFMA.FTZ R9, R56, R55, R9 ;  /* 0x0000003738099223 */ /* 0x000fe20000010009 */
[----:B------:R-:W-:Y:S01]  /*5280*/  @!P1 LOP3.LUT R55, R69, 0xffff0000, RZ, 0xc0, !PT ;  /* 0xffff000045379812 */ /* 0x000fe200078ec0ff */
[----:B------:R-:W-:Y:S01]  /*5290*/  @!P4 FADD.FTZ R42, -R42, -RZ ;  /* 0x800000ff2a2ac221 */ /* 0x000fe20000010100 */
[----:B------:R-:W-:Y:S01]  /*52a0*/  @!P1 FMUL.FTZ R12, R45, R50 ;  /* 0x000000322d0c9220 */ /* 0x000fe20000410000 */
[----:B------:R-:W-:Y:S01]  /*52b0*/  @!P1 FFMA.FTZ R10, R57, R58, R10 ;  /* 0x0000003a390a9223 */ /* 0x000fe2000001000a */
[----:B------:R-:W-:Y:S01]  /*52c0*/  @!P1 LOP3.LUT R57, R70, 0xffff0000, RZ, 0xc0, !PT ;  /* 0xffff000046399812 */ /* 0x000fe200078ec0ff */
[----:B------:R-:W-:Y:S01]  /*52d0*/  @!P4 FADD.FTZ R34, -R34, -RZ ;  /* 0x800000ff2222c221 */ /* 0x000fe20000010100 */
[----:B------:R-:W-:Y:S01]  /*52e0*/  @!P1 SHF.L.U32 R58, R71, 0x10, RZ ;  /* 0x00000010473a9819 */ /* 0x000fe200000006ff */
[----:B------:R-:W-:Y:S01]  /*52f0*/  @!P1 FMUL.FTZ R13, R41, R48 ;  /* 0x00000030290d9220 */ /* 0x000fe20000410000 */
[----:B------:R-:W-:Y:S01]  /*5300*/  @!P1 F2FP.BF16.F32.PACK_AB R130, R10, R9 ;  /* 0x000000090a82923e */ /* 0x000fe200000010ff */
[----:B------:R-:W-:Y:S02]  /*5310*/  @!P1 IMAD.U32 R56, R70, 0x10000, RZ ;  /* 0x0001000046389824 */ /* 0x000fe400078e00ff */
[----:B------:R-:W-:Y:S01]  /*5320*/  @!P1 FMUL.FTZ R14, R40, R43 ;  /* 0x0000002b280e9220 */ /* 0x000fe20000410000 */
[----:B------:R-:W-:Y:S01]  /*5330*/  @!P1 FFMA.FTZ R11, R60, R59, R11 ;  /* 0x0000003b3c0b9223 */ /* 0x000fe2000001000b */
[----:B------:R-:W-:Y:S01]  /*5340*/  @!P1 LOP3.LUT R59, R71, 0xffff0000, RZ, 0xc0, !PT ;  /* 0xffff0000473b9812 */ /* 0x000fe200078ec0ff */
        /* <DEDUP_REMOVED lines=27> */
[----:B--2---:R-:W-:Y:S01]  /*5500*/  @!P0 SHF.L.U32 R46, R132, 0x10, RZ ;  /* 0x00000010842e8819 */ /* 0x004fe200000006ff */
[----:B-1----:R-:W-:Y:S01]  /*5510*/  @!P0 IMAD.U32 R39, R134, 0x10000, RZ ;  /* 0x0001000086278824 */ /* 0x002fe200078e00ff */
[----:B------:R-:W-:Y:S02]  /*5520*/  @!P0 LOP3.LUT R47, R132, 0xffff0000, RZ, 0xc0, !PT ;  /* 0xffff0000842f8812 */ /* 0x000fe400078ec0ff */
[----:B------:R-:W-:Y:S01]  /*5530*/  @!P0 LOP3.LUT R38, R134, 0xffff0000, RZ, 0xc0, !PT ;  /* 0xffff000086268812 */ /* 0x000fe200078ec0ff */
[----:B------:R-:W-:Y:S01]  /*5540*/  @!P1 FADD.FTZ R46, -R46, -RZ ;  /* 0x800000ff2e2e9221 */ /* 0x000fe20000010100 */
[----:B------:R-:W-:Y:S01]  /*5550*/  @!P0 SHF.L.U32 R37, R135, 0x10, RZ ;  /* 0x0000001087258819 */ /* 0x000fe200000006ff */
[----:B------:R-:W-:Y:S01]  /*5560*/  @!P1 FADD.FTZ R47, -R47, -RZ ;  /* 0x800000ff2f2f9221 */ /* 0x000fe20000010100 */
[C---:B---3--:R-:W-:Y:S01]  /*5570*/  @!P0 LOP3.LUT R34, R43.reuse, 0xffff0000, RZ, 0xc0, !PT ;  /* 0xffff00002b228812 */ /* 0x048fe200078ec0ff */
[----:B------:R-:W-:Y:S01]  /*5580*/  @!P0 IMAD.U32 R32, R43, 0x10000, RZ ;  /* 0x000100002b208824 */ /* 0x000fe200078e00ff */
[----:B------:R-:W-:Y:S01]  /*5590*/  @!P0 LOP3.LUT R35, R42, 0xffff0000, RZ, 0xc0, !PT ;  /* 0xffff00002a238812 */ /* 0x000fe200078ec0ff */
[C---:B------:R-:W-:Y:S01]  /*55a0*/  @!P0 IMAD.U32 R45, R40.reuse, 0x10000, RZ ;  /* 0x00010000282d8824 */ /* 0x040fe200078e00ff */
[----:B------:R-:W-:Y:S01]  /*55b0*/  @!P0 LOP3.LUT R44, R40, 0xffff0000, RZ, 0xc0, !PT ;  /* 0xffff0000282c8812 */ /* 0x000fe200078ec0ff */
[----:B------:R-:W-:Y:S01]  /*55c0*/  @!P0 IMAD.U32 R36, R42, 0x10000, RZ ;  /* 0x000100002a248824 */ /* 0x000fe200078e00ff */
[C---:B------:R-:W-:Y:S01]  /*55d0*/  @!P0 LOP3.LUT R42, R133.reuse, 0xffff0000, RZ, 0xc0, !PT ;  /* 0xffff0000852a8812 */ /* 0x040fe200078ec0ff */
[----:B------:R-:W-:Y:S01]  /*55e0*/  @!P0 IMAD.U32 R43, R133, 0x10000, RZ ;  /* 0x00010000852b8824 */ /* 0x000fe200078e00ff */
[----:B------:R-:W-:Y:S01]  /*55f0*/  @!P0 SHF.L.U32 R40, R41, 0x10, RZ ;  /* 0x0000001029288819 */ /* 0x000fe200000006ff */
[----:B-----5:R-:W-:Y:S01]  /*5600*/  @!P0 IMAD.U32 R60, R73, 0x10000, RZ ;  /* 0x00010000493c8824 */ /* 0x020fe200078e00ff */
[----:B----4-:R-:W-:Y:S01]  /*5610*/  @!P0 SHF.L.U32 R56, R72, 0x10, RZ ;  /* 0x0000001048388819 */ /* 0x010fe200000006ff */
[----:B------:R-:W-:Y:S01]  /*5620*/  @!P0 FMUL.FTZ R17, R45, R46 ;  /* 0x0000002e2d118220 */ /* 0x000fe20000410000 */
[----:B------:R-:W-:Y:S01]  /*5630*/  @!P0 LOP3.LUT R41, R41, 0xffff0000, RZ, 0xc0, !PT ;  /* 0xffff000029298812 */ /* 0x000fe200078ec0ff */
[----:B------:R-:W-:Y:S01]  /*5640*/  @!P1 FADD.FTZ R43, -R43, -RZ ;  /* 0x800000ff2b2b9221 */ /* 0x000fe20000010100 */
[----:B------:R-:W-:Y:S01]  /*5650*/  @!P0 LOP3.LUT R33, R135, 0xffff0000, RZ, 0xc0, !PT ;  /* 0xffff000087218812 */ /* 0x000fe200078ec0ff */
[----:B------:R-:W-:Y:S01]  /*5660*/  @!P0 FMUL.FTZ R18, R44, R47 ;  /* 0x0000002f2c128220 */ /* 0x000fe20000410000 */
[C---:B------:R-:W-:Y:S01]  /*5670*/  @!P0 LOP3.LUT R58, R76.reuse, 0xffff0000, RZ, 0xc0, !PT ;  /* 0xffff00004c3a8812 */ /* 0x040fe200078ec0ff */
[----:B------:R-:W-:Y:S01]  /*5680*/  @!P0 IMAD.U32 R55, R76, 0x10000, RZ ;  /* 0x000100004c378824 */ /* 0x000fe200078e00ff */
[----:B------:R-:W-:Y:S01]  /*5690*/  @!P0 LOP3.LUT R57, R72, 0xffff0000, RZ, 0xc0, !PT ;  /* 0xffff000048398812 */ /* 0x000fe200078ec0ff */
        /* <DEDUP_REMOVED lines=39> */
.L_x_5021:
[----:B------:R-:W-:Y:S05]  /*5910*/  BSYNC.RECONVERGENT B0 ;  /* 0x0000000000007941 */ /* 0x000fea0003800200 */
.L_x_5020:
[----:B------:R-:W4:Y:S01]  /*5920*/  LDC R33, c[0x0][0x450] ;  /* 0x00011400ff217b82 */ /* 0x000f220000000800 */
[----:B--2---:R-:W-:Y:S05]  /*5930*/  IMAD.U32 R97, R97, -0x20, RZ ;  /* 0xffffffe061617824 */ /* 0x004fea00078e00ff */
[C---:B------:R-:W-:Y:S02]  /*5940*/  LEA R100, P1, R97.reuse, R100, 0x1 ;  /* 0x0000006461647211 */ /* 0x040fe400078208ff */
[C---:B------:R-:W-:Y:S02]  /*5950*/  LEA R98, P0, R97.reuse, R98, 0x1 ;  /* 0x0000006261627211 */ /* 0x040fe400078008ff */
[C---:B------:R-:W-:Y:S02]  /*5960*/  LEA.HI.X.SX32 R101, R97.reuse, R101, 0x1, P1 ;  /* 0x0000006561657211 */ /* 0x040fe400008f0eff */
[----:B------:R-:W-:Y:S09]  /*5970*/  LEA.HI.X.SX32 R99, R97, R99, 0x1, P0 ;  /* 0x0000006361637211 */ /* 0x000ff200000f0eff */
.L_x_5012:
[----:B-1----:R-:W-:Y:S05]  /*5980*/  BSYNC.RECONVERGENT B1 ;  /* 0x0000000000017941 */ /* 0x002fea0003800200 */
.L_x_5010:
[----:B------:R-:W-:Y:S04]  /*5990*/  ISETP.NE.U32.AND P2, PT, RZ, UR18, PT ;  /* 0x00000012ff007c0c */ /* 0x000fe8000bf45070 */
[----:B------:R-:W-:Y:S11]  /*59a0*/  ISETP.NE.AND.EX P2, PT, RZ, UR19, PT, P2 ;  /* 0x00000013ff007c0c */ /* 0x000ff6000bf45320 */
[----:B------:R-:W-:Y:S02]  /*59b0*/  @!UPT UIADD3 URZ, UPT, UPT, URZ, URZ, URZ ;  /* 0x000000fffffff290 */ /* 0x000fe4000fffe0ff */
[----:B------:R-:W1:Y:S01]  /*59c0*/  @!P2 LDC R3, c[0x0][0x3b8] ;  /* 0x0000ee00ff03ab82 */ /* 0x000e620000000800 */
[----:B------:R-:W-:Y:S07]  /*59d0*/  @!P2 IMAD.MOV.U32 R2, RZ, RZ, RZ ;  /* 0x000000ffff02a224 */ /* 0x000fee00078e00ff */
[----:B------:R-:W5:Y:S01]  /*59e0*/  @!P2 LDC R0, c[0x0][0x3c0] ;  /* 0x0000f000ff00ab82 */ /* 0x000f620000000800 */
[----:B------:R-:W-:Y:S01]  /*59f0*/  @!P2 IADD3 R2, P0, PT, RZ, -R2, RZ ;  /* 0x80000002ff02a210 */ /* 0x000fe20007f1e0ff */
[----:B-----5:R-:W-:Y:S02]  /*5a00*/  @!P2 IMAD.SHL.U32 R0, R0, 0x40, RZ ;  /* 0x000000400000a824 */ /* 0x020fe400078e00ff */
[----:B-1----:R-:W-:Y:S02]  /*5a10*/  @!P2 IMAD.SHL.U32 R3, R3, 0x40, RZ ;  /* 0x000000400303a824 */ /* 0x002fe400078e00ff */
[----:B------:R-:W-:Y:S02]  /*5a20*/  @!P2 IMAD.X R0, RZ, RZ, ~R0, P0 ;  /* 0x000000ffff00a224 */ /* 0x000fe400000e0e00 */
[----:B------:R-:W-:Y:S03]  /*5a30*/  @!P2 IMAD.X R3, RZ, RZ, ~R3, P0 ;  /* 0x000000ffff03a224 */ /* 0x000fe600000e0e03 */
[C---:B--2-4-:R-:W-:Y:S02]  /*5a40*/  @!P2 SHF.R.S64 R7, R2.reuse, 0x1f, R0 ;  /* 0x0000001f0207a819 */ /* 0x054fe40000001000 */
[----:B------:R-:W-:Y:S02]  /*5a50*/  @!P2 SHF.R.S64 R5, R2, 0x1f, R3 ;  /* 0x0000001f0205a819 */ /* 0x000fe40000001003 */
[----:B------:R-:W-:Y:S02]  /*5a60*/  @!P2 IADD3 R96, P1, PT, R7, R96, RZ ;  /* 0x000000600760a210 */ /* 0x000fe40007f3e0ff */
[----:B------:R-:W-:Y:S02]  /*5a70*/  @!P2 IADD3 R5, P0, PT, R124, R5, RZ ;  /* 0x000000057c05a210 */ /* 0x000fe40007f1e0ff */
[----:B------:R-:W-:Y:S02]  /*5a80*/  @!P2 LEA.HI.X.SX32 R95, R0, R95, 0x1, P1 ;  /* 0x0000005f005fa211 */ /* 0x000fe400008f0eff */
[----:B------:R-:W-:Y:S01]  /*5a90*/  @!P2 LEA.HI.X.SX32 R2, R3, R125, 0x1, P0 ;  /* 0x0000007d0302a211 */ /* 0x000fe200000f0eff */
[----:B---3--:R-:W-:Y:S04]  /*5aa0*/  @!P2 IMAD.MOV.U32 R124, RZ, RZ, R5 ;  /* 0x000000ffff7ca224 */ /* 0x008fe800078e0005 */
[----:B------:R-:W-:Y:S01]  /*5ab0*/  @!P2 IMAD.MOV.U32 R125, RZ, RZ, R2 ;  /* 0x000000ffff7da224 */ /* 0x000fe200078e0002 */
[----:B------:R-:W-:Y:S06]  /*5ac0*/  @!P2 BRA `(.L_x_5022) ;  /* 0x000000040020a947 */ /* 0x000fec0003800000 */
        /* <DEDUP_REMOVED lines=72> */
.L_x_5022:
[----:B------:R-:W-:Y:S02]  /*5f50*/  IADD3 R122, P1, PT, R122, UR4, RZ ;  /* 0x000000047a7a7c10 */ /* 0x000fe4000ff3e0ff */
[----:B------:R-:W-:Y:S02]  /*5f60*/  IADD3 R26, P0, PT, R26, UR22, RZ ;  /* 0x000000161a1a7c10 */ /* 0x000fe4000ff1e0ff */
[----:B------:R-:W-:Y:S02]  /*5f70*/  IADD3.X R123, PT, PT, R123, UR20, RZ, P1, !PT ;  /* 0x000000147b7b7c10 */ /* 0x000fe40008ffe4ff */
[----:B------:R-:W-:Y:S01]  /*5f80*/  IADD3.X R27, PT, PT, R27, UR21, RZ, P0, !PT ;  /* 0x000000151b1b7c10 */ /* 0x000fe200087fe4ff */
[----:B------:R-:W-:Y:S08]  /*5f90*/  @P3 BRA `(.L_x_5023) ;  /* 0xffffffc000903947 */ /* 0x000ff0000383ffff */
.L_x_5009:
[----:B-----5:R-:W1:Y:S01]  /*5fa0*/  LDC R3, c[0x0][0x450] ;  /* 0x00011400ff037b82 */ /* 0x020e620000000800 */
        /* <DEDUP_REMOVED lines=29> */
.L_x_5027:
[----:B------:R-:W-:Y:S05]  /*6180*/  BSYNC.RECONVERGENT B0 ;  /* 0x0000000000007941 */ /* 0x000fea0003800200 */
.L_x_5026:
        /* <DEDUP_REMOVED lines=10> */
.L_x_5025:
[----:B------:R-:W1:Y:S01]  /*6230*/  LDC.64 R4, c[0x0][0x470] ;  /* 0x00011c00ff047b82 */ /* 0x000e620000000a00 */
[----:B------:R-:W-:Y:S01]  /*6240*/  IMAD.MOV.U32 R2, RZ, RZ, RZ ;  /* 0x000000ffff027224 */ /* 0x000fe200078e00ff */
[----:B------:R-:W2:Y:S01]  /*6250*/  LDCU.64 UR8, c[0x0][0x380] ;  /* 0x00007000ff0877ac */ /* 0x000ea20008000a00 */
[----:B-1----:R-:W-:-:S04]  /*6260*/  ISETP.NE.U32.AND P0, PT, R4, RZ, PT ;  /* 0x000000ff0400720c */ /* 0x002fc80003f05070 */
        /* <DEDUP_REMOVED lines=60> */
[C---:B------:R-:W-:Y:S01]  /*6630*/  FMUL.FTZ R2, R33.reuse, R4 ;  /* 0x0000000421027220 */ /* 0x040fe20000410000 */
        /* <DEDUP_REMOVED lines=12> */
.L_x_5033:
[----:B------:R-:W-:Y:S05]  /*6700*/  BSYNC.RECONVERGENT B0 ;  /* 0x0000000000007941 */ /* 0x000fea0003800200 */
.L_x_5032:
        /* <DEDUP_REMOVED lines=8> */
[----:B------:R-:W-:Y:S01]  /*6790*/  IMAD.U32 R25, R14, 0x10000, RZ ;  /* 0x000100000e197824 */ /* 0x000fe200078e00ff */
[----:B------:R-:W-:Y:S02]  /*67a0*/  SHF.L.U32 R19, R13, 0x10, RZ ;  /* 0x000000100d137819 */ /* 0x000fe400000006ff */
[C---:B------:R-:W-:Y:S02]  /*67b0*/  SHF.L.U32 R24, R15.reuse, 0x10, RZ ;  /* 0x000000100f187819 */ /* 0x040fe400000006ff */
[----:B--2---:R-:W-:-:S02]  /*67c0*/  LOP3.LUT R22, R15, 0xffff0000, RZ, 0xc0, !PT ;  /* 0xffff00000f167812 */ /* 0x004fc400078ec0ff */
[C---:B------:R-:W-:Y:S02]  /*67d0*/  SHF.L.U32 R13, R12.reuse, 0x10, RZ ;  /* 0x000000100c0d7819 */ /* 0x040fe400000006ff */
[----:B------:R-:W-:Y:S02]  /*67e0*/  LOP3.LUT R26, R12, 0xffff0000, RZ, 0xc0, !PT ;  /* 0xffff00000c1a7812 */ /* 0x000fe400078ec0ff */
[----:B------:R-:W-:Y:S02]  /*67f0*/  LOP3.LUT R14, R14, 0xffff0000, RZ, 0xc0, !PT ;  /* 0xffff00000e0e7812 */ /* 0x000fe400078ec0ff */
[----:B---3--:R-:W-:Y:S02]  /*6800*/  LOP3.LUT R20, R4, 0xffff0000, RZ, 0xc0, !PT ;  /* 0xffff000004147812 */ /* 0x008fe400078ec0ff */
[C---:B------:R-:W-:Y:S01]  /*6810*/  LOP3.LUT R15, R5.reuse, 0xffff0000, RZ, 0xc0, !PT ;  /* 0xffff0000050f7812 */ /* 0x040fe200078ec0ff */
[----:B------:R-:W-:Y:S01]  /*6820*/  IMAD.U32 R5, R5, 0x10000, RZ ;  /* 0x0001000005057824 */ /* 0x000fe200078e00ff */
[----:B----4-:R-:W-:Y:S01]  /*6830*/  LOP3.LUT R23, R6, 0xffff0000, RZ, 0xc0, !PT ;  /* 0xffff000006177812 */ /* 0x010fe200078ec0ff */
[-C--:B------:R-:W-:Y:S01]  /*6840*/  FMUL.FTZ R12, R2, R20.reuse ;  /* 0x00000014020c7220 */ /* 0x080fe20000410000 */
        /* <DEDUP_REMOVED lines=9> */
[----:B------:R-:W-:Y:S01]  /*68e0*/  SHF.L.U32 R7, R7, 0x10, RZ ;  /* 0x0000001007077819 */ /* 0x000fe200000006ff */
[----:B------:R-:W-:Y:S01]  /*68f0*/  FMUL.FTZ R2, R26, R4 ;  /* 0x000000041a027220 */ /* 0x000fe20000410000 */
[----:B------:R-:W-:Y:S01]  /*6900*/  FMUL.FTZ R20, R14, R5 ;  /* 0x000000050e147220 */ /* 0x000fe20000410000 */
[----:B------:R-:W-:Y:S01]  /*6910*/  FFMA.FTZ R24, R24, R15, R19 ;  /* 0x0000000f18187223 */ /* 0x000fe20000010013 */
[-C--:B------:R-:W-:Y:S01]  /*6920*/  FMUL.FTZ R15, R26, R6.reuse ;  /* 0x000000061a0f7220 */ /* 0x080fe20000410000 */
[-C--:B------:R-:W-:Y:S01]  /*6930*/  FMUL.FTZ R14, R14, R7.reuse ;  /* 0x000000070e0e7220 */ /* 0x080fe20000410000 */
[----:B------:R-:W-:Y:S01]  /*6940*/  FFMA.FTZ R2, R13, R6, -R2 ;  /* 0x000000060d027223 */ /* 0x000fe20000010802 */
[----:B------:R-:W-:Y:S01]  /*6950*/  FFMA.FTZ R20, R25, R7, -R20 ;  /* 0x0000000719147223 */ /* 0x000fe20000010814 */
[----:B------:R-:W-:Y:S01]  /*6960*/  FFMA.FTZ R15, R13, R4, R15 ;  /* 0x000000040d0f7223 */ /* 0x000fe2000001000f */
[----:B------:R-:W-:Y:S01]  /*6970*/  FFMA.FTZ R5, R25, R5, R14 ;  /* 0x0000000519057223 */ /* 0x000fe2000001000e */
[----:B------:R-:W-:-:S02]  /*6980*/  F2FP.BF16.F32.PACK_AB R24, R24, R33 ;  /* 0x000000211818723e */ /* 0x000fc400000010ff */
[----:B------:R-:W-:Y:S02]  /*6990*/  F2FP.BF16.F32.PACK_AB R13, R27, R12 ;  /* 0x0000000c1b0d723e */ /* 0x000fe400000010ff */
[----:B------:R-:W-:Y:S02]  /*69a0*/  F2FP.BF16.F32.PACK_AB R12, R15, R2 ;  /* 0x000000020f0c723e */ /* 0x000fe400000010ff */
[----:B------:R-:W-:Y:S02]  /*69b0*/  F2FP.BF16.F32.PACK_AB R14, R5, R20 ;  /* 0x00000014050e723e */ /* 0x000fe400000010ff */
[----:B------:R-:W-:Y:S02]  /*69c0*/  MOV R15, R24 ;  /* 0x00000018000f7202 */ /* 0x000fe40000000f00 */
.L_x_5035:
[----:B------:R-:W-:Y:S05]  /*69d0*/  BSYNC.RECONVERGENT B0 ;  /* 0x0000000000007941 */ /* 0x000fea0003800200 */
.L_x_5034:
        /* <DEDUP_REMOVED lines=8> */
[----:B--2---:R-:W-:Y:S01]  /*6a60*/  IMAD.U32 R20, R10, 0x10000, RZ ;  /* 0x000100000a147824 */ /* 0x004fe200078e00ff */
[----:B---3--:R-:W-:Y:S02]  /*6a70*/  SHF.L.U32 R12, R9, 0x10, RZ ;  /* 0x00000010090c7819 */ /* 0x008fe400000006ff */
[C---:B------:R-:W-:Y:S02]  /*6a80*/  SHF.L.U32 R9, R8.reuse, 0x10, RZ ;  /* 0x0000001008097819 */ /* 0x040fe400000006ff */
[----:B------:R-:W-:-:S02]  /*6a90*/  LOP3.LUT R22, R8, 0xffff0000, RZ, 0xc0, !PT ;  /* 0xffff000008167812 */ /* 0x000fc400078ec0ff */
[C---:B------:R-:W-:Y:S02]  /*6aa0*/  SHF.L.U32 R21, R11.reuse, 0x10, RZ ;  /* 0x000000100b157819 */ /* 0x040fe400000006ff */
[----:B------:R-:W-:Y:S02]  /*6ab0*/  LOP3.LUT R19, R11, 0xffff0000, RZ, 0xc0, !PT ;  /* 0xffff00000b137812 */ /* 0x000fe400078ec0ff */
[----:B------:R-:W-:Y:S02]  /*6ac0*/  LOP3.LUT R23, R10, 0xffff0000, RZ, 0xc0, !PT ;  /* 0xffff00000a177812 */ /* 0x000fe400078ec0ff */
[----:B----4-:R-:W-:Y:S02]  /*6ad0*/  LOP3.LUT R13, R4, 0xffff0000, RZ, 0xc0, !PT ;  /* 0xffff0000040d7812 */ /* 0x010fe400078ec0ff */
[----:B------:R-:W-:Y:S02]  /*6ae0*/  LOP3.LUT R8, R5, 0xffff0000, RZ, 0xc0, !PT ;  /* 0xffff000005087812 */ /* 0x000fe400078ec0ff */
[----:B-----5:R-:W-:Y:S01]  /*6af0*/  LOP3.LUT R15, R6, 0xffff0000, RZ, 0xc0, !PT ;  /* 0xffff0000060f7812 */ /* 0x020fe200078ec0ff */
        /* <DEDUP_REMOVED lines=14> */
[-C--:B------:R-:W-:Y:S01]  /*6be0*/  FMUL.FTZ R8, R22, R4.reuse ;  /* 0x0000000416087220 */ /* 0x080fe20000410000 */
[C---:B------:R-:W-:Y:S01]  /*6bf0*/  FMUL.FTZ R13, R23.reuse, R5 ;  /* 0x00000005170d7220 */ /* 0x040fe20000410000 */
[-C--:B------:R-:W-:Y:S01]  /*6c00*/  FMUL.FTZ R12, R23, R7.reuse ;  /* 0x00000007170c7220 */ /* 0x080fe20000410000 */
[C---:B------:R-:W-:Y:S01]  /*6c10*/  FFMA.FTZ R15, R9.reuse, R4, R15 ;  /* 0x00000004090f7223 */ /* 0x040fe2000001000f */
[----:B------:R-:W-:Y:S01]  /*6c20*/  FFMA.FTZ R8, R9, R6, -R8 ;  /* 0x0000000609087223 */ /* 0x000fe20000010808 */
[C---:B------:R-:W-:Y:S01]  /*6c30*/  FFMA.FTZ R13, R20.reuse, R7, -R13 ;  /* 0x00000007140d7223 */ /* 0x040fe2000001080d */
[----:B------:R-:W-:Y:S01]  /*6c40*/  FFMA.FTZ R12, R20, R5, R12 ;  /* 0x00000005140c7223 */ /* 0x000fe2000001000c */
[----:B------:R-:W-:-:S02]  /*6c50*/  F2FP.BF16.F32.PACK_AB R9, R2, R11 ;  /* 0x0000000b0209723e */ /* 0x000fc400000010ff */
[----:B------:R-:W-:Y:S02]  /*6c60*/  F2FP.BF16.F32.PACK_AB R11, R21, R10 ;  /* 0x0000000a150b723e */ /* 0x000fe400000010ff */
[----:B------:R-:W-:Y:S02]  /*6c70*/  F2FP.BF16.F32.PACK_AB R8, R15, R8 ;  /* 0x000000080f08723e */ /* 0x000fe400000010ff */
[----:B------:R-:W-:Y:S02]  /*6c80*/  F2FP.BF16.F32.PACK_AB R10, R12, R13 ;  /* 0x0000000d0c0a723e */ /* 0x000fe400000010ff */
.L_x_5037:
[----:B------:R-:W-:Y:S05]  /*6c90*/  BSYNC.RECONVERGENT B0 ;  /* 0x0000000000007941 */ /* 0x000fea0003800200 */
.L_x_5036:
[----:B------:R4:W-:Y:S02]  /*6ca0*/  STS.128 [R0+0x2000], R8 ;  /* 0x0020000800007388 */ /* 0x0009e40000000c00 */
.L_x_5031:
[----:B------:R-:W-:Y:S05]  /*6cb0*/  BSYNC.RECONVERGENT B1 ;  /* 0x0000000000017941 */ /* 0x000fea0003800200 */
.L_x_5030:
        /* <DEDUP_REMOVED lines=31> */
[----:B--2---:R-:W-:Y:S02]  /*6eb0*/  LOP3.LUT R25, R6, 0xffff0000, RZ, 0xc0, !PT ;  /* 0xffff000006197812 */ /* 0x004fe400078ec0ff */
[----:B---3--:R-:W-:Y:S02]  /*6ec0*/  LOP3.LUT R23, R4, 0xffff0000, RZ, 0xc0, !PT ;  /* 0xffff000004177812 */ /* 0x008fe400078ec0ff */
[----:B------:R-:W-:-:S02]  /*6ed0*/  LOP3.LUT R21, R5, 0xffff0000, RZ, 0xc0, !PT ;  /* 0xffff000005157812 */ /* 0x000fc400078ec0ff */
[C---:B------:R-:W-:Y:S01]  /*6ee0*/  LOP3.LUT R24, R7.reuse, 0xffff0000, RZ, 0xc0, !PT ;  /* 0xffff000007187812 */ /* 0x040fe200078ec0ff */
[C---:B------:R-:W-:Y:S01]  /*6ef0*/  FMUL.FTZ R20, R2.reuse, R23 ;  /* 0x0000001702147220 */ /* 0x040fe20000410000 */
[----:B------:R-:W-:Y:S01]  /*6f00*/  FMUL.FTZ R2, R2, R25 ;  /* 0x0000001902027220 */ /* 0x000fe20000410000 */
[----:B------:R-:W-:Y:S01]  /*6f10*/  FMUL.FTZ R22, R26, R21 ;  /* 0x000000151a167220 */ /* 0x000fe20000410000 */
[----:B------:R-:W-:Y:S01]  /*6f20*/  SHF.L.U32 R7, R7, 0x10, RZ ;  /* 0x0000001007077819 */ /* 0x000fe200000006ff */
[----:B------:R-:W-:Y:S01]  /*6f30*/  IMAD.U32 R5, R5, 0x10000, RZ ;  /* 0x0001000005057824 */ /* 0x000fe200078e00ff */
[----:B------:R-:W-:Y:S01]  /*6f40*/  SHF.L.U32 R6, R6, 0x10, RZ ;  /* 0x0000001006067819 */ /* 0x000fe200000006ff */
[-C--:B------:R-:W-:Y:S01]  /*6f50*/  FMUL.FTZ R26, R26, R24.reuse ;  /* 0x000000181a1a7220 */ /* 0x080fe20000410000 */
[----:B------:R-:W-:Y:S02]  /*6f60*/  IMAD.U32 R4, R4, 0x10000, RZ ;  /* 0x0001000004047824 */ /* 0x000fe400078e00ff */
[C---:B------:R-:W-:Y:S01]  /*6f70*/  FFMA.FTZ R20, R17.reuse, R25, -R20 ;  /* 0x0000001911147223 */ /* 0x040fe20000010814 */
[----:B------:R-:W-:Y:S01]  /*6f80*/  FFMA.FTZ R17, R17, R23, R2 ;  /* 0x0000001711117223 */ /* 0x000fe20000010002 */
[----:B------:R-:W-:Y:S01]  /*6f90*/  FFMA.FTZ R22, R27, R24, -R22 ;  /* 0x000000181b167223 */ /* 0x000fe20000010816 */
[C---:B------:R-:W-:Y:S01]  /*6fa0*/  FMUL.FTZ R23, R33.reuse, R5 ;  /* 0x0000000521177220 */ /* 0x040fe20000410000 */
[----:B------:R-:W-:Y:S01]  /*6fb0*/  FMUL.FTZ R24, R33, R7 ;  /* 0x0000000721187220 */ /* 0x000fe20000410000 */
        /* <DEDUP_REMOVED lines=12> */
[----:B------:R-:W-:Y:S02]  /*7080*/  MOV R23, R4 ;  /* 0x0000000400177202 */ /* 0x000fe40000000f00 */
.L_x_5039:
[----:B------:R-:W-:Y:S05]  /*7090*/  BSYNC.RECONVERGENT B0 ;  /* 0x0000000000007941 */ /* 0x000fea0003800200 */
.L_x_5038:
        /* <DEDUP_REMOVED lines=16> */
[----:B------:R4:W5:Y:S01]  /*71a0*/  LDG.E.64 R4, desc[UR6][R26.64+0x20] ;  /* 0x000020061a047981 */ /* 0x000962000c1e1b00 */
[C---:B------:R-:W-:Y:S01]  /*71b0*/  LOP3.LUT R2, R13.reuse, 0xffff0000, RZ, 0xc0, !PT ;  /* 0xffff00000d027812 */ /* 0x040fe200078ec0ff */
[----:B------:R-:W-:Y:S01]  /*71c0*/  IMAD.U32 R17, R13, 0x10000, RZ ;  /* 0x000100000d117824 */ /* 0x000fe200078e00ff */
[C---:B------:R-:W-:Y:S01]  /*71d0*/  SHF.L.U32 R13, R12.reuse, 0x10, RZ ;  /* 0x000000100c0d7819 */ /* 0x040fe200000006ff */
[C---:B--2---:R-:W-:Y:S01]  /*71e0*/  IMAD.U32 R23, R15.reuse, 0x10000, RZ ;  /* 0x000100000f177824 */ /* 0x044fe200078e00ff */
[----:B------:R-:W-:Y:S02]  /*71f0*/  LOP3.LUT R25, R12, 0xffff0000, RZ, 0xc0, !PT ;  /* 0xffff00000c197812 */ /* 0x000fe400078ec0ff */
[----:B------:R-:W-:-:S02]  /*7200*/  LOP3.LUT R22, R15, 0xffff0000, RZ, 0xc0, !PT ;  /* 0xffff00000f167812 */ /* 0x000fc400078ec0ff */
[C---:B------:R-:W-:Y:S02]  /*7210*/  SHF.L.U32 R24, R14.reuse, 0x10, RZ ;  /* 0x000000100e187819 */ /* 0x040fe400000006ff */
[----:B----4-:R-:W-:Y:S02]  /*7220*/  LOP3.LUT R26, R14, 0xffff0000, RZ, 0xc0, !PT ;  /* 0xffff00000e1a7812 */ /* 0x010fe400078ec0ff */
[----:B---3--:R-:W-:Y:S02]  /*7230*/  LOP3.LUT R21, R6, 0xffff0000, RZ, 0xc0, !PT ;  /* 0xffff000006157812 */ /* 0x008fe400078ec0ff */
[C---:B-----5:R-:W-:Y:S02]  /*7240*/  LOP3.LUT R19, R4.reuse, 0xffff0000, RZ, 0xc0, !PT ;  /* 0xffff000004137812 */ /* 0x060fe400078ec0ff */
[----:B------:R-:W-:Y:S01]  /*7250*/  LOP3.LUT R15, R5, 0xffff0000, RZ, 0xc0, !PT ;  /* 0xffff0000050f7812 */ /* 0x000fe200078ec0ff */
[----:B------:R-:W-:Y:S01]  /*7260*/  IMAD.U32 R4, R4, 0x10000, RZ ;  /* 0x0001000004047824 */ /* 0x000fe200078e00ff */
[----:B------:R-:W-:Y:S01]  /*7270*/  LOP3.LUT R20, R7, 0xffff0000, RZ, 0xc0, !PT ;  /* 0xffff000007147812 */ /* 0x000fe200078ec0ff */
[C---:B------:R-:W-:Y:S01]  /*7280*/  FMUL.FTZ R12, R2.reuse, R19 ;  /* 0x00000013020c7220 */ /* 0x040fe20000410000 */
[-C--:B------:R-:W-:Y:S01]  /*7290*/  FMUL.FTZ R2, R2, R21.reuse ;  /* 0x0000001502027220 */ /* 0x080fe20000410000 */
[----:B------:R-:W-:Y:S01]  /*72a0*/  SHF.L.U32 R6, R6, 0x10, RZ ;  /* 0x0000001006067819 */ /* 0x000fe200000006ff */
[----:B------:R-:W-:Y:S01]  /*72b0*/  IMAD.U32 R5, R5, 0x10000, RZ ;  /* 0x0001000005057824 */ /* 0x000fe200078e00ff */
[----:B------:R-:W-:Y:S01]  /*72c0*/  SHF.L.U32 R7, R7, 0x10, RZ ;  /* 0x0000001007077819 */ /* 0x000fe200000006ff */
[C---:B------:R-:W-:Y:S01]  /*72d0*/  FFMA.FTZ R12, R17.reuse, R21, -R12 ;  /* 0x00000015110c7223 */ /* 0x040fe2000001080c */
[C---:B------:R-:W-:Y:S01]  /*72e0*/  FMUL.FTZ R14, R22.reuse, R15 ;  /* 0x0000000f160e7220 */ /* 0x040fe20000410000 */
[----:B------:R-:W-:Y:S01]  /*72f0*/  FFMA.FTZ R17, R17, R19, R2 ;  /* 0x0000001311117223 */ /* 0x000fe20000010002 */
[----:B------:R-:W-:Y:S01]  /*7300*/  FMUL.FTZ R22, R22, R20 ;  /* 0x0000001416167220 */ /* 0x000fe20000410000 */
[C---:B------:R-:W-:Y:S01]  /*7310*/  FMUL.FTZ R2, R25.reuse, R4 ;  /* 0x0000000419027220 */ /* 0x040fe20000410000 */
[C---:B------:R-:W-:Y:S01]  /*7320*/  FMUL.FTZ R19, R26.reuse, R5 ;  /* 0x000000051a137220 */ /* 0x040fe20000410000 */
[----:B------:R-:W-:Y:S01]  /*7330*/  FMUL.FTZ R25, R25, R6 ;  /* 0x0000000619197220 */ /* 0x000fe20000410000 */
[----:B------:R-:W-:Y:S01]  /*7340*/  FMUL.FTZ R26, R26, R7 ;  /* 0x000000071a1a7220 */ /* 0x000fe20000410000 */
[C---:B------:R-:W-:Y:S01]  /*7350*/  FFMA.FTZ R14, R23.reuse, R20, -R14 ;  /* 0x00000014170e7223 */ /* 0x040fe2000001080e */
        /* <DEDUP_REMOVED lines=9> */
.L_x_5041:
[----:B------:R-:W-:Y:S05]  /*73f0*/  BSYNC.RECONVERGENT B0 ;  /* 0x0000000000007941 */ /* 0x000fea0003800200 */
.L_x_5040:
        /* <DEDUP_REMOVED lines=17> */
[C---:B------:R-:W-:Y:S01]  /*7510*/  LOP3.LUT R6, R9.reuse, 0xffff0000, RZ, 0xc0, !PT ;  /* 0xffff000009067812 */ /* 0x040fe200078ec0ff */
[----:B------:R-:W-:Y:S01]  /*7520*/  IMAD.U32 R7, R9, 0x10000, RZ ;  /* 0x0001000009077824 */ /* 0x000fe200078e00ff */
[C---:B----4-:R-:W-:Y:S01]  /*7530*/  LOP3.LUT R14, R11.reuse, 0xffff0000, RZ, 0xc0, !PT ;  /* 0xffff00000b0e7812 */ /* 0x050fe200078ec0ff */
[----:B------:R-:W-:Y:S01]  /*7540*/  IMAD.U32 R16, R11, 0x10000, RZ ;  /* 0x000100000b107824 */ /* 0x000fe200078e00ff */
[C---:B------:R-:W-:Y:S02]  /*7550*/  SHF.L.U32 R9, R8.reuse, 0x10, RZ ;  /* 0x0000001008097819 */ /* 0x040fe400000006ff */
[----:B------:R-:W-:-:S02]  /*7560*/  LOP3.LUT R18, R8, 0xffff0000, RZ, 0xc0, !PT ;  /* 0xffff000008127812 */ /* 0x000fc400078ec0ff */
[C---:B------:R-:W-:Y:S02]  /*7570*/  SHF.L.U32 R17, R10.reuse, 0x10, RZ ;  /* 0x000000100a117819 */ /* 0x040fe400000006ff */
[----:B------:R-:W-:Y:S02]  /*7580*/  LOP3.LUT R10, R10, 0xffff0000, RZ, 0xc0, !PT ;  /* 0xffff00000a0a7812 */ /* 0x000fe400078ec0ff */
[----:B---3--:R-:W-:Y:S02]  /*7590*/  LOP3.LUT R15, R4, 0xffff0000, RZ, 0xc0, !PT ;  /* 0xffff0000040f7812 */ /* 0x008fe400078ec0ff */
[----:B-----5:R-:W-:-:S03]  /*75a0*/  LOP3.LUT R12, R2, 0xffff0000, RZ, 0xc0, !PT ;  /* 0xffff0000020c7812 */ /* 0x020fc600078ec0ff */
[C---:B------:R-:W-:Y:S01]  /*75b0*/  FMUL.FTZ R19, R6.reuse, R15 ;  /* 0x0000000f06137220 */ /* 0x040fe20000410000 */
[----:B------:R-:W-:Y:S02]  /*75c0*/  LOP3.LUT R11, R3, 0xffff0000, RZ, 0xc0, !PT ;  /* 0xffff0000030b7812 */ /* 0x000fe400078ec0ff */
[----:B------:R-:W-:Y:S01]  /*75d0*/  LOP3.LUT R13, R5, 0xffff0000, RZ, 0xc0, !PT ;  /* 0xffff0000050d7812 */ /* 0x000fe200078ec0ff */
[-C--:B------:R-:W-:Y:S01]  /*75e0*/  FMUL.FTZ R8, R6, R12.reuse ;  /* 0x0000000c06087220 */ /* 0x080fe20000410000 */
[C---:B------:R-:W-:Y:S01]  /*75f0*/  FFMA.FTZ R19, R7.reuse, R12, R19 ;  /* 0x0000000c07137223 */ /* 0x040fe20000010013 */
[----:B--2---:R-:W-:Y:S01]  /*7600*/  FMUL.FTZ R21, R14, R11 ;  /* 0x0000000b0e157220 */ /* 0x004fe20000410000 */
[----:B------:R-:W-:Y:S01]  /*7610*/  SHF.L.U32 R4, R4, 0x10, RZ ;  /* 0x0000001004047819 */ /* 0x000fe200000006ff */
[----:B------:R-:W-:Y:S01]  /*7620*/  FFMA.FTZ R8, R7, R15, -R8 ;  /* 0x0000000f07087223 */ /* 0x000fe20000010808 */
[----:B------:R-:W-:Y:S01]  /*7630*/  FMUL.FTZ R7, R14, R13 ;  /* 0x0000000d0e077220 */ /* 0x000fe20000410000 */
[----:B------:R-:W-:Y:S01]  /*7640*/  IMAD.U32 R3, R3, 0x10000, RZ ;  /* 0x0001000003037824 */ /* 0x000fe200078e00ff */
[----:B------:R-:W-:Y:S01]  /*7650*/  SHF.L.U32 R5, R5, 0x10, RZ ;  /* 0x0000001005057819 */ /* 0x000fe200000006ff */
[----:B------:R-:W-:-:S02]  /*7660*/  IMAD.U32 R2, R2, 0x10000, RZ ;  /* 0x0001000002027824 */ /* 0x000fc400078e00ff */
[C---:B------:R-:W-:Y:S01]  /*7670*/  FFMA.FTZ R21, R16.reuse, R13, -R21 ;  /* 0x0000000d10157223 */ /* 0x040fe20000010815 */
[----:B------:R-:W-:Y:S01]  /*7680*/  FFMA.FTZ R16, R16, R11, R7 ;  /* 0x0000000b10107223 */ /* 0x000fe20000010007 */
[----:B------:R-:W-:Y:S01]  /*7690*/  FMUL.FTZ R12, R10, R3 ;  /* 0x000000030a0c7220 */ /* 0x000fe20000410000 */
[C---:B------:R-:W-:Y:S01]  /*76a0*/  FMUL.FTZ R6, R18.reuse, R2 ;  /* 0x0000000212067220 */ /* 0x040fe20000410000 */
[-C--:B------:R-:W-:Y:S01]  /*76b0*/  FMUL.FTZ R7, R18, R4.reuse ;  /* 0x0000000412077220 */ /* 0x080fe20000410000 */
        /* <DEDUP_REMOVED lines=9> */
.L_x_5043:
[----:B------:R-:W-:Y:S05]  /*7750*/  BSYNC.RECONVERGENT B0 ;  /* 0x0000000000007941 */ /* 0x000fea0003800200 */
.L_x_5042:
[----:B------:R1:W-:Y:S01]  /*7760*/  STS.128 [R0+0x2800], R8 ;  /* 0x0028000800007388 */ /* 0x0003e20000000c00 */
[----:B------:R-:W-:Y:S05]  /*7770*/  BRA `(.L_x_5028) ;  /* 0x0000002000547947 */ /* 0x000fea0003800000 */
.L_x_5029:
        /* <DEDUP_REMOVED lines=41> */
[C---:B------:R-:W-:Y:S01]  /*7a10*/  IMAD.U32 R12, R13.reuse, 0x10000, RZ ;  /* 0x000100000d0c7824 */ /* 0x040fe200078e00ff */
[----:B------:R-:W-:Y:S01]  /*7a20*/  LOP3.LUT R47, R13, 0xffff0000, RZ, 0xc0, !PT ;  /* 0xffff00000d2f7812 */ /* 0x000fe200078ec0ff */
[----:B------:R-:W-:Y:S01]  /*7a30*/  IMAD.U32 R13, R15, 0x10000, RZ ;  /* 0x000100000f0d7824 */ /* 0x000fe200078e00ff */
[C---:B------:R-:W-:Y:S01]  /*7a40*/  SHF.L.U32 R46, R14.reuse, 0x10, RZ ;  /* 0x000000100e2e7819 */ /* 0x040fe200000006ff */
[----:B----4-:R-:W-:Y:S01]  /*7a50*/  IMAD.U32 R49, R21, 0x10000, RZ ;  /* 0x0001000015317824 */ /* 0x010fe200078e00ff */
        /* <DEDUP_REMOVED lines=46> */
.L_x_5047:
[----:B------:R-:W-:Y:S05]  /*7d40*/  BSYNC.RECONVERGENT B0 ;  /* 0x0000000000007941 */ /* 0x000fea0003800200 */
.L_x_5046:
        /* <DEDUP_REMOVED lines=84> */
.L_x_5049:
[----:B------:R-:W-:Y:S05]  /*8290*/  BSYNC.RECONVERGENT B0 ;  /* 0x0000000000007941 */ /* 0x000fea0003800200 */
.L_x_5048:
        /* <DEDUP_REMOVED lines=85> */
.L_x_5051:
[----:B------:R-:W-:Y:S05]  /*87f0*/  BSYNC.RECONVERGENT B0 ;  /* 0x0000000000007941 */ /* 0x000fea0003800200 */
.L_x_5050:
[----:B------:R4:W-:Y:S02]  /*8800*/  STS.128 [R0+0x2000], R4 ;  /* 0x0020000400007388 */ /* 0x0009e40000000c00 */
.L_x_5045:
[----:B------:R-:W-:Y:S05]  /*8810*/  BSYNC.RECONVERGENT B1 ;  /* 0x0000000000017941 */ /* 0x000fea0003800200 */
.L_x_5044:
        /* <DEDUP_REMOVED lines=91> */
.L_x_5053:
[----:B------:R-:W-:Y:S05]  /*8dd0*/  BSYNC.RECONVERGENT B0 ;  /* 0x0000000000007941 */ /* 0x000fea0003800200 */
.L_x_5052:
        /* <DEDUP_REMOVED lines=86> */
.L_x_5055:
[----:B------:R-:W-:Y:S05]  /*9340*/  BSYNC.RECONVERGENT B0 ;  /* 0x0000000000007941 */ /* 0x000fea0003800200 */
.L_x_5054:
        /* <DEDUP_REMOVED lines=29> */
[C---:B--2---:R-:W-:Y:S01]  /*9520*/  IMAD.U32 R24, R7.reuse, 0x10000, RZ ;  /* 0x0001000007187824 */ /* 0x044fe200078e00ff */
[----:B------:R-:W-:Y:S02]  /*9530*/  LOP3.LUT R3, R4, 0xffff0000, RZ, 0xc0, !PT ;  /* 0xffff000004037812 */ /* 0x000fe400078ec0ff */
[----:B------:R-:W-:Y:S01]  /*9540*/  LOP3.LUT R4, R7, 0xffff0000, RZ, 0xc0, !PT ;  /* 0xffff000007047812 */ /* 0x000fe200078ec0ff */
[C---:B----4-:R-:W-:Y:S01]  /*9550*/  IMAD.U32 R6, R17.reuse, 0x10000, RZ ;  /* 0x0001000011067824 */ /* 0x050fe200078e00ff */
[----:B------:R-:W-:Y:S01]  /*9560*/  LOP3.LUT R26, R17, 0xffff0000, RZ, 0xc0, !PT ;  /* 0xffff0000111a7812 */ /* 0x000fe200078ec0ff */
[C---:B------:R-:W-:Y:S01]  /*9570*/  IMAD.U32 R25, R18.reuse, 0x10000, RZ ;  /* 0x0001000012197824 */ /* 0x040fe200078e00ff */
[----:B------:R-:W-:-:S02]  /*9580*/  LOP3.LUT R17, R18, 0xffff0000, RZ, 0xc0, !PT ;  /* 0xffff000012117812 */ /* 0x000fc400078ec0ff */
[C---:B------:R-:W-:Y:S02]  /*9590*/  SHF.L.U32 R23, R16.reuse, 0x10, RZ ;  /* 0x0000001010177819 */ /* 0x040fe400000006ff */
[----:B------:R-:W-:Y:S01]  /*95a0*/  LOP3.LUT R7, R16, 0xffff0000, RZ, 0xc0, !PT ;  /* 0xffff000010077812 */ /* 0x000fe200078ec0ff */
[C---:B---3--:R-:W-:Y:S01]  /*95b0*/  IMAD.U32 R18, R8.reuse, 0x10000, RZ ;  /* 0x0001000008127824 */ /* 0x048fe200078e00ff */
[----:B------:R-:W-:Y:S02]  /*95c0*/  LOP3.LUT R8, R8, 0xffff0000, RZ, 0xc0, !PT ;  /* 0xffff000008087812 */ /* 0x000fe400078ec0ff */
[----:B------:R-:W-:Y:S01]  /*95d0*/  SHF.L.U32 R28, R10, 0x10, RZ ;  /* 0x000000100a1c7819 */ /* 0x000fe200000006ff */
        /* <DEDUP_REMOVED lines=15> */
[----:B------:R-:W-:Y:S01]  /*96d0*/  FMUL.FTZ R10, R17, R10 ;  /* 0x0000000a110a7220 */ /* 0x000fe20000410000 */
[----:B------:R-:W-:Y:S01]  /*96e0*/  FMUL.FTZ R23, R23, R18 ;  /* 0x0000001217177220 */ /* 0x000fe20000410000 */
[----:B------:R-:W-:Y:S01]  /*96f0*/  @!P0 FADD.FTZ R28, -R28, -RZ ;  /* 0x800000ff1c1c8221 */ /* 0x000fe20000010100 */
[----:B------:R-:W-:Y:S01]  /*9700*/  @!P0 FADD.FTZ R30, -R30, -RZ ;  /* 0x800000ff1e1e8221 */ /* 0x000fe20000010100 */
[C---:B-----5:R-:W-:Y:S01]  /*9710*/  LOP3.LUT R7, R12.reuse, 0xffff0000, RZ, 0xc0, !PT ;  /* 0xffff00000c077812 */ /* 0x060fe200078ec0ff */
[----:B------:R-:W-:Y:S01]  /*9720*/  IMAD.U32 R11, R12, 0x10000, RZ ;  /* 0x000100000c0b7824 */ /* 0x000fe200078e00ff */
[C---:B------:R-:W-:Y:S01]  /*9730*/  SHF.L.U32 R6, R13.reuse, 0x10, RZ ;  /* 0x000000100d067819 */ /* 0x040fe200000006ff */
[----:B------:R-:W-:Y:S01]  /*9740*/  FMUL.FTZ R29, R26, R29 ;  /* 0x0000001d1a1d7220 */ /* 0x000fe20000410000 */
[----:B------:R-:W-:Y:S01]  /*9750*/  LOP3.LUT R17, R13, 0xffff0000, RZ, 0xc0, !PT ;  /* 0xffff00000d117812 */ /* 0x000fe200078ec0ff */
[----:B------:R-:W-:Y:S01]  /*9760*/  FMUL.FTZ R9, R16, R9 ;  /* 0x0000000910097220 */ /* 0x000fe20000410000 */
[C---:B------:R-:W-:Y:S01]  /*9770*/  IMAD.U32 R16, R14.reuse, 0x10000, RZ ;  /* 0x000100000e107824 */ /* 0x040fe200078e00ff */
[----:B------:R-:W-:Y:S01]  /*9780*/  LOP3.LUT R13, R14, 0xffff0000, RZ, 0xc0, !PT ;  /* 0xffff00000e0d7812 */ /* 0x000fe200078ec0ff */
[----:B------:R-:W-:Y:S01]  /*9790*/  FMUL.FTZ R28, R25, R28 ;  /* 0x0000001c191c7220 */ /* 0x000fe20000410000 */
[----:B------:R-:W-:Y:S01]  /*97a0*/  SHF.L.U32 R12, R15, 0x10, RZ ;  /* 0x000000100f0c7819 */ /* 0x000fe200000006ff */
        /* <DEDUP_REMOVED lines=16> */
.L_x_5057:
[----:B------:R-:W-:Y:S05]  /*98b0*/  BSYNC.RECONVERGENT B0 ;  /* 0x0000000000007941 */ /* 0x000fea0003800200 */
.L_x_5056:
[----:B------:R1:W-:Y:S02]  /*98c0*/  STS.128 [R0+0x2800], R4 ;  /* 0x0028000400007388 */ /* 0x0003e40000000c00 */
.L_x_5028:
[----:B------:R-:W-:Y:S05]  /*98d0*/  BSYNC.RECONVERGENT B2 ;  /* 0x0000000000027941 */ /* 0x000fea0003800200 */
.L_x_5024:
[----:B------:R-:W5:Y:S01]  /*98e0*/  LDC.64 R120, c[0x0][0x3b8] ;  /* 0x0000ee00ff787b82 */ /* 0x000f620000000a00 */
[----:B-12---:R-:W-:Y:S01]  /*98f0*/  IMAD.IADD R3, R82, 0x1, -R86 ;  /* 0x0000000152037824 */ /* 0x006fe200078e0a56 */
[----:B------:R-:W1:Y:S01]  /*9900*/  LDCU UR4, c[0x0][0x508] ;  /* 0x0000a100ff0477ac */ /* 0x000e620008000800 */
[C---:B------:R-:W-:Y:S01]  /*9910*/  IMAD.SHL.U32 R83, R87.reuse, 0x20, RZ ;  /* 0x0000002057537824 */ /* 0x040fe200078e00ff */
[----:B------:R-:W-:Y:S01]  /*9920*/  LOP3.LUT R119, R118, 0x7, RZ, 0xc0, !PT ;  /* 0x0000000776777812 */ /* 0x000fe200078ec0ff */
[----:B------:R-:W-:Y:S01]  /*9930*/  IMAD.SHL.U32 R107, R87, 0x10, RZ ;  /* 0x00000010576b7824 */ /* 0x000fe200078e00ff */
[-C--:B------:R-:W-:Y:S01]  /*9940*/  ISETP.GE.AND P1, PT, R36, R3.reuse, PT ;  /* 0x000000032400720c */ /* 0x080fe20003f26270 */
[----:B------:R-:W-:Y:S01]  /*9950*/  IMAD.MOV.U32 R88, RZ, RZ, 0x20 ;  /* 0x00000020ff587424 */ /* 0x000fe200078e00ff */
[----:B------:R-:W-:Y:S01]  /*9960*/  ISETP.GE.AND P2, PT, R118, R3, PT ;  /* 0x000000037600720c */ /* 0x000fe20003f46270 */
[----:B------:R-:W2:Y:S01]  /*9970*/  LDC.64 R90, c[0x0][0x3c0] ;  /* 0x0000f000ff5a7b82 */ /* 0x000ea20000000a00 */
[----:B------:R-:W-:-:S02]  /*9980*/  LOP3.LUT R98, R83, 0xc0, RZ, 0xc0, !PT ;  /* 0x000000c053627812 */ /* 0x000fc400078ec0ff */
[----:B---34-:R-:W-:Y:S02]  /*9990*/  LOP3.LUT R8, R107, 0x3e00, RZ, 0xc0, !PT ;  /* 0x00003e006b087812 */ /* 0x018fe400078ec0ff */
[----:B------:R-:W-:-:S07]  /*99a0*/  LOP3.LUT R98, R98, 0x18, R81, 0xf8, !PT ;  /* 0x0000001862627812 */ /* 0x000fce00078ef851 */
[----:B------:R-:W-:Y:S01]  /*99b0*/  @!PT LDS RZ, [RZ] ;  /* 0x00000000fffff984 */ /* 0x000fe20000000800 */
[----:B------:R-:W-:Y:S01]  /*99c0*/  @!PT LDS RZ, [RZ] ;  /* 0x00000000fffff984 */ /* 0x000fe20000000800 */
[----:B------:R-:W-:Y:S01]  /*99d0*/  @!PT LDS RZ, [RZ] ;  /* 0x00000000fffff984 */ /* 0x000fe20000000800 */
[----:B------:R-:W-:Y:S01]  /*99e0*/  @!P2 LDGSTS.E.BYPASS.LTC128B.128 [R0+0x3000], desc[UR6][R112.64] ;  /* 0x030000007000afae */ /* 0x000fe2000b981a06 */
[----:B-----5:R-:W-:-:S03]  /*99f0*/  IMAD.WIDE.U32 R4, R120, 0x40, RZ ;  /* 0x0000004078047825 */ /* 0x020fc600078e00ff */
[----:B------:R-:W-:Y:S01]  /*9a00*/  @!P2 LDGSTS.E.BYPASS.LTC128B.128 [R0+0x4000], desc[UR6][R112.64+0x40] ;  /* 0x040000407000afae */ /* 0x000fe2000b981a06 */
[----:B------:R-:W-:Y:S01]  /*9a10*/  IMAD.SHL.U32 R2, R121, 0x40, RZ ;  /* 0x0000004079027824 */ /* 0x000fe200078e00ff */
[----:B------:R-:W-:Y:S02]  /*9a20*/  @!P1 IADD3 R6, P0, PT, R112, R4, RZ ;  /* 0x0000000470069210 */ /* 0x000fe40007f1e0ff */
[----:B------:R-:W-:Y:S02]  /*9a30*/  @!P2 LDGSTS.E.BYPASS.LTC128B.128 [R0+0x5000], desc[UR6][R112.64+0x80] ;  /* 0x050000807000afae */ /* 0x000fe4000b981a06 */
[----:B------:R-:W-:Y:S01]  /*9a40*/  @!P1 IADD3.X R7, PT, PT, R113, R5, R2, P0, !PT ;  /* 0x0000000571079210 */ /* 0x000fe200007fe402 */
[----:B--2---:R-:W-:Y:S01]  /*9a50*/  IMAD.WIDE.U32 R10, R90, 0x40, RZ ;  /* 0x000000405a0a7825 */ /* 0x004fe200078e00ff */
[----:B------:R-:W-:Y:S02]  /*9a60*/  LOP3.LUT R2, R107, 0x100, RZ, 0xc0, !PT ;  /* 0x000001006b027812 */ /* 0x000fe400078ec0ff */
[--C-:B------:R-:W-:Y:S01]  /*9a70*/  LOP3.LUT R5, R8, 0x120, R83.reuse, 0xf8, !PT ;  /* 0x0000012008057812 */ /* 0x100fe200078ef853 */
[----:B------:R-:W-:Y:S01]  /*9a80*/  @!P1 LDGSTS.E.BYPASS.LTC128B.128 [R0+0x3800], desc[UR6][R6.64] ;  /* 0x0380000006009fae */ /* 0x000fe2000b981a06 */
[----:B------:R-:W-:Y:S01]  /*9a90*/  IMAD.SHL.U32 R4, R91, 0x40, RZ ;  /* 0x000000405b047824 */ /* 0x000fe200078e00ff */
[----:B------:R-:W-:-:S02]  /*9aa0*/  LOP3.LUT R2, R2, 0x20, R83, 0xf8, !PT ;  /* 0x0000002002027812 */ /* 0x000fc400078ef853 */
[----:B------:R-:W-:Y:S04]  /*9ab0*/  @!P1 LDGSTS.E.BYPASS.LTC128B.128 [R0+0x4800], desc[UR6][R6.64+0x40] ;  /* 0x0480004006009fae */ /* 0x000fe8000b981a06 */
[----:B------:R2:W-:Y:S01]  /*9ac0*/  @!P1 LDGSTS.E.BYPASS.LTC128B.128 [R0+0x5800], desc[UR6][R6.64+0x80] ;  /* 0x0580008006009fae */ /* 0x0005e2000b981a06 */
[----:B------:R-:W-:Y:S02]  /*9ad0*/  ISETP.GE.AND P1, PT, R36, R3, PT ;  /* 0x000000032400720c */ /* 0x000fe40003f26270 */
[--C-:B------:R-:W-:Y:S01]  /*9ae0*/  SHF.R.U32.HI R3, RZ, 0x1, R87.reuse ;  /* 0x00000001ff037819 */ /* 0x100fe20000011657 */
[----:B------:R-:W0:Y:S01]  /*9af0*/  LDGDEPBAR ;  /* 0x00000000000079af */ /* 0x000e220000000000 */
[----:B--2---:R-:W-:Y:S01]  /*9b00*/  LOP3.LUT R7, R98, 0x8, R87, 0x78, !PT ;  /* 0x0000000862077812 */ /* 0x004fe200078e7857 */
[----:B------:R-:W-:-:S04]  /*9b10*/  DEPBAR.LE SB0, 0x0 ;  /* 0x000080000000791a */ /* 0x000fc80000000000 */
[----:B------:R-:W-:Y:S01]  /*9b20*/  BAR.SYNC.DEFER_BLOCKING 0x0 ;  /* 0x0000000000007b1d */ /* 0x000fe20000010000 */
[----:B------:R-:W-:-:S03]  /*9b30*/  LOP3.LUT R98, R98, 0x8, R3, 0x78, !PT ;  /* 0x0000000862627812 */ /* 0x000fc600078e7803 */
[----:B------:R-:W-:Y:S02]  /*9b40*/  @!P1 IADD3 R6, P0, PT, R114, R10, RZ ;  /* 0x0000000a72069210 */ /* 0x000fe40007f1e0ff */
[----:B------:R-:W-:Y:S02]  /*9b50*/  LOP3.LUT R2, R2, R7, RZ, 0xfc, !PT ;  /* 0x0000000702027212 */ /* 0x000fe400078efcff */
[----:B------:R-:W-:Y:S02]  /*9b60*/  LOP3.LUT R106, R5, R98, RZ, 0xfc, !PT ;  /* 0x00000062056a7212 */ /* 0x000fe400078efcff */
[----:B------:R-:W-:Y:S02]  /*9b70*/  @!P1 IADD3.X R7, PT, PT, R115, R11, R4, P0, !PT ;  /* 0x0000000b73079210 */ /* 0x000fe400007fe404 */
[----:B------:R-:W-:Y:S02]  /*9b80*/  LEA R106, R106, UR5, 0x1 ;  /* 0x000000056a6a7c11 */ /* 0x000fe4000f8e08ff */
[----:B------:R-:W-:-:S02]  /*9b90*/  LEA R2, R2, UR5, 0x1 ;  /* 0x0000000502027c11 */ /* 0x000fc4000f8e08ff */
[----:B------:R-:W-:Y:S02]  /*9ba0*/  LOP3.LUT P0, R96, R87, 0x4, RZ, 0xc0, !PT ;  /* 0x0000000457607812 */ /* 0x000fe4000780c0ff */
[----:B------:R-:W-:Y:S02]  /*9bb0*/  LOP3.LUT R3, R3, 0x1f0, RZ, 0xc0, !PT ;  /* 0x000001f003037812 */ /* 0x000fe400078ec0ff */
[----:B------:R-:W-:Y:S02]  /*9bc0*/  SEL R81, R88, 0xffffffe0, !P0 ;  /* 0xffffffe058517807 */ /* 0x000fe40004000000 */
[----:B------:R-:W-:Y:S02]  /*9bd0*/  IADD3 R80, PT, PT, R119, R3, R80 ;  /* 0x0000000377507210 */ /* 0x000fe40007ffe050 */
[----:B------:R-:W-:Y:S01]  /*9be0*/  ISETP.GT.AND P0, PT, R89, R108, PT ;  /* 0x0000006c5900720c */ /* 0x000fe20003f04270 */
[----:B------:R-:W-:Y:S01]  /*9bf0*/  @!PT LDS RZ, [RZ] ;  /* 0x00000000fffff984 */ /* 0x000fe20000000800 */
[----:B------:R-:W-:Y:S01]  /*9c00*/  @!PT LDS RZ, [RZ] ;  /* 0x00000000fffff984 */ /* 0x000fe20000000800 */
[----:B------:R-:W-:Y:S01]  /*9c10*/  @!PT LDS RZ, [RZ] ;  /* 0x00000000fffff984 */ /* 0x000fe20000000800 */
[----:B------:R-:W-:Y:S01]  /*9c20*/  @!P2 LDGSTS.E.BYPASS.LTC128B.128 [R0+0x6000], desc[UR6][R114.64] ;  /* 0x060000007200afae */ /* 0x000fe2000b981a06 */
[----:B------:R-:W-:Y:S01]  /*9c30*/  IMAD.IADD R97, R106, 0x1, R81 ;  /* 0x000000016a617824 */ /* 0x000fe200078e0251 */
[----:B------:R-:W-:Y:S01]  /*9c40*/  IADD3 R80, PT, PT, R82, R80, -R109 ;  /* 0x0000005052507210 */ /* 0x000fe20007ffe86d */
[----:B------:R-:W-:Y:S01]  /*9c50*/  IMAD.IADD R84, R2, 0x1, R81 ;  /* 0x0000000102547824 */ /* 0x000fe200078e0251 */
[----:B------:R-:W-:Y:S03]  /*9c60*/  @!P2 LDGSTS.E.BYPASS.LTC128B.128 [R0+0x7000], desc[UR6][R114.64+0x40] ;  /* 0x070000407200afae */ /* 0x000fe6000b981a06 */
[----:B-1----:R-:W-:Y:S01]  /*9c70*/  VIADD R119, R80, UR4 ;  /* 0x0000000450777c36 */ /* 0x002fe20008000000 */
[----:B------:R-:W-:Y:S04]  /*9c80*/  @!P2 LDGSTS.E.BYPASS.LTC128B.128 [R0+0x8000], desc[UR6][R114.64+0x80] ;  /* 0x080000807200afae */ /* 0x000fe8000b981a06 */
[----:B------:R-:W-:Y:S01]  /*9c90*/  @P2 STS.128 [R0+0x6000], RZ ;  /* 0x006000ff00002388 */ /* 0x000fe20000000c00 */
[----:B------:R-:W-:-:S02]  /*9ca0*/  VIADDMNMX R118, R119, 0x1, R82, PT ;  /* 0x0000000177767846 */ /* 0x000fc40003800152 */
[----:B------:R-:W-:Y:S01]  /*9cb0*/  VIADDMNMX R119, R119, 0x9, R82, PT ;  /* 0x0000000977777846 */ /* 0x000fe20003800152 */
        /* <DEDUP_REMOVED lines=104> */
.L_x_5059:
        /* <DEDUP_REMOVED lines=59> */
.L_x_5060:
        /* <DEDUP_REMOVED lines=12> */
.L_x_5058:
[----:B------:R-:W-:Y:S01]  /*a7b0*/  IMAD.SHL.U32 R3, R87, 0x2, RZ ;  /* 0x0000000257037824 */ /* 0x000fe200078e00ff */
[----:B------:R-:W2:Y:S01]  /*a7c0*/  LDCU UR4, c[0x0][0x45c] ;  /* 0x00008b80ff0477ac */ /* 0x000ea20008000800 */
[----:B------:R-:W-:-:S03]  /*a7d0*/  LOP3.LUT R105, R98, 0x120, R83, 0xf8, !PT ;  /* 0x0000012062697812 */ /* 0x000fc600078ef853 */
[----:B------:R-:W-:Y:S02]  /*a7e0*/  LOP3.LUT R3, R3, 0x6, RZ, 0xc0, !PT ;  /* 0x0000000603037812 */ /* 0x000fe400078ec0ff */
[----:B------:R-:W-:Y:S02]  /*a7f0*/  LEA R105, R105, UR5, 0x1 ;  /* 0x0000000569697c11 */ /* 0x000fe4000f8e08ff */
[C---:B-1----:R-:W-:Y:S02]  /*a800*/  LOP3.LUT R5, R86.reuse, R3, RZ, 0xfc, !PT ;  /* 0x0000000356057212 */ /* 0x042fe400078efcff */
[C-C-:B------:R-:W-:Y:S01]  /*a810*/  LOP3.LUT R4, R86.reuse, 0x1, R3.reuse, 0xfe, !PT ;  /* 0x0000000156047812 */ /* 0x140fe200078efe03 */
[----:B------:R-:W-:Y:S01]  /*a820*/  LDSM.16.MT88.4 R52, [R105+0x7000] ;  /* 0x007000006934783b */ /* 0x000fe20000004200 */
[----:B------:R-:W-:Y:S02]  /*a830*/  LOP3.LUT R20, R86, 0x8, R3, 0xfe, !PT ;  /* 0x0000000856147812 */ /* 0x000fe400078efe03 */
[-C--:B------:R-:W-:Y:S01]  /*a840*/  ISETP.GE.AND P1, PT, R5, R118.reuse, PT ;  /* 0x000000760500720c */ /* 0x080fe20003f26270 */
[----:B------:R-:W-:Y:S01]  /*a850*/  LDSM.16.MT88.4 R68, [R105+0x8000] ;  /* 0x008000006944783b */ /* 0x000fe20000004200 */
[----:B------:R-:W-:-:S02]  /*a860*/  ISETP.GE.AND P3, PT, R4, R118, PT ;  /* 0x000000760400720c */ /* 0x000fc40003f66270 */
[C-C-:B------:R-:W-:Y:S02]  /*a870*/  LOP3.LUT R19, R86.reuse, 0x9, R3.reuse, 0xfe, !PT ;  /* 0x0000000956137812 */ /* 0x140fe400078efe03 */
[--C-:B------:R-:W-:Y:S02]  /*a880*/  LOP3.LUT R18, R86, 0x10, R3.reuse, 0xfe, !PT ;  /* 0x0000001056127812 */ /* 0x100fe400078efe03 */
[-C--:B------:R-:W-:Y:S02]  /*a890*/  ISETP.GE.AND P0, PT, R20, R118.reuse, PT ;  /* 0x000000761400720c */ /* 0x080fe40003f06270 */
[C-C-:B------:R-:W-:Y:S02]  /*a8a0*/  LOP3.LUT R16, R86.reuse, 0x11, R3.reuse, 0xfe, !PT ;  /* 0x0000001156107812 */ /* 0x140fe400078efe03 */
[----:B------:R-:W-:Y:S02]  /*a8b0*/  LOP3.LUT R14, R86, 0x18, R3, 0xfe, !PT ;  /* 0x00000018560e7812 */ /* 0x000fe400078efe03 */
[----:B------:R-:W-:-:S02]  /*a8c0*/  ISETP.GE.AND P2, PT, R19, R118, PT ;  /* 0x000000761300720c */ /* 0x000fc40003f46270 */
[----:B------:R-:W-:Y:S02]  /*a8d0*/  ISETP.GE.AND P4, PT, R18, R118, PT ;  /* 0x000000761200720c */ /* 0x000fe40003f86270 */
[----:B------:R-:W-:Y:S02]  /*a8e0*/  FSEL R17, R48, -INF , !P1 ;  /* 0xff80000030117808 */ /* 0x000fe40004800000 */
[----:B------:R-:W-:Y:S02]  /*a8f0*/  FSEL R49, R49, -INF , !P3 ;  /* 0xff80000031317808 */ /* 0x000fe40005800000 */
[----:B------:R-:W-:Y:S02]  /*a900*/  FSEL R15, R44, -INF , !P0 ;  /* 0xff8000002c0f7808 */ /* 0x000fe40004000000 */
[-C--:B------:R-:W-:Y:S02]  /*a910*/  ISETP.GE.AND P6, PT, R5, R119.reuse, PT ;  /* 0x000000770500720c */ /* 0x080fe40003fc6270 */
[----:B------:R-:W-:-:S02]  /*a920*/  ISETP.GE.AND P5, PT, R4, R119, PT ;  /* 0x000000770400720c */ /* 0x000fc40003fa6270 */
[C-C-:B------:R-:W-:Y:S02]  /*a930*/  LOP3.LUT R13, R86.reuse, 0x19, R3.reuse, 0xfe, !PT ;  /* 0x00000019560d7812 */ /* 0x140fe400078efe03 */
[C-C-:B------:R-:W-:Y:S02]  /*a940*/  LOP3.LUT R12, R86.reuse, 0x20, R3.reuse, 0xfe, !PT ;  /* 0x00000020560c7812 */ /* 0x140fe400078efe03 */
[C-C-:B------:R-:W-:Y:S02]  /*a950*/  LOP3.LUT R10, R86.reuse, 0x21, R3.reuse, 0xfe, !PT ;  /* 0x00000021560a7812 */ /* 0x140fe400078efe03 */
[C-C-:B------:R-:W-:Y:S02]  /*a960*/  LOP3.LUT R9, R86.reuse, 0x28, R3.reuse, 0xfe, !PT ;  /* 0x0000002856097812 */ /* 0x140fe400078efe03 */
[C-C-:B------:R-:W-:Y:S02]  /*a970*/  LOP3.LUT R8, R86.reuse, 0x29, R3.reuse, 0xfe, !PT ;  /* 0x0000002956087812 */ /* 0x140fe400078efe03 */
[----:B------:R-:W-:-:S02]  /*a980*/  LOP3.LUT R7, R86, 0x30, R3, 0xfe, !PT ;  /* 0x0000003056077812 */ /* 0x000fc400078efe03 */
[C-C-:B------:R-:W-:Y:S02]  /*a990*/  LOP3.LUT R5, R86.reuse, 0x31, R3.reuse, 0xfe, !PT ;  /* 0x0000003156057812 */ /* 0x140fe400078efe03 */
[C-C-:B------:R-:W-:Y:S02]  /*a9a0*/  LOP3.LUT R6, R86.reuse, 0x38, R3.reuse, 0xfe, !PT ;  /* 0x0000003856067812 */ /* 0x140fe400078efe03 */
[----:B------:R-:W-:Y:S02]  /*a9b0*/  LOP3.LUT R4, R86, 0x39, R3, 0xfe, !PT ;  /* 0x0000003956047812 */ /* 0x000fe400078efe03 */
        /* <DEDUP_REMOVED lines=17> */
[----:B------:R-:W-:Y:S01]  /*aad0*/  FSEL R135, R33, -INF , !P4 ;  /* 0xff80000021877808 */ /* 0x000fe20006000000 */
[----:B------:R-:W-:Y:S01]  /*aae0*/  IMAD.IADD R33, R81, 0x1, R105 ;  /* 0x0000000151217824 */ /* 0x000fe200078e0269 */
[----:B------:R-:W-:Y:S02]  /*aaf0*/  FSEL R129, R28, -INF , !P1 ;  /* 0xff8000001c817808 */ /* 0x000fe40004800000 */
[----:B------:R-:W-:Y:S02]  /*ab00*/  FMNMX3.FTZ R22, R22, R37, R131, !PT ;  /* 0x0000002516167276 */ /* 0x000fe40007810083 */
[-C--:B------:R-:W-:Y:S01]  /*ab10*/  ISETP.GE.AND P2, PT, R5, R118.reuse, PT ;  /* 0x000000760500720c */ /* 0x080fe20003f46270 */
[----:B------:R-:W-:Y:S01]  /*ab20*/  LDSM.16.MT88.4 R60, [R33+0x7000] ;  /* 0x00700000213c783b */ /* 0x000fe20000004200 */
        /* <DEDUP_REMOVED lines=8> */
[----:B------:R-:W-:Y:S02]  /*abb0*/  ISETP.GE.AND P4, PT, R20, R119, PT ;  /* 0x000000771400720c */ /* 0x000fe40003f86270 */
        /* <DEDUP_REMOVED lines=8> */
[----:B------:R-:W-:Y:S02]  /*ac40*/  ISETP.GE.AND P6, PT, R13, R119, PT ;  /* 0x000000770d00720c */ /* 0x000fe40003fc6270 */
[----:B------:R-:W-:Y:S02]  /*ac50*/  FSEL R51, R51, -INF , !P5 ;  /* 0xff80000033337808 */ /* 0x000fe40006800000 */
        /* <DEDUP_REMOVED lines=18> */
[----:B------:R-:W-:-:S02]  /*ad80*/  FSEL R139, R30, -INF , !P3 ;  /* 0xff8000001e8b7808 */ /* 0x000fc40005800000 */
[----:B------:R-:W-:Y:S02]  /*ad90*/  FMNMX3.FTZ R8, R8, R5, R143, !PT ;  /* 0x0000000508087276 */ /* 0x000fe4000781008f */
[----:B------:R-:W-:Y:S02]  /*ada0*/  ISETP.GE.AND P5, PT, R6, R119, PT ;  /* 0x000000770600720c */ /* 0x000fe40003fa6270 */
[----:B------:R-:W-:Y:S02]  /*adb0*/  FSEL R137, R31, -INF , !P2 ;  /* 0xff8000001f897808 */ /* 0x000fe40005000000 */
[----:B------:R-:W-:Y:S02]  /*adc0*/  FSEL R125, R26, -INF , !P1 ;  /* 0xff8000001a7d7808 */ /* 0x000fe40004800000 */
[----:B------:R-:W-:Y:S02]  /*add0*/  FMNMX3.FTZ R8, R8, R141, R139, !PT ;  /* 0x0000008d08087276 */ /* 0x000fe4000781008b */
[----:B-1----:R-:W-:-:S02]  /*ade0*/  FMNMX.FTZ R21, R14, R21, !PT ;  /* 0x000000150e157209 */ /* 0x002fc40007810000 */
[----:B------:R-:W-:Y:S02]  /*adf0*/  ISETP.GE.AND P3, PT, R4, R119, PT ;  /* 0x000000770400720c */ /* 0x000fe40003f66270 */
[----:B------:R-:W-:Y:S01]  /*ae00*/  FSEL R127, R27, -INF , !P0 ;  /* 0xff8000001b7f7808 */ /* 0x000fe20004000000 */
[----:B------:R-:W1:Y:S01]  /*ae10*/  SHFL.BFLY PT, R84, R21, 0x1, 0x1f ;  /* 0x0c201f0015547f89 */ /* 0x000e6200000e0000 */
[----:B------:R-:W-:Y:S02]  /*ae20*/  FSEL R101, R74, -INF , !P5 ;  /* 0xff8000004a657808 */ /* 0x000fe40006800000 */
[----:B------:R-:W-:Y:S01]  /*ae30*/  FMNMX3.FTZ R8, R8, R137, R125, !PT ;  /* 0x0000008908087276 */ /* 0x000fe2000781007d */
[----:B------:R-:W-:Y:S01]  /*ae40*/  LDSM.16.MT88.4 R24, [R105+0x6400] ;  /* 0x006400006918783b */ /* 0x000fe20000004200 */
[----:B------:R-:W-:Y:S02]  /*ae50*/  FSEL R99, R75, -INF , !P3 ;  /* 0xff8000004b637808 */ /* 0x000fe40005800000 */
        /* <DEDUP_REMOVED lines=19> */
[----:B------:R-:W-:Y:S01]  /*af90*/  LDSM.16.MT88.4 R36, [R105+0x6000] ;  /* 0x006000006924783b */ /* 0x000fe20000004200 */
        /* <DEDUP_REMOVED lines=13> */
[----:B------:R-:W-:Y:S02]  /*b070*/  FSEL R34, R34, RZ, P0 ;  /* 0x000000ff22227208 */ /* 0x000fe40000000000 */
[----:B------:R-:W-:-:S03]  /*b080*/  ISETP.GT.AND P0, PT, R89, R108, PT ;  /* 0x0000006c5900720c */ /* 0x000fc60003f04270 */
        /* <DEDUP_REMOVED lines=8> */
[----:B------:R-:W3:Y:S01]  /*b110*/  LDSM.16.MT88.4 R8, [R105+0x7400] ;  /* 0x007400006908783b */ /* 0x000ee20000004200 */
[--C-:B------:R-:W-:Y:S01]  /*b120*/  FFMA.FTZ R22, R7, UR4, -R34.reuse ;  /* 0x0000000407167c23 */ /* 0x100fe20008010822 */
[--C-:B------:R-:W-:Y:S01]  /*b130*/  FFMA.FTZ R21, R5, UR4, -R34.reuse ;  /* 0x0000000405157c23 */ /* 0x100fe20008010822 */
[----:B-1----:R-:W-:Y:S01]  /*b140*/  F2FP.BF16.F32.PACK_AB R74, R35, R100 ;  /* 0x00000064234a723e */ /* 0x002fe200000010ff */
[----:B------:R-:W1:Y:S01]  /*b150*/  LDSM.16.MT88.4 R12, [R33+0x6400] ;  /* 0x00640000210c783b */ /* 0x000e620000004200 */
[--C-:B------:R-:W-:Y:S01]  /*b160*/  FFMA.FTZ R122, R143, UR4, -R34.reuse ;  /* 0x000000048f7a7c23 */ /* 0x100fe20008010822 */
[----:B------:R-:W4:Y:S01]  /*b170*/  MUFU.EX2 R98, R19 ;  /* 0x0000001300627308 */ /* 0x000f220000000800 */
[----:B------:R-:W-:Y:S01]  /*b180*/  FFMA.FTZ R101, R101, UR4, -R34 ;  /* 0x0000000465657c23 */ /* 0x000fe20008010822 */
[----:B------:R-:W-:-:S06]  /*b190*/  FADD.FTZ R100, R100, R97 ;  /* 0x0000006164647221 */ /* 0x000fcc0000010000 */
[----:B------:R-:W-:Y:S08]  /*b1a0*/  MUFU.EX2 R103, R103 ;  /* 0x0000006700677308 */ /* 0x000ff00000000800 */
[----:B------:R-:W5:Y:S01]  /*b1b0*/  MUFU.EX2 R32, R32 ;  /* 0x0000002000207308 */ /* 0x000f620000000800 */
[----:B----4-:R-:W-:Y:S01]  /*b1c0*/  F2FP.BF16.F32.PACK_AB R73, R123, R98 ;  /* 0x000000627b49723e */ /* 0x010fe200000010ff */
[----:B------:R-:W-:Y:S01]  /*b1d0*/  LDSM.16.MT88.4 R16, [R33+0x7400] ;  /* 0x007400002110783b */ /* 0x000fe20000004200 */
[----:B------:R-:W-:-:S05]  /*b1e0*/  FADD.FTZ R98, R98, R123 ;  /* 0x0000007b62627221 */ /* 0x000fca0000010000 */
[----:B------:R-:W4:Y:S08]  /*b1f0*/  MUFU.EX2 R28, R28 ;  /* 0x0000001c001c7308 */ /* 0x000f300000000800 */
[----:B------:R-:W-:Y:S01]  /*b200*/  MUFU.EX2 R23, R23 ;  /* 0x0000001700177308 */ /* 0x000fe20000000800 */
[----:B-----5:R-:W-:Y:S01]  /*b210*/  F2FP.BF16.F32.PACK_AB R75, R32, R103 ;  /* 0x00000067204b723e */ /* 0x020fe200000010ff */
[----:B------:R-:W-:Y:S01]  /*b220*/  FADD.FTZ R103, R103, R98 ;  /* 0x0000006267677221 */ /* 0x000fe20000010000 */
[----:B------:R-:W-:-:S03]  /*b230*/  FADD.FTZ R98, R35, R100 ;  /* 0x0000006423627221 */ /* 0x000fc60000010000 */
[----:B------:R-:W-:Y:S02]  /*b240*/  FADD.FTZ R32, R32, R103 ;  /* 0x0000006720207221 */ /* 0x000fe40000010000 */
[----:B------:R-:W5:Y:S01]  /*b250*/  MUFU.EX2 R20, R20 ;  /* 0x0000001400147308 */ /* 0x000f620000000800 */
[----:B------:R-:W-:Y:S01]  /*b260*/  HMMA.16816.F32.BF16 R48, R72, R52, RZ ;  /* 0x000000344830723c */ /* 0x000fe200000418ff */
[----:B----4-:R-:W-:Y:S01]  /*b270*/  F2FP.BF16.F32.PACK_AB R4, R28, R29 ;  /* 0x0000001d1c04723e */ /* 0x010fe200000010ff */
[----:B------:R-:W-:-:S04]  /*b280*/  FADD.FTZ R29, R29, R98 ;  /* 0x000000621d1d7221 */ /* 0x000fc80000010000 */
[----:B------:R-:W-:Y:S01]  /*b290*/  FADD.FTZ R28, R28, R29 ;  /* 0x0000001d1c1c7221 */ /* 0x000fe20000010000 */
[----:B------:R-:W-:Y:S01]  /*b2a0*/  MUFU.EX2 R31, R31 ;  /* 0x0000001f001f7308 */ /* 0x000fe20000000800 */
[C---:B------:R-:W-:Y:S07]  /*b2b0*/  HMMA.16816.F32.BF16 R52, R72.reuse, R54, RZ ;  /* 0x000000364834723c */ /* 0x040fee00000418ff */
[----:B------:R-:W4:Y:S01]  /*b2c0*/  MUFU.EX2 R30, R30 ;  /* 0x0000001e001e7308 */ /* 0x000f220000000800 */
[----:B-----5:R-:W-:Y:S01]  /*b2d0*/  F2FP.BF16.F32.PACK_AB R6, R20, R23 ;  /* 0x000000171406723e */ /* 0x020fe200000010ff */
[----:B--2---:R-:W-:Y:S01]  /*b2e0*/  HMMA.16816.F32.BF16 R40, R72, R44, RZ ;  /* 0x0000002c4828723c */ /* 0x004fe200000418ff */
[----:B------:R-:W-:-:S04]  /*b2f0*/  FADD.FTZ R23, R23, R28 ;  /* 0x0000001c17177221 */ /* 0x000fc80000010000 */
[----:B------:R-:W-:Y:S01]  /*b300*/  FADD.FTZ R20, R20, R23 ;  /* 0x0000001714147221 */ /* 0x000fe20000010000 */
[----:B------:R-:W-:Y:S02]  /*b310*/  MUFU.EX2 R22, R22 ;  /* 0x0000001600167308 */ /* 0x000fe40000000800 */
[C---:B------:R-:W-:Y:S06]  /*b320*/  HMMA.16816.F32.BF16 R44, R72.reuse, R46, RZ ;  /* 0x0000002e482c723c */ /* 0x040fec00000418ff */
[----:B------:R-:W2:Y:S01]  /*b330*/  MUFU.EX2 R21, R21 ;  /* 0x0000001500157308 */ /* 0x000ea20000000800 */
[----:B----4-:R-:W-:Y:S01]  /*b340*/  F2FP.BF16.F32.PACK_AB R5, R30, R31 ;  /* 0x0000001f1e05723e */ /* 0x010fe200000010ff */
[C---:B------:R-:W-:Y:S06]  /*b350*/  HMMA.16816.F32.BF16 R64, R72.reuse, R68, RZ ;  /* 0x000000444840723c */ /* 0x040fec00000418ff */
[----:B------:R-:W-:Y:S02]  /*b360*/  MUFU.EX2 R131, R131 ;  /* 0x0000008300837308 */ /* 0x000fe40000000800 */
[C---:B------:R-:W-:Y:S06]  /*b370*/  HMMA.16816.F32.BF16 R68, R72.reuse, R70, RZ ;  /* 0x000000464844723c */ /* 0x040fec00000418ff */
[----:B------:R-:W4:Y:S01]  /*b380*/  MUFU.EX2 R124, R124 ;  /* 0x0000007c007c7308 */ /* 0x000f220000000800 */
        /* <DEDUP_REMOVED lines=8> */
[C---:B-1----:R-:W-:Y:S06]  /*b410*/  HMMA.16816.F32.BF16 R40, R4.reuse, R12, R40 ;  /* 0x0000000c0428723c */ /* 0x042fec0000041828 */
[----:B------:R-:W-:Y:S02]  /*b420*/  MUFU.EX2 R93, R93 ;  /* 0x0000005d005d7308 */ /* 0x000fe40000000800 */
[----:B------:R-:W-:Y:S01]  /*b430*/  HMMA.16816.F32.BF16 R44, R4, R14, R44 ;  /* 0x0000000e042c723c */ /* 0x000fe2000004182c */
[----:B------:R-:W1:Y:S05]  /*b440*/  LDSM.16.MT88.4 R12, [R33+0x8000] ;  /* 0x00800000210c783b */ /* 0x000e6a0000004200 */
[----:B------:R-:W-:Y:S02]  /*b450*/  MUFU.EX2 R101, R101 ;  /* 0x0000006500657308 */ /* 0x000fe40000000800 */
[C---:B------:R-:W-:Y:S08]  /*b460*/  HMMA.16816.F32.BF16 R56, R72.reuse, R60, RZ ;  /* 0x0000003c4838723c */ /* 0x040ff000000418ff */
[C---:B------:R-:W-:Y:S08]  /*b470*/  HMMA.16816.F32.BF16 R36, R72.reuse, R38, RZ ;  /* 0x000000264824723c */ /* 0x040ff000000418ff */
[----:B------:R-:W-:Y:S08]  /*b480*/  HMMA.16816.F32.BF16 R60, R72, R62, RZ ;  /* 0x0000003e483c723c */ /* 0x000ff000000418ff */
[C---:B--2---:R-:W-:Y:S08]  /*b490*/  HMMA.16816.F32.BF16 R64, R4.reuse, R8, R64 ;  /* 0x000000080440723c */ /* 0x044ff00000041840 */
[----:B------:R-:W-:Y:S01]  /*b4a0*/  HMMA.16816.F32.BF16 R68, R4, R10, R68 ;  /* 0x0000000a0444723c */ /* 0x000fe20000041844 */
[----:B------:R-:W2:Y:S07]  /*b4b0*/  LDSM.16.MT88.4 R8, [R33+0x8400] ;  /* 0x008400002108783b */ /* 0x000eae0000004200 */
[C---:B-1----:R-:W-:Y:S08]  /*b4c0*/  HMMA.16816.F32.BF16 R76, R72.reuse, R12, RZ ;  /* 0x0000000c484c723c */ /* 0x042ff000000418ff */
[----:B------:R-:W-:Y:S01]  /*b4d0*/  HMMA.16816.F32.BF16 R72, R72, R14, RZ ;  /* 0x0000000e4848723c */ /* 0x000fe200000418ff */
[----:B------:R-:W-:Y:S07]  /*b4e0*/  LDSM.16.MT88.4 R12, [R33+0x6c00] ;  /* 0x006c0000210c783b */ /* 0x000fee0000004200 */
[----:B------:R-:W-:Y:S01]  /*b4f0*/  HMMA.16816.F32.BF16 R80, R4, R24, R80 ;  /* 0x000000180450723c */ /* 0x000fe20000041850 */
[--C-:B------:R-:W-:Y:S01]  /*b500*/  FFMA.FTZ R25, R139, UR4, -R34.reuse ;  /* 0x000000048b197c23 */ /* 0x100fe20008010822 */
[----:B------:R-:W-:-:S05]  /*b510*/  FFMA.FTZ R24, R137, UR4, -R34 ;  /* 0x0000000489187c23 */ /* 0x000fca0008010822 */
[----:B------:R-:W-:Y:S01]  /*b520*/  MUFU.EX2 R25, R25 ;  /* 0x0000001900197308 */ /* 0x000fe20000000800 */
[C---:B------:R-:W-:Y:S01]  /*b530*/  HMMA.16816.F32.BF16 R36, R4.reuse, R26, R36 ;  /* 0x0000001a0424723c */ /* 0x040fe20000041824 */
[----:B------:R-:W-:Y:S01]  /*b540*/  FFMA.FTZ R26, R133, UR4, -R104 ;  /* 0x00000004851a7c23 */ /* 0x000fe20008010868 */
[----:B------:R-:W-:Y:S01]  /*b550*/  FFMA.FTZ R27, R141, UR4, -R34 ;  /* 0x000000048d1b7c23 */ /* 0x000fe20008010822 */
[--C-:B------:R-:W-:Y:S01]  /*b560*/  FFMA.FTZ R133, R92, UR4, -R104.reuse ;  /* 0x000000045c857c23 */ /* 0x100fe20008010868 */
[----:B------:R-:W-:Y:S01]  /*b570*/  FFMA.FTZ R92, R95, UR4, -R104 ;  /* 0x000000045f5c7c23 */ /* 0x000fe20008010868 */
[--C-:B------:R-:W-:Y:S01]  /*b580*/  FFMA.FTZ R95, R125, UR4, -R34.reuse ;  /* 0x000000047d5f7c23 */ /* 0x100fe20008010822 */
[--C-:B------:R-:W-:Y:S01]  /*b590*/  FFMA.FTZ R104, R127, UR4, -R34.reuse ;  /* 0x000000047f687c23 */ /* 0x100fe20008010822 */
[----:B------:R-:W-:Y:S01]  /*b5a0*/  MUFU.EX2 R26, R26 ;  /* 0x0000001a001a7308 */ /* 0x000fe20000000800 */
[----:B------:R-:W-:Y:S01]  /*b5b0*/  HMMA.16816.F32.BF16 R56, R4, R16, R56 ;  /* 0x000000100438723c */ /* 0x000fe20000041838 */
[----:B------:R-:W-:-:S06]  /*b5c0*/  FFMA.FTZ R34, R99, UR4, -R34 ;  /* 0x0000000463227c23 */ /* 0x000fcc0008010822 */
[----:B------:R-:W1:Y:S01]  /*b5d0*/  MUFU.EX2 R27, R27 ;  /* 0x0000001b001b7308 */ /* 0x000e620000000800 */
[C---:B--2---:R-:W-:Y:S07]  /*b5e0*/  HMMA.16816.F32.BF16 R76, R4.reuse, R8, R76 ;  /* 0x00000008044c723c */ /* 0x044fee000004184c */
[----:B------:R-:W2:Y:S01]  /*b5f0*/  MUFU.EX2 R24, R24 ;  /* 0x0000001800187308 */ /* 0x000ea20000000800 */
[C---:B------:R-:W-:Y:S01]  /*b600*/  HMMA.16816.F32.BF16 R72, R4.reuse, R10, R72 ;  /* 0x0000000a0448723c */ /* 0x040fe20000041848 */
[----:B------:R-:W3:Y:S06]  /*b610*/  LDSM.16.MT88.4 R8, [R105+0x6800] ;  /* 0x006800006908783b */ /* 0x000eec0000004200 */
[----:B------:R-:W-:Y:S01]  /*b620*/  MUFU.EX2 R133, R133 ;  /* 0x0000008500857308 */ /* 0x000fe20000000800 */
[----:B------:R-:W-:Y:S01]  /*b630*/  HMMA.16816.F32.BF16 R60, R4, R18, R60 ;  /* 0x00000012043c723c */ /* 0x000fe2000004183c */
[----:B----4-:R-:W-:Y:S01]  /*b640*/  F2FP.BF16.F32.PACK_AB R4, R124, R131 ;  /* 0x000000837c04723e */ /* 0x010fe200000010ff */
[----:B------:R-:W-:Y:S01]  /*b650*/  LDSM.16.MT88.4 R16, [R105+0x6c00] ;  /* 0x006c00006910783b */ /* 0x000fe20000004200 */
[----:B-1----:R-:W-:Y:S01]  /*b660*/  F2FP.BF16.F32.PACK_AB R5, R27, R122 ;  /* 0x0000007a1b05723e */ /* 0x002fe200000010ff */
[----:B------:R-:W-:Y:S01]  /*b670*/  FADD.FTZ R131, R131, R20 ;  /* 0x0000001483837221 */ /* 0x000fe20000010000 */
[----:B------:R-:W-:-:S02]  /*b680*/  F2FP.BF16.F32.PACK_AB R6, R26, R129 ;  /* 0x000000811a06723e */ /* 0x000fc400000010ff */
[----:B------:R-:W1:Y:S01]  /*b690*/  MUFU.EX2 R92, R92 ;  /* 0x0000005c005c7308 */ /* 0x000e620000000800 */
[----:B--2---:R-:W-:Y:S01]  /*b6a0*/  F2FP.BF16.F32.PACK_AB R7, R24, R25 ;  /* 0x000000191807723e */ /* 0x004fe200000010ff */
[----:B------:R-:W-:-:S04]  /*b6b0*/  FADD.FTZ R124, R124, R131 ;  /* 0x000000837c7c7221 */ /* 0x000fc80000010000 */
[----:B------:R-:W-:Y:S02]  /*b6c0*/  FADD.FTZ R129, R129, R124 ;  /* 0x0000007c81817221 */ /* 0x000fe40000010000 */
[----:B------:R-:W-:Y:S02]  /*b6d0*/  MUFU.EX2 R95, R95 ;  /* 0x0000005f005f7308 */ /* 0x000fe40000000800 */
[----:B------:R-:W-:-:S06]  /*b6e0*/  FADD.FTZ R26, R26, R129 ;  /* 0x000000811a1a7221 */ /* 0x000fcc0000010000 */
[----:B------:R-:W2:Y:S08]  /*b6f0*/  MUFU.EX2 R104, R104 ;  /* 0x0000006800687308 */ /* 0x000eb00000000800 */
[----:B------:R-:W4:Y:S01]  /*b700*/  MUFU.EX2 R34, R34 ;  /* 0x0000002200227308 */ /* 0x000f220000000800 */
        /* <DEDUP_REMOVED lines=17> */
[----:B-1----:R-:W-:Y:S01]  /*b820*/  F2FP.BF16.F32.PACK_AB R4, R92, R133 ;  /* 0x000000855c04723e */ /* 0x002fe200000010ff */
[----:B------:R-:W1:Y:S01]  /*b830*/  LDSM.16.MT88.4 R8, [R105+0x7c00] ;  /* 0x007c00006908783b */ /* 0x000e620000004200 */
[----:B--2---:R-:W-:Y:S01]  /*b840*/  F2FP.BF16.F32.PACK_AB R5, R104, R95 ;  /* 0x0000005f6805723e */ /* 0x004fe200000010ff */
[----:B------:R-:W-:Y:S01]  /*b850*/  FADD.FTZ R133, R133, R26 ;  /* 0x0000001a85857221 */ /* 0x000fe20000010000 */
[----:B------:R-:W-:-:S02]  /*b860*/  F2FP.BF16.F32.PACK_AB R6, R93, R94 ;  /* 0x0000005e5d06723e */ /* 0x000fc400000010ff */
[----:B----4-:R-:W-:Y:S01]  /*b870*/  F2FP.BF16.F32.PACK_AB R7, R34, R101 ;  /* 0x000000652207723e */ /* 0x010fe200000010ff */
        /* <DEDUP_REMOVED lines=25> */
[----:B------:R-:W-:-:S04]  /*ba10*/  FADD.FTZ R95, R95, R24 ;  /* 0x000000185f5f7221 */ /* 0x000fc80000010000 */
[----:B------:R-:W-:-:S03]  /*ba20*/  FADD.FTZ R104, R104, R95 ;  /* 0x0000005f68687221 */ /* 0x000fc60000010000 */
[----:B------:R-:W-:Y:S01]  /*ba30*/  HMMA.16816.F32.BF16 R72, R4, R10, R72 ;  /* 0x0000000a0448723c */ /* 0x000fe20000041848 */
[----:B------:R-:W-:Y:S01]  /*ba40*/  FADD.FTZ R101, R101, R104 ;  /* 0x0000006865657221 */ /* 0x000fe20000010000 */
[----:B------:R-:W-:-:S03]  /*ba50*/  IMAD.SHL.U32 R104, R87, 0x4, RZ ;  /* 0x0000000457687824 */ /* 0x000fc600078e00ff */
[----:B------:R-:W-:Y:S01]  /*ba60*/  FADD.FTZ R123, R34, R101 ;  /* 0x00000065227b7221 */ /* 0x000fe20000010000 */
[----:B------:R-:W-:-:S14]  /*ba70*/  @!P0 BRA `(.L_x_5061) ;  /* 0x0000002400c08947 */ /* 0x000fdc0003800000 */
        /* <DEDUP_REMOVED lines=66> */
.L_x_5062:
[----:B------:R-:W-:Y:S01]  /*bea0*/  UMOV UR4, URZ ;  /* 0x000000ff00047c82 */ /* 0x000fe20008000000 */
[----:B------:R-:W-:Y:S01]  /*beb0*/  IMAD.SHL.U32 R4, R90, 0x40, RZ ;  /* 0x000000405a047824 */ /* 0x000fe200078e00ff */
[----:B------:R-:W-:-:S05]  /*bec0*/  IADD3 R5, P0, PT, RZ, -UR4, RZ ;  /* 0x80000004ff057c10 */ /* 0x000fca000ff1e0ff */
[----:B------:R-:W-:-:S05]  /*bed0*/  IMAD.X R4, RZ, RZ, ~R4, P0 ;  /* 0x000000ffff047224 */ /* 0x000fca00000e0e04 */
[----:B------:R-:W-:-:S04]  /*bee0*/  SHF.R.S64 R5, R5, 0x1f, R4 ;  /* 0x0000001f05057819 */ /* 0x000fc80000001004 */
[----:B------:R-:W-:-:S04]  /*bef0*/  IADD3 R114, P0, PT, R5, R114, RZ ;  /* 0x0000007205727210 */ /* 0x000fc80007f1e0ff */
[----:B------:R-:W-:-:S09]  /*bf00*/  LEA.HI.X.SX32 R115, R4, R115, 0x1, P0 ;  /* 0x0000007304737211 */ /* 0x000fd200000f0eff */
.L_x_5063:
        /* <DEDUP_REMOVED lines=22> */
[----:B------:R-:W5:Y:S01]  /*c070*/  LDSM.16.M88.4 R100, [R86+0x3400] ;  /* 0x003400005664783b */ /* 0x000f620000000200 */
[----:B------:R-:W5:Y:S03]  /*c080*/  S2R R122, SR_TID.X ;  /* 0x00000000007a7919 */ /* 0x000f660000002100 */
        /* <DEDUP_REMOVED lines=52> */
[----:B------:R1:W2:Y:S07]  /*c3d0*/  LDSM.16.M88.4 R92, [R2+0x5c00] ;  /* 0x005c0000025c783b */ /* 0x0002ae0000000200 */
[C---:B------:R-:W-:Y:S01]  /*c3e0*/  HMMA.16816.F32.BF16 R20, R88.reuse, R102, R20 ;  /* 0x000000665814723c */ /* 0x040fe20000041814 */
[----:B------:R3:W-:Y:S07]  /*c3f0*/  LDSM.16.M88.4 R100, [R87+0x2000] ;  /* 0x002000005764783b */ /* 0x0007ee0000000200 */
[C---:B------:R-:W-:Y:S08]  /*c400*/  HMMA.16816.F32.BF16 R16, R88.reuse, R96, R16 ;  /* 0x000000605810723c */ /* 0x040ff00000041810 */
[----:B------:R-:W-:Y:S01]  /*c410*/  HMMA.16816.F32.BF16 R12, R88, R98, R12 ;  /* 0x00000062580c723c */ /* 0x000fe2000004180c */
[----:B------:R-:W4:Y:S01]  /*c420*/  LDSM.16.M88.4 R96, [R86+0x5000] ;  /* 0x005000005660783b */ /* 0x000f220000000200 */
[----:B-1----:R-:W-:-:S05]  /*c430*/  IMAD.SHL.U32 R2, R122, 0x2, RZ ;  /* 0x000000027a027824 */ /* 0x002fca00078e00ff */
[----:B------:R-:W-:Y:S01]  /*c440*/  LOP3.LUT R2, R2, 0x6, RZ, 0xc0, !PT ;  /* 0x0000000602027812 */ /* 0x000fe200078ec0ff */
[----:B---3--:R-:W-:-:S05]  /*c450*/  IMAD.SHL.U32 R87, R85, 0x40, RZ ;  /* 0x0000004055577824 */ /* 0x008fca00078e00ff */
[----:B------:R-:W-:Y:S01]  /*c460*/  LOP3.LUT R2, R87, R2, RZ, 0xfc, !PT ;  /* 0x0000000257027212 */ /* 0x000fe200078efcff */
[----:B--2---:R-:W-:Y:S04]  /*c470*/  HMMA.16816.F32.BF16 R8, R88, R92, R8 ;  /* 0x0000005c5808723c */ /* 0x004fe80000041808 */
[----:B------:R-:W-:-:S05]  /*c480*/  VIADD R87, R2, 0xffffff81 ;  /* 0xffffff8102577836 */ /* 0x000fca0000000000 */
[CC--:B------:R-:W-:Y:S01]  /*c490*/  ISETP.GE.AND P2, PT, R87.reuse, R118.reuse, PT ;  /* 0x000000765700720c */ /* 0x0c0fe20003f46270 */
[----:B------:R-:W-:Y:S01]  /*c4a0*/  HMMA.16816.F32.BF16 R4, R88, R94, R4 ;  /* 0x0000005e5804723c */ /* 0x000fe20000041804 */
[----:B------:R-:W1:Y:S01]  /*c4b0*/  LDSM.16.M88.4 R88, [R86+0x5800] ;  /* 0x005800005658783b */ /* 0x000e620000000200 */
[-C--:B------:R-:W-:Y:S01]  /*c4c0*/  ISETP.GE.AND P1, PT, R87, R119.reuse, PT ;  /* 0x000000775700720c */ /* 0x080fe20003f26270 */
[----:B------:R-:W-:Y:S02]  /*c4d0*/  VIADD R87, R2, 0xffffff88 ;  /* 0xffffff8802577836 */ /* 0x000fe40000000000 */
[----:B------:R-:W2:Y:S03]  /*c4e0*/  LDSM.16.M88.4 R92, [R86+0x5400] ;  /* 0x00540000565c783b */ /* 0x000ea60000000200 */
[C---:B------:R-:W-:Y:S02]  /*c4f0*/  ISETP.GE.AND P0, PT, R87.reuse, R118, PT ;  /* 0x000000765700720c */ /* 0x040fe40003f06270 */
[----:B------:R-:W-:Y:S01]  /*c500*/  ISETP.GE.AND P6, PT, R87, R119, PT ;  /* 0x000000775700720c */ /* 0x000fe20003fc6270 */
[C---:B----4-:R-:W-:Y:S08]  /*c510*/  HMMA.16816.F32.BF16 R32, R100.reuse, R96, R32 ;  /* 0x000000606420723c */ /* 0x050ff00000041820 */
[----:B------:R-:W-:Y:S11]  /*c520*/  HMMA.16816.F32.BF16 R28, R100, R98, R28 ;  /* 0x00000062641c723c */ /* 0x000ff6000004181c */
[----:B------:R-:W-:-:S02]  /*c530*/  FSEL R159, R33, -INF , !P2 ;  /* 0xff800000219f7808 */ /* 0x000fc40005000000 */
[----:B------:R-:W-:Y:S01]  /*c540*/  FSEL R35, R35, -INF , !P1 ;  /* 0xff80000023237808 */ /* 0x000fe20004800000 */
[----:B-1----:R-:W-:Y:S01]  /*c550*/  HMMA.16816.F32.BF16 R16, R100, R88, R16 ;  /* 0x000000586410723c */ /* 0x002fe20000041810 */
[----:B------:R-:W-:-:S04]  /*c560*/  VIADD R88, R2, 0xffffff80 ;  /* 0xffffff8002587836 */ /* 0x000fc80000000000 */
[----:B------:R-:W-:Y:S02]  /*c570*/  FSEL R33, R30, -INF , !P6 ;  /* 0xff8000001e217808 */ /* 0x000fe40007000000 */
[CC--:B------:R-:W-:Y:S02]  /*c580*/  ISETP.GE.AND P5, PT, R88.reuse, R118.reuse, PT ;  /* 0x000000765800720c */ /* 0x0c0fe40003fa6270 */
[----:B------:R-:W-:Y:S01]  /*c590*/  ISETP.GE.AND P4, PT, R88, R119, PT ;  /* 0x000000775800720c */ /* 0x000fe20003f86270 */
[----:B------:R-:W-:Y:S01]  /*c5a0*/  VIADD R88, R2, 0xffffff89 ;  /* 0xffffff8902587836 */ /* 0x000fe20000000000 */
[----:B------:R-:W-:Y:S01]  /*c5b0*/  FSEL R87, R32, -INF , !P5 ;  /* 0xff80000020577808 */ /* 0x000fe20006800000 */
[----:B------:R-:W-:Y:S01]  /*c5c0*/  HMMA.16816.F32.BF16 R12, R100, R90, R12 ;  /* 0x0000005a640c723c */ /* 0x000fe2000004180c */
[----:B------:R-:W-:Y:S02]  /*c5d0*/  VIADD R32, R2, 0xffffff90 ;  /* 0xffffff9002207836 */ /* 0x000fe40000000000 */
[----:B------:R-:W-:-:S02]  /*c5e0*/  ISETP.GE.AND P3, PT, R88, R118, PT ;  /* 0x000000765800720c */ /* 0x000fc40003f66270 */
[----:B------:R-:W-:Y:S02]  /*c5f0*/  ISETP.GE.AND P5, PT, R88, R119, PT ;  /* 0x000000775800720c */ /* 0x000fe40003fa6270 */
[----:B------:R-:W1:Y:S01]  /*c600*/  LDSM.16.M88.4 R88, [R86+0x5c00] ;  /* 0x005c00005658783b */ /* 0x000e620000000200 */
[----:B--2---:R-:W-:Y:S01]  /*c610*/  HMMA.16816.F32.BF16 R24, R100, R92, R24 ;  /* 0x0000005c6418723c */ /* 0x004fe20000041818 */
[----:B------:R-:W-:Y:S01]  /*c620*/  FSEL R93, R34, -INF , !P4 ;  /* 0xff800000225d7808 */ /* 0x000fe20006000000 */
[----:B------:R-:W-:-:S04]  /*c630*/  DEPBAR.LE SB0, 0x0 ;  /* 0x000080000000791a */ /* 0x000fc80000000000 */
[----:B------:R-:W-:Y:S01]  /*c640*/  BAR.SYNC.DEFER_BLOCKING 0x0 ;  /* 0x0000000000007b1d */ /* 0x000fe20000010000 */
[-C--:B------:R-:W-:Y:S01]  /*c650*/  ISETP.GE.AND P4, PT, R32, R118.reuse, PT ;  /* 0x000000762000720c */ /* 0x080fe20003f86270 */
[----:B------:R-:W-:Y:S01]  /*c660*/  HMMA.16816.F32.BF16 R20, R100, R94, R20 ;  /* 0x0000005e6414723c */ /* 0x000fe20000041814 */
[----:B------:R-:W-:Y:S01]  /*c670*/  FSEL R95, R28, -INF , !P0 ;  /* 0xff8000001c5f7808 */ /* 0x000fe20004000000 */
[----:B------:R-:W-:Y:S01]  /*c680*/  VIADD R28, R2, 0xffffff98 ;  /* 0xffffff98021c7836 */ /* 0x000fe20000000000 */
[-C--:B------:R-:W-:Y:S01]  /*c690*/  ISETP.GE.AND P2, PT, R32, R119.reuse, PT ;  /* 0x000000772000720c */ /* 0x080fe20003f46270 */
[----:B------:R-:W-:Y:S01]  /*c6a0*/  VIADD R32, R2, 0xffffff91 ;  /* 0xffffff9102207836 */ /* 0x000fe20000000000 */
[----:B------:R-:W-:Y:S02]  /*c6b0*/  FSEL R29, R29, -INF , !P3 ;  /* 0xff8000001d1d7808 */ /* 0x000fe40005800000 */
[CC--:B------:R-:W-:Y:S02]  /*c6c0*/  ISETP.GE.AND P6, PT, R28.reuse, R118.reuse, PT ;  /* 0x000000761c00720c */ /* 0x0c0fe40003fc6270 */
[----:B------:R-:W-:Y:S01]  /*c6d0*/  ISETP.GE.AND P3, PT, R28, R119, PT ;  /* 0x000000771c00720c */ /* 0x000fe20003f66270 */
[----:B------:R-:W-:Y:S01]  /*c6e0*/  VIADD R28, R2, 0xffffff99 ;  /* 0xffffff99021c7836 */ /* 0x000fe20000000000 */
[----:B------:R-:W-:Y:S01]  /*c6f0*/  FSEL R127, R24, -INF , !P4 ;  /* 0xff800000187f7808 */ /* 0x000fe20006000000 */
[----:B------:R-:W-:Y:S01]  /*c700*/  VIADD R24, R2, 0xffffffa0 ;  /* 0xffffffa002187836 */ /* 0x000fe20000000000 */
[----:B------:R-:W-:-:S02]  /*c710*/  ISETP.GE.AND P1, PT, R32, R118, PT ;  /* 0x000000762000720c */ /* 0x000fc40003f26270 */
[----:B------:R-:W-:Y:S02]  /*c720*/  FSEL R31, R31, -INF , !P5 ;  /* 0xff8000001f1f7808 */ /* 0x000fe40006800000 */
[----:B------:R-:W-:Y:S02]  /*c730*/  FSEL R129, R26, -INF , !P2 ;  /* 0xff8000001a817808 */ /* 0x000fe40005000000 */
[----:B------:R-:W-:Y:S02]  /*c740*/  FSEL R153, R25, -INF , !P1 ;  /* 0xff80000019997808 */ /* 0x000fe40004800000 */
[----:B------:R-:W-:Y:S01]  /*c750*/  FSEL R155, R20, -INF , !P6 ;  /* 0xff800000149b7808 */ /* 0x000fe20007000000 */
[----:B------:R-:W-:Y:S01]  /*c760*/  VIADD R20, R2, 0xffffffa8 ;  /* 0xffffffa802147836 */ /* 0x000fe20000000000 */
[-C--:B------:R-:W-:Y:S02]  /*c770*/  ISETP.GE.AND P5, PT, R28, R118.reuse, PT ;  /* 0x000000761c00720c */ /* 0x080fe40003fa6270 */
[----:B------:R-:W-:-:S02]  /*c780*/  ISETP.GE.AND P2, PT, R24, R118, PT ;  /* 0x000000761800720c */ /* 0x000fc40003f46270 */
[-C--:B------:R-:W-:Y:S01]  /*c790*/  ISETP.GE.AND P1, PT, R24, R119.reuse, PT ;  /* 0x000000771800720c */ /* 0x080fe20003f26270 */
[----:B------:R-:W-:Y:S01]  /*c7a0*/  VIADD R24, R2, 0xffffffa1 ;  /* 0xffffffa102187836 */ /* 0x000fe20000000000 */
[-C--:B------:R-:W-:Y:S01]  /*c7b0*/  ISETP.GE.AND P0, PT, R32, R119.reuse, PT ;  /* 0x000000772000720c */ /* 0x080fe20003f06270 */
[C---:B-1----:R-:W-:Y:S01]  /*c7c0*/  HMMA.16816.F32.BF16 R8, R100.reuse, R88, R8 ;  /* 0x000000586408723c */ /* 0x042fe20000041808 */
[----:B------:R-:W-:Y:S01]  /*c7d0*/  FSEL R151, R22, -INF , !P3 ;  /* 0xff80000016977808 */ /* 0x000fe20005800000 */
[----:B------:R-:W-:Y:S01]  /*c7e0*/  VIADD R89, R85, 0xfffffffe ;  /* 0xfffffffe55597836 */ /* 0x000fe20000000000 */
[----:B------:R-:W-:Y:S02]  /*c7f0*/  FSEL R157, R21, -INF , !P5 ;  /* 0xff800000159d7808 */ /* 0x000fe40006800000 */
[----:B------:R-:W-:Y:S02]  /*c800*/  FSEL R149, R27, -INF , !P0 ;  /* 0xff8000001b957808 */ /* 0x000fe40004000000 */
[CC--:B------:R-:W-:Y:S01]  /*c810*/  ISETP.GE.AND P3, PT, R20.reuse, R118.reuse, PT ;  /* 0x000000761400720c */ /* 0x0c0fe20003f66270 */
[----:B------:R-:W-:Y:S01]  /*c820*/  HMMA.16816.F32.BF16 R4, R100, R90, R4 ;  /* 0x0000005a6404723c */ /* 0x000fe20000041804 */
        /* <DEDUP_REMOVED lines=9> */
[----:B------:R-:W-:-:S02]  /*c8c0*/  ISETP.GT.AND P0, PT, R89, R108, PT ;  /* 0x0000006c5900720c */ /* 0x000fc40003f04270 */
[----:B------:R-:W-:Y:S01]  /*c8d0*/  FSEL R137, R16, -INF , !P2 ;  /* 0xff80000010897808 */ /* 0x000fe20005000000 */
[----:B------:R-:W-:Y:S01]  /*c8e0*/  VIADD R16, R2, 0xffffffb1 ;  /* 0xffffffb102107836 */ /* 0x000fe20000000000 */
[----:B------:R-:W-:Y:S01]  /*c8f0*/  FSEL R143, R12, -INF , !P3 ;  /* 0xff8000000c8f7808 */ /* 0x000fe20005800000 */
[C---:B------:R-:W-:Y:S01]  /*c900*/  VIADD R12, R2.reuse, 0xffffffb8 ;  /* 0xffffffb8020c7836 */ /* 0x040fe20000000000 */
[----:B------:R-:W-:Y:S01]  /*c910*/  FSEL R147, R23, -INF , !P4 ;  /* 0xff80000017937808 */ /* 0x000fe20006000000 */
[----:B------:R-:W-:Y:S01]  /*c920*/  VIADD R2, R2, 0xffffffb9 ;  /* 0xffffffb902027836 */ /* 0x000fe20000000000 */
[----:B------:R-:W-:Y:S02]  /*c930*/  FSEL R131, R18, -INF , !P1 ;  /* 0xff80000012837808 */ /* 0x000fe40004800000 */
[C---:B------:R-:W-:Y:S02]  /*c940*/  ISETP.GE.AND P4, PT, R24.reuse, R118, PT ;  /* 0x000000761800720c */ /* 0x040fe40003f86270 */
[----:B------:R-:W-:-:S02]  /*c950*/  ISETP.GE.AND P2, PT, R24, R119, PT ;  /* 0x000000771800720c */ /* 0x000fc40003f46270 */
[----:B------:R-:W-:Y:S02]  /*c960*/  ISETP.GE.AND P1, PT, R20, R118, PT ;  /* 0x000000761400720c */ /* 0x000fe40003f26270 */
[----:B------:R-:W-:Y:S02]  /*c970*/  FSEL R133, R19, -INF , !P6 ;  /* 0xff80000013857808 */ /* 0x000fe40007000000 */
[----:B------:R-:W-:Y:S02]  /*c980*/  FSEL R135, R14, -INF , !P5 ;  /* 0xff8000000e877808 */ /* 0x000fe40006800000 */
[----:B------:R-:W-:Y:S02]  /*c990*/  FSEL R145, R13, -INF , !P4 ;  /* 0xff8000000d917808 */ /* 0x000fe40006000000 */
[----:B------:R-:W-:Y:S02]  /*c9a0*/  FSEL R139, R15, -INF , !P2 ;  /* 0xff8000000f8b7808 */ /* 0x000fe40005000000 */
[----:B------:R-:W-:-:S02]  /*c9b0*/  FSEL R102, R8, -INF , !P1 ;  /* 0xff80000008667808 */ /* 0x000fc40004800000 */
[CC--:B------:R-:W-:Y:S02]  /*c9c0*/  ISETP.GE.AND P6, PT, R16.reuse, R118.reuse, PT ;  /* 0x000000761000720c */ /* 0x0c0fe40003fc6270 */
[-C--:B------:R-:W-:Y:S02]  /*c9d0*/  ISETP.GE.AND P3, PT, R16, R119.reuse, PT ;  /* 0x000000771000720c */ /* 0x080fe40003f66270 */
[-C--:B------:R-:W-:Y:S02]  /*c9e0*/  ISETP.GE.AND P5, PT, R12, R118.reuse, PT ;  /* 0x000000760c00720c */ /* 0x080fe40003fa6270 */
[----:B------:R-:W-:Y:S02]  /*c9f0*/  ISETP.GE.AND P4, PT, R2, R118, PT ;  /* 0x000000760200720c */ /* 0x000fe40003f86270 */
        /* <DEDUP_REMOVED lines=24> */
[----:B-1----:R-:W-:Y:S01]  /*cb80*/  IADD3 R5, PT, PT, RZ, -R15, RZ ;  /* 0x8000000fff057210 */ /* 0x002fe20007ffe0ff */
[----:B------:R-:W-:-:S04]  /*cb90*/  IMAD.MOV.U32 R14, RZ, RZ, RZ ;  /* 0x000000ffff0e7224 */ /* 0x000fc800078e00ff */
        /* <DEDUP_REMOVED lines=28> */
[----:B------:R-:W-:-:S05]  /*cd60*/  SEL R5, R5, R2, !P2 ;  /* 0x0000000205057207 */ /* 0x000fca0005000000 */
        /* <DEDUP_REMOVED lines=19> */
.L_x_5065:
[----:B------:R-:W-:Y:S01]  /*cea0*/  UMOV UR4, URZ ;  /* 0x000000ff00047c82 */ /* 0x000fe20008000000 */
[----:B------:R-:W-:Y:S01]  /*ceb0*/  IMAD.SHL.U32 R2, R120, 0x40, RZ ;  /* 0x0000004078027824 */ /* 0x000fe200078e00ff */
[----:B------:R-:W-:-:S05]  /*cec0*/  IADD3 R4, P1, PT, RZ, -UR4, RZ ;  /* 0x80000004ff047c10 */ /* 0x000fca000ff3e0ff */
[----:B------:R-:W-:-:S05]  /*ced0*/  IMAD.X R2, RZ, RZ, ~R2, P1 ;  /* 0x000000ffff027224 */ /* 0x000fca00008e0e02 */
[----:B------:R-:W-:-:S04]  /*cee0*/  SHF.R.S64 R5, R4, 0x1f, R2 ;  /* 0x0000001f04057819 */ /* 0x000fc80000001002 */
[----:B------:R-:W-:-:S04]  /*cef0*/  IADD3 R112, P1, PT, R5, R112, RZ ;  /* 0x0000007005707210 */ /* 0x000fc80007f3e0ff */
[----:B------:R-:W-:-:S09]  /*cf00*/  LEA.HI.X.SX32 R113, R2, R113, 0x1, P1 ;  /* 0x0000007102717211 */ /* 0x000fd200008f0eff */
.L_x_5066:
        /* <DEDUP_REMOVED lines=12> */
.L_x_5064:
[----:B------:R-:W-:Y:S01]  /*cfd0*/  FMNMX3.FTZ R6, R84, R87, R159, !PT ;  /* 0x0000005754067276 */ /* 0x000fe2000781009f */
[----:B------:R-:W2:Y:S01]  /*cfe0*/  LDCU UR4, c[0x0][0x45c] ;  /* 0x00008b80ff0477ac */ /* 0x000ea20008000800 */
[----:B-1----:R-:W-:Y:S01]  /*cff0*/  FMNMX3.FTZ R4, R3, R93, R35, !PT ;  /* 0x0000005d03047276 */ /* 0x002fe20007810023 */
        /* <DEDUP_REMOVED lines=15> */
[----:B------:R-:W1:Y:S04]  /*d0f0*/  SHFL.BFLY PT, R7, R6, 0x2, 0x1f ;  /* 0x0c401f0006077f89 */ /* 0x000e6800000e0000 */
[----:B------:R-:W3:Y:S01]  /*d100*/  SHFL.BFLY PT, R5, R4, 0x2, 0x1f ;  /* 0x0c401f0004057f89 */ /* 0x000ee200000e0000 */
[----:B-1----:R-:W-:Y:S02]  /*d110*/  FMNMX.FTZ R7, R6, R7, !PT ;  /* 0x0000000706077209 */ /* 0x002fe40007810000 */
[----:B---3--:R-:W-:-:S03]  /*d120*/  FMNMX.FTZ R5, R4, R5, !PT ;  /* 0x0000000504057209 */ /* 0x008fc60007810000 */
[----:B------:R-:W1:Y:S04]  /*d130*/  SHFL.BFLY PT, R2, R7, 0x1, 0x1f ;  /* 0x0c201f0007027f89 */ /* 0x000e6800000e0000 */
[----:B------:R-:W3:Y:S01]  /*d140*/  SHFL.BFLY PT, R0, R5, 0x1, 0x1f ;  /* 0x0c201f0005007f89 */ /* 0x000ee200000e0000 */
[----:B------:R-:W4:Y:S01]  /*d150*/  S2R R4, SR_TID.X ;  /* 0x0000000000047919 */ /* 0x000f220000002100 */
[----:B-1----:R-:W-:-:S04]  /*d160*/  FMNMX.FTZ R2, R7, R2, !PT ;  /* 0x0000000207027209 */ /* 0x002fc80007810000 */
[C---:B------:R-:W-:Y:S01]  /*d170*/  FSETP.NEU.FTZ.AND P2, PT, R2.reuse, -INF , PT ;  /* 0xff8000000200780b */ /* 0x040fe20003f5d000 */
[----:B--2---:R-:W-:Y:S01]  /*d180*/  FMUL.FTZ R118, R2, UR4 ;  /* 0x0000000402767c20 */ /* 0x004fe20008410000 */
[----:B---3--:R-:W-:-:S04]  /*d190*/  FMNMX.FTZ R0, R5, R0, !PT ;  /* 0x0000000005007209 */ /* 0x008fc80007810000 */
[----:B------:R-:W-:Y:S01]  /*d1a0*/  FSEL R118, R118, RZ, P2 ;  /* 0x000000ff76767208 */ /* 0x000fe20001000000 */
[C---:B------:R-:W-:Y:S01]  /*d1b0*/  FMUL.FTZ R98, R0.reuse, UR4 ;  /* 0x0000000400627c20 */ /* 0x040fe20008410000 */
[----:B------:R-:W-:-:S03]  /*d1c0*/  FSETP.NEU.FTZ.AND P1, PT, R0, -INF , PT ;  /* 0xff8000000000780b */ /* 0x000fc60003f3d000 */
[--C-:B------:R-:W-:Y:S01]  /*d1d0*/  FFMA.FTZ R91, R95, UR4, -R118.reuse ;  /* 0x000000045f5b7c23 */ /* 0x100fe20008010876 */
[----:B------:R-:W-:Y:S01]  /*d1e0*/  FSEL R95, R2, RZ, P2 ;  /* 0x000000ff025f7208 */ /* 0x000fe20001000000 */
[--C-:B------:R-:W-:Y:S01]  /*d1f0*/  FFMA.FTZ R94, R87, UR4, -R118.reuse ;  /* 0x00000004575e7c23 */ /* 0x100fe20008010876 */
[----:B------:R-:W-:Y:S01]  /*d200*/  FSEL R6, R0, RZ, P1 ;  /* 0x000000ff00067208 */ /* 0x000fe20000800000 */
[--C-:B------:R-:W-:Y:S01]  /*d210*/  FFMA.FTZ R92, R159, UR4, -R118.reuse ;  /* 0x000000049f5c7c23 */ /* 0x100fe20008010876 */
[----:B------:R-:W-:Y:S01]  /*d220*/  FSEL R98, R98, RZ, P1 ;  /* 0x000000ff62627208 */ /* 0x000fe20000800000 */
[----:B------:R-:W-:Y:S01]  /*d230*/  FADD.FTZ R95, R84, -R95 ;  /* 0x8000005f545f7221 */ /* 0x000fe20000010000 */
[----:B------:R-:W-:Y:S01]  /*d240*/  FFMA.FTZ R88, R29, UR4, -R118 ;  /* 0x000000041d587c23 */ /* 0x000fe20008010876 */
[----:B------:R-:W-:Y:S01]  /*d250*/  FADD.FTZ R3, R3, -R6 ;  /* 0x8000000603037221 */ /* 0x000fe20000010000 */
[----:B----4-:R-:W-:Y:S01]  /*d260*/  LOP3.LUT P1, RZ, R4, 0x4, RZ, 0xc0, !PT ;  /* 0x0000000404ff7812 */ /* 0x010fe2000782c0ff */
[--C-:B------:R-:W-:Y:S01]  /*d270*/  FFMA.FTZ R90, R93, UR4, -R98.reuse ;  /* 0x000000045d5a7c23 */ /* 0x100fe20008010862 */
[--C-:B------:R-:W-:Y:S01]  /*d280*/  FFMA.FTZ R87, R35, UR4, -R98.reuse ;  /* 0x0000000423577c23 */ /* 0x100fe20008010862 */
[--C-:B------:R-:W-:Y:S01]  /*d290*/  FFMA.FTZ R86, R33, UR4, -R98.reuse ;  /* 0x0000000421567c23 */ /* 0x100fe20008010862 */
[--C-:B------:R-:W-:Y:S01]  /*d2a0*/  FFMA.FTZ R93, R31, UR4, -R98.reuse ;  /* 0x000000041f5d7c23 */ /* 0x100fe20008010862 */
[----:B------:R-:W-:Y:S01]  /*d2b0*/  FMUL.FTZ R95, R95, UR4 ;  /* 0x000000045f5f7c20 */ /* 0x000fe20008410000 */
[----:B------:R-:W-:Y:S01]  /*d2c0*/  FMUL.FTZ R3, R3, UR4 ;  /* 0x0000000403037c20 */ /* 0x000fe20008410000 */
[----:B------:R-:W-:Y:S01]  /*d2d0*/  MUFU.EX2 R94, R94 ;  /* 0x0000005e005e7308 */ /* 0x000fe20000000800 */
[C---:B------:R-:W-:Y:S01]  /*d2e0*/  IADD3 R4, PT, PT, R105.reuse, 0x6000, RZ ;  /* 0x0000600069047810 */ /* 0x040fe20007ffe0ff */
[----:B------:R-:W-:Y:S01]  /*d2f0*/  LDSM.16.MT88.4 R28, [R105+0x7000] ;  /* 0x00700000691c783b */ /* 0x000fe20000004200 */
[----:B------:R-:W-:Y:S01]  /*d300*/  IADD3 R84, PT, PT, R105, 0x6020, RZ ;  /* 0x0000602069547810 */ /* 0x000fe20007ffe0ff */
[----:B------:R-:W-:Y:S01]  /*d310*/  FFMA.FTZ R126, R129, UR4, -R98 ;  /* 0x00000004817e7c23 */ /* 0x000fe20008010862 */
[--C-:B------:R-:W-:Y:S01]  /*d320*/  FFMA.FTZ R127, R127, UR4, -R118.reuse ;  /* 0x000000047f7f7c23 */ /* 0x100fe20008010876 */
[----:B------:R-:W-:Y:S01]  /*d330*/  @P1 IADD3 R84, PT, PT, R4, -0x20, RZ ;  /* 0xffffffe004541810 */ /* 0x000fe20007ffe0ff */
[--C-:B------:R-:W-:Y:S01]  /*d340*/  FFMA.FTZ R124, R153, UR4, -R118.reuse ;  /* 0x00000004997c7c23 */ /* 0x100fe20008010876 */
[----:B------:R-:W1:Y:S01]  /*d350*/  MUFU.EX2 R92, R92 ;  /* 0x0000005c005c7308 */ /* 0x000e620000000800 */
[--C-:B------:R-:W-:Y:S01]  /*d360*/  FFMA.FTZ R122, R155, UR4, -R118.reuse ;  /* 0x000000049b7a7c23 */ /* 0x100fe20008010876 */
[----:B------:R-:W-:Y:S01]  /*d370*/  FFMA.FTZ R120, R157, UR4, -R118 ;  /* 0x000000049d787c23 */ /* 0x000fe20008010876 */
[----:B------:R-:W2:Y:S01]  /*d380*/  LDSM.16.MT88.4 R20, [R84] ;  /* 0x000000005414783b */ /* 0x000ea20000004200 */
        /* <DEDUP_REMOVED lines=12> */
[----:B------:R-:W3:Y:S01]  /*d450*/  MUFU.EX2 R88, R88 ;  /* 0x0000005800587308 */ /* 0x000ee20000000800 */
        /* <DEDUP_REMOVED lines=10> */
[----:B------:R-:W1:Y:S01]  /*d500*/  MUFU.EX2 R87, R87 ;  /* 0x0000005700577308 */ /* 0x000e620000000800 */
[----:B---3--:R-:W-:-:S07]  /*d510*/  F2FP.BF16.F32.PACK_AB R6, R88, R91 ;  /* 0x0000005b5806723e */ /* 0x008fce00000010ff */
[----:B------:R-:W-:Y:S08]  /*d520*/  MUFU.EX2 R86, R86 ;  /* 0x0000005600567308 */ /* 0x000ff00000000800 */
[----:B------:R-:W3:Y:S01]  /*d530*/  MUFU.EX2 R93, R93 ;  /* 0x0000005d005d7308 */ /* 0x000ee20000000800 */
[----:B-1----:R-:W-:-:S07]  /*d540*/  F2FP.BF16.F32.PACK_AB R5, R87, R90 ;  /* 0x0000005a5705723e */ /* 0x002fce00000010ff */
[----:B------:R-:W1:Y:S08]  /*d550*/  MUFU.EX2 R95, R95 ;  /* 0x0000005f005f7308 */ /* 0x000e700000000800 */
[----:B------:R-:W4:Y:S01]  /*d560*/  MUFU.EX2 R3, R3 ;  /* 0x0000000300037308 */ /* 0x000f220000000800 */
[----:B---3--:R-:W-:-:S07]  /*d570*/  F2FP.BF16.F32.PACK_AB R7, R93, R86 ;  /* 0x000000565d07723e */ /* 0x008fce00000010ff */
        /* <DEDUP_REMOVED lines=37> */
[----:B------:R-:W-:Y:S01]  /*d7d0*/  LDSM.16.MT88.4 R56, [R84+0x400] ;  /* 0x000400005438783b */ /* 0x000fe20000004200 */
[----:B------:R-:W2:Y:S01]  /*d7e0*/  MUFU.EX2 R124, R124 ;  /* 0x0000007c007c7308 */ /* 0x000ea20000000800 */
[-C--:B------:R-:W-:Y:S01]  /*d7f0*/  FMUL.FTZ R40, R64, R95.reuse ;  /* 0x0000005f40287220 */ /* 0x080fe20000410000 */
[----:B------:R-:W-:Y:S01]  /*d800*/  FMUL.FTZ R41, R65, R95 ;  /* 0x0000005f41297220 */ /* 0x000fe20000410000 */
[C---:B------:R-:W-:Y:S01]  /*d810*/  HMMA.16816.F32.BF16 R20, R4.reuse, R22, R44 ;  /* 0x000000160414723c */ /* 0x040fe2000004182c */
[----:B------:R-:W3:Y:S01]  /*d820*/  LDSM.16.MT88.4 R44, [R105+0x8000] ;  /* 0x00800000692c783b */ /* 0x000ee20000004200 */
[-C--:B------:R-:W-:Y:S01]  /*d830*/  FMUL.FTZ R42, R66, R3.reuse ;  /* 0x00000003422a7220 */ /* 0x080fe20000410000 */
[----:B------:R-:W-:Y:S01]  /*d840*/  FMUL.FTZ R43, R67, R3 ;  /* 0x00000003432b7220 */ /* 0x000fe20000410000 */
[-C--:B------:R-:W-:Y:S01]  /*d850*/  FMUL.FTZ R68, R68, R95.reuse ;  /* 0x0000005f44447220 */ /* 0x080fe20000410000 */
[----:B------:R-:W-:Y:S01]  /*d860*/  MUFU.EX2 R122, R122 ;  /* 0x0000007a007a7308 */ /* 0x000fe20000000800 */
[----:B------:R-:W-:Y:S01]  /*d870*/  FMUL.FTZ R69, R69, R95 ;  /* 0x0000005f45457220 */ /* 0x000fe20000410000 */
[-C--:B------:R-:W-:Y:S01]  /*d880*/  FMUL.FTZ R70, R70, R3.reuse ;  /* 0x0000000346467220 */ /* 0x080fe20000410000 */
[C---:B------:R-:W-:Y:S01]  /*d890*/  HMMA.16816.F32.BF16 R24, R4.reuse, R28, R24 ;  /* 0x0000001c0418723c */ /* 0x040fe20000041818 */
[----:B------:R-:W-:Y:S01]  /*d8a0*/  FMUL.FTZ R71, R71, R3 ;  /* 0x0000000347477220 */ /* 0x000fe20000410000 */
[-C--:B------:R-:W-:Y:S01]  /*d8b0*/  FMUL.FTZ R48, R76, R95.reuse ;  /* 0x0000005f4c307220 */ /* 0x080fe20000410000 */
[----:B------:R-:W-:Y:S01]  /*d8c0*/  FMUL.FTZ R49, R77, R95 ;  /* 0x0000005f4d317220 */ /* 0x000fe20000410000 */
[-C--:B------:R-:W-:Y:S01]  /*d8d0*/  FMUL.FTZ R50, R78, R3.reuse ;  /* 0x000000034e327220 */ /* 0x080fe20000410000 */
[----:B------:R-:W-:Y:S01]  /*d8e0*/  MUFU.EX2 R120, R120 ;  /* 0x0000007800787308 */ /* 0x000fe20000000800 */
[----:B------:R-:W-:Y:S01]  /*d8f0*/  FMUL.FTZ R51, R79, R3 ;  /* 0x000000034f337220 */ /* 0x000fe20000410000 */
[-C--:B------:R-:W-:Y:S01]  /*d900*/  FMUL.FTZ R72, R72, R95.reuse ;  /* 0x0000005f48487220 */ /* 0x080fe20000410000 */
[C---:B------:R-:W-:Y:S01]  /*d910*/  HMMA.16816.F32.BF16 R28, R4.reuse, R30, R52 ;  /* 0x0000001e041c723c */ /* 0x040fe20000041834 */
[----:B------:R-:W4:Y:S01]  /*d920*/  LDSM.16.MT88.4 R52, [R84+0x2000] ;  /* 0x002000005434783b */ /* 0x000f220000004200 */
[----:B------:R-:W-:Y:S01]  /*d930*/  FMUL.FTZ R73, R73, R95 ;  /* 0x0000005f49497220 */ /* 0x000fe20000410000 */
[-C--:B------:R-:W-:Y:S01]  /*d940*/  FMUL.FTZ R74, R74, R3.reuse ;  /* 0x000000034a4a7220 */ /* 0x080fe20000410000 */
[----:B------:R-:W-:Y:S01]  /*d950*/  FMUL.FTZ R75, R75, R3 ;  /* 0x000000034b4b7220 */ /* 0x000fe20000410000 */
[----:B------:R-:W-:Y:S01]  /*d960*/  MUFU.EX2 R126, R126 ;  /* 0x0000007e007e7308 */ /* 0x000fe20000000800 */
[----:B------:R-:W-:Y:S01]  /*d970*/  LDSM.16.MT88.4 R64, [R105+0x7400] ;  /* 0x007400006940783b */ /* 0x000fe20000004200 */
[----:B------:R-:W-:Y:S01]  /*d980*/  FFMA.FTZ R95, R125, R95, R94 ;  /* 0x0000005f7d5f7223 */ /* 0x000fe2000001005e */
[----:B------:R-:W-:Y:S01]  /*d990*/  FFMA.FTZ R90, R123, R3, R90 ;  /* 0x000000037b5a7223 */ /* 0x000fe2000001005a */
[C---:B-1----:R-:W-:Y:S02]  /*d9a0*/  HMMA.16816.F32.BF16 R32, R4.reuse, R36, R32 ;  /* 0x000000240420723c */ /* 0x042fe40000041820 */
[----:B------:R-:W-:Y:S01]  /*d9b0*/  FADD.FTZ R92, R92, R95 ;  /* 0x0000005f5c5c7221 */ /* 0x000fe20000010000 */
[----:B------:R-:W-:Y:S01]  /*d9c0*/  FADD.FTZ R87, R87, R90 ;  /* 0x0000005a57577221 */ /* 0x000fe20000010000 */
[----:B------:R-:W1:Y:S02]  /*d9d0*/  MUFU.EX2 R121, R121 ;  /* 0x0000007900797308 */ /* 0x000e640000000800 */
[----:B------:R-:W-:Y:S01]  /*d9e0*/  FADD.FTZ R91, R91, R92 ;  /* 0x0000005c5b5b7221 */ /* 0x000fe20000010000 */
[----:B------:R-:W-:Y:S01]  /*d9f0*/  FADD.FTZ R86, R86, R87 ;  /* 0x0000005756567221 */ /* 0x000fe20000010000 */
[C---:B------:R-:W-:Y:S01]  /*da00*/  HMMA.16816.F32.BF16 R36, R4.reuse, R38, R60 ;  /* 0x000000260424723c */ /* 0x040fe2000004183c */
[----:B------:R-:W5:Y:S01]  /*da10*/  LDSM.16.MT88.4 R60, [R105+0x6400] ;  /* 0x00640000693c783b */ /* 0x000f620000004200 */
[----:B------:R-:W-:Y:S01]  /*da20*/  FADD.FTZ R88, R88, R91 ;  /* 0x0000005b58587221 */ /* 0x000fe20000010000 */
[----:B------:R-:W-:Y:S01]  /*da30*/  FADD.FTZ R93, R93, R86 ;  /* 0x000000565d5d7221 */ /* 0x000fe20000010000 */
[----:B------:R-:W-:Y:S04]  /*da40*/  MUFU.EX2 R129, R129 ;  /* 0x0000008100817308 */ /* 0x000fe80000000800 */
[C---:B---3--:R-:W-:Y:S04]  /*da50*/  HMMA.16816.F32.BF16 R40, R4.reuse, R44, R40 ;  /* 0x0000002c0428723c */ /* 0x048fe80000041828 */
[----:B------:R-:W3:Y:S04]  /*da60*/  MUFU.EX2 R128, R128 ;  /* 0x0000008000807308 */ /* 0x000ee80000000800 */
[C---:B------:R-:W-:Y:S01]  /*da70*/  HMMA.16816.F32.BF16 R44, R4.reuse, R46, R68 ;  /* 0x0000002e042c723c */ /* 0x040fe20000041844 */
[----:B------:R-:W-:Y:S03]  /*da80*/  LDSM.16.MT88.4 R68, [R105+0x8800] ;  /* 0x008800006944783b */ /* 0x000fe60000004200 */
[----:B------:R-:W-:Y:S04]  /*da90*/  MUFU.EX2 R137, R137 ;  /* 0x0000008900897308 */ /* 0x000fe80000000800 */
[----:B----4-:R-:W-:Y:S01]  /*daa0*/  HMMA.16816.F32.BF16 R48, R4, R52, R48 ;  /* 0x000000340430723c */ /* 0x010fe20000041830 */
[----:B--2---:R-:W-:Y:S01]  /*dab0*/  F2FP.BF16.F32.PACK_AB R52, R124, R127 ;  /* 0x0000007f7c34723e */ /* 0x004fe200000010ff */
[----:B------:R-:W-:Y:S01]  /*dac0*/  FADD.FTZ R127, R127, R88 ;  /* 0x000000587f7f7221 */ /* 0x000fe20000010000 */
[----:B-1----:R-:W-:Y:S01]  /*dad0*/  F2FP.BF16.F32.PACK_AB R53, R121, R126 ;  /* 0x0000007e7935723e */ /* 0x002fe200000010ff */
[----:B------:R-:W-:Y:S01]  /*dae0*/  MUFU.EX2 R130, R130 ;  /* 0x0000008200827308 */ /* 0x000fe20000000800 */
[----:B------:R-:W-:Y:S01]  /*daf0*/  FADD.FTZ R126, R126, R93 ;  /* 0x0000005d7e7e7221 */ /* 0x000fe20000010000 */
[----:B------:R-:W-:-:S02]  /*db00*/  FADD.FTZ R3, R124, R127 ;  /* 0x0000007f7c037221 */ /* 0x000fc40000010000 */
[----:B------:R-:W-:Y:S01]  /*db10*/  HMMA.16816.F32.BF16 R4, R4, R54, R72 ;  /* 0x000000360404723c */ /* 0x000fe20000041848 */
[----:B------:R-:W-:Y:S01]  /*db20*/  F2FP.BF16.F32.PACK_AB R54, R120, R122 ;  /* 0x0000007a7836723e */ /* 0x000fe200000010ff */
[----:B------:R-:W-:Y:S01]  /*db30*/  FADD.FTZ R126, R121, R126 ;  /* 0x0000007e797e7221 */ /* 0x000fe20000010000 */
[----:B---3--:R-:W-:Y:S01]  /*db40*/  F2FP.BF16.F32.PACK_AB R55, R128, R129 ;  /* 0x000000818037723e */ /* 0x008fe200000010ff */
[----:B------:R-:W-:Y:S01]  /*db50*/  MUFU.EX2 R132, R132 ;  /* 0x0000008400847308 */ /* 0x000fe20000000800 */
[----:B------:R-:W-:Y:S01]  /*db60*/  FADD.FTZ R3, R122, R3 ;  /* 0x000000037a037221 */ /* 0x000fe20000010000 */
[----:B------:R-:W-:Y:S01]  /*db70*/  FADD.FTZ R129, R129, R126 ;  /* 0x0000007e81817221 */ /* 0x000fe20000010000 */
[----:B------:R-:W-:Y:S02]  /*db80*/  @P0 IADD3 R121, PT, PT, R85, -0x3, RZ ;  /* 0xfffffffd55790810 */ /* 0x000fe40007ffe0ff */
[----:B------:R-:W-:Y:S01]  /*db90*/  FADD.FTZ R120, R120, R3 ;  /* 0x0000000378787221 */ /* 0x000fe20000010000 */
[----:B-----5:R-:W-:Y:S01]  /*dba0*/  HMMA.16816.F32.BF16 R8, R52, R60, R8 ;  /* 0x0000003c3408723c */ /* 0x020fe20000041808 */
[----:B------:R-:W-:Y:S01]  /*dbb0*/  FADD.FTZ R129, R128, R129 ;  /* 0x0000008180817221 */ /* 0x000fe20000010000 */
[----:B------:R-:W-:Y:S01]  /*dbc0*/  MUFU.EX2 R141, R141 ;  /* 0x0000008d008d7308 */ /* 0x000fe20000000800 */
[----:B------:R-:W-:-:S02]  /*dbd0*/  MOV R3, R0 ;  /* 0x0000000000037202 */ /* 0x000fc40000000f00 */
[----:B------:R-:W-:-:S03]  /*dbe0*/  @P0 MOV R3, R0 ;  /* 0x0000000000030202 */ /* 0x000fc60000000f00 */
[C---:B------:R-:W-:Y:S01]  /*dbf0*/  HMMA.16816.F32.BF16 R12, R52.reuse, R62, R12 ;  /* 0x0000003e340c723c */ /* 0x040fe2000004180c */
[----:B------:R-:W1:Y:S01]  /*dc00*/  LDSM.16.MT88.4 R60, [R84+0x1400] ;  /* 0x00140000543c783b */ /* 0x000e620000004200 */
[----:B------:R-:W-:Y:S06]  /*dc10*/  MUFU.EX2 R136, R136 ;  /* 0x0000008800887308 */ /* 0x000fec0000000800 */
[C---:B------:R-:W-:Y:S02]  /*dc20*/  HMMA.16816.F32.BF16 R16, R52.reuse, R56, R16 ;  /* 0x000000383410723c */ /* 0x040fe40000041810 */
        /* <DEDUP_REMOVED lines=14> */
[----:B--2---:R-:W-:Y:S02]  /*dd10*/  HMMA.16816.F32.BF16 R40, R52, R56, R40 ;  /* 0x000000383428723c */ /* 0x004fe40000041828 */
[----:B------:R-:W2:Y:S01]  /*dd20*/  MUFU.EX2 R119, R119 ;  /* 0x0000007700777308 */ /* 0x000ea20000000800 */
[----:B-1----:R-:W-:-:S05]  /*dd30*/  F2FP.BF16.F32.PACK_AB R72, R103, R138 ;  /* 0x0000008a6748723e */ /* 0x002fca00000010ff */
[----:B------:R-:W-:Y:S01]  /*dd40*/  HMMA.16816.F32.BF16 R44, R52, R58, R44 ;  /* 0x0000003a342c723c */ /* 0x000fe2000004182c */
[----:B------:R-:W1:Y:S01]  /*dd50*/  LDSM.16.MT88.4 R56, [R105+0x6800] ;  /* 0x006800006938783b */ /* 0x000e620000004200 */
[----:B------:R-:W-:Y:S08]  /*dd60*/  MUFU.EX2 R99, R99 ;  /* 0x0000006300637308 */ /* 0x000ff00000000800 */
[----:B------:R-:W4:Y:S01]  /*dd70*/  MUFU.EX2 R100, R100 ;  /* 0x0000006400647308 */ /* 0x000f220000000800 */
[----:B--2---:R-:W-:-:S07]  /*dd80*/  F2FP.BF16.F32.PACK_AB R74, R119, R102 ;  /* 0x00000066774a723e */ /* 0x004fce00000010ff */
[----:B------:R-:W-:Y:S01]  /*dd90*/  MUFU.EX2 R97, R97 ;  /* 0x0000006100617308 */ /* 0x000fe20000000800 */
[C---:B---3--:R-:W-:Y:S07]  /*dda0*/  HMMA.16816.F32.BF16 R48, R52.reuse, R60, R48 ;  /* 0x0000003c3430723c */ /* 0x048fee0000041830 */
[----:B------:R-:W2:Y:S01]  /*ddb0*/  MUFU.EX2 R96, R96 ;  /* 0x0000006000607308 */ /* 0x000ea20000000800 */
[----:B----4-:R-:W-:Y:S01]  /*ddc0*/  F2FP.BF16.F32.PACK_AB R73, R100, R99 ;  /* 0x000000636449723e */ /* 0x010fe200000010ff */
[----:B------:R-:W-:Y:S01]  /*ddd0*/  HMMA.16816.F32.BF16 R4, R52, R62, R4 ;  /* 0x0000003e3404723c */ /* 0x000fe20000041804 */
[----:B------:R-:W-:Y:S01]  /*dde0*/  F2FP.BF16.F32.PACK_AB R52, R130, R137 ;  /* 0x000000898234723e */ /* 0x000fe200000010ff */
[----:B------:R-:W3:Y:S01]  /*ddf0*/  LDSM.16.MT88.4 R60, [R84+0x1800] ;  /* 0x00180000543c783b */ /* 0x000ee20000004200 */
[----:B------:R-:W-:Y:S01]  /*de00*/  F2FP.BF16.F32.PACK_AB R53, R133, R136 ;  /* 0x000000888535723e */ /* 0x000fe200000010ff */
[----:B------:R-:W-:Y:S01]  /*de10*/  FADD.FTZ R137, R137, R120 ;  /* 0x0000007889897221 */ /* 0x000fe20000010000 */
[----:B------:R-:W-:Y:S01]  /*de20*/  F2FP.BF16.F32.PACK_AB R54, R141, R132 ;  /* 0x000000848d36723e */ /* 0x000fe200000010ff */
[----:B------:R-:W-:Y:S01]  /*de30*/  FADD.FTZ R136, R136, R129 ;  /* 0x0000008188887221 */ /* 0x000fe20000010000 */
[----:B------:R-:W-:Y:S01]  /*de40*/  F2FP.BF16.F32.PACK_AB R55, R131, R134 ;  /* 0x000000868337723e */ /* 0x000fe200000010ff */
[----:B------:R-:W-:Y:S01]  /*de50*/  FADD.FTZ R137, R130, R137 ;  /* 0x0000008982897221 */ /* 0x000fe20000010000 */
[----:B--2---:R-:W-:Y:S01]  /*de60*/  F2FP.BF16.F32.PACK_AB R75, R96, R97 ;  /* 0x00000061604b723e */ /* 0x004fe200000010ff */
[----:B------:R-:W-:-:S02]  /*de70*/  FADD.FTZ R133, R133, R136 ;  /* 0x0000008885857221 */ /* 0x000fc40000010000 */
[----:B------:R-:W-:Y:S02]  /*de80*/  FADD.FTZ R132, R132, R137 ;  /* 0x0000008984847221 */ /* 0x000fe40000010000 */
        /* <DEDUP_REMOVED lines=16> */
[C---:B---3--:R-:W-:Y:S08]  /*df90*/  HMMA.16816.F32.BF16 R32, R52.reuse, R60, R32 ;  /* 0x0000003c3420723c */ /* 0x048ff00000041820 */
[C---:B------:R-:W-:Y:S01]  /*dfa0*/  HMMA.16816.F32.BF16 R60, R52.reuse, R62, R36 ;  /* 0x0000003e343c723c */ /* 0x040fe20000041824 */
[----:B------:R-:W2:Y:S07]  /*dfb0*/  LDSM.16.MT88.4 R36, [R105+0x6c00] ;  /* 0x006c00006924783b */ /* 0x000eae0000004200 */
[C---:B------:R-:W-:Y:S08]  /*dfc0*/  HMMA.16816.F32.BF16 R64, R52.reuse, R68, R40 ;  /* 0x000000443440723c */ /* 0x040ff00000041828 */
[C---:B-1----:R-:W-:Y:S08]  /*dfd0*/  HMMA.16816.F32.BF16 R24, R52.reuse, R56, R24 ;  /* 0x000000383418723c */ /* 0x042ff00000041818 */
[C---:B------:R-:W-:Y:S01]  /*dfe0*/  HMMA.16816.F32.BF16 R28, R52.reuse, R58, R28 ;  /* 0x0000003a341c723c */ /* 0x040fe2000004181c */
[----:B------:R-:W1:Y:S07]  /*dff0*/  LDSM.16.MT88.4 R56, [R84+0x2800] ;  /* 0x002800005438783b */ /* 0x000e6e0000004200 */
[----:B------:R-:W-:Y:S01]  /*e000*/  HMMA.16816.F32.BF16 R68, R52, R70, R44 ;  /* 0x000000463444723c */ /* 0x000fe2000004182c */
[----:B------:R-:W3:Y:S07]  /*e010*/  LDSM.16.MT88.4 R44, [R84+0xc00] ;  /* 0x000c0000542c783b */ /* 0x000eee0000004200 */
[C---:B--2---:R-:W-:Y:S01]  /*e020*/  HMMA.16816.F32.BF16 R80, R72.reuse, R36, R8 ;  /* 0x000000244850723c */ /* 0x044fe20000041808 */
[----:B------:R-:W-:Y:S07]  /*e030*/  LDSM.16.MT88.4 R8, [R105+0x8c00] ;  /* 0x008c00006908783b */ /* 0x000fee0000004200 */
[----:B------:R-:W-:Y:S01]  /*e040*/  HMMA.16816.F32.BF16 R36, R72, R38, R12 ;  /* 0x000000264824723c */ /* 0x000fe2000004180c */
[----:B------:R-:W2:Y:S07]  /*e050*/  LDSM.16.MT88.4 R12, [R84+0x1c00] ;  /* 0x001c0000540c783b */ /* 0x000eae0000004200 */
[C---:B-1----:R-:W-:Y:S08]  /*e060*/  HMMA.16816.F32.BF16 R76, R52.reuse, R56, R48 ;  /* 0x00000038344c723c */ /* 0x042ff00000041830 */
[----:B------:R-:W-:Y:S01]  /*e070*/  HMMA.16816.F32.BF16 R4, R52, R58, R4 ;  /* 0x0000003a3404723c */ /* 0x000fe20000041804 */
[----:B------:R-:W1:Y:S07]  /*e080*/  LDSM.16.MT88.4 R52, [R105+0x7c00] ;  /* 0x007c00006934783b */ /* 0x000e6e0000004200 */
[C---:B---3--:R-:W-:Y:S01]  /*e090*/  HMMA.16816.F32.BF16 R40, R72.reuse, R44, R16 ;  /* 0x0000002c4828723c */ /* 0x048fe20000041810 */
[----:B------:R3:W4:Y:S07]  /*e0a0*/  LDSM.16.MT88.4 R16, [R84+0x2c00] ;  /* 0x002c00005410783b */ /* 0x00072e0000004200 */
[C---:B------:R-:W-:Y:S08]  /*e0b0*/  HMMA.16816.F32.BF16 R44, R72.reuse, R46, R20 ;  /* 0x0000002e482c723c */ /* 0x040ff00000041814 */
[C---:B--2---:R-:W-:Y:S08]  /*e0c0*/  HMMA.16816.F32.BF16 R56, R72.reuse, R12, R32 ;  /* 0x0000000c4838723c */ /* 0x044ff00000041820 */
[----:B------:R-:W-:Y:S01]  /*e0d0*/  HMMA.16816.F32.BF16 R60, R72, R14, R60 ;  /* 0x0000000e483c723c */ /* 0x000fe2000004183c */
[----:B---3--:R-:W-:-:S02]  /*e0e0*/  MOV R84, R2 ;  /* 0x0000000200547202 */ /* 0x008fc40000000f00 */
[----:B------:R-:W-:-:S05]  /*e0f0*/  @P0 MOV R84, R2 ;  /* 0x0000000200540202 */ /* 0x000fca0000000f00 */
        /* <DEDUP_REMOVED lines=8> */
.L_x_5061:
[----:B------:R-:W-:-:S07]  /*e180*/  IADD3 R121, PT, PT, R89, -0x1, RZ ;  /* 0xffffffff59797810 */ /* 0x000fce0007ffe0ff */
.L_x_5067:
        /* <DEDUP_REMOVED lines=18> */
.L_x_5072:
[----:B------:R-:W-:Y:S01]  /*e2b0*/  @!P1 IADD3 R11, P0, PT, RZ, -R120, RZ ;  /* 0x80000078ff0b9210 */ /* 0x000fe20007f1e0ff */
[----:B------:R-:W1:Y:S01]  /*e2c0*/  S2R R2, SR_TID.X ;  /* 0x0000000000027919 */ /* 0x000e620000002100 */
[----:B------:R-:W5:Y:S01]  /*e2d0*/  @!P1 LDC R6, c[0x0][0x3c0] ;  /* 0x0000f000ff069b82 */ /* 0x000f620000000800 */
[----:B------:R-:W-:Y:S07]  /*e2e0*/  DEPBAR.LE SB0, 0x0 ;  /* 0x000080000000791a */ /* 0x000fee0000000000 */
[----:B------:R-:W2:Y:S08]  /*e2f0*/  LDC R8, c[0x0][0x3c4] ;  /* 0x0000f100ff087b82 */ /* 0x000eb00000000800 */
[----:B------:R-:W-:Y:S01]  /*e300*/  BAR.SYNC.DEFER_BLOCKING 0x0 ;  /* 0x0000000000007b1d */ /* 0x000fe20000010000 */
[----:B------:R-:W-:Y:S02]  /*e310*/  IMAD.MOV.U32 R9, RZ, RZ, R114 ;  /* 0x000000ffff097224 */ /* 0x000fe400078e0072 */
[----:B------:R-:W-:Y:S01]  /*e320*/  IMAD.MOV.U32 R10, RZ, RZ, R115 ;  /* 0x000000ffff0a7224 */ /* 0x000fe200078e0073 */
[----:B-1----:R-:W-:Y:S01]  /*e330*/  LOP3.LUT R110, R2, 0x18, RZ, 0xc0, !PT ;  /* 0x00000018026e7812 */ /* 0x002fe200078ec0ff */
[----:B-----5:R-:W-:Y:S02]  /*e340*/  @!P1 IMAD.SHL.U32 R12, R6, 0x40, RZ ;  /* 0x00000040060c9824 */ /* 0x020fe400078e00ff */
[C---:B------:R-:W-:Y:S02]  /*e350*/  IMAD.SHL.U32 R104, R2.reuse, 0x4, RZ ;  /* 0x0000000402687824 */ /* 0x040fe400078e00ff */
[----:B------:R-:W-:Y:S02]  /*e360*/  @!P1 IMAD.X R12, RZ, RZ, ~R12, P0 ;  /* 0x000000ffff0c9224 */ /* 0x000fe400000e0e0c */
[----:B------:R-:W-:Y:S01]  /*e370*/  IMAD.SHL.U32 R107, R2, 0x10, RZ ;  /* 0x00000010026b7824 */ /* 0x000fe200078e00ff */
[----:B------:R-:W-:Y:S01]  /*e380*/  LOP3.LUT R3, R104, 0x18, RZ, 0xc0, !PT ;  /* 0x0000001868037812 */ /* 0x000fe200078ec0ff */
[C---:B------:R-:W-:Y:S01]  /*e390*/  IMAD.SHL.U32 R7, R2.reuse, 0x8, RZ ;  /* 0x0000000802077824 */ /* 0x040fe200078e00ff */
[----:B------:R-:W-:Y:S01]  /*e3a0*/  @!P1 SHF.R.S64 R11, R11, 0x1f, R12 ;  /* 0x0000001f0b0b9819 */ /* 0x000fe2000000100c */
[----:B------:R-:W-:Y:S01]  /*e3b0*/  IMAD.SHL.U32 R4, R2, 0x20, RZ ;  /* 0x0000002002047824 */ /* 0x000fe200078e00ff */
[----:B------:R-:W-:Y:S02]  /*e3c0*/  LOP3.LUT R5, R107, 0x100, RZ, 0xc0, !PT ;  /* 0x000001006b057812 */ /* 0x000fe400078ec0ff */
[--C-:B------:R-:W-:Y:S02]  /*e3d0*/  LOP3.LUT R87, R110, 0xd8, R7.reuse, 0x78, !PT ;  /* 0x000000d86e577812 */ /* 0x100fe400078e7807 */
[----:B------:R-:W-:Y:S02]  /*e3e0*/  @!P1 IADD3 R114, P0, PT, R114, R11, RZ ;  /* 0x0000000b72729210 */ /* 0x000fe40007f1e0ff */
[--C-:B------:R-:W-:Y:S02]  /*e3f0*/  LOP3.LUT R3, R3, 0xc0, R4.reuse, 0xf8, !PT ;  /* 0x000000c003037812 */ /* 0x100fe400078ef804 */
[----:B------:R-:W-:Y:S02]  /*e400*/  LOP3.LUT R5, R5, 0x20, R4, 0xf8, !PT ;  /* 0x0000002005057812 */ /* 0x000fe400078ef804 */
[----:B------:R-:W-:Y:S02]  /*e410*/  LOP3.LUT R87, R87, 0x1f20, R7, 0xf8, !PT ;  /* 0x00001f2057577812 */ /* 0x000fe400078ef807 */
[----:B------:R-:W-:Y:S02]  /*e420*/  @!P1 LEA.HI.X.SX32 R115, R12, R115, 0x1, P0 ;  /* 0x000000730c739211 */ /* 0x000fe400000f0eff */
[----:B------:R-:W-:Y:S01]  /*e430*/  LOP3.LUT R4, R3, 0x8, R2, 0x78, !PT ;  /* 0x0000000803047812 */ /* 0x000fe200078e7802 */
[----:B--2---:R-:W-:Y:S06]  /*e440*/  @!P1 BRA `(.L_x_5069) ;  /* 0x0000000000f49947 */ /* 0x004fec0003800000 */
        /* <DEDUP_REMOVED lines=21> */
[----:B------:R-:W-:Y:S02]  /*e5a0*/  LOP3.LUT R13, RZ, R3, RZ, 0x33, !PT ;  /* 0x00000003ff0d7212 */ /* 0x000fe400078e33ff */
        /* <DEDUP_REMOVED lines=10> */
[----:B------:R-:W-:Y:S02]  /*e650*/  ISETP.GE.AND P3, PT, R6, RZ, PT ;  /* 0x000000ff0600720c */ /* 0x000fe40003f66270 */
[----:B------:R-:W1:Y:S03]  /*e660*/  LDC.64 R6, c[0x0][0x3c0] ;  /* 0x0000f000ff067b82 */ /* 0x000e660000000a00 */
        /* <DEDUP_REMOVED lines=12> */
[----:B------:R-:W2:Y:S02]  /*e730*/  LDG.E R12, desc[UR6][R20.64] ;  /* 0x00000006140c7981 */ /* 0x000ea4000c1e1900 */
[-C--:B-1----:R-:W-:Y:S01]  /*e740*/  IMAD.WIDE.U32 R16, R3, R6.reuse, RZ ;  /* 0x0000000603107225 */ /* 0x082fe200078e00ff */
[----:B------:R-:W-:Y:S01]  /*e750*/  SHF.R.S32.HI R13, RZ, 0x1f, R3 ;  /* 0x0000001fff0d7819 */ /* 0x000fe20000011403 */
[----:B------:R-:W2:Y:S04]  /*e760*/  LDG.E R11, desc[UR6][R18.64] ;  /* 0x00000006120b7981 */ /* 0x000ea8000c1e1900 */
[----:B------:R-:W-:Y:S04]  /*e770*/  IMAD R14, R13, R6, RZ ;  /* 0x000000060d0e7224 */ /* 0x000fe800078e02ff */
        /* <DEDUP_REMOVED lines=10> */
.L_x_5069:
[----:B------:R-:W-:Y:S01]  /*e820*/  LEA R87, R87, UR5, 0x1 ;  /* 0x0000000557577c11 */ /* 0x000fe2000f8e08ff */
[----:B------:R-:W-:Y:S01]  /*e830*/  VIADD R121, R121, 0xffffffff ;  /* 0xffffffff79797836 */ /* 0x000fe20000000000 */
        /* <DEDUP_REMOVED lines=11> */
[----:B------:R-:W-:Y:S01]  /*e8f0*/  ISETP.GT.AND P2, PT, R121, R108, PT ;  /* 0x0000006c7900720c */ /* 0x000fe20003f44270 */
        /* <DEDUP_REMOVED lines=15> */
[----:B------:R-:W4:Y:S01]  /*e9f0*/  LDSM.16.M88.4 R100, [R2+0x3400] ;  /* 0x003400000264783b */ /* 0x000f220000000200 */
        /* <DEDUP_REMOVED lines=150> */
.L_x_5071:
        /* <DEDUP_REMOVED lines=12> */
.L_x_5070:
        /* <DEDUP_REMOVED lines=50> */
[--C-:B------:R-:W-:Y:S01]  /*f740*/  FFMA.FTZ R17, R17, UR4, -R102.reuse ;  /* 0x0000000411117c23 */ /* 0x100fe20008010866 */
        /* <DEDUP_REMOVED lines=71> */
[----:B------:R-:W-:Y:S01]  /*fbc0*/  ISETP.GT.AND P0, PT, R121, R108, PT ;  /* 0x0000006c7900720c */ /* 0x000fe20003f04270 */
        /* <DEDUP_REMOVED lines=41> */
[----:B---3--:R-:W-:Y:S01]  /*fe60*/  F2FP.BF16.F32.PACK_AB R16, R88, R103 ;  /* 0x000000675810723e */ /* 0x008fe200000010ff */
[----:B------:R-:W-:Y:S01]  /*fe70*/  FADD.FTZ R103, R103, R0 ;  /* 0x0000000067677221 */ /* 0x000fe20000010000 */
[----:B------:R-:W-:Y:S05]  /*fe80*/  HMMA.16816.F32.BF16 R72, R80, R94, R72 ;  /* 0x0000005e5048723c */ /* 0x000fea0000041848 */
[----:B------:R1:W-:Y:S01]  /*fe90*/  MUFU.EX2 R94, R124 ;  /* 0x0000007c005e7308 */ /* 0x0003e20000000800 */
[----:B------:R-:W2:Y:S01]  /*fea0*/  LDSM.16.MT88.4 R80, [R6+0x400] ;  /* 0x000400000650783b */ /* 0x000ea20000004200 */
[--C-:B-----5:R-:W-:Y:S01]  /*feb0*/  FFMA.FTZ R126, R22, UR4, -R100.reuse ;  /* 0x00000004167e7c23 */ /* 0x120fe20008010864 */
        /* <DEDUP_REMOVED lines=8> */
[----:B------:R-:W3:Y:S01]  /*ff40*/  MUFU.EX2 R124, R124 ;  /* 0x0000007c007c7308 */ /* 0x000ee20000000800 */
[----:B-----5:R-:W-:Y:S01]  /*ff50*/  F2FP.BF16.F32.PACK_AB R17, R90, R89 ;  /* 0x000000595a11723e */ /* 0x020fe200000010ff */
[----:B------:R-:W-:Y:S01]  /*ff60*/  FADD.FTZ R89, R89, R96 ;  /* 0x0000006059597221 */ /* 0x000fe20000010000 */
[C---:B----4-:R-:W-:Y:S01]  /*ff70*/  F2FP.BF16.F32.PACK_AB R18, R92.reuse, R91 ;  /* 0x0000005b5c12723e */ /* 0x050fe200000010ff */
[----:B------:R-:W-:Y:S02]  /*ff80*/  FADD.FTZ R7, R92, R7 ;  /* 0x000000075c077221 */ /* 0x000fe40000010000 */
[----:B------:R-:W-:Y:S04]  /*ff90*/  FADD.FTZ R90, R90, R89 ;  /* 0x000000595a5a7221 */ /* 0x000fe80000010000 */
[----:B------:R-:W-:Y:S01]  /*ffa0*/  MUFU.EX2 R126, R126 ;  /* 0x0000007e007e7308 */ /* 0x000fe20000000800 */
        /* <DEDUP_REMOVED lines=91> */
.L_x_5068:
[----:B------:R-:W1:Y:S01]  /*10560*/  SHFL.BFLY PT, R8, R125, 0x2, 0x1f ;  /* 0x0c401f007d087f89 */ /* 0x000e6200000e0000 */
[----:B------:R-:W2:Y:S01]  /*10570*/  S2UR UR4, SR_CTAID.Y ;  /* 0x00000000000479c3 */ /* 0x000ea20000002600 */
[----:B------:R-:W-:Y:S01]  /*10580*/  IADD3 R18, PT, PT, -R111, RZ, RZ ;  /* 0x000000ff6f127210 */ /* 0x000fe20007ffe1ff */
[----:B------:R-:W-:Y:S01]  /*10590*/  BSSY.RECONVERGENT B0, `(.L_x_5073) ;  /* 0x0000092000007945 */ /* 0x000fe20003800200 */
[----:B------:R-:W3:Y:S01]  /*105a0*/  SHFL.BFLY PT, R2, R123, 0x2, 0x1f ;  /* 0x0c401f007b027f89 */ /* 0x000ee200000e0000 */
[----:B------:R-:W4:Y:S04]  /*105b0*/  S2R R0, SR_TID.X ;  /* 0x0000000000007919 */ /* 0x000f280000002100 */
[----:B------:R-:W2:Y:S08]  /*105c0*/  LDC.64 R14, c[0x0][0x430] ;  /* 0x00010c00ff0e7b82 */ /* 0x000eb00000000a00 */
[----:B------:R-:W5:Y:S01]  /*105d0*/  S2UR UR8, SR_CTAID.Z ;  /* 0x00000000000879c3 */ /* 0x000f620000002700 */
[----:B-1----:R-:W-:-:S07]  /*105e0*/  FADD.FTZ R8, R8, R125 ;  /* 0x0000007d08087221 */ /* 0x002fce0000010000 */
[----:B------:R-:W5:Y:S01]  /*105f0*/  LDC R17, c[0x0][0x3e0] ;  /* 0x0000f800ff117b82 */ /* 0x000f620000000800 */
[----:B---3--:R-:W-:Y:S01]  /*10600*/  FADD.FTZ R11, R2, R123 ;  /* 0x0000007b020b7221 */ /* 0x008fe20000010000 */
[----:B------:R-:W1:Y:S04]  /*10610*/  SHFL.BFLY PT, R5, R8, 0x1, 0x1f ;  /* 0x0c201f0008057f89 */ /* 0x000e6800000e0000 */
[----:B------:R-:W3:Y:S01]  /*10620*/  SHFL.BFLY PT, R2, R11, 0x1, 0x1f ;  /* 0x0c201f000b027f89 */ /* 0x000ee200000e0000 */
[----:B--2---:R-:W-:Y:S01]  /*10630*/  IMAD R14, R14, UR4, R111 ;  /* 0x000000040e0e7c24 */ /* 0x004fe2000f8e026f */
[----:B------:R-:W2:Y:S01]  /*10640*/  LDCU UR4, c[0x0][0x44c] ;  /* 0x00008980ff0477ac */ /* 0x000ea20008000800 */
[----:B----4-:R-:W-:Y:S02]  /*10650*/  SHF.L.U32 R6, R0, 0x1, RZ ;  /* 0x0000000100067819 */ /* 0x010fe400000006ff */
[----:B------:R-:W-:-:S02]  /*10660*/  SHF.R.U32.HI R16, RZ, 0x1, R0 ;  /* 0x00000001ff107819 */ /* 0x000fc40000011600 */
[----:B------:R-:W-:Y:S01]  /*10670*/  LOP3.LUT R6, R6, 0x6, RZ, 0xc0, !PT ;  /* 0x0000000606067812 */ /* 0x000fe200078ec0ff */
[----:B------:R-:W-:Y:S01]  /*10680*/  BAR.SYNC.DEFER_BLOCKING 0x0 ;  /* 0x0000000000007b1d */ /* 0x000fe20000010000 */
[----:B------:R-:W-:Y:S02]  /*10690*/  LOP3.LUT P2, RZ, R0, 0x3, RZ, 0xc0, !PT ;  /* 0x0000000300ff7812 */ /* 0x000fe4000784c0ff */
[----:B------:R-:W-:Y:S01]  /*106a0*/  LOP3.LUT R6, R6, 0x3e00, R107, 0xf8, !PT ;  /* 0x00003e0006067812 */ /* 0x000fe200078ef86b */
[----:B-----5:R-:W-:Y:S02]  /*106b0*/  IMAD R18, R17, R18, UR8 ;  /* 0x0000000811127e24 */ /* 0x020fe4000f8e0212 */
[----:B-1----:R-:W-:Y:S01]  /*106c0*/  FADD.FTZ R12, R8, R5 ;  /* 0x00000005080c7221 */ /* 0x002fe20000010000 */
[----:B------:R-:W-:Y:S01]  /*106d0*/  SHF.L.U32 R5, R0, 0x3, RZ ;  /* 0x0000000300057819 */ /* 0x000fe200000006ff */
[----:B------:R-:W-:Y:S01]  /*106e0*/  IMAD R18, R14, R17, R18 ;  /* 0x000000110e127224 */ /* 0x000fe200078e0212 */
[----:B------:R-:W-:Y:S01]  /*106f0*/  SHF.R.U32.HI R17, RZ, 0x2, R0 ;  /* 0x00000002ff117819 */ /* 0x000fe20000011600 */
[----:B------:R-:W1:Y:S01]  /*10700*/  MUFU.RCP R7, R12 ;  /* 0x0000000c00077308 */ /* 0x000e620000001000 */
[----:B---3--:R-:W-:Y:S01]  /*10710*/  FADD.FTZ R2, R11, R2 ;  /* 0x000000020b027221 */ /* 0x008fe20000010000 */
[----:B------:R-:W-:-:S02]  /*10720*/  FSETP.NE.FTZ.AND P1, PT, R12, RZ, PT ;  /* 0x000000ff0c00720b */ /* 0x000fc40003f35000 */
[--C-:B------:R-:W-:Y:S02]  /*10730*/  LOP3.LUT R9, R110, 0xc0, R5.reuse, 0xf8, !PT ;  /* 0x000000c06e097812 */ /* 0x100fe400078ef805 */
[----:B------:R-:W-:Y:S02]  /*10740*/  LOP3.LUT R6, R6, 0x20, R5, 0xf8, !PT ;  /* 0x0000002006067812 */ /* 0x000fe400078ef805 */
[----:B------:R-:W3:Y:S01]  /*10750*/  MUFU.RCP R4, R2 ;  /* 0x0000000200047308 */ /* 0x000ee20000001000 */
[----:B------:R-:W-:Y:S02]  /*10760*/  FSETP.NE.FTZ.AND P0, PT, R2, RZ, PT ;  /* 0x000000ff0200720b */ /* 0x000fe40003f15000 */
[----:B------:R-:W-:Y:S02]  /*10770*/  LOP3.LUT R6, R6, R9, RZ, 0xfc, !PT ;  /* 0x0000000906067212 */ /* 0x000fe400078efcff */
[----:B------:R-:W-:Y:S02]  /*10780*/  MOV R14, 0xff800000 ;  /* 0xff800000000e7802 */ /* 0x000fe40000000f00 */
[----:B------:R-:W-:Y:S01]  /*10790*/  LEA R6, R6, UR5, 0x2 ;  /* 0x0000000506067c11 */ /* 0x000fe2000f8e10ff */
[----:B------:R-:W4:Y:S01]  /*107a0*/  @P1 LDC R19, c[0x0][0x458] ;  /* 0x00011600ff131b82 */ /* 0x000f220000000800 */
[----:B-1----:R-:W-:Y:S01]  /*107b0*/  FSEL R7, R7, 1, P1 ;  /* 0x3f80000007077808 */ /* 0x002fe20000800000 */
[----:B------:R-:W1:Y:S04]  /*107c0*/  @P1 MUFU.LG2 R12, R12 ;  /* 0x0000000c000c1308 */ /* 0x000e680000000c00 */
        /* <DEDUP_REMOVED lines=53> */
[----:B------:R-:W3:Y:S01]  /*10b20*/  @P0 LDC R20, c[0x0][0x458] ;  /* 0x00011600ff140b82 */ /* 0x000ee20000000800 */
[-C--:B------:R-:W-:Y:S01]  /*10b30*/  IADD3 R7, PT, PT, R6, -R5.reuse, RZ ;  /* 0x8000000506077210 */ /* 0x080fe20007ffe0ff */
[----:B------:R-:W-:Y:S01]  /*10b40*/  STS.64 [R6+0x400], R82 ;  /* 0x0004005206007388 */ /* 0x000fe20000000a00 */
[----:B------:R-:W-:Y:S01]  /*10b50*/  IADD3 R13, PT, PT, R4, -R5, RZ ;  /* 0x80000005040d7210 */ /* 0x000fe20007ffe0ff */
[----:B------:R-:W5:Y:S01]  /*10b60*/  @P0 MUFU.LG2 R2, R2 ;  /* 0x0000000200020308 */ /* 0x000f620000000c00 */
[----:B------:R-:W-:Y:S01]  /*10b70*/  LOP3.LUT R5, R104, 0xd8, RZ, 0xc0, !PT ;  /* 0x000000d868057812 */ /* 0x000fe200078ec0ff */
[----:B------:R-:W-:Y:S01]  /*10b80*/  STS.64 [R4+0x20], R36 ;  /* 0x0000202404007388 */ /* 0x000fe20000000a00 */
[----:B-1----:R-:W-:-:S02]  /*10b90*/  @P1 FMUL.FTZ R21, R12, 0.69314718246459960938 ;  /* 0x3f3172180c151820 */ /* 0x002fc40000410000 */
[----:B------:R-:W-:Y:S01]  /*10ba0*/  LOP3.LUT R5, R5, 0x18, R16, 0x78, !PT ;  /* 0x0000001805057812 */ /* 0x000fe200078e7810 */
[----:B------:R-:W-:Y:S01]  /*10bb0*/  STS.64 [R4+0x420], R38 ;  /* 0x0004202604007388 */ /* 0x000fe20000000a00 */
[----:B------:R-:W-:Y:S01]  /*10bc0*/  LOP3.LUT R16, R16, 0x30, RZ, 0xc0, !PT ;  /* 0x0000003010107812 */ /* 0x000fe200078ec0ff */
[----:B----4-:R-:W-:Y:S01]  /*10bd0*/  @P1 FFMA.FTZ R14, R84, R19, R21 ;  /* 0x00000013540e1223 */ /* 0x010fe20000010015 */
[----:B------:R-:W-:Y:S01]  /*10be0*/  LOP3.LUT R5, R5, 0xf24, R104, 0xf8, !PT ;  /* 0x00000f2405057812 */ /* 0x000fe200078ef868 */
[----:B------:R-:W-:Y:S01]  /*10bf0*/  STS.64 [R7+0x40], R40 ;  /* 0x0000402807007388 */ /* 0x000fe20000000a00 */
[----:B------:R-:W-:-:S03]  /*10c00*/  LOP3.LUT R16, R16, 0x7, R17, 0xf8, !PT ;  /* 0x0000000710107812 */ /* 0x000fc600078ef811 */
[----:B------:R-:W-:Y:S01]  /*10c10*/  STS.64 [R7+0x440], R42 ;  /* 0x0004402a07007388 */ /* 0x000fe20000000a00 */
[----:B-----5:R-:W-:-:S03]  /*10c20*/  @P0 FMUL.FTZ R2, R2, 0.69314718246459960938 ;  /* 0x3f31721802020820 */ /* 0x020fc60000410000 */
        /* <DEDUP_REMOVED lines=11> */
[----:B-1----:R-:W-:-:S03]  /*10ce0*/  LEA R52, R5, UR5, 0x2 ;  /* 0x0000000505347c11 */ /* 0x002fc6000f8e10ff */
[----:B------:R-:W-:Y:S01]  /*10cf0*/  STS.64 [R6+0x4400], R66 ;  /* 0x0044004206007388 */ /* 0x000fe20000000a00 */
[----:B------:R-:W1:Y:S03]  /*10d00*/  S2UR UR5, SR_CTAID.X ;  /* 0x00000000000579c3 */ /* 0x000e660000002500 */
[----:B------:R-:W-:Y:S04]  /*10d10*/  STS.64 [R4+0x4020], R68 ;  /* 0x0040204404007388 */ /* 0x000fe80000000a00 */
[----:B------:R-:W-:Y:S04]  /*10d20*/  STS.64 [R4+0x4420], R70 ;  /* 0x0044204604007388 */ /* 0x000fe80000000a00 */
[----:B------:R-:W-:Y:S04]  /*10d30*/  STS.64 [R7+0x4040], R76 ;  /* 0x0040404c07007388 */ /* 0x000fe80000000a00 */
[----:B------:R-:W-:Y:S04]  /*10d40*/  STS.64 [R7+0x4440], R78 ;  /* 0x0044404e07007388 */ /* 0x000fe80000000a00 */
[----:B------:R-:W-:Y:S04]  /*10d50*/  STS.64 [R13+0x4060], R72 ;  /* 0x004060480d007388 */ /* 0x000fe80000000a00 */
[----:B------:R4:W-:Y:S01]  /*10d60*/  STS.64 [R13+0x4460], R74 ;  /* 0x0044604a0d007388 */ /* 0x0009e20000000a00 */
[----:B-1----:R-:W-:Y:S01]  /*10d70*/  USHF.L.U32 UR8, UR5, 0x6, URZ ;  /* 0x0000000605087899 */ /* 0x002fe200080006ff */
[----:B------:R-:W-:Y:S05]  /*10d80*/  BAR.SYNC.DEFER_BLOCKING 0x0 ;  /* 0x0000000000007b1d */ /* 0x000fea0000010000 */
[----:B------:R-:W-:Y:S01]  /*10d90*/  IMAD R15, R18, R15, UR8 ;  /* 0x00000008120f7e24 */ /* 0x000fe2000f8e020f */
[----:B----4-:R-:W-:Y:S01]  /*10da0*/  MOV R13, 0xff800000 ;  /* 0xff800000000d7802 */ /* 0x010fe20000000f00 */
[----:B------:R1:W4:Y:S01]  /*10db0*/  LDS.128 R8, [R52] ;  /* 0x0000000034087984 */ /* 0x0003220000000c00 */
[----:B---3--:R-:W-:Y:S01]  /*10dc0*/  @P0 FFMA.FTZ R13, R3, R20, R2 ;  /* 0x00000014030d0223 */ /* 0x008fe20000010002 */
[----:B--2---:R-:W-:-:S02]  /*10dd0*/  IMAD R2, R15, UR4, RZ ;  /* 0x000000040f027c24 */ /* 0x004fc4000f8e02ff */
[----:B------:R1:W2:Y:S01]  /*10de0*/  LDS.128 R4, [R52+0x800] ;  /* 0x0008000034047984 */ /* 0x0002a20000000c00 */
[----:B------:R-:W-:Y:S05]  /*10df0*/  @P2 BRA `(.L_x_5074) ;  /* 0x00000000002c2947 */ /* 0x000fea0003800000 */
[----:B------:R-:W3:Y:S01]  /*10e00*/  LDCU.64 UR4, c[0x0][0x428] ;  /* 0x00008500ff0477ac */ /* 0x000ee20008000a00 */
[----:B------:R-:W-:Y:S01]  /*10e10*/  VIADD R3, R109, -UR8 ;  /* 0x800000086d037c36 */ /* 0x000fe20008000000 */
[----:B------:R-:W-:Y:S01]  /*10e20*/  IADD3 R12, P0, PT, R15, R16, RZ ;  /* 0x000000100f0c7210 */ /* 0x000fe20007f1e0ff */
[----:B------:R-:W-:-:S03]  /*10e30*/  VIADD R18, R16, 0x8 ;  /* 0x0000000810127836 */ /* 0x000fc60000000000 */
[-C--:B------:R-:W-:Y:S02]  /*10e40*/  ISETP.GE.AND P2, PT, R16, R3.reuse, PT ;  /* 0x000000031000720c */ /* 0x080fe40003f46270 */
[----:B------:R-:W-:Y:S02]  /*10e50*/  ISETP.GE.AND P1, PT, R18, R3, PT ;  /* 0x000000031200720c */ /* 0x000fe40003f26270 */
[----:B------:R-:W-:Y:S02]  /*10e60*/  LEA.HI.X.SX32 R15, R15, RZ, 0x1, P0 ;  /* 0x000000ff0f0f7211 */ /* 0x000fe400000f0eff */
[----:B---3--:R-:W-:-:S04]  /*10e70*/  LEA R16, P0, R12, UR4, 0x2 ;  /* 0x000000040c107c11 */ /* 0x008fc8000f8010ff */
[----:B------:R-:W-:-:S05]  /*10e80*/  LEA.HI.X R17, R12, UR5, R15, 0x2, P0 ;  /* 0x000000050c117c11 */ /* 0x000fca00080f140f */
[----:B------:R3:W-:Y:S04]  /*10e90*/  @!P2 STG.E desc[UR6][R16.64], R14 ;  /* 0x0000000e1000a986 */ /* 0x0007e8000c101906 */
[----:B------:R3:W-:Y:S02]  /*10ea0*/  @!P1 STG.E desc[UR6][R16.64+0x20], R13 ;  /* 0x0000200d10009986 */ /* 0x0007e4000c101906 */
.L_x_5074:
[----:B------:R-:W-:Y:S05]  /*10eb0*/  BSYNC.RECONVERGENT B0 ;  /* 0x0000000000007941 */ /* 0x000fea0003800200 */
.L_x_5073:
[----:B------:R-:W5:Y:S01]  /*10ec0*/  LDS.128 R36, [R52+0x1000] ;  /* 0x0010000034247984 */ /* 0x000f620000000c00 */
[----:B------:R-:W1:Y:S01]  /*10ed0*/  LDCU.64 UR4, c[0x0][0x3f8] ;  /* 0x00007f00ff0477ac */ /* 0x000e620008000a00 */
[----:B------:R-:W-:Y:S01]  /*10ee0*/  LOP3.LUT R3, R104, 0x1c, RZ, 0xc0, !PT ;  /* 0x0000001c68037812 */ /* 0x000fe200078ec0ff */
[----:B------:R-:W-:Y:S01]  /*10ef0*/  VIADD R109, R109, -UR8 ;  /* 0x800000086d6d7c36 */ /* 0x000fe20008000000 */
[----:B------:R-:W5:Y:S01]  /*10f00*/  LDS.128 R32, [R52+0x2000] ;  /* 0x0020000034207984 */ /* 0x000f620000000c00 */
[----:B------:R-:W-:-:S03]  /*10f10*/  SHF.R.U32.HI R0, RZ, 0x3, R0 ;  /* 0x00000003ff007819 */ /* 0x000fc60000011600 */
[----:B------:R-:W5:Y:S01]  /*10f20*/  LDS.128 R28, [R52+0x2800] ;  /* 0x00280000341c7984 */ /* 0x000f620000000c00 */
[C---:B------:R-:W-:Y:S01]  /*10f30*/  ISETP.GE.AND P3, PT, R0.reuse, R109, PT ;  /* 0x0000006d0000720c */ /* 0x040fe20003f66270 */
[C---:B------:R-:W-:Y:S02]  /*10f40*/  IMAD R3, R0.reuse, 0x60, R3 ;  /* 0x0000006000037824 */ /* 0x040fe400078e0203 */
[----:B------:R-:W5:Y:S01]  /*10f50*/  LDS.128 R24, [R52+0x3000] ;  /* 0x0030000034187984 */ /* 0x000f620000000c00 */
[----:B------:R-:W-:Y:S02]  /*10f60*/  VIADD R54, R0, 0x10 ;  /* 0x0000001000367836 */ /* 0x000fe40000000000 */
[----:B------:R-:W-:Y:S01]  /*10f70*/  IADD3 R3, P0, PT, R2, R3, RZ ;  /* 0x0000000302037210 */ /* 0x000fe20007f1e0ff */
[----:B------:R-:W5:Y:S01]  /*10f80*/  LDS.128 R20, [R52+0x4000] ;  /* 0x0040000034147984 */ /* 0x000f620000000c00 */
[----:B------:R-:W-:Y:S01]  /*10f90*/  VIADD R53, R0, 0x20 ;  /* 0x0000002000357836 */ /* 0x000fe20000000000 */
[----:B------:R-:W-:Y:S01]  /*10fa0*/  ISETP.GE.AND P2, PT, R54, R109, PT ;  /* 0x0000006d3600720c */ /* 0x000fe20003f46270 */
[----:B------:R-:W-:Y:S01]  /*10fb0*/  VIADD R0, R0, 0x30 ;  /* 0x0000003000007836 */ /* 0x000fe20000000000 */
[----:B---3--:R-:W3:Y:S01]  /*10fc0*/  LDS.128 R16, [R52+0x4800] ;  /* 0x0048000034107984 */ /* 0x008ee20000000c00 */
[----:B------:R-:W-:-:S02]  /*10fd0*/  LEA.HI.X.SX32 R2, R2, RZ, 0x1, P0 ;  /* 0x000000ff02027211 */ /* 0x000fc400000f0eff */
[----:B-1----:R-:W-:Y:S01]  /*10fe0*/  LEA R54, P0, R3, UR4, 0x2 ;  /* 0x0000000403367c11 */ /* 0x002fe2000f8010ff */
[----:B------:R-:W1:Y:S01]  /*10ff0*/  LDS.128 R12, [R52+0x5000] ;  /* 0x00500000340c7984 */ /* 0x000e620000000c00 */
[-C--:B------:R-:W-:Y:S02]  /*11000*/  ISETP.GE.AND P1, PT, R53, R109.reuse, PT ;  /* 0x0000006d3500720c */ /* 0x080fe40003f26270 */
[----:B------:R-:W-:Y:S01]  /*11010*/  LEA.HI.X R55, R3, UR5, R2, 0x2, P0 ;  /* 0x0000000503377c11 */ /* 0x000fe200080f1402 */
[----:B------:R1:W1:Y:S01]  /*11020*/  LDS.128 R48, [R52+0x1800] ;  /* 0x0018000034307984 */ /* 0x0002620000000c00 */
[----:B------:R-:W-:-:S03]  /*11030*/  ISETP.GE.AND P0, PT, R0, R109, PT ;  /* 0x0000006d0000720c */ /* 0x000fc60003f06270 */
[----:B------:R1:W1:Y:S04]  /*11040*/  LDS.128 R44, [R52+0x3800] ;  /* 0x00380000342c7984 */ /* 0x0002680000000c00 */
[----:B------:R1:W1:Y:S04]  /*11050*/  LDS.128 R40, [R52+0x5800] ;  /* 0x0058000034287984 */ /* 0x0002680000000c00 */
[----:B----4-:R4:W-:Y:S04]  /*11060*/  @!P3 STG.E.128 desc[UR6][R54.64], R8 ;  /* 0x000000083600b986 */ /* 0x0109e8000c101d06 */
[----:B--2---:R4:W-:Y:S04]  /*11070*/  @!P2 STG.E.128 desc[UR6][R54.64+0x1800], R4 ;  /* 0x001800043600a986 */ /* 0x0049e8000c101d06 */
[----:B-----5:R4:W-:Y:S04]  /*11080*/  @!P1 STG.E.128 desc[UR6][R54.64+0x3000], R36 ;  /* 0x0030002436009986 */ /* 0x0209e8000c101d06 */
[----:B------:R4:W-:Y:S04]  /*11090*/  @!P3 STG.E.128 desc[UR6][R54.64+0x80], R32 ;  /* 0x000080203600b986 */ /* 0x0009e8000c101d06 */
[----:B------:R4:W-:Y:S04]  /*110a0*/  @!P2 STG.E.128 desc[UR6][R54.64+0x1880], R28 ;  /* 0x0018801c3600a986 */ /* 0x0009e8000c101d06 */
[----:B------:R4:W-:Y:S04]  /*110b0*/  @!P1 STG.E.128 desc[UR6][R54.64+0x3080], R24 ;  /* 0x0030801836009986 */ /* 0x0009e8000c101d06 */
[----:B------:R4:W-:Y:S04]  /*110c0*/  @!P3 STG.E.128 desc[UR6][R54.64+0x100], R20 ;  /* 0x000100143600b986 */ /* 0x0009e8000c101d06 */
[----:B---3--:R4:W-:Y:S04]  /*110d0*/  @!P2 STG.E.128 desc[UR6][R54.64+0x1900], R16 ;  /* 0x001900103600a986 */ /* 0x0089e8000c101d06 */
[----:B-1----:R4:W-:Y:S01]  /*110e0*/  @!P1 STG.E.128 desc[UR6][R54.64+0x3100], R12 ;  /* 0x0031000c36009986 */ /* 0x0029e2000c101d06 */
[----:B------:R-:W-:Y:S05]  /*110f0*/  @P0 EXIT ;  /* 0x000000000000094d */ /* 0x000fea0003800000 */
[----:B------:R-:W-:Y:S04]  /*11100*/  STG.E.128 desc[UR6][R54.64+0x4800], R48 ;  /* 0x0048003036007986 */ /* 0x000fe8000c101d06 */
[----:B------:R-:W-:Y:S04]  /*11110*/  STG.E.128 desc[UR6][R54.64+0x4880], R44 ;  /* 0x0048802c36007986 */ /* 0x000fe8000c101d06 */
[----:B------:R-:W-:Y:S01]  /*11120*/  STG.E.128 desc[UR6][R54.64+0x4900], R40 ;  /* 0x0049002836007986 */ /* 0x000fe2000c101d06 */
[----:B------:R-:W-:Y:S05]  /*11130*/  EXIT ;  /* 0x000000000000794d */ /* 0x000fea0003800000 */
.L_x_5075:
        /* <DEDUP_REMOVED lines=12> */
.L_x_5542:


//--------------------- .text._ZN5flash24flash_fwd_splitkv_kernelI23Flash_fwd_kernel_traitsILi96ELi64ELi64ELi4ELb0ELb0EN7cutlass10bfloat16_tE19Flash_kernel_traitsILi96ELi64ELi64ELi4ES3_EELb1ELb0ELb0ELb0ELb1ELb1ELb1ELb1EEEvNS_16Flash_fwd_paramsE --------------------------
	.section	.text._ZN5flash24flash_fwd_splitkv_kernelI23Flash_fwd_kernel_traitsILi96ELi64ELi64ELi4ELb0ELb0EN7cutlass10bfloat16_tE19Flash_kernel_traitsILi96ELi64ELi64ELi4ES3_EELb1ELb0ELb0ELb0ELb1ELb1ELb1ELb1EEEvNS_16Flash_fwd_paramsE,"ax",@progbits
	.align	128
        .global         _ZN5flash24flash_fwd_splitkv_kernelI23Flash_fwd_kernel_traitsILi96ELi64ELi64ELi4ELb0ELb0EN7cutlass10bfloat16_tE19Flash_kernel_traitsILi96ELi64ELi64ELi4ES3_EELb1ELb0ELb0ELb0ELb1ELb1ELb1ELb1EEEvNS_16Flash_fwd_paramsE
        .type           _ZN5flash24flash_fwd_splitkv_kernelI23Flash_fwd_kernel_traitsILi96ELi64ELi64ELi4ELb0ELb0EN7cutlass10bfloat16_tE19Flash_kernel_traitsILi96ELi64ELi64ELi4ES3_EELb1ELb0ELb0ELb0ELb1ELb1ELb1ELb1EEEvNS_16Flash_fwd_paramsE,@function
        .size           _ZN5flash24flash_fwd_splitkv_kernelI23Flash_fwd_kernel_traitsILi96ELi64ELi64ELi4ELb0ELb0EN7cutlass10bfloat16_tE19Flash_kernel_traitsILi96ELi64ELi64ELi4ES3_EELb1ELb0ELb0ELb0ELb1ELb1ELb1ELb1EEEvNS_16Flash_fwd_paramsE,(.L_x_5543 - _ZN5flash24flash_fwd_splitkv_kernelI23Flash_fwd_kernel_traitsILi96ELi64ELi64ELi4ELb0ELb0EN7cutlass10bfloat16_tE19Flash_kernel_traitsILi96ELi64ELi64ELi4ES3_EELb1ELb0ELb0ELb0ELb1ELb1ELb1ELb1EEEvNS_16Flash_fwd_paramsE)
        .other          _ZN5flash24flash_fwd_splitkv_kernelI23Flash_fwd_kernel_traitsILi96ELi64ELi64ELi4ELb0ELb0EN7cutlass10bfloat16_tE19Flash_kernel_traitsILi96ELi64ELi64ELi4ES3_EELb1ELb0ELb0ELb0ELb1ELb1ELb1ELb1EEEvNS_16Flash_fwd_paramsE,@"STO_CUDA_ENTRY STV_DEFAULT"
_ZN5flash24flash_fwd_splitkv_kernelI23Flash_fwd_kernel_traitsILi96ELi64ELi64ELi4ELb0ELb0EN7cutlass10bfloat16_tE19Flash_kernel_traitsILi96ELi64ELi64ELi4ES3_EELb1ELb0ELb0ELb0ELb1ELb1ELb1ELb1EEEvNS_16Flash_fwd_paramsE:
.text._ZN5flash24flash_fwd_splitkv_kernelI23Flash_fwd_kernel_traitsILi96ELi64ELi64ELi4ELb0ELb0EN7cutlass10bfloat16_tE19Flash_kernel_traitsILi96ELi64ELi64ELi4ES3_EELb1ELb0ELb0ELb0ELb1ELb1ELb1ELb1EEEvNS_16Flash_fwd_paramsE:
        /* <DEDUP_REMOVED lines=70> */
.L_x_5076:
        /* <DEDUP_REMOVED lines=112> */
.L_x_5077:
        /* <DEDUP_REMOVED lines=9> */
.L_x_5078:
        /* <DEDUP_REMOVED lines=102> */
.L_x_5079:
        /* <DEDUP_REMOVED lines=15> */
.L_x_5081:
[----:B------:R-:W2:Y:S01]  /*1340*/  LDCU.64 UR12, c[0x0][0x3b8] ;  /* 0x00007700ff0c77ac */ /* 0x000ea20008000a00 */
[----:B-1----:R-:W-:-:S05]  /*1350*/  IADD3 R2, PT, PT, R4, R5, RZ ;  /* 0x0000000504027210 */ /* 0x002fca0007ffe0ff */
[C---:B--2---:R-:W-:Y:S02]  /*1360*/  IMAD R19, R2.reuse, UR13, RZ ;  /* 0x0000000d02137c24 */ /* 0x044fe4000f8e02ff */
[----:B------:R-:W-:-:S05]  /*1370*/  IMAD.WIDE.U32 R2, R2, UR12, RZ ;  /* 0x0000000c02027c25 */ /* 0x000fca000f8e00ff */
[----:B------:R-:W-:Y:S02]  /*1380*/  IADD3 R19, PT, PT, R3, R19, RZ ;  /* 0x0000001303137210 */ /* 0x000fe40007ffe0ff */
[----:B------:R-:W-:Y:S02]  /*1390*/  MOV R18, R2 ;  /* 0x0000000200127202 */ /* 0x000fe40000000f00 */
.L_x_5082:
        /* <DEDUP_REMOVED lines=14> */
.L_x_5083:
[----:B------:R-:W1:Y:S01]  /*1480*/  LDCU.64 UR4, c[0x0][0x3c0] ;  /* 0x00007800ff0477ac */ /* 0x000e620008000a00 */
[----:B------:R-:W-:-:S05]  /*1490*/  IADD3 R4, PT, PT, R4, R5, RZ ;  /* 0x0000000504047210 */ /* 0x000fca0007ffe0ff */
[C---:B-1----:R-:W-:Y:S02]  /*14a0*/  IMAD R21, R4.reuse, UR5, RZ ;  /* 0x0000000504157c24 */ /* 0x042fe4000f8e02ff */
[----:B------:R-:W-:-:S05]  /*14b0*/  IMAD.WIDE.U32 R4, R4, UR4, RZ ;  /* 0x0000000404047c25 */ /* 0x000fca000f8e00ff */
[----:B------:R-:W-:Y:S02]  /*14c0*/  IADD3 R21, PT, PT, R5, R21, RZ ;  /* 0x0000001505157210 */ /* 0x000fe40007ffe0ff */
[----:B------:R-:W-:-:S07]  /*14d0*/  MOV R20, R4 ;  /* 0x0000000400147202 */ /* 0x000fce0000000f00 */
.L_x_5084:
        /* <DEDUP_REMOVED lines=50> */
.L_x_5080:
        /* <DEDUP_REMOVED lines=158> */
.L_x_5099:
        /* <DEDUP_REMOVED lines=53> */
.L_x_5087:
        /* <DEDUP_REMOVED lines=141> */
.L_x_5091:
[----:B-1----:R-:W-:Y:S05]  /*2e00*/  BSYNC.RECONVERGENT B0 ;  /* 0x0000000000007941 */ /* 0x002fea0003800200 */
.L_x_5090:
        /* <DEDUP_REMOVED lines=153> */
.L_x_5093:
[----:B------:R-:W-:Y:S05]  /*37a0*/  BSYNC.RECONVERGENT B0 ;  /* 0x0000000000007941 */ /* 0x000fea0003800200 */
.L_x_5092:
[----:B------:R-:W1:Y:S01]  /*37b0*/  LDC R33, c[0x0][0x450] ;  /* 0x00011400ff217b82 */ /* 0x000e620000000800 */
[----:B--2---:R-:W-:Y:S05]  /*37c0*/  IMAD.U32 R3, R44, -0x20, RZ ;  /* 0xffffffe02c037824 */ /* 0x004fea00078e00ff */
[C---:B------:R-:W-:Y:S02]  /*37d0*/  LEA R30, P1, R3.reuse, R30, 0x1 ;  /* 0x0000001e031e7211 */ /* 0x040fe400078208ff */
[C---:B------:R-:W-:Y:S02]  /*37e0*/  LEA R66, P0, R3.reuse, R66, 0x1 ;  /* 0x0000004203427211 */ /* 0x040fe400078008ff */
[C---:B------:R-:W-:Y:S02]  /*37f0*/  LEA.HI.X.SX32 R31, R3.reuse, R31, 0x1, P1 ;  /* 0x0000001f031f7211 */ /* 0x040fe400008f0eff */
[----:B------:R-:W-:Y:S01]  /*3800*/  LEA.HI.X.SX32 R67, R3, R67, 0x1, P0 ;  /* 0x0000004303437211 */ /* 0x000fe200000f0eff */
[----:B------:R-:W-:Y:S05]  /*3810*/  BRA `(.L_x_5088) ;  /* 0x0000002000587947 */ /* 0x000fea0003800000 */
.L_x_5089:
        /* <DEDUP_REMOVED lines=259> */
.L_x_5095:
[----:B-1----:R-:W-:Y:S05]  /*4850*/  BSYNC.RECONVERGENT B0 ;  /* 0x0000000000007941 */ /* 0x002fea0003800200 */
.L_x_5094:
        /* <DEDUP_REMOVED lines=267> */
.L_x_5097:
[----:B------:R-:W-:Y:S05]  /*5910*/  BSYNC.RECONVERGENT B0 ;  /* 0x0000000000007941 */ /* 0x000fea0003800200 */
.L_x_5096:
[----:B------:R-:W4:Y:S01]  /*5920*/  LDC R33, c[0x0][0x450] ;  /* 0x00011400ff217b82 */ /* 0x000f220000000800 */
[----:B--2---:R-:W-:Y:S05]  /*5930*/  IMAD.U32 R97, R97, -0x20, RZ ;  /* 0xffffffe061617824 */ /* 0x004fea00078e00ff */
[C---:B------:R-:W-:Y:S02]  /*5940*/  LEA R100, P1, R97.reuse, R100, 0x1 ;  /* 0x0000006461647211 */ /* 0x040fe400078208ff */
[C---:B------:R-:W-:Y:S02]  /*5950*/  LEA R98, P0, R97.reuse, R98, 0x1 ;  /* 0x0000006261627211 */ /* 0x040fe400078008ff */
[C---:B------:R-:W-:Y:S02]  /*5960*/  LEA.HI.X.SX32 R101, R97.reuse, R101, 0x1, P1 ;  /* 0x0000006561657211 */ /* 0x040fe400008f0eff */
[----:B------:R-:W-:Y:S09]  /*5970*/  LEA.HI.X.SX32 R99, R97, R99, 0x1, P0 ;  /* 0x0000006361637211 */ /* 0x000ff200000f0eff */
.L_x_5088:
[----:B-1----:R-:W-:Y:S05]  /*5980*/  BSYNC.RECONVERGENT B1 ;  /* 0x0000000000017941 */ /* 0x002fea0003800200 */
.L_x_5086:
        /* <DEDUP_REMOVED lines=92> */
.L_x_5098:
[----:B------:R-:W-:Y:S02]  /*5f50*/  IADD3 R122, P1, PT, R122, UR4, RZ ;  /* 0x000000047a7a7c10 */ /* 0x000fe4000ff3e0ff */
[----:B------:R-:W-:Y:S02]  /*5f60*/  IADD3 R26, P0, PT, R26, UR22, RZ ;  /* 0x000000161a1a7c10 */ /* 0x000fe4000ff1e0ff */
[----:B------:R-:W-:Y:S02]  /*5f70*/  IADD3.X R123, PT, PT, R123, UR20, RZ, P1, !PT ;  /* 0x000000147b7b7c10 */ /* 0x000fe40008ffe4ff */
[----:B------:R-:W-:Y:S01]  /*5f80*/  IADD3.X R27, PT, PT, R27, UR21, RZ, P0, !PT ;  /* 0x000000151b1b7c10 */ /* 0x000fe200087fe4ff */
[----:B------:R-:W-:Y:S08]  /*5f90*/  @P3 BRA `(.L_x_5099) ;  /* 0xffffffc000903947 */ /* 0x000ff0000383ffff */
.L_x_5085:
        /* <DEDUP_REMOVED lines=30> */
.L_x_5103:
[----:B------:R-:W-:Y:S05]  /*6180*/  BSYNC.RECONVERGENT B0 ;  /* 0x0000000000007941 */ /* 0x000fea0003800200 */
.L_x_5102:
        /* <DEDUP_REMOVED lines=10> */
.L_x_5101:
        /* <DEDUP_REMOVED lines=77> */
.L_x_5109:
[----:B------:R-:W-:Y:S05]  /*6700*/  BSYNC.RECONVERGENT B0 ;  /* 0x0000000000007941 */ /* 0x000fea0003800200 */
.L_x_5108:
        /* <DEDUP_REMOVED lines=44> */
.L_x_5111:
[----:B------:R-:W-:Y:S05]  /*69d0*/  BSYNC.RECONVERGENT B0 ;  /* 0x0000000000007941 */ /* 0x000fea0003800200 */
.L_x_5110:
        /* <DEDUP_REMOVED lines=43> */
.L_x_5113:
[----:B------:R-:W-:Y:S05]  /*6c90*/  BSYNC.RECONVERGENT B0 ;  /* 0x0000000000007941 */ /* 0x000fea0003800200 */
.L_x_5112:
[----:B------:R4:W-:Y:S02]  /*6ca0*/  STS.128 [R0+0x2000], R8 ;  /* 0x0020000800007388 */ /* 0x0009e40000000c00 */
.L_x_5107:
[----:B------:R-:W-:Y:S05]  /*6cb0*/  BSYNC.RECONVERGENT B1 ;  /* 0x0000000000017941 */ /* 0x000fea0003800200 */
.L_x_5106:
        /* <DEDUP_REMOVED lines=61> */
.L_x_5115:
[----:B------:R-:W-:Y:S05]  /*7090*/  BSYNC.RECONVERGENT B0 ;  /* 0x0000000000007941 */ /* 0x000fea0003800200 */
.L_x_5114:
        /* <DEDUP_REMOVED lines=53> */
.L_x_5117:
[----:B------:R-:W-:Y:S05]  /*73f0*/  BSYNC.RECONVERGENT B0 ;  /* 0x0000000000007941 */ /* 0x000fea0003800200 */
.L_x_5116:
        /* <DEDUP_REMOVED lines=53> */
.L_x_5119:
[----:B------:R-:W-:Y:S05]  /*7750*/  BSYNC.RECONVERGENT B0 ;  /* 0x0000000000007941 */ /* 0x000fea0003800200 */
.L_x_5118:
[----:B------:R1:W-:Y:S01]  /*7760*/  STS.128 [R0+0x2800], R8 ;  /* 0x0028000800007388 */ /* 0x0003e20000000c00 */
[----:B------:R-:W-:Y:S05]  /*7770*/  BRA `(.L_x_5104) ;  /* 0x0000002000547947 */ /* 0x000fea0003800000 */
.L_x_5105:
        /* <DEDUP_REMOVED lines=92> */
.L_x_5123:
[----:B------:R-:W-:Y:S05]  /*7d40*/  BSYNC.RECONVERGENT B0 ;  /* 0x0000000000007941 */ /* 0x000fea0003800200 */
.L_x_5122:
        /* <DEDUP_REMOVED lines=84> */
.L_x_5125:
[----:B------:R-:W-:Y:S05]  /*8290*/  BSYNC.RECONVERGENT B0 ;  /* 0x0000000000007941 */ /* 0x000fea0003800200 */
.L_x_5124:
        /* <DEDUP_REMOVED lines=85> */
.L_x_5127:
[----:B------:R-:W-:Y:S05]  /*87f0*/  BSYNC.RECONVERGENT B0 ;  /* 0x0000000000007941 */ /* 0x000fea0003800200 */
.L_x_5126:
[----:B------:R4:W-:Y:S02]  /*8800*/  STS.128 [R0+0x2000], R4 ;  /* 0x0020000400007388 */ /* 0x0009e40000000c00 */
.L_x_5121:
[----:B------:R-:W-:Y:S05]  /*8810*/  BSYNC.RECONVERGENT B1 ;  /* 0x0000000000017941 */ /* 0x000fea0003800200 */
.L_x_5120:
        /* <DEDUP_REMOVED lines=91> */
.L_x_5129:
[----:B------:R-:W-:Y:S05]  /*8dd0*/  BSYNC.RECONVERGENT B0 ;  /* 0x0000000000007941 */ /* 0x000fea0003800200 */
.L_x_5128:
        /* <DEDUP_REMOVED lines=86> */
.L_x_5131:
[----:B------:R-:W-:Y:S05]  /*9340*/  BSYNC.RECONVERGENT B0 ;  /* 0x0000000000007941 */ /* 0x000fea0003800200 */
.L_x_5130:
        /* <DEDUP_REMOVED lines=86> */
.L_x_5133:
[----:B------:R-:W-:Y:S05]  /*98b0*/  BSYNC.RECONVERGENT B0 ;  /* 0x0000000000007941 */ /* 0x000fea0003800200 */
.L_x_5132:
[----:B------:R1:W-:Y:S02]  /*98c0*/  STS.128 [R0+0x2800], R4 ;  /* 0x0028000400007388 */ /* 0x0003e40000000c00 */
.L_x_5104:
[----:B------:R-:W-:Y:S05]  /*98d0*/  BSYNC.RECONVERGENT B2 ;  /* 0x0000000000027941 */ /* 0x000fea0003800200 */
.L_x_5100:
[----:B------:R-:W3:Y:S01]  /*98e0*/  LDC.64 R128, c[0x0][0x3b8] ;  /* 0x0000ee00ff807b82 */ /* 0x000ee20000000a00 */
[----:B-12---:R-:W-:Y:S01]  /*98f0*/  IADD3 R3, PT, PT, -R86, R82, RZ ;  /* 0x0000005256037210 */ /* 0x006fe20007ffe1ff */
[C---:B------:R-:W-:Y:S01]  /*9900*/  IMAD.SHL.U32 R105, R87.reuse, 0x10, RZ ;  /* 0x0000001057697824 */ /* 0x040fe200078e00ff */
[----:B------:R-:W-:Y:S01]  /*9910*/  SHF.L.U32 R76, R87, 0x5, RZ ;  /* 0x00000005574c7819 */ /* 0x000fe200000006ff */
[----:B------:R-:W1:Y:S01]  /*9920*/  LDCU.64 UR10, c[0x0][0x508] ;  /* 0x0000a100ff0a77ac */ /* 0x000e620008000a00 */
[-C--:B------:R-:W-:Y:S02]  /*9930*/  ISETP.GE.AND P1, PT, R36, R3.reuse, PT ;  /* 0x000000032400720c */ /* 0x080fe40003f26270 */
[----:B------:R-:W-:Y:S01]  /*9940*/  ISETP.GE.AND P2, PT, R118, R3, PT ;  /* 0x000000037600720c */ /* 0x000fe20003f46270 */
[----:B------:R-:W2:Y:S01]  /*9950*/  LDC.64 R92, c[0x0][0x3c0] ;  /* 0x0000f000ff5c7b82 */ /* 0x000ea20000000a00 */
[----:B------:R-:W-:-:S11]  /*9960*/  MOV R94, 0x20 ;  /* 0x00000020005e7802 */ /* 0x000fd60000000f00 */
[----:B------:R-:W-:Y:S01]  /*9970*/  @!PT LDS RZ, [RZ] ;  /* 0x00000000fffff984 */ /* 0x000fe20000000800 */
[----:B------:R-:W-:Y:S01]  /*9980*/  @!PT LDS RZ, [RZ] ;  /* 0x00000000fffff984 */ /* 0x000fe20000000800 */
[----:B------:R-:W-:Y:S01]  /*9990*/  @!PT LDS RZ, [RZ] ;  /* 0x00000000fffff984 */ /* 0x000fe20000000800 */
[----:B------:R-:W-:Y:S01]  /*99a0*/  @!P2 LDGSTS.E.BYPASS.LTC128B.128 [R0+0x3000], desc[UR6][R110.64] ;  /* 0x030000006e00afae */ /* 0x000fe2000b981a06 */
[----:B---34-:R-:W-:Y:S01]  /*99b0*/  IMAD.WIDE.U32 R4, R128, 0x40, RZ ;  /* 0x0000004080047825 */ /* 0x018fe200078e00ff */
[----:B------:R-:W-:Y:S02]  /*99c0*/  SHF.L.U32 R2, R129, 0x6, RZ ;  /* 0x0000000681027819 */ /* 0x000fe400000006ff */
[----:B------:R-:W-:Y:S01]  /*99d0*/  @!P2 LDGSTS.E.BYPASS.LTC128B.128 [R0+0x4000], desc[UR6][R110.64+0x40] ;  /* 0x040000406e00afae */ /* 0x000fe2000b981a06 */
[----:B------:R-:W-:-:S03]  /*99e0*/  @!P1 IADD3 R8, P0, PT, R110, R4, RZ ;  /* 0x000000046e089210 */ /* 0x000fc60007f1e0ff */
[----:B------:R-:W-:Y:S01]  /*99f0*/  @!P2 LDGSTS.E.BYPASS.LTC128B.128 [R0+0x5000], desc[UR6][R110.64+0x80] ;  /* 0x050000806e00afae */ /* 0x000fe2000b981a06 */
[----:B--2---:R-:W-:Y:S01]  /*9a00*/  IMAD.WIDE.U32 R6, R92, 0x40, RZ ;  /* 0x000000405c067825 */ /* 0x004fe200078e00ff */
[----:B------:R-:W-:Y:S02]  /*9a10*/  @!P1 IADD3.X R9, PT, PT, R111, R5, R2, P0, !PT ;  /* 0x000000056f099210 */ /* 0x000fe400007fe402 */
[----:B------:R-:W-:Y:S02]  /*9a20*/  LOP3.LUT R2, R76, 0xc0, RZ, 0xc0, !PT ;  /* 0x000000c04c027812 */ /* 0x000fe400078ec0ff */
[----:B------:R-:W-:Y:S01]  /*9a30*/  LOP3.LUT R5, R105, 0x3e00, RZ, 0xc0, !PT ;  /* 0x00003e0069057812 */ /* 0x000fe200078ec0ff */
[----:B------:R-:W-:Y:S01]  /*9a40*/  @!P1 LDGSTS.E.BYPASS.LTC128B.128 [R0+0x3800], desc[UR6][R8.64] ;  /* 0x0380000008009fae */ /* 0x000fe2000b981a06 */
[----:B------:R-:W-:Y:S02]  /*9a50*/  LOP3.LUT R79, R2, 0x18, R81, 0xf8, !PT ;  /* 0x00000018024f7812 */ /* 0x000fe400078ef851 */
[----:B------:R-:W-:Y:S01]  /*9a60*/  SHF.R.U32.HI R2, RZ, 0x1, R87 ;  /* 0x00000001ff027819 */ /* 0x000fe20000011657 */
[----:B------:R-:W-:Y:S01]  /*9a70*/  @!P1 LDGSTS.E.BYPASS.LTC128B.128 [R0+0x4800], desc[UR6][R8.64+0x40] ;  /* 0x0480004008009fae */ /* 0x000fe2000b981a06 */
[----:B------:R-:W-:-:S02]  /*9a80*/  LOP3.LUT R104, R5, 0x120, R76, 0xf8, !PT ;  /* 0x0000012005687812 */ /* 0x000fc400078ef84c */
[----:B------:R-:W-:Y:S01]  /*9a90*/  SHF.L.U32 R4, R93, 0x6, RZ ;  /* 0x000000065d047819 */ /* 0x000fe200000006ff */
[----:B------:R2:W-:Y:S01]  /*9aa0*/  @!P1 LDGSTS.E.BYPASS.LTC128B.128 [R0+0x5800], desc[UR6][R8.64+0x80] ;  /* 0x0580008008009fae */ /* 0x0005e2000b981a06 */
[----:B------:R-:W-:Y:S02]  /*9ab0*/  ISETP.GE.AND P1, PT, R36, R3, PT ;  /* 0x000000032400720c */ /* 0x000fe40003f26270 */
[----:B------:R-:W-:Y:S01]  /*9ac0*/  LOP3.LUT R3, R105, 0x100, RZ, 0xc0, !PT ;  /* 0x0000010069037812 */ /* 0x000fe200078ec0ff */
[----:B------:R-:W0:Y:S03]  /*9ad0*/  LDGDEPBAR ;  /* 0x00000000000079af */ /* 0x000e260000000000 */
[----:B------:R-:W-:Y:S02]  /*9ae0*/  LOP3.LUT R120, R3, 0x20, R76, 0xf8, !PT ;  /* 0x0000002003787812 */ /* 0x000fe400078ef84c */
[----:B------:R-:W-:-:S02]  /*9af0*/  LOP3.LUT R3, R79, 0x8, R87, 0x78, !PT ;  /* 0x000000084f037812 */ /* 0x000fc400078e7857 */
[----:B------:R-:W-:Y:S02]  /*9b00*/  LOP3.LUT R79, R79, 0x8, R2, 0x78, !PT ;  /* 0x000000084f4f7812 */ /* 0x000fe400078e7802 */
[----:B------:R-:W-:Y:S02]  /*9b10*/  LOP3.LUT R120, R120, R3, RZ, 0xfc, !PT ;  /* 0x0000000378787212 */ /* 0x000fe400078efcff */
[----:B------:R-:W-:Y:S02]  /*9b20*/  @!P1 IADD3 R6, P0, PT, R112, R6, RZ ;  /* 0x0000000670069210 */ /* 0x000fe40007f1e0ff */
[----:B------:R-:W-:Y:S02]  /*9b30*/  LOP3.LUT R104, R104, R79, RZ, 0xfc, !PT ;  /* 0x0000004f68687212 */ /* 0x000fe400078efcff */
[----:B------:R-:W-:Y:S02]  /*9b40*/  @!P1 IADD3.X R7, PT, PT, R113, R7, R4, P0, !PT ;  /* 0x0000000771079210 */ /* 0x000fe400007fe404 */
[----:B------:R-:W-:-:S02]  /*9b50*/  LEA R104, R104, UR5, 0x1 ;  /* 0x0000000568687c11 */ /* 0x000fc4000f8e08ff */
[----:B------:R-:W-:Y:S02]  /*9b60*/  LEA R120, R120, UR5, 0x1 ;  /* 0x0000000578787c11 */ /* 0x000fe4000f8e08ff */
[----:B------:R-:W-:Y:S02]  /*9b70*/  LOP3.LUT P0, R95, R87, 0x4, RZ, 0xc0, !PT ;  /* 0x00000004575f7812 */ /* 0x000fe4000780c0ff */
[----:B------:R-:W-:Y:S01]  /*9b80*/  LOP3.LUT R2, R2, 0x1f0, RZ, 0xc0, !PT ;  /* 0x000001f002027812 */ /* 0x000fe200078ec0ff */
[----:B------:R-:W-:-:S04]  /*9b90*/  DEPBAR.LE SB0, 0x0 ;  /* 0x000080000000791a */ /* 0x000fc80000000000 */
[----:B------:R-:W-:Y:S01]  /*9ba0*/  BAR.SYNC.DEFER_BLOCKING 0x0 ;  /* 0x0000000000007b1d */ /* 0x000fe20000010000 */
[----:B------:R-:W-:Y:S02]  /*9bb0*/  SEL R77, R94, 0xffffffe0, !P0 ;  /* 0xffffffe05e4d7807 */ /* 0x000fe40004000000 */
[----:B------:R-:W-:Y:S02]  /*9bc0*/  ISETP.GT.AND P0, PT, R89, R106, PT ;  /* 0x0000006a5900720c */ /* 0x000fe40003f04270 */
[----:B------:R-:W-:Y:S01]  /*9bd0*/  IADD3 R3, PT, PT, R120, R77, RZ ;  /* 0x0000004d78037210 */ /* 0x000fe20007ffe0ff */
        /* <DEDUP_REMOVED lines=20> */
[----:B------:R-:W4:Y:S04]  /*9d20*/  LDSM.16.M88.4 R28, [R120+0x3000] ;  /* 0x00300000781c783b */ /* 0x000f280000000200 */
[----:B------:R-:W5:Y:S04]  /*9d30*/  LDSM.16.M88.4 R56, [R120+0x3400] ;  /* 0x003400007838783b */ /* 0x000f680000000200 */
[----:B------:R-:W1:Y:S04]  /*9d40*/  LDSM.16.M88.4 R48, [R120+0x3800] ;  /* 0x003800007830783b */ /* 0x000e680000000200 */
[----:B--2---:R-:W2:Y:S04]  /*9d50*/  LDSM.16.M88.4 R8, [R120+0x3c00] ;  /* 0x003c00007808783b */ /* 0x004ea80000000200 */
[----:B------:R-:W-:Y:S04]  /*9d60*/  LDSM.16.M88.4 R20, [R3+0x3000] ;  /* 0x003000000314783b */ /* 0x000fe80000000200 */
[----:B---3--:R-:W3:Y:S04]  /*9d70*/  LDSM.16.M88.4 R4, [R78] ;  /* 0x000000004e04783b */ /* 0x008ee80000000200 */
[----:B------:R-:W3:Y:S04]  /*9d80*/  LDSM.16.M88.4 R16, [R3+0x3400] ;  /* 0x003400000310783b */ /* 0x000ee80000000200 */
[----:B------:R-:W-:Y:S04]  /*9d90*/  LDSM.16.M88.4 R64, [R104+0x1000] ;  /* 0x001000006840783b */ /* 0x000fe80000000200 */
[----:B------:R-:W3:Y:S04]  /*9da0*/  LDSM.16.M88.4 R32, [R120+0x4000] ;  /* 0x004000007820783b */ /* 0x000ee80000000200 */
[----:B------:R-:W3:Y:S01]  /*9db0*/  LDSM.16.M88.4 R60, [R3+0x3800] ;  /* 0x00380000033c783b */ /* 0x000ee20000000200 */
[C---:B----4-:R-:W-:Y:S03]  /*9dc0*/  HMMA.16816.F32.BF16 R12, R40.reuse, R28, RZ ;  /* 0x0000001c280c723c */ /* 0x050fe600000418ff */
[----:B------:R-:W-:Y:S04]  /*9dd0*/  LDSM.16.M88.4 R36, [R78+0x1000] ;  /* 0x001000004e24783b */ /* 0x000fe80000000200 */
[----:B------:R-:W-:Y:S01]  /*9de0*/  LDSM.16.M88.4 R72, [R3+0x4000] ;  /* 0x004000000348783b */ /* 0x000fe20000000200 */
[C---:B------:R-:W-:Y:S03]  /*9df0*/  HMMA.16816.F32.BF16 R28, R40.reuse, R30, RZ ;  /* 0x0000001e281c723c */ /* 0x040fe600000418ff */
[----:B------:R-:W-:Y:S04]  /*9e00*/  LDSM.16.M88.4 R68, [R120+0x4400] ;  /* 0x004400007844783b */ /* 0x000fe80000000200 */
[----:B------:R-:W0:Y:S01]  /*9e10*/  LDGDEPBAR ;  /* 0x00000000000079af */ /* 0x000e220000000000 */
[C---:B-----5:R-:W-:Y:S08]  /*9e20*/  HMMA.16816.F32.BF16 R24, R40.reuse, R56, RZ ;  /* 0x000000382818723c */ /* 0x060ff000000418ff */
[C---:B-1----:R-:W-:Y:S08]  /*9e30*/  HMMA.16816.F32.BF16 R52, R40.reuse, R48, RZ ;  /* 0x000000302834723c */ /* 0x042ff000000418ff */
[C---:B------:R-:W-:Y:S08]  /*9e40*/  HMMA.16816.F32.BF16 R56, R40.reuse, R58, RZ ;  /* 0x0000003a2838723c */ /* 0x040ff000000418ff */
[C---:B------:R-:W-:Y:S08]  /*9e50*/  HMMA.16816.F32.BF16 R48, R40.reuse, R50, RZ ;  /* 0x000000322830723c */ /* 0x040ff000000418ff */
[C---:B--2---:R-:W-:Y:S08]  /*9e60*/  HMMA.16816.F32.BF16 R44, R40.reuse, R8, RZ ;  /* 0x00000008282c723c */ /* 0x044ff000000418ff */
[----:B------:R-:W-:Y:S01]  /*9e70*/  HMMA.16816.F32.BF16 R40, R40, R10, RZ ;  /* 0x0000000a2828723c */ /* 0x000fe200000418ff */
[----:B------:R-:W1:Y:S07]  /*9e80*/  LDSM.16.M88.4 R8, [R3+0x3c00] ;  /* 0x003c00000308783b */ /* 0x000e6e0000000200 */
[C---:B---3--:R-:W-:Y:S08]  /*9e90*/  HMMA.16816.F32.BF16 R12, R4.reuse, R20, R12 ;  /* 0x00000014040c723c */ /* 0x048ff0000004180c */
        /* <DEDUP_REMOVED lines=55> */
[----:B------:R4:W1:Y:S01]  /*a210*/  LDSM.16.M88.4 R12, [R3+0x5c00] ;  /* 0x005c0000030c783b */ /* 0x0008620000000200 */
[----:B------:R-:W-:-:S06]  /*a220*/  DEPBAR.LE SB0, 0x0 ;  /* 0x000080000000791a */ /* 0x000fcc0000000000 */
[C---:B-----5:R-:W-:Y:S08]  /*a230*/  HMMA.16816.F32.BF16 R44, R36.reuse, R32, R44 ;  /* 0x00000020242c723c */ /* 0x060ff0000004182c */
[----:B------:R-:W-:Y:S08]  /*a240*/  HMMA.16816.F32.BF16 R40, R36, R34, R40 ;  /* 0x000000222428723c */ /* 0x000ff00000041828 */
[----:B------:R-:W-:Y:S01]  /*a250*/  HMMA.16816.F32.BF16 R72, R8, R24, R72 ;  /* 0x000000180848723c */ /* 0x000fe20000041848 */
[----:B------:R-:W-:Y:S01]  /*a260*/  FMUL.FTZ R24, R29, UR11 ;  /* 0x0000000b1d187c20 */ /* 0x000fe20008410000 */
[----:B------:R-:W-:Y:S01]  /*a270*/  FMUL.FTZ R25, R31, UR11 ;  /* 0x0000000b1f197c20 */ /* 0x000fe20008410000 */
[----:B----4-:R-:W-:-:S04]  /*a280*/  LOP3.LUT R3, R118, 0x7, RZ, 0xc0, !PT ;  /* 0x0000000776037812 */ /* 0x010fc800078ec0ff */
[----:B------:R-:W4:Y:S01]  /*a290*/  MUFU.TANH R24, R24 ;  /* 0x0000001800187308 */ /* 0x000f220000002400 */
[----:B--2---:R-:W-:Y:S01]  /*a2a0*/  HMMA.16816.F32.BF16 R44, R20, R4, R44 ;  /* 0x00000004142c723c */ /* 0x004fe2000004182c */
[----:B------:R-:W-:-:S04]  /*a2b0*/  IADD3 R2, PT, PT, R3, R2, R80 ;  /* 0x0000000203027210 */ /* 0x000fc80007ffe050 */
[----:B------:R-:W-:Y:S02]  /*a2c0*/  IADD3 R2, PT, PT, R82, R2, -R107 ;  /* 0x0000000252027210 */ /* 0x000fe40007ffe86b */
[----:B------:R-:W2:Y:S01]  /*a2d0*/  MUFU.TANH R25, R25 ;  /* 0x0000001900197308 */ /* 0x000ea20000002400 */
[----:B------:R-:W-:Y:S01]  /*a2e0*/  HMMA.16816.F32.BF16 R40, R20, R6, R40 ;  /* 0x000000061428723c */ /* 0x000fe20000041828 */
[----:B------:R-:W-:Y:S02]  /*a2f0*/  IADD3 R3, PT, PT, R2, UR10, RZ ;  /* 0x0000000a02037c10 */ /* 0x000fe4000fffe0ff */
[----:B------:R-:W-:Y:S01]  /*a300*/  FMUL.FTZ R28, R72, UR11 ;  /* 0x0000000b481c7c20 */ /* 0x000fe20008410000 */
[----:B------:R-:W-:Y:S01]  /*a310*/  FMUL.FTZ R29, R75, UR11 ;  /* 0x0000000b4b1d7c20 */ /* 0x000fe20008410000 */
[C-C-:B------:R-:W-:Y:S02]  /*a320*/  VIADDMNMX R2, R3.reuse, 0x1, R82.reuse, PT ;  /* 0x0000000103027846 */ /* 0x140fe40003800152 */
[----:B------:R-:W-:Y:S01]  /*a330*/  VIADDMNMX R88, R3, 0x9, R82, PT ;  /* 0x0000000903587846 */ /* 0x000fe20003800152 */
        /* <DEDUP_REMOVED lines=11> */
[----:B------:R-:W2:Y:S01]  /*a3f0*/  MUFU.TANH R26, R26 ;  /* 0x0000001a001a7308 */ /* 0x000ea20000002400 */
[C---:B-1----:R-:W-:Y:S03]  /*a400*/  HMMA.16816.F32.BF16 R44, R8.reuse, R12, R44 ;  /* 0x0000000c082c723c */ /* 0x042fe6000004182c */
        /* <DEDUP_REMOVED lines=51> */
.L_x_5135:
        /* <DEDUP_REMOVED lines=59> */
.L_x_5136:
        /* <DEDUP_REMOVED lines=12> */
.L_x_5134:
[----:B------:R-:W-:Y:S01]  /*abb0*/  IMAD.SHL.U32 R33, R87, 0x2, RZ ;  /* 0x0000000257217824 */ /* 0x000fe200078e00ff */
[----:B------:R-:W3:Y:S01]  /*abc0*/  LDCU UR4, c[0x0][0x45c] ;  /* 0x00008b80ff0477ac */ /* 0x000ee20008000800 */
[----:B------:R-:W-:-:S03]  /*abd0*/  LOP3.LUT R91, R79, 0x120, R76, 0xf8, !PT ;  /* 0x000001204f5b7812 */ /* 0x000fc600078ef84c */
[----:B------:R-:W-:Y:S02]  /*abe0*/  LOP3.LUT R33, R33, 0x6, RZ, 0xc0, !PT ;  /* 0x0000000621217812 */ /* 0x000fe400078ec0ff */
[----:B------:R-:W-:Y:S02]  /*abf0*/  LEA R91, R91, UR5, 0x1 ;  /* 0x000000055b5b7c11 */ /* 0x000fe4000f8e08ff */
[C---:B------:R-:W-:Y:S02]  /*ac00*/  LOP3.LUT R5, R86.reuse, R33, RZ, 0xfc, !PT ;  /* 0x0000002156057212 */ /* 0x040fe400078efcff */
[C-C-:B------:R-:W-:Y:S02]  /*ac10*/  LOP3.LUT R3, R86.reuse, 0x1, R33.reuse, 0xfe, !PT ;  /* 0x0000000156037812 */ /* 0x140fe400078efe21 */
[----:B-1----:R-:W-:Y:S02]  /*ac20*/  LOP3.LUT R51, R86, 0x8, R33, 0xfe, !PT ;  /* 0x0000000856337812 */ /* 0x002fe400078efe21 */
[----:B------:R-:W-:-:S02]  /*ac30*/  ISETP.GE.AND P1, PT, R5, R2, PT ;  /* 0x000000020500720c */ /* 0x000fc40003f26270 */
[-C--:B------:R-:W-:Y:S02]  /*ac40*/  ISETP.GE.AND P3, PT, R3, R2.reuse, PT ;  /* 0x000000020300720c */ /* 0x080fe40003f66270 */
[C-C-:B------:R-:W-:Y:S02]  /*ac50*/  LOP3.LUT R49, R86.reuse, 0x9, R33.reuse, 0xfe, !PT ;  /* 0x0000000956317812 */ /* 0x140fe400078efe21 */
[C-C-:B------:R-:W-:Y:S02]  /*ac60*/  LOP3.LUT R47, R86.reuse, 0x10, R33.reuse, 0xfe, !PT ;  /* 0x00000010562f7812 */ /* 0x140fe400078efe21 */
[----:B------:R-:W-:Y:S02]  /*ac70*/  ISETP.GE.AND P0, PT, R51, R2, PT ;  /* 0x000000023300720c */ /* 0x000fe40003f06270 */
[C-C-:B------:R-:W-:Y:S02]  /*ac80*/  LOP3.LUT R45, R86.reuse, 0x11, R33.reuse, 0xfe, !PT ;  /* 0x00000011562d7812 */ /* 0x140fe400078efe21 */
[----:B------:R-:W-:-:S02]  /*ac90*/  LOP3.LUT R43, R86, 0x18, R33, 0xfe, !PT ;  /* 0x00000018562b7812 */ /* 0x000fc400078efe21 */
[-C--:B------:R-:W-:Y:S02]  /*aca0*/  ISETP.GE.AND P2, PT, R49, R2.reuse, PT ;  /* 0x000000023100720c */ /* 0x080fe40003f46270 */
[----:B------:R-:W-:Y:S02]  /*acb0*/  ISETP.GE.AND P4, PT, R47, R2, PT ;  /* 0x000000022f00720c */ /* 0x000fe40003f86270 */
[----:B------:R-:W-:Y:S02]  /*acc0*/  FSEL R23, R60, -INF , !P1 ;  /* 0xff8000003c177808 */ /* 0x000fe40004800000 */
[----:B------:R-:W-:Y:S02]  /*acd0*/  FSEL R21, R62, -INF , !P3 ;  /* 0xff8000003e157808 */ /* 0x000fe40005800000 */
[----:B------:R-:W-:Y:S02]  /*ace0*/  FSEL R19, R16, -INF , !P0 ;  /* 0xff80000010137808 */ /* 0x000fe40004000000 */
[----:B------:R-:W-:-:S02]  /*acf0*/  ISETP.GE.AND P5, PT, R3, R88, PT ;  /* 0x000000580300720c */ /* 0x000fc40003fa6270 */
[C-C-:B------:R-:W-:Y:S02]  /*ad00*/  LOP3.LUT R41, R86.reuse, 0x19, R33.reuse, 0xfe, !PT ;  /* 0x0000001956297812 */ /* 0x140fe400078efe21 */
[----:B------:R-:W-:Y:S02]  /*ad10*/  LOP3.LUT R39, R86, 0x20, R33, 0xfe, !PT ;  /* 0x0000002056277812 */ /* 0x000fe400078efe21 */
[-C--:B------:R-:W-:Y:S02]  /*ad20*/  ISETP.GE.AND P1, PT, R45, R2.reuse, PT ;  /* 0x000000022d00720c */ /* 0x080fe40003f26270 */
[----:B------:R-:W-:Y:S02]  /*ad30*/  ISETP.GE.AND P3, PT, R43, R2, PT ;  /* 0x000000022b00720c */ /* 0x000fe40003f66270 */
[----:B--2---:R-:W-:Y:S02]  /*ad40*/  FSEL R7, R24, -INF , !P2 ;  /* 0xff80000018077808 */ /* 0x004fe40005000000 */
        /* <DEDUP_REMOVED lines=13> */
[----:B------:R-:W-:Y:S02]  /*ae20*/  ISETP.GE.AND P1, PT, R15, R2, PT ;  /* 0x000000020f00720c */ /* 0x000fe40003f26270 */
[----:B------:R-:W-:Y:S02]  /*ae30*/  FSEL R31, R31, -INF , !P0 ;  /* 0xff8000001f1f7808 */ /* 0x000fe40004000000 */
[----:B------:R-:W-:Y:S02]  /*ae40*/  FSEL R135, R135, -INF , !P2 ;  /* 0xff80000087877808 */ /* 0x000fe40005000000 */
[----:B------:R-:W-:Y:S02]  /*ae50*/  FMNMX3.FTZ R6, R6, R27, R5, !PT ;  /* 0x0000001b06067276 */ /* 0x000fe40007810005 */
[C-C-:B------:R-:W-:Y:S02]  /*ae60*/  LOP3.LUT R9, R86.reuse, 0x31, R33.reuse, 0xfe, !PT ;  /* 0x0000003156097812 */ /* 0x140fe400078efe21 */
[----:B------:R-:W-:-:S02]  /*ae70*/  LOP3.LUT R35, R86, 0x38, R33, 0xfe, !PT ;  /* 0x0000003856237812 */ /* 0x000fc400078efe21 */
[-C--:B------:R-:W-:Y:S02]  /*ae80*/  ISETP.GE.AND P3, PT, R13, R2.reuse, PT ;  /* 0x000000020d00720c */ /* 0x080fe40003f66270 */
[----:B------:R-:W-:Y:S02]  /*ae90*/  ISETP.GE.AND P0, PT, R11, R2, PT ;  /* 0x000000020b00720c */ /* 0x000fe40003f06270 */
[----:B------:R-:W-:Y:S02]  /*aea0*/  FSEL R147, R147, -INF , !P4 ;  /* 0xff80000093937808 */ /* 0x000fe40006000000 */
[----:B------:R-:W-:Y:S02]  /*aeb0*/  FSEL R133, R133, -INF , !P1 ;  /* 0xff80000085857808 */ /* 0x000fe40004800000 */
[----:B------:R-:W-:Y:S02]  /*aec0*/  FMNMX3.FTZ R6, R6, R31, R135, !PT ;  /* 0x0000001f06067276 */ /* 0x000fe40007810087 */
[----:B------:R-:W-:-:S02]  /*aed0*/  LOP3.LUT R33, R86, 0x39, R33, 0xfe, !PT ;  /* 0x0000003956217812 */ /* 0x000fc400078efe21 */
        /* <DEDUP_REMOVED lines=11> */
[----:B------:R-:W-:-:S02]  /*af90*/  FSEL R63, R63, -INF , !P5 ;  /* 0xff8000003f3f7808 */ /* 0x000fc40006800000 */
[----:B------:R-:W-:Y:S02]  /*afa0*/  FMNMX.FTZ R6, R123, R6, !PT ;  /* 0x000000067b067209 */ /* 0x000fe40007810000 */
[-C--:B------:R-:W-:Y:S02]  /*afb0*/  ISETP.GE.AND P4, PT, R51, R88.reuse, PT ;  /* 0x000000583300720c */ /* 0x080fe40003f86270 */
[-C--:B------:R-:W-:Y:S02]  /*afc0*/  ISETP.GE.AND P5, PT, R39, R88.reuse, PT ;  /* 0x000000582700720c */ /* 0x080fe40003fa6270 */
[----:B------:R-:W1:Y:S01]  /*afd0*/  SHFL.BFLY PT, R39, R6, 0x2, 0x1f ;  /* 0x0c401f0006277f89 */ /* 0x000e6200000e0000 */
[-C--:B------:R-:W-:Y:S02]  /*afe0*/  ISETP.GE.AND P3, PT, R49, R88.reuse, PT ;  /* 0x000000583100720c */ /* 0x080fe40003f66270 */
[----:B------:R-:W-:Y:S02]  /*aff0*/  ISETP.GE.AND P2, PT, R47, R88, PT ;  /* 0x000000582f00720c */ /* 0x000fe40003f46270 */
[----:B------:R-:W-:-:S02]  /*b000*/  FSEL R61, R61, -INF , !P6 ;  /* 0xff8000003d3d7808 */ /* 0x000fc40007000000 */
[----:B------:R-:W-:Y:S02]  /*b010*/  FSEL R17, R17, -INF , !P4 ;  /* 0xff80000011117808 */ /* 0x000fe40006000000 */
[-C--:B------:R-:W-:Y:S02]  /*b020*/  ISETP.GE.AND P1, PT, R45, R88.reuse, PT ;  /* 0x000000582d00720c */ /* 0x080fe40003f26270 */
[----:B------:R-:W-:Y:S02]  /*b030*/  FSEL R25, R25, -INF , !P3 ;  /* 0xff80000019197808 */ /* 0x000fe40005800000 */
[-C--:B------:R-:W-:Y:S02]  /*b040*/  ISETP.GE.AND P3, PT, R15, R88.reuse, PT ;  /* 0x000000580f00720c */ /* 0x080fe40003f66270 */
[----:B------:R-:W-:Y:S02]  /*b050*/  ISETP.GE.AND P0, PT, R43, R88, PT ;  /* 0x000000582b00720c */ /* 0x000fe40003f06270 */
[----:B------:R-:W-:-:S02]  /*b060*/  FSEL R15, R26, -INF , !P2 ;  /* 0xff8000001a0f7808 */ /* 0x000fc40005000000 */
[----:B------:R-:W-:Y:S02]  /*b070*/  FMNMX3.FTZ R8, R61, R63, R17, !PT ;  /* 0x0000003f3d087276 */ /* 0x000fe40007810011 */
[-C--:B------:R-:W-:Y:S02]  /*b080*/  ISETP.GE.AND P2, PT, R13, R88.reuse, PT ;  /* 0x000000580d00720c */ /* 0x080fe40003f46270 */
[----:B------:R-:W-:Y:S02]  /*b090*/  FSEL R13, R29, -INF , !P1 ;  /* 0xff8000001d0d7808 */ /* 0x000fe40004800000 */
[-C--:B------:R-:W-:Y:S02]  /*b0a0*/  ISETP.GE.AND P1, PT, R11, R88.reuse, PT ;  /* 0x000000580b00720c */ /* 0x080fe40003f26270 */
[----:B------:R-:W-:Y:S02]  /*b0b0*/  ISETP.GE.AND P6, PT, R41, R88, PT ;  /* 0x000000582900720c */ /* 0x000fe40003fc6270 */
[----:B------:R-:W-:Y:S01]  /*b0c0*/  FSEL R11, R18, -INF , !P0 ;  /* 0xff800000120b7808 */ /* 0x000fe20004000000 */
[----:B------:R-:W-:Y:S01]  /*b0d0*/  LDSM.16.MT88.4 R40, [R91+0x8000] ;  /* 0x008000005b28783b */ /* 0x000fe20000004200 */
[----:B------:R-:W-:-:S02]  /*b0e0*/  FMNMX3.FTZ R8, R8, R25, R15, !PT ;  /* 0x0000001908087276 */ /* 0x000fc4000781000f */
[-C--:B------:R-:W-:Y:S02]  /*b0f0*/  ISETP.GE.AND P0, PT, R9, R88.reuse, PT ;  /* 0x000000580900720c */ /* 0x080fe40003f06270 */
[----:B------:R-:W-:Y:S02]  /*b100*/  ISETP.GE.AND P4, PT, R37, R88, PT ;  /* 0x000000582500720c */ /* 0x000fe40003f86270 */
[----:B------:R-:W-:Y:S02]  /*b110*/  FSEL R9, R4, -INF , !P6 ;  /* 0xff80000004097808 */ /* 0x000fe40007000000 */
[----:B------:R-:W-:Y:S02]  /*b120*/  FSEL R143, R143, -INF , !P5 ;  /* 0xff8000008f8f7808 */ /* 0x000fe40006800000 */
[----:B------:R-:W-:Y:S02]  /*b130*/  FMNMX3.FTZ R8, R8, R13, R11, !PT ;  /* 0x0000000d08087276 */ /* 0x000fe4000781000b */
[----:B------:R-:W-:-:S02]  /*b140*/  FSEL R141, R141, -INF , !P4 ;  /* 0xff8000008d8d7808 */ /* 0x000fc40006000000 */
[----:B------:R-:W-:Y:S02]  /*b150*/  FSEL R139, R139, -INF , !P3 ;  /* 0xff8000008b8b7808 */ /* 0x000fe40005800000 */
[----:B------:R-:W-:Y:S02]  /*b160*/  FMNMX3.FTZ R8, R8, R9, R143, !PT ;  /* 0x0000000908087276 */ /* 0x000fe4000781008f */
[----:B------:R-:W-:Y:S02]  /*b170*/  ISETP.GE.AND P5, PT, R35, R88, PT ;  /* 0x000000582300720c */ /* 0x000fe40003fa6270 */
[----:B------:R-:W-:Y:S02]  /*b180*/  FSEL R137, R137, -INF , !P2 ;  /* 0xff80000089897808 */ /* 0x000fe40005000000 */
[----:B------:R-:W-:Y:S02]  /*b190*/  FSEL R121, R121, -INF , !P1 ;  /* 0xff80000079797808 */ /* 0x000fe40004800000 */
[----:B------:R-:W-:-:S02]  /*b1a0*/  FMNMX3.FTZ R8, R8, R141, R139, !PT ;  /* 0x0000008d08087276 */ /* 0x000fc4000781008b */
[----:B-1----:R-:W-:Y:S02]  /*b1b0*/  FMNMX.FTZ R39, R6, R39, !PT ;  /* 0x0000002706277209 */ /* 0x002fe40007810000 */
[----:B------:R-:W-:Y:S01]  /*b1c0*/  ISETP.GE.AND P3, PT, R33, R88, PT ;  /* 0x000000582100720c */ /* 0x000fe20003f66270 */
[----:B------:R-:W-:Y:S01]  /*b1d0*/  IMAD.IADD R33, R77, 0x1, R91 ;  /* 0x000000014d217824 */ /* 0x000fe200078e025b */
[----:B------:R-:W-:Y:S01]  /*b1e0*/  FSEL R119, R119, -INF , !P0 ;  /* 0xff80000077777808 */ /* 0x000fe20004000000 */
[----:B------:R-:W1:Y:S01]  /*b1f0*/  SHFL.BFLY PT, R84, R39, 0x1, 0x1f ;  /* 0x0c201f0027547f89 */ /* 0x000e6200000e0000 */
[----:B------:R-:W-:Y:S02]  /*b200*/  FSEL R101, R101, -INF , !P5 ;  /* 0xff80000065657808 */ /* 0x000fe40006800000 */
[----:B------:R-:W-:Y:S01]  /*b210*/  FMNMX3.FTZ R8, R8, R137, R121, !PT ;  /* 0x0000008908087276 */ /* 0x000fe20007810079 */
[----:B------:R-:W-:Y:S01]  /*b220*/  LDSM.16.MT88.4 R68, [R33+0x6000] ;  /* 0x006000002144783b */ /* 0x000fe20000004200 */
[----:B------:R-:W-:-:S02]  /*b230*/  FSEL R99, R99, -INF , !P3 ;  /* 0xff80000063637808 */ /* 0x000fc40005800000 */
[----:B------:R-:W-:Y:S01]  /*b240*/  FMNMX3.FTZ R8, R8, R119, R101, !PT ;  /* 0x0000007708087276 */ /* 0x000fe20007810065 */
[----:B------:R-:W-:Y:S03]  /*b250*/  LDSM.16.MT88.4 R52, [R33+0x7000] ;  /* 0x007000002134783b */ /* 0x000fe60000004200 */
        /* <DEDUP_REMOVED lines=25> */
[----:B-1----:R-:W-:Y:S01]  /*b3f0*/  FMNMX.FTZ R3, R4, R23, !PT ;  /* 0x0000001704037209 */ /* 0x002fe20007810000 */
[----:B------:R-:W-:-:S06]  /*b400*/  FFMA.FTZ R23, R5, UR4, -R100 ;  /* 0x0000000405177c23 */ /* 0x000fcc0008010864 */
[----:B------:R-:W1:Y:S01]  /*b410*/  MUFU.EX2 R35, R35 ;  /* 0x0000002300237308 */ /* 0x000e620000000800 */
[----:B------:R-:W-:Y:S01]  /*b420*/  LDSM.16.MT88.4 R4, [R91+0x6000] ;  /* 0x006000005b04783b */ /* 0x000fe20000004200 */
[C---:B------:R-:W-:Y:S01]  /*b430*/  FSETP.NEU.FTZ.AND P0, PT, R3.reuse, -INF , PT ;  /* 0xff8000000300780b */ /* 0x040fe20003f1d000 */
[----:B------:R-:W-:Y:S01]  /*b440*/  FMUL.FTZ R34, R3, UR4 ;  /* 0x0000000403227c20 */ /* 0x000fe20008410000 */
[----:B--2---:R-:W-:Y:S01]  /*b450*/  F2FP.BF16.F32.PACK_AB R48, R96, R97 ;  /* 0x000000616030723e */ /* 0x004fe200000010ff */
[----:B------:R-:W-:-:S03]  /*b460*/  FADD.FTZ R97, R97, R96 ;  /* 0x0000006061617221 */ /* 0x000fc60000010000 */
[----:B------:R-:W-:Y:S01]  /*b470*/  FSEL R34, R34, RZ, P0 ;  /* 0x000000ff22227208 */ /* 0x000fe20000000000 */
[----:B------:R-:W-:Y:S01]  /*b480*/  MUFU.EX2 R29, R29 ;  /* 0x0000001d001d7308 */ /* 0x000fe20000000800 */
[----:B------:R-:W-:-:S03]  /*b490*/  ISETP.GT.AND P0, PT, R89, R106, PT ;  /* 0x0000006a5900720c */ /* 0x000fc60003f04270 */
        /* <DEDUP_REMOVED lines=13> */
[----:B------:R-:W1:Y:S01]  /*b570*/  LDSM.16.MT88.4 R12, [R33+0x6400] ;  /* 0x00640000210c783b */ /* 0x000e620000004200 */
[----:B------:R-:W4:Y:S01]  /*b580*/  MUFU.EX2 R117, R117 ;  /* 0x0000007500757308 */ /* 0x000f220000000800 */
[--C-:B------:R-:W-:Y:S01]  /*b590*/  FFMA.FTZ R119, R119, UR4, -R34.reuse ;  /* 0x0000000477777c23 */ /* 0x100fe20008010822 */
[----:B------:R-:W-:Y:S01]  /*b5a0*/  FFMA.FTZ R101, R101, UR4, -R34 ;  /* 0x0000000465657c23 */ /* 0x000fe20008010822 */
[----:B------:R-:W-:Y:S01]  /*b5b0*/  LDSM.16.MT88.4 R24, [R91+0x6400] ;  /* 0x006400005b18783b */ /* 0x000fe20000004200 */
[----:B------:R-:W-:-:S03]  /*b5c0*/  FADD.FTZ R90, R90, R97 ;  /* 0x000000615a5a7221 */ /* 0x000fc60000010000 */
[----:B------:R-:W-:Y:S01]  /*b5d0*/  LDSM.16.MT88.4 R16, [R33+0x7400] ;  /* 0x007400002110783b */ /* 0x000fe20000004200 */
[----:B------:R-:W-:Y:S01]  /*b5e0*/  MUFU.EX2 R103, R103 ;  /* 0x0000006700677308 */ /* 0x000fe20000000800 */
[----:B------:R-:W-:-:S07]  /*b5f0*/  FADD.FTZ R90, R35, R90 ;  /* 0x0000005a235a7221 */ /* 0x000fce0000010000 */
        /* <DEDUP_REMOVED lines=9> */
[C---:B--2---:R-:W-:Y:S07]  /*b690*/  HMMA.16816.F32.BF16 R64, R48.reuse, R60, RZ ;  /* 0x0000003c3040723c */ /* 0x044fee00000418ff */
[----:B------:R-:W-:Y:S01]  /*b6a0*/  MUFU.EX2 R31, R31 ;  /* 0x0000001f001f7308 */ /* 0x000fe20000000800 */
[C---:B------:R-:W-:Y:S07]  /*b6b0*/  HMMA.16816.F32.BF16 R60, R48.reuse, R62, RZ ;  /* 0x0000003e303c723c */ /* 0x040fee00000418ff */
[----:B------:R-:W2:Y:S01]  /*b6c0*/  MUFU.EX2 R30, R30 ;  /* 0x0000001e001e7308 */ /* 0x000ea20000000800 */
[----:B------:R-:W-:Y:S01]  /*b6d0*/  HMMA.16816.F32.BF16 R80, R48, R4, RZ ;  /* 0x000000043050723c */ /* 0x000fe200000418ff */
[----:B----4-:R-:W-:Y:S01]  /*b6e0*/  F2FP.BF16.F32.PACK_AB R4, R28, R29 ;  /* 0x0000001d1c04723e */ /* 0x010fe200000010ff */
[----:B------:R-:W-:Y:S01]  /*b6f0*/  FADD.FTZ R29, R29, R90 ;  /* 0x0000005a1d1d7221 */ /* 0x000fe20000010000 */
[----:B------:R-:W-:-:S03]  /*b700*/  IMAD.SHL.U32 R90, R87, 0x4, RZ ;  /* 0x00000004575a7824 */ /* 0x000fc600078e00ff */
[----:B------:R-:W-:Y:S01]  /*b710*/  FADD.FTZ R28, R28, R29 ;  /* 0x0000001d1c1c7221 */ /* 0x000fe20000010000 */
[----:B------:R-:W-:Y:S01]  /*b720*/  MUFU.EX2 R22, R22 ;  /* 0x0000001600167308 */ /* 0x000fe20000000800 */
[----:B------:R-:W-:Y:S01]  /*b730*/  HMMA.16816.F32.BF16 R76, R48, R6, RZ ;  /* 0x00000006304c723c */ /* 0x000fe200000418ff */
[----:B-----5:R-:W-:Y:S01]  /*b740*/  F2FP.BF16.F32.PACK_AB R6, R20, R23 ;  /* 0x000000171406723e */ /* 0x020fe200000010ff */
[----:B------:R-:W-:-:S04]  /*b750*/  FADD.FTZ R23, R23, R28 ;  /* 0x0000001c17177221 */ /* 0x000fc80000010000 */
[----:B------:R-:W-:Y:S01]  /*b760*/  FADD.FTZ R20, R20, R23 ;  /* 0x0000001714147221 */ /* 0x000fe20000010000 */
        /* <DEDUP_REMOVED lines=23> */
[----:B------:R-:W-:Y:S06]  /*b8e0*/  HMMA.16816.F32.BF16 R52, R48, R54, RZ ;  /* 0x000000363034723c */ /* 0x000fec00000418ff */
[----:B------:R-:W-:Y:S02]  /*b8f0*/  MUFU.EX2 R101, R101 ;  /* 0x0000006500657308 */ /* 0x000fe40000000800 */
[C---:B---3--:R-:W-:Y:S08]  /*b900*/  HMMA.16816.F32.BF16 R36, R4.reuse, R8, R36 ;  /* 0x000000080424723c */ /* 0x048ff00000041824 */
[----:B------:R-:W-:Y:S01]  /*b910*/  HMMA.16816.F32.BF16 R40, R4, R10, R40 ;  /* 0x0000000a0428723c */ /* 0x000fe20000041828 */
[----:B------:R-:W3:Y:S07]  /*b920*/  LDSM.16.MT88.4 R8, [R33+0x8400] ;  /* 0x008400002108783b */ /* 0x000eee0000004200 */
[C---:B-1----:R-:W-:Y:S08]  /*b930*/  HMMA.16816.F32.BF16 R44, R48.reuse, R12, RZ ;  /* 0x0000000c302c723c */ /* 0x042ff000000418ff */
[----:B------:R-:W-:Y:S01]  /*b940*/  HMMA.16816.F32.BF16 R48, R48, R14, RZ ;  /* 0x0000000e3030723c */ /* 0x000fe200000418ff */
[----:B------:R-:W-:Y:S07]  /*b950*/  LDSM.16.MT88.4 R12, [R33+0x6c00] ;  /* 0x006c0000210c783b */ /* 0x000fee0000004200 */
[----:B------:R-:W-:Y:S01]  /*b960*/  HMMA.16816.F32.BF16 R80, R4, R24, R80 ;  /* 0x000000180450723c */ /* 0x000fe20000041850 */
[--C-:B------:R-:W-:Y:S01]  /*b970*/  FFMA.FTZ R25, R139, UR4, -R34.reuse ;  /* 0x000000048b197c23 */ /* 0x100fe20008010822 */
[----:B------:R-:W-:-:S05]  /*b980*/  FFMA.FTZ R24, R137, UR4, -R34 ;  /* 0x0000000489187c23 */ /* 0x000fca0008010822 */
[----:B------:R-:W-:Y:S01]  /*b990*/  MUFU.EX2 R25, R25 ;  /* 0x0000001900197308 */ /* 0x000fe20000000800 */
[----:B------:R-:W-:Y:S01]  /*b9a0*/  HMMA.16816.F32.BF16 R76, R4, R26, R76 ;  /* 0x0000001a044c723c */ /* 0x000fe2000004184c */
[----:B------:R-:W-:Y:S01]  /*b9b0*/  FFMA.FTZ R26, R145, UR4, -R100 ;  /* 0x00000004911a7c23 */ /* 0x000fe20008010864 */
[--C-:B------:R-:W-:Y:S01]  /*b9c0*/  FFMA.FTZ R27, R141, UR4, -R34.reuse ;  /* 0x000000048d1b7c23 */ /* 0x100fe20008010822 */
[--C-:B------:R-:W-:Y:S01]  /*b9d0*/  FFMA.FTZ R100, R121, UR4, -R34.reuse ;  /* 0x0000000479647c23 */ /* 0x100fe20008010822 */
[----:B------:R-:W-:-:S03]  /*b9e0*/  FFMA.FTZ R34, R99, UR4, -R34 ;  /* 0x0000000463227c23 */ /* 0x000fc60008010822 */
[----:B------:R-:W-:Y:S01]  /*b9f0*/  MUFU.EX2 R26, R26 ;  /* 0x0000001a001a7308 */ /* 0x000fe20000000800 */
[C---:B------:R-:W-:Y:S07]  /*ba00*/  HMMA.16816.F32.BF16 R56, R4.reuse, R16, R56 ;  /* 0x000000100438723c */ /* 0x040fee0000041838 */
[----:B------:R-:W1:Y:S01]  /*ba10*/  MUFU.EX2 R27, R27 ;  /* 0x0000001b001b7308 */ /* 0x000e620000000800 */
[C---:B---3--:R-:W-:Y:S07]  /*ba20*/  HMMA.16816.F32.BF16 R44, R4.reuse, R8, R44 ;  /* 0x00000008042c723c */ /* 0x048fee000004182c */
[----:B------:R-:W3:Y:S01]  /*ba30*/  MUFU.EX2 R24, R24 ;  /* 0x0000001800187308 */ /* 0x000ee20000000800 */
[C---:B------:R-:W-:Y:S01]  /*ba40*/  HMMA.16816.F32.BF16 R48, R4.reuse, R10, R48 ;  /* 0x0000000a0430723c */ /* 0x040fe20000041830 */
[----:B------:R-:W4:Y:S06]  /*ba50*/  LDSM.16.MT88.4 R8, [R91+0x6800] ;  /* 0x006800005b08783b */ /* 0x000f2c0000004200 */
[----:B------:R-:W5:Y:S01]  /*ba60*/  MUFU.EX2 R100, R100 ;  /* 0x0000006400647308 */ /* 0x000f620000000800 */
[----:B------:R-:W-:Y:S01]  /*ba70*/  HMMA.16816.F32.BF16 R52, R4, R18, R52 ;  /* 0x000000120434723c */ /* 0x000fe20000041834 */
[----:B--2---:R-:W-:Y:S01]  /*ba80*/  F2FP.BF16.F32.PACK_AB R4, R116, R135 ;  /* 0x000000877404723e */ /* 0x004fe200000010ff */
[----:B------:R-:W-:Y:S01]  /*ba90*/  LDSM.16.MT88.4 R16, [R91+0x6c00] ;  /* 0x006c00005b10783b */ /* 0x000fe20000004200 */
[----:B-1----:R-:W-:Y:S01]  /*baa0*/  F2FP.BF16.F32.PACK_AB R5, R27, R102 ;  /* 0x000000661b05723e */ /* 0x002fe200000010ff */
[----:B------:R-:W-:Y:S01]  /*bab0*/  FADD.FTZ R135, R135, R20 ;  /* 0x0000001487877221 */ /* 0x000fe20000010000 */
[----:B------:R-:W-:-:S02]  /*bac0*/  F2FP.BF16.F32.PACK_AB R6, R26, R133 ;  /* 0x000000851a06723e */ /* 0x000fc400000010ff */
[----:B------:R-:W1:Y:S01]  /*bad0*/  MUFU.EX2 R34, R34 ;  /* 0x0000002200227308 */ /* 0x000e620000000800 */
[----:B---3--:R-:W-:Y:S01]  /*bae0*/  F2FP.BF16.F32.PACK_AB R7, R24, R25 ;  /* 0x000000191807723e */ /* 0x008fe200000010ff */
[----:B------:R-:W-:-:S04]  /*baf0*/  FADD.FTZ R116, R116, R135 ;  /* 0x0000008774747221 */ /* 0x000fc80000010000 */
[----:B------:R-:W-:-:S04]  /*bb00*/  FADD.FTZ R133, R133, R116 ;  /* 0x0000007485857221 */ /* 0x000fc80000010000 */
[----:B------:R-:W-:Y:S01]  /*bb10*/  FADD.FTZ R26, R26, R133 ;  /* 0x000000851a1a7221 */ /* 0x000fe20000010000 */
[C---:B----4-:R-:W-:Y:S08]  /*bb20*/  HMMA.16816.F32.BF16 R80, R4.reuse, R8, R80 ;  /* 0x000000080450723c */ /* 0x050ff00000041850 */
        /* <DEDUP_REMOVED lines=22> */
[----:B-1----:R-:W-:-:S03]  /*bc90*/  F2FP.BF16.F32.PACK_AB R7, R34, R101 ;  /* 0x000000652207723e */ /* 0x002fc600000010ff */
[----:B------:R-:W-:-:S04]  /*bca0*/  FADD.FTZ R122, R122, R131 ;  /* 0x000000837a7a7221 */ /* 0x000fc80000010000 */
[----:B------:R-:W-:Y:S01]  /*bcb0*/  HMMA.16816.F32.BF16 R80, R4, R16, R80 ;  /* 0x000000100450723c */ /* 0x000fe20000041850 */
[----:B------:R-:W-:-:S07]  /*bcc0*/  FADD.FTZ R123, R123, R122 ;  /* 0x0000007a7b7b7221 */ /* 0x000fce0000010000 */
        /* <DEDUP_REMOVED lines=93> */
.L_x_5138:
[----:B------:R-:W-:Y:S01]  /*c2a0*/  UMOV UR4, URZ ;  /* 0x000000ff00047c82 */ /* 0x000fe20008000000 */
[----:B------:R-:W-:Y:S01]  /*c2b0*/  IMAD.SHL.U32 R4, R92, 0x40, RZ ;  /* 0x000000405c047824 */ /* 0x000fe200078e00ff */
[----:B------:R-:W-:-:S05]  /*c2c0*/  IADD3 R5, P0, PT, RZ, -UR4, RZ ;  /* 0x80000004ff057c10 */ /* 0x000fca000ff1e0ff */
[----:B------:R-:W-:-:S05]  /*c2d0*/  IMAD.X R4, RZ, RZ, ~R4, P0 ;  /* 0x000000ffff047224 */ /* 0x000fca00000e0e04 */
[----:B------:R-:W-:-:S04]  /*c2e0*/  SHF.R.S64 R5, R5, 0x1f, R4 ;  /* 0x0000001f05057819 */ /* 0x000fc80000001004 */
[----:B------:R-:W-:-:S04]  /*c2f0*/  IADD3 R112, P0, PT, R5, R112, RZ ;  /* 0x0000007005707210 */ /* 0x000fc80007f1e0ff */
[----:B------:R-:W-:-:S09]  /*c300*/  LEA.HI.X.SX32 R113, R4, R113, 0x1, P0 ;  /* 0x0000007104717211 */ /* 0x000fd200000f0eff */
.L_x_5139:
[C---:B------:R-:W-:Y:S01]  /*c310*/  LEA R6, P0, R92.reuse, R112, 0x6 ;  /* 0x000000705c067211 */ /* 0x040fe200078030ff */
[----:B------:R-:W-:Y:S01]  /*c320*/  @!PT LDS RZ, [RZ] ;  /* 0x00000000fffff984 */ /* 0x000fe20000000800 */
[----:B------:R-:W-:Y:S01]  /*c330*/  @!PT LDS RZ, [RZ] ;  /* 0x00000000fffff984 */ /* 0x000fe20000000800 */
[----:B------:R-:W-:Y:S01]  /*c340*/  @!PT LDS RZ, [RZ] ;  /* 0x00000000fffff984 */ /* 0x000fe20000000800 */
[----:B------:R-:W-:Y:S01]  /*c350*/  LDGSTS.E.BYPASS.LTC128B.128 [R0+0x6000], desc[UR6][R112.64] ;  /* 0x0600000070007fae */ /* 0x000fe2000b981a06 */
[----:B------:R-:W-:Y:S02]  /*c360*/  VIADD R89, R85, 0xfffffffe ;  /* 0xfffffffe55597836 */ /* 0x000fe40000000000 */
        /* <DEDUP_REMOVED lines=78> */
[----:B------:R-:W-:Y:S08]  /*c850*/  HMMA.16816.F32.BF16 R96, R100, R118, R96 ;  /* 0x000000766460723c */ /* 0x000ff00000041860 */
[C---:B-1----:R-:W-:Y:S08]  /*c860*/  HMMA.16816.F32.BF16 R20, R92.reuse, R124, R20 ;  /* 0x0000007c5c14723c */ /* 0x042ff00000041814 */
[C---:B------:R-:W-:Y:S08]  /*c870*/  HMMA.16816.F32.BF16 R16, R92.reuse, R126, R16 ;  /* 0x0000007e5c10723c */ /* 0x040ff00000041810 */
[C---:B---3--:R-:W-:Y:S03]  /*c880*/  HMMA.16816.F32.BF16 R28, R92.reuse, R32, R28 ;  /* 0x000000205c1c723c */ /* 0x048fe6000004181c */
        /* <DEDUP_REMOVED lines=16> */
[----:B------:R-:W2:Y:S03]  /*c990*/  LDSM.16.M88.4 R28, [R86+0x5800] ;  /* 0x00580000561c783b */ /* 0x000ea60000000200 */
[----:B------:R-:W-:Y:S01]  /*c9a0*/  FMUL.FTZ R25, R25, UR11 ;  /* 0x0000000b19197c20 */ /* 0x000fe20008410000 */
[----:B------:R-:W-:Y:S01]  /*c9b0*/  FMUL.FTZ R27, R27, UR11 ;  /* 0x0000000b1b1b7c20 */ /* 0x000fe20008410000 */
[----:B------:R-:W-:Y:S01]  /*c9c0*/  FMUL.FTZ R24, R24, UR11 ;  /* 0x0000000b18187c20 */ /* 0x000fe20008410000 */
[----:B------:R-:W-:Y:S01]  /*c9d0*/  FMUL.FTZ R26, R26, UR11 ;  /* 0x0000000b1a1a7c20 */ /* 0x000fe20008410000 */
[----:B------:R-:W3:Y:S01]  /*c9e0*/  MUFU.TANH R32, R32 ;  /* 0x0000002000207308 */ /* 0x000ee20000002400 */
[----:B-1----:R-:W1:Y:S01]  /*c9f0*/  LDSM.16.M88.4 R20, [R86+0x5c00] ;  /* 0x005c00005614783b */ /* 0x002e620000000200 */
[----:B------:R-:W-:-:S06]  /*ca00*/  DEPBAR.LE SB0, 0x0 ;  /* 0x000080000000791a */ /* 0x000fcc0000000000 */
[----:B------:R-:W-:Y:S08]  /*ca10*/  MUFU.TANH R33, R33 ;  /* 0x0000002100217308 */ /* 0x000ff00000002400 */
[----:B------:R-:W4:Y:S08]  /*ca20*/  MUFU.TANH R34, R34 ;  /* 0x0000002200227308 */ /* 0x000f300000002400 */
[----:B------:R-:W5:Y:S08]  /*ca30*/  MUFU.TANH R35, R35 ;  /* 0x0000002300237308 */ /* 0x000f700000002400 */
[----:B------:R-:W5:Y:S01]  /*ca40*/  MUFU.TANH R25, R25 ;  /* 0x0000001900197308 */ /* 0x000f620000002400 */
[C---:B--2---:R-:W-:Y:S01]  /*ca50*/  HMMA.16816.F32.BF16 R12, R92.reuse, R28, R12 ;  /* 0x0000001c5c0c723c */ /* 0x044fe2000004180c */
[----:B------:R-:W2:Y:S06]  /*ca60*/  S2R R28, SR_TID.X ;  /* 0x00000000001c7919 */ /* 0x000eac0000002100 */
[----:B------:R-:W5:Y:S01]  /*ca70*/  MUFU.TANH R27, R27 ;  /* 0x0000001b001b7308 */ /* 0x000f620000002400 */
[C---:B------:R-:W-:Y:S07]  /*ca80*/  HMMA.16816.F32.BF16 R8, R92.reuse, R30, R8 ;  /* 0x0000001e5c08723c */ /* 0x040fee0000041808 */
[----:B------:R-:W5:Y:S01]  /*ca90*/  MUFU.TANH R24, R24 ;  /* 0x0000001800187308 */ /* 0x000f620000002400 */
[----:B-1----:R-:W-:Y:S03]  /*caa0*/  HMMA.16816.F32.BF16 R4, R92, R20, R4 ;  /* 0x000000145c04723c */ /* 0x002fe60000041804 */
[----:B------:R-:W-:Y:S01]  /*cab0*/  FMUL.FTZ R132, R12, UR11 ;  /* 0x0000000b0c847c20 */ /* 0x000fe20008410000 */
[----:B------:R-:W-:Y:S01]  /*cac0*/  FMUL.FTZ R134, R13, UR11 ;  /* 0x0000000b0d867c20 */ /* 0x000fe20008410000 */
[----:B------:R-:W-:-:S02]  /*cad0*/  IMAD.SHL.U32 R13, R85, 0x40, RZ ;  /* 0x00000040550d7824 */ /* 0x000fc400078e00ff */
[----:B------:R-:W-:Y:S01]  /*cae0*/  FMUL.FTZ R135, R15, UR11 ;  /* 0x0000000b0f877c20 */ /* 0x000fe20008410000 */
[----:B------:R-:W1:Y:S01]  /*caf0*/  MUFU.TANH R26, R26 ;  /* 0x0000001a001a7308 */ /* 0x000e620000002400 */
[----:B------:R-:W-:Y:S01]  /*cb00*/  HMMA.16816.F32.BF16 R96, R92, R22, R96 ;  /* 0x000000165c60723c */ /* 0x000fe20000041860 */
[----:B------:R-:W-:Y:S01]  /*cb10*/  FMUL.FTZ R14, R14, UR11 ;  /* 0x0000000b0e0e7c20 */ /* 0x000fe20008410000 */
[----:B------:R-:W-:Y:S01]  /*cb20*/  FMUL.FTZ R130, R9, UR11 ;  /* 0x0000000b09827c20 */ /* 0x000fe20008410000 */
[----:B------:R-:W-:Y:S01]  /*cb30*/  FMUL.FTZ R8, R8, UR11 ;  /* 0x0000000b08087c20 */ /* 0x000fe20008410000 */
[----:B------:R-:W-:Y:S01]  /*cb40*/  FMUL.FTZ R133, R11, UR11 ;  /* 0x0000000b0b857c20 */ /* 0x000fe20008410000 */
[----:B------:R-:W-:Y:S02]  /*cb50*/  FMUL.FTZ R10, R10, UR11 ;  /* 0x0000000b0a0a7c20 */ /* 0x000fe40008410000 */
[----:B------:R-:W-:Y:S01]  /*cb60*/  MUFU.TANH R138, R17 ;  /* 0x00000011008a7308 */ /* 0x000fe20000002400 */
[----:B--2---:R-:W-:-:S02]  /*cb70*/  IMAD.SHL.U32 R12, R28, 0x2, RZ ;  /* 0x000000021c0c7824 */ /* 0x004fc400078e00ff */
[----:B------:R-:W-:Y:S01]  /*cb80*/  FMUL.FTZ R120, R5, UR11 ;  /* 0x0000000b05787c20 */ /* 0x000fe20008410000 */
[----:B------:R-:W-:Y:S01]  /*cb90*/  FMUL.FTZ R6, R6, UR11 ;  /* 0x0000000b06067c20 */ /* 0x000fe20008410000 */
[----:B------:R-:W-:Y:S01]  /*cba0*/  FMUL.FTZ R116, R4, UR11 ;  /* 0x0000000b04747c20 */ /* 0x000fe20008410000 */
[----:B------:R-:W-:Y:S02]  /*cbb0*/  LOP3.LUT R12, R12, 0x6, RZ, 0xc0, !PT ;  /* 0x000000060c0c7812 */ /* 0x000fe400078ec0ff */
[----:B------:R-:W2:Y:S01]  /*cbc0*/  MUFU.TANH R141, R18 ;  /* 0x00000012008d7308 */ /* 0x000ea20000002400 */
[----:B------:R-:W-:Y:S01]  /*cbd0*/  FMUL.FTZ R101, R7, UR11 ;  /* 0x0000000b07657c20 */ /* 0x000fe20008410000 */
[----:B------:R-:W-:Y:S02]  /*cbe0*/  LOP3.LUT R12, R13, R12, RZ, 0xfc, !PT ;  /* 0x0000000c0d0c7212 */ /* 0x000fe400078efcff */
[----:B------:R-:W-:Y:S01]  /*cbf0*/  FMUL.FTZ R96, R96, UR11 ;  /* 0x0000000b60607c20 */ /* 0x000fe20008410000 */
[----:B------:R-:W-:-:S02]  /*cc00*/  FMUL.FTZ R97, R97, UR11 ;  /* 0x0000000b61617c20 */ /* 0x000fc40008410000 */
[C---:B------:R-:W-:Y:S01]  /*cc10*/  VIADD R13, R12.reuse, 0xffffff80 ;  /* 0xffffff800c0d7836 */ /* 0x040fe20000000000 */
[----:B------:R-:W2:Y:S01]  /*cc20*/  MUFU.TANH R143, R143 ;  /* 0x0000008f008f7308 */ /* 0x000ea20000002400 */
[C---:B------:R-:W-:Y:S02]  /*cc30*/  VIADD R15, R12.reuse, 0xffffff81 ;  /* 0xffffff810c0f7836 */ /* 0x040fe40000000000 */
[C---:B------:R-:W-:Y:S01]  /*cc40*/  VIADD R9, R12.reuse, 0xffffff89 ;  /* 0xffffff890c097836 */ /* 0x040fe20000000000 */
[C---:B------:R-:W-:Y:S01]  /*cc50*/  ISETP.GE.AND P5, PT, R13.reuse, R2, PT ;  /* 0x000000020d00720c */ /* 0x040fe20003fa6270 */
[C---:B------:R-:W-:Y:S01]  /*cc60*/  VIADD R11, R12.reuse, 0xffffff91 ;  /* 0xffffff910c0b7836 */ /* 0x040fe20000000000 */
[----:B------:R-:W-:Y:S01]  /*cc70*/  ISETP.GE.AND P4, PT, R13, R88, PT ;  /* 0x000000580d00720c */ /* 0x000fe20003f86270 */
[C---:B------:R-:W-:Y:S01]  /*cc80*/  VIADD R13, R12.reuse, 0xffffff88 ;  /* 0xffffff880c0d7836 */ /* 0x040fe20000000000 */
[C---:B------:R-:W-:Y:S01]  /*cc90*/  ISETP.GE.AND P2, PT, R15.reuse, R2, PT ;  /* 0x000000020f00720c */ /* 0x040fe20003f46270 */
[----:B------:R-:W2:Y:S01]  /*cca0*/  MUFU.TANH R124, R16 ;  /* 0x00000010007c7308 */ /* 0x000ea20000002400 */
[----:B------:R-:W-:Y:S01]  /*ccb0*/  ISETP.GE.AND P1, PT, R15, R88, PT ;  /* 0x000000580f00720c */ /* 0x000fe20003f26270 */
[C---:B------:R-:W-:Y:S01]  /*ccc0*/  VIADD R15, R12.reuse, 0xffffff98 ;  /* 0xffffff980c0f7836 */ /* 0x040fe20000000000 */
[C---:B------:R-:W-:Y:S01]  /*ccd0*/  ISETP.GE.AND P0, PT, R13.reuse, R2, PT ;  /* 0x000000020d00720c */ /* 0x040fe20003f06270 */
[C---:B------:R-:W-:Y:S01]  /*cce0*/  VIADD R5, R12.reuse, 0xffffffa0 ;  /* 0xffffffa00c057836 */ /* 0x040fe20000000000 */
[----:B------:R-:W-:Y:S01]  /*ccf0*/  ISETP.GE.AND P6, PT, R13, R88, PT ;  /* 0x000000580d00720c */ /* 0x000fe20003fc6270 */
[----:B------:R-:W-:Y:S01]  /*cd00*/  VIADD R13, R12, 0xffffff90 ;  /* 0xffffff900c0d7836 */ /* 0x000fe20000000000 */
[----:B---3--:R-:W-:Y:S01]  /*cd10*/  FSEL R32, R32, -INF , !P5 ;  /* 0xff80000020207808 */ /* 0x008fe20006800000 */
[----:B------:R3:W-:Y:S01]  /*cd20*/  MUFU.TANH R136, R8 ;  /* 0x0000000800887308 */ /* 0x0007e20000002400 */
[C---:B------:R-:W-:Y:S01]  /*cd30*/  ISETP.GE.AND P3, PT, R9.reuse, R2, PT ;  /* 0x000000020900720c */ /* 0x040fe20003f66270 */
[----:B------:R-:W-:Y:S01]  /*cd40*/  VIADD R7, R12, 0xffffffa8 ;  /* 0xffffffa80c077836 */ /* 0x000fe20000000000 */
[----:B------:R-:W-:-:S02]  /*cd50*/  ISETP.GE.AND P5, PT, R9, R88, PT ;  /* 0x000000580900720c */ /* 0x000fc40003fa6270 */
[----:B----4-:R-:W-:Y:S02]  /*cd60*/  FSEL R9, R34, -INF , !P4 ;  /* 0xff80000022097808 */ /* 0x010fe40006000000 */
[-C--:B------:R-:W-:Y:S01]  /*cd70*/  ISETP.GE.AND P4, PT, R13, R2.reuse, PT ;  /* 0x000000020d00720c */ /* 0x080fe20003f86270 */
[----:B------:R-:W4:Y:S01]  /*cd80*/  MUFU.TANH R134, R134 ;  /* 0x0000008600867308 */ /* 0x000f220000002400 */
[----:B-----5:R-:W-:Y:S02]  /*cd90*/  FSEL R35, R35, -INF , !P1 ;  /* 0xff80000023237808 */ /* 0x020fe40004800000 */
[----:B------:R-:W-:Y:S02]  /*cda0*/  ISETP.GE.AND P1, PT, R11, R2, PT ;  /* 0x000000020b00720c */ /* 0x000fe40003f26270 */
[----:B------:R-:W-:Y:S02]  /*cdb0*/  FSEL R4, R25, -INF , !P3 ;  /* 0xff80000019047808 */ /* 0x000fe40005800000 */
[----:B------:R-:W-:Y:S01]  /*cdc0*/  FSEL R27, R27, -INF , !P5 ;  /* 0xff8000001b1b7808 */ /* 0x000fe20006800000 */
[----:B------:R-:W5:Y:S01]  /*cdd0*/  MUFU.TANH R139, R19 ;  /* 0x00000013008b7308 */ /* 0x000f620000002400 */
[----:B---3--:R-:W-:-:S02]  /*cde0*/  FSEL R8, R33, -INF , !P2 ;  /* 0xff80000021087808 */ /* 0x008fc40005000000 */
[-C--:B------:R-:W-:Y:S01]  /*cdf0*/  ISETP.GE.AND P2, PT, R13, R88.reuse, PT ;  /* 0x000000580d00720c */ /* 0x080fe20003f46270 */
[----:B------:R-:W-:Y:S01]  /*ce00*/  VIADD R13, R12, 0xffffff99 ;  /* 0xffffff990c0d7836 */ /* 0x000fe20000000000 */
[----:B------:R-:W-:Y:S02]  /*ce10*/  FSEL R140, R140, -INF , !P1 ;  /* 0xff8000008c8c7808 */ /* 0x000fe40004800000 */
[----:B------:R-:W-:Y:S01]  /*ce20*/  FSEL R127, R127, -INF , !P2 ;  /* 0xff8000007f7f7808 */ /* 0x000fe20005000000 */
[----:B------:R-:W3:Y:S01]  /*ce30*/  MUFU.TANH R132, R132 ;  /* 0x0000008400847308 */ /* 0x000ee20000002400 */
[----:B------:R-:W-:Y:S02]  /*ce40*/  FSEL R24, R24, -INF , !P0 ;  /* 0xff80000018187808 */ /* 0x000fe40004000000 */
[----:B------:R-:W-:Y:S02]  /*ce50*/  ISETP.GE.AND P3, PT, R15, R88, PT ;  /* 0x000000580f00720c */ /* 0x000fe40003f66270 */
[----:B------:R-:W-:-:S02]  /*ce60*/  ISETP.GE.AND P5, PT, R13, R2, PT ;  /* 0x000000020d00720c */ /* 0x000fc40003fa6270 */
[C---:B------:R-:W-:Y:S01]  /*ce70*/  ISETP.GE.AND P2, PT, R5.reuse, R2, PT ;  /* 0x000000020500720c */ /* 0x040fe20003f46270 */
[----:B------:R4:W3:Y:S01]  /*ce80*/  MUFU.TANH R103, R6 ;  /* 0x0000000600677308 */ /* 0x0008e20000002400 */
[-C--:B------:R-:W-:Y:S01]  /*ce90*/  ISETP.GE.AND P1, PT, R5, R88.reuse, PT ;  /* 0x000000580500720c */ /* 0x080fe20003f26270 */
[----:B------:R-:W-:Y:S01]  /*cea0*/  VIADD R5, R12, 0xffffffa1 ;  /* 0xffffffa10c057836 */ /* 0x000fe20000000000 */
[----:B------:R-:W-:Y:S02]  /*ceb0*/  ISETP.GE.AND P0, PT, R11, R88, PT ;  /* 0x000000580b00720c */ /* 0x000fe40003f06270 */
[----:B-1----:R-:W-:Y:S02]  /*cec0*/  FSEL R11, R26, -INF , !P6 ;  /* 0xff8000001a0b7808 */ /* 0x002fe40007000000 */
[----:B------:R-:W-:Y:S01]  /*ced0*/  ISETP.GE.AND P6, PT, R15, R2, PT ;  /* 0x000000020f00720c */ /* 0x000fe20003fc6270 */
[----:B------:R-:W1:Y:S01]  /*cee0*/  MUFU.TANH R137, R14 ;  /* 0x0000000e00897308 */ /* 0x000e620000002400 */
[----:B--2---:R-:W-:-:S02]  /*cef0*/  FSEL R141, R141, -INF , !P3 ;  /* 0xff8000008d8d7808 */ /* 0x004fc40005800000 */
[----:B------:R-:W-:Y:S02]  /*cf00*/  FSEL R138, R138, -INF , !P5 ;  /* 0xff8000008a8a7808 */ /* 0x000fe40006800000 */
[----:B------:R-:W-:Y:S02]  /*cf10*/  FSEL R143, R143, -INF , !P0 ;  /* 0xff8000008f8f7808 */ /* 0x000fe40004000000 */
[C---:B------:R-:W-:Y:S01]  /*cf20*/  ISETP.GE.AND P3, PT, R7.reuse, R2, PT ;  /* 0x000000020700720c */ /* 0x040fe20003f66270 */
[----:B------:R-:W2:Y:S01]  /*cf30*/  MUFU.TANH R135, R135 ;  /* 0x0000008700877308 */ /* 0x000ea20000002400 */
[----:B------:R-:W-:Y:S01]  /*cf40*/  ISETP.GE.AND P5, PT, R7, R88, PT ;  /* 0x000000580700720c */ /* 0x000fe20003fa6270 */
[----:B------:R-:W-:Y:S01]  /*cf50*/  VIADD R7, R12, 0xffffffb0 ;  /* 0xffffffb00c077836 */ /* 0x000fe20000000000 */
[----:B------:R-:W-:Y:S01]  /*cf60*/  ISETP.GE.AND P0, PT, R5, R2, PT ;  /* 0x000000020500720c */ /* 0x000fe20003f06270 */
[----:B----4-:R-:W-:Y:S01]  /*cf70*/  FMUL.FTZ R6, R98, UR11 ;  /* 0x0000000b62067c20 */ /* 0x010fe20008410000 */
[----:B------:R-:W-:Y:S01]  /*cf80*/  FSEL R124, R124, -INF , !P6 ;  /* 0xff8000007c7c7808 */ /* 0x000fe20007000000 */
[----:B------:R-:W-:Y:S01]  /*cf90*/  FMUL.FTZ R98, R99, UR11 ;  /* 0x0000000b63627c20 */ /* 0x000fe20008410000 */
[----:B------:R-:W-:Y:S01]  /*cfa0*/  FSEL R122, R122, -INF , !P4 ;  /* 0xff8000007a7a7808 */ /* 0x000fe20006000000 */
[----:B------:R-:W-:Y:S01]  /*cfb0*/  MUFU.TANH R130, R130 ;  /* 0x0000008200827308 */ /* 0x000fe20000002400 */
[-C--:B------:R-:W-:Y:S01]  /*cfc0*/  ISETP.GE.AND P6, PT, R5, R88.reuse, PT ;  /* 0x000000580500720c */ /* 0x080fe20003fc6270 */
[----:B------:R-:W-:Y:S01]  /*cfd0*/  VIADD R5, R12, 0xffffffa9 ;  /* 0xffffffa90c057836 */ /* 0x000fe20000000000 */
[----:B------:R-:W-:-:S02]  /*cfe0*/  ISETP.GE.AND P4, PT, R13, R88, PT ;  /* 0x000000580d00720c */ /* 0x000fc40003f86270 */
[----:B------:R-:W-:Y:S02]  /*cff0*/  FSEL R134, R134, -INF , !P0 ;  /* 0xff80000086867808 */ /* 0x000fe40004000000 */
[----:B------:R-:W-:Y:S01]  /*d000*/  ISETP.GE.AND P0, PT, R7, R88, PT ;  /* 0x000000580700720c */ /* 0x000fe20003f06270 */
[----:B------:R-:W4:Y:S01]  /*d010*/  MUFU.TANH R131, R10 ;  /* 0x0000000a00837308 */ /* 0x000f220000002400 */
[----:B-----5:R-:W-:Y:S02]  /*d020*/  FSEL R139, R139, -INF , !P4 ;  /* 0xff8000008b8b7808 */ /* 0x020fe40006000000 */
[----:B---3--:R-:W-:Y:S02]  /*d030*/  FSEL R132, R132, -INF , !P2 ;  /* 0xff80000084847808 */ /* 0x008fe40005000000 */
[C---:B------:R-:W-:Y:S02]  /*d040*/  ISETP.GE.AND P4, PT, R5.reuse, R2, PT ;  /* 0x000000020500720c */ /* 0x040fe40003f86270 */
[----:B------:R-:W-:Y:S01]  /*d050*/  ISETP.GE.AND P2, PT, R5, R88, PT ;  /* 0x000000580500720c */ /* 0x000fe20003f46270 */
[----:B------:R-:W3:Y:S01]  /*d060*/  MUFU.TANH R133, R133 ;  /* 0x0000008500857308 */ /* 0x000ee20000002400 */
[----:B------:R-:W-:Y:S01]  /*d070*/  FSEL R103, R103, -INF , !P0 ;  /* 0xff80000067677808 */ /* 0x000fe20004000000 */
[----:B------:R-:W-:Y:S01]  /*d080*/  VIADD R5, R12, 0xffffffb1 ;  /* 0xffffffb10c057836 */ /* 0x000fe20000000000 */
[----:B------:R-:W-:-:S02]  /*d090*/  ISETP.GT.AND P0, PT, R89, R106, PT ;  /* 0x0000006a5900720c */ /* 0x000fc40003f04270 */
[----:B-1----:R-:W-:Y:S02]  /*d0a0*/  FSEL R137, R137, -INF , !P1 ;  /* 0xff80000089897808 */ /* 0x002fe40004800000 */
[----:B--2---:R-:W-:Y:S01]  /*d0b0*/  FSEL R135, R135, -INF , !P6 ;  /* 0xff80000087877808 */ /* 0x004fe20007000000 */
[----:B------:R-:W1:Y:S01]  /*d0c0*/  MUFU.TANH R116, R116 ;  /* 0x0000007400747308 */ /* 0x000e620000002400 */
[----:B------:R-:W-:Y:S02]  /*d0d0*/  FSEL R136, R136, -INF , !P3 ;  /* 0xff80000088887808 */ /* 0x000fe40005800000 */
[-C--:B------:R-:W-:Y:S01]  /*d0e0*/  ISETP.GE.AND P1, PT, R7, R2.reuse, PT ;  /* 0x000000020700720c */ /* 0x080fe20003f26270 */
[C---:B------:R-:W-:Y:S01]  /*d0f0*/  VIADD R7, R12.reuse, 0xffffffb8 ;  /* 0xffffffb80c077836 */ /* 0x040fe20000000000 */
[C---:B------:R-:W-:Y:S02]  /*d100*/  ISETP.GE.AND P6, PT, R5.reuse, R2, PT ;  /* 0x000000020500720c */ /* 0x040fe40003fc6270 */
[----:B------:R-:W-:Y:S01]  /*d110*/  ISETP.GE.AND P3, PT, R5, R88, PT ;  /* 0x000000580500720c */ /* 0x000fe20003f66270 */
[----:B------:R-:W2:Y:S01]  /*d120*/  MUFU.TANH R120, R120 ;  /* 0x0000007800787308 */ /* 0x000ea20000002400 */
[----:B------:R-:W-:Y:S01]  /*d130*/  VIADD R5, R12, 0xffffffb9 ;  /* 0xffffffb90c057836 */ /* 0x000fe20000000000 */
[----:B----4-:R-:W-:-:S02]  /*d140*/  FSEL R131, R131, -INF , !P5 ;  /* 0xff80000083837808 */ /* 0x010fc40006800000 */
[----:B------:R-:W-:Y:S02]  /*d150*/  FSEL R130, R130, -INF , !P4 ;  /* 0xff80000082827808 */ /* 0x000fe40006000000 */
[----:B---3--:R-:W-:Y:S02]  /*d160*/  FSEL R133, R133, -INF , !P2 ;  /* 0xff80000085857808 */ /* 0x008fe40005000000 */
[----:B------:R-:W3:Y:S01]  /*d170*/  MUFU.TANH R101, R101 ;  /* 0x0000006500657308 */ /* 0x000ee20000002400 */
[----:B-1----:R-:W-:Y:S02]  /*d180*/  FSEL R116, R116, -INF , !P1 ;  /* 0xff80000074747808 */ /* 0x002fe40004800000 */
[-C--:B------:R-:W-:Y:S02]  /*d190*/  ISETP.GE.AND P5, PT, R7, R2.reuse, PT ;  /* 0x000000020700720c */ /* 0x080fe40003fa6270 */
[----:B------:R-:W-:Y:S02]  /*d1a0*/  ISETP.GE.AND P4, PT, R5, R2, PT ;  /* 0x000000020500720c */ /* 0x000fe40003f86270 */
[-C--:B------:R-:W-:Y:S01]  /*d1b0*/  ISETP.GE.AND P2, PT, R7, R88.reuse, PT ;  /* 0x000000580700720c */ /* 0x080fe20003f46270 */
[----:B------:R-:W1:Y:S01]  /*d1c0*/  MUFU.TANH R118, R96 ;  /* 0x0000006000767308 */ /* 0x000e620000002400 */
[----:B------:R-:W-:Y:S01]  /*d1d0*/  BAR.SYNC.DEFER_BLOCKING 0x0 ;  /* 0x0000000000007b1d */ /* 0x000fe20000010000 */
[----:B------:R-:W-:-:S02]  /*d1e0*/  ISETP.GE.AND P1, PT, R5, R88, PT ;  /* 0x000000580500720c */ /* 0x000fc40003f26270 */
[----:B--2---:R-:W-:-:S04]  /*d1f0*/  FSEL R120, R120, -INF , !P6 ;  /* 0xff80000078787808 */ /* 0x004fc80007000000 */
        /* <DEDUP_REMOVED lines=74> */
.L_x_5141:
[----:B------:R-:W-:Y:S01]  /*d6a0*/  UMOV UR4, URZ ;  /* 0x000000ff00047c82 */ /* 0x000fe20008000000 */
[----:B------:R-:W-:Y:S01]  /*d6b0*/  IMAD.SHL.U32 R2, R128, 0x40, RZ ;  /* 0x0000004080027824 */ /* 0x000fe200078e00ff */
[----:B------:R-:W-:-:S05]  /*d6c0*/  IADD3 R5, P1, PT, RZ, -UR4, RZ ;  /* 0x80000004ff057c10 */ /* 0x000fca000ff3e0ff */
[----:B------:R-:W-:-:S05]  /*d6d0*/  IMAD.X R2, RZ, RZ, ~R2, P1 ;  /* 0x000000ffff027224 */ /* 0x000fca00008e0e02 */
[----:B------:R-:W-:-:S04]  /*d6e0*/  SHF.R.S64 R5, R5, 0x1f, R2 ;  /* 0x0000001f05057819 */ /* 0x000fc80000001002 */
[----:B------:R-:W-:-:S04]  /*d6f0*/  IADD3 R110, P1, PT, R5, R110, RZ ;  /* 0x0000006e056e7210 */ /* 0x000fc80007f3e0ff */
[----:B------:R-:W-:-:S09]  /*d700*/  LEA.HI.X.SX32 R111, R2, R111, 0x1, P1 ;  /* 0x0000006f026f7211 */ /* 0x000fd200008f0eff */
.L_x_5142:
        /* <DEDUP_REMOVED lines=12> */
.L_x_5140:
        /* <DEDUP_REMOVED lines=27> */
[----:B------:R-:W2:Y:S01]  /*d980*/  S2R R5, SR_TID.X ;  /* 0x0000000000057919 */ /* 0x000ea20000002100 */
[----:B---3--:R-:W-:Y:S02]  /*d990*/  FMNMX.FTZ R2, R7, R2, !PT ;  /* 0x0000000207027209 */ /* 0x008fe40007810000 */
[C---:B-1----:R-:W-:Y:S01]  /*d9a0*/  FMUL.FTZ R100, R0.reuse, UR4 ;  /* 0x0000000400647c20 */ /* 0x042fe20008410000 */
[----:B------:R-:W-:-:S02]  /*d9b0*/  FSETP.NEU.FTZ.AND P1, PT, R0, -INF , PT ;  /* 0xff8000000000780b */ /* 0x000fc40003f3d000 */
[C---:B------:R-:W-:Y:S01]  /*d9c0*/  FSETP.NEU.FTZ.AND P2, PT, R2.reuse, -INF , PT ;  /* 0xff8000000200780b */ /* 0x040fe20003f5d000 */
[----:B------:R-:W-:Y:S01]  /*d9d0*/  FMUL.FTZ R117, R2, UR4 ;  /* 0x0000000402757c20 */ /* 0x000fe20008410000 */
[----:B------:R-:W-:Y:S02]  /*d9e0*/  FSEL R100, R100, RZ, P1 ;  /* 0x000000ff64647208 */ /* 0x000fe40000800000 */
[----:B------:R-:W-:Y:S02]  /*d9f0*/  FSEL R97, R2, RZ, P2 ;  /* 0x000000ff02617208 */ /* 0x000fe40001000000 */
[----:B------:R-:W-:Y:S01]  /*da00*/  FSEL R117, R117, RZ, P2 ;  /* 0x000000ff75757208 */ /* 0x000fe20001000000 */
[--C-:B------:R-:W-:Y:S01]  /*da10*/  FFMA.FTZ R92, R9, UR4, -R100.reuse ;  /* 0x00000004095c7c23 */ /* 0x100fe20008010864 */
[--C-:B------:R-:W-:Y:S01]  /*da20*/  FFMA.FTZ R87, R35, UR4, -R100.reuse ;  /* 0x0000000423577c23 */ /* 0x100fe20008010864 */
[----:B------:R-:W-:Y:S01]  /*da30*/  FADD.FTZ R97, R84, -R97 ;  /* 0x8000006154617221 */ /* 0x000fe20000010000 */
[----:B------:R-:W-:Y:S01]  /*da40*/  FFMA.FTZ R86, R11, UR4, -R100 ;  /* 0x000000040b567c23 */ /* 0x000fe20008010864 */
[--C-:B------:R-:W-:Y:S01]  /*da50*/  FFMA.FTZ R88, R4, UR4, -R117.reuse ;  /* 0x0000000404587c23 */ /* 0x100fe20008010875 */
[----:B------:R-:W-:Y:S01]  /*da60*/  FSEL R4, R0, RZ, P1 ;  /* 0x000000ff00047208 */ /* 0x000fe20000800000 */
[----:B------:R-:W-:Y:S01]  /*da70*/  FMUL.FTZ R97, R97, UR4 ;  /* 0x0000000461617c20 */ /* 0x000fe20008410000 */
[--C-:B------:R-:W-:Y:S01]  /*da80*/  FFMA.FTZ R96, R32, UR4, -R117.reuse ;  /* 0x0000000420607c23 */ /* 0x100fe20008010875 */
[--C-:B------:R-:W-:Y:S01]  /*da90*/  FFMA.FTZ R94, R8, UR4, -R117.reuse ;  /* 0x00000004085e7c23 */ /* 0x100fe20008010875 */
[--C-:B------:R-:W-:Y:S01]  /*daa0*/  FFMA.FTZ R93, R24, UR4, -R117.reuse ;  /* 0x00000004185d7c23 */ /* 0x100fe20008010875 */
[----:B------:R-:W-:Y:S01]  /*dab0*/  FADD.FTZ R3, R3, -R4 ;  /* 0x8000000403037221 */ /* 0x000fe20000010000 */
[--C-:B------:R-:W-:Y:S01]  /*dac0*/  FFMA.FTZ R95, R27, UR4, -R100.reuse ;  /* 0x000000041b5f7c23 */ /* 0x100fe20008010864 */
[----:B------:R-:W1:Y:S01]  /*dad0*/  MUFU.EX2 R97, R97 ;  /* 0x0000006100617308 */ /* 0x000e620000000800 */
[----:B------:R-:W-:Y:S01]  /*dae0*/  IADD3 R4, PT, PT, R91, 0x6000, RZ ;  /* 0x000060005b047810 */ /* 0x000fe20007ffe0ff */
[----:B------:R-:W-:Y:S01]  /*daf0*/  FMUL.FTZ R3, R3, UR4 ;  /* 0x0000000403037c20 */ /* 0x000fe20008410000 */
[----:B------:R-:W-:Y:S01]  /*db00*/  IADD3 R84, PT, PT, R91, 0x6020, RZ ;  /* 0x000060205b547810 */ /* 0x000fe20007ffe0ff */
[--C-:B------:R-:W-:Y:S01]  /*db10*/  FFMA.FTZ R126, R122, UR4, -R117.reuse ;  /* 0x000000047a7e7c23 */ /* 0x100fe20008010875 */
[--C-:B------:R-:W-:Y:S01]  /*db20*/  FFMA.FTZ R125, R140, UR4, -R117.reuse ;  /* 0x000000048c7d7c23 */ /* 0x100fe20008010875 */
[--C-:B------:R-:W-:Y:S01]  /*db30*/  FFMA.FTZ R124, R124, UR4, -R117.reuse ;  /* 0x000000047c7c7c23 */ /* 0x100fe20008010875 */
[----:B--2---:R-:W-:Y:S01]  /*db40*/  LOP3.LUT P1, RZ, R5, 0x4, RZ, 0xc0, !PT ;  /* 0x0000000405ff7812 */ /* 0x004fe2000782c0ff */
        /* <DEDUP_REMOVED lines=12> */
[----:B------:R-:W-:Y:S01]  /*dc10*/  @P1 IADD3 R84, PT, PT, R4, -0x20, RZ ;  /* 0xffffffe004541810 */ /* 0x000fe20007ffe0ff */
        /* <DEDUP_REMOVED lines=16> */
[----:B------:R-:W3:Y:S01]  /*dd20*/  LDSM.16.MT88.4 R20, [R84] ;  /* 0x000000005414783b */ /* 0x000ee20000004200 */
        /* <DEDUP_REMOVED lines=11> */
[----:B------:R-:W-:Y:S01]  /*dde0*/  LDSM.16.MT88.4 R56, [R84+0x400] ;  /* 0x000400005438783b */ /* 0x000fe20000004200 */
[-C--:B------:R-:W-:Y:S01]  /*ddf0*/  FMUL.FTZ R8, R80, R97.reuse ;  /* 0x0000006150087220 */ /* 0x080fe20000410000 */
[----:B------:R-:W-:Y:S01]  /*de00*/  FMUL.FTZ R9, R81, R97 ;  /* 0x0000006151097220 */ /* 0x000fe20000410000 */
[-C--:B------:R-:W-:Y:S01]  /*de10*/  FMUL.FTZ R10, R82, R3.reuse ;  /* 0x00000003520a7220 */ /* 0x080fe20000410000 */
[----:B------:R-:W-:Y:S01]  /*de20*/  FMUL.FTZ R11, R83, R3 ;  /* 0x00000003530b7220 */ /* 0x000fe20000410000 */
[-C--:B------:R-:W-:Y:S01]  /*de30*/  FMUL.FTZ R76, R76, R97.reuse ;  /* 0x000000614c4c7220 */ /* 0x080fe20000410000 */
[----:B------:R-:W-:Y:S01]  /*de40*/  FMUL.FTZ R77, R77, R97 ;  /* 0x000000614d4d7220 */ /* 0x000fe20000410000 */
        /* <DEDUP_REMOVED lines=40> */
[----:B------:R-:W-:Y:S01]  /*e0d0*/  HMMA.16816.F32.BF16 R24, R4, R28, R24 ;  /* 0x0000001c0418723c */ /* 0x000fe20000041818 */
[----:B------:R-:W-:Y:S01]  /*e0e0*/  MUFU.EX2 R124, R124 ;  /* 0x0000007c007c7308 */ /* 0x000fe20000000800 */
[----:B------:R-:W-:Y:S01]  /*e0f0*/  FFMA.FTZ R97, R123, R97, R96 ;  /* 0x000000617b617223 */ /* 0x000fe20000010060 */
[----:B------:R-:W-:Y:S01]  /*e100*/  FFMA.FTZ R92, R121, R3, R92 ;  /* 0x00000003795c7223 */ /* 0x000fe2000001005c */
[----:B------:R-:W-:-:S02]  /*e110*/  MOV R3, R0 ;  /* 0x0000000000037202 */ /* 0x000fc40000000f00 */
[----:B------:R-:W-:Y:S01]  /*e120*/  FADD.FTZ R94, R94, R97 ;  /* 0x000000615e5e7221 */ /* 0x000fe20000010000 */
[----:B------:R-:W-:Y:S01]  /*e130*/  FADD.FTZ R87, R87, R92 ;  /* 0x0000005c57577221 */ /* 0x000fe20000010000 */
[C---:B------:R-:W-:Y:S01]  /*e140*/  HMMA.16816.F32.BF16 R28, R4.reuse, R30, R60 ;  /* 0x0000001e041c723c */ /* 0x040fe2000004183c */
[----:B------:R-:W4:Y:S01]  /*e150*/  LDSM.16.MT88.4 R60, [R91+0x8000] ;  /* 0x008000005b3c783b */ /* 0x000f220000004200 */
[----:B------:R-:W-:Y:S01]  /*e160*/  MUFU.EX2 R119, R119 ;  /* 0x0000007700777308 */ /* 0x000fe20000000800 */
[----:B------:R-:W-:Y:S01]  /*e170*/  FADD.FTZ R93, R93, R94 ;  /* 0x0000005e5d5d7221 */ /* 0x000fe20000010000 */
[----:B------:R-:W-:Y:S01]  /*e180*/  FADD.FTZ R86, R86, R87 ;  /* 0x0000005756567221 */ /* 0x000fe20000010000 */
[----:B------:R-:W-:Y:S02]  /*e190*/  @P0 MOV R3, R0 ;  /* 0x0000000000030202 */ /* 0x000fe40000000f00 */
[----:B------:R-:W-:Y:S01]  /*e1a0*/  FADD.FTZ R93, R88, R93 ;  /* 0x0000005d585d7221 */ /* 0x000fe20000010000 */
[C---:B--2---:R-:W-:Y:S01]  /*e1b0*/  HMMA.16816.F32.BF16 R32, R4.reuse, R64, R32 ;  /* 0x000000400420723c */ /* 0x044fe20000041820 */
[----:B------:R-:W-:Y:S01]  /*e1c0*/  FADD.FTZ R86, R95, R86 ;  /* 0x000000565f567221 */ /* 0x000fe20000010000 */
        /* <DEDUP_REMOVED lines=113> */
[----:B----4-:R-:W-:-:S02]  /*e8e0*/  MOV R84, R2 ;  /* 0x0000000200547202 */ /* 0x010fc40000000f00 */
[----:B------:R-:W-:-:S05]  /*e8f0*/  @P0 MOV R84, R2 ;  /* 0x0000000200540202 */ /* 0x000fca0000000f00 */
[C---:B-1----:R-:W-:Y:S08]  /*e900*/  HMMA.16816.F32.BF16 R36, R48.reuse, R8, R36 ;  /* 0x000000083024723c */ /* 0x042ff00000041824 */
[C---:B--2---:R-:W-:Y:S08]  /*e910*/  HMMA.16816.F32.BF16 R56, R48.reuse, R12, R32 ;  /* 0x0000000c3038723c */ /* 0x044ff00000041820 */
[C---:B------:R-:W-:Y:S08]  /*e920*/  HMMA.16816.F32.BF16 R52, R48.reuse, R14, R52 ;  /* 0x0000000e3034723c */ /* 0x040ff00000041834 */
[C---:B------:R-:W-:Y:S08]  /*e930*/  HMMA.16816.F32.BF16 R40, R48.reuse, R10, R40 ;  /* 0x0000000a3028723c */ /* 0x040ff00000041828 */
[C---:B-----5:R-:W-:Y:S08]  /*e940*/  HMMA.16816.F32.BF16 R44, R48.reuse, R16, R44 ;  /* 0x00000010302c723c */ /* 0x060ff0000004182c */
[----:B------:R-:W-:Y:S01]  /*e950*/  HMMA.16816.F32.BF16 R48, R48, R18, R4 ;  /* 0x000000123030723c */ /* 0x000fe20000041804 */
[----:B------:R-:W-:-:S04]  /*e960*/  NOP ;  /* 0x0000000000007918 */ /* 0x000fc80000000000 */
[----:B------:R-:W-:-:S15]  /*e970*/  @P0 BRA `(.L_x_5143) ;  /* 0x0000000000040947 */ /* 0x000fde0003800000 */
.L_x_5137:
[----:B------:R-:W-:-:S07]  /*e980*/  IADD3 R85, PT, PT, R89, -0x1, RZ ;  /* 0xffffffff59557810 */ /* 0x000fce0007ffe0ff */
.L_x_5143:
        /* <DEDUP_REMOVED lines=19> */
.L_x_5148:
        /* <DEDUP_REMOVED lines=87> */
.L_x_5145:
        /* <DEDUP_REMOVED lines=8> */
[----:B------:R-:W-:Y:S02]  /*f0b0*/  LEA R88, R4, UR5, 0x1 ;  /* 0x0000000504587c11 */ /* 0x000fe4000f8e08ff */
[----:B------:R-:W-:Y:S02]  /*f0c0*/  LOP3.LUT P0, RZ, R2, 0x4, RZ, 0xc0, !PT ;  /* 0x0000000402ff7812 */ /* 0x000fe4000780c0ff */
[----:B------:R-:W-:Y:S01]  /*f0d0*/  MOV R5, 0x20 ;  /* 0x0000002000057802 */ /* 0x000fe20000000f00 */
[----:B------:R-:W-:Y:S01]  /*f0e0*/  LDGSTS.E.BYPASS.LTC128B.128 [R125+0x7000], desc[UR6][R112.64+0x40] ;  /* 0x07000040707d7fae */ /* 0x000fe2000b981a06 */
[----:B------:R-:W-:Y:S02]  /*f0f0*/  IADD3 R119, PT, PT, R119, -0x1, RZ ;  /* 0xffffffff77777810 */ /* 0x000fe40007ffe0ff */
[----:B------:R-:W-:Y:S02]  /*f100*/  SEL R5, R5, 0xffffffe0, !P0 ;  /* 0xffffffe005057807 */ /* 0x000fe40004000000 */
[----:B------:R-:W-:Y:S02]  /*f110*/  ISETP.GT.AND P2, PT, R119, R106, PT ;  /* 0x0000006a7700720c */ /* 0x000fe40003f44270 */
[-C--:B------:R-:W-:Y:S01]  /*f120*/  IADD3 R3, PT, PT, R104, R5.reuse, RZ ;  /* 0x0000000568037210 */ /* 0x080fe20007ffe0ff */
[----:B------:R-:W-:Y:S01]  /*f130*/  LDGSTS.E.BYPASS.LTC128B.128 [R125+0x8000], desc[UR6][R112.64+0x80] ;  /* 0x08000080707d7fae */ /* 0x000fe2000b981a06 */
[----:B------:R-:W-:Y:S07]  /*f140*/  IADD3 R2, PT, PT, R88, R5, RZ ;  /* 0x0000000558027210 */ /* 0x000fee0007ffe0ff */
[----:B------:R-:W-:Y:S08]  /*f150*/  LDGSTS.E.BYPASS.LTC128B.128 [R125+0x6800], desc[UR6][R12.64] ;  /* 0x068000000c7d7fae */ /* 0x000ff0000b981a06 */
[----:B------:R-:W-:Y:S08]  /*f160*/  LDGSTS.E.BYPASS.LTC128B.128 [R125+0x7800], desc[UR6][R12.64+0x40] ;  /* 0x078000400c7d7fae */ /* 0x000ff0000b981a06 */
[----:B------:R1:W-:Y:S08]  /*f170*/  LDGSTS.E.BYPASS.LTC128B.128 [R125+0x8800], desc[UR6][R12.64+0x80] ;  /* 0x088000800c7d7fae */ /* 0x0003f0000b981a06 */
[----:B------:R-:W-:Y:S08]  /*f180*/  LDSM.16.M88.4 R32, [R104] ;  /* 0x000000006820783b */ /* 0x000ff00000000200 */
[----:B------:R-:W2:Y:S08]  /*f190*/  LDSM.16.M88.4 R8, [R88+0x3000] ;  /* 0x003000005808783b */ /* 0x000eb00000000200 */
[----:B------:R-:W1:Y:S08]  /*f1a0*/  LDSM.16.M88.4 R16, [R88+0x3400] ;  /* 0x003400005810783b */ /* 0x000e700000000200 */
[----:B------:R-:W5:Y:S08]  /*f1b0*/  LDSM.16.M88.4 R24, [R88+0x3800] ;  /* 0x003800005818783b */ /* 0x000f700000000200 */
[----:B------:R-:W0:Y:S08]  /*f1c0*/  LDGDEPBAR ;  /* 0x00000000000079af */ /* 0x000e300000000000 */
[----:B------:R-:W3:Y:S08]  /*f1d0*/  LDSM.16.M88.4 R84, [R88+0x3c00] ;  /* 0x003c00005854783b */ /* 0x000ef00000000200 */
[----:B------:R-:W-:Y:S01]  /*f1e0*/  LDSM.16.M88.4 R92, [R3] ;  /* 0x00000000035c783b */ /* 0x000fe20000000200 */
[C---:B--2---:R-:W-:Y:S07]  /*f1f0*/  HMMA.16816.F32.BF16 R4, R32.reuse, R8, RZ ;  /* 0x000000082004723c */ /* 0x044fee00000418ff */
[----:B------:R-:W2:Y:S01]  /*f200*/  LDSM.16.M88.4 R96, [R2+0x3000] ;  /* 0x003000000260783b */ /* 0x000ea20000000200 */
[C---:B------:R-:W-:Y:S07]  /*f210*/  HMMA.16816.F32.BF16 R8, R32.reuse, R10, RZ ;  /* 0x0000000a2008723c */ /* 0x040fee00000418ff */
[----:B------:R-:W4:Y:S01]  /*f220*/  LDSM.16.M88.4 R100, [R2+0x3400] ;  /* 0x003400000264783b */ /* 0x000f220000000200 */
[C---:B-1----:R-:W-:Y:S08]  /*f230*/  HMMA.16816.F32.BF16 R12, R32.reuse, R16, RZ ;  /* 0x00000010200c723c */ /* 0x042ff000000418ff */
[C---:B------:R-:W-:Y:S08]  /*f240*/  HMMA.16816.F32.BF16 R16, R32.reuse, R18, RZ ;  /* 0x000000122010723c */ /* 0x040ff000000418ff */
[C---:B-----5:R-:W-:Y:S08]  /*f250*/  HMMA.16816.F32.BF16 R20, R32.reuse, R24, RZ ;  /* 0x000000182014723c */ /* 0x060ff000000418ff */
[C---:B------:R-:W-:Y:S08]  /*f260*/  HMMA.16816.F32.BF16 R24, R32.reuse, R26, RZ ;  /* 0x0000001a2018723c */ /* 0x040ff000000418ff */
[C---:B---3--:R-:W-:Y:S08]  /*f270*/  HMMA.16816.F32.BF16 R28, R32.reuse, R84, RZ ;  /* 0x00000054201c723c */ /* 0x048ff000000418ff */
[----:B------:R-:W-:Y:S01]  /*f280*/  HMMA.16816.F32.BF16 R32, R32, R86, RZ ;  /* 0x000000562020723c */ /* 0x000fe200000418ff */
[----:B------:R-:W1:Y:S07]  /*f290*/  LDSM.16.M88.4 R84, [R2+0x3800] ;  /* 0x003800000254783b */ /* 0x000e6e0000000200 */
        /* <DEDUP_REMOVED lines=9> */
[C---:B--2---:R-:W-:Y:S08]  /*f330*/  HMMA.16816.F32.BF16 R28, R92.reuse, R96, R28 ;  /* 0x000000605c1c723c */ /* 0x044ff0000004181c */
[----:B------:R-:W-:Y:S01]  /*f340*/  HMMA.16816.F32.BF16 R32, R92, R98, R32 ;  /* 0x000000625c20723c */ /* 0x000fe20000041820 */
[----:B------:R-:W2:Y:S08]  /*f350*/  LDSM.16.M88.4 R92, [R88+0x4400] ;  /* 0x00440000585c783b */ /* 0x000eb00000000200 */
        /* <DEDUP_REMOVED lines=12> */
[----:B------:R-:W1:Y:S08]  /*f420*/  LDSM.16.M88.4 R84, [R2+0x4400] ;  /* 0x004400000254783b */ /* 0x000e700000000200 */
        /* <DEDUP_REMOVED lines=12> */
[----:B------:R-:W2:Y:S08]  /*f4f0*/  LDSM.16.M88.4 R92, [R88+0x5400] ;  /* 0x00540000585c783b */ /* 0x000eb00000000200 */
        /* <DEDUP_REMOVED lines=166> */
.L_x_5147:
        /* <DEDUP_REMOVED lines=12> */
.L_x_5146:
        /* <DEDUP_REMOVED lines=128> */
[C---:B------:R-:W-:Y:S07]  /*10820*/  FFMA.FTZ R103, R2.reuse, R123, R103 ;  /* 0x0000007b02677223 */ /* 0x040fee0000010067 */
        /* <DEDUP_REMOVED lines=134> */
[C---:B--2---:R-:W-:Y:S08]  /*11090*/  HMMA.16816.F32.BF16 R56, R92.reuse, R52, R28 ;  /* 0x000000345c38723c */ /* 0x044ff0000004181c */
        /* <DEDUP_REMOVED lines=12> */
.L_x_5144:
        /* <DEDUP_REMOVED lines=128> */
[----:B------:R4:W-:Y:S01]  /*11960*/  STS.64 [R13+0x4460], R50 ;  /* 0x004460320d007388 */ /* 0x0009e20000000a00 */
[----:B------:R-:W-:Y:S01]  /*11970*/  BAR.SYNC.DEFER_BLOCKING 0x0 ;  /* 0x0000000000007b1d */ /* 0x000fe20000010000 */
[----:B-1----:R-:W-:-:S06]  /*11980*/  USHF.L.U32 UR8, UR5, 0x6, URZ ;  /* 0x0000000605087899 */ /* 0x002fcc00080006ff */
[----:B------:R-:W-:Y:S01]  /*11990*/  IMAD R15, R18, R15, UR8 ;  /* 0x00000008120f7e24 */ /* 0x000fe2000f8e020f */
[----:B----4-:R-:W-:Y:S01]  /*119a0*/  MOV R13, 0xff800000 ;  /* 0xff800000000d7802 */ /* 0x010fe20000000f00 */
[----:B------:R1:W4:Y:S01]  /*119b0*/  LDS.128 R8, [R52] ;  /* 0x0000000034087984 */ /* 0x0003220000000c00 */
[----:B---3--:R-:W-:Y:S01]  /*119c0*/  @P0 FFMA.FTZ R13, R3, R20, R2 ;  /* 0x00000014030d0223 */ /* 0x008fe20000010002 */
[----:B--2---:R-:W-:Y:S02]  /*119d0*/  IMAD R2, R15, UR4, RZ ;  /* 0x000000040f027c24 */ /* 0x004fe4000f8e02ff */
        /* <DEDUP_REMOVED lines=13> */
.L_x_5150:
[----:B------:R-:W-:Y:S05]  /*11ab0*/  BSYNC.RECONVERGENT B0 ;  /* 0x0000000000007941 */ /* 0x000fea0003800200 */
.L_x_5149:
        /* <DEDUP_REMOVED lines=40> */
.L_x_5151:
        /* <DEDUP_REMOVED lines=12> */
.L_x_5543:


//--------------------- .text._ZN5flash24flash_fwd_splitkv_kernelI23Flash_fwd_kernel_traitsILi96ELi64ELi64ELi4ELb0ELb0EN7cutlass10bfloat16_tE19Flash_kernel_traitsILi96ELi64ELi64ELi4ES3_EELb1ELb0ELb1ELb0ELb0ELb0ELb1ELb1EEEvNS_16Flash_fwd_paramsE --------------------------
	.section	.text._ZN5flash24flash_fwd_splitkv_kernelI23Flash_fwd_kernel_traitsILi96ELi64ELi64ELi4ELb0ELb0EN7cutlass10bfloat16_tE19Flash_kernel_traitsILi96ELi64ELi64ELi4ES3_EELb1ELb0ELb1ELb0ELb0ELb0ELb1ELb1EEEvNS_16Flash_fwd_paramsE,"ax",@progbits
	.align	128
        .global         _ZN5flash24flash_fwd_splitkv_kernelI23Flash_fwd_kernel_traitsILi96ELi64ELi64ELi4ELb0ELb0EN7cutlass10bfloat16_tE19Flash_kernel_traitsILi96ELi64ELi64ELi4ES3_EELb1ELb0ELb1ELb0ELb0ELb0ELb1ELb1EEEvNS_16Flash_fwd_paramsE
        .type           _ZN5flash24flash_fwd_splitkv_kernelI23Flash_fwd_kernel_traitsILi96ELi64ELi64ELi4ELb0ELb0EN7cutlass10bfloat16_tE19Flash_kernel_traitsILi96ELi64ELi64ELi4ES3_EELb1ELb0ELb1ELb0ELb0ELb0ELb1ELb1EEEvNS_16Flash_fwd_paramsE,@function
        .size           _ZN5flash24flash_fwd_splitkv_kernelI23Flash_fwd_kernel_traitsILi96ELi64ELi64ELi4ELb0ELb0EN7cutlass10bfloat16_tE19Flash_kernel_traitsILi96ELi64ELi64ELi4ES3_EELb1ELb0ELb1ELb0ELb0ELb0ELb1ELb1EEEvNS_16Flash_fwd_paramsE,(.L_x_5544 - _ZN5flash24flash_fwd_splitkv_kernelI23Flash_fwd_kernel_traitsILi96ELi64ELi64ELi4ELb0ELb0EN7cutlass10bfloat16_tE19Flash_kernel_traitsILi96ELi64ELi64ELi4ES3_EELb1ELb0ELb1ELb0ELb0ELb0ELb1ELb1EEEvNS_16Flash_fwd_paramsE)
        .other          _ZN5flash24flash_fwd_splitkv_kernelI23Flash_fwd_kernel_traitsILi96ELi64ELi64ELi4ELb0ELb0EN7cutlass10bfloat16_tE19Flash_kernel_traitsILi96ELi64ELi64ELi4ES3_EELb1ELb0ELb1ELb0ELb0ELb0ELb1ELb1EEEvNS_16Flash_fwd_paramsE,@"STO_CUDA_ENTRY STV_DEFAULT"
_ZN5flash24flash_fwd_splitkv_kernelI23Flash_fwd_kernel_traitsILi96ELi64ELi64ELi4ELb0ELb0EN7cutlass10bfloat16_tE19Flash_kernel_traitsILi96ELi64ELi64ELi4ES3_EELb1ELb0ELb1ELb0ELb0ELb0ELb1ELb1EEEvNS_16Flash_fwd_paramsE:
.text._ZN5flash24flash_fwd_splitkv_kernelI23Flash_fwd_kernel_traitsILi96ELi64ELi64ELi4ELb0ELb0EN7cutlass10bfloat16_tE19Flash_kernel_traitsILi96ELi64ELi64ELi4ES3_EELb1ELb0ELb1ELb0ELb0ELb0ELb1ELb1EEEvNS_16Flash_fwd_paramsE:
        /* <DEDUP_REMOVED lines=46> */
[----:B------:R-:W-:-:S03]  /*02e0*/  IADD3.X R101, PT, PT, R0, UR5, RZ, P2, !PT ;  /* 0x0000000500657c10 */ /* 0x000fc600097fe4ff */
[----:B------:R2:W5:Y:S06]  /*02f0*/  @P3 LDG.E R13, desc[UR6][R12.64] ;  /* 0x000000060c0d3981 */ /* 0x00056c000c1e1900 */
[----:B------:R2:W5:Y:S01]  /*0300*/  @P4 LDG.E R8, desc[UR6][R100.64] ;  /* 0x0000000664084981 */ /* 0x000562000c1e1900 */
[----:B---3--:R-:W-:Y:S01]  /*0310*/  ISETP.NE.AND P2, PT, RZ, UR4, PT ;  /* 0x00000004ff007c0c */ /* 0x008fe2000bf45270 */
[----:B-1----:R-:W-:Y:S01]  /*0320*/  IMAD.MOV.U32 R11, RZ, RZ, -0x1 ;  /* 0xffffffffff0b7424 */ /* 0x002fe200078e00ff */
[----:B----4-:R-:W-:Y:S02]  /*0330*/  ISETP.EQ.U32.AND P5, PT, R2, RZ, PT ;  /* 0x000000ff0200720c */ /* 0x010fe40003fa2070 */
[----:B------:R-:W-:-:S02]  /*0340*/  IADD3 R14, P0, PT, R5, R2, RZ ;  /* 0x00000002050e7210 */ /* 0x000fc40007f1e0ff */
[----:B------:R-:W-:-:S03]  /*0350*/  ISETP.EQ.OR.EX P5, PT, R3, RZ, !P2, P5 ;  /* 0x000000ff0300720c */ /* 0x000fc600057a2750 */
[----:B------:R-:W-:-:S10]  /*0360*/  IMAD.X R15, R0, 0x1, R3, P0 ;  /* 0x00000001000f7824 */ /* 0x000fd400000e0603 */
[----:B------:R1:W5:Y:S01]  /*0370*/  @!P5 LDG.E R11, desc[UR6][R14.64] ;  /* 0x000000060e0bd981 */ /* 0x000362000c1e1900 */
[----:B------:R-:W-:Y:S01]  /*0380*/  ISETP.NE.U32.AND P0, PT, R2, RZ, PT ;  /* 0x000000ff0200720c */ /* 0x000fe20003f05070 */
[----:B------:R-:W3:Y:S01]  /*0390*/  @!P1 LDC R125, c[0x0][0x434] ;  /* 0x00010d00ff7d9b82 */ /* 0x000ee20000000800 */
[----:B------:R-:W4:Y:S02]  /*03a0*/  S2R R17, SR_CTAID.X ;  /* 0x0000000000117919 */ /* 0x000f240000002500 */
[----:B------:R-:W-:Y:S01]  /*03b0*/  ISETP.NE.AND.EX P0, PT, R3, RZ, PT, P0 ;  /* 0x000000ff0300720c */ /* 0x000fe20003f05300 */
[----:B------:R-:W1:-:S12]  /*03c0*/  S2R R123, SR_CTAID.Y ;  /* 0x00000000007b7919 */ /* 0x000e580000002600 */
        /* <DEDUP_REMOVED lines=8> */
.L_x_5152:
        /* <DEDUP_REMOVED lines=18> */
[----:B------:R-:W-:-:S05]  /*0570*/  VIADD R19, R19, 0xffffffff ;  /* 0xffffffff13137836 */ /* 0x000fca0000000000 */
[----:B------:R-:W-:Y:S02]  /*0580*/  IABS R12, R19 ;  /* 0x00000013000c7213 */ /* 0x000fe40000000000 */
[----:B------:R-:W-:Y:S01]  /*0590*/  LOP3.LUT R19, R19, R4, RZ, 0x3c, !PT ;  /* 0x0000000413137212 */ /* 0x000fe200078e3cff */
[----:B-1----:R-:W-:-:S03]  /*05a0*/  VIADD R3, R3, 0xffffffe ;  /* 0x0ffffffe03037836 */ /* 0x002fc60000000000 */
[----:B------:R-:W-:-:S03]  /*05b0*/  ISETP.GE.AND P0, PT, R19, RZ, PT ;  /* 0x000000ff1300720c */ /* 0x000fc60003f06270 */
[----:B------:R-:W1:Y:S02]  /*05c0*/  F2I.FTZ.U32.TRUNC.NTZ R3, R3 ;  /* 0x0000000300037305 */ /* 0x000e64000021f000 */
        /* <DEDUP_REMOVED lines=8> */
[----:B-1----:R-:W-:-:S03]  /*0650*/  @!P3 ISETP.NE.U32.AND P2, PT, R2, RZ, PT ;  /* 0x000000ff0200b20c */ /* 0x002fc60003f45070 */
[----:B------:R-:W1:Y:S08]  /*0660*/  LDC R2, c[0x0][0x508] ;  /* 0x00014200ff027b82 */ /* 0x000e700000000800 */
[----:B------:R-:W-:Y:S01]  /*0670*/  @!P1 IMAD.IADD R15, R15, 0x1, -R10 ;  /* 0x000000010f0f9824 */ /* 0x000fe200078e0a0a */
[----:B------:R-:W-:Y:S01]  /*0680*/  @!P3 ISETP.NE.AND.EX P2, PT, R3, RZ, PT, P2 ;  /* 0x000000ff0300b20c */ /* 0x000fe20003f45320 */
[----:B------:R-:W-:Y:S01]  /*0690*/  @!P1 VIADD R6, R6, 0x1 ;  /* 0x0000000106069836 */ /* 0x000fe20000000000 */
[----:B------:R-:W-:-:S02]  /*06a0*/  ISETP.NE.AND P1, PT, R4, RZ, PT ;  /* 0x000000ff0400720c */ /* 0x000fc40003f25270 */
[----:B------:R-:W-:Y:S01]  /*06b0*/  ISETP.GE.U32.AND P5, PT, R15, R10, PT ;  /* 0x0000000a0f00720c */ /* 0x000fe20003fa6070 */
[----:B------:R-:W-:Y:S01]  /*06c0*/  VIADD R10, R17, 0x1 ;  /* 0x00000001110a7836 */ /* 0x000fe20000000000 */
[----:B--2---:R-:W-:-:S03]  /*06d0*/  @!P3 SEL R12, R12, RZ, P2 ;  /* 0x000000ff0c0cb207 */ /* 0x004fc60001000000 */
[----:B------:R-:W-:Y:S02]  /*06e0*/  IMAD R10, R10, 0x40, -R125 ;  /* 0x000000400a0a7824 */ /* 0x000fe400078e0a7d */
[----:B------:R-:W-:-:S04]  /*06f0*/  @!P3 IMAD.IADD R60, R65, 0x1, R12 ;  /* 0x00000001413cb824 */ /* 0x000fc800078e020c */
[----:B------:R-:W-:Y:S02]  /*0700*/  VIADD R3, R60, 0x3f ;  /* 0x0000003f3c037836 */ /* 0x000fe40000000000 */
[----:B------:R-:W-:-:S04]  /*0710*/  @P5 VIADD R6, R6, 0x1 ;  /* 0x0000000106065836 */ /* 0x000fc80000000000 */
[----:B------:R-:W-:Y:S01]  /*0720*/  @!P0 IMAD.MOV R6, RZ, RZ, -R6 ;  /* 0x000000ffff068224 */ /* 0x000fe200078e0a06 */
[----:B-1----:R-:W-:Y:S02]  /*0730*/  IADD3 R2, PT, PT, R3, R2, R10 ;  /* 0x0000000203027210 */ /* 0x002fe40007ffe00a */
        /* <DEDUP_REMOVED lines=46> */
.L_x_5155:
[----:B------:R-:W-:Y:S05]  /*0a20*/  BSYNC.RECONVERGENT B0 ;  /* 0x0000000000007941 */ /* 0x000fea0003800200 */
.L_x_5154:
        /* <DEDUP_REMOVED lines=18> */
.L_x_5157:
[----:B------:R-:W-:Y:S05]  /*0b50*/  BSYNC.RECONVERGENT B0 ;  /* 0x0000000000007941 */ /* 0x000fea0003800200 */
.L_x_5156:
        /* <DEDUP_REMOVED lines=18> */
.L_x_5159:
[----:B------:R-:W-:Y:S05]  /*0c80*/  BSYNC.RECONVERGENT B0 ;  /* 0x0000000000007941 */ /* 0x000fea0003800200 */
.L_x_5158:
        /* <DEDUP_REMOVED lines=18> */
.L_x_5161:
[----:B------:R-:W-:Y:S05]  /*0db0*/  BSYNC.RECONVERGENT B0 ;  /* 0x0000000000007941 */ /* 0x000fea0003800200 */
.L_x_5160:
        /* <DEDUP_REMOVED lines=20> */
.L_x_5153:
        /* <DEDUP_REMOVED lines=11> */
.L_x_5162:
[----:B------:R-:W-:Y:S05]  /*0fb0*/  BRA.U !UP0, `(.L_x_5163) ;  /* 0x0000000508947547 */ /* 0x000fea000b800000 */
[----:B-----5:R-:W2:Y:S01]  /*0fc0*/  LDC R7, c[0x0][0x4f0] ;  /* 0x00013c00ff077b82 */ /* 0x020ea20000000800 */
[----:B------:R-:W-:Y:S01]  /*0fd0*/  LEA R0, R84, 0xffffffc0, 0x6 ;  /* 0xffffffc054007811 */ /* 0x000fe200078e30ff */
[----:B------:R-:W3:Y:S01]  /*0fe0*/  LDCU.64 UR4, c[0x0][0x4e8] ;  /* 0x00009d00ff0477ac */ /* 0x000ee20008000a00 */
[----:B------:R-:W4:Y:S01]  /*0ff0*/  LDCU.64 UR8, c[0x0][0x3a0] ;  /* 0x00007400ff0877ac */ /* 0x000f220008000a00 */
[----:B------:R-:W4:Y:S01]  /*1000*/  LDCU.64 UR14, c[0x0][0x3b8] ;  /* 0x00007700ff0e77ac */ /* 0x000f220008000a00 */
[----:B--2---:R-:W-:-:S04]  /*1010*/  IABS R4, R7 ;  /* 0x0000000700047213 */ /* 0x004fc80000000000 */
[----:B------:R-:W2:Y:S08]  /*1020*/  I2F.RP R5, R4 ;  /* 0x0000000400057306 */ /* 0x000eb00000209400 */
        /* <DEDUP_REMOVED lines=29> */
[----:B--2---:R-:W-:Y:S01]  /*1200*/  IABS R2, R3 ;  /* 0x0000000300027213 */ /* 0x004fe20000000000 */
[----:B------:R-:W-:-:S03]  /*1210*/  IMAD.MOV R5, RZ, RZ, -R5 ;  /* 0x000000ffff057224 */ /* 0x000fc600078e0a05 */
[----:B------:R-:W2:Y:S01]  /*1220*/  I2F.RP R8, R2 ;  /* 0x0000000200087306 */ /* 0x000ea20000209400 */
[----:B------:R-:W-:Y:S01]  /*1230*/  IMAD R0, R7, R5, R0 ;  /* 0x0000000507007224 */ /* 0x000fe200078e0200 */
[----:B----4-:R-:W-:-:S04]  /*1240*/  MOV R5, UR15 ;  /* 0x0000000f00057c02 */ /* 0x010fc80008000f00 */
[----:B------:R-:W-:Y:S02]  /*1250*/  SHF.R.S32.HI R7, RZ, 0x1f, R0 ;  /* 0x0000001fff077819 */ /* 0x000fe40000011400 */
        /* <DEDUP_REMOVED lines=8> */
[----:B------:R-:W-:-:S06]  /*12e0*/  IMAD.HI.U32 R13, R13, R6, R12 ;  /* 0x000000060d0d7227 */ /* 0x000fcc00078e000c */
[----:B------:R-:W-:-:S04]  /*12f0*/  IMAD.HI.U32 R6, R13, R4, RZ ;  /* 0x000000040d067227 */ /* 0x000fc800078e00ff */
[----:B---3--:R-:W-:-:S04]  /*1300*/  IMAD.MOV R11, RZ, RZ, -R6 ;  /* 0x000000ffff0b7224 */ /* 0x008fc800078e0a06 */
[----:B------:R-:W-:Y:S02]  /*1310*/  IMAD R13, R2, R11, R4 ;  /* 0x0000000b020d7224 */ /* 0x000fe400078e0204 */
[----:B------:R-:W-:-:S03]  /*1320*/  IMAD.U32 R4, RZ, RZ, UR14 ;  /* 0x0000000eff047e24 */ /* 0x000fc6000f8e00ff */
        /* <DEDUP_REMOVED lines=24> */
[----:B------:R-:W-:-:S03]  /*14b0*/  IMAD R10, R7, R4, RZ ;  /* 0x00000004070a7224 */ /* 0x000fc600078e02ff */
[----:B------:R-:W-:Y:S01]  /*14c0*/  SEL R11, R8, R11, !P1 ;  /* 0x0000000b080b7207 */ /* 0x000fe20004800000 */
[C---:B------:R-:W-:Y:S02]  /*14d0*/  IMAD R10, R0.reuse, R5, R10 ;  /* 0x00000005000a7224 */ /* 0x040fe400078e020a */
[----:B--2---:R-:W-:Y:S01]  /*14e0*/  IMAD.U32 R2, RZ, RZ, UR4 ;  /* 0x00000004ff027e24 */ /* 0x004fe2000f8e00ff */
[----:B------:R-:W-:Y:S01]  /*14f0*/  MOV R3, UR5 ;  /* 0x0000000500037c02 */ /* 0x000fe20008000f00 */
[----:B------:R-:W-:Y:S02]  /*1500*/  IMAD.IADD R15, R15, 0x1, R10 ;  /* 0x000000010f0f7824 */ /* 0x000fe400078e020a */
[-C--:B------:R-:W-:Y:S02]  /*1510*/  IMAD R7, R7, R2.reuse, RZ ;  /* 0x0000000207077224 */ /* 0x080fe400078e02ff */
[----:B------:R-:W-:-:S04]  /*1520*/  IMAD.WIDE.U32 R12, R0, R2, R12 ;  /* 0x00000002000c7225 */ /* 0x000fc800078e000c */
[----:B------:R-:W-:Y:S01]  /*1530*/  IMAD R7, R0, R3, R7 ;  /* 0x0000000300077224 */ /* 0x000fe200078e0207 */
[----:B------:R-:W-:Y:S01]  /*1540*/  SHF.R.S32.HI R0, RZ, 0x1f, R11 ;  /* 0x0000001fff007819 */ /* 0x000fe2000001140b */
[----:B-1----:R-:W-:-:S03]  /*1550*/  IMAD.WIDE.U32 R14, R11, UR8, R14 ;  /* 0x000000080b0e7c25 */ /* 0x002fc6000f8e000e */
        /* <DEDUP_REMOVED lines=11> */
.L_x_5163:
        /* <DEDUP_REMOVED lines=15> */
.L_x_5165:
[----:B------:R-:W2:Y:S01]  /*1700*/  LDC.64 R4, c[0x0][0x3b8] ;  /* 0x0000ee00ff047b82 */ /* 0x000ea20000000a00 */
[----:B------:R-:W-:-:S05]  /*1710*/  IADD3 R0, PT, PT, R8, R11, RZ ;  /* 0x0000000b08007210 */ /* 0x000fca0007ffe0ff */
[C---:B--2---:R-:W-:Y:S02]  /*1720*/  IMAD R23, R0.reuse, R5, RZ ;  /* 0x0000000500177224 */ /* 0x044fe400078e02ff */
[----:B-1----:R-:W-:-:S05]  /*1730*/  IMAD.WIDE.U32 R2, R0, R4, RZ ;  /* 0x0000000400027225 */ /* 0x002fca00078e00ff */
[----:B------:R-:W-:Y:S02]  /*1740*/  IADD3 R23, PT, PT, R3, R23, RZ ;  /* 0x0000001703177210 */ /* 0x000fe40007ffe0ff */
[----:B------:R-:W-:Y:S02]  /*1750*/  MOV R22, R2 ;  /* 0x0000000200167202 */ /* 0x000fe40000000f00 */
.L_x_5166:
        /* <DEDUP_REMOVED lines=14> */
.L_x_5167:
[----:B------:R-:W1:Y:S01]  /*1840*/  LDC.64 R2, c[0x0][0x3c0] ;  /* 0x0000f000ff027b82 */ /* 0x000e620000000a00 */
[----:B------:R-:W-:-:S05]  /*1850*/  IADD3 R8, PT, PT, R8, R11, RZ ;  /* 0x0000000b08087210 */ /* 0x000fca0007ffe0ff */
[C---:B-1----:R-:W-:Y:S02]  /*1860*/  IMAD R21, R8.reuse, R3, RZ ;  /* 0x0000000308157224 */ /* 0x042fe400078e02ff */
[----:B-----5:R-:W-:-:S05]  /*1870*/  IMAD.WIDE.U32 R6, R8, R2, RZ ;  /* 0x0000000208067225 */ /* 0x020fca00078e00ff */
[----:B------:R-:W-:Y:S02]  /*1880*/  IADD3 R21, PT, PT, R7, R21, RZ ;  /* 0x0000001507157210 */ /* 0x000fe40007ffe0ff */
[----:B------:R-:W-:-:S07]  /*1890*/  MOV R20, R6 ;  /* 0x0000000600147202 */ /* 0x000fce0000000f00 */
.L_x_5168:
        /* <DEDUP_REMOVED lines=12> */
[----:B------:R-:W-:Y:S02]  /*1960*/  IMAD.HI.U32 R7, R11, R7, R10 ;  /* 0x000000070b077227 */ /* 0x000fe400078e000a */
[----:B------:R-:W2:Y:S02]  /*1970*/  LDC.64 R10, c[0x0][0x3d0] ;  /* 0x0000f400ff0a7b82 */ /* 0x000ea40000000a00 */
        /* <DEDUP_REMOVED lines=9> */
[----:B------:R-:W-:-:S04]  /*1a10*/  LOP3.LUT R0, R130, R19, RZ, 0x3c, !PT ;  /* 0x0000001382007212 */ /* 0x000fc800078e3cff */
        /* <DEDUP_REMOVED lines=8> */
[-C--:B------:R-:W-:Y:S01]  /*1aa0*/  IMAD R7, R7, R4.reuse, RZ ;  /* 0x0000000407077224 */ /* 0x080fe200078e02ff */
        /* <DEDUP_REMOVED lines=18> */
.L_x_5164:
[----:B------:R-:W-:Y:S01]  /*1bd0*/  IMAD.MOV.U32 R0, RZ, RZ, RZ ;  /* 0x000000ffff007224 */ /* 0x000fe200078e00ff */
[----:B------:R-:W-:Y:S01]  /*1be0*/  ISETP.NE.AND P2, PT, R9, -0x1, PT ;  /* 0xffffffff0900780c */ /* 0x000fe20003f45270 */
[----:B------:R-:W1:Y:S01]  /*1bf0*/  LDC.64 R96, c[0x0][0x3b0] ;  /* 0x0000ec00ff607b82 */ /* 0x000e620000000a00 */
[----:B------:R-:W-:Y:S01]  /*1c00*/  IMAD.SHL.U32 R95, R85, 0x8, RZ ;  /* 0x00000008555f7824 */ /* 0x000fe200078e00ff */
[----:B------:R-:W2:Y:S02]  /*1c10*/  LDCU.64 UR4, c[0x0][0x3c8] ;  /* 0x00007900ff0477ac */ /* 0x000ea40008000a00 */
[----:B------:R3:W5:Y:S01]  /*1c20*/  @P4 LDG.E R0, desc[UR6][R100.64] ;  /* 0x0000000664004981 */ /* 0x000762000c1e1900 */
[----:B------:R-:W-:Y:S01]  /*1c30*/  SHF.R.S32.HI R131, RZ, 0x1f, R130 ;  /* 0x0000001fff837819 */ /* 0x000fe20000011482 */
[----:B------:R-:W4:Y:S01]  /*1c40*/  LDCU.64 UR8, c[0x0][0x388] ;  /* 0x00007100ff0877ac */ /* 0x000f220008000a00 */
[----:B------:R-:W-:Y:S01]  /*1c50*/  LOP3.LUT R12, R95, 0x18, RZ, 0xc0, !PT ;  /* 0x000000185f0c7812 */ /* 0x000fe200078ec0ff */
[C---:B------:R-:W-:Y:S01]  /*1c60*/  IMAD.SHL.U32 R121, R2.reuse, 0x20, RZ ;  /* 0x0000002002797824 */ /* 0x040fe200078e00ff */
[----:B------:R-:W-:Y:S01]  /*1c70*/  SHF.R.U32.HI R98, RZ, 0x2, R85 ;  /* 0x00000002ff627819 */ /* 0x000fe20000011655 */
[----:B------:R-:W-:Y:S01]  /*1c80*/  IMAD.SHL.U32 R62, R85, 0x4, RZ ;  /* 0x00000004553e7824 */ /* 0x000fe200078e00ff */
[----:B------:R-:W-:Y:S01]  /*1c90*/  SHF.L.U64.HI R120, R2, 0x5, R3 ;  /* 0x0000000502787819 */ /* 0x000fe20000010203 */
[----:B------:R-:W2:Y:S01]  /*1ca0*/  @!P2 LDC.64 R10, c[0x0][0x398] ;  /* 0x0000e600ff0aab82 */ /* 0x000ea20000000a00 */
[----:B------:R-:W-:Y:S01]  /*1cb0*/  IMAD.MOV.U32 R99, RZ, RZ, RZ ;  /* 0x000000ffff637224 */ /* 0x000fe200078e00ff */
[----:B------:R-:W-:-:S02]  /*1cc0*/  IADD3 R86, PT, PT, R84, -0x1, RZ ;  /* 0xffffffff54567810 */ /* 0x000fc40007ffe0ff */
[----:B------:R-:W-:Y:S02]  /*1cd0*/  LOP3.LUT R67, R62, 0xc, RZ, 0xc0, !PT ;  /* 0x0000000c3e437812 */ /* 0x000fe400078ec0ff */
[----:B------:R-:W-:Y:S01]  /*1ce0*/  SHF.L.U64.HI R118, R4, 0x5, R5 ;  /* 0x0000000504767819 */ /* 0x000fe20000010205 */
[----:B------:R-:W-:Y:S01]  /*1cf0*/  IMAD.SHL.U32 R49, R86, 0x40, RZ ;  /* 0x0000004056317824 */ /* 0x000fe200078e00ff */
[----:B------:R-:W-:Y:S02]  /*1d00*/  SHF.L.U32 R119, R4, 0x5, RZ ;  /* 0x0000000504777819 */ /* 0x000fe400000006ff */
[----:B------:R-:W-:Y:S01]  /*1d10*/  SHF.R.U32.HI R61, RZ, 0x1, R85 ;  /* 0x00000001ff3d7819 */ /* 0x000fe20000011655 */
[----:B-1----:R-:W-:Y:S01]  /*1d20*/  @P2 IMAD.WIDE.U32 R18, R9, R96, RZ ;  /* 0x0000006009122225 */ /* 0x002fe200078e00ff */
[----:B------:R-:W-:-:S03]  /*1d30*/  LOP3.LUT R82, R95, 0x20, RZ, 0xc0, !PT ;  /* 0x000000205f527812 */ /* 0x000fc600078ec0ff */
[----:B--2---:R-:W-:-:S04]  /*1d40*/  @!P2 IMAD.WIDE.U32 R20, R127, R10, RZ ;  /* 0x0000000a7f14a225 */ /* 0x004fc800078e00ff */
[----:B------:R-:W-:Y:S01]  /*1d50*/  @!P2 IMAD.MOV.U32 R10, RZ, RZ, R20 ;  /* 0x000000ffff0aa224 */ /* 0x000fe200078e0014 */
[----:B------:R-:W-:Y:S01]  /*1d60*/  @P2 MOV R10, R18 ;  /* 0x00000012000a2202 */ /* 0x000fe20000000f00 */
[----:B------:R-:W-:Y:S02]  /*1d70*/  @!P2 IMAD R11, R127, R11, R21 ;  /* 0x0000000b7f0ba224 */ /* 0x000fe400078e0215 */
[----:B------:R-:W-:Y:S01]  /*1d80*/  @P2 IMAD R11, R9, R97, R19 ;  /* 0x00000061090b2224 */ /* 0x000fe200078e0213 */
[C---:B------:R-:W-:Y:S01]  /*1d90*/  IADD3 R18, P2, PT, R12.reuse, R10, RZ ;  /* 0x0000000a0c127210 */ /* 0x040fe20007f5e0ff */
[----:B------:R-:W-:Y:S01]  /*1da0*/  IMAD R9, R131, UR4, RZ ;  /* 0x0000000483097c24 */ /* 0x000fe2000f8e02ff */
[----:B------:R-:W-:Y:S01]  /*1db0*/  IADD3 R10, P3, PT, R12, R16, RZ ;  /* 0x000000100c0a7210 */ /* 0x000fe20007f7e0ff */
        /* <DEDUP_REMOVED lines=11> */
[----:B------:R-:W-:Y:S01]  /*1e70*/  IMAD.WIDE.U32 R20, R98, R4, R10 ;  /* 0x0000000462147225 */ /* 0x000fe200078e000a */
[----:B------:R-:W-:-:S03]  /*1e80*/  LEA.HI R2, R2, R65, RZ, 0x6 ;  /* 0x0000004102027211 */ /* 0x000fc600078f30ff */
[----:B------:R-:W-:Y:S01]  /*1e90*/  IMAD R105, R98, R5, R21 ;  /* 0x0000000562697224 */ /* 0x000fe200078e0215 */
[----:B------:R-:W-:Y:S01]  /*1ea0*/  SHF.R.S32.HI R2, RZ, 0x6, R2 ;  /* 0x00000006ff027819 */ /* 0x000fe20000011402 */
[----:B------:R-:W-:Y:S02]  /*1eb0*/  IMAD.SHL.U32 R104, R20, 0x2, RZ ;  /* 0x0000000214687824 */ /* 0x000fe400078e00ff */
[----:B------:R-:W-:Y:S01]  /*1ec0*/  IMAD R73, R98, R3, R19 ;  /* 0x0000000362497224 */ /* 0x000fe200078e0213 */
[----:B------:R-:W-:Y:S01]  /*1ed0*/  SHF.L.U64.HI R105, R20, 0x1, R105 ;  /* 0x0000000114697819 */ /* 0x000fe20000010269 */
[----:B------:R-:W-:Y:S01]  /*1ee0*/  IMAD.SHL.U32 R72, R18, 0x2, RZ ;  /* 0x0000000212487824 */ /* 0x000fe200078e00ff */
[----:B----4-:R-:W-:Y:S01]  /*1ef0*/  IADD3 R104, P2, PT, R104, UR8, RZ ;  /* 0x0000000868687c10 */ /* 0x010fe2000ff5e0ff */
[-C--:B------:R-:W-:Y:S01]  /*1f00*/  IMAD R10, R17, R96.reuse, RZ ;  /* 0x00000060110a7224 */ /* 0x080fe200078e02ff */
[----:B------:R-:W-:Y:S01]  /*1f10*/  SHF.L.U64.HI R73, R18, 0x1, R73 ;  /* 0x0000000112497819 */ /* 0x000fe20000010249 */
[----:B------:R-:W-:Y:S01]  /*1f20*/  IMAD.IADD R15, R15, 0x1, R9 ;  /* 0x000000010f0f7824 */ /* 0x000fe200078e0209 */
[----:B------:R-:W-:Y:S01]  /*1f30*/  IADD3.X R105, PT, PT, R105, UR9, RZ, P2, !PT ;  /* 0x0000000969697c10 */ /* 0x000fe200097fe4ff */
[----:B------:R-:W-:Y:S01]  /*1f40*/  IMAD R63, R16, R97, R10 ;  /* 0x00000061103f7224 */ /* 0x000fe200078e020a */
[----:B-1----:R-:W-:Y:S01]  /*1f50*/  IADD3 R72, P2, PT, R72, UR4, RZ ;  /* 0x0000000448487c10 */ /* 0x002fe2000ff5e0ff */
[----:B------:R-:W-:Y:S01]  /*1f60*/  IMAD.WIDE.U32 R96, R16, R96, R14 ;  /* 0x0000006010607225 */ /* 0x000fe200078e000e */
[----:B------:R-:W-:-:S02]  /*1f70*/  VIMNMX R71, PT, PT, R113, R2, !PT ;  /* 0x0000000271477248 */ /* 0x000fc40007fe0100 */
[----:B--2---:R-:W-:Y:S01]  /*1f80*/  LEA.HI R69, R7, R7, RZ, 0x1 ;  /* 0x0000000707457211 */ /* 0x004fe200078f08ff */
[----:B------:R-:W-:Y:S01]  /*1f90*/  IMAD.MOV.U32 R116, RZ, RZ, R72 ;  /* 0x000000ffff747224 */ /* 0x000fe200078e0048 */
[----:B------:R-:W-:Y:S01]  /*1fa0*/  IADD3.X R73, PT, PT, R73, UR5, RZ, P2, !PT ;  /* 0x0000000549497c10 */ /* 0x000fe200097fe4ff */
[----:B------:R-:W-:Y:S01]  /*1fb0*/  IMAD.MOV.U32 R115, RZ, RZ, R105 ;  /* 0x000000ffff737224 */ /* 0x000fe200078e0069 */
[----:B------:R-:W-:Y:S01]  /*1fc0*/  ISETP.GT.AND P2, PT, R84, R71, PT ;  /* 0x000000475400720c */ /* 0x000fe20003f44270 */
[----:B------:R-:W-:Y:S01]  /*1fd0*/  IMAD.IADD R63, R97, 0x1, R63 ;  /* 0x00000001613f7824 */ /* 0x000fe200078e023f */
[----:B------:R-:W-:Y:S02]  /*1fe0*/  SHF.R.S32.HI R69, RZ, 0x1, R69 ;  /* 0x00000001ff457819 */ /* 0x000fe40000011445 */
[C---:B------:R-:W-:Y:S02]  /*1ff0*/  LOP3.LUT R10, R12.reuse, 0x40, RZ, 0xfc, !PT ;  /* 0x000000400c0a7812 */ /* 0x040fe400078efcff */
[----:B------:R-:W-:Y:S01]  /*2000*/  LOP3.LUT R9, R12, 0x20, RZ, 0xfc, !PT ;  /* 0x000000200c097812 */ /* 0x000fe200078efcff */
[----:B------:R-:W-:Y:S01]  /*2010*/  IMAD R68, R98, R69, R67 ;  /* 0x0000004562447224 */ /* 0x000fe200078e0243 */
[----:B------:R-:W-:-:S02]  /*2020*/  MOV R114, R104 ;  /* 0x0000006800727202 */ /* 0x000fc40000000f00 */
[----:B------:R-:W-:Y:S01]  /*2030*/  MOV R117, R73 ;  /* 0x0000004900757202 */ /* 0x000fe20000000f00 */
        /* <DEDUP_REMOVED lines=10> */
[----:B-----5:R-:W-:Y:S01]  /*20e0*/  IADD3 R0, PT, PT, R49, R0, RZ ;  /* 0x0000000031007210 */ /* 0x020fe20007ffe0ff */
[----:B------:R-:W-:Y:S01]  /*20f0*/  IMAD.SHL.U32 R93, R69, 0x20, RZ ;  /* 0x00000020455d7824 */ /* 0x000fe200078e00ff */
[----:B------:R-:W4:Y:S01]  /*2100*/  LDC.64 R2, c[0x0][0x4a8] ;  /* 0x00012a00ff027b82 */ /* 0x000f220000000a00 */
[----:B------:R-:W-:Y:S01]  /*2110*/  SHF.R.S32.HI R7, RZ, 0x1f, R92 ;  /* 0x0000001fff077819 */ /* 0x000fe2000001145c */
[----:B------:R-:W2:Y:S01]  /*2120*/  LDCU.128 UR12, c[0x0][0x4c0] ;  /* 0x00009800ff0c77ac */ /* 0x000ea20008000c00 */
[----:B------:R-:W-:Y:S01]  /*2130*/  SEL R8, R8, R6, !P1 ;  /* 0x0000000608087207 */ /* 0x000fe20004800000 */
[----:B------:R-:W-:Y:S01]  /*2140*/  IMAD R50, R0, R69, RZ ;  /* 0x0000004500327224 */ /* 0x000fe200078e02ff */
[----:B------:R-:W-:Y:S01]  /*2150*/  IADD3 R91, PT, PT, R98, 0x20, RZ ;  /* 0x00000020625b7810 */ /* 0x000fe20007ffe0ff */
[----:B------:R-:W2:Y:S01]  /*2160*/  LDCU.U8 UR20, c[0x0][0x533] ;  /* 0x0000a660ff1477ac */ /* 0x000ea20008000000 */
[C---:B------:R-:W-:Y:S01]  /*2170*/  IMAD R90, R84.reuse, -0x40, R65 ;  /* 0xffffffc0545a7824 */ /* 0x040fe200078e0241 */
[----:B------:R-:W-:Y:S01]  /*2180*/  SHF.R.S32.HI R80, RZ, 0x1f, R93 ;  /* 0x0000001fff507819 */ /* 0x000fe2000001145d */
[----:B------:R-:W-:Y:S01]  /*2190*/  IMAD R89, R84, -0x40, R60 ;  /* 0xffffffc054597824 */ /* 0x000fe200078e023c */
[----:B------:R-:W1:Y:S01]  /*21a0*/  LDCU.64 UR4, c[0x0][0x3b8] ;  /* 0x00007700ff0477ac */ /* 0x000e620008000a00 */
[----:B------:R-:W-:-:S02]  /*21b0*/  IMAD.MOV.U32 R88, RZ, RZ, R84 ;  /* 0x000000ffff587224 */ /* 0x000fc400078e0054 */
[----:B---3--:R-:W-:-:S04]  /*21c0*/  IMAD.WIDE.U32 R14, R127, UR10, R12 ;  /* 0x0000000a7f0e7c25 */ /* 0x008fc8000f8e000c */
[----:B-1----:R-:W-:-:S04]  /*21d0*/  IMAD.WIDE.U32 R16, R127, R4, R12 ;  /* 0x000000047f107225 */ /* 0x002fc800078e000c */
[----:B------:R-:W-:Y:S01]  /*21e0*/  IMAD R17, R127, R5, R17 ;  /* 0x000000057f117224 */ /* 0x000fe200078e0211 */
[C---:B----4-:R-:W-:Y:S01]  /*21f0*/  SHF.L.U32 R79, R2.reuse, 0x6, RZ ;  /* 0x00000006024f7819 */ /* 0x050fe200000006ff */
[----:B--2---:R-:W-:Y:S01]  /*2200*/  IMAD R5, R7, UR16, RZ ;  /* 0x0000001007057c24 */ /* 0x004fe2000f8e02ff */
[----:B------:R-:W-:Y:S01]  /*2210*/  SHF.L.U64.HI R83, R2, 0x5, R3 ;  /* 0x0000000502537819 */ /* 0x000fe20000010203 */
[----:B------:R-:W-:Y:S01]  /*2220*/  IMAD R15, R127, UR11, R15 ;  /* 0x0000000b7f0f7c24 */ /* 0x000fe2000f8e020f */
[----:B------:R-:W1:Y:S01]  /*2230*/  LDCU.64 UR10, c[0x0][0x488] ;  /* 0x00009100ff0a77ac */ /* 0x000e620008000a00 */
[C---:B------:R-:W-:Y:S02]  /*2240*/  IMAD R18, R92.reuse, UR17, R5 ;  /* 0x000000115c127c24 */ /* 0x040fe4000f8e0205 */
[----:B------:R-:W-:Y:S01]  /*2250*/  IMAD.WIDE.U32 R4, R92, UR16, R16 ;  /* 0x000000105c047c25 */ /* 0x000fe2000f8e0010 */
[----:B------:R-:W-:-:S03]  /*2260*/  UISETP.NE.AND UP0, UPT, UR20, URZ, UPT ;  /* 0x000000ff1400728c */ /* 0x000fc6000bf05270 */
[----:B------:R-:W-:Y:S01]  /*2270*/  IMAD.IADD R19, R5, 0x1, R18 ;  /* 0x0000000105137824 */ /* 0x000fe200078e0212 */
[----:B------:R-:W-:Y:S01]  /*2280*/  SHF.R.S32.HI R5, RZ, 0x1f, R8 ;  /* 0x0000001fff057819 */ /* 0x000fe20000011408 */
[----:B------:R-:W-:Y:S01]  /*2290*/  IMAD R6, R7, R2, RZ ;  /* 0x0000000207067224 */ /* 0x000fe200078e02ff */
[----:B------:R-:W-:Y:S01]  /*22a0*/  MOV R18, R4 ;  /* 0x0000000400127202 */ /* 0x000fe20000000f00 */
[C---:B------:R-:W-:Y:S01]  /*22b0*/  IMAD.WIDE.U32 R16, R92.reuse, R2, R14 ;  /* 0x000000025c107225 */ /* 0x040fe200078e000e */
[----:B------:R-:W-:Y:S02]  /*22c0*/  IADD3 R4, P0, PT, -R65, R98, RZ ;  /* 0x0000006241047210 */ /* 0x000fe40007f1e1ff */
[----:B------:R-:W-:Y:S01]  /*22d0*/  SHF.R.S32.HI R15, RZ, 0x1f, R65 ;  /* 0x0000001fff0f7819 */ /* 0x000fe20000011441 */
[----:B------:R-:W-:Y:S02]  /*22e0*/  IMAD R6, R92, R3, R6 ;  /* 0x000000035c067224 */ /* 0x000fe400078e0206 */
[----:B------:R-:W-:Y:S01]  /*22f0*/  IMAD R7, R5, UR12, RZ ;  /* 0x0000000c05077c24 */ /* 0x000fe2000f8e02ff */
[----:B------:R-:W-:Y:S01]  /*2300*/  IADD3.X R15, PT, PT, RZ, ~R15, RZ, P0, !PT ;  /* 0x8000000fff0f7210 */ /* 0x000fe200007fe4ff */
[----:B------:R-:W-:Y:S01]  /*2310*/  IMAD.IADD R17, R17, 0x1, R6 ;  /* 0x0000000111117824 */ /* 0x000fe200078e0206 */
[----:B------:R-:W-:Y:S01]  /*2320*/  IADD3 R74, P0, PT, R50, R67, RZ ;  /* 0x00000043324a7210 */ /* 0x000fe20007f1e0ff */
[----:B------:R-:W-:-:S02]  /*2330*/  IMAD R6, R8, UR13, R7 ;  /* 0x0000000d08067c24 */ /* 0x000fc4000f8e0207 */
[----:B------:R-:W-:Y:S01]  /*2340*/  IMAD.WIDE.U32 R18, R8, UR12, R18 ;  /* 0x0000000c08127c25 */ /* 0x000fe2000f8e0012 */
[----:B------:R-:W2:Y:S03]  /*2350*/  LDCU.64 UR12, c[0x0][0x4d0] ;  /* 0x00009a00ff0c77ac */ /* 0x000ea60008000a00 */
[----:B------:R-:W-:Y:S02]  /*2360*/  IMAD.IADD R7, R19, 0x1, R6 ;  /* 0x0000000113077824 */ /* 0x000fe400078e0206 */
[----:B------:R-:W-:Y:S02]  /*2370*/  IMAD.MOV.U32 R6, RZ, RZ, R18 ;  /* 0x000000ffff067224 */ /* 0x000fe400078e0012 */
[----:B------:R-:W-:Y:S02]  /*2380*/  IMAD R5, R5, UR18, RZ ;  /* 0x0000001205057c24 */ /* 0x000fe4000f8e02ff */
[----:B------:R-:W-:Y:S01]  /*2390*/  IMAD.WIDE.U32 R18, R4, UR16, R6 ;  /* 0x0000001004127c25 */ /* 0x000fe2000f8e0006 */
[----:B------:R-:W-:-:S02]  /*23a0*/  SHF.R.S32.HI R7, RZ, 0x1f, R50 ;  /* 0x0000001fff077819 */ /* 0x000fc40000011432 */
[----:B------:R-:W-:Y:S01]  /*23b0*/  IADD3 R50, P1, PT, R50, R68, RZ ;  /* 0x0000004432327210 */ /* 0x000fe20007f3e0ff */
[C---:B------:R-:W-:Y:S01]  /*23c0*/  IMAD R5, R8.reuse, UR19, R5 ;  /* 0x0000001308057c24 */ /* 0x040fe2000f8e0205 */
[----:B------:R-:W-:Y:S01]  /*23d0*/  UMOV UR19, URZ ;  /* 0x000000ff00137c82 */ /* 0x000fe20008000000 */
[----:B------:R-:W-:Y:S01]  /*23e0*/  IMAD.WIDE.U32 R16, R8, UR18, R16 ;  /* 0x0000001208107c25 */ /* 0x000fe2000f8e0010 */
[----:B------:R-:W-:Y:S01]  /*23f0*/  USHF.L.U32 UR18, UR16, 0x6, URZ ;  /* 0x0000000610127899 */ /* 0x000fe200080006ff */
[----:B------:R-:W-:Y:S02]  /*2400*/  LEA R102, P2, R18, UR8, 0x1 ;  /* 0x0000000812667c11 */ /* 0x000fe4000f8408ff */
[C---:B------:R-:W-:Y:S01]  /*2410*/  IMAD.X R75, R7.reuse, 0x1, R64, P0 ;  /* 0x00000001074b7824 */ /* 0x040fe200000e0640 */
[----:B------:R-:W-:Y:S01]  /*2420*/  IADD3.X R7, PT, PT, R7, R66, RZ, P1, !PT ;  /* 0x0000004207077210 */ /* 0x000fe20000ffe4ff */
[----:B------:R-:W-:Y:S01]  /*2430*/  IMAD R103, R15, UR16, RZ ;  /* 0x000000100f677c24 */ /* 0x000fe2000f8e02ff */
[----:B------:R-:W-:Y:S01]  /*2440*/  IADD3 R17, PT, PT, R17, R5, RZ ;  /* 0x0000000511117210 */ /* 0x000fe20007ffe0ff */
[-C--:B------:R-:W-:Y:S01]  /*2450*/  IMAD R15, R15, R2.reuse, RZ ;  /* 0x000000020f0f7224 */ /* 0x080fe200078e02ff */
[----:B------:R-:W-:Y:S01]  /*2460*/  SHF.L.U64.HI R0, R50, 0x1, R7 ;  /* 0x0000000132007819 */ /* 0x000fe20000010207 */
[----:B------:R-:W-:Y:S01]  /*2470*/  IMAD R103, R4, UR17, R103 ;  /* 0x0000001104677c24 */ /* 0x000fe2000f8e0267 */
[----:B------:R-:W-:Y:S01]  /*2480*/  SHF.L.U32 R50, R50, 0x1, RZ ;  /* 0x0000000132327819 */ /* 0x000fe200000006ff */
[C---:B------:R-:W-:Y:S01]  /*2490*/  IMAD R15, R4.reuse, R3, R15 ;  /* 0x00000003040f7224 */ /* 0x040fe200078e020f */
[----:B------:R-:W3:Y:S01]  /*24a0*/  LDCU UR17, c[0x0][0x450] ;  /* 0x00008a00ff1177ac */ /* 0x000ee20008000800 */
[----:B------:R-:W-:Y:S01]  /*24b0*/  IMAD.WIDE.U32 R4, R4, R2, R16 ;  /* 0x0000000204047225 */ /* 0x000fe200078e0010 */
[----:B------:R-:W-:-:S02]  /*24c0*/  IADD3 R16, P0, PT, R50, UR14, RZ ;  /* 0x0000000e32107c10 */ /* 0x000fc4000ff1e0ff */
[C---:B------:R-:W-:Y:S01]  /*24d0*/  SHF.L.U64.HI R75, R74.reuse, 0x1, R75 ;  /* 0x000000014a4b7819 */ /* 0x040fe2000001024b */
[----:B------:R-:W-:Y:S01]  /*24e0*/  IMAD.SHL.U32 R74, R74, 0x2, RZ ;  /* 0x000000024a4a7824 */ /* 0x000fe200078e00ff */
[----:B------:R-:W-:Y:S01]  /*24f0*/  IADD3.X R17, PT, PT, R0, UR15, RZ, P0, !PT ;  /* 0x0000000f00117c10 */ /* 0x000fe200087fe4ff */
[----:B------:R-:W-:Y:S01]  /*2500*/  IMAD.IADD R103, R19, 0x1, R103 ;  /* 0x0000000113677824 */ /* 0x000fe200078e0267 */
[----:B--2---:R-:W-:Y:S01]  /*2510*/  IADD3 R50, P0, PT, R50, UR12, RZ ;  /* 0x0000000c32327c10 */ /* 0x004fe2000ff1e0ff */
[----:B------:R-:W-:Y:S01]  /*2520*/  IMAD.SHL.U32 R87, R2, 0x20, RZ ;  /* 0x0000002002577824 */ /* 0x000fe200078e00ff */
[----:B------:R-:W-:Y:S01]  /*2530*/  IADD3 R76, P1, PT, R74, UR14, RZ ;  /* 0x0000000e4a4c7c10 */ /* 0x000fe2000ff3e0ff */
[----:B------:R-:W2:Y:S01]  /*2540*/  LDCU UR16, c[0x0][0x440] ;  /* 0x00008800ff1077ac */ /* 0x000ea20008000800 */
[----:B------:R-:W-:Y:S02]  /*2550*/  IADD3.X R51, PT, PT, R0, UR13, RZ, P0, !PT ;  /* 0x0000000d00337c10 */ /* 0x000fe400087fe4ff */
[----:B------:R-:W-:-:S02]  /*2560*/  IADD3 R0, P0, PT, RZ, -UR19, RZ ;  /* 0x80000013ff007c10 */ /* 0x000fc4000ff1e0ff */
[----:B------:R-:W-:Y:S01]  /*2570*/  IADD3.X R77, PT, PT, R75, UR15, RZ, P1, !PT ;  /* 0x0000000f4b4d7c10 */ /* 0x000fe20008ffe4ff */
[----:B------:R-:W4:Y:S01]  /*2580*/  LDCU.64 UR14, c[0x0][0x3c0] ;  /* 0x00007800ff0e77ac */ /* 0x000f220008000a00 */
[----:B------:R-:W-:Y:S01]  /*2590*/  IADD3.X R3, PT, PT, RZ, ~UR18, RZ, P0, !PT ;  /* 0x80000012ff037c10 */ /* 0x000fe200087fe4ff */
[----:B------:R-:W-:Y:S01]  /*25a0*/  IMAD.X R79, RZ, RZ, ~R79, P0 ;  /* 0x000000ffff4f7224 */ /* 0x000fe200000e0e4f */
[----:B------:R-:W-:Y:S02]  /*25b0*/  LEA.HI.X R103, R18, UR9, R103, 0x1, P2 ;  /* 0x0000000912677c11 */ /* 0x000fe400090f0c67 */
[----:B------:R-:W-:Y:S02]  /*25c0*/  IADD3 R15, PT, PT, R5, R15, RZ ;  /* 0x0000000f050f7210 */ /* 0x000fe40007ffe0ff */
[----:B-1----:R-:W-:Y:S02]  /*25d0*/  LEA R14, P2, R4, UR10, 0x1 ;  /* 0x0000000a040e7c11 */ /* 0x002fe4000f8408ff */
[----:B------:R-:W-:-:S02]  /*25e0*/  IADD3 R74, P1, PT, R74, UR12, RZ ;  /* 0x0000000c4a4a7c10 */ /* 0x000fc4000ff3e0ff */
[C---:B------:R-:W-:Y:S02]  /*25f0*/  SHF.R.S64 R81, R0.reuse, 0x1f, R79 ;  /* 0x0000001f00517819 */ /* 0x040fe4000000104f */
[----:B---3--:R-:W-:Y:S02]  /*2600*/  MOV R11, UR17 ;  /* 0x00000011000b7c02 */ /* 0x008fe40008000f00 */
[--C-:B------:R-:W-:Y:S02]  /*2610*/  SHF.R.S64 R78, R0, 0x1f, R3.reuse ;  /* 0x0000001f004e7819 */ /* 0x100fe40000001003 */
[----:B------:R-:W-:Y:S02]  /*2620*/  SHF.R.S32.HI R70, RZ, 0x1f, R3 ;  /* 0x0000001fff467819 */ /* 0x000fe40000011403 */
[----:B------:R-:W-:Y:S02]  /*2630*/  SHF.R.S32.HI R79, RZ, 0x1f, R79 ;  /* 0x0000001fff4f7819 */ /* 0x000fe4000001144f */
[----:B------:R-:W-:Y:S01]  /*2640*/  LEA.HI.X R15, R4, UR11, R15, 0x1, P2 ;  /* 0x0000000b040f7c11 */ /* 0x000fe200090f0c0f */
[----:B------:R-:W1:Y:S01]  /*2650*/  LDCU.128 UR8, c[0x0][0x3a0] ;  /* 0x00007400ff0877ac */ /* 0x000e620008000c00 */
[----:B------:R-:W-:Y:S01]  /*2660*/  IADD3.X R75, PT, PT, R75, UR13, RZ, P1, !PT ;  /* 0x0000000d4b4b7c10 */ /* 0x000fe20008ffe4ff */
[----:B--2-4-:R-:W3:Y:S06]  /*2670*/  LDCU.64 UR12, c[0x0][0x4e0] ;  /* 0x00009c00ff0c77ac */ /* 0x014eec0008000a00 */
.L_x_5205:
        /* <DEDUP_REMOVED lines=20> */
.L_x_5171:
[----:B-1-3--:R-:W-:Y:S05]  /*27c0*/  BSYNC.RECONVERGENT B0 ;  /* 0x0000000000007941 */ /* 0x00afea0003800200 */
.L_x_5170:
        /* <DEDUP_REMOVED lines=16> */
.L_x_5173:
[----:B------:R-:W-:Y:S05]  /*28d0*/  BSYNC.RECONVERGENT B0 ;  /* 0x0000000000007941 */ /* 0x000fea0003800200 */
.L_x_5172:
        /* <DEDUP_REMOVED lines=14> */
.L_x_5177:
[----:B------:R-:W-:Y:S05]  /*29c0*/  BSYNC.RECONVERGENT B0 ;  /* 0x0000000000007941 */ /* 0x000fea0003800200 */
.L_x_5176:
        /* <DEDUP_REMOVED lines=18> */
.L_x_5175:
        /* <DEDUP_REMOVED lines=55> */
.L_x_5183:
[----:B------:R-:W-:Y:S05]  /*2e60*/  BSYNC.RECONVERGENT B0 ;  /* 0x0000000000007941 */ /* 0x000fea0003800200 */
.L_x_5182:
        /* <DEDUP_REMOVED lines=48> */
.L_x_5185:
[----:B------:R-:W-:Y:S05]  /*3170*/  BSYNC.RECONVERGENT B0 ;  /* 0x0000000000007941 */ /* 0x000fea0003800200 */
.L_x_5184:
        /* <DEDUP_REMOVED lines=47> */
.L_x_5181:
[----:B------:R-:W-:Y:S05]  /*3470*/  BSYNC.RECONVERGENT B1 ;  /* 0x0000000000017941 */ /* 0x000fea0003800200 */
.L_x_5180:
        /* <DEDUP_REMOVED lines=64> */
.L_x_5189:
[----:B------:R-:W-:Y:S05]  /*3880*/  BSYNC.RECONVERGENT B0 ;  /* 0x0000000000007941 */ /* 0x000fea0003800200 */
.L_x_5188:
        /* <DEDUP_REMOVED lines=48> */
.L_x_5191:
[----:B------:R-:W-:Y:S05]  /*3b90*/  BSYNC.RECONVERGENT B0 ;  /* 0x0000000000007941 */ /* 0x000fea0003800200 */
.L_x_5190:
        /* <DEDUP_REMOVED lines=47> */
.L_x_5187:
[----:B------:R-:W-:Y:S05]  /*3e90*/  BSYNC.RECONVERGENT B1 ;  /* 0x0000000000017941 */ /* 0x000fea0003800200 */
.L_x_5186:
        /* <DEDUP_REMOVED lines=8> */
.L_x_5179:
        /* <DEDUP_REMOVED lines=96> */
.L_x_5195:
[----:B------:R-:W-:Y:S05]  /*4520*/  BSYNC.RECONVERGENT B0 ;  /* 0x0000000000007941 */ /* 0x000fea0003800200 */
.L_x_5194:
        /* <DEDUP_REMOVED lines=87> */
.L_x_5197:
[----:B------:R-:W-:Y:S05]  /*4aa0*/  BSYNC.RECONVERGENT B0 ;  /* 0x0000000000007941 */ /* 0x000fea0003800200 */
.L_x_5196:
        /* <DEDUP_REMOVED lines=86> */
.L_x_5193:
[----:B------:R-:W-:Y:S05]  /*5010*/  BSYNC.RECONVERGENT B1 ;  /* 0x0000000000017941 */ /* 0x000fea0003800200 */
.L_x_5192:
        /* <DEDUP_REMOVED lines=97> */
.L_x_5201:
[----:B------:R-:W-:Y:S05]  /*5630*/  BSYNC.RECONVERGENT B0 ;  /* 0x0000000000007941 */ /* 0x000fea0003800200 */
.L_x_5200:
        /* <DEDUP_REMOVED lines=87> */
.L_x_5203:
[----:B------:R-:W-:Y:S05]  /*5bb0*/  BSYNC.RECONVERGENT B0 ;  /* 0x0000000000007941 */ /* 0x000fea0003800200 */
.L_x_5202:
        /* <DEDUP_REMOVED lines=86> */
.L_x_5199:
[----:B------:R-:W-:Y:S05]  /*6120*/  BSYNC.RECONVERGENT B1 ;  /* 0x0000000000017941 */ /* 0x000fea0003800200 */
.L_x_5198:
[----:B------:R-:W5:Y:S08]  /*6130*/  LDC R3, c[0x0][0x450] ;  /* 0x00011400ff037b82 */ /* 0x000f700000000800 */
[----:B------:R-:W1:Y:S01]  /*6140*/  LDC R11, c[0x0][0x450] ;  /* 0x00011400ff0b7b82 */ /* 0x000e620000000800 */
[----:B-----5:R-:W-:Y:S05]  /*6150*/  IMAD.U32 R3, R3, -0x20, RZ ;  /* 0xffffffe003037824 */ /* 0x020fea00078e00ff */
[C---:B------:R-:W-:Y:S02]  /*6160*/  LEA R76, P1, R3.reuse, R76, 0x1 ;  /* 0x0000004c034c7211 */ /* 0x040fe400078208ff */
[C---:B------:R-:W-:Y:S02]  /*6170*/  LEA R74, P0, R3.reuse, R74, 0x1 ;  /* 0x0000004a034a7211 */ /* 0x040fe400078008ff */
[C---:B------:R-:W-:Y:S02]  /*6180*/  LEA.HI.X.SX32 R77, R3.reuse, R77, 0x1, P1 ;  /* 0x0000004d034d7211 */ /* 0x040fe400008f0eff */
[----:B-1----:R-:W-:Y:S09]  /*6190*/  LEA.HI.X.SX32 R75, R3, R75, 0x1, P0 ;  /* 0x0000004b034b7211 */ /* 0x002ff200000f0eff */
.L_x_5178:
[----:B------:R-:W-:Y:S05]  /*61a0*/  BSYNC.RECONVERGENT B2 ;  /* 0x0000000000027941 */ /* 0x000fea0003800200 */
.L_x_5174:
        /* <DEDUP_REMOVED lines=92> */
.L_x_5204:
[----:B------:R-:W-:Y:S02]  /*6770*/  ISETP.GT.AND P0, PT, R88, R71, PT ;  /* 0x000000475800720c */ /* 0x000fe40003f04270 */
[----:B------:R-:W-:Y:S02]  /*6780*/  IADD3 R102, P2, PT, R102, R78, RZ ;  /* 0x0000004e66667210 */ /* 0x000fe40007f5e0ff */
[----:B------:R-:W-:Y:S03]  /*6790*/  IADD3 R14, P1, PT, R14, R81, RZ ;  /* 0x000000510e0e7210 */ /* 0x000fe60007f3e0ff */
[----:B------:R-:W-:Y:S02]  /*67a0*/  IMAD.X R103, R103, 0x1, R70, P2 ;  /* 0x0000000167677824 */ /* 0x000fe400010e0646 */
[----:B------:R-:W-:Y:S04]  /*67b0*/  IMAD.X R15, R15, 0x1, R79, P1 ;  /* 0x000000010f0f7824 */ /* 0x000fe800008e064f */
[----:B------:R-:W-:Y:S05]  /*67c0*/  @P0 BRA `(.L_x_5205) ;  /* 0xffffffbc00ac0947 */ /* 0x000fea000383ffff */
.L_x_5169:
        /* <DEDUP_REMOVED lines=43> */
.L_x_5210:
[----:B------:R2:W-:Y:S02]  /*6a80*/  STS.128 [R133+0x2000], RZ ;  /* 0x002000ff85007388 */ /* 0x0005e40000000c00 */
.L_x_5209:
[----:B------:R-:W-:Y:S05]  /*6a90*/  BSYNC.RECONVERGENT B0 ;  /* 0x0000000000007941 */ /* 0x000fea0003800200 */
.L_x_5208:
        /* <DEDUP_REMOVED lines=25> */
.L_x_5212:
[----:B------:R1:W-:Y:S01]  /*6c30*/  STS.128 [R133+0x2800], RZ ;  /* 0x002800ff85007388 */ /* 0x0003e20000000c00 */
[----:B------:R-:W-:Y:S05]  /*6c40*/  BRA `(.L_x_5211) ;  /* 0x0000003800707947 */ /* 0x000fea0003800000 */
.L_x_5207:
        /* <DEDUP_REMOVED lines=79> */
.L_x_5219:
[----:B------:R-:W-:Y:S05]  /*7140*/  BSYNC.RECONVERGENT B0 ;  /* 0x0000000000007941 */ /* 0x000fea0003800200 */
.L_x_5218:
[----:B-----5:R-:W-:Y:S01]  /*7150*/  IMAD.MOV.U32 R6, RZ, RZ, R18 ;  /* 0x000000ffff067224 */ /* 0x020fe200078e0012 */
[----:B------:R-:W-:Y:S01]  /*7160*/  MOV R4, R16 ;  /* 0x0000001000047202 */ /* 0x000fe20000000f00 */
[----:B------:R-:W-:Y:S01]  /*7170*/  IMAD.MOV.U32 R7, RZ, RZ, R19 ;  /* 0x000000ffff077224 */ /* 0x000fe200078e0013 */
[----:B------:R-:W-:Y:S02]  /*7180*/  MOV R5, R17 ;  /* 0x0000001100057202 */ /* 0x000fe40000000f00 */
.L_x_5217:
[----:B------:R-:W-:Y:S05]  /*7190*/  BSYNC.RECONVERGENT B1 ;  /* 0x0000000000017941 */ /* 0x000fea0003800200 */
.L_x_5216:
        /* <DEDUP_REMOVED lines=47> */
.L_x_5223:
[----:B------:R-:W-:Y:S05]  /*7490*/  BSYNC.RECONVERGENT B0 ;  /* 0x0000000000007941 */ /* 0x000fea0003800200 */
.L_x_5222:
[----:B-----5:R4:W-:Y:S02]  /*74a0*/  STS.128 [R133+0x1000], R16 ;  /* 0x0010001085007388 */ /* 0x0209e40000000c00 */
.L_x_5221:
[----:B------:R-:W-:Y:S05]  /*74b0*/  BSYNC.RECONVERGENT B1 ;  /* 0x0000000000017941 */ /* 0x000fea0003800200 */
.L_x_5220:
        /* <DEDUP_REMOVED lines=45> */
.L_x_5225:
[----:B------:R-:W-:Y:S05]  /*7790*/  BSYNC.RECONVERGENT B0 ;  /* 0x0000000000007941 */ /* 0x000fea0003800200 */
.L_x_5224:
[----:B-----5:R1:W-:Y:S02]  /*77a0*/  STS.128 [R133+0x2000], R16 ;  /* 0x0020001085007388 */ /* 0x0203e40000000c00 */
.L_x_5215:
[----:B------:R-:W-:Y:S05]  /*77b0*/  BSYNC.RECONVERGENT B2 ;  /* 0x0000000000027941 */ /* 0x000fea0003800200 */
.L_x_5214:
        /* <DEDUP_REMOVED lines=63> */
.L_x_5229:
[----:B------:R-:W-:Y:S05]  /*7bb0*/  BSYNC.RECONVERGENT B0 ;  /* 0x0000000000007941 */ /* 0x000fea0003800200 */
.L_x_5228:
[----:B-----5:R4:W-:Y:S02]  /*7bc0*/  STS.128 [R133+0x800], R16 ;  /* 0x0008001085007388 */ /* 0x0209e40000000c00 */
.L_x_5227:
[----:B------:R-:W-:Y:S05]  /*7bd0*/  BSYNC.RECONVERGENT B1 ;  /* 0x0000000000017941 */ /* 0x000fea0003800200 */
.L_x_5226:
        /* <DEDUP_REMOVED lines=57> */
.L_x_5233:
[----:B------:R-:W-:Y:S05]  /*7f70*/  BSYNC.RECONVERGENT B0 ;  /* 0x0000000000007941 */ /* 0x000fea0003800200 */
.L_x_5232:
[----:B-----5:R4:W-:Y:S02]  /*7f80*/  STS.128 [R133+0x1800], R16 ;  /* 0x0018001085007388 */ /* 0x0209e40000000c00 */
.L_x_5231:
[----:B------:R-:W-:Y:S05]  /*7f90*/  BSYNC.RECONVERGENT B1 ;  /* 0x0000000000017941 */ /* 0x000fea0003800200 */
.L_x_5230:
        /* <DEDUP_REMOVED lines=56> */
.L_x_5235:
[----:B------:R-:W-:Y:S05]  /*8320*/  BSYNC.RECONVERGENT B0 ;  /* 0x0000000000007941 */ /* 0x000fea0003800200 */
.L_x_5234:
[----:B-----5:R4:W-:Y:S01]  /*8330*/  STS.128 [R133+0x2800], R16 ;  /* 0x0028001085007388 */ /* 0x0209e20000000c00 */
[----:B------:R-:W-:Y:S05]  /*8340*/  BRA `(.L_x_5211) ;  /* 0x0000002000b07947 */ /* 0x000fea0003800000 */
.L_x_5213:
        /* <DEDUP_REMOVED lines=99> */
.L_x_5240:
[----:B------:R-:W-:Y:S05]  /*8980*/  BSYNC.RECONVERGENT B0 ;  /* 0x0000000000007941 */ /* 0x000fea0003800200 */
.L_x_5239:
[----:B------:R-:W-:Y:S05]  /*8990*/  BSYNC.RECONVERGENT B1 ;  /* 0x0000000000017941 */ /* 0x000fea0003800200 */
.L_x_5238:
        /* <DEDUP_REMOVED lines=88> */
.L_x_5244:
[----:B------:R-:W-:Y:S05]  /*8f20*/  BSYNC.RECONVERGENT B0 ;  /* 0x0000000000007941 */ /* 0x000fea0003800200 */
.L_x_5243:
[----:B-----5:R4:W-:Y:S02]  /*8f30*/  STS.128 [R133+0x1000], R24 ;  /* 0x0010001885007388 */ /* 0x0209e40000000c00 */
.L_x_5242:
[----:B------:R-:W-:Y:S05]  /*8f40*/  BSYNC.RECONVERGENT B1 ;  /* 0x0000000000017941 */ /* 0x000fea0003800200 */
.L_x_5241:
        /* <DEDUP_REMOVED lines=85> */
.L_x_5246:
[----:B------:R-:W-:Y:S05]  /*94a0*/  BSYNC.RECONVERGENT B0 ;  /* 0x0000000000007941 */ /* 0x000fea0003800200 */
.L_x_5245:
[----:B-----5:R1:W-:Y:S02]  /*94b0*/  STS.128 [R133+0x2000], R24 ;  /* 0x0020001885007388 */ /* 0x0203e40000000c00 */
.L_x_5237:
[----:B------:R-:W-:Y:S05]  /*94c0*/  BSYNC.RECONVERGENT B2 ;  /* 0x0000000000027941 */ /* 0x000fea0003800200 */
.L_x_5236:
        /* <DEDUP_REMOVED lines=93> */
.L_x_5250:
[----:B------:R-:W-:Y:S05]  /*9aa0*/  BSYNC.RECONVERGENT B0 ;  /* 0x0000000000007941 */ /* 0x000fea0003800200 */
.L_x_5249:
[----:B-----5:R4:W-:Y:S02]  /*9ab0*/  STS.128 [R133+0x800], R24 ;  /* 0x0008001885007388 */ /* 0x0209e40000000c00 */
.L_x_5248:
[----:B------:R-:W-:Y:S05]  /*9ac0*/  BSYNC.RECONVERGENT B1 ;  /* 0x0000000000017941 */ /* 0x000fea0003800200 */
.L_x_5247:
        /* <DEDUP_REMOVED lines=87> */
.L_x_5254:
[----:B------:R-:W-:Y:S05]  /*a040*/  BSYNC.RECONVERGENT B0 ;  /* 0x0000000000007941 */ /* 0x000fea0003800200 */
.L_x_5253:
[----:B-----5:R4:W-:Y:S02]  /*a050*/  STS.128 [R133+0x1800], R24 ;  /* 0x0018001885007388 */ /* 0x0209e40000000c00 */
.L_x_5252:
[----:B------:R-:W-:Y:S05]  /*a060*/  BSYNC.RECONVERGENT B1 ;  /* 0x0000000000017941 */ /* 0x000fea0003800200 */
.L_x_5251:
        /* <DEDUP_REMOVED lines=88> */
.L_x_5256:
[----:B------:R-:W-:Y:S05]  /*a5f0*/  BSYNC.RECONVERGENT B0 ;  /* 0x0000000000007941 */ /* 0x000fea0003800200 */
.L_x_5255:
[----:B-----5:R1:W-:Y:S02]  /*a600*/  STS.128 [R133+0x2800], R4 ;  /* 0x0028000485007388 */ /* 0x0203e40000000c00 */
.L_x_5211:
[----:B------:R-:W-:Y:S05]  /*a610*/  BSYNC.RECONVERGENT B3 ;  /* 0x0000000000037941 */ /* 0x000fea0003800200 */
.L_x_5206:
        /* <DEDUP_REMOVED lines=26> */
.L_x_5259:
[----:B------:R4:W-:Y:S02]  /*a7c0*/  STS.128 [R133+0x5000], RZ ;  /* 0x005000ff85007388 */ /* 0x0009e40000000c00 */
.L_x_5258:
[----:B------:R-:W-:Y:S05]  /*a7d0*/  BSYNC.RECONVERGENT B0 ;  /* 0x0000000000007941 */ /* 0x000fea0003800200 */
.L_x_5257:
[----:B-1----:R-:W1:Y:S01]  /*a7e0*/  LDC.64 R2, c[0x0][0x538] ;  /* 0x00014e00ff027b82 */ /* 0x002e620000000a00 */
[----:B------:R-:W-:Y:S01]  /*a7f0*/  ISETP.GE.AND P0, PT, R30, R5, PT ;  /* 0x000000051e00720c */ /* 0x000fe20003f06270 */
[----:B------:R-:W-:-:S12]  /*a800*/  BSSY.RECONVERGENT B0, `(.L_x_5260) ;  /* 0x0000017000007945 */ /* 0x000fd80003800200 */
[----:B------:R-:W-:Y:S05]  /*a810*/  @P0 BRA `(.L_x_5261) ;  /* 0x0000000000540947 */ /* 0x000fea0003800000 */
[----:B------:R-:W5:Y:S01]  /*a820*/  LDCU UR5, c[0x0][0x440] ;  /* 0x00008800ff0577ac */ /* 0x000f620008000800 */
[----:B---3--:R-:W-:-:S04]  /*a830*/  LEA R6, P3, R119, R114, 0x1 ;  /* 0x0000007277067211 */ /* 0x008fc800078608ff */
[----:B------:R-:W-:Y:S02]  /*a840*/  LEA.HI.X R7, R119, R115, R118, 0x1, P3 ;  /* 0x0000007377077211 */ /* 0x000fe400018f0c76 */
[----:B-----5:R-:W-:Y:S02]  /*a850*/  ISETP.GE.AND P2, PT, R12, UR5, PT ;  /* 0x000000050c007c0c */ /* 0x020fe4000bf46270 */
        /* <DEDUP_REMOVED lines=17> */
.L_x_5261:
[----:B------:R-:W-:Y:S05]  /*a970*/  BSYNC.RECONVERGENT B0 ;  /* 0x0000000000007941 */ /* 0x000fea0003800200 */
.L_x_5260:
[----:B------:R-:W3:Y:S01]  /*a980*/  LDCU.64 UR8, c[0x0][0x540] ;  /* 0x0000a800ff0877ac */ /* 0x000ee20008000a00 */
[----:B------:R-:W0:Y:S01]  /*a990*/  LDGDEPBAR ;  /* 0x00000000000079af */ /* 0x000e220000000000 */
[----:B------:R-:W5:Y:S01]  /*a9a0*/  LDCU UR5, c[0x0][0x508] ;  /* 0x0000a100ff0577ac */ /* 0x000f620008000800 */
[C---:B---3--:R-:W-:Y:S01]  /*a9b0*/  IMAD.WIDE.U32 R6, R127.reuse, UR8, R130 ;  /* 0x000000087f067c25 */ /* 0x048fe2000f8e0082 */
[----:B------:R-:W3:Y:S03]  /*a9c0*/  LDCU UR8, c[0x0][0x458] ;  /* 0x00008b00ff0877ac */ /* 0x000ee60008000800 */
[----:B------:R-:W-:Y:S01]  /*a9d0*/  IMAD R0, R127, UR9, R7 ;  /* 0x000000097f007c24 */ /* 0x000fe2000f8e0207 */
[C---:B-1----:R-:W-:Y:S02]  /*a9e0*/  LEA R16, P0, R6.reuse, R2, 0x2 ;  /* 0x0000000206107211 */ /* 0x042fe400078010ff */
[----:B------:R-:W-:Y:S01]  /*a9f0*/  LOP3.LUT R15, R61, 0x1f0, RZ, 0xc0, !PT ;  /* 0x000001f03d0f7812 */ /* 0x000fe200078ec0ff */
[----:B------:R-:W-:Y:S01]  /*aa00*/  IMAD.SHL.U32 R4, R85, 0x20, RZ ;  /* 0x0000002055047824 */ /* 0x000fe200078e00ff */
[----:B------:R-:W-:Y:S01]  /*aa10*/  LEA.HI.X R17, R6, R3, R0, 0x2, P0 ;  /* 0x0000000306117211 */ /* 0x000fe200000f1400 */
[----:B------:R-:W-:-:S04]  /*aa20*/  DEPBAR.LE SB0, 0x0 ;  /* 0x000080000000791a */ /* 0x000fc80000000000 */
[----:B------:R-:W2:Y:S01]  /*aa30*/  LDG.E R7, desc[UR6][R16.64] ;  /* 0x0000000610077981 */ /* 0x000ea2000c1e1900 */
[----:B------:R-:W-:Y:S01]  /*aa40*/  LOP3.LUT R3, R98, 0x7, RZ, 0xc0, !PT ;  /* 0x0000000762037812 */ /* 0x000fe200078ec0ff */
[----:B------:R-:W-:Y:S01]  /*aa50*/  IMAD.SHL.U32 R6, R85, 0x10, RZ ;  /* 0x0000001055067824 */ /* 0x000fe200078e00ff */
[----:B------:R-:W-:Y:S01]  /*aa60*/  IADD3 R2, PT, PT, R15, 0x1, R122 ;  /* 0x000000010f027810 */ /* 0x000fe20007ffe07a */
[----:B------:R-:W-:Y:S01]  /*aa70*/  BSSY.RECONVERGENT B0, `(.L_x_5262) ;  /* 0x0000027000007945 */ /* 0x000fe20003800200 */
[----:B---3--:R-:W2:Y:S01]  /*aa80*/  MUFU.RCP R0, UR8 ;  /* 0x0000000800007d08 */ /* 0x008ea20008001000 */
[----:B------:R-:W-:Y:S02]  /*aa90*/  LOP3.LUT R11, R4, 0xc0, RZ, 0xc0, !PT ;  /* 0x000000c0040b7812 */ /* 0x000fe400078ec0ff */
[----:B------:R-:W-:Y:S02]  /*aaa0*/  IADD3 R3, PT, PT, -R125, R2, R3 ;  /* 0x000000027d037210 */ /* 0x000fe40007ffe103 */
[----:B------:R-:W-:-:S02]  /*aab0*/  LOP3.LUT R62, R11, 0x18, R62, 0xf8, !PT ;  /* 0x000000180b3e7812 */ /* 0x000fc400078ef83e */
[----:B-----5:R-:W-:Y:S02]  /*aac0*/  IADD3 R3, PT, PT, R3, UR5, R60 ;  /* 0x0000000503037c10 */ /* 0x020fe4000fffe03c */
[----:B------:R-:W-:Y:S02]  /*aad0*/  LOP3.LUT R110, R6, 0x3e00, RZ, 0xc0, !PT ;  /* 0x00003e00066e7812 */ /* 0x000fe400078ec0ff */
[----:B------:R-:W-:Y:S02]  /*aae0*/  LOP3.LUT R14, R4, 0x120, RZ, 0xc0, !PT ;  /* 0x00000120040e7812 */ /* 0x000fe400078ec0ff */
[----:B------:R-:W-:Y:S01]  /*aaf0*/  LOP3.LUT R51, R62, 0x8, R61, 0x78, !PT ;  /* 0x000000083e337812 */ /* 0x000fe200078e783d */
        /* <DEDUP_REMOVED lines=25> */
.L_x_5264:
[----:B------:R3:W-:Y:S01]  /*ac90*/  STS.128 [R133+0x8000], RZ ;  /* 0x008000ff85007388 */ /* 0x0007e20000000c00 */
[----:B------:R-:W-:Y:S05]  /*aca0*/  BRA `(.L_x_5265) ;  /* 0x00000000000c7947 */ /* 0x000fea0003800000 */
.L_x_5263:
[----:B------:R1:W-:Y:S04]  /*acb0*/  STS.128 [R133+0x6000], RZ ;  /* 0x006000ff85007388 */ /* 0x0003e80000000c00 */
[----:B------:R1:W-:Y:S04]  /*acc0*/  STS.128 [R133+0x7000], RZ ;  /* 0x007000ff85007388 */ /* 0x0003e80000000c00 */
[----:B------:R1:W-:Y:S02]  /*acd0*/  STS.128 [R133+0x8000], RZ ;  /* 0x008000ff85007388 */ /* 0x0003e40000000c00 */
.L_x_5265:
[----:B------:R-:W-:Y:S05]  /*ace0*/  BSYNC.RECONVERGENT B0 ;  /* 0x0000000000007941 */ /* 0x000fea0003800200 */
.L_x_5262:
        /* <DEDUP_REMOVED lines=30> */
.L_x_5268:
[----:B------:R1:W-:Y:S02]  /*aed0*/  STS.128 [R133+0x8800], RZ ;  /* 0x008800ff85007388 */ /* 0x0003e40000000c00 */
.L_x_5267:
[----:B------:R-:W-:Y:S05]  /*aee0*/  BSYNC.RECONVERGENT B0 ;  /* 0x0000000000007941 */ /* 0x000fea0003800200 */
.L_x_5266:
        /* <DEDUP_REMOVED lines=13> */
[----:B------:R-:W-:Y:S02]  /*afc0*/  LDSM.16.M88.4 R88, [R110+0x2000] ;  /* 0x002000006e58783b */ /* 0x000fe40000000200 */
        /* <DEDUP_REMOVED lines=46> */
[C---:B---3--:R-:W-:Y:S08]  /*b2b0*/  HMMA.16816.F32.BF16 R40, R20.reuse, R28, R40 ;  /* 0x0000001c1428723c */ /* 0x048ff00000041828 */
[----:B------:R-:W-:Y:S01]  /*b2c0*/  HMMA.16816.F32.BF16 R36, R20, R30, R36 ;  /* 0x0000001e1424723c */ /* 0x000fe20000041824 */
[----:B------:R2:W-:Y:S07]  /*b2d0*/  LDSM.16.M88.4 R28, [R11+0x2000] ;  /* 0x002000000b1c783b */ /* 0x0005ee0000000200 */
[C---:B-1----:R-:W-:Y:S08]  /*b2e0*/  HMMA.16816.F32.BF16 R52, R96.reuse, R4, R52 ;  /* 0x000000046034723c */ /* 0x042ff00000041834 */
[C---:B------:R-:W-:Y:S01]  /*b2f0*/  HMMA.16816.F32.BF16 R44, R96.reuse, R6, R44 ;  /* 0x00000006602c723c */ /* 0x040fe2000004182c */
[----:B------:R-:W1:Y:S07]  /*b300*/  LDSM.16.M88.4 R4, [R8+0x5c00] ;  /* 0x005c00000804783b */ /* 0x000e6e0000000200 */
[----:B------:R-:W-:Y:S01]  /*b310*/  HMMA.16816.F32.BF16 R32, R96, R106, R32 ;  /* 0x0000006a6020723c */ /* 0x000fe20000041820 */
[----:B--2---:R-:W-:-:S07]  /*b320*/  VIADD R11, R2, 0x29 ;  /* 0x00000029020b7836 */ /* 0x004fce0000000000 */
[----:B------:R-:W-:Y:S01]  /*b330*/  HMMA.16816.F32.BF16 R92, R20, R24, R92 ;  /* 0x00000018145c723c */ /* 0x000fe2000004185c */
[----:B------:R-:W2:Y:S04]  /*b340*/  LDSM.16.M88.4 R24, [R8+0x5000] ;  /* 0x005000000818783b */ /* 0x000ea80000000200 */
[----:B------:R-:W3:Y:S03]  /*b350*/  LDSM.16.M88.4 R20, [R8+0x5400] ;  /* 0x005400000814783b */ /* 0x000ee60000000200 */
[C---:B----4-:R-:W-:Y:S08]  /*b360*/  HMMA.16816.F32.BF16 R64, R96.reuse, R16, R64 ;  /* 0x000000106040723c */ /* 0x050ff00000041840 */
[----:B------:R-:W-:Y:S01]  /*b370*/  HMMA.16816.F32.BF16 R56, R96, R18, R56 ;  /* 0x000000126038723c */ /* 0x000fe20000041838 */
[----:B------:R4:W3:Y:S01]  /*b380*/  LDSM.16.M88.4 R16, [R8+0x5800] ;  /* 0x005800000810783b */ /* 0x0008e20000000200 */
[----:B------:R-:W-:-:S06]  /*b390*/  DEPBAR.LE SB0, 0x0 ;  /* 0x000080000000791a */ /* 0x000fcc0000000000 */
[----:B------:R-:W-:Y:S08]  /*b3a0*/  HMMA.16816.F32.BF16 R36, R96, R102, R36 ;  /* 0x000000666024723c */ /* 0x000ff00000041824 */
[----:B-----5:R-:W-:Y:S08]  /*b3b0*/  HMMA.16816.F32.BF16 R32, R88, R70, R32 ;  /* 0x000000465820723c */ /* 0x020ff00000041820 */
[----:B------:R-:W-:Y:S01]  /*b3c0*/  HMMA.16816.F32.BF16 R40, R96, R100, R40 ;  /* 0x000000646028723c */ /* 0x000fe20000041828 */
[----:B------:R-:W-:Y:S01]  /*b3d0*/  VIADDMNMX R100, R3, 0x8, R60, PT ;  /* 0x0000000803647846 */ /* 0x000fe2000380013c */
[----:B----4-:R-:W-:-:S05]  /*b3e0*/  VIADD R8, R2, 0x9 ;  /* 0x0000000902087836 */ /* 0x010fca0000000000 */
[----:B------:R-:W-:Y:S01]  /*b3f0*/  ISETP.GE.AND P3, PT, R8, R87, PT ;  /* 0x000000570800720c */ /* 0x000fe20003f66270 */
[----:B------:R-:W-:Y:S08]  /*b400*/  HMMA.16816.F32.BF16 R64, R88, R80, R64 ;  /* 0x000000505840723c */ /* 0x000ff00000041840 */
[----:B------:R-:W-:Y:S08]  /*b410*/  HMMA.16816.F32.BF16 R92, R96, R104, R92 ;  /* 0x00000068605c723c */ /* 0x000ff0000004185c */
[C---:B------:R-:W-:Y:S08]  /*b420*/  HMMA.16816.F32.BF16 R56, R88.reuse, R82, R56 ;  /* 0x000000525838723c */ /* 0x040ff00000041838 */
[C---:B------:R-:W-:Y:S08]  /*b430*/  HMMA.16816.F32.BF16 R52, R88.reuse, R76, R52 ;  /* 0x0000004c5834723c */ /* 0x040ff00000041834 */
[----:B------:R-:W-:Y:S08]  /*b440*/  HMMA.16816.F32.BF16 R36, R88, R74, R36 ;  /* 0x0000004a5824723c */ /* 0x000ff00000041824 */
[----:B-1----:R-:W-:Y:S01]  /*b450*/  HMMA.16816.F32.BF16 R32, R28, R6, R32 ;  /* 0x000000061c20723c */ /* 0x002fe20000041820 */
[----:B------:R-:W-:-:S05]  /*b460*/  VIADD R6, R2, 0x38 ;  /* 0x0000003802067836 */ /* 0x000fca0000000000 */
[----:B------:R-:W-:Y:S02]  /*b470*/  I2FP.F32.S32 R3, R6 ;  /* 0x0000000600037245 */ /* 0x000fe40000201400 */
[----:B------:R-:W-:Y:S01]  /*b480*/  HMMA.16816.F32.BF16 R44, R88, R78, R44 ;  /* 0x0000004e582c723c */ /* 0x000fe2000004182c */
[C---:B------:R-:W-:Y:S02]  /*b490*/  ISETP.GE.AND P5, PT, R6.reuse, R87, PT ;  /* 0x000000570600720c */ /* 0x040fe40003fa6270 */
[----:B------:R-:W-:-:S05]  /*b4a0*/  ISETP.GE.AND P2, PT, R6, R100, PT ;  /* 0x000000640600720c */ /* 0x000fca0003f46270 */
[----:B------:R-:W-:Y:S03]  /*b4b0*/  HMMA.16816.F32.BF16 R40, R88, R72, R40 ;  /* 0x000000485828723c */ /* 0x000fe60000041828 */
[CC--:B------:R-:W-:Y:S01]  /*b4c0*/  FFMA.FTZ R106, R0.reuse, R3.reuse, R32 ;  /* 0x00000003006a7223 */ /* 0x0c0fe20000010020 */
[----:B------:R-:W-:Y:S01]  /*b4d0*/  FFMA.FTZ R32, R0, R3, R34 ;  /* 0x0000000300207223 */ /* 0x000fe20000010022 */
[----:B------:R-:W-:-:S03]  /*b4e0*/  VIADD R3, R2, 0x20 ;  /* 0x0000002002037836 */ /* 0x000fc60000000000 */
[----:B--2---:R-:W-:Y:S01]  /*b4f0*/  HMMA.16816.F32.BF16 R64, R28, R24, R64 ;  /* 0x000000181c40723c */ /* 0x004fe20000041840 */
[----:B------:R-:W-:Y:S01]  /*b500*/  VIADD R25, R2, 0x1 ;  /* 0x0000000102197836 */ /* 0x000fe20000000000 */
[----:B------:R-:W-:Y:S01]  /*b510*/  FSEL R106, R106, -INF , !P5 ;  /* 0xff8000006a6a7808 */ /* 0x000fe20006800000 */
[----:B------:R-:W-:Y:S01]  /*b520*/  VIADD R24, R2, 0x21 ;  /* 0x0000002102187836 */ /* 0x000fe20000000000 */
[-C--:B------:R-:W-:Y:S02]  /*b530*/  ISETP.GE.AND P5, PT, R8, R100.reuse, PT ;  /* 0x000000640800720c */ /* 0x080fe40003fa6270 */
[C---:B------:R-:W-:Y:S02]  /*b540*/  ISETP.GE.AND P4, PT, R25.reuse, R87, PT ;  /* 0x000000571900720c */ /* 0x040fe40003f86270 */
[----:B------:R-:W-:Y:S01]  /*b550*/  HMMA.16816.F32.BF16 R92, R88, R68, R92 ;  /* 0x00000044585c723c */ /* 0x000fe2000004185c */
[----:B------:R-:W-:Y:S02]  /*b560*/  ISETP.GE.AND P1, PT, R25, R100, PT ;  /* 0x000000641900720c */ /* 0x000fe40003f26270 */
[----:B------:R-:W-:-:S02]  /*b570*/  I2FP.F32.S32 R25, R25 ;  /* 0x0000001900197245 */ /* 0x000fc40000201400 */
[----:B------:R-:W-:Y:S02]  /*b580*/  I2FP.F32.S32 R8, R8 ;  /* 0x0000000800087245 */ /* 0x000fe40000201400 */
[----:B------:R-:W-:Y:S01]  /*b590*/  FSEL R32, R32, -INF , !P2 ;  /* 0xff80000020207808 */ /* 0x000fe20005000000 */
[----:B------:R-:W-:Y:S01]  /*b5a0*/  HMMA.16816.F32.BF16 R56, R28, R26, R56 ;  /* 0x0000001a1c38723c */ /* 0x000fe20000041838 */
[----:B------:R-:W-:-:S07]  /*b5b0*/  VIADD R27, R2, 0x28 ;  /* 0x00000028021b7836 */ /* 0x000fce0000000000 */
[----:B---3--:R-:W-:Y:S01]  /*b5c0*/  HMMA.16816.F32.BF16 R52, R28, R20, R52 ;  /* 0x000000141c34723c */ /* 0x008fe20000041834 */
[----:B------:R-:W-:-:S07]  /*b5d0*/  VIADD R21, R2, 0x18 ;  /* 0x0000001802157836 */ /* 0x000fce0000000000 */
[C---:B------:R-:W-:Y:S01]  /*b5e0*/  HMMA.16816.F32.BF16 R36, R28.reuse, R18, R36 ;  /* 0x000000121c24723c */ /* 0x040fe20000041824 */
[----:B------:R-:W-:Y:S01]  /*b5f0*/  VIADD R19, R2, 0x8 ;  /* 0x0000000802137836 */ /* 0x000fe20000000000 */
[----:B------:R-:W-:Y:S04]  /*b600*/  BAR.SYNC.DEFER_BLOCKING 0x0 ;  /* 0x0000000000007b1d */ /* 0x000fe80000010000 */
[C---:B------:R-:W-:Y:S02]  /*b610*/  ISETP.GE.AND P0, PT, R19.reuse, R87, PT ;  /* 0x000000571300720c */ /* 0x040fe40003f06270 */
[----:B------:R-:W-:Y:S01]  /*b620*/  HMMA.16816.F32.BF16 R44, R28, R22, R44 ;  /* 0x000000161c2c723c */ /* 0x000fe2000004182c */
[----:B------:R-:W-:Y:S01]  /*b630*/  ISETP.GE.AND P6, PT, R19, R100, PT ;  /* 0x000000641300720c */ /* 0x000fe20003fc6270 */
[----:B------:R-:W-:Y:S01]  /*b640*/  FFMA.FTZ R23, R0, R8, R59 ;  /* 0x0000000800177223 */ /* 0x000fe2000001003b */
[----:B------:R-:W-:-:S04]  /*b650*/  I2FP.F32.S32 R19, R19 ;  /* 0x0000001300137245 */ /* 0x000fc80000201400 */
[----:B------:R-:W-:Y:S01]  /*b660*/  FSEL R23, R23, -INF , !P5 ;  /* 0xff80000017177808 */ /* 0x000fe20006800000 */
[C---:B------:R-:W-:Y:S01]  /*b670*/  HMMA.16816.F32.BF16 R40, R28.reuse, R16, R40 ;  /* 0x000000101c28723c */ /* 0x040fe20000041828 */
[-C--:B------:R-:W-:Y:S01]  /*b680*/  FFMA.FTZ R16, R0, R25.reuse, R65 ;  /* 0x0000001900107223 */ /* 0x080fe20000010041 */
[----:B------:R-:W-:Y:S02]  /*b690*/  VIADD R17, R2, 0x10 ;  /* 0x0000001002117836 */ /* 0x000fe40000000000 */
[C---:B------:R-:W-:Y:S01]  /*b6a0*/  FFMA.FTZ R25, R0.reuse, R25, R67 ;  /* 0x0000001900197223 */ /* 0x040fe20000010043 */
[CC--:B------:R-:W-:Y:S01]  /*b6b0*/  FFMA.FTZ R6, R0.reuse, R19.reuse, R56 ;  /* 0x0000001300067223 */ /* 0x0c0fe20000010038 */
[----:B------:R-:W-:Y:S01]  /*b6c0*/  FFMA.FTZ R19, R0, R19, R58 ;  /* 0x0000001300137223 */ /* 0x000fe2000001003a */
[----:B------:R-:W-:Y:S01]  /*b6d0*/  FSEL R16, R16, -INF , !P4 ;  /* 0xff80000010107808 */ /* 0x000fe20006000000 */
[----:B------:R-:W-:Y:S01]  /*b6e0*/  HMMA.16816.F32.BF16 R92, R28, R4, R92 ;  /* 0x000000041c5c723c */ /* 0x000fe2000004185c */
[----:B------:R-:W-:Y:S01]  /*b6f0*/  FFMA.FTZ R4, R0, R8, R57 ;  /* 0x0000000800047223 */ /* 0x000fe20000010039 */
[C---:B------:R-:W-:Y:S01]  /*b700*/  VIADD R8, R2.reuse, 0x11 ;  /* 0x0000001102087836 */ /* 0x040fe20000000000 */
[C---:B------:R-:W-:Y:S01]  /*b710*/  ISETP.GE.AND P2, PT, R17.reuse, R87, PT ;  /* 0x000000571100720c */ /* 0x040fe20003f46270 */
[----:B------:R-:W-:Y:S01]  /*b720*/  VIADD R5, R2, 0x19 ;  /* 0x0000001902057836 */ /* 0x000fe20000000000 */
[----:B------:R-:W-:-:S02]  /*b730*/  ISETP.GE.AND P4, PT, R17, R100, PT ;  /* 0x000000641100720c */ /* 0x000fc40003f86270 */
[----:B------:R-:W-:Y:S02]  /*b740*/  I2FP.F32.S32 R17, R17 ;  /* 0x0000001100117245 */ /* 0x000fe40000201400 */
[----:B------:R-:W-:Y:S02]  /*b750*/  FSEL R25, R25, -INF , !P1 ;  /* 0xff80000019197808 */ /* 0x000fe40004800000 */
[----:B------:R-:W-:Y:S01]  /*b760*/  FSEL R6, R6, -INF , !P0 ;  /* 0xff80000006067808 */ /* 0x000fe20004000000 */
[----:B------:R-:W-:Y:S01]  /*b770*/  FFMA.FTZ R20, R0, R17, R52 ;  /* 0x0000001100147223 */ /* 0x000fe20000010034 */
[----:B------:R-:W-:Y:S01]  /*b780*/  ISETP.GE.AND P1, PT, R8, R87, PT ;  /* 0x000000570800720c */ /* 0x000fe20003f26270 */
[----:B------:R-:W-:Y:S01]  /*b790*/  FFMA.FTZ R17, R0, R17, R54 ;  /* 0x0000001100117223 */ /* 0x000fe20000010036 */
[----:B------:R-:W-:Y:S02]  /*b7a0*/  ISETP.GE.AND P0, PT, R8, R100, PT ;  /* 0x000000640800720c */ /* 0x000fe40003f06270 */
[----:B------:R-:W-:-:S02]  /*b7b0*/  FSEL R19, R19, -INF , !P6 ;  /* 0xff80000013137808 */ /* 0x000fc40007000000 */
[----:B------:R-:W-:Y:S02]  /*b7c0*/  FSEL R4, R4, -INF , !P3 ;  /* 0xff80000004047808 */ /* 0x000fe40005800000 */
[----:B------:R-:W-:Y:S02]  /*b7d0*/  I2FP.F32.S32 R8, R8 ;  /* 0x0000000800087245 */ /* 0x000fe40000201400 */
[C---:B------:R-:W-:Y:S02]  /*b7e0*/  ISETP.GE.AND P6, PT, R21.reuse, R87, PT ;  /* 0x000000571500720c */ /* 0x040fe40003fc6270 */
[----:B------:R-:W-:Y:S01]  /*b7f0*/  ISETP.GE.AND P3, PT, R21, R100, PT ;  /* 0x000000641500720c */ /* 0x000fe20003f66270 */
[CC--:B------:R-:W-:Y:S01]  /*b800*/  FFMA.FTZ R18, R0.reuse, R8.reuse, R53 ;  /* 0x0000000800127223 */ /* 0x0c0fe20000010035 */
[----:B------:R-:W-:Y:S01]  /*b810*/  I2FP.F32.S32 R21, R21 ;  /* 0x0000001500157245 */ /* 0x000fe20000201400 */
[----:B------:R-:W-:Y:S01]  /*b820*/  FFMA.FTZ R7, R0, R8, R55 ;  /* 0x0000000800077223 */ /* 0x000fe20000010037 */
[----:B------:R-:W-:-:S02]  /*b830*/  FSEL R20, R20, -INF , !P2 ;  /* 0xff80000014147808 */ /* 0x000fc40005000000 */
[C---:B------:R-:W-:Y:S01]  /*b840*/  ISETP.GE.AND P5, PT, R5.reuse, R87, PT ;  /* 0x000000570500720c */ /* 0x040fe20003fa6270 */
[CC--:B------:R-:W-:Y:S01]  /*b850*/  FFMA.FTZ R8, R0.reuse, R21.reuse, R44 ;  /* 0x0000001500087223 */ /* 0x0c0fe2000001002c */
[----:B------:R-:W-:Y:S01]  /*b860*/  ISETP.GE.AND P2, PT, R5, R100, PT ;  /* 0x000000640500720c */ /* 0x000fe20003f46270 */
[----:B------:R-:W-:Y:S01]  /*b870*/  FFMA.FTZ R21, R0, R21, R46 ;  /* 0x0000001500157223 */ /* 0x000fe2000001002e */
[----:B------:R-:W-:Y:S02]  /*b880*/  I2FP.F32.S32 R5, R5 ;  /* 0x0000000500057245 */ /* 0x000fe40000201400 */
[----:B------:R-:W-:Y:S02]  /*b890*/  FSEL R17, R17, -INF , !P4 ;  /* 0xff80000011117808 */ /* 0x000fe40006000000 */
[----:B------:R-:W-:Y:S01]  /*b8a0*/  FSEL R18, R18, -INF , !P1 ;  /* 0xff80000012127808 */ /* 0x000fe20004800000 */
[CC--:B------:R-:W-:Y:S01]  /*b8b0*/  FFMA.FTZ R22, R0.reuse, R5.reuse, R45 ;  /* 0x0000000500167223 */ /* 0x0c0fe2000001002d */
[----:B------:R-:W-:Y:S01]  /*b8c0*/  FSEL R7, R7, -INF , !P0 ;  /* 0xff80000007077808 */ /* 0x000fe20004000000 */
[----:B------:R-:W-:Y:S01]  /*b8d0*/  FFMA.FTZ R5, R0, R5, R47 ;  /* 0x0000000500057223 */ /* 0x000fe2000001002f */
[----:B------:R-:W-:-:S02]  /*b8e0*/  FSEL R8, R8, -INF , !P6 ;  /* 0xff80000008087808 */ /* 0x000fc40007000000 */
[CC--:B------:R-:W-:Y:S02]  /*b8f0*/  ISETP.GE.AND P4, PT, R3.reuse, R87.reuse, PT ;  /* 0x000000570300720c */ /* 0x0c0fe40003f86270 */
[-C--:B------:R-:W-:Y:S02]  /*b900*/  ISETP.GE.AND P1, PT, R3, R100.reuse, PT ;  /* 0x000000640300720c */ /* 0x080fe40003f26270 */
[C---:B------:R-:W-:Y:S02]  /*b910*/  ISETP.GE.AND P0, PT, R24.reuse, R87, PT ;  /* 0x000000571800720c */ /* 0x040fe40003f06270 */
[----:B------:R-:W-:Y:S02]  /*b920*/  ISETP.GE.AND P6, PT, R24, R100, PT ;  /* 0x000000641800720c */ /* 0x000fe40003fc6270 */
[----:B------:R-:W-:Y:S02]  /*b930*/  I2FP.F32.S32 R3, R3 ;  /* 0x0000000300037245 */ /* 0x000fe40000201400 */
[----:B------:R-:W-:-:S02]  /*b940*/  I2FP.F32.S32 R24, R24 ;  /* 0x0000001800187245 */ /* 0x000fc40000201400 */
[----:B------:R-:W-:Y:S01]  /*b950*/  FSEL R21, R21, -INF , !P3 ;  /* 0xff80000015157808 */ /* 0x000fe20005800000 */
[----:B------:R-:W-:Y:S01]  /*b960*/  FFMA.FTZ R40, R0, R3, R40 ;  /* 0x0000000300287223 */ /* 0x000fe20000010028 */
[----:B------:R-:W-:Y:S01]  /*b970*/  FSEL R22, R22, -INF , !P5 ;  /* 0xff80000016167808 */ /* 0x000fe20006800000 */
[CC--:B------:R-:W-:Y:S01]  /*b980*/  FFMA.FTZ R41, R0.reuse, R24.reuse, R41 ;  /* 0x0000001800297223 */ /* 0x0c0fe20000010029 */
[C---:B------:R-:W-:Y:S01]  /*b990*/  FFMA.FTZ R43, R0.reuse, R24, R43 ;  /* 0x00000018002b7223 */ /* 0x040fe2000001002b */
[C---:B------:R-:W-:Y:S01]  /*b9a0*/  ISETP.GE.AND P3, PT, R27.reuse, R87, PT ;  /* 0x000000571b00720c */ /* 0x040fe20003f66270 */
[----:B------:R-:W-:Y:S01]  /*b9b0*/  FFMA.FTZ R42, R0, R3, R42 ;  /* 0x00000003002a7223 */ /* 0x000fe2000001002a */
[----:B------:R-:W-:Y:S01]  /*b9c0*/  ISETP.GE.AND P5, PT, R27, R100, PT ;  /* 0x000000641b00720c */ /* 0x000fe20003fa6270 */
[----:B------:R-:W-:Y:S01]  /*b9d0*/  VIADD R3, R2, 0x30 ;  /* 0x0000003002037836 */ /* 0x000fe20000000000 */
[----:B------:R-:W-:Y:S02]  /*b9e0*/  I2FP.F32.S32 R27, R27 ;  /* 0x0000001b001b7245 */ /* 0x000fe40000201400 */
[----:B------:R-:W-:-:S02]  /*b9f0*/  I2FP.F32.S32 R24, R11 ;  /* 0x0000000b00187245 */ /* 0x000fc40000201400 */
[----:B------:R-:W-:Y:S01]  /*ba00*/  FSEL R5, R5, -INF , !P2 ;  /* 0xff80000005057808 */ /* 0x000fe20005000000 */
[----:B------:R-:W-:Y:S01]  /*ba10*/  FFMA.FTZ R38, R0, R27, R38 ;  /* 0x0000001b00267223 */ /* 0x000fe20000010026 */
[----:B------:R-:W-:Y:S01]  /*ba20*/  FSEL R98, R40, -INF , !P4 ;  /* 0xff80000028627808 */ /* 0x000fe20006000000 */
[C---:B------:R-:W-:Y:S01]  /*ba30*/  FFMA.FTZ R37, R0.reuse, R24, R37 ;  /* 0x0000001800257223 */ /* 0x040fe20000010025 */
[C---:B------:R-:W-:Y:S01]  /*ba40*/  ISETP.GE.AND P2, PT, R11.reuse, R87, PT ;  /* 0x000000570b00720c */ /* 0x040fe20003f46270 */
[----:B------:R-:W-:Y:S01]  /*ba50*/  FFMA.FTZ R36, R0, R27, R36 ;  /* 0x0000001b00247223 */ /* 0x000fe20000010024 */
[----:B------:R-:W-:Y:S01]  /*ba60*/  ISETP.GE.AND P4, PT, R11, R100, PT ;  /* 0x000000640b00720c */ /* 0x000fe20003f86270 */
[----:B------:R-:W-:Y:S01]  /*ba70*/  VIADD R11, R2, 0x31 ;  /* 0x00000031020b7836 */ /* 0x000fe20000000000 */
[----:B------:R-:W-:Y:S01]  /*ba80*/  FSEL R101, R42, -INF , !P1 ;  /* 0xff8000002a657808 */ /* 0x000fe20004800000 */
[----:B------:R-:W-:Y:S01]  /*ba90*/  FFMA.FTZ R39, R0, R24, R39 ;  /* 0x0000001800277223 */ /* 0x000fe20000010027 */
[----:B------:R-:W-:-:S02]  /*baa0*/  FSEL R96, R41, -INF , !P0 ;  /* 0xff80000029607808 */ /* 0x000fc40004000000 */
[C---:B------:R-:W-:Y:S02]  /*bab0*/  ISETP.GE.AND P1, PT, R3.reuse, R87, PT ;  /* 0x000000570300720c */ /* 0x040fe40003f26270 */
[-C--:B------:R-:W-:Y:S02]  /*bac0*/  ISETP.GE.AND P0, PT, R3, R100.reuse, PT ;  /* 0x000000640300720c */ /* 0x080fe40003f06270 */
[----:B------:R-:W-:Y:S02]  /*bad0*/  I2FP.F32.S32 R3, R3 ;  /* 0x0000000300037245 */ /* 0x000fe40000201400 */
[----:B------:R-:W-:Y:S02]  /*bae0*/  FSEL R139, R38, -INF , !P5 ;  /* 0xff800000268b7808 */ /* 0x000fe40006800000 */
[----:B------:R-:W-:Y:S01]  /*baf0*/  FSEL R102, R37, -INF , !P2 ;  /* 0xff80000025667808 */ /* 0x000fe20005000000 */
[C---:B------:R-:W-:Y:S01]  /*bb00*/  FFMA.FTZ R94, R0.reuse, R3, R94 ;  /* 0x00000003005e7223 */ /* 0x040fe2000001005e */
[C---:B------:R-:W-:Y:S01]  /*bb10*/  ISETP.GE.AND P5, PT, R11.reuse, R87, PT ;  /* 0x000000570b00720c */ /* 0x040fe20003fa6270 */
[----:B------:R-:W-:Y:S01]  /*bb20*/  FFMA.FTZ R92, R0, R3, R92 ;  /* 0x00000003005c7223 */ /* 0x000fe2000001005c */
[----:B------:R-:W-:-:S02]  /*bb30*/  ISETP.GE.AND P2, PT, R11, R100, PT ;  /* 0x000000640b00720c */ /* 0x000fc40003f46270 */
[----:B------:R-:W-:Y:S02]  /*bb40*/  I2FP.F32.S32 R11, R11 ;  /* 0x0000000b000b7245 */ /* 0x000fe40000201400 */
[----:B------:R-:W-:Y:S02]  /*bb50*/  FSEL R141, R43, -INF , !P6 ;  /* 0xff8000002b8d7808 */ /* 0x000fe40007000000 */
[----:B------:R-:W-:Y:S01]  /*bb60*/  FSEL R124, R36, -INF , !P3 ;  /* 0xff800000247c7808 */ /* 0x000fe20005800000 */
[----:B------:R-:W-:Y:S01]  /*bb70*/  FFMA.FTZ R93, R0, R11, R93 ;  /* 0x0000000b005d7223 */ /* 0x000fe2000001005d */
[----:B------:R-:W-:Y:S01]  /*bb80*/  ISETP.GE.AND P6, PT, R2, R87, PT ;  /* 0x000000570200720c */ /* 0x000fe20003fc6270 */
[----:B------:R-:W-:Y:S01]  /*bb90*/  FFMA.FTZ R11, R0, R11, R95 ;  /* 0x0000000b000b7223 */ /* 0x000fe2000001005f */
[C---:B------:R-:W-:Y:S02]  /*bba0*/  ISETP.GE.AND P3, PT, R2.reuse, R100, PT ;  /* 0x000000640200720c */ /* 0x040fe40003f66270 */
[----:B------:R-:W-:Y:S01]  /*bbb0*/  I2FP.F32.S32 R3, R2 ;  /* 0x0000000200037245 */ /* 0x000fe20000201400 */
[----:B------:R-:W-:Y:S01]  /*bbc0*/  VIADD R2, R2, 0x39 ;  /* 0x0000003902027836 */ /* 0x000fe20000000000 */
[----:B------:R-:W-:-:S02]  /*bbd0*/  FSEL R95, R94, -INF , !P0 ;  /* 0xff8000005e5f7808 */ /* 0x000fc40004000000 */
[----:B------:R-:W-:Y:S01]  /*bbe0*/  ISETP.GT.AND P0, PT, R86, R113, PT ;  /* 0x000000715600720c */ /* 0x000fe20003f04270 */
[CC--:B------:R-:W-:Y:S01]  /*bbf0*/  FFMA.FTZ R64, R0.reuse, R3.reuse, R64 ;  /* 0x0000000300407223 */ /* 0x0c0fe20000010040 */
[----:B------:R-:W-:Y:S01]  /*bc00*/  FSEL R135, R39, -INF , !P4 ;  /* 0xff80000027877808 */ /* 0x000fe20006000000 */
[----:B------:R-:W-:Y:S01]  /*bc10*/  FFMA.FTZ R27, R0, R3, R66 ;  /* 0x00000003001b7223 */ /* 0x000fe20000010042 */
[----:B------:R-:W-:Y:S02]  /*bc20*/  FSEL R111, R92, -INF , !P1 ;  /* 0xff8000005c6f7808 */ /* 0x000fe40004800000 */
[C---:B------:R-:W-:Y:S02]  /*bc30*/  ISETP.GE.AND P4, PT, R2.reuse, R87, PT ;  /* 0x000000570200720c */ /* 0x040fe40003f86270 */
[----:B------:R-:W-:Y:S02]  /*bc40*/  ISETP.GE.AND P1, PT, R2, R100, PT ;  /* 0x000000640200720c */ /* 0x000fe40003f26270 */
[----:B------:R-:W-:-:S02]  /*bc50*/  I2FP.F32.S32 R2, R2 ;  /* 0x0000000200027245 */ /* 0x000fc40000201400 */
[----:B------:R-:W-:Y:S02]  /*bc60*/  FSEL R137, R93, -INF , !P5 ;  /* 0xff8000005d897808 */ /* 0x000fe40006800000 */
[----:B------:R-:W-:Y:S01]  /*bc70*/  FSEL R93, R11, -INF , !P2 ;  /* 0xff8000000b5d7808 */ /* 0x000fe20005000000 */
[CC--:B------:R-:W-:Y:S01]  /*bc80*/  FFMA.FTZ R33, R0.reuse, R2.reuse, R33 ;  /* 0x0000000200217223 */ /* 0x0c0fe20000010021 */
[----:B------:R-:W-:Y:S01]  /*bc90*/  FFMA.FTZ R35, R0, R2, R35 ;  /* 0x0000000200237223 */ /* 0x000fe20000010023 */
        /* <DEDUP_REMOVED lines=17> */
.L_x_5270:
        /* <DEDUP_REMOVED lines=60> */
.L_x_5271:
        /* <DEDUP_REMOVED lines=39> */
.L_x_5269:
        /* <DEDUP_REMOVED lines=18> */
[----:B------:R-:W3:Y:S03]  /*c500*/  SHFL.BFLY PT, R26, R11, 0x2, 0x1f ;  /* 0x0c401f000b1a7f89 */ /* 0x000ee600000e0000 */
[----:B------:R-:W-:-:S04]  /*c510*/  LEA R108, R108, UR4, 0x1 ;  /* 0x000000046c6c7c11 */ /* 0x000fc8000f8e08ff */
[----:B-1----:R-:W-:Y:S01]  /*c520*/  IADD3 R31, PT, PT, R15, R108, RZ ;  /* 0x0000006c0f1f7210 */ /* 0x002fe20007ffe0ff */
[----:B------:R-:W-:Y:S04]  /*c530*/  LDSM.16.MT88.4 R76, [R108+0x6000] ;  /* 0x006000006c4c783b */ /* 0x000fe80000004200 */
[----:B------:R-:W-:Y:S04]  /*c540*/  LDSM.16.MT88.4 R56, [R31+0x7000] ;  /* 0x007000001f38783b */ /* 0x000fe80000004200 */
[----:B------:R-:W-:Y:S04]  /*c550*/  LDSM.16.MT88.4 R40, [R31+0x6000] ;  /* 0x006000001f28783b */ /* 0x000fe80000004200 */
[----:B------:R-:W-:Y:S01]  /*c560*/  LDSM.16.MT88.4 R48, [R108+0x7000] ;  /* 0x007000006c30783b */ /* 0x000fe20000004200 */
[----:B---3--:R-:W-:-:S03]  /*c570*/  FMNMX.FTZ R26, R11, R26, !PT ;  /* 0x0000001a0b1a7209 */ /* 0x008fc60007810000 */
[----:B------:R-:W-:Y:S04]  /*c580*/  LDSM.16.MT88.4 R64, [R108+0x8000] ;  /* 0x008000006c40783b */ /* 0x000fe80000004200 */
[----:B------:R-:W1:Y:S04]  /*c590*/  SHFL.BFLY PT, R3, R26, 0x1, 0x1f ;  /* 0x0c201f001a037f89 */ /* 0x000e6800000e0000 */
[----:B------:R-:W3:Y:S01]  /*c5a0*/  SHFL.BFLY PT, R11, R24, 0x2, 0x1f ;  /* 0x0c401f00180b7f89 */ /* 0x000ee200000e0000 */
[----:B-1----:R-:W-:-:S04]  /*c5b0*/  FMNMX.FTZ R3, R26, R3, !PT ;  /* 0x000000031a037209 */ /* 0x002fc80007810000 */
[C---:B------:R-:W-:Y:S01]  /*c5c0*/  FSETP.NEU.FTZ.AND P0, PT, R3.reuse, -INF , PT ;  /* 0xff8000000300780b */ /* 0x040fe20003f1d000 */
[----:B--2---:R-:W-:Y:S01]  /*c5d0*/  FMUL.FTZ R143, R3, UR5 ;  /* 0x00000005038f7c20 */ /* 0x004fe20008410000 */
[----:B---3--:R-:W-:-:S04]  /*c5e0*/  FMNMX.FTZ R11, R24, R11, !PT ;  /* 0x0000000b180b7209 */ /* 0x008fc80007810000 */
        /* <DEDUP_REMOVED lines=20> */
[--C-:B------:R-:W-:Y:S01]  /*c730*/  FFMA.FTZ R11, R8, UR5, -R143.reuse ;  /* 0x00000005080b7c23 */ /* 0x100fe2000801088f */
[----:B------:R-:W-:Y:S02]  /*c740*/  FFMA.FTZ R8, R22, UR5, -R143 ;  /* 0x0000000516087c23 */ /* 0x000fe4000801088f */
[C---:B------:R-:W-:Y:S01]  /*c750*/  FSETP.NEU.FTZ.AND P0, PT, R2.reuse, -INF , PT ;  /* 0xff8000000200780b */ /* 0x040fe20003f1d000 */
[----:B------:R-:W-:Y:S02]  /*c760*/  FMUL.FTZ R34, R2, UR5 ;  /* 0x0000000502227c20 */ /* 0x000fe40008410000 */
[----:B------:R-:W1:Y:S01]  /*c770*/  MUFU.EX2 R88, R88 ;  /* 0x0000005800587308 */ /* 0x000e620000000800 */
[----:B--2---:R-:W-:Y:S01]  /*c780*/  F2FP.BF16.F32.PACK_AB R72, R90, R91 ;  /* 0x0000005b5a48723e */ /* 0x004fe200000010ff */
[----:B------:R-:W-:Y:S01]  /*c790*/  FADD.FTZ R90, R91, R90 ;  /* 0x0000005a5b5a7221 */ /* 0x000fe20000010000 */
[----:B------:R-:W-:-:S02]  /*c7a0*/  FSEL R34, R34, RZ, P0 ;  /* 0x000000ff22227208 */ /* 0x000fc40000000000 */
[----:B------:R-:W-:-:S03]  /*c7b0*/  ISETP.GT.AND P0, PT, R86, R113, PT ;  /* 0x000000715600720c */ /* 0x000fc60003f04270 */
        /* <DEDUP_REMOVED lines=24> */
[----:B------:R-:W-:Y:S03]  /*c940*/  MUFU.EX2 R94, R94 ;  /* 0x0000005e005e7308 */ /* 0x000fe60000000800 */
[----:B------:R-:W-:-:S05]  /*c950*/  FADD.FTZ R88, R88, R89 ;  /* 0x0000005958587221 */ /* 0x000fca0000010000 */
        /* <DEDUP_REMOVED lines=73> */
[----:B-----5:R-:W-:-:S03]  /*cdf0*/  F2FP.BF16.F32.PACK_AB R7, R96, R101 ;  /* 0x000000656007723e */ /* 0x020fc600000010ff */
[----:B------:R-:W-:-:S04]  /*ce00*/  FADD.FTZ R103, R103, R104 ;  /* 0x0000006867677221 */ /* 0x000fc80000010000 */
[----:B------:R-:W-:Y:S01]  /*ce10*/  FADD.FTZ R98, R98, R103 ;  /* 0x0000006762627221 */ /* 0x000fe20000010000 */
        /* <DEDUP_REMOVED lines=17> */
[----:B------:R-:W-:Y:S01]  /*cf30*/  F2FP.BF16.F32.PACK_AB R4, R124, R111 ;  /* 0x0000006f7c04723e */ /* 0x000fe200000010ff */
[----:B------:R-:W2:Y:S01]  /*cf40*/  LDSM.16.MT88.4 R16, [R108+0x7c00] ;  /* 0x007c00006c10783b */ /* 0x000ea20000004200 */
[----:B------:R-:W-:Y:S01]  /*cf50*/  F2FP.BF16.F32.PACK_AB R5, R126, R95 ;  /* 0x0000005f7e05723e */ /* 0x000fe200000010ff */
[----:B------:R-:W-:Y:S01]  /*cf60*/  FADD.FTZ R111, R111, R98 ;  /* 0x000000626f6f7221 */ /* 0x000fe20000010000 */
[----:B------:R-:W-:-:S02]  /*cf70*/  F2FP.BF16.F32.PACK_AB R6, R135, R106 ;  /* 0x0000006a8706723e */ /* 0x000fc400000010ff */
[----:B-1----:R-:W-:Y:S01]  /*cf80*/  F2FP.BF16.F32.PACK_AB R7, R137, R32 ;  /* 0x000000208907723e */ /* 0x002fe200000010ff */
[----:B------:R-:W-:-:S04]  /*cf90*/  FADD.FTZ R111, R124, R111 ;  /* 0x0000006f7c6f7221 */ /* 0x000fc80000010000 */
[----:B------:R-:W-:Y:S02]  /*cfa0*/  FADD.FTZ R106, R106, R111 ;  /* 0x0000006f6a6a7221 */ /* 0x000fe40000010000 */
[----:B------:R-:W-:Y:S02]  /*cfb0*/  HMMA.16816.F32.BF16 R80, R4, R24, R80 ;  /* 0x000000180450723c */ /* 0x000fe40000041850 */
[----:B------:R-:W-:-:S06]  /*cfc0*/  FADD.FTZ R136, R135, R106 ;  /* 0x0000006a87887221 */ /* 0x000fcc0000010000 */
        /* <DEDUP_REMOVED lines=25> */
[----:B------:R-:W-:Y:S01]  /*d160*/  FADD.FTZ R137, R137, R32 ;  /* 0x0000002089897221 */ /* 0x000fe20000010000 */
[----:B------:R-:W-:-:S14]  /*d170*/  @!P0 BRA `(.L_x_5272) ;  /* 0x0000002c005c8947 */ /* 0x000fdc0003800000 */
        /* <DEDUP_REMOVED lines=8> */
[----:B------:R-:W2:Y:S03]  /*d200*/  LDCU.64 UR8, c[0x0][0x3c0] ;  /* 0x00007800ff0877ac */ /* 0x000ea60008000a00 */
[----:B------:R-:W-:Y:S01]  /*d210*/  IABS R8, R6 ;  /* 0x0000000600087213 */ /* 0x000fe20000000000 */
[----:B------:R-:W-:Y:S01]  /*d220*/  VIADD R18, R6, 0x40 ;  /* 0x0000004006127836 */ /* 0x000fe20000000000 */
[----:B------:R-:W3:Y:S04]  /*d230*/  LDCU.64 UR4, c[0x0][0x3a8] ;  /* 0x00007500ff0477ac */ /* 0x000ee80008000a00 */
[----:B------:R-:W-:-:S02]  /*d240*/  IABS R14, R18 ;  /* 0x00000012000e7213 */ /* 0x000fc40000000000 */
        /* <DEDUP_REMOVED lines=55> */
.L_x_5273:
        /* <DEDUP_REMOVED lines=8> */
.L_x_5274:
[----:B------:R-:W1:Y:S01]  /*d640*/  LDCU UR4, c[0x0][0x440] ;  /* 0x00008800ff0477ac */ /* 0x000e620008000800 */
[----:B------:R-:W-:Y:S02]  /*d650*/  LEA R8, P0, R121, R116, 0x1 ;  /* 0x0000007479087211 */ /* 0x000fe400078008ff */
[----:B-1----:R-:W-:Y:S02]  /*d660*/  ISETP.GE.AND P3, PT, R9, UR4, PT ;  /* 0x0000000409007c0c */ /* 0x002fe4000bf66270 */
[----:B------:R-:W-:Y:S02]  /*d670*/  ISETP.GE.AND P4, PT, R12, UR4, PT ;  /* 0x000000040c007c0c */ /* 0x000fe4000bf86270 */
[----:B------:R-:W-:Y:S02]  /*d680*/  ISETP.GE.AND P2, PT, R10, UR4, PT ;  /* 0x000000040a007c0c */ /* 0x000fe4000bf46270 */
[----:B------:R-:W-:Y:S02]  /*d690*/  LEA.HI.X R9, R121, R117, R120, 0x1, P0 ;  /* 0x0000007579097211 */ /* 0x000fe400000f0c78 */
[----:B------:R-:W-:Y:S01]  /*d6a0*/  LOP3.LUT P0, RZ, R85, 0x4, RZ, 0xc0, !PT ;  /* 0x0000000455ff7812 */ /* 0x000fe2000780c0ff */
[----:B------:R-:W-:-:S04]  /*d6b0*/  IMAD.MOV.U32 R85, RZ, RZ, 0x20 ;  /* 0x00000020ff557424 */ /* 0x000fc800078e00ff */
[----:B------:R-:W-:Y:S01]  /*d6c0*/  @!P3 IMAD.MOV.U32 R10, RZ, RZ, R116 ;  /* 0x000000ffff0ab224 */ /* 0x000fe200078e0074 */
[----:B------:R-:W-:Y:S01]  /*d6d0*/  SEL R85, R85, 0xffffffe0, !P0 ;  /* 0xffffffe055557807 */ /* 0x000fe20004000000 */
[----:B------:R-:W-:Y:S01]  /*d6e0*/  @!P3 IMAD.MOV.U32 R11, RZ, RZ, R117 ;  /* 0x000000ffff0bb224 */ /* 0x000fe200078e0075 */
[----:B------:R-:W-:Y:S01]  /*d6f0*/  @!PT LDS RZ, [RZ] ;  /* 0x00000000fffff984 */ /* 0x000fe20000000800 */
[----:B------:R-:W-:Y:S01]  /*d700*/  @!PT LDS RZ, [RZ] ;  /* 0x00000000fffff984 */ /* 0x000fe20000000800 */
[----:B------:R-:W-:Y:S01]  /*d710*/  @!PT LDS RZ, [RZ] ;  /* 0x00000000fffff984 */ /* 0x000fe20000000800 */
[----:B------:R-:W-:Y:S03]  /*d720*/  @!P4 LDGSTS.E.BYPASS.LTC128B.128 [R133+0x6000], desc[UR6][R116.64] ;  /* 0x060000007485cfae */ /* 0x000fe6000b981a06 */
[--C-:B------:R-:W-:Y:S01]  /*d730*/  IMAD.IADD R101, R110, 0x1, R85.reuse ;  /* 0x000000016e657824 */ /* 0x100fe200078e0255 */
[----:B------:R-:W-:Y:S01]  /*d740*/  @P4 STS.128 [R133+0x6000], RZ ;  /* 0x006000ff85004388 */ /* 0x000fe20000000c00 */
[----:B------:R-:W-:-:S03]  /*d750*/  IMAD.IADD R85, R109, 0x1, R85 ;  /* 0x000000016d557824 */ /* 0x000fc600078e0255 */
        /* <DEDUP_REMOVED lines=101> */
[C---:B-1----:R-:W-:Y:S01]  /*ddb0*/  HMMA.16816.F32.BF16 R16, R96.reuse, R92, R16 ;  /* 0x0000005c6010723c */ /* 0x042fe20000041810 */
[----:B------:R-:W1:Y:S07]  /*ddc0*/  S2R R92, SR_TID.X ;  /* 0x00000000005c7919 */ /* 0x000e6e0000002100 */
[C---:B------:R-:W-:Y:S08]  /*ddd0*/  HMMA.16816.F32.BF16 R12, R96.reuse, R94, R12 ;  /* 0x0000005e600c723c */ /* 0x040ff0000004180c */
[----:B--2---:R-:W-:Y:S01]  /*dde0*/  HMMA.16816.F32.BF16 R8, R96, R88, R8 ;  /* 0x000000586008723c */ /* 0x004fe20000041808 */
[----:B------:R-:W-:-:S04]  /*ddf0*/  VIADD R88, R84, 0xffffffff ;  /* 0xffffffff54587836 */ /* 0x000fc80000000000 */
[----:B------:R-:W-:-:S03]  /*de00*/  IMAD.SHL.U32 R88, R88, 0x40, RZ ;  /* 0x0000004058587824 */ /* 0x000fc600078e00ff */
[----:B------:R-:W-:Y:S01]  /*de10*/  HMMA.16816.F32.BF16 R4, R96, R90, R4 ;  /* 0x0000005a6004723c */ /* 0x000fe20000041804 */
[----:B-1----:R-:W-:-:S05]  /*de20*/  LOP3.LUT R89, R92, 0x3, RZ, 0xc0, !PT ;  /* 0x000000035c597812 */ /* 0x002fca00078ec0ff */
[----:B------:R-:W-:-:S04]  /*de30*/  IMAD R89, R89, 0x2, R88 ;  /* 0x0000000259597824 */ /* 0x000fc800078e0258 */
[C---:B------:R-:W-:Y:S02]  /*de40*/  VIADD R88, R89.reuse, 0xffffffc0 ;  /* 0xffffffc059587836 */ /* 0x040fe40000000000 */
[----:B------:R-:W-:-:S03]  /*de50*/  VIADD R91, R89, 0xffffffc8 ;  /* 0xffffffc8595b7836 */ /* 0x000fc60000000000 */
[----:B------:R-:W-:Y:S01]  /*de60*/  I2FP.F32.S32 R85, R88 ;  /* 0x0000005800557245 */ /* 0x000fe20000201400 */
[----:B------:R-:W-:Y:S01]  /*de70*/  BAR.SYNC.DEFER_BLOCKING 0x0 ;  /* 0x0000000000007b1d */ /* 0x000fe20000010000 */
[C---:B------:R-:W-:Y:S02]  /*de80*/  ISETP.GE.AND P1, PT, R88.reuse, R87, PT ;  /* 0x000000575800720c */ /* 0x040fe40003f26270 */
[----:B------:R-:W-:Y:S01]  /*de90*/  ISETP.GE.AND P5, PT, R88, R100, PT ;  /* 0x000000645800720c */ /* 0x000fe20003fa6270 */
[CC--:B------:R-:W-:Y:S01]  /*dea0*/  FFMA.FTZ R90, R0.reuse, R85.reuse, R32 ;  /* 0x00000055005a7223 */ /* 0x0c0fe20000010020 */
[C---:B------:R-:W-:Y:S02]  /*deb0*/  VIADD R32, R89.reuse, 0xffffffc1 ;  /* 0xffffffc159207836 */ /* 0x040fe40000000000 */
[----:B------:R-:W-:Y:S01]  /*dec0*/  FFMA.FTZ R34, R0, R85, R34 ;  /* 0x0000005500227223 */ /* 0x000fe20000010022 */
[----:B------:R-:W-:Y:S01]  /*ded0*/  VIADD R85, R89, 0xfffffff8 ;  /* 0xfffffff859557836 */ /* 0x000fe20000000000 */
[----:B------:R-:W-:-:S02]  /*dee0*/  FSEL R90, R90, -INF , !P1 ;  /* 0xff8000005a5a7808 */ /* 0x000fc40004800000 */
[C---:B------:R-:W-:Y:S02]  /*def0*/  ISETP.GE.AND P6, PT, R32.reuse, R87, PT ;  /* 0x000000572000720c */ /* 0x040fe40003fc6270 */
[----:B------:R-:W-:Y:S02]  /*df00*/  I2FP.F32.S32 R88, R32 ;  /* 0x0000002000587245 */ /* 0x000fe40000201400 */
[----:B------:R-:W-:Y:S02]  /*df10*/  ISETP.GE.AND P0, PT, R32, R100, PT ;  /* 0x000000642000720c */ /* 0x000fe40003f06270 */
[----:B------:R-:W-:Y:S01]  /*df20*/  I2FP.F32.S32 R32, R32 ;  /* 0x0000002000207245 */ /* 0x000fe20000201400 */
[----:B------:R-:W-:Y:S01]  /*df30*/  FFMA.FTZ R88, R0, R88, R33 ;  /* 0x0000005800587223 */ /* 0x000fe20000010021 */
[----:B------:R-:W-:Y:S02]  /*df40*/  I2FP.F32.S32 R33, R91 ;  /* 0x0000005b00217245 */ /* 0x000fe40000201400 */
[----:B------:R-:W-:Y:S01]  /*df50*/  FSEL R34, R34, -INF , !P5 ;  /* 0xff80000022227808 */ /* 0x000fe20006800000 */
[----:B------:R-:W-:Y:S01]  /*df60*/  FFMA.FTZ R32, R0, R32, R35 ;  /* 0x0000002000207223 */ /* 0x000fe20000010023 */
[----:B------:R-:W-:Y:S01]  /*df70*/  FSEL R88, R88, -INF , !P6 ;  /* 0xff80000058587808 */ /* 0x000fe20007000000 */
[----:B------:R-:W-:Y:S01]  /*df80*/  FFMA.FTZ R28, R0, R33, R28 ;  /* 0x00000021001c7223 */ /* 0x000fe2000001001c */
[----:B------:R-:W-:Y:S01]  /*df90*/  I2FP.F32.S32 R35, R91 ;  /* 0x0000005b00237245 */ /* 0x000fe20000201400 */
[----:B------:R-:W-:Y:S01]  /*dfa0*/  VIADD R33, R89, 0xffffffc9 ;  /* 0xffffffc959217836 */ /* 0x000fe20000000000 */
[----:B------:R-:W-:-:S02]  /*dfb0*/  FSEL R32, R32, -INF , !P0 ;  /* 0xff80000020207808 */ /* 0x000fc40004000000 */
[C---:B------:R-:W-:Y:S01]  /*dfc0*/  ISETP.GE.AND P6, PT, R85.reuse, R87, PT ;  /* 0x000000575500720c */ /* 0x040fe20003fc6270 */
[C---:B------:R-:W-:Y:S01]  /*dfd0*/  FFMA.FTZ R35, R0.reuse, R35, R30 ;  /* 0x0000002300237223 */ /* 0x040fe2000001001e */
[-C--:B------:R-:W-:Y:S01]  /*dfe0*/  ISETP.GE.AND P0, PT, R85, R100.reuse, PT ;  /* 0x000000645500720c */ /* 0x080fe20003f06270 */
[----:B------:R-:W-:Y:S01]  /*dff0*/  VIADD R30, R89, 0xffffffd0 ;  /* 0xffffffd0591e7836 */ /* 0x000fe20000000000 */
[----:B------:R-:W-:Y:S02]  /*e000*/  I2FP.F32.S32 R85, R85 ;  /* 0x0000005500557245 */ /* 0x000fe40000201400 */
[C---:B------:R-:W-:Y:S02]  /*e010*/  ISETP.GE.AND P1, PT, R91.reuse, R87, PT ;  /* 0x000000575b00720c */ /* 0x040fe40003f26270 */
[----:B------:R-:W-:Y:S01]  /*e020*/  ISETP.GE.AND P5, PT, R91, R100, PT ;  /* 0x000000645b00720c */ /* 0x000fe20003fa6270 */
[C---:B------:R-:W-:Y:S01]  /*e030*/  FFMA.FTZ R101, R0.reuse, R85, R4 ;  /* 0x0000005500657223 */ /* 0x040fe20000010004 */
[----:B------:R-:W-:Y:S01]  /*e040*/  I2FP.F32.S32 R4, R33 ;  /* 0x0000002100047245 */ /* 0x000fe20000201400 */
[----:B------:R-:W-:Y:S01]  /*e050*/  FFMA.FTZ R85, R0, R85, R6 ;  /* 0x0000005500557223 */ /* 0x000fe20000010006 */
[----:B------:R-:W-:-:S02]  /*e060*/  FSEL R28, R28, -INF , !P1 ;  /* 0xff8000001c1c7808 */ /* 0x000fc40004800000 */
[----:B------:R-:W-:Y:S02]  /*e070*/  FSEL R6, R35, -INF , !P5 ;  /* 0xff80000023067808 */ /* 0x000fe40006800000 */
[C---:B------:R-:W-:Y:S02]  /*e080*/  ISETP.GE.AND P1, PT, R33.reuse, R87, PT ;  /* 0x000000572100720c */ /* 0x040fe40003f26270 */
[----:B------:R-:W-:Y:S01]  /*e090*/  ISETP.GE.AND P5, PT, R33, R100, PT ;  /* 0x000000642100720c */ /* 0x000fe20003fa6270 */
[C---:B------:R-:W-:Y:S01]  /*e0a0*/  FFMA.FTZ R33, R0.reuse, R4, R29 ;  /* 0x0000000400217223 */ /* 0x040fe2000001001d */
[----:B------:R-:W-:Y:S01]  /*e0b0*/  I2FP.F32.S32 R35, R30 ;  /* 0x0000001e00237245 */ /* 0x000fe20000201400 */
[----:B------:R-:W-:Y:S01]  /*e0c0*/  VIADD R29, R89, 0xffffffd1 ;  /* 0xffffffd1591d7836 */ /* 0x000fe20000000000 */
[----:B------:R-:W-:Y:S01]  /*e0d0*/  FSEL R101, R101, -INF , !P6 ;  /* 0xff80000065657808 */ /* 0x000fe20007000000 */
[C---:B------:R-:W-:Y:S01]  /*e0e0*/  FFMA.FTZ R4, R0.reuse, R4, R31 ;  /* 0x0000000400047223 */ /* 0x040fe2000001001f */
[----:B------:R-:W-:Y:S01]  /*e0f0*/  FSEL R85, R85, -INF , !P0 ;  /* 0xff80000055557808 */ /* 0x000fe20004000000 */
[----:B------:R-:W-:Y:S01]  /*e100*/  FFMA.FTZ R138, R0, R35, R26 ;  /* 0x00000023008a7223 */ /* 0x000fe2000001001a */
[----:B------:R-:W-:Y:S01]  /*e110*/  ISETP.GE.AND P6, PT, R30, R87, PT ;  /* 0x000000571e00720c */ /* 0x000fe20003fc6270 */
[----:B------:R-:W-:Y:S01]  /*e120*/  FFMA.FTZ R106, R0, R35, R24 ;  /* 0x00000023006a7223 */ /* 0x000fe20000010018 */
[----:B------:R-:W-:Y:S01]  /*e130*/  ISETP.GE.AND P0, PT, R30, R100, PT ;  /* 0x000000641e00720c */ /* 0x000fe20003f06270 */
[----:B------:R-:W-:Y:S01]  /*e140*/  VIADD R30, R89, 0xffffffd8 ;  /* 0xffffffd8591e7836 */ /* 0x000fe20000000000 */
[----:B------:R-:W-:-:S02]  /*e150*/  I2FP.F32.S32 R26, R29 ;  /* 0x0000001d001a7245 */ /* 0x000fc40000201400 */
[----:B------:R-:W-:Y:S02]  /*e160*/  FSEL R24, R33, -INF , !P1 ;  /* 0xff80000021187808 */ /* 0x000fe40004800000 */
[----:B------:R-:W-:Y:S01]  /*e170*/  FSEL R4, R4, -INF , !P5 ;  /* 0xff80000004047808 */ /* 0x000fe20006800000 */
[C---:B------:R-:W-:Y:S01]  /*e180*/  FFMA.FTZ R154, R0.reuse, R26, R25 ;  /* 0x0000001a009a7223 */ /* 0x040fe20000010019 */
[----:B------:R-:W-:Y:S01]  /*e190*/  ISETP.GE.AND P1, PT, R29, R87, PT ;  /* 0x000000571d00720c */ /* 0x000fe20003f26270 */
[----:B------:R-:W-:Y:S01]  /*e1a0*/  VIADD R25, R89, 0xffffffd9 ;  /* 0xffffffd959197836 */ /* 0x000fe20000000000 */
[----:B------:R-:W-:Y:S01]  /*e1b0*/  ISETP.GE.AND P5, PT, R29, R100, PT ;  /* 0x000000641d00720c */ /* 0x000fe20003fa6270 */
[----:B------:R-:W-:Y:S01]  /*e1c0*/  FFMA.FTZ R27, R0, R26, R27 ;  /* 0x0000001a001b7223 */ /* 0x000fe2000001001b */
[----:B------:R-:W-:Y:S02]  /*e1d0*/  I2FP.F32.S32 R29, R30 ;  /* 0x0000001e001d7245 */ /* 0x000fe40000201400 */
[----:B------:R-:W-:-:S02]  /*e1e0*/  FSEL R154, R154, -INF , !P1 ;  /* 0xff8000009a9a7808 */ /* 0x000fc40004800000 */
[----:B------:R-:W-:Y:S01]  /*e1f0*/  FSEL R150, R27, -INF , !P5 ;  /* 0xff8000001b967808 */ /* 0x000fe20006800000 */
[CC--:B------:R-:W-:Y:S01]  /*e200*/  FFMA.FTZ R152, R0.reuse, R29.reuse, R20 ;  /* 0x0000001d00987223 */ /* 0x0c0fe20000010014 */
[C---:B------:R-:W-:Y:S01]  /*e210*/  FFMA.FTZ R146, R0.reuse, R29, R22 ;  /* 0x0000001d00927223 */ /* 0x040fe20000010016 */
[----:B------:R-:W-:Y:S01]  /*e220*/  VIADD R22, R89, 0xffffffe0 ;  /* 0xffffffe059167836 */ /* 0x000fe20000000000 */
[----:B------:R-:W-:Y:S02]  /*e230*/  I2FP.F32.S32 R20, R25 ;  /* 0x0000001900147245 */ /* 0x000fe40000201400 */
[C---:B------:R-:W-:Y:S02]  /*e240*/  ISETP.GE.AND P1, PT, R25.reuse, R87, PT ;  /* 0x000000571900720c */ /* 0x040fe40003f26270 */
[----:B------:R-:W-:Y:S01]  /*e250*/  ISETP.GE.AND P5, PT, R25, R100, PT ;  /* 0x000000641900720c */ /* 0x000fe20003fa6270 */
[C---:B------:R-:W-:Y:S01]  /*e260*/  FFMA.FTZ R21, R0.reuse, R20, R21 ;  /* 0x0000001400157223 */ /* 0x040fe20000010015 */
[----:B------:R-:W-:Y:S01]  /*e270*/  I2FP.F32.S32 R25, R22 ;  /* 0x0000001600197245 */ /* 0x000fe20000201400 */
[----:B------:R-:W-:Y:S01]  /*e280*/  FFMA.FTZ R23, R0, R20, R23 ;  /* 0x0000001400177223 */ /* 0x000fe20000010017 */
[----:B------:R-:W-:Y:S01]  /*e290*/  VIADD R20, R89, 0xffffffe1 ;  /* 0xffffffe159147836 */ /* 0x000fe20000000000 */
[----:B------:R-:W-:-:S02]  /*e2a0*/  FSEL R106, R106, -INF , !P6 ;  /* 0xff8000006a6a7808 */ /* 0x000fc40007000000 */
[CC--:B------:R-:W-:Y:S01]  /*e2b0*/  FFMA.FTZ R105, R0.reuse, R25.reuse, R16 ;  /* 0x0000001900697223 */ /* 0x0c0fe20000010010 */
[----:B------:R-:W-:Y:S01]  /*e2c0*/  FFMA.FTZ R104, R0, R25, R18 ;  /* 0x0000001900687223 */ /* 0x000fe20000010012 */
[----:B------:R-:W-:Y:S01]  /*e2d0*/  FSEL R138, R138, -INF , !P0 ;  /* 0xff8000008a8a7808 */ /* 0x000fe20004000000 */
[----:B------:R-:W-:Y:S01]  /*e2e0*/  VIADD R18, R89, 0xffffffe8 ;  /* 0xffffffe859127836 */ /* 0x000fe20000000000 */
[----:B------:R-:W-:Y:S02]  /*e2f0*/  I2FP.F32.S32 R16, R20 ;  /* 0x0000001400107245 */ /* 0x000fe40000201400 */
[C---:B------:R-:W-:Y:S02]  /*e300*/  ISETP.GE.AND P6, PT, R30.reuse, R87, PT ;  /* 0x000000571e00720c */ /* 0x040fe40003fc6270 */
[----:B------:R-:W-:Y:S01]  /*e310*/  ISETP.GE.AND P0, PT, R30, R100, PT ;  /* 0x000000641e00720c */ /* 0x000fe20003f06270 */
[CC--:B------:R-:W-:Y:S01]  /*e320*/  FFMA.FTZ R17, R0.reuse, R16.reuse, R17 ;  /* 0x0000001000117223 */ /* 0x0c0fe20000010011 */
[----:B------:R-:W-:Y:S01]  /*e330*/  FSEL R156, R21, -INF , !P1 ;  /* 0xff800000159c7808 */ /* 0x000fe20004800000 */
[----:B------:R-:W-:Y:S01]  /*e340*/  FFMA.FTZ R19, R0, R16, R19 ;  /* 0x0000001000137223 */ /* 0x000fe20000010013 */
[----:B------:R-:W-:Y:S01]  /*e350*/  FSEL R152, R152, -INF , !P6 ;  /* 0xff80000098987808 */ /* 0x000fe20007000000 */
[----:B------:R-:W-:Y:S01]  /*e360*/  VIADD R16, R89, 0xffffffe9 ;  /* 0xffffffe959107836 */ /* 0x000fe20000000000 */
[----:B------:R-:W-:-:S02]  /*e370*/  FSEL R146, R146, -INF , !P0 ;  /* 0xff80000092927808 */ /* 0x000fc40004000000 */
        /* <DEDUP_REMOVED lines=8> */
[----:B------:R-:W-:-:S02]  /*e400*/  ISETP.GE.AND P1, PT, R20, R87, PT ;  /* 0x000000571400720c */ /* 0x000fc40003f26270 */
[----:B------:R-:W-:Y:S02]  /*e410*/  FSEL R148, R23, -INF , !P5 ;  /* 0xff80000017947808 */ /* 0x000fe40006800000 */
[C---:B------:R-:W-:Y:S02]  /*e420*/  ISETP.GE.AND P6, PT, R18.reuse, R87, PT ;  /* 0x000000571200720c */ /* 0x040fe40003fc6270 */
[----:B------:R-:W-:Y:S02]  /*e430*/  ISETP.GE.AND P0, PT, R18, R100, PT ;  /* 0x000000641200720c */ /* 0x000fe40003f06270 */
[----:B------:R-:W-:Y:S02]  /*e440*/  I2FP.F32.S32 R12, R16 ;  /* 0x00000010000c7245 */ /* 0x000fe40000201400 */
[----:B------:R-:W-:Y:S02]  /*e450*/  ISETP.GE.AND P5, PT, R20, R100, PT ;  /* 0x000000641400720c */ /* 0x000fe40003fa6270 */
[----:B------:R-:W-:Y:S01]  /*e460*/  FSEL R134, R17, -INF , !P1 ;  /* 0xff80000011867808 */ /* 0x000fe20004800000 */
[-C--:B------:R-:W-:Y:S01]  /*e470*/  FFMA.FTZ R13, R0, R12.reuse, R13 ;  /* 0x0000000c000d7223 */ /* 0x080fe2000001000d */
[----:B------:R-:W-:Y:S01]  /*e480*/  FSEL R132, R132, -INF , !P6 ;  /* 0xff80000084847808 */ /* 0x000fe20007000000 */
[----:B------:R-:W-:Y:S01]  /*e490*/  FFMA.FTZ R15, R0, R12, R15 ;  /* 0x0000000c000f7223 */ /* 0x000fe2000001000f */
[----:B------:R-:W-:Y:S01]  /*e4a0*/  FSEL R112, R112, -INF , !P0 ;  /* 0xff80000070707808 */ /* 0x000fe20004000000 */
[----:B------:R-:W1:Y:S01]  /*e4b0*/  S2R R12, SR_TID.X ;  /* 0x00000000000c7919 */ /* 0x000e620000002100 */
[----:B------:R-:W-:-:S02]  /*e4c0*/  FSEL R124, R19, -INF , !P5 ;  /* 0xff800000137c7808 */ /* 0x000fc40006800000 */
[CC--:B------:R-:W-:Y:S02]  /*e4d0*/  ISETP.GE.AND P6, PT, R14.reuse, R87.reuse, PT ;  /* 0x000000570e00720c */ /* 0x0c0fe40003fc6270 */
[----:B------:R-:W-:Y:S02]  /*e4e0*/  I2FP.F32.S32 R17, R14 ;  /* 0x0000000e00117245 */ /* 0x000fe40000201400 */
[-C--:B------:R-:W-:Y:S01]  /*e4f0*/  ISETP.GE.AND P0, PT, R14, R100.reuse, PT ;  /* 0x000000640e00720c */ /* 0x080fe20003f06270 */
[----:B------:R-:W-:Y:S01]  /*e500*/  VIADD R14, R89, 0xfffffff1 ;  /* 0xfffffff1590e7836 */ /* 0x000fe20000000000 */
[----:B------:R-:W-:Y:S01]  /*e510*/  ISETP.GE.AND P1, PT, R16, R87, PT ;  /* 0x000000571000720c */ /* 0x000fe20003f26270 */
[-C--:B------:R-:W-:Y:S01]  /*e520*/  FFMA.FTZ R8, R0, R17.reuse, R8 ;  /* 0x0000001100087223 */ /* 0x080fe20000010008 */
[----:B------:R-:W-:Y:S01]  /*e530*/  ISETP.GE.AND P5, PT, R16, R100, PT ;  /* 0x000000641000720c */ /* 0x000fe20003fa6270 */
[----:B------:R-:W-:Y:S01]  /*e540*/  FFMA.FTZ R10, R0, R17, R10 ;  /* 0x00000011000a7223 */ /* 0x000fe2000001000a */
[----:B------:R-:W-:Y:S01]  /*e550*/  FSEL R144, R13, -INF , !P1 ;  /* 0xff8000000d907808 */ /* 0x000fe20004800000 */
[----:B------:R-:W-:Y:S01]  /*e560*/  VIADD R89, R89, 0xfffffff9 ;  /* 0xfffffff959597836 */ /* 0x000fe20000000000 */
[----:B------:R-:W-:-:S02]  /*e570*/  FSEL R102, R15, -INF , !P5 ;  /* 0xff8000000f667808 */ /* 0x000fc40006800000 */
[CC--:B------:R-:W-:Y:S02]  /*e580*/  ISETP.GE.AND P1, PT, R14.reuse, R87.reuse, PT ;  /* 0x000000570e00720c */ /* 0x0c0fe40003f26270 */
[----:B------:R-:W-:Y:S02]  /*e590*/  ISETP.GE.AND P5, PT, R14, R100, PT ;  /* 0x000000640e00720c */ /* 0x000fe40003fa6270 */
[----:B------:R-:W-:Y:S02]  /*e5a0*/  I2FP.F32.S32 R14, R14 ;  /* 0x0000000e000e7245 */ /* 0x000fe40000201400 */
[----:B------:R-:W-:Y:S02]  /*e5b0*/  FSEL R103, R8, -INF , !P6 ;  /* 0xff80000008677808 */ /* 0x000fe40007000000 */
[----:B------:R-:W-:Y:S01]  /*e5c0*/  FSEL R96, R10, -INF , !P0 ;  /* 0xff8000000a607808 */ /* 0x000fe20004000000 */
[CC--:B------:R-:W-:Y:S01]  /*e5d0*/  FFMA.FTZ R9, R0.reuse, R14.reuse, R9 ;  /* 0x0000000e00097223 */ /* 0x0c0fe20000010009 */
[C---:B------:R-:W-:Y:S01]  /*e5e0*/  ISETP.GE.AND P6, PT, R89.reuse, R87, PT ;  /* 0x000000575900720c */ /* 0x040fe20003fc6270 */
[----:B------:R-:W-:Y:S01]  /*e5f0*/  FFMA.FTZ R95, R0, R14, R11 ;  /* 0x0000000e005f7223 */ /* 0x000fe2000001000b */
[----:B------:R-:W-:Y:S01]  /*e600*/  ISETP.GE.AND P0, PT, R89, R100, PT ;  /* 0x000000645900720c */ /* 0x000fe20003f06270 */
[----:B------:R-:W-:Y:S01]  /*e610*/  VIADD R11, R84, 0xffffffff ;  /* 0xffffffff540b7836 */ /* 0x000fe20000000000 */
[----:B------:R-:W-:-:S02]  /*e620*/  FSEL R126, R9, -INF , !P1 ;  /* 0xff800000097e7808 */ /* 0x000fc40004800000 */
[----:B------:R-:W-:Y:S01]  /*e630*/  ISETP.GT.AND P1, PT, R86, R113, PT ;  /* 0x000000715600720c */ /* 0x000fe20003f24270 */
[----:B------:R-:W-:Y:S01]  /*e640*/  IMAD.SHL.U32 R11, R11, 0x40, RZ ;  /* 0x000000400b0b7824 */ /* 0x000fe200078e00ff */
[----:B------:R-:W-:Y:S02]  /*e650*/  I2FP.F32.S32 R89, R89 ;  /* 0x0000005900597245 */ /* 0x000fe40000201400 */
[----:B------:R-:W-:-:S03]  /*e660*/  FSEL R95, R95, -INF , !P5 ;  /* 0xff8000005f5f7808 */ /* 0x000fc60006800000 */
[CC--:B------:R-:W-:Y:S01]  /*e670*/  FFMA.FTZ R5, R0.reuse, R89.reuse, R5 ;  /* 0x0000005900057223 */ /* 0x0c0fe20000010005 */
[----:B------:R-:W-:-:S04]  /*e680*/  FFMA.FTZ R7, R0, R89, R7 ;  /* 0x0000005900077223 */ /* 0x000fc80000010007 */
[----:B------:R-:W-:Y:S02]  /*e690*/  FSEL R142, R5, -INF , !P6 ;  /* 0xff800000058e7808 */ /* 0x000fe40007000000 */
[----:B------:R-:W-:Y:S01]  /*e6a0*/  FSEL R94, R7, -INF , !P0 ;  /* 0xff800000075e7808 */ /* 0x000fe20004000000 */
[----:B-1----:R-:W-:Y:S06]  /*e6b0*/  @!P1 BRA `(.L_x_5275) ;  /* 0x0000000400a49947 */ /* 0x002fec0003800000 */
[----:B------:R-:W-:Y:S05]  /*e6c0*/  BRA.U !UP0, `(.L_x_5276) ;  /* 0x0000000108fc7547 */ /* 0x000fea000b800000 */
[----:B------:R-:W1:Y:S01]  /*e6d0*/  LDC R8, c[0x0][0x4f0] ;  /* 0x00013c00ff087b82 */ /* 0x000e620000000800 */
[----:B------:R-:W-:Y:S01]  /*e6e0*/  IMAD.SHL.U32 R9, R86, 0x40, RZ ;  /* 0x0000004056097824 */ /* 0x000fe200078e00ff */
[----:B------:R-:W2:Y:S01]  /*e6f0*/  LDCU.64 UR8, c[0x0][0x3b8] ;  /* 0x00007700ff0877ac */ /* 0x000ea20008000a00 */
[----:B------:R-:W-:-:S03]  /*e700*/  VIADD R11, R11, 0xffffff80 ;  /* 0xffffff800b0b7836 */ /* 0x000fc60000000000 */
[----:B------:R-:W-:Y:S01]  /*e710*/  IABS R16, R9 ;  /* 0x0000000900107213 */ /* 0x000fe20000000000 */
[----:B------:R-:W3:Y:S01]  /*e720*/  LDCU.64 UR4, c[0x0][0x3a0] ;  /* 0x00007400ff0477ac */ /* 0x000ee20008000a00 */
        /* <DEDUP_REMOVED lines=26> */
[----:B------:R-:W-:-:S06]  /*e8d0*/  ISETP.GE.U32.AND P0, PT, R10, R7, PT ;  /* 0x000000070a00720c */ /* 0x000fcc0003f06070 */
[----:B------:R-:W-:Y:S01]  /*e8e0*/  @P5 VIADD R13, R13, 0x1 ;  /* 0x000000010d0d5836 */ /* 0x000fe20000000000 */
[----:B------:R-:W-:-:S04]  /*e8f0*/  ISETP.GE.AND P5, PT, R11, RZ, PT ;  /* 0x000000ff0b00720c */ /* 0x000fc80003fa6270 */
[----:B------:R-:W-:Y:S02]  /*e900*/  @!P6 IADD3 R13, PT, PT, -R13, RZ, RZ ;  /* 0x000000ff0d0de210 */ /* 0x000fe40007ffe1ff */
[----:B------:R-:W-:Y:S01]  /*e910*/  @P0 VIADD R5, R5, 0x1 ;  /* 0x0000000105050836 */ /* 0x000fe20000000000 */
[----:B------:R-:W-:-:S04]  /*e920*/  ISETP.NE.AND P0, PT, R8, RZ, PT ;  /* 0x000000ff0800720c */ /* 0x000fc80003f05270 */
[----:B------:R-:W-:Y:S02]  /*e930*/  MOV R10, R5 ;  /* 0x00000005000a7202 */ /* 0x000fe40000000f00 */
[----:B------:R-:W-:-:S03]  /*e940*/  LOP3.LUT R5, RZ, R8, RZ, 0x33, !PT ;  /* 0x00000008ff057212 */ /* 0x000fc600078e33ff */
[----:B------:R-:W-:-:S05]  /*e950*/  @!P5 IMAD.MOV R10, RZ, RZ, -R10 ;  /* 0x000000ffff0ad224 */ /* 0x000fca00078e0a0a */
        /* <DEDUP_REMOVED lines=22> */
.L_x_5276:
        /* <DEDUP_REMOVED lines=8> */
.L_x_5277:
        /* <DEDUP_REMOVED lines=33> */
.L_x_5275:
        /* <DEDUP_REMOVED lines=17> */
[----:B------:R-:W3:Y:S04]  /*ee60*/  SHFL.BFLY PT, R5, R10, 0x2, 0x1f ;  /* 0x0c401f000a057f89 */ /* 0x000ee800000e0000 */
[----:B-1----:R-:W1:Y:S01]  /*ee70*/  SHFL.BFLY PT, R8, R7, 0x2, 0x1f ;  /* 0x0c401f0007087f89 */ /* 0x002e6200000e0000 */
[----:B---3--:R-:W-:Y:S02]  /*ee80*/  FMNMX.FTZ R5, R10, R5, !PT ;  /* 0x000000050a057209 */ /* 0x008fe40007810000 */
[----:B-1----:R-:W-:-:S03]  /*ee90*/  FMNMX.FTZ R8, R7, R8, !PT ;  /* 0x0000000807087209 */ /* 0x002fc60007810000 */
[----:B------:R-:W1:Y:S04]  /*eea0*/  SHFL.BFLY PT, R92, R5, 0x1, 0x1f ;  /* 0x0c201f00055c7f89 */ /* 0x000e6800000e0000 */
[----:B------:R-:W3:Y:S01]  /*eeb0*/  SHFL.BFLY PT, R87, R8, 0x1, 0x1f ;  /* 0x0c201f0008577f89 */ /* 0x000ee200000e0000 */
[----:B-1----:R-:W-:Y:S02]  /*eec0*/  FMNMX.FTZ R92, R5, R92, !PT ;  /* 0x0000005c055c7209 */ /* 0x002fe40007810000 */
[----:B---3--:R-:W-:-:S03]  /*eed0*/  FMNMX.FTZ R87, R8, R87, !PT ;  /* 0x0000005708577209 */ /* 0x008fc60007810000 */
[C---:B--2---:R-:W-:Y:S01]  /*eee0*/  FMUL.FTZ R143, R92.reuse, UR4 ;  /* 0x000000045c8f7c20 */ /* 0x044fe20008410000 */
        /* <DEDUP_REMOVED lines=9> */
[----:B------:R-:W-:Y:S01]  /*ef80*/  MOV R3, 0x20 ;  /* 0x0000002000037802 */ /* 0x000fe20000000f00 */
[--C-:B------:R-:W-:Y:S01]  /*ef90*/  FFMA.FTZ R98, R34, UR4, -R97.reuse ;  /* 0x0000000422627c23 */ /* 0x100fe20008010861 */
[----:B------:R-:W-:Y:S01]  /*efa0*/  FSEL R143, R143, RZ, P2 ;  /* 0x000000ff8f8f7208 */ /* 0x000fe20001000000 */
[----:B------:R-:W-:Y:S01]  /*efb0*/  FMUL.FTZ R145, R145, UR4 ;  /* 0x0000000491917c20 */ /* 0x000fe20008410000 */
[----:B------:R-:W-:Y:S01]  /*efc0*/  SEL R3, R3, 0xffffffe0, !P0 ;  /* 0xffffffe003037807 */ /* 0x000fe20004000000 */
[----:B------:R-:W-:Y:S01]  /*efd0*/  FMUL.FTZ R99, R99, UR4 ;  /* 0x0000000463637c20 */ /* 0x000fe20008410000 */
[----:B------:R-:W-:Y:S01]  /*efe0*/  FFMA.FTZ R93, R6, UR4, -R97 ;  /* 0x00000004065d7c23 */ /* 0x000fe20008010861 */
[----:B------:R-:W-:Y:S01]  /*eff0*/  FFMA.FTZ R91, R88, UR4, -R143 ;  /* 0x00000004585b7c23 */ /* 0x000fe2000801088f */
[----:B------:R-:W-:Y:S01]  /*f000*/  IADD3 R3, PT, PT, R3, R108, RZ ;  /* 0x0000006c03037210 */ /* 0x000fe20007ffe0ff */
[----:B------:R-:W-:Y:S01]  /*f010*/  FFMA.FTZ R88, R32, UR4, -R97 ;  /* 0x0000000420587c23 */ /* 0x000fe20008010861 */
[--C-:B------:R-:W-:Y:S01]  /*f020*/  FFMA.FTZ R141, R90, UR4, -R143.reuse ;  /* 0x000000045a8d7c23 */ /* 0x100fe2000801088f */
[--C-:B------:R-:W-:Y:S01]  /*f030*/  FFMA.FTZ R90, R28, UR4, -R143.reuse ;  /* 0x000000041c5a7c23 */ /* 0x100fe2000801088f */
[----:B------:R-:W-:Y:S01]  /*f040*/  FFMA.FTZ R89, R24, UR4, -R143 ;  /* 0x0000000418597c23 */ /* 0x000fe2000801088f */
[----:B------:R-:W1:Y:S01]  /*f050*/  LDSM.16.MT88.4 R32, [R3+0x7000] ;  /* 0x007000000320783b */ /* 0x000e620000004200 */
[----:B------:R-:W-:Y:S01]  /*f060*/  FFMA.FTZ R2, R4, UR4, -R97 ;  /* 0x0000000404027c23 */ /* 0x000fe20008010861 */
[----:B------:R-:W2:Y:S01]  /*f070*/  MUFU.EX2 R145, R145 ;  /* 0x0000009100917308 */ /* 0x000ea20000000800 */
[--C-:B------:R-:W-:Y:S01]  /*f080*/  FFMA.FTZ R140, R106, UR4, -R143.reuse ;  /* 0x000000046a8c7c23 */ /* 0x100fe2000801088f */
[----:B------:R-:W3:Y:S01]  /*f090*/  LDSM.16.MT88.4 R8, [R108+0x6000] ;  /* 0x006000006c08783b */ /* 0x000ee20000004200 */
[--C-:B------:R-:W-:Y:S01]  /*f0a0*/  FFMA.FTZ R139, R154, UR4, -R143.reuse ;  /* 0x000000049a8b7c23 */ /* 0x100fe2000801088f */
[--C-:B------:R-:W-:Y:S01]  /*f0b0*/  FFMA.FTZ R111, R152, UR4, -R143.reuse ;  /* 0x00000004986f7c23 */ /* 0x100fe2000801088f */
[----:B------:R-:W-:Y:S01]  /*f0c0*/  FFMA.FTZ R106, R156, UR4, -R143 ;  /* 0x000000049c6a7c23 */ /* 0x000fe2000801088f */
[--C-:B------:R-:W-:Y:S01]  /*f0d0*/  FFMA.FTZ R138, R138, UR4, -R97.reuse ;  /* 0x000000048a8a7c23 */ /* 0x100fe20008010861 */
[--C-:B------:R-:W-:Y:S01]  /*f0e0*/  FFMA.FTZ R135, R150, UR4, -R97.reuse ;  /* 0x0000000496877c23 */ /* 0x100fe20008010861 */
[----:B------:R-:W4:Y:S01]  /*f0f0*/  MUFU.EX2 R99, R99 ;  /* 0x0000006300637308 */ /* 0x000f220000000800 */
[--C-:B------:R-:W-:Y:S01]  /*f100*/  FFMA.FTZ R107, R146, UR4, -R97.reuse ;  /* 0x00000004926b7c23 */ /* 0x100fe20008010861 */
[----:B------:R-:W-:Y:S01]  /*f110*/  FFMA.FTZ R100, R148, UR4, -R97 ;  /* 0x0000000494647c23 */ /* 0x000fe20008010861 */
[----:B------:R-:W5:Y:S01]  /*f120*/  LDSM.16.MT88.4 R16, [R3+0x6000] ;  /* 0x006000000310783b */ /* 0x000f620000004200 */
[--C-:B------:R-:W-:Y:S01]  /*f130*/  FFMA.FTZ R146, R105, UR4, -R143.reuse ;  /* 0x0000000469927c23 */ /* 0x100fe2000801088f */
[--C-:B------:R-:W-:Y:S01]  /*f140*/  FFMA.FTZ R147, R134, UR4, -R143.reuse ;  /* 0x0000000486937c23 */ /* 0x100fe2000801088f */
[----:B------:R-:W-:Y:S01]  /*f150*/  FFMA.FTZ R105, R132, UR4, -R143 ;  /* 0x0000000484697c23 */ /* 0x000fe2000801088f */
[----:B------:R-:W5:Y:S01]  /*f160*/  LDSM.16.MT88.4 R24, [R108+0x7000] ;  /* 0x007000006c18783b */ /* 0x000f620000004200 */
        /* <DEDUP_REMOVED lines=56> */
[----:B------:R-:W4:Y:S01]  /*f4f0*/  MUFU.EX2 R2, R2 ;  /* 0x0000000200027308 */ /* 0x000f220000000800 */
[----:B--2---:R-:W-:Y:S01]  /*f500*/  F2FP.BF16.F32.PACK_AB R81, R88, R98 ;  /* 0x000000625851723e */ /* 0x004fe200000010ff */
[-C--:B------:R-:W-:Y:S01]  /*f510*/  FMUL.FTZ R74, R74, R99.reuse ;  /* 0x000000634a4a7220 */ /* 0x080fe20000410000 */
[----:B------:R-:W-:Y:S01]  /*f520*/  FMUL.FTZ R75, R75, R99 ;  /* 0x000000634b4b7220 */ /* 0x000fe20000410000 */
[----:B------:R-:W-:Y:S01]  /*f530*/  FFMA.FTZ R134, R104, UR4, -R97 ;  /* 0x0000000468867c23 */ /* 0x000fe20008010861 */
        /* <DEDUP_REMOVED lines=12> */
[----:B----4-:R-:W-:Y:S01]  /*f600*/  F2FP.BF16.F32.PACK_AB R83, R2, R93 ;  /* 0x0000005d0253723e */ /* 0x010fe200000010ff */
[--C-:B------:R-:W-:Y:S01]  /*f610*/  FFMA.FTZ R85, R85, UR4, -R97.reuse ;  /* 0x0000000455557c23 */ /* 0x100fe20008010861 */
[----:B------:R-:W-:Y:S01]  /*f620*/  FFMA.FTZ R94, R94, UR4, -R97 ;  /* 0x000000045e5e7c23 */ /* 0x000fe20008010861 */
[----:B------:R-:W-:Y:S01]  /*f630*/  FFMA.FTZ R136, R136, R145, R141 ;  /* 0x0000009188887223 */ /* 0x000fe2000001008d */
[----:B------:R-:W-:-:S03]  /*f640*/  FFMA.FTZ R99, R137, R99, R98 ;  /* 0x0000006389637223 */ /* 0x000fc60000010062 */
[----:B-1----:R-:W-:Y:S01]  /*f650*/  HMMA.16816.F32.BF16 R28, R80, R32, R28 ;  /* 0x00000020501c723c */ /* 0x002fe2000004181c */
[----:B------:R-:W-:Y:S01]  /*f660*/  MUFU.EX2 R111, R111 ;  /* 0x0000006f006f7308 */ /* 0x000fe20000000800 */
[----:B------:R-:W-:Y:S01]  /*f670*/  FADD.FTZ R91, R91, R136 ;  /* 0x000000885b5b7221 */ /* 0x000fe20000010000 */
[----:B------:R-:W-:-:S03]  /*f680*/  FADD.FTZ R88, R88, R99 ;  /* 0x0000006358587221 */ /* 0x000fc60000010000 */
[----:B------:R-:W-:Y:S01]  /*f690*/  FADD.FTZ R90, R90, R91 ;  /* 0x0000005b5a5a7221 */ /* 0x000fe20000010000 */
[----:B------:R-:W-:Y:S01]  /*f6a0*/  FADD.FTZ R97, R93, R88 ;  /* 0x000000585d617221 */ /* 0x000fe20000010000 */
[----:B------:R-:W-:Y:S01]  /*f6b0*/  HMMA.16816.F32.BF16 R32, R80, R34, R56 ;  /* 0x000000225020723c */ /* 0x000fe20000041838 */
[----:B------:R-:W1:Y:S01]  /*f6c0*/  LDSM.16.MT88.4 R56, [R108+0x6400] ;  /* 0x006400006c38783b */ /* 0x000e620000004200 */
[----:B------:R-:W4:Y:S01]  /*f6d0*/  MUFU.EX2 R106, R106 ;  /* 0x0000006a006a7308 */ /* 0x000f220000000800 */
[----:B--2---:R-:W-:Y:S01]  /*f6e0*/  F2FP.BF16.F32.PACK_AB R52, R139, R140 ;  /* 0x0000008c8b34723e */ /* 0x004fe200000010ff */
[----:B------:R-:W-:Y:S01]  /*f6f0*/  FADD.FTZ R93, R89, R90 ;  /* 0x0000005a595d7221 */ /* 0x000fe20000010000 */
[----:B------:R-:W-:-:S03]  /*f700*/  FADD.FTZ R97, R2, R97 ;  /* 0x0000006102617221 */ /* 0x000fc60000010000 */
[----:B---3--:R-:W-:Y:S01]  /*f710*/  HMMA.16816.F32.BF16 R4, R80, R8, R4 ;  /* 0x000000085004723c */ /* 0x008fe20000041804 */
[----:B------:R-:W-:Y:S01]  /*f720*/  FADD.FTZ R2, R140, R93 ;  /* 0x0000005d8c027221 */ /* 0x000fe20000010000 */
[----:B------:R-:W-:Y:S03]  /*f730*/  MUFU.EX2 R138, R138 ;  /* 0x0000008a008a7308 */ /* 0x000fe60000000800 */
[----:B------:R-:W-:-:S03]  /*f740*/  FADD.FTZ R2, R139, R2 ;  /* 0x000000028b027221 */ /* 0x000fc60000010000 */
[----:B------:R-:W-:Y:S01]  /*f750*/  HMMA.16816.F32.BF16 R8, R80, R10, R76 ;  /* 0x0000000a5008723c */ /* 0x000fe2000004184c */
[----:B------:R-:W-:Y:S01]  /*f760*/  LDSM.16.MT88.4 R76, [R108+0x6c00] ;  /* 0x006c00006c4c783b */ /* 0x000fe20000004200 */
[----:B------:R-:W2:Y:S01]  /*f770*/  MUFU.EX2 R135, R135 ;  /* 0x0000008700877308 */ /* 0x000ea20000000800 */
[----:B----4-:R-:W-:Y:S01]  /*f780*/  F2FP.BF16.F32.PACK_AB R54, R106, R111 ;  /* 0x0000006f6a36723e */ /* 0x010fe200000010ff */
[----:B------:R-:W-:-:S04]  /*f790*/  FADD.FTZ R111, R111, R2 ;  /* 0x000000026f6f7221 */ /* 0x000fc80000010000 */
[C---:B-----5:R-:W-:Y:S02]  /*f7a0*/  HMMA.16816.F32.BF16 R12, R80.reuse, R16, R12 ;  /* 0x00000010500c723c */ /* 0x060fe4000004180c */
[----:B------:R-:W-:Y:S06]  /*f7b0*/  MUFU.EX2 R107, R107 ;  /* 0x0000006b006b7308 */ /* 0x000fec0000000800 */
[----:B------:R-:W-:Y:S01]  /*f7c0*/  HMMA.16816.F32.BF16 R16, R80, R18, R40 ;  /* 0x000000125010723c */ /* 0x000fe20000041828 */
[----:B------:R-:W3:Y:S01]  /*f7d0*/  LDSM.16.MT88.4 R40, [R108+0x8000] ;  /* 0x008000006c28783b */ /* 0x000ee20000004200 */
[----:B------:R-:W4:Y:S01]  /*f7e0*/  MUFU.EX2 R100, R100 ;  /* 0x0000006400647308 */ /* 0x000f220000000800 */
[----:B--2---:R-:W-:-:S05]  /*f7f0*/  F2FP.BF16.F32.PACK_AB R53, R135, R138 ;  /* 0x0000008a8735723e */ /* 0x004fca00000010ff */
[C---:B------:R-:W-:Y:S02]  /*f800*/  HMMA.16816.F32.BF16 R20, R80.reuse, R24, R20 ;  /* 0x000000185014723c */ /* 0x040fe40000041814 */
[----:B------:R-:W-:Y:S06]  /*f810*/  MUFU.EX2 R146, R146 ;  /* 0x0000009200927308 */ /* 0x000fec0000000800 */
[----:B------:R-:W-:Y:S01]  /*f820*/  HMMA.16816.F32.BF16 R24, R80, R26, R48 ;  /* 0x0000001a5018723c */ /* 0x000fe20000041830 */
[----:B------:R-:W2:Y:S01]  /*f830*/  LDSM.16.MT88.4 R48, [R3+0x8000] ;  /* 0x008000000330783b */ /* 0x000ea20000004200 */
[----:B------:R-:W-:Y:S01]  /*f840*/  MUFU.EX2 R147, R147 ;  /* 0x0000009300937308 */ /* 0x000fe20000000800 */
[----:B----4-:R-:W-:-:S07]  /*f850*/  F2FP.BF16.F32.PACK_AB R55, R100, R107 ;  /* 0x0000006b6437723e */ /* 0x010fce00000010ff */
[C---:B-1----:R-:W-:Y:S01]  /*f860*/  HMMA.16816.F32.BF16 R4, R52.reuse, R56, R4 ;  /* 0x000000383404723c */ /* 0x042fe20000041804 */
[----:B------:R-:W-:Y:S07]  /*f870*/  MUFU.EX2 R105, R105 ;  /* 0x0000006900697308 */ /* 0x000fee0000000800 */
[----:B------:R-:W-:Y:S01]  /*f880*/  HMMA.16816.F32.BF16 R8, R52, R58, R8 ;  /* 0x0000003a3408723c */ /* 0x000fe20000041808 */
[----:B------:R-:W1:Y:S01]  /*f890*/  LDSM.16.MT88.4 R56, [R3+0x6400] ;  /* 0x006400000338783b */ /* 0x000e620000004200 */
[----:B------:R-:W-:Y:S06]  /*f8a0*/  MUFU.EX2 R132, R132 ;  /* 0x0000008400847308 */ /* 0x000fec0000000800 */
[C---:B---3--:R-:W-:Y:S02]  /*f8b0*/  HMMA.16816.F32.BF16 R36, R80.reuse, R40, R36 ;  /* 0x000000285024723c */ /* 0x048fe40000041824 */
[----:B------:R-:W-:Y:S06]  /*f8c0*/  MUFU.EX2 R134, R134 ;  /* 0x0000008600867308 */ /* 0x000fec0000000800 */
[C---:B------:R-:W-:Y:S01]  /*f8d0*/  HMMA.16816.F32.BF16 R40, R80.reuse, R42, R64 ;  /* 0x0000002a5028723c */ /* 0x040fe20000041840 */
[----:B------:R-:W-:Y:S01]  /*f8e0*/  LDSM.16.MT88.4 R64, [R108+0x8800] ;  /* 0x008800006c40783b */ /* 0x000fe20000004200 */
[----:B------:R-:W-:Y:S06]  /*f8f0*/  MUFU.EX2 R151, R151 ;  /* 0x0000009700977308 */ /* 0x000fec0000000800 */
[C---:B--2---:R-:W-:Y:S02]  /*f900*/  HMMA.16816.F32.BF16 R44, R80.reuse, R48, R44 ;  /* 0x00000030502c723c */ /* 0x044fe4000004182c */
[----:B------:R-:W-:Y:S06]  /*f910*/  MUFU.EX2 R104, R104 ;  /* 0x0000006800687308 */ /* 0x000fec0000000800 */
[----:B------:R-:W-:Y:S01]  /*f920*/  HMMA.16816.F32.BF16 R48, R80, R50, R72 ;  /* 0x000000325030723c */ /* 0x000fe20000041848 */
[----:B------:R-:W-:Y:S01]  /*f930*/  LDSM.16.MT88.4 R72, [R3+0x8800] ;  /* 0x008800000348783b */ /* 0x000fe20000004200 */
[----:B------:R-:W-:Y:S06]  /*f940*/  MUFU.EX2 R149, R149 ;  /* 0x0000009500957308 */ /* 0x000fec0000000800 */
[C---:B-1----:R-:W-:Y:S02]  /*f950*/  HMMA.16816.F32.BF16 R12, R52.reuse, R56, R12 ;  /* 0x00000038340c723c */ /* 0x042fe4000004180c */
[----:B------:R-:W-:Y:S06]  /*f960*/  MUFU.EX2 R103, R103 ;  /* 0x0000006700677308 */ /* 0x000fec0000000800 */
[----:B------:R-:W-:Y:S01]  /*f970*/  HMMA.16816.F32.BF16 R16, R52, R58, R16 ;  /* 0x0000003a3410723c */ /* 0x000fe20000041810 */
[----:B------:R-:W1:Y:S01]  /*f980*/  LDSM.16.MT88.4 R56, [R108+0x7400] ;  /* 0x007400006c38783b */ /* 0x000e620000004200 */
[----:B------:R-:W2:Y:S08]  /*f990*/  MUFU.EX2 R102, R102 ;  /* 0x0000006600667308 */ /* 0x000eb00000000800 */
[----:B------:R-:W-:Y:S08]  /*f9a0*/  MUFU.EX2 R101, R101 ;  /* 0x0000006500657308 */ /* 0x000ff00000000800 */
[----:B------:R-:W3:Y:S01]  /*f9b0*/  MUFU.EX2 R112, R112 ;  /* 0x0000007000707308 */ /* 0x000ee20000000800 */
[----:B--2---:R-:W-:-:S07]  /*f9c0*/  F2FP.BF16.F32.PACK_AB R88, R102, R103 ;  /* 0x000000676658723e */ /* 0x004fce00000010ff */
[----:B------:R-:W-:Y:S08]  /*f9d0*/  MUFU.EX2 R96, R96 ;  /* 0x0000006000607308 */ /* 0x000ff00000000800 */
[----:B------:R-:W2:Y:S01]  /*f9e0*/  MUFU.EX2 R95, R95 ;  /* 0x0000005f005f7308 */ /* 0x000ea20000000800 */
[----:B---3--:R-:W-:Y:S01]  /*f9f0*/  F2FP.BF16.F32.PACK_AB R90, R112, R101 ;  /* 0x00000065705a723e */ /* 0x008fe200000010ff */
[C---:B-1----:R-:W-:Y:S06]  /*fa00*/  HMMA.16816.F32.BF16 R20, R52.reuse, R56, R20 ;  /* 0x000000383414723c */ /* 0x042fec0000041814 */
[----:B------:R-:W-:Y:S02]  /*fa10*/  MUFU.EX2 R85, R85 ;  /* 0x0000005500557308 */ /* 0x000fe40000000800 */
[----:B------:R-:W-:Y:S01]  /*fa20*/  HMMA.16816.F32.BF16 R24, R52, R58, R24 ;  /* 0x0000003a3418723c */ /* 0x000fe20000041818 */
[----:B------:R-:W1:Y:S05]  /*fa30*/  LDSM.16.MT88.4 R56, [R3+0x7400] ;  /* 0x007400000338783b */ /* 0x000e6a0000004200 */
[----:B------:R-:W3:Y:S01]  /*fa40*/  MUFU.EX2 R94, R94 ;  /* 0x0000005e005e7308 */ /* 0x000ee20000000800 */
[----:B--2---:R-:W-:-:S02]  /*fa50*/  F2FP.BF16.F32.PACK_AB R89, R95, R96 ;  /* 0x000000605f59723e */ /* 0x004fc400000010ff */
[----:B---3--:R-:W-:Y:S01]  /*fa60*/  F2FP.BF16.F32.PACK_AB R91, R94, R85 ;  /* 0x000000555e5b723e */ /* 0x008fe200000010ff */
        /* <DEDUP_REMOVED lines=10> */
[----:B------:R-:W-:-:S02]  /*fb10*/  F2FP.BF16.F32.PACK_AB R53, R151, R134 ;  /* 0x000000869735723e */ /* 0x000fc400000010ff */
[----:B------:R-:W-:Y:S02]  /*fb20*/  F2FP.BF16.F32.PACK_AB R54, R132, R105 ;  /* 0x000000698436723e */ /* 0x000fe400000010ff */
[----:B------:R-:W-:-:S07]  /*fb30*/  F2FP.BF16.F32.PACK_AB R55, R149, R104 ;  /* 0x000000689537723e */ /* 0x000fce00000010ff */
[C---:B------:R-:W-:Y:S08]  /*fb40*/  HMMA.16816.F32.BF16 R4, R52.reuse, R60, R4 ;  /* 0x0000003c3404723c */ /* 0x040ff00000041804 */
[C---:B------:R-:W-:Y:S01]  /*fb50*/  HMMA.16816.F32.BF16 R8, R52.reuse, R62, R8 ;  /* 0x0000003e3408723c */ /* 0x040fe20000041808 */
[----:B------:R-:W2:Y:S07]  /*fb60*/  LDSM.16.MT88.4 R60, [R108+0x7800] ;  /* 0x007800006c3c783b */ /* 0x000eae0000004200 */
[----:B------:R-:W-:Y:S08]  /*fb70*/  HMMA.16816.F32.BF16 R68, R52, R72, R44 ;  /* 0x000000483444723c */ /* 0x000ff0000004182c */
[----:B------:R-:W-:Y:S01]  /*fb80*/  HMMA.16816.F32.BF16 R80, R88, R76, R4 ;  /* 0x0000004c5850723c */ /* 0x000fe20000041804 */
[----:B------:R-:W-:Y:S07]  /*fb90*/  LDSM.16.MT88.4 R4, [R3+0x8c00] ;  /* 0x008c00000304783b */ /* 0x000fee0000004200 */
[C---:B-1----:R-:W-:Y:S08]  /*fba0*/  HMMA.16816.F32.BF16 R12, R52.reuse, R56, R12 ;  /* 0x00000038340c723c */ /* 0x042ff0000004180c */
[----:B------:R-:W-:Y:S01]  /*fbb0*/  HMMA.16816.F32.BF16 R16, R52, R58, R16 ;  /* 0x0000003a3410723c */ /* 0x000fe20000041810 */
[----:B------:R-:W1:Y:S07]  /*fbc0*/  LDSM.16.MT88.4 R56, [R3+0x7800] ;  /* 0x007800000338783b */ /* 0x000e6e0000004200 */
[----:B------:R-:W-:Y:S01]  /*fbd0*/  HMMA.16816.F32.BF16 R76, R88, R78, R8 ;  /* 0x0000004e584c723c */ /* 0x000fe20000041808 */
[----:B------:R-:W3:Y:S07]  /*fbe0*/  LDSM.16.MT88.4 R8, [R108+0x8c00] ;  /* 0x008c00006c08783b */ /* 0x000eee0000004200 */
[C---:B--2---:R-:W-:Y:S08]  /*fbf0*/  HMMA.16816.F32.BF16 R20, R52.reuse, R60, R20 ;  /* 0x0000003c3414723c */ /* 0x044ff00000041814 */
[C---:B------:R-:W-:Y:S08]  /*fc00*/  HMMA.16816.F32.BF16 R24, R52.reuse, R62, R24 ;  /* 0x0000003e3418723c */ /* 0x040ff00000041818 */
[C---:B------:R-:W-:Y:S08]  /*fc10*/  HMMA.16816.F32.BF16 R60, R52.reuse, R64, R36 ;  /* 0x00000040343c723c */ /* 0x040ff00000041824 */
[C---:B------:R-:W-:Y:S01]  /*fc20*/  HMMA.16816.F32.BF16 R64, R52.reuse, R66, R40 ;  /* 0x000000423440723c */ /* 0x040fe20000041828 */
[----:B------:R-:W2:Y:S07]  /*fc30*/  LDSM.16.MT88.4 R40, [R3+0x6c00] ;  /* 0x006c00000328783b */ /* 0x000eae0000004200 */
[C---:B-1----:R-:W-:Y:S08]  /*fc40*/  HMMA.16816.F32.BF16 R28, R52.reuse, R56, R28 ;  /* 0x00000038341c723c */ /* 0x042ff0000004181c */
[C---:B------:R-:W-:Y:S01]  /*fc50*/  HMMA.16816.F32.BF16 R32, R52.reuse, R58, R32 ;  /* 0x0000003a3420723c */ /* 0x040fe20000041820 */
[----:B------:R1:W4:Y:S07]  /*fc60*/  LDSM.16.MT88.4 R56, [R3+0x7c00] ;  /* 0x007c00000338783b */ /* 0x00032e0000004200 */
[----:B------:R-:W-:Y:S01]  /*fc70*/  HMMA.16816.F32.BF16 R72, R52, R74, R48 ;  /* 0x0000004a3448723c */ /* 0x000fe20000041830 */
[----:B------:R-:W5:Y:S07]  /*fc80*/  LDSM.16.MT88.4 R48, [R108+0x7c00] ;  /* 0x007c00006c30783b */ /* 0x000f6e0000004200 */
[----:B---3--:R-:W-:Y:S01]  /*fc90*/  HMMA.16816.F32.BF16 R60, R88, R8, R60 ;  /* 0x00000008583c723c */ /* 0x008fe2000004183c */
[----:B-1----:R-:W-:-:S07]  /*fca0*/  FADD.FTZ R3, R106, R111 ;  /* 0x0000006f6a037221 */ /* 0x002fce0000010000 */
[C---:B--2---:R-:W-:Y:S01]  /*fcb0*/  HMMA.16816.F32.BF16 R36, R88.reuse, R40, R12 ;  /* 0x000000285824723c */ /* 0x044fe2000004180c */
[----:B------:R-:W-:Y:S01]  /*fcc0*/  FADD.FTZ R12, R138, R97 ;  /* 0x000000618a0c7221 */ /* 0x000fe20000010000 */
[----:B------:R-:W-:Y:S01]  /*fcd0*/  FADD.FTZ R2, R146, R3 ;  /* 0x0000000392027221 */ /* 0x000fe20000010000 */
[-C--:B------:R-:W-:Y:S02]  /*fce0*/  MOV R3, R92.reuse ;  /* 0x0000005c00037202 */ /* 0x080fe40000000f00 */
[----:B------:R-:W-:Y:S01]  /*fcf0*/  FADD.FTZ R12, R135, R12 ;  /* 0x0000000c870c7221 */ /* 0x000fe20000010000 */
[----:B------:R-:W-:Y:S01]  /*fd00*/  @P1 MOV R3, R92 ;  /* 0x0000005c00031202 */ /* 0x000fe20000000f00 */
[----:B------:R-:W-:Y:S01]  /*fd10*/  FADD.FTZ R2, R147, R2 ;  /* 0x0000000293027221 */ /* 0x000fe20000010000 */
[C---:B------:R-:W-:Y:S01]  /*fd20*/  HMMA.16816.F32.BF16 R40, R88.reuse, R42, R16 ;  /* 0x0000002a5828723c */ /* 0x040fe20000041810 */
[----:B------:R-:W-:Y:S02]  /*fd30*/  FADD.FTZ R9, R107, R12 ;  /* 0x0000000c6b097221 */ /* 0x000fe40000010000 */
[----:B------:R-:W-:Y:S01]  /*fd40*/  FADD.FTZ R105, R105, R2 ;  /* 0x0000000269697221 */ /* 0x000fe20000010000 */
[-C--:B------:R-:W-:Y:S01]  /*fd50*/  MOV R2, R87.reuse ;  /* 0x0000005700027202 */ /* 0x080fe20000000f00 */
[----:B------:R-:W-:Y:S01]  /*fd60*/  FADD.FTZ R9, R100, R9 ;  /* 0x0000000964097221 */ /* 0x000fe20000010000 */
[----:B------:R-:W-:Y:S01]  /*fd70*/  @P1 MOV R2, R87 ;  /* 0x0000005700021202 */ /* 0x000fe20000000f00 */
[----:B------:R-:W-:Y:S01]  /*fd80*/  FADD.FTZ R132, R132, R105 ;  /* 0x0000006984847221 */ /* 0x000fe20000010000 */
[----:B----4-:R-:W-:Y:S01]  /*fd90*/  HMMA.16816.F32.BF16 R52, R88, R56, R28 ;  /* 0x000000385834723c */ /* 0x010fe2000004181c */
[----:B------:R-:W-:-:S02]  /*fda0*/  FADD.FTZ R134, R134, R9 ;  /* 0x0000000986867221 */ /* 0x000fc40000010000 */
[----:B------:R-:W-:Y:S01]  /*fdb0*/  FADD.FTZ R103, R103, R132 ;  /* 0x0000008467677221 */ /* 0x000fe20000010000 */
[----:B------:R-:W-:Y:S01]  /*fdc0*/  @P1 IADD3 R132, PT, PT, R84, -0x3, RZ ;  /* 0xfffffffd54841810 */ /* 0x000fe20007ffe0ff */
[----:B------:R-:W-:Y:S02]  /*fdd0*/  FADD.FTZ R151, R151, R134 ;  /* 0x0000008697977221 */ /* 0x000fe40000010000 */
[----:B------:R-:W-:Y:S01]  /*fde0*/  FADD.FTZ R102, R102, R103 ;  /* 0x0000006766667221 */ /* 0x000fe20000010000 */
[----:B-----5:R-:W-:Y:S01]  /*fdf0*/  HMMA.16816.F32.BF16 R44, R88, R48, R20 ;  /* 0x00000030582c723c */ /* 0x020fe20000041814 */
        /* <DEDUP_REMOVED lines=10> */
[C---:B------:R-:W-:Y:S08]  /*fea0*/  HMMA.16816.F32.BF16 R64, R88.reuse, R10, R64 ;  /* 0x0000000a5840723c */ /* 0x040ff00000041840 */
[C---:B------:R-:W-:Y:S08]  /*feb0*/  HMMA.16816.F32.BF16 R68, R88.reuse, R4, R68 ;  /* 0x000000045844723c */ /* 0x040ff00000041844 */
[----:B------:R-:W-:Y:S01]  /*fec0*/  HMMA.16816.F32.BF16 R72, R88, R6, R72 ;  /* 0x000000065848723c */ /* 0x000fe20000041848 */
[----:B------:R-:W-:-:S04]  /*fed0*/  NOP ;  /* 0x0000000000007918 */ /* 0x000fc80000000000 */
[----:B------:R-:W-:-:S15]  /*fee0*/  @P1 BRA `(.L_x_5278) ;  /* 0x0000000000041947 */ /* 0x000fde0003800000 */
.L_x_5272:
[----:B------:R-:W-:-:S07]  /*fef0*/  IADD3 R132, PT, PT, R86, -0x1, RZ ;  /* 0xffffffff56847810 */ /* 0x000fce0007ffe0ff */
.L_x_5278:
[----:B------:R-:W-:-:S13]  /*ff00*/  ISETP.GE.AND P0, PT, R132, R113, PT ;  /* 0x000000718400720c */ /* 0x000fda0003f06270 */
[----:B------:R-:W-:Y:S05]  /*ff10*/  @!P0 BRA `(.L_x_5279) ;  /* 0x0000002800808947 */ /* 0x000fea0003800000 */
[----:B------:R-:W-:Y:S01]  /*ff20*/  ISETP.NE.U32.AND P1, PT, RZ, UR12, PT ;  /* 0x0000000cff007c0c */ /* 0x000fe2000bf25070 */
[----:B------:R-:W1:Y:S01]  /*ff30*/  S2R R112, SR_TID.X ;  /* 0x0000000000707919 */ /* 0x000e620000002100 */
[----:B------:R-:W-:Y:S01]  /*ff40*/  IMAD.MOV.U32 R84, RZ, RZ, R3 ;  /* 0x000000ffff547224 */ /* 0x000fe200078e0003 */
[----:B------:R-:W-:Y:S01]  /*ff50*/  MOV R111, 0x20 ;  /* 0x00000020006f7802 */ /* 0x000fe20000000f00 */
[C---:B------:R-:W-:Y:S01]  /*ff60*/  IMAD.SHL.U32 R134, R132.reuse, 0x40, RZ ;  /* 0x0000004084867824 */ /* 0x040fe200078e00ff */
[----:B------:R-:W-:Y:S01]  /*ff70*/  ISETP.NE.AND.EX P1, PT, RZ, UR13, PT, P1 ;  /* 0x0000000dff007c0c */ /* 0x000fe2000bf25310 */
[----:B------:R-:W-:Y:S01]  /*ff80*/  IMAD.MOV.U32 R85, RZ, RZ, R2 ;  /* 0x000000ffff557224 */ /* 0x000fe200078e0002 */
[----:B------:R-:W-:Y:S01]  /*ff90*/  IADD3 R132, PT, PT, R132, 0x1, RZ ;  /* 0x0000000184847810 */ /* 0x000fe20007ffe0ff */
[----:B------:R-:W2:Y:S01]  /*ffa0*/  LDCU UR5, c[0x0][0x440] ;  /* 0x00008800ff0577ac */ /* 0x000ea20008000800 */
[----:B------:R-:W3:Y:S01]  /*ffb0*/  LDCU UR4, c[0x0][0x45c] ;  /* 0x00008b80ff0477ac */ /* 0x000ee20008000800 */
[----:B------:R-:W4:Y:S08]  /*ffc0*/  LDCU.64 UR10, c[0x0][0x3b8] ;  /* 0x00007700ff0a77ac */ /* 0x000f300008000a00 */
[----:B------:R-:W5:Y:S01]  /*ffd0*/  @!P1 LDC R124, c[0x0][0x3c0] ;  /* 0x0000f000ff7c9b82 */ /* 0x000f620000000800 */
[----:B------:R-:W-:Y:S01]  /*ffe0*/  @!P1 IMAD.MOV.U32 R135, RZ, RZ, RZ ;  /* 0x000000ffff879224 */ /* 0x000fe200078e00ff */
[----:B------:R-:W2:Y:S04]  /*fff0*/  LDCU.64 UR14, c[0x0][0x3c0] ;  /* 0x00007800ff0e77ac */ /* 0x000ea80008000a00 */
[----:B------:R-:W-:Y:S01]  /*10000*/  @!P1 IADD3 R135, P2, PT, RZ, -R135, RZ ;  /* 0x80000087ff879210 */ /* 0x000fe20007f5e0ff */
[----:B------:R-:W2:Y:S01]  /*10010*/  LDCU.64 UR8, c[0x0][0x3a0] ;  /* 0x00007400ff0877ac */ /* 0x000ea20008000a00 */
[----:B------:R-:W2:Y:S01]  /*10020*/  LDCU.64 UR12, c[0x0][0x3a8] ;  /* 0x00007500ff0c77ac */ /* 0x000ea20008000a00 */
[----:B-1----:R-:W-:-:S02]  /*10030*/  LOP3.LUT R3, R112, 0x3, RZ, 0xc0, !PT ;  /* 0x0000000370037812 */ /* 0x002fc400078ec0ff */
[----:B------:R-:W-:-:S03]  /*10040*/  LOP3.LUT P0, RZ, R112, 0x4, RZ, 0xc0, !PT ;  /* 0x0000000470ff7812 */ /* 0x000fc6000780c0ff */
[----:B------:R-:W-:Y:S01]  /*10050*/  IMAD R126, R3, 0x2, R134 ;  /* 0x00000002037e7824 */ /* 0x000fe200078e0286 */
[----:B------:R-:W-:Y:S02]  /*10060*/  SEL R111, R111, 0xffffffe0, !P0 ;  /* 0xffffffe06f6f7807 */ /* 0x000fe40004000000 */
[----:B------:R-:W-:Y:S01]  /*10070*/  IADD3 R134, PT, PT, R134, 0x40, RZ ;  /* 0x0000004086867810 */ /* 0x000fe20007ffe0ff */
[----:B-----5:R-:W-:Y:S01]  /*10080*/  @!P1 IMAD.SHL.U32 R124, R124, 0x40, RZ ;  /* 0x000000407c7c9824 */ /* 0x020fe200078e00ff */
[----:B------:R-:W-:Y:S01]  /*10090*/  IADD3 R111, PT, PT, R111, R108, RZ ;  /* 0x0000006c6f6f7210 */ /* 0x000fe20007ffe0ff */
[----:B------:R-:W-:Y:S02]  /*100a0*/  VIADD R126, R126, 0x20 ;  /* 0x000000207e7e7836 */ /* 0x000fe40000000000 */
[----:B------:R-:W-:-:S05]  /*100b0*/  @!P1 IMAD.X R124, RZ, RZ, ~R124, P2 ;  /* 0x000000ffff7c9224 */ /* 0x000fca00010e0e7c */
[----:B--234-:R-:W-:-:S07]  /*100c0*/  @!P1 SHF.R.S64 R135, R135, 0x1f, R124 ;  /* 0x0000001f87879819 */ /* 0x01cfce000000107c */
.L_x_5283:
[----:B------:R-:W-:Y:S04]  /*100d0*/  DEPBAR.LE SB0, 0x0 ;  /* 0x000080000000791a */ /* 0x000fe80000000000 */
[----:B------:R-:W-:Y:S01]  /*100e0*/  BAR.SYNC.DEFER_BLOCKING 0x0 ;  /* 0x0000000000007b1d */ /* 0x000fe20000010000 */
[----:B------:R-:W-:Y:S02]  /*100f0*/  IMAD.SHL.U32 R139, R112, 0x8, RZ ;  /* 0x00000008708b7824 */ /* 0x000fe400078e00ff */
[----:B------:R-:W-:Y:S01]  /*10100*/  IMAD.MOV.U32 R3, RZ, RZ, R116 ;  /* 0x000000ffff037224 */ /* 0x000fe200078e0074 */
[----:B------:R-:W-:Y:S01]  /*10110*/  @!P1 IADD3 R116, P4, PT, R116, R135, RZ ;  /* 0x0000008774749210 */ /* 0x000fe20007f9e0ff */
[----:B------:R-:W-:Y:S01]  /*10120*/  IMAD.MOV.U32 R2, RZ, RZ, R117 ;  /* 0x000000ffff027224 */ /* 0x000fe200078e0075 */
[----:B------:R-:W-:Y:S02]  /*10130*/  LOP3.LUT R139, R139, 0x18, RZ, 0xc0, !PT ;  /* 0x000000188b8b7812 */ /* 0x000fe400078ec0ff */
[----:B------:R-:W-:Y:S02]  /*10140*/  @!P1 LEA.HI.X.SX32 R117, R124, R117, 0x1, P4 ;  /* 0x000000757c759211 */ /* 0x000fe400020f0eff */
[C---:B------:R-:W-:Y:S02]  /*10150*/  LOP3.LUT R87, R139.reuse, 0x20, RZ, 0xfc, !PT ;  /* 0x000000208b577812 */ /* 0x040fe400078efcff */
[C---:B------:R-:W-:Y:S02]  /*10160*/  LOP3.LUT R138, R139.reuse, 0x40, RZ, 0xfc, !PT ;  /* 0x000000408b8a7812 */ /* 0x040fe400078efcff */
[----:B------:R-:W-:Y:S02]  /*10170*/  ISETP.GE.AND P3, PT, R139, UR5, PT ;  /* 0x000000058b007c0c */ /* 0x000fe4000bf66270 */
[----:B------:R-:W-:Y:S02]  /*10180*/  ISETP.GE.AND P2, PT, R87, UR5, PT ;  /* 0x0000000557007c0c */ /* 0x000fe4000bf46270 */
[----:B------:R-:W-:Y:S01]  /*10190*/  ISETP.GE.AND P0, PT, R138, UR5, PT ;  /* 0x000000058a007c0c */ /* 0x000fe2000bf06270 */
[----:B------:R-:W-:Y:S01]  /*101a0*/  @!UPT UIADD3 URZ, UPT, UPT, URZ, URZ, URZ ;  /* 0x000000fffffff290 */ /* 0x000fe2000fffe0ff */
[----:B------:R-:W-:Y:S11]  /*101b0*/  @!P1 BRA `(.L_x_5280) ;  /* 0x0000000000f09947 */ /* 0x000ff60003800000 */
        /* <DEDUP_REMOVED lines=60> */
.L_x_5280:
[----:B------:R-:W-:Y:S01]  /*10580*/  @!PT LDS RZ, [RZ] ;  /* 0x00000000fffff984 */ /* 0x000fe20000000800 */
[----:B------:R-:W-:Y:S01]  /*10590*/  @!PT LDS RZ, [RZ] ;  /* 0x00000000fffff984 */ /* 0x000fe20000000800 */
[----:B------:R-:W-:Y:S01]  /*105a0*/  @!PT LDS RZ, [RZ] ;  /* 0x00000000fffff984 */ /* 0x000fe20000000800 */
[----:B------:R1:W-:Y:S01]  /*105b0*/  @!P3 LDGSTS.E.BYPASS.LTC128B.128 [R133+0x6000], desc[UR6][R116.64] ;  /* 0x060000007485bfae */ /* 0x0003e2000b981a06 */
[----:B------:R-:W-:Y:S01]  /*105c0*/  @!P0 IMAD.MOV.U32 R142, RZ, RZ, R116 ;  /* 0x000000ffff8e8224 */ /* 0x000fe200078e0074 */
[C---:B------:R-:W-:Y:S01]  /*105d0*/  LEA R140, P4, R121.reuse, R116, 0x1 ;  /* 0x00000074798c7211 */ /* 0x040fe200078808ff */
[----:B------:R-:W-:Y:S01]  /*105e0*/  @!P0 IMAD.MOV.U32 R143, RZ, RZ, R117 ;  /* 0x000000ffff8f8224 */ /* 0x000fe200078e0075 */
[----:B------:R-:W-:Y:S01]  /*105f0*/  @P3 STS.128 [R133+0x6000], RZ ;  /* 0x006000ff85003388 */ /* 0x000fe20000000c00 */
[----:B------:R-:W-:Y:S01]  /*10600*/  IMAD.MOV.U32 R86, RZ, RZ, 0x20 ;  /* 0x00000020ff567424 */ /* 0x000fe200078e00ff */
[----:B------:R-:W-:Y:S02]  /*10610*/  LEA.HI.X R141, R121, R117, R120, 0x1, P4 ;  /* 0x00000075798d7211 */ /* 0x000fe400020f0c78 */
[----:B------:R-:W-:Y:S01]  /*10620*/  @!PT LDS RZ, [RZ] ;  /* 0x00000000fffff984 */ /* 0x000fe20000000800 */
[----:B------:R-:W-:Y:S01]  /*10630*/  @!PT LDS RZ, [RZ] ;  /* 0x00000000fffff984 */ /* 0x000fe20000000800 */
[----:B------:R-:W-:Y:S01]  /*10640*/  @!PT LDS RZ, [RZ] ;  /* 0x00000000fffff984 */ /* 0x000fe20000000800 */
[----:B------:R1:W-:Y:S01]  /*10650*/  @!P2 LDGSTS.E.BYPASS.LTC128B.128 [R133+0x7000], desc[UR6][R116.64+0x40] ;  /* 0x070000407485afae */ /* 0x0003e2000b981a06 */
[----:B------:R-:W-:Y:S03]  /*10660*/  IADD3 R132, PT, PT, R132, -0x1, RZ ;  /* 0xffffffff84847810 */ /* 0x000fe60007ffe0ff */
        /* <DEDUP_REMOVED lines=22> */
[----:B------:R-:W-:Y:S01]  /*107d0*/  LDSM.16.M88.4 R88, [R110] ;  /* 0x000000006e58783b */ /* 0x000fe20000000200 */
[----:B------:R-:W-:Y:S02]  /*107e0*/  SEL R86, R86, 0xffffffe0, !P0 ;  /* 0xffffffe056567807 */ /* 0x000fe40004000000 */
[----:B------:R-:W-:Y:S01]  /*107f0*/  ISETP.GT.AND P0, PT, R132, R113, PT ;  /* 0x000000718400720c */ /* 0x000fe20003f04270 */
[----:B------:R-:W2:Y:S01]  /*10800*/  LDSM.16.M88.4 R92, [R109+0x3000] ;  /* 0x003000006d5c783b */ /* 0x000ea20000000200 */
[----:B------:R-:W-:Y:S01]  /*10810*/  IADD3 R3, PT, PT, R110, R86, RZ ;  /* 0x000000566e037210 */ /* 0x000fe20007ffe0ff */
[----:B------:R-:W-:Y:S02]  /*10820*/  IMAD.IADD R2, R109, 0x1, R86 ;  /* 0x000000016d027824 */ /* 0x000fe400078e0256 */
[----:B------:R-:W3:Y:S04]  /*10830*/  LDSM.16.M88.4 R96, [R109+0x3400] ;  /* 0x003400006d60783b */ /* 0x000ee80000000200 */
[----:B------:R-:W4:Y:S04]  /*10840*/  LDSM.16.M88.4 R100, [R109+0x3800] ;  /* 0x003800006d64783b */ /* 0x000f280000000200 */
[----:B------:R-:W0:Y:S04]  /*10850*/  LDGDEPBAR ;  /* 0x00000000000079af */ /* 0x000e280000000000 */
[----:B------:R-:W5:Y:S01]  /*10860*/  LDSM.16.M88.4 R104, [R109+0x3c00] ;  /* 0x003c00006d68783b */ /* 0x000f620000000200 */
[C---:B--2---:R-:W-:Y:S08]  /*10870*/  HMMA.16816.F32.BF16 R4, R88.reuse, R92, RZ ;  /* 0x0000005c5804723c */ /* 0x044ff000000418ff */
[C---:B------:R-:W-:Y:S01]  /*10880*/  HMMA.16816.F32.BF16 R8, R88.reuse, R94, RZ ;  /* 0x0000005e5808723c */ /* 0x040fe200000418ff */
[----:B------:R-:W-:Y:S07]  /*10890*/  LDSM.16.M88.4 R92, [R2+0x3000] ;  /* 0x00300000025c783b */ /* 0x000fee0000000200 */
[C---:B---3--:R-:W-:Y:S08]  /*108a0*/  HMMA.16816.F32.BF16 R12, R88.reuse, R96, RZ ;  /* 0x00000060580c723c */ /* 0x048ff000000418ff */
[C---:B------:R-:W-:Y:S08]  /*108b0*/  HMMA.16816.F32.BF16 R16, R88.reuse, R98, RZ ;  /* 0x000000625810723c */ /* 0x040ff000000418ff */
[C---:B----4-:R-:W-:Y:S08]  /*108c0*/  HMMA.16816.F32.BF16 R20, R88.reuse, R100, RZ ;  /* 0x000000645814723c */ /* 0x050ff000000418ff */
        /* <DEDUP_REMOVED lines=83> */
[C---:B------:R-:W-:Y:S01]  /*10e00*/  VIADD R87, R134.reuse, 0xffffffc0 ;  /* 0xffffffc086577836 */ /* 0x040fe20000000000 */
[----:B------:R-:W1:Y:S01]  /*10e10*/  LDC R86, c[0x0][0x4f0] ;  /* 0x00013c00ff567b82 */ /* 0x000e620000000800 */
[----:B------:R-:W-:Y:S03]  /*10e20*/  IADD3 R91, PT, PT, R134, -0x80, RZ ;  /* 0xffffff80865b7810 */ /* 0x000fe60007ffe0ff */
        /* <DEDUP_REMOVED lines=21> */
[--C-:B------:R-:W-:Y:S02]  /*10f80*/  @!P5 IMAD.IADD R89, R89, 0x1, -R3.reuse ;  /* 0x000000015959d824 */ /* 0x100fe400078e0a03 */
[----:B------:R-:W-:Y:S01]  /*10f90*/  @!P5 VIADD R92, R92, 0x1 ;  /* 0x000000015c5cd836 */ /* 0x000fe20000000000 */
[----:B------:R-:W-:Y:S03]  /*10fa0*/  ISETP.GE.AND P5, PT, R91, RZ, PT ;  /* 0x000000ff5b00720c */ /* 0x000fe60003fa6270 */
[----:B------:R-:W-:Y:S01]  /*10fb0*/  @!P4 IADD3 R2, PT, PT, R2, 0x1, RZ ;  /* 0x000000010202c810 */ /* 0x000fe20007ffe0ff */
[----:B------:R-:W-:Y:S01]  /*10fc0*/  @!P4 IMAD.IADD R88, R88, 0x1, -R3 ;  /* 0x000000015858c824 */ /* 0x000fe200078e0a03 */
[-C--:B------:R-:W-:Y:S04]  /*10fd0*/  ISETP.GE.U32.AND P4, PT, R89, R3.reuse, PT ;  /* 0x000000035900720c */ /* 0x080fe80003f86070 */
[----:B------:R-:W-:Y:S02]  /*10fe0*/  ISETP.GE.U32.AND P6, PT, R88, R3, PT ;  /* 0x000000035800720c */ /* 0x000fe40003fc6070 */
[----:B------:R-:W-:Y:S07]  /*10ff0*/  LOP3.LUT R3, RZ, R86, RZ, 0x33, !PT ;  /* 0x00000056ff037212 */ /* 0x000fee00078e33ff */
[----:B------:R-:W-:Y:S02]  /*11000*/  @P4 IADD3 R92, PT, PT, R92, 0x1, RZ ;  /* 0x000000015c5c4810 */ /* 0x000fe40007ffe0ff */
[----:B------:R-:W-:Y:S02]  /*11010*/  ISETP.NE.AND P4, PT, R86, RZ, PT ;  /* 0x000000ff5600720c */ /* 0x000fe40003f85270 */
[----:B------:R-:W-:Y:S01]  /*11020*/  @P6 VIADD R2, R2, 0x1 ;  /* 0x0000000102026836 */ /* 0x000fe20000000000 */
[----:B------:R-:W-:Y:S03]  /*11030*/  ISETP.GE.AND P6, PT, R87, RZ, PT ;  /* 0x000000ff5700720c */ /* 0x000fe60003fc6270 */
        /* <DEDUP_REMOVED lines=11> */
[----:B------:R-:W-:Y:S04]  /*110f0*/  IMAD R86, R3, R86, -0x40 ;  /* 0xffffffc003567424 */ /* 0x000fe800078e0256 */
        /* <DEDUP_REMOVED lines=13> */
.L_x_5282:
        /* <DEDUP_REMOVED lines=35> */
.L_x_5281:
[C---:B-1----:R-:W-:Y:S02]  /*11400*/  IADD3 R2, PT, PT, R126.reuse, -0x1f, RZ ;  /* 0xffffffe17e027810 */ /* 0x042fe40007ffe0ff */
[----:B------:R-:W-:Y:S02]  /*11410*/  I2FP.F32.S32 R87, R126 ;  /* 0x0000007e00577245 */ /* 0x000fe40000201400 */
[----:B------:R-:W-:Y:S02]  /*11420*/  I2FP.F32.S32 R2, R2 ;  /* 0x0000000200027245 */ /* 0x000fe40000201400 */
[----:B------:R-:W-:Y:S01]  /*11430*/  IADD3 R3, PT, PT, R126, -0x20, RZ ;  /* 0xffffffe07e037810 */ /* 0x000fe20007ffe0ff */
[CC--:B------:R-:W-:Y:S01]  /*11440*/  FFMA.FTZ R22, R0.reuse, R87.reuse, R22 ;  /* 0x0000005700167223 */ /* 0x0c0fe20000010016 */
[C---:B------:R-:W-:Y:S01]  /*11450*/  FFMA.FTZ R20, R0.reuse, R87, R20 ;  /* 0x0000005700147223 */ /* 0x040fe20000010014 */
[CC--:B------:R-:W-:Y:S01]  /*11460*/  FFMA.FTZ R7, R0.reuse, R2.reuse, R7 ;  /* 0x0000000200077223 */ /* 0x0c0fe20000010007 */
[----:B------:R-:W-:Y:S01]  /*11470*/  FFMA.FTZ R5, R0, R2, R5 ;  /* 0x0000000200057223 */ /* 0x000fe20000010005 */
[C---:B------:R-:W-:Y:S02]  /*11480*/  IADD3 R87, PT, PT, R126.reuse, -0x18, RZ ;  /* 0xffffffe87e577810 */ /* 0x040fe40007ffe0ff */
[C---:B------:R-:W-:Y:S02]  /*11490*/  IADD3 R2, PT, PT, R126.reuse, -0xf, RZ ;  /* 0xfffffff17e027810 */ /* 0x040fe40007ffe0ff */
[----:B------:R-:W-:Y:S02]  /*114a0*/  I2FP.F32.S32 R3, R3 ;  /* 0x0000000300037245 */ /* 0x000fe40000201400 */
[----:B------:R-:W-:Y:S02]  /*114b0*/  I2FP.F32.S32 R87, R87 ;  /* 0x0000005700577245 */ /* 0x000fe40000201400 */
[----:B------:R-:W-:Y:S01]  /*114c0*/  IADD3 R86, PT, PT, R126, -0x17, RZ ;  /* 0xffffffe97e567810 */ /* 0x000fe20007ffe0ff */
[CC--:B------:R-:W-:Y:S01]  /*114d0*/  FFMA.FTZ R6, R0.reuse, R3.reuse, R6 ;  /* 0x0000000300067223 */ /* 0x0c0fe20000010006 */
[----:B------:R-:W-:Y:S01]  /*114e0*/  I2FP.F32.S32 R2, R2 ;  /* 0x0000000200027245 */ /* 0x000fe20000201400 */
[C---:B------:R-:W-:Y:S01]  /*114f0*/  FFMA.FTZ R4, R0.reuse, R3, R4 ;  /* 0x0000000300047223 */ /* 0x040fe20000010004 */
[----:B------:R-:W-:Y:S01]  /*11500*/  I2FP.F32.S32 R86, R86 ;  /* 0x0000005600567245 */ /* 0x000fe20000201400 */
[-C--:B------:R-:W-:Y:S01]  /*11510*/  FFMA.FTZ R10, R0, R87.reuse, R10 ;  /* 0x00000057000a7223 */ /* 0x080fe2000001000a */
[----:B------:R-:W-:Y:S01]  /*11520*/  IADD3 R3, PT, PT, R126, -0x10, RZ ;  /* 0xfffffff07e037810 */ /* 0x000fe20007ffe0ff */
[C---:B------:R-:W-:Y:S01]  /*11530*/  FFMA.FTZ R8, R0.reuse, R87, R8 ;  /* 0x0000005700087223 */ /* 0x040fe20000010008 */
[CC--:B------:R-:W-:Y:S01]  /*11540*/  FFMA.FTZ R15, R0.reuse, R2.reuse, R15 ;  /* 0x00000002000f7223 */ /* 0x0c0fe2000001000f */
[----:B------:R-:W-:Y:S01]  /*11550*/  FFMA.FTZ R13, R0, R2, R13 ;  /* 0x00000002000d7223 */ /* 0x000fe2000001000d */
[----:B------:R-:W-:Y:S01]  /*11560*/  IADD3 R87, PT, PT, R126, -0x8, RZ ;  /* 0xfffffff87e577810 */ /* 0x000fe20007ffe0ff */
[-C--:B------:R-:W-:Y:S01]  /*11570*/  FFMA.FTZ R9, R0, R86.reuse, R9 ;  /* 0x0000005600097223 */ /* 0x080fe20000010009 */
[----:B------:R-:W-:Y:S01]  /*11580*/  IADD3 R2, PT, PT, R126, 0x9, RZ ;  /* 0x000000097e027810 */ /* 0x000fe20007ffe0ff */
[C---:B------:R-:W-:Y:S01]  /*11590*/  FFMA.FTZ R11, R0.reuse, R86, R11 ;  /* 0x00000056000b7223 */ /* 0x040fe2000001000b */
[----:B------:R-:W-:Y:S02]  /*115a0*/  I2FP.F32.S32 R3, R3 ;  /* 0x0000000300037245 */ /* 0x000fe40000201400 */
[----:B------:R-:W-:Y:S02]  /*115b0*/  I2FP.F32.S32 R87, R87 ;  /* 0x0000005700577245 */ /* 0x000fe40000201400 */
[----:B------:R-:W-:Y:S01]  /*115c0*/  I2FP.F32.S32 R2, R2 ;  /* 0x0000000200027245 */ /* 0x000fe20000201400 */
[-C--:B------:R-:W-:Y:S01]  /*115d0*/  FFMA.FTZ R14, R0, R3.reuse, R14 ;  /* 0x00000003000e7223 */ /* 0x080fe2000001000e */
[----:B------:R-:W-:Y:S01]  /*115e0*/  IADD3 R86, PT, PT, R126, -0x7, RZ ;  /* 0xfffffff97e567810 */ /* 0x000fe20007ffe0ff */
[----:B------:R-:W-:Y:S01]  /*115f0*/  FFMA.FTZ R12, R0, R3, R12 ;  /* 0x00000003000c7223 */ /* 0x000fe2000001000c */
[----:B------:R-:W-:Y:S01]  /*11600*/  IADD3 R3, PT, PT, R126, 0x1, RZ ;  /* 0x000000017e037810 */ /* 0x000fe20007ffe0ff */
[CC--:B------:R-:W-:Y:S01]  /*11610*/  FFMA.FTZ R18, R0.reuse, R87.reuse, R18 ;  /* 0x0000005700127223 */ /* 0x0c0fe20000010012 */
[----:B------:R-:W-:Y:S01]  /*11620*/  I2FP.F32.S32 R86, R86 ;  /* 0x0000005600567245 */ /* 0x000fe20000201400 */
[C---:B------:R-:W-:Y:S01]  /*11630*/  FFMA.FTZ R16, R0.reuse, R87, R16 ;  /* 0x0000005700107223 */ /* 0x040fe20000010010 */
[CC--:B------:R-:W-:Y:S01]  /*11640*/  FFMA.FTZ R27, R0.reuse, R2.reuse, R27 ;  /* 0x00000002001b7223 */ /* 0x0c0fe2000001001b */
[C---:B------:R-:W-:Y:S01]  /*11650*/  FFMA.FTZ R25, R0.reuse, R2, R25 ;  /* 0x0000000200197223 */ /* 0x040fe20000010019 */
[----:B------:R-:W-:Y:S01]  /*11660*/  FMNMX3.FTZ R2, R85, R6, R7, !PT ;  /* 0x0000000655027276 */ /* 0x000fe20007810007 */
[-C--:B------:R-:W-:Y:S01]  /*11670*/  FFMA.FTZ R19, R0, R86.reuse, R19 ;  /* 0x0000005600137223 */ /* 0x080fe20000010013 */
[----:B------:R-:W-:Y:S01]  /*11680*/  IADD3 R87, PT, PT, R126, 0x8, RZ ;  /* 0x000000087e577810 */ /* 0x000fe20007ffe0ff */
[----:B------:R-:W-:Y:S01]  /*11690*/  FFMA.FTZ R17, R0, R86, R17 ;  /* 0x0000005600117223 */ /* 0x000fe20000010011 */
[----:B------:R-:W-:Y:S02]  /*116a0*/  I2FP.F32.S32 R3, R3 ;  /* 0x0000000300037245 */ /* 0x000fe40000201400 */
[----:B------:R-:W-:Y:S02]  /*116b0*/  FMNMX3.FTZ R2, R2, R10, R11, !PT ;  /* 0x0000000a02027276 */ /* 0x000fe4000781000b */
[----:B------:R-:W-:Y:S01]  /*116c0*/  I2FP.F32.S32 R87, R87 ;  /* 0x0000005700577245 */ /* 0x000fe20000201400 */
[-C--:B------:R-:W-:Y:S01]  /*116d0*/  FFMA.FTZ R23, R0, R3.reuse, R23 ;  /* 0x0000000300177223 */ /* 0x080fe20000010017 */
[----:B------:R-:W-:Y:S01]  /*116e0*/  FMNMX3.FTZ R88, R84, R4, R5, !PT ;  /* 0x0000000454587276 */ /* 0x000fe20007810005 */
[----:B------:R-:W-:Y:S01]  /*116f0*/  FFMA.FTZ R21, R0, R3, R21 ;  /* 0x0000000300157223 */ /* 0x000fe20000010015 */
[----:B------:R-:W-:Y:S01]  /*11700*/  IADD3 R86, PT, PT, R126, 0x10, RZ ;  /* 0x000000107e567810 */ /* 0x000fe20007ffe0ff */
[-C--:B------:R-:W-:Y:S01]  /*11710*/  FFMA.FTZ R26, R0, R87.reuse, R26 ;  /* 0x00000057001a7223 */ /* 0x080fe2000001001a */
[----:B------:R-:W-:Y:S01]  /*11720*/  FMNMX3.FTZ R88, R88, R8, R9, !PT ;  /* 0x0000000858587276 */ /* 0x000fe20007810009 */
[----:B------:R-:W-:Y:S01]  /*11730*/  FFMA.FTZ R24, R0, R87, R24 ;  /* 0x0000005700187223 */ /* 0x000fe20000010018 */
[----:B------:R-:W-:Y:S02]  /*11740*/  FMNMX3.FTZ R2, R2, R14, R15, !PT ;  /* 0x0000000e02027276 */ /* 0x000fe4000781000f */
[----:B------:R-:W-:Y:S02]  /*11750*/  I2FP.F32.S32 R3, R86 ;  /* 0x0000005600037245 */ /* 0x000fe40000201400 */
[----:B------:R-:W-:Y:S02]  /*11760*/  IADD3 R87, PT, PT, R126, 0x11, RZ ;  /* 0x000000117e577810 */ /* 0x000fe40007ffe0ff */
[----:B------:R-:W-:Y:S01]  /*11770*/  FMNMX3.FTZ R2, R2, R18, R19, !PT ;  /* 0x0000001202027276 */ /* 0x000fe20007810013 */
[-C--:B------:R-:W-:Y:S01]  /*11780*/  FFMA.FTZ R30, R0, R3.reuse, R30 ;  /* 0x00000003001e7223 */ /* 0x080fe2000001001e */
[----:B------:R-:W-:Y:S01]  /*11790*/  FMNMX3.FTZ R88, R88, R12, R13, !PT ;  /* 0x0000000c58587276 */ /* 0x000fe2000781000d */
[----:B------:R-:W-:Y:S01]  /*117a0*/  FFMA.FTZ R28, R0, R3, R28 ;  /* 0x00000003001c7223 */ /* 0x000fe2000001001c */
[----:B------:R-:W-:Y:S02]  /*117b0*/  I2FP.F32.S32 R87, R87 ;  /* 0x0000005700577245 */ /* 0x000fe40000201400 */
        /* <DEDUP_REMOVED lines=29> */
[C---:B------:R-:W-:Y:S02]  /*11990*/  FADD.FTZ R86, -R3.reuse, R84 ;  /* 0x0000005403567221 */ /* 0x040fe40000010100 */
[----:B------:R-:W1:Y:S01]  /*119a0*/  LDSM.16.MT88.4 R88, [R108+0x6000] ;  /* 0x006000006c58783b */ /* 0x000e620000004200 */
[----:B------:R-:W-:Y:S01]  /*119b0*/  FMUL.FTZ R97, R3, UR4 ;  /* 0x0000000403617c20 */ /* 0x000fe20008410000 */
        /* <DEDUP_REMOVED lines=13> */
[----:B------:R-:W-:Y:S03]  /*11a90*/  FFMA.FTZ R100, R14, UR4, -R99 ;  /* 0x000000040e647c23 */ /* 0x000fe60008010863 */
[----:B------:R-:W3:Y:S01]  /*11aa0*/  MUFU.EX2 R84, R84 ;  /* 0x0000005400547308 */ /* 0x000ee20000000800 */
[--C-:B------:R-:W-:Y:S01]  /*11ab0*/  FFMA.FTZ R93, R8, UR4, -R97.reuse ;  /* 0x00000004085d7c23 */ /* 0x100fe20008010861 */
[--C-:B------:R-:W-:Y:S01]  /*11ac0*/  FFMA.FTZ R86, R9, UR4, -R97.reuse ;  /* 0x0000000409567c23 */ /* 0x100fe20008010861 */
[--C-:B------:R-:W-:Y:S01]  /*11ad0*/  FFMA.FTZ R98, R4, UR4, -R97.reuse ;  /* 0x0000000404627c23 */ /* 0x100fe20008010861 */
[----:B------:R-:W-:Y:S01]  /*11ae0*/  FFMA.FTZ R94, R5, UR4, -R97 ;  /* 0x00000004055e7c23 */ /* 0x000fe20008010861 */
[----:B------:R-:W-:Y:S01]  /*11af0*/  FFMA.FTZ R103, R15, UR4, -R99 ;  /* 0x000000040f677c23 */ /* 0x000fe20008010863 */
[--C-:B------:R-:W-:Y:S01]  /*11b00*/  FFMA.FTZ R105, R12, UR4, -R97.reuse ;  /* 0x000000040c697c23 */ /* 0x100fe20008010861 */
[----:B------:R-:W-:Y:S03]  /*11b10*/  FFMA.FTZ R96, R13, UR4, -R97 ;  /* 0x000000040d607c23 */ /* 0x000fe60008010861 */
        /* <DEDUP_REMOVED lines=19> */
[----:B------:R-:W3:Y:S01]  /*11c50*/  LDSM.16.MT88.4 R76, [R111+0x6000] ;  /* 0x006000006f4c783b */ /* 0x000ee20000004200 */
        /* <DEDUP_REMOVED lines=18> */
[----:B------:R-:W-:Y:S01]  /*11d80*/  FMUL.FTZ R57, R85, R57 ;  /* 0x0000003955397220 */ /* 0x000fe20000410000 */
[C---:B------:R-:W-:Y:S03]  /*11d90*/  FMUL.FTZ R62, R84.reuse, R62 ;  /* 0x0000003e543e7220 */ /* 0x040fe60000410000 */
[----:B------:R-:W2:Y:S01]  /*11da0*/  MUFU.EX2 R94, R94 ;  /* 0x0000005e005e7308 */ /* 0x000ea20000000800 */
        /* <DEDUP_REMOVED lines=26> */
[----:B------:R-:W-:Y:S01]  /*11f50*/  LDSM.16.MT88.4 R20, [R111+0x6800] ;  /* 0x006800006f14783b */ /* 0x000fe20000004200 */
[----:B------:R-:W-:Y:S01]  /*11f60*/  FFMA.FTZ R26, R30, UR4, -R99 ;  /* 0x000000041e1a7c23 */ /* 0x000fe20008010863 */
        /* <DEDUP_REMOVED lines=8> */
[----:B------:R-:W-:Y:S01]  /*11ff0*/  FFMA.FTZ R30, R34, UR4, -R99 ;  /* 0x00000004221e7c23 */ /* 0x000fe20008010863 */
[----:B------:R-:W-:Y:S01]  /*12000*/  FFMA.FTZ R98, R85, R136, R98 ;  /* 0x0000008855627223 */ /* 0x000fe20000010062 */
[----:B------:R-:W-:Y:S01]  /*12010*/  FFMA.FTZ R101, R84, R137, R101 ;  /* 0x0000008954657223 */ /* 0x000fe20000010065 */
[C---:B-1----:R-:W-:Y:S02]  /*12020*/  HMMA.16816.F32.BF16 R4, R80.reuse, R88, R4 ;  /* 0x000000585004723c */ /* 0x042fe40000041804 */
[----:B------:R-:W-:Y:S03]  /*12030*/  MUFU.EX2 R28, R26 ;  /* 0x0000001a001c7308 */ /* 0x000fe60000000800 */
[--C-:B------:R-:W-:Y:S01]  /*12040*/  FFMA.FTZ R88, R18, UR4, -R99.reuse ;  /* 0x0000000412587c23 */ /* 0x100fe20008010863 */
[--C-:B------:R-:W-:Y:S01]  /*12050*/  FFMA.FTZ R89, R19, UR4, -R99.reuse ;  /* 0x0000000413597c23 */ /* 0x100fe20008010863 */
[----:B------:R-:W-:Y:S01]  /*12060*/  FFMA.FTZ R99, R35, UR4, -R99 ;  /* 0x0000000423637c23 */ /* 0x000fe20008010863 */
[C---:B------:R-:W-:Y:S04]  /*12070*/  HMMA.16816.F32.BF16 R8, R80.reuse, R90, R8 ;  /* 0x0000005a5008723c */ /* 0x040fe80000041808 */
[----:B------:R-:W-:Y:S01]  /*12080*/  MUFU.EX2 R32, R24 ;  /* 0x0000001800207308 */ /* 0x000fe20000000800 */
[--C-:B------:R-:W-:Y:S01]  /*12090*/  FFMA.FTZ R91, R16, UR4, -R97.reuse ;  /* 0x00000004105b7c23 */ /* 0x100fe20008010861 */
[--C-:B------:R-:W-:Y:S01]  /*120a0*/  FFMA.FTZ R90, R17, UR4, -R97.reuse ;  /* 0x00000004115a7c23 */ /* 0x100fe20008010861 */
[----:B--2---:R-:W-:Y:S01]  /*120b0*/  F2FP.BF16.F32.PACK_AB R13, R103, R100 ;  /* 0x00000064670d723e */ /* 0x004fe200000010ff */
[----:B------:R-:W-:Y:S01]  /*120c0*/  LDSM.16.MT88.4 R16, [R111+0x6400] ;  /* 0x006400006f10783b */ /* 0x000fe20000004200 */
[----:B------:R-:W-:Y:S01]  /*120d0*/  FFMA.FTZ R97, R33, UR4, -R97 ;  /* 0x0000000421617c23 */ /* 0x000fe20008010861 */
[C---:B---3--:R-:W-:Y:S04]  /*120e0*/  HMMA.16816.F32.BF16 R36, R80.reuse, R76, R36 ;  /* 0x0000004c5024723c */ /* 0x048fe80000041824 */
[----:B------:R1:W-:Y:S01]  /*120f0*/  MUFU.EX2 R33, R25 ;  /* 0x0000001900217308 */ /* 0x0003e20000000800 */
[----:B------:R-:W-:Y:S01]  /*12100*/  FADD.FTZ R101, R95, R101 ;  /* 0x000000655f657221 */ /* 0x000fe20000010000 */
[----:B------:R-:W-:Y:S01]  /*12110*/  ISETP.GT.AND P0, PT, R132, R113, PT ;  /* 0x000000718400720c */ /* 0x000fe20003f04270 */
[----:B------:R-:W-:Y:S01]  /*12120*/  FADD.FTZ R98, R94, R98 ;  /* 0x000000625e627221 */ /* 0x000fe20000010000 */
[----:B------:R-:W-:Y:S01]  /*12130*/  MOV R85, R2 ;  /* 0x0000000200557202 */ /* 0x000fe20000000f00 */
[----:B------:R-:W-:Y:S01]  /*12140*/  FADD.FTZ R92, R92, R101 ;  /* 0x000000655c5c7221 */ /* 0x000fe20000010000 */
[C---:B------:R-:W-:Y:S01]  /*12150*/  HMMA.16816.F32.BF16 R40, R80.reuse, R78, R40 ;  /* 0x0000004e5028723c */ /* 0x040fe20000041828 */
[----:B------:R-:W2:Y:S03]  /*12160*/  LDSM.16.MT88.4 R76, [R108+0x7000] ;  /* 0x007000006c4c783b */ /* 0x000ea60000004200 */
[----:B------:R-:W-:Y:S01]  /*12170*/  MUFU.EX2 R88, R88 ;  /* 0x0000005800587308 */ /* 0x000fe20000000800 */
[----:B------:R-:W-:Y:S01]  /*12180*/  FADD.FTZ R93, R93, R98 ;  /* 0x000000625d5d7221 */ /* 0x000fe20000010000 */
[----:B------:R-:W-:Y:S01]  /*12190*/  FADD.FTZ R87, R87, R92 ;  /* 0x0000005c57577221 */ /* 0x000fe20000010000 */
[----:B------:R-:W-:Y:S02]  /*121a0*/  MOV R84, R3 ;  /* 0x0000000300547202 */ /* 0x000fe40000000f00 */
[----:B------:R-:W-:Y:S01]  /*121b0*/  FADD.FTZ R86, R86, R93 ;  /* 0x0000005d56567221 */ /* 0x000fe20000010000 */
[----:B------:R-:W-:Y:S01]  /*121c0*/  FADD.FTZ R100, R100, R87 ;  /* 0x0000005764647221 */ /* 0x000fe20000010000 */
[----:B-1----:R-:W-:Y:S03]  /*121d0*/  LDSM.16.MT88.4 R24, [R111+0x7c00] ;  /* 0x007c00006f18783b */ /* 0x002fe60000004200 */
[----:B------:R-:W1:Y:S01]  /*121e0*/  MUFU.EX2 R89, R89 ;  /* 0x0000005900597308 */ /* 0x000e620000000800 */
[----:B------:R-:W-:Y:S09]  /*121f0*/  FADD.FTZ R103, R103, R100 ;  /* 0x0000006467677221 */ /* 0x000ff20000010000 */
[----:B------:R-:W-:Y:S10]  /*12200*/  MUFU.EX2 R105, R105 ;  /* 0x0000006900697308 */ /* 0x000ff40000000800 */
[----:B------:R-:W3:Y:S01]  /*12210*/  MUFU.EX2 R96, R96 ;  /* 0x0000006000607308 */ /* 0x000ee20000000800 */
[C---:B-1----:R-:W-:Y:S01]  /*12220*/  F2FP.BF16.F32.PACK_AB R15, R89.reuse, R88 ;  /* 0x00000058590f723e */ /* 0x042fe200000010ff */
[----:B------:R-:W-:Y:S04]  /*12230*/  FADD.FTZ R88, R88, R103 ;  /* 0x0000006758587221 */ /* 0x000fe80000010000 */
[----:B------:R-:W-:Y:S04]  /*12240*/  FADD.FTZ R89, R89, R88 ;  /* 0x0000005859597221 */ /* 0x000fe80000010000 */
[----:B------:R-:W-:Y:S01]  /*12250*/  MUFU.EX2 R91, R91 ;  /* 0x0000005b005b7308 */ /* 0x000fe20000000800 */
[C---:B--2---:R-:W-:Y:S09]  /*12260*/  HMMA.16816.F32.BF16 R44, R80.reuse, R76, R44 ;  /* 0x0000004c502c723c */ /* 0x044ff2000004182c */
[----:B------:R-:W1:Y:S01]  /*12270*/  MUFU.EX2 R90, R90 ;  /* 0x0000005a005a7308 */ /* 0x000e620000000800 */
[C---:B---3--:R-:W-:Y:S01]  /*12280*/  F2FP.BF16.F32.PACK_AB R12, R96.reuse, R105 ;  /* 0x00000069600c723e */ /* 0x048fe200000010ff */
[----:B------:R-:W-:Y:S01]  /*12290*/  FADD.FTZ R105, R105, R86 ;  /* 0x0000005669697221 */ /* 0x000fe20000010000 */
[C---:B------:R-:W-:Y:S01]  /*122a0*/  HMMA.16816.F32.BF16 R48, R80.reuse, R78, R48 ;  /* 0x0000004e5030723c */ /* 0x040fe20000041830 */
[----:B------:R-:W2:Y:S06]  /*122b0*/  LDSM.16.MT88.4 R76, [R111+0x7000] ;  /* 0x007000006f4c783b */ /* 0x000eac0000004200 */
[----:B------:R-:W-:Y:S01]  /*122c0*/  MUFU.EX2 R104, R104 ;  /* 0x0000006800687308 */ /* 0x000fe20000000800 */
[----:B------:R-:W-:Y:S09]  /*122d0*/  FADD.FTZ R96, R96, R105 ;  /* 0x0000006960607221 */ /* 0x000ff20000010000 */
[----:B------:R-:W3:Y:S01]  /*122e0*/  MUFU.EX2 R139, R139 ;  /* 0x0000008b008b7308 */ /* 0x000ee20000000800 */
[----:B-1----:R-:W-:Y:S09]  /*122f0*/  F2FP.BF16.F32.PACK_AB R14, R90, R91 ;  /* 0x0000005b5a0e723e */ /* 0x002ff200000010ff */
[----:B------:R-:W-:Y:S10]  /*12300*/  MUFU.EX2 R102, R102 ;  /* 0x0000006600667308 */ /* 0x000ff40000000800 */
[----:B------:R-:W1:Y:S10]  /*12310*/  MUFU.EX2 R107, R107 ;  /* 0x0000006b006b7308 */ /* 0x000e740000000800 */
[----:B------:R-:W-:Y:S01]  /*12320*/  MUFU.EX2 R106, R106 ;  /* 0x0000006a006a7308 */ /* 0x000fe20000000800 */
[C---:B--2---:R-:W-:Y:S09]  /*12330*/  HMMA.16816.F32.BF16 R52, R80.reuse, R76, R52 ;  /* 0x0000004c5034723c */ /* 0x044ff20000041834 */
[----:B------:R-:W2:Y:S01]  /*12340*/  MUFU.EX2 R143, R143 ;  /* 0x0000008f008f7308 */ /* 0x000ea20000000800 */
[C---:B------:R-:W-:Y:S01]  /*12350*/  HMMA.16816.F32.BF16 R56, R80.reuse, R78, R56 ;  /* 0x0000004e5038723c */ /* 0x040fe20000041838 */
[----:B------:R-:W4:Y:S08]  /*12360*/  LDSM.16.MT88.4 R76, [R108+0x8000] ;  /* 0x008000006c4c783b */ /* 0x000f300000004200 */
[----:B------:R-:W-:Y:S10]  /*12370*/  MUFU.EX2 R138, R138 ;  /* 0x0000008a008a7308 */ /* 0x000ff40000000800 */
[----:B------:R-:W5:Y:S10]  /*12380*/  MUFU.EX2 R141, R141 ;  /* 0x0000008d008d7308 */ /* 0x000f740000000800 */
[----:B------:R-:W5:Y:S10]  /*12390*/  MUFU.EX2 R31, R31 ;  /* 0x0000001f001f7308 */ /* 0x000f740000000800 */
[----:B------:R-:W-:Y:S10]  /*123a0*/  MUFU.EX2 R30, R30 ;  /* 0x0000001e001e7308 */ /* 0x000ff40000000800 */
[----:B------:R-:W5:Y:S01]  /*123b0*/  MUFU.EX2 R99, R99 ;  /* 0x0000006300637308 */ /* 0x000f620000000800 */
[C---:B----4-:R-:W-:Y:S09]  /*123c0*/  HMMA.16816.F32.BF16 R60, R80.reuse, R76, R60 ;  /* 0x0000004c503c723c */ /* 0x050ff2000004183c */
[----:B------:R-:W-:Y:S01]  /*123d0*/  MUFU.EX2 R29, R29 ;  /* 0x0000001d001d7308 */ /* 0x000fe20000000800 */
[C---:B------:R-:W-:Y:S01]  /*123e0*/  HMMA.16816.F32.BF16 R64, R80.reuse, R78, R64 ;  /* 0x0000004e5040723c */ /* 0x040fe20000041840 */
[----:B------:R-:W4:Y:S08]  /*123f0*/  LDSM.16.MT88.4 R76, [R111+0x8000] ;  /* 0x008000006f4c783b */ /* 0x000f300000004200 */
[----:B------:R-:W5:Y:S01]  /*12400*/  MUFU.EX2 R136, R97 ;  /* 0x0000006100887308 */ /* 0x000f620000000800 */
[C---:B----4-:R-:W-:Y:S08]  /*12410*/  HMMA.16816.F32.BF16 R68, R80.reuse, R76, R68 ;  /* 0x0000004c5044723c */ /* 0x050ff00000041844 */
[----:B------:R-:W-:Y:S01]  /*12420*/  HMMA.16816.F32.BF16 R72, R80, R78, R72 ;  /* 0x0000004e5048723c */ /* 0x000fe20000041848 */
[----:B------:R-:W4:Y:S07]  /*12430*/  LDSM.16.MT88.4 R76, [R108+0x6400] ;  /* 0x006400006c4c783b */ /* 0x000f2e0000004200 */
[C---:B----4-:R-:W-:Y:S08]  /*12440*/  HMMA.16816.F32.BF16 R4, R12.reuse, R76, R4 ;  /* 0x0000004c0c04723c */ /* 0x050ff00000041804 */
[C---:B------:R-:W-:Y:S01]  /*12450*/  HMMA.16816.F32.BF16 R8, R12.reuse, R78, R8 ;  /* 0x0000004e0c08723c */ /* 0x040fe20000041808 */
[----:B------:R-:W-:Y:S07]  /*12460*/  LDSM.16.MT88.4 R76, [R108+0x6c00] ;  /* 0x006c00006c4c783b */ /* 0x000fee0000004200 */
[C---:B------:R-:W-:Y:S08]  /*12470*/  HMMA.16816.F32.BF16 R36, R12.reuse, R16, R36 ;  /* 0x000000100c24723c */ /* 0x040ff00000041824 */
[C---:B------:R-:W-:Y:S01]  /*12480*/  HMMA.16816.F32.BF16 R40, R12.reuse, R18, R40 ;  /* 0x000000120c28723c */ /* 0x040fe20000041828 */
[----:B------:R-:W4:Y:S07]  /*12490*/  LDSM.16.MT88.4 R16, [R108+0x7400] ;  /* 0x007400006c10783b */ /* 0x000f2e0000004200 */
[C---:B----4-:R-:W-:Y:S08]  /*124a0*/  HMMA.16816.F32.BF16 R44, R12.reuse, R16, R44 ;  /* 0x000000100c2c723c */ /* 0x050ff0000004182c */
        /* <DEDUP_REMOVED lines=9> */
[----:B------:R-:W-:Y:S01]  /*12540*/  HMMA.16816.F32.BF16 R72, R12, R18, R72 ;  /* 0x000000120c48723c */ /* 0x000fe20000041848 */
[----:B------:R-:W4:Y:S02]  /*12550*/  LDSM.16.MT88.4 R16, [R108+0x6800] ;  /* 0x006800006c10783b */ /* 0x000f240000004200 */
[----:B---3--:R-:W-:Y:S01]  /*12560*/  F2FP.BF16.F32.PACK_AB R13, R139, R104 ;  /* 0x000000688b0d723e */ /* 0x008fe200000010ff */
[----:B------:R-:W-:Y:S01]  /*12570*/  FADD.FTZ R104, R104, R89 ;  /* 0x0000005968687221 */ /* 0x000fe20000010000 */
[----:B-1----:R-:W-:Y:S02]  /*12580*/  F2FP.BF16.F32.PACK_AB R15, R107, R102 ;  /* 0x000000666b0f723e */ /* 0x002fe400000010ff */
[----:B--2---:R-:W-:Y:S01]  /*12590*/  F2FP.BF16.F32.PACK_AB R12, R143, R106 ;  /* 0x0000006a8f0c723e */ /* 0x004fe200000010ff */
[----:B------:R-:W-:Y:S01]  /*125a0*/  FADD.FTZ R139, R139, R104 ;  /* 0x000000688b8b7221 */ /* 0x000fe20000010000 */
[----:B-----5:R-:W-:Y:S03]  /*125b0*/  F2FP.BF16.F32.PACK_AB R14, R141, R138 ;  /* 0x0000008a8d0e723e */ /* 0x020fe600000010ff */
[----:B------:R-:W-:Y:S04]  /*125c0*/  FADD.FTZ R102, R102, R139 ;  /* 0x0000008b66667221 */ /* 0x000fe80000010000 */
[----:B------:R-:W-:Y:S01]  /*125d0*/  FADD.FTZ R107, R107, R102 ;  /* 0x000000666b6b7221 */ /* 0x000fe20000010000 */
[C---:B----4-:R-:W-:Y:S08]  /*125e0*/  HMMA.16816.F32.BF16 R4, R12.reuse, R16, R4 ;  /* 0x000000100c04723c */ /* 0x050ff00000041804 */
        /* <DEDUP_REMOVED lines=24> */
[C---:B------:R-:W-:Y:S01]  /*12770*/  HMMA.16816.F32.BF16 R80, R12.reuse, R76, R4 ;  /* 0x0000004c0c50723c */ /* 0x040fe20000041804 */
[----:B------:R-:W3:Y:S02]  /*12780*/  LDSM.16.MT88.4 R4, [R108+0x8c00] ;  /* 0x008c00006c04783b */ /* 0x000ee40000004200 */
[----:B------:R-:W-:Y:S05]  /*12790*/  FADD.FTZ R137, R99, R30 ;  /* 0x0000001e63897221 */ /* 0x000fea0000010000 */
[C---:B------:R-:W-:Y:S01]  /*127a0*/  HMMA.16816.F32.BF16 R76, R12.reuse, R78, R8 ;  /* 0x0000004e0c4c723c */ /* 0x040fe20000041808 */
[----:B------:R-:W4:Y:S07]  /*127b0*/  LDSM.16.MT88.4 R8, [R111+0x8c00] ;  /* 0x008c00006f08783b */ /* 0x000f2e0000004200 */
        /* <DEDUP_REMOVED lines=8> */
[C---:B------:R-:W-:Y:S08]  /*12840*/  HMMA.16816.F32.BF16 R52, R12.reuse, R24, R52 ;  /* 0x000000180c34723c */ /* 0x040ff00000041834 */
        /* <DEDUP_REMOVED lines=13> */
.L_x_5279:
[----:B------:R-:W1:Y:S01]  /*12920*/  SHFL.BFLY PT, R5, R136, 0x2, 0x1f ;  /* 0x0c401f0088057f89 */ /* 0x000e6200000e0000 */
[----:B------:R-:W-:Y:S01]  /*12930*/  IADD3 R13, PT, PT, -R122, R125, RZ ;  /* 0x0000007d7a0d7210 */ /* 0x000fe20007ffe1ff */
[----:B------:R-:W2:Y:S01]  /*12940*/  S2UR UR5, SR_CgaCtaId ;  /* 0x00000000000579c3 */ /* 0x000ea20000008800 */
[----:B------:R-:W-:Y:S01]  /*12950*/  UMOV UR4, 0x400 ;  /* 0x0000040000047882 */ /* 0x000fe20000000000 */
[----:B------:R-:W3:Y:S01]  /*12960*/  SHFL.BFLY PT, R0, R137, 0x2, 0x1f ;  /* 0x0c401f0089007f89 */ /* 0x000ee200000e0000 */
[----:B------:R-:W-:Y:S01]  /*12970*/  BSSY.RECONVERGENT B0, `(.L_x_5284) ;  /* 0x00000a0000007945 */ /* 0x000fe20003800200 */
[----:B------:R-:W4:Y:S04]  /*12980*/  S2R R11, SR_TID.X ;  /* 0x00000000000b7919 */ /* 0x000f280000002100 */
[----:B------:R-:W-:Y:S01]  /*12990*/  BAR.SYNC.DEFER_BLOCKING 0x0 ;  /* 0x0000000000007b1d */ /* 0x000fe20000010000 */
[----:B-1----:R-:W-:Y:S01]  /*129a0*/  FADD.FTZ R8, R5, R136 ;  /* 0x0000008805087221 */ /* 0x002fe20000010000 */
[----:B--2---:R-:W-:Y:S01]  /*129b0*/  ULEA UR5, UR5, UR4, 0x18 ;  /* 0x0000000405057291 */ /* 0x004fe2000f8ec0ff */
[----:B---3--:R-:W-:-:S03]  /*129c0*/  FADD.FTZ R0, R0, R137 ;  /* 0x0000008900007221 */ /* 0x008fc60000010000 */
[----:B------:R-:W1:Y:S01]  /*129d0*/  SHFL.BFLY PT, R9, R8, 0x1, 0x1f ;  /* 0x0c201f0008097f89 */ /* 0x000e6200000e0000 */
[----:B------:R-:W2:Y:S03]  /*129e0*/  LDCU UR4, c[0x0][0x44c] ;  /* 0x00008980ff0477ac */ /* 0x000ea60008000800 */
[----:B------:R-:W3:Y:S01]  /*129f0*/  SHFL.BFLY PT, R7, R0, 0x1, 0x1f ;  /* 0x0c201f0000077f89 */ /* 0x000ee200000e0000 */
[----:B----4-:R-:W-:Y:S02]  /*12a00*/  SHF.R.U32.HI R6, RZ, 0x3, R11 ;  /* 0x00000003ff067819 */ /* 0x010fe4000001160b */
[----:B------:R-:W-:Y:S02]  /*12a10*/  SHF.L.U32 R5, R11, 0x4, RZ ;  /* 0x000000040b057819 */ /* 0x000fe400000006ff */
[C---:B------:R-:W-:Y:S02]  /*12a20*/  IADD3 R4, PT, PT, R6.reuse, 0x10, RZ ;  /* 0x0000001006047810 */ /* 0x040fe40007ffe0ff */
[----:B------:R-:W-:-:S02]  /*12a30*/  IADD3 R10, PT, PT, R6, 0x20, RZ ;  /* 0x00000020060a7810 */ /* 0x000fc40007ffe0ff */
[-C--:B------:R-:W-:Y:S02]  /*12a40*/  ISETP.GE.AND P4, PT, R4, R13.reuse, PT ;  /* 0x0000000d0400720c */ /* 0x080fe40003f86270 */
[----:B------:R-:W-:Y:S02]  /*12a50*/  IADD3 R4, PT, PT, R6, 0x30, RZ ;  /* 0x0000003006047810 */ /* 0x000fe40007ffe0ff */
[----:B------:R-:W-:Y:S01]  /*12a60*/  LOP3.LUT R14, R11, 0x3, RZ, 0xc0, !PT ;  /* 0x000000030b0e7812 */ /* 0x000fe200078ec0ff */
[----:B-1----:R-:W-:Y:S01]  /*12a70*/  FADD.FTZ R8, R8, R9 ;  /* 0x0000000908087221 */ /* 0x002fe20000010000 */
[----:B------:R-:W-:Y:S02]  /*12a80*/  ISETP.GE.AND P6, PT, R4, R13, PT ;  /* 0x0000000d0400720c */ /* 0x000fe40003fc6270 */
[----:B------:R-:W-:Y:S01]  /*12a90*/  LOP3.LUT R5, R5, 0x3e00, RZ, 0xc0, !PT ;  /* 0x00003e0005057812 */ /* 0x000fe200078ec0ff */
[----:B---3--:R-:W-:Y:S01]  /*12aa0*/  FADD.FTZ R7, R0, R7 ;  /* 0x0000000700077221 */ /* 0x008fe20000010000 */
[----:B------:R-:W1:Y:S01]  /*12ab0*/  MUFU.RCP R12, R8 ;  /* 0x00000008000c7308 */ /* 0x000e620000001000 */
[----:B------:R-:W-:-:S02]  /*12ac0*/  SHF.L.U32 R0, R11, 0x2, RZ ;  /* 0x000000020b007819 */ /* 0x000fc400000006ff */
[-C--:B------:R-:W-:Y:S02]  /*12ad0*/  ISETP.GE.AND P5, PT, R10, R13.reuse, PT ;  /* 0x0000000d0a00720c */ /* 0x080fe40003fa6270 */
[----:B------:R-:W-:Y:S02]  /*12ae0*/  ISETP.GE.AND P1, PT, R6, R13, PT ;  /* 0x0000000d0600720c */ /* 0x000fe40003f26270 */
[C---:B------:R-:W-:Y:S01]  /*12af0*/  ISETP.NE.AND P0, PT, R14.reuse, RZ, PT ;  /* 0x000000ff0e00720c */ /* 0x040fe20003f05270 */
[----:B------:R-:W3:Y:S01]  /*12b00*/  MUFU.RCP R4, R7 ;  /* 0x0000000700047308 */ /* 0x000ee20000001000 */
[----:B------:R-:W-:Y:S02]  /*12b10*/  LEA R14, R14, R5, 0x1 ;  /* 0x000000050e0e7211 */ /* 0x000fe400078e08ff */
[----:B------:R-:W-:Y:S02]  /*12b20*/  SHF.R.U32.HI R13, RZ, 0x1, R11 ;  /* 0x00000001ff0d7819 */ /* 0x000fe4000001160b */
[----:B------:R-:W-:-:S02]  /*12b30*/  LOP3.LUT R16, R0, 0xd8, RZ, 0xc0, !PT ;  /* 0x000000d800107812 */ /* 0x000fc400078ec0ff */
[----:B------:R-:W-:Y:S02]  /*12b40*/  SHF.L.U32 R5, R11, 0x3, RZ ;  /* 0x000000030b057819 */ /* 0x000fe400000006ff */
[----:B------:R-:W-:Y:S02]  /*12b50*/  LOP3.LUT R13, R16, 0x18, R13, 0x78, !PT ;  /* 0x00000018100d7812 */ /* 0x000fe400078e780d */
[C---:B------:R-:W-:Y:S02]  /*12b60*/  LOP3.LUT R16, R5.reuse, 0xc0, RZ, 0xc0, !PT ;  /* 0x000000c005107812 */ /* 0x040fe400078ec0ff */
[----:B------:R-:W-:Y:S02]  /*12b70*/  FSETP.NE.FTZ.AND P3, PT, R8, RZ, PT ;  /* 0x000000ff0800720b */ /* 0x000fe40003f75000 */
[----:B------:R-:W-:Y:S02]  /*12b80*/  LOP3.LUT R5, R5, 0x20, RZ, 0xc0, !PT ;  /* 0x0000002005057812 */ /* 0x000fe400078ec0ff */
[----:B------:R-:W-:-:S02]  /*12b90*/  LOP3.LUT R15, R16, 0x18, R11, 0xf8, !PT ;  /* 0x00000018100f7812 */ /* 0x000fc400078ef80b */
[----:B------:R-:W-:Y:S02]  /*12ba0*/  FSETP.NE.FTZ.AND P2, PT, R7, RZ, PT ;  /* 0x000000ff0700720b */ /* 0x000fe40003f55000 */
[----:B-1----:R-:W-:Y:S02]  /*12bb0*/  FSEL R12, R12, 1, P3 ;  /* 0x3f8000000c0c7808 */ /* 0x002fe40001800000 */
[----:B------:R-:W-:Y:S02]  /*12bc0*/  IADD3 R5, PT, PT, R15, R14, R5 ;  /* 0x0000000e0f057210 */ /* 0x000fe40007ffe005 */
[----:B---3--:R-:W-:Y:S01]  /*12bd0*/  FSEL R4, R4, 1, P2 ;  /* 0x3f80000004047808 */ /* 0x008fe20001000000 */
[C---:B------:R-:W-:Y:S01]  /*12be0*/  FMUL.FTZ R80, R12.reuse, R80 ;  /* 0x000000500c507220 */ /* 0x040fe20000410000 */
[--C-:B------:R-:W-:Y:S01]  /*12bf0*/  SHF.R.U32.HI R10, RZ, 0x1, R11.reuse ;  /* 0x00000001ff0a7819 */ /* 0x100fe2000001160b */
        /* <DEDUP_REMOVED lines=48> */
[----:B------:R-:W-:Y:S01]  /*12f00*/  SHF.R.U32.HI R9, RZ, 0x2, R11 ;  /* 0x00000002ff097819 */ /* 0x000fe2000001160b */
[----:B------:R-:W1:Y:S01]  /*12f10*/  LDC.64 R4, c[0x0][0x430] ;  /* 0x00010c00ff047b82 */ /* 0x000e620000000a00 */
[----:B------:R-:W-:Y:S01]  /*12f20*/  LOP3.LUT R10, R10, 0x30, RZ, 0xc0, !PT ;  /* 0x000000300a0a7812 */ /* 0x000fe200078ec0ff */
[----:B------:R-:W3:Y:S01]  /*12f30*/  @P2 MUFU.LG2 R7, R7 ;  /* 0x0000000700072308 */ /* 0x000ee20000000c00 */
[----:B------:R-:W-:Y:S01]  /*12f40*/  LOP3.LUT R17, R11, 0x1, RZ, 0xc0, !PT ;  /* 0x000000010b117812 */ /* 0x000fe200078ec0ff */
[----:B------:R4:W-:Y:S01]  /*12f50*/  STS.64 [R12], R80 ;  /* 0x000000500c007388 */ /* 0x0009e20000000a00 */
[----:B------:R-:W-:-:S02]  /*12f60*/  LOP3.LUT R18, R0, 0xf00, RZ, 0xc0, !PT ;  /* 0x00000f0000127812 */ /* 0x000fc400078ec0ff */
[----:B------:R-:W-:Y:S01]  /*12f70*/  LOP3.LUT R9, R10, 0x7, R9, 0xf8, !PT ;  /* 0x000000070a097812 */ /* 0x000fe200078ef809 */
[----:B------:R-:W5:Y:S01]  /*12f80*/  LDC R15, c[0x0][0x3e0] ;  /* 0x0000f800ff0f7b82 */ /* 0x000f620000000800 */
[----:B------:R-:W-:Y:S01]  /*12f90*/  LEA R17, R17, R18, 0x2 ;  /* 0x0000001211117211 */ /* 0x000fe200078e10ff */
[----:B------:R-:W2:Y:S01]  /*12fa0*/  @P3 MUFU.LG2 R8, R8 ;  /* 0x0000000800083308 */ /* 0x000ea20000000c00 */
[----:B------:R-:W-:Y:S01]  /*12fb0*/  LOP3.LUT R10, R6, 0x1, RZ, 0xc0, !PT ;  /* 0x00000001060a7812 */ /* 0x000fe200078ec0ff */
[----:B------:R4:W-:Y:S01]  /*12fc0*/  STS.64 [R12+0x400], R82 ;  /* 0x000400520c007388 */ /* 0x0009e20000000a00 */
[----:B------:R-:W-:Y:S02]  /*12fd0*/  SHF.L.U32 R11, R11, 0x3, RZ ;  /* 0x000000030b0b7819 */ /* 0x000fe400000006ff */
[----:B------:R-:W-:Y:S01]  /*12fe0*/  LEA R10, R10, R17, 0x5 ;  /* 0x000000110a0a7211 */ /* 0x000fe200078e28ff */
[----:B------:R-:W4:Y:S01]  /*12ff0*/  @P2 LDC R19, c[0x0][0x458] ;  /* 0x00011600ff132b82 */ /* 0x000f220000000800 */
[----:B------:R-:W-:-:S02]  /*13000*/  LOP3.LUT R17, R0, 0x1c, RZ, 0xc0, !PT ;  /* 0x0000001c00117812 */ /* 0x000fc400078ec0ff */
[----:B------:R-:W-:Y:S01]  /*13010*/  IADD3 R10, PT, PT, R13, R10, RZ ;  /* 0x0000000a0d0a7210 */ /* 0x000fe20007ffe0ff */
[----:B---3--:R-:W-:Y:S01]  /*13020*/  @P2 FMUL.FTZ R7, R7, 0.69314718246459960938 ;  /* 0x3f31721807072820 */ /* 0x008fe20000410000 */
[C---:B------:R-:W-:Y:S02]  /*13030*/  LOP3.LUT R13, R11.reuse, 0x40, RZ, 0xc0, !PT ;  /* 0x000000400b0d7812 */ /* 0x040fe400078ec0ff */
[----:B------:R-:W-:Y:S01]  /*13040*/  LOP3.LUT R11, R11, 0x80, RZ, 0xc0, !PT ;  /* 0x000000800b0b7812 */ /* 0x000fe200078ec0ff */
[----:B------:R-:W3:Y:S01]  /*13050*/  @P3 LDC R16, c[0x0][0x458] ;  /* 0x00011600ff103b82 */ /* 0x000ee20000000800 */
[C---:B------:R-:W-:Y:S01]  /*13060*/  IADD3 R14, PT, PT, R12.reuse, -R13, RZ ;  /* 0x8000000d0c0e7210 */ /* 0x040fe20007ffe0ff */
[----:B-1----:R-:W-:Y:S01]  /*13070*/  IMAD R4, R123, R4, R127 ;  /* 0x000000047b047224 */ /* 0x002fe200078e027f */
[-C--:B------:R-:W-:Y:S01]  /*13080*/  IADD3 R13, PT, PT, R12, -R11.reuse, RZ ;  /* 0x8000000b0c0d7210 */ /* 0x080fe20007ffe0ff */
[----:B--2---:R-:W-:Y:S01]  /*13090*/  @P3 FMUL.FTZ R8, R8, 0.69314718246459960938 ;  /* 0x3f31721808083820 */ /* 0x004fe20000410000 */
[----:B------:R-:W-:Y:S01]  /*130a0*/  IADD3 R11, PT, PT, R14, -R11, RZ ;  /* 0x8000000b0e0b7210 */ /* 0x000fe20007ffe0ff */
[----:B------:R1:W-:Y:S01]  /*130b0*/  STS.64 [R14+0x20], R76 ;  /* 0x0000204c0e007388 */ /* 0x0003e20000000a00 */
[----:B-----5:R-:W-:Y:S01]  /*130c0*/  IMAD R130, R4, R15, R130 ;  /* 0x0000000f04827224 */ /* 0x020fe200078e0282 */
[----:B------:R-:W-:-:S02]  /*130d0*/  MOV R4, 0xff800000 ;  /* 0xff80000000047802 */ /* 0x000fc40000000f00 */
[----:B------:R1:W-:Y:S01]  /*130e0*/  STS.64 [R14+0x420], R78 ;  /* 0x0004204e0e007388 */ /* 0x0003e20000000a00 */
[----:B------:R-:W-:Y:S01]  /*130f0*/  MOV R15, 0xff800000 ;  /* 0xff800000000f7802 */ /* 0x000fe20000000f00 */
[----:B------:R-:W-:Y:S02]  /*13100*/  IMAD R130, R130, R5, R122 ;  /* 0x0000000582827224 */ /* 0x000fe400078e027a */
[----:B------:R1:W-:Y:S01]  /*13110*/  STS.64 [R13+0x40], R36 ;  /* 0x000040240d007388 */ /* 0x0003e20000000a00 */
[----:B----4-:R-:W-:Y:S01]  /*13120*/  @P2 FFMA.FTZ R4, R2, R19, R7 ;  /* 0x0000001302042223 */ /* 0x010fe20000010007 */
[----:B------:R-:W-:Y:S02]  /*13130*/  IMAD R0, R130, UR4, RZ ;  /* 0x0000000482007c24 */ /* 0x000fe4000f8e02ff */
[----:B------:R1:W-:Y:S01]  /*13140*/  STS.64 [R13+0x440], R38 ;  /* 0x000440260d007388 */ /* 0x0003e20000000a00 */
[----:B------:R-:W-:-:S03]  /*13150*/  LEA R2, R10, UR5, 0x2 ;  /* 0x000000050a027c11 */ /* 0x000fc6000f8e10ff */
[----:B------:R1:W-:Y:S01]  /*13160*/  STS.64 [R11+0x60], R40 ;  /* 0x000060280b007388 */ /* 0x0003e20000000a00 */
[----:B---3--:R-:W-:Y:S01]  /*13170*/  @P3 FFMA.FTZ R15, R3, R16, R8 ;  /* 0x00000010030f3223 */ /* 0x008fe20000010008 */
[----:B------:R-:W-:Y:S02]  /*13180*/  IMAD R3, R6, 0x60, R17 ;  /* 0x0000006006037824 */ /* 0x000fe400078e0211 */
        /* <DEDUP_REMOVED lines=20> */
[----:B------:R-:W-:Y:S01]  /*132d0*/  IMAD.IADD R122, R125, 0x1, -R122 ;  /* 0x000000017d7a7824 */ /* 0x000fe200078e0a7a */
        /* <DEDUP_REMOVED lines=9> */
.L_x_5285:
[----:B------:R-:W-:Y:S05]  /*13370*/  BSYNC.RECONVERGENT B0 ;  /* 0x0000000000007941 */ /* 0x000fea0003800200 */
.L_x_5284:
        /* <DEDUP_REMOVED lines=19> */
.L_x_5287:
[----:B------:R-:W-:Y:S05]  /*134b0*/  BSYNC.RECONVERGENT B0 ;  /* 0x0000000000007941 */ /* 0x000fea0003800200 */
.L_x_5286:
        /* <DEDUP_REMOVED lines=21> */
.L_x_5289:
[----:B------:R-:W-:Y:S05]  /*13610*/  BSYNC.RECONVERGENT B0 ;  /* 0x0000000000007941 */ /* 0x000fea0003800200 */
.L_x_5288:
        /* <DEDUP_REMOVED lines=21> */
.L_x_5291:
[----:B------:R-:W-:Y:S05]  /*13770*/  BSYNC.RECONVERGENT B0 ;  /* 0x0000000000007941 */ /* 0x000fea0003800200 */
.L_x_5290:
        /* <DEDUP_REMOVED lines=22> */
.L_x_5292:
        /* <DEDUP_REMOVED lines=10> */
.L_x_5544:


//--------------------- .text._ZN5flash24flash_fwd_splitkv_kernelI23Flash_fwd_kernel_traitsILi96ELi64ELi64ELi4ELb0ELb0EN7cutlass10bfloat16_tE19Flash_kernel_traitsILi96ELi64ELi64ELi4ES3_EELb1ELb0ELb1ELb0ELb0ELb1ELb1ELb1EEEvNS_16Flash_fwd_paramsE --------------------------
	.section	.text._ZN5flash24flash_fwd_splitkv_kernelI23Flash_fwd_kernel_traitsILi96ELi64ELi64ELi4ELb0ELb0EN7cutlass10bfloat16_tE19Flash_kernel_traitsILi96ELi64ELi64ELi4ES3_EELb1ELb0ELb1ELb0ELb0ELb1ELb1ELb1EEEvNS_16Flash_fwd_paramsE,"ax",@progbits
	.align	128
        .global         _ZN5flash24flash_fwd_splitkv_kernelI23Flash_fwd_kernel_traitsILi96ELi64ELi64ELi4ELb0ELb0EN7cutlass10bfloat16_tE19Flash_kernel_traitsILi96ELi64ELi64ELi4ES3_EELb1ELb0ELb1ELb0ELb0ELb1ELb1ELb1EEEvNS_16Flash_fwd_paramsE
        .type           _ZN5flash24flash_fwd_splitkv_kernelI23Flash_fwd_kernel_traitsILi96ELi64ELi64ELi4ELb0ELb0EN7cutlass10bfloat16_tE19Flash_kernel_traitsILi96ELi64ELi64ELi4ES3_EELb1ELb0ELb1ELb0ELb0ELb1ELb1ELb1EEEvNS_16Flash_fwd_paramsE,@function
        .size           _ZN5flash24flash_fwd_splitkv_kernelI23Flash_fwd_kernel_traitsILi96ELi64ELi64ELi4ELb0ELb0EN7cutlass10bfloat16_tE19Flash_kernel_traitsILi96ELi64ELi64ELi4ES3_EELb1ELb0ELb1ELb0ELb0ELb1ELb1ELb1EEEvNS_16Flash_fwd_paramsE,(.L_x_5545 - _ZN5flash24flash_fwd_splitkv_kernelI23Flash_fwd_kernel_traitsILi96ELi64ELi64ELi4ELb0ELb0EN7cutlass10bfloat16_tE19Flash_kernel_traitsILi96ELi64ELi64ELi4ES3_EELb1ELb0ELb1ELb0ELb0ELb1ELb1ELb1EEEvNS_16Flash_fwd_paramsE)
        .other          _ZN5flash24flash_fwd_splitkv_kernelI23Flash_fwd_kernel_traitsILi96ELi64ELi64ELi4ELb0ELb0EN7cutlass10bfloat16_tE19Flash_kernel_traitsILi96ELi64ELi64ELi4ES3_EELb1ELb0ELb1ELb0ELb0ELb1ELb1ELb1EEEvNS_16Flash_fwd_paramsE,@"STO_CUDA_ENTRY STV_DEFAULT"
_ZN5flash24flash_fwd_splitkv_kernelI23Flash_fwd_kernel_traitsILi96ELi64ELi64ELi4ELb0ELb0EN7cutlass10bfloat16_tE19Flash_kernel_traitsILi96ELi64ELi64ELi4ES3_EELb1ELb0ELb1ELb0ELb0ELb1ELb1ELb1EEEvNS_16Flash_fwd_paramsE:
.text._ZN5flash24flash_fwd_splitkv_kernelI23Flash_fwd_kernel_traitsILi96ELi64ELi64ELi4ELb0ELb0EN7cutlass10bfloat16_tE19Flash_kernel_traitsILi96ELi64ELi64ELi4ES3_EELb1ELb0ELb1ELb0ELb0ELb1ELb1ELb1EEEvNS_16Flash_fwd_paramsE:
        /* <DEDUP_REMOVED lines=69> */
.L_x_5293:
        /* <DEDUP_REMOVED lines=75> */
[----:B------:R-:W-:-:S04]  /*0900*/  IMAD R13, R2, R13, R134 ;  /* 0x0000000d020d7224 */ /* 0x000fc800078e0286 */
        /* <DEDUP_REMOVED lines=17> */
.L_x_5296:
[----:B------:R-:W-:Y:S05]  /*0a20*/  BSYNC.RECONVERGENT B0 ;  /* 0x0000000000007941 */ /* 0x000fea0003800200 */
.L_x_5295:
        /* <DEDUP_REMOVED lines=18> */
.L_x_5298:
[----:B------:R-:W-:Y:S05]  /*0b50*/  BSYNC.RECONVERGENT B0 ;  /* 0x0000000000007941 */ /* 0x000fea0003800200 */
.L_x_5297:
        /* <DEDUP_REMOVED lines=18> */
.L_x_5300:
[----:B------:R-:W-:Y:S05]  /*0c80*/  BSYNC.RECONVERGENT B0 ;  /* 0x0000000000007941 */ /* 0x000fea0003800200 */
.L_x_5299:
        /* <DEDUP_REMOVED lines=18> */
.L_x_5302:
[----:B------:R-:W-:Y:S05]  /*0db0*/  BSYNC.RECONVERGENT B0 ;  /* 0x0000000000007941 */ /* 0x000fea0003800200 */
.L_x_5301:
        /* <DEDUP_REMOVED lines=20> */
.L_x_5294:
        /* <DEDUP_REMOVED lines=11> */
.L_x_5303:
        /* <DEDUP_REMOVED lines=39> */
[----:B-----5:R-:W2:Y:S03]  /*1220*/  I2F.RP R8, R2 ;  /* 0x0000000200087306 */ /* 0x020ea60000209400 */
        /* <DEDUP_REMOVED lines=14> */
[----:B------:R-:W-:Y:S01]  /*1310*/  IMAD R15, R2, R13, R4 ;  /* 0x0000000d020f7224 */ /* 0x000fe200078e0204 */
[----:B------:R-:W-:-:S04]  /*1320*/  MOV R4, UR14 ;  /* 0x0000000e00047c02 */ /* 0x000fc80008000f00 */
[----:B------:R-:W-:Y:S01]  /*1330*/  ISETP.GT.U32.AND P0, PT, R2, R15, PT ;  /* 0x0000000f0200720c */ /* 0x000fe20003f04070 */
[----:B------:R-:W-:-:S04]  /*1340*/  IMAD R10, R11, R4, RZ ;  /* 0x000000040b0a7224 */ /* 0x000fc800078e02ff */
[----:B------:R-:W-:-:S08]  /*1350*/  IMAD R10, R0, R5, R10 ;  /* 0x00000005000a7224 */ /* 0x000fd000078e020a */
[----:B------:R-:W-:Y:S01]  /*1360*/  @!P0 IADD3 R15, PT, PT, R15, -R2, RZ ;  /* 0x800000020f0f8210 */ /* 0x000fe20007ffe0ff */
[----:B------:R-:W-:-:S03]  /*1370*/  @!P0 VIADD R6, R6, 0x1 ;  /* 0x0000000106068836 */ /* 0x000fc60000000000 */
        /* <DEDUP_REMOVED lines=29> */
[----:B-1----:R-:W-:Y:S01]  /*1550*/  IMAD.WIDE.U32 R16, R12, UR8, R16 ;  /* 0x000000080c107c25 */ /* 0x002fe2000f8e0010 */
[----:B------:R-:W-:-:S03]  /*1560*/  MOV R18, R14 ;  /* 0x0000000e00127202 */ /* 0x000fc60000000f00 */
[----:B------:R-:W-:Y:S02]  /*1570*/  IMAD.IADD R19, R15, 0x1, R11 ;  /* 0x000000010f137824 */ /* 0x000fe400078e020b */
        /* <DEDUP_REMOVED lines=10> */
.L_x_5304:
        /* <DEDUP_REMOVED lines=15> */
.L_x_5306:
[----:B------:R-:W2:Y:S01]  /*1710*/  LDC.64 R4, c[0x0][0x3b8] ;  /* 0x0000ee00ff047b82 */ /* 0x000ea20000000a00 */
[----:B------:R-:W-:-:S05]  /*1720*/  IADD3 R0, PT, PT, R10, R11, RZ ;  /* 0x0000000b0a007210 */ /* 0x000fca0007ffe0ff */
[C---:B--2---:R-:W-:Y:S02]  /*1730*/  IMAD R23, R0.reuse, R5, RZ ;  /* 0x0000000500177224 */ /* 0x044fe400078e02ff */
[----:B-1----:R-:W-:-:S05]  /*1740*/  IMAD.WIDE.U32 R2, R0, R4, RZ ;  /* 0x0000000400027225 */ /* 0x002fca00078e00ff */
[----:B------:R-:W-:Y:S02]  /*1750*/  IADD3 R23, PT, PT, R3, R23, RZ ;  /* 0x0000001703177210 */ /* 0x000fe40007ffe0ff */
[----:B------:R-:W-:Y:S02]  /*1760*/  MOV R22, R2 ;  /* 0x0000000200167202 */ /* 0x000fe40000000f00 */
.L_x_5307:
        /* <DEDUP_REMOVED lines=14> */
.L_x_5308:
[----:B------:R-:W1:Y:S01]  /*1850*/  LDC.64 R2, c[0x0][0x3c0] ;  /* 0x0000f000ff027b82 */ /* 0x000e620000000a00 */
[----:B------:R-:W-:-:S05]  /*1860*/  IADD3 R10, PT, PT, R10, R11, RZ ;  /* 0x0000000b0a0a7210 */ /* 0x000fca0007ffe0ff */
[C---:B-1----:R-:W-:Y:S02]  /*1870*/  IMAD R21, R10.reuse, R3, RZ ;  /* 0x000000030a157224 */ /* 0x042fe400078e02ff */
[----:B------:R-:W-:-:S05]  /*1880*/  IMAD.WIDE.U32 R10, R10, R2, RZ ;  /* 0x000000020a0a7225 */ /* 0x000fca00078e00ff */
[----:B------:R-:W-:Y:S02]  /*1890*/  IADD3 R21, PT, PT, R11, R21, RZ ;  /* 0x000000150b157210 */ /* 0x000fe40007ffe0ff */
[----:B------:R-:W-:-:S07]  /*18a0*/  MOV R20, R10 ;  /* 0x0000000a00147202 */ /* 0x000fce0000000f00 */
.L_x_5309:
        /* <DEDUP_REMOVED lines=50> */
.L_x_5305:
[----:B------:R-:W-:Y:S01]  /*1bd0*/  IMAD.MOV.U32 R0, RZ, RZ, RZ ;  /* 0x000000ffff007224 */ /* 0x000fe200078e00ff */
[----:B------:R-:W-:Y:S01]  /*1be0*/  ISETP.NE.AND P2, PT, R9, -0x1, PT ;  /* 0xffffffff0900780c */ /* 0x000fe20003f45270 */
[----:B------:R-:W1:Y:S01]  /*1bf0*/  LDC.64 R98, c[0x0][0x3b0] ;  /* 0x0000ec00ff627b82 */ /* 0x000e620000000a00 */
[----:B------:R-:W-:Y:S01]  /*1c00*/  IMAD.SHL.U32 R95, R85, 0x8, RZ ;  /* 0x00000008555f7824 */ /* 0x000fe200078e00ff */
[----:B------:R-:W2:Y:S02]  /*1c10*/  LDCU.64 UR4, c[0x0][0x390] ;  /* 0x00007200ff0477ac */ /* 0x000ea40008000a00 */
[----:B------:R3:W5:Y:S01]  /*1c20*/  @P4 LDG.E R0, desc[UR6][R102.64] ;  /* 0x0000000666004981 */ /* 0x000762000c1e1900 */
[----:B------:R-:W-:Y:S01]  /*1c30*/  SHF.R.U32.HI R100, RZ, 0x2, R85 ;  /* 0x00000002ff647819 */ /* 0x000fe20000011655 */
[----:B------:R-:W4:Y:S01]  /*1c40*/  LDCU.64 UR10, c[0x0][0x3c8] ;  /* 0x00007900ff0a77ac */ /* 0x000f220008000a00 */
[----:B------:R-:W-:Y:S01]  /*1c50*/  LOP3.LUT R12, R95, 0x18, RZ, 0xc0, !PT ;  /* 0x000000185f0c7812 */ /* 0x000fe200078ec0ff */
[C---:B------:R-:W-:Y:S01]  /*1c60*/  IMAD.SHL.U32 R125, R2.reuse, 0x20, RZ ;  /* 0x00000020027d7824 */ /* 0x040fe200078e00ff */
[----:B------:R-:W-:Y:S01]  /*1c70*/  SHF.L.U64.HI R124, R2, 0x5, R3 ;  /* 0x00000005027c7819 */ /* 0x000fe20000010203 */
[----:B------:R-:W3:Y:S01]  /*1c80*/  LDCU.64 UR8, c[0x0][0x388] ;  /* 0x00007100ff0877ac */ /* 0x000ee20008000a00 */
[----:B------:R-:W-:Y:S01]  /*1c90*/  MOV R101, RZ ;  /* 0x000000ff00657202 */ /* 0x000fe20000000f00 */
[----:B------:R-:W2:Y:S01]  /*1ca0*/  @!P2 LDC.64 R10, c[0x0][0x398] ;  /* 0x0000e600ff0aab82 */ /* 0x000ea20000000a00 */
[----:B------:R-:W-:Y:S01]  /*1cb0*/  SHF.R.S32.HI R135, RZ, 0x1f, R134 ;  /* 0x0000001fff877819 */ /* 0x000fe20000011486 */
[C---:B------:R-:W-:Y:S01]  /*1cc0*/  IMAD.SHL.U32 R63, R85.reuse, 0x4, RZ ;  /* 0x00000004553f7824 */ /* 0x040fe200078e00ff */
[----:B------:R-:W-:Y:S01]  /*1cd0*/  IADD3 R86, PT, PT, R84, -0x1, RZ ;  /* 0xffffffff54567810 */ /* 0x000fe20007ffe0ff */
[----:B------:R-:W-:Y:S01]  /*1ce0*/  IMAD.SHL.U32 R61, R85, 0x10, RZ ;  /* 0x00000010553d7824 */ /* 0x000fe200078e00ff */
[----:B------:R-:W-:-:S02]  /*1cf0*/  SHF.L.U64.HI R122, R4, 0x5, R5 ;  /* 0x00000005047a7819 */ /* 0x000fc40000010205 */
[----:B------:R-:W-:Y:S01]  /*1d00*/  SHF.L.U32 R123, R4, 0x5, RZ ;  /* 0x00000005047b7819 */ /* 0x000fe200000006ff */
[----:B------:R-:W-:Y:S01]  /*1d10*/  IMAD.SHL.U32 R49, R86, 0x40, RZ ;  /* 0x0000004056317824 */ /* 0x000fe200078e00ff */
[----:B------:R-:W-:Y:S02]  /*1d20*/  SHF.R.U32.HI R62, RZ, 0x1, R85 ;  /* 0x00000001ff3e7819 */ /* 0x000fe40000011655 */
[----:B------:R-:W-:Y:S01]  /*1d30*/  LOP3.LUT R61, R61, 0x3e00, RZ, 0xc0, !PT ;  /* 0x00003e003d3d7812 */ /* 0x000fe200078ec0ff */
[----:B-1----:R-:W-:Y:S01]  /*1d40*/  @P2 IMAD.WIDE.U32 R20, R9, R98, RZ ;  /* 0x0000006209142225 */ /* 0x002fe200078e00ff */
[----:B------:R-:W-:-:S03]  /*1d50*/  LOP3.LUT R82, R95, 0x20, RZ, 0xc0, !PT ;  /* 0x000000205f527812 */ /* 0x000fc600078ec0ff */
[----:B--2---:R-:W-:-:S04]  /*1d60*/  @!P2 IMAD.WIDE.U32 R18, R131, R10, RZ ;  /* 0x0000000a8312a225 */ /* 0x004fc800078e00ff */
[----:B------:R-:W-:Y:S02]  /*1d70*/  @!P2 IMAD R11, R131, R11, R19 ;  /* 0x0000000b830ba224 */ /* 0x000fe400078e0213 */
[----:B------:R-:W-:Y:S02]  /*1d80*/  @!P2 IMAD.MOV.U32 R10, RZ, RZ, R18 ;  /* 0x000000ffff0aa224 */ /* 0x000fe400078e0012 */
[----:B------:R-:W-:Y:S02]  /*1d90*/  @P2 IMAD R11, R9, R99, R21 ;  /* 0x00000063090b2224 */ /* 0x000fe400078e0215 */
[----:B------:R-:W-:Y:S01]  /*1da0*/  @P2 IMAD.MOV.U32 R10, RZ, RZ, R20 ;  /* 0x000000ffff0a2224 */ /* 0x000fe200078e0014 */
[----:B------:R-:W1:Y:S01]  /*1db0*/  LDC R9, c[0x0][0x450] ;  /* 0x00011400ff097b82 */ /* 0x000e620000000800 */
[C---:B------:R-:W-:Y:S01]  /*1dc0*/  IADD3 R16, P2, PT, R12.reuse, R16, RZ ;  /* 0x000000100c107210 */ /* 0x040fe20007f5e0ff */
[----:B------:R-:W-:Y:S01]  /*1dd0*/  IMAD.WIDE.U32 R18, R7, 0x40, R100 ;  /* 0x0000004007127825 */ /* 0x000fe200078e0064 */
[----:B------:R-:W-:-:S03]  /*1de0*/  IADD3 R20, P3, PT, R12, R14, RZ ;  /* 0x0000000e0c147210 */ /* 0x000fc60007f7e0ff */
[----:B------:R-:W-:Y:S02]  /*1df0*/  IMAD.X R17, RZ, RZ, R15, P2 ;  /* 0x000000ffff117224 */ /* 0x000fe400010e060f */
[----:B------:R-:W-:Y:S01]  /*1e00*/  IMAD.X R21, RZ, RZ, R13, P3 ;  /* 0x000000ffff157224 */ /* 0x000fe200018e060d */
[----:B------:R-:W-:Y:S01]  /*1e10*/  IADD3 R14, P3, PT, R12, R10, RZ ;  /* 0x0000000a0c0e7210 */ /* 0x000fe20007f7e0ff */
[C---:B------:R-:W-:Y:S01]  /*1e20*/  IMAD.WIDE.U32 R16, R100.reuse, R2, R16 ;  /* 0x0000000264107225 */ /* 0x040fe200078e0010 */
[----:B------:R-:W-:Y:S02]  /*1e30*/  SHF.R.S32.HI R2, RZ, 0x1f, R65 ;  /* 0x0000001fff027819 */ /* 0x000fe40000011441 */
[----:B------:R-:W-:Y:S01]  /*1e40*/  IADD3.X R15, PT, PT, RZ, R11, RZ, P3, !PT ;  /* 0x0000000bff0f7210 */ /* 0x000fe20001ffe4ff */
[----:B------:R-:W-:Y:S01]  /*1e50*/  IMAD R73, R100, R3, R17 ;  /* 0x0000000364497224 */ /* 0x000fe200078e0211 */
[----:B------:R-:W-:Y:S01]  /*1e60*/  LEA.HI R2, R2, R65, RZ, 0x6 ;  /* 0x0000004102027211 */ /* 0x000fe200078f30ff */
[----:B------:R-:W-:Y:S01]  /*1e70*/  IMAD.SHL.U32 R72, R16, 0x2, RZ ;  /* 0x0000000210487824 */ /* 0x000fe200078e00ff */
[----:B------:R-:W-:Y:S01]  /*1e80*/  LOP3.LUT R3, R63, 0xc, RZ, 0xc0, !PT ;  /* 0x0000000c3f037812 */ /* 0x000fe200078ec0ff */
[----:B------:R-:W-:Y:S01]  /*1e90*/  IMAD.WIDE.U32 R20, R100, R4, R20 ;  /* 0x0000000464147225 */ /* 0x000fe200078e0014 */
[----:B------:R-:W-:-:S02]  /*1ea0*/  SHF.R.S32.HI R2, RZ, 0x6, R2 ;  /* 0x00000006ff027819 */ /* 0x000fc40000011402 */
[----:B------:R-:W-:Y:S01]  /*1eb0*/  SHF.L.U64.HI R73, R16, 0x1, R73 ;  /* 0x0000000110497819 */ /* 0x000fe20000010249 */
[----:B----4-:R-:W-:Y:S01]  /*1ec0*/  IMAD R7, R135, UR10, RZ ;  /* 0x0000000a87077c24 */ /* 0x010fe2000f8e02ff */
[----:B------:R-:W-:Y:S01]  /*1ed0*/  IADD3 R72, P2, PT, R72, UR4, RZ ;  /* 0x0000000448487c10 */ /* 0x000fe2000ff5e0ff */
[----:B------:R-:W-:Y:S01]  /*1ee0*/  IMAD R107, R100, R5, R21 ;  /* 0x00000005646b7224 */ /* 0x000fe200078e0215 */
[----:B------:R-:W-:Y:S01]  /*1ef0*/  VIMNMX R71, PT, PT, R117, R2, !PT ;  /* 0x0000000275477248 */ /* 0x000fe20007fe0100 */
[----:B------:R-:W-:Y:S01]  /*1f00*/  IMAD.SHL.U32 R106, R20, 0x2, RZ ;  /* 0x00000002146a7824 */ /* 0x000fe200078e00ff */
[----:B-1----:R-:W-:Y:S01]  /*1f10*/  LEA.HI R70, R9, R9, RZ, 0x1 ;  /* 0x0000000909467211 */ /* 0x002fe200078f08ff */
[C---:B------:R-:W-:Y:S01]  /*1f20*/  IMAD R10, R134.reuse, UR11, R7 ;  /* 0x0000000b860a7c24 */ /* 0x040fe2000f8e0207 */
[----:B------:R-:W-:Y:S01]  /*1f30*/  IADD3.X R73, PT, PT, R73, UR5, RZ, P2, !PT ;  /* 0x0000000549497c10 */ /* 0x000fe200097fe4ff */
[----:B------:R-:W-:Y:S01]  /*1f40*/  IMAD.WIDE.U32 R14, R134, UR10, R14 ;  /* 0x0000000a860e7c25 */ /* 0x000fe2000f8e000e */
[----:B------:R-:W-:-:S02]  /*1f50*/  ISETP.GT.AND P2, PT, R84, R71, PT ;  /* 0x000000475400720c */ /* 0x000fc40003f44270 */
[----:B------:R-:W-:Y:S01]  /*1f60*/  SHF.R.S32.HI R70, RZ, 0x1, R70 ;  /* 0x00000001ff467819 */ /* 0x000fe20000011446 */
[----:B------:R-:W-:Y:S01]  /*1f70*/  IMAD R7, R19, R98, RZ ;  /* 0x0000006213077224 */ /* 0x000fe200078e02ff */
[----:B------:R-:W-:Y:S01]  /*1f80*/  SHF.L.U64.HI R107, R20, 0x1, R107 ;  /* 0x00000001146b7819 */ /* 0x000fe2000001026b */
[----:B------:R-:W-:Y:S01]  /*1f90*/  IMAD.IADD R15, R15, 0x1, R10 ;  /* 0x000000010f0f7824 */ /* 0x000fe200078e020a */
[----:B---3--:R-:W-:Y:S01]  /*1fa0*/  IADD3 R106, P3, PT, R106, UR8, RZ ;  /* 0x000000086a6a7c10 */ /* 0x008fe2000ff7e0ff */
[----:B------:R-:W-:Y:S01]  /*1fb0*/  IMAD R69, R100, R70, R3 ;  /* 0x0000004664457224 */ /* 0x000fe200078e0203 */
[----:B------:R-:W-:Y:S01]  /*1fc0*/  LOP3.LUT R10, R12, 0x40, RZ, 0xfc, !PT ;  /* 0x000000400c0a7812 */ /* 0x000fe200078efcff */
[----:B------:R-:W-:Y:S01]  /*1fd0*/  IMAD R7, R18, R99, R7 ;  /* 0x0000006312077224 */ /* 0x000fe200078e0207 */
[----:B------:R-:W-:Y:S01]  /*1fe0*/  IADD3.X R107, PT, PT, R107, UR9, RZ, P3, !PT ;  /* 0x000000096b6b7c10 */ /* 0x000fe20009ffe4ff */
[----:B------:R-:W-:Y:S01]  /*1ff0*/  IMAD.IADD R68, R3, 0x1, R69 ;  /* 0x0000000103447824 */ /* 0x000fe200078e0245 */
[----:B------:R-:W-:Y:S01]  /*2000*/  LOP3.LUT R9, R12, 0x20, RZ, 0xfc, !PT ;  /* 0x000000200c097812 */ /* 0x000fe200078efcff */
[----:B------:R-:W-:Y:S01]  /*2010*/  IMAD.WIDE.U32 R98, R18, R98, R14 ;  /* 0x0000006212627225 */ /* 0x000fe200078e000e */
[----:B------:R-:W-:-:S02]  /*2020*/  SHF.R.S32.HI R67, RZ, 0x1f, R69 ;  /* 0x0000001fff437819 */ /* 0x000fc40000011445 */
[----:B------:R-:W-:Y:S01]  /*2030*/  SHF.R.S32.HI R66, RZ, 0x1f, R68 ;  /* 0x0000001fff427819 */ /* 0x000fe20000011444 */
[----:B------:R-:W-:Y:S01]  /*2040*/  IMAD.MOV.U32 R120, RZ, RZ, R72 ;  /* 0x000000ffff787224 */ /* 0x000fe200078e0048 */
[----:B------:R-:W-:Y:S01]  /*2050*/  MOV R118, R106 ;  /* 0x0000006a00767202 */ /* 0x000fe20000000f00 */
[----:B------:R-:W-:Y:S01]  /*2060*/  IMAD.MOV.U32 R119, RZ, RZ, R107 ;  /* 0x000000ffff777224 */ /* 0x000fe200078e006b */
[----:B------:R-:W-:Y:S01]  /*2070*/  MOV R121, R73 ;  /* 0x0000004900797202 */ /* 0x000fe20000000f00 */
[----:B------:R-:W-:Y:S01]  /*2080*/  IMAD.IADD R64, R99, 0x1, R7 ;  /* 0x0000000163407824 */ /* 0x000fe200078e0207 */
[----:B------:R-:W-:Y:S06]  /*2090*/  @!P2 BRA `(.L_x_5310) ;  /* 0x0000004400d0a947 */ /* 0x000fec0003800000 */
[----:B------:R-:W1:Y:S01]  /*20a0*/  LDC.64 R4, c[0x0][0x4a0] ;  /* 0x00012800ff047b82 */ /* 0x000e620000000a00 */
[----:B------:R-:W2:Y:S01]  /*20b0*/  LDCU.128 UR16, c[0x0][0x4b0] ;  /* 0x00009600ff1077ac */ /* 0x000ea20008000c00 */
[----:B------:R-:W-:Y:S01]  /*20c0*/  IMAD.MOV.U32 R94, RZ, RZ, R49 ;  /* 0x000000ffff5e7224 */ /* 0x000fe200078e0031 */
[----:B------:R-:W-:Y:S01]  /*20d0*/  @!P0 IADD3 R6, PT, PT, -R6, RZ, RZ ;  /* 0x000000ff06068210 */ /* 0x000fe20007ffe1ff */
[----:B------:R-:W-:Y:S01]  /*20e0*/  IMAD.MOV.U32 R13, RZ, RZ, RZ ;  /* 0x000000ffff0d7224 */ /* 0x000fe200078e00ff */
[----:B------:R-:W3:Y:S01]  /*20f0*/  LDCU.128 UR8, c[0x0][0x490] ;  /* 0x00009200ff0877ac */ /* 0x000ee20008000c00 */
[----:B------:R-:W-:Y:S01]  /*2100*/  IMAD.SHL.U32 R93, R70, 0x20, RZ ;  /* 0x00000020465d7824 */ /* 0x000fe200078e00ff */
[----:B------:R-:W-:Y:S01]  /*2110*/  SHF.R.S32.HI R7, RZ, 0x1f, R94 ;  /* 0x0000001fff077819 */ /* 0x000fe2000001145e */
[----:B------:R-:W4:Y:S01]  /*2120*/  LDC.64 R2, c[0x0][0x4a8] ;  /* 0x00012a00ff027b82 */ /* 0x000f220000000a00 */
[----:B------:R-:W2:Y:S01]  /*2130*/  LDCU.128 UR12, c[0x0][0x4c0] ;  /* 0x00009800ff0c77ac */ /* 0x000ea20008000c00 */
[----:B------:R-:W-:Y:S01]  /*2140*/  SEL R8, R8, R6, !P1 ;  /* 0x0000000608087207 */ /* 0x000fe20004800000 */
[----:B------:R-:W-:Y:S01]  /*2150*/  IMAD R91, R84, -0x40, R65 ;  /* 0xffffffc0545b7824 */ /* 0x000fe200078e0241 */
[----:B------:R-:W-:Y:S01]  /*2160*/  IADD3 R92, PT, PT, R100, 0x20, RZ ;  /* 0x00000020645c7810 */ /* 0x000fe20007ffe0ff */
[----:B------:R-:W2:Y:S01]  /*2170*/  LDCU.U8 UR20, c[0x0][0x533] ;  /* 0x0000a660ff1477ac */ /* 0x000ea20008000000 */
[----:B------:R-:W-:Y:S01]  /*2180*/  IMAD R90, R84, -0x40, R60 ;  /* 0xffffffc0545a7824 */ /* 0x000fe200078e023c */
[----:B------:R-:W-:Y:S01]  /*2190*/  SHF.R.S32.HI R80, RZ, 0x1f, R93 ;  /* 0x0000001fff507819 */ /* 0x000fe2000001145d */
[----:B------:R-:W-:Y:S01]  /*21a0*/  IMAD.MOV.U32 R88, RZ, RZ, R84 ;  /* 0x000000ffff587224 */ /* 0x000fe200078e0054 */
[----:B------:R-:W1:Y:S01]  /*21b0*/  LDCU.64 UR4, c[0x0][0x3b8] ;  /* 0x00007700ff0477ac */ /* 0x000e620008000a00 */
        /* <DEDUP_REMOVED lines=11> */
[-C--:B------:R-:W-:Y:S02]  /*2270*/  IMAD R6, R7, R2.reuse, RZ ;  /* 0x0000000207067224 */ /* 0x080fe400078e02ff */
[----:B------:R-:W-:Y:S01]  /*2280*/  IMAD.IADD R19, R5, 0x1, R18 ;  /* 0x0000000105137824 */ /* 0x000fe200078e0212 */
[----:B------:R-:W-:Y:S01]  /*2290*/  SHF.R.S32.HI R5, RZ, 0x1f, R8 ;  /* 0x0000001fff057819 */ /* 0x000fe20000011408 */
[C---:B------:R-:W-:Y:S02]  /*22a0*/  IMAD R6, R94.reuse, R3, R6 ;  /* 0x000000035e067224 */ /* 0x040fe400078e0206 */
[----:B------:R-:W-:Y:S01]  /*22b0*/  IMAD.WIDE.U32 R16, R94, R2, R14 ;  /* 0x000000025e107225 */ /* 0x000fe200078e000e */
[----:B------:R-:W-:-:S03]  /*22c0*/  SHF.R.S32.HI R15, RZ, 0x1f, R65 ;  /* 0x0000001fff0f7819 */ /* 0x000fc60000011441 */
[----:B------:R-:W-:Y:S01]  /*22d0*/  IMAD R7, R5, UR12, RZ ;  /* 0x0000000c05077c24 */ /* 0x000fe2000f8e02ff */
[----:B------:R-:W-:Y:S01]  /*22e0*/  IADD3 R17, PT, PT, R17, R6, RZ ;  /* 0x0000000611117210 */ /* 0x000fe20007ffe0ff */
[----:B------:R-:W-:Y:S01]  /*22f0*/  IMAD.MOV.U32 R18, RZ, RZ, R4 ;  /* 0x000000ffff127224 */ /* 0x000fe200078e0004 */
[----:B------:R-:W-:Y:S01]  /*2300*/  IADD3 R4, P0, PT, -R65, R100, RZ ;  /* 0x0000006441047210 */ /* 0x000fe20007f1e1ff */
[----:B------:R-:W-:Y:S02]  /*2310*/  IMAD R6, R8, UR13, R7 ;  /* 0x0000000d08067c24 */ /* 0x000fe4000f8e0207 */
[----:B-----5:R-:W-:Y:S02]  /*2320*/  IMAD.IADD R7, R49, 0x1, R0 ;  /* 0x0000000131077824 */ /* 0x020fe400078e0200 */
[----:B------:R-:W-:Y:S02]  /*2330*/  IMAD.X R15, RZ, RZ, ~R15, P0 ;  /* 0x000000ffff0f7224 */ /* 0x000fe400000e0e0f */
[----:B------:R-:W-:-:S02]  /*2340*/  IMAD R50, R7, R70, RZ ;  /* 0x0000004607327224 */ /* 0x000fc400078e02ff */
[----:B------:R-:W-:Y:S02]  /*2350*/  IMAD R5, R5, UR18, RZ ;  /* 0x0000001205057c24 */ /* 0x000fe4000f8e02ff */
[----:B------:R-:W-:Y:S01]  /*2360*/  IMAD.WIDE.U32 R18, R8, UR12, R18 ;  /* 0x0000000c08127c25 */ /* 0x000fe2000f8e0012 */
[----:B------:R-:W-:Y:S01]  /*2370*/  SHF.R.S32.HI R7, RZ, 0x1f, R50 ;  /* 0x0000001fff077819 */ /* 0x000fe20000011432 */
[----:B------:R-:W2:Y:S01]  /*2380*/  LDCU.64 UR12, c[0x0][0x4d0] ;  /* 0x00009a00ff0c77ac */ /* 0x000ea20008000a00 */
[----:B------:R-:W-:Y:S01]  /*2390*/  IADD3 R74, P0, PT, R50, R68, RZ ;  /* 0x00000044324a7210 */ /* 0x000fe20007f1e0ff */
[----:B------:R-:W-:Y:S01]  /*23a0*/  IMAD R5, R8, UR19, R5 ;  /* 0x0000001308057c24 */ /* 0x000fe2000f8e0205 */
[----:B------:R-:W-:Y:S01]  /*23b0*/  IADD3 R50, P1, PT, R50, R69, RZ ;  /* 0x0000004532327210 */ /* 0x000fe20007f3e0ff */
[----:B------:R-:W-:Y:S01]  /*23c0*/  IMAD.WIDE.U32 R16, R8, UR18, R16 ;  /* 0x0000001208107c25 */ /* 0x000fe2000f8e0010 */
[----:B------:R-:W-:Y:S01]  /*23d0*/  IADD3 R19, PT, PT, R19, R6, RZ ;  /* 0x0000000613137210 */ /* 0x000fe20007ffe0ff */
[----:B------:R-:W-:Y:S01]  /*23e0*/  UMOV UR19, URZ ;  /* 0x000000ff00137c82 */ /* 0x000fe20008000000 */
[----:B------:R-:W-:Y:S01]  /*23f0*/  USHF.L.U32 UR18, UR16, 0x6, URZ ;  /* 0x0000000610127899 */ /* 0x000fe200080006ff */
[C---:B------:R-:W-:Y:S01]  /*2400*/  IMAD.X R75, R7.reuse, 0x1, R66, P0 ;  /* 0x00000001074b7824 */ /* 0x040fe200000e0642 */
[----:B------:R-:W-:Y:S01]  /*2410*/  IADD3.X R7, PT, PT, R7, R67, RZ, P1, !PT ;  /* 0x0000004307077210 */ /* 0x000fe20000ffe4ff */
[----:B------:R-:W-:Y:S01]  /*2420*/  IMAD R105, R15, UR16, RZ ;  /* 0x000000100f697c24 */ /* 0x000fe2000f8e02ff */
[----:B------:R-:W-:Y:S01]  /*2430*/  IADD3 R17, PT, PT, R17, R5, RZ ;  /* 0x0000000511117210 */ /* 0x000fe20007ffe0ff */
[----:B------:R-:W-:Y:S01]  /*2440*/  IMAD R15, R15, R2, RZ ;  /* 0x000000020f0f7224 */ /* 0x000fe200078e02ff */
[----:B------:R-:W-:Y:S01]  /*2450*/  SHF.L.U64.HI R0, R50, 0x1, R7 ;  /* 0x0000000132007819 */ /* 0x000fe20000010207 */
[----:B------:R-:W-:Y:S01]  /*2460*/  IMAD R105, R4, UR17, R105 ;  /* 0x0000001104697c24 */ /* 0x000fe2000f8e0269 */
[----:B------:R-:W-:Y:S01]  /*2470*/  SHF.L.U32 R50, R50, 0x1, RZ ;  /* 0x0000000132327819 */ /* 0x000fe200000006ff */
[----:B------:R-:W-:Y:S01]  /*2480*/  IMAD.WIDE.U32 R18, R4, UR16, R18 ;  /* 0x0000001004127c25 */ /* 0x000fe2000f8e0012 */
[----:B------:R-:W3:Y:S01]  /*2490*/  LDCU UR17, c[0x0][0x450] ;  /* 0x00008a00ff1177ac */ /* 0x000ee20008000800 */
[----:B------:R-:W-:-:S02]  /*24a0*/  SHF.L.U64.HI R75, R74, 0x1, R75 ;  /* 0x000000014a4b7819 */ /* 0x000fc4000001024b */
[----:B------:R-:W-:Y:S01]  /*24b0*/  IMAD R15, R4, R3, R15 ;  /* 0x00000003040f7224 */ /* 0x000fe200078e020f */
[----:B------:R-:W-:Y:S01]  /*24c0*/  LEA R104, P2, R18, UR8, 0x1 ;  /* 0x0000000812687c11 */ /* 0x000fe2000f8408ff */
[----:B------:R-:W-:Y:S01]  /*24d0*/  IMAD.WIDE.U32 R4, R4, R2, R16 ;  /* 0x0000000204047225 */ /* 0x000fe200078e0010 */
[----:B------:R-:W-:Y:S01]  /*24e0*/  IADD3 R16, P0, PT, R50, UR14, RZ ;  /* 0x0000000e32107c10 */ /* 0x000fe2000ff1e0ff */
[----:B------:R-:W4:Y:S02]  /*24f0*/  LDCU UR16, c[0x0][0x440] ;  /* 0x00008800ff1077ac */ /* 0x000f240008000800 */
[----:B------:R-:W-:Y:S01]  /*2500*/  IMAD.SHL.U32 R74, R74, 0x2, RZ ;  /* 0x000000024a4a7824 */ /* 0x000fe200078e00ff */
[----:B------:R-:W-:Y:S01]  /*2510*/  IADD3.X R17, PT, PT, R0, UR15, RZ, P0, !PT ;  /* 0x0000000f00117c10 */ /* 0x000fe200087fe4ff */
[----:B------:R-:W-:Y:S01]  /*2520*/  IMAD.IADD R105, R19, 0x1, R105 ;  /* 0x0000000113697824 */ /* 0x000fe200078e0269 */
[----:B--2---:R-:W-:Y:S01]  /*2530*/  IADD3 R50, P0, PT, R50, UR12, RZ ;  /* 0x0000000c32327c10 */ /* 0x004fe2000ff1e0ff */
[----:B------:R-:W-:Y:S01]  /*2540*/  IMAD.SHL.U32 R89, R2, 0x20, RZ ;  /* 0x0000002002597824 */ /* 0x000fe200078e00ff */
[----:B------:R-:W-:-:S02]  /*2550*/  IADD3 R76, P1, PT, R74, UR14, RZ ;  /* 0x0000000e4a4c7c10 */ /* 0x000fc4000ff3e0ff */
[----:B------:R-:W-:Y:S02]  /*2560*/  IADD3.X R51, PT, PT, R0, UR13, RZ, P0, !PT ;  /* 0x0000000d00337c10 */ /* 0x000fe400087fe4ff */
[----:B------:R-:W-:Y:S02]  /*2570*/  IADD3 R0, P0, PT, RZ, -UR19, RZ ;  /* 0x80000013ff007c10 */ /* 0x000fe4000ff1e0ff */
[----:B------:R-:W-:Y:S01]  /*2580*/  IADD3.X R77, PT, PT, R75, UR15, RZ, P1, !PT ;  /* 0x0000000f4b4d7c10 */ /* 0x000fe20008ffe4ff */
[----:B------:R-:W2:Y:S01]  /*2590*/  LDCU.64 UR14, c[0x0][0x3c0] ;  /* 0x00007800ff0e77ac */ /* 0x000ea20008000a00 */
[----:B------:R-:W-:Y:S01]  /*25a0*/  IADD3.X R3, PT, PT, RZ, ~UR18, RZ, P0, !PT ;  /* 0x80000012ff037c10 */ /* 0x000fe200087fe4ff */
[----:B------:R-:W-:Y:S01]  /*25b0*/  IMAD.X R81, RZ, RZ, ~R81, P0 ;  /* 0x000000ffff517224 */ /* 0x000fe200000e0e51 */
[----:B------:R-:W-:Y:S02]  /*25c0*/  LEA.HI.X R105, R18, UR9, R105, 0x1, P2 ;  /* 0x0000000912697c11 */ /* 0x000fe400090f0c69 */
[----:B------:R-:W-:-:S02]  /*25d0*/  IADD3 R15, PT, PT, R5, R15, RZ ;  /* 0x0000000f050f7210 */ /* 0x000fc40007ffe0ff */
[----:B-1----:R-:W-:Y:S02]  /*25e0*/  LEA R14, P2, R4, UR10, 0x1 ;  /* 0x0000000a040e7c11 */ /* 0x002fe4000f8408ff */
[----:B------:R-:W-:Y:S02]  /*25f0*/  IADD3 R74, P1, PT, R74, UR12, RZ ;  /* 0x0000000c4a4a7c10 */ /* 0x000fe4000ff3e0ff */
[C---:B------:R-:W-:Y:S02]  /*2600*/  SHF.R.S64 R83, R0.reuse, 0x1f, R81 ;  /* 0x0000001f00537819 */ /* 0x040fe40000001051 */
[----:B---3--:R-:W-:Y:S02]  /*2610*/  MOV R11, UR17 ;  /* 0x00000011000b7c02 */ /* 0x008fe40008000f00 */
[--C-:B------:R-:W-:Y:S02]  /*2620*/  SHF.R.S64 R79, R0, 0x1f, R3.reuse ;  /* 0x0000001f004f7819 */ /* 0x100fe40000001003 */
[----:B------:R-:W-:-:S02]  /*2630*/  SHF.R.S32.HI R78, RZ, 0x1f, R3 ;  /* 0x0000001fff4e7819 */ /* 0x000fc40000011403 */
[----:B------:R-:W-:Y:S02]  /*2640*/  SHF.R.S32.HI R81, RZ, 0x1f, R81 ;  /* 0x0000001fff517819 */ /* 0x000fe40000011451 */
[----:B------:R-:W-:Y:S01]  /*2650*/  LEA.HI.X R15, R4, UR11, R15, 0x1, P2 ;  /* 0x0000000b040f7c11 */ /* 0x000fe200090f0c0f */
[----:B------:R-:W1:Y:S01]  /*2660*/  LDCU.128 UR8, c[0x0][0x3a0] ;  /* 0x00007400ff0877ac */ /* 0x000e620008000c00 */
[----:B------:R-:W-:Y:S01]  /*2670*/  IADD3.X R75, PT, PT, R75, UR13, RZ, P1, !PT ;  /* 0x0000000d4b4b7c10 */ /* 0x000fe20008ffe4ff */
[----:B--2-4-:R-:W3:Y:S06]  /*2680*/  LDCU.64 UR12, c[0x0][0x4e0] ;  /* 0x00009c00ff0c77ac */ /* 0x014eec0008000a00 */
.L_x_5346:
[----:B------:R-:W-:Y:S01]  /*2690*/  ISETP.NE.AND P5, PT, R11, RZ, PT ;  /* 0x000000ff0b00720c */ /* 0x000fe20003fa5270 */
[----:B------:R-:W-:Y:S01]  /*26a0*/  VIADD R90, R90, 0x40 ;  /* 0x000000405a5a7836 */ /* 0x000fe20000000000 */
[----:B------:R-:W-:Y:S01]  /*26b0*/  BSSY.RECONVERGENT B0, `(.L_x_5311) ;  /* 0x0000012000007945 */ /* 0x000fe20003800200 */
[----:B------:R-:W-:Y:S02]  /*26c0*/  VIADD R91, R91, 0x40 ;  /* 0x000000405b5b7836 */ /* 0x000fe40000000000 */
[----:B------:R-:W-:Y:S01]  /*26d0*/  VIADD R88, R88, 0xffffffff ;  /* 0xffffffff58587836 */ /* 0x000fe20000000000 */
[-C--:B------:R-:W-:Y:S01]  /*26e0*/  ISETP.GE.AND P3, PT, R100, R90.reuse, PT ;  /* 0x0000005a6400720c */ /* 0x080fe20003f66270 */
[----:B------:R-:W-:Y:S01]  /*26f0*/  IMAD.MOV.U32 R96, RZ, RZ, R94 ;  /* 0x000000ffff607224 */ /* 0x000fe200078e005e */
[----:B------:R-:W-:Y:S02]  /*2700*/  ISETP.GE.AND P2, PT, R92, R90, PT ;  /* 0x0000005a5c00720c */ /* 0x000fe40003f46270 */
        /* <DEDUP_REMOVED lines=12> */
.L_x_5312:
[----:B-1-3--:R-:W-:Y:S05]  /*27d0*/  BSYNC.RECONVERGENT B0 ;  /* 0x0000000000007941 */ /* 0x00afea0003800200 */
.L_x_5311:
        /* <DEDUP_REMOVED lines=16> */
.L_x_5314:
[----:B------:R-:W-:Y:S05]  /*28e0*/  BSYNC.RECONVERGENT B0 ;  /* 0x0000000000007941 */ /* 0x000fea0003800200 */
.L_x_5313:
        /* <DEDUP_REMOVED lines=14> */
.L_x_5318:
[----:B------:R-:W-:Y:S05]  /*29d0*/  BSYNC.RECONVERGENT B0 ;  /* 0x0000000000007941 */ /* 0x000fea0003800200 */
.L_x_5317:
        /* <DEDUP_REMOVED lines=18> */
.L_x_5316:
        /* <DEDUP_REMOVED lines=55> */
.L_x_5324:
[----:B------:R-:W-:Y:S05]  /*2e70*/  BSYNC.RECONVERGENT B0 ;  /* 0x0000000000007941 */ /* 0x000fea0003800200 */
.L_x_5323:
        /* <DEDUP_REMOVED lines=48> */
.L_x_5326:
[----:B------:R-:W-:Y:S05]  /*3180*/  BSYNC.RECONVERGENT B0 ;  /* 0x0000000000007941 */ /* 0x000fea0003800200 */
.L_x_5325:
        /* <DEDUP_REMOVED lines=47> */
.L_x_5322:
[----:B------:R-:W-:Y:S05]  /*3480*/  BSYNC.RECONVERGENT B1 ;  /* 0x0000000000017941 */ /* 0x000fea0003800200 */
.L_x_5321:
        /* <DEDUP_REMOVED lines=64> */
.L_x_5330:
[----:B------:R-:W-:Y:S05]  /*3890*/  BSYNC.RECONVERGENT B0 ;  /* 0x0000000000007941 */ /* 0x000fea0003800200 */
.L_x_5329:
        /* <DEDUP_REMOVED lines=48> */
.L_x_5332:
[----:B------:R-:W-:Y:S05]  /*3ba0*/  BSYNC.RECONVERGENT B0 ;  /* 0x0000000000007941 */ /* 0x000fea0003800200 */
.L_x_5331:
        /* <DEDUP_REMOVED lines=47> */
.L_x_5328:
[----:B------:R-:W-:Y:S05]  /*3ea0*/  BSYNC.RECONVERGENT B1 ;  /* 0x0000000000017941 */ /* 0x000fea0003800200 */
.L_x_5327:
        /* <DEDUP_REMOVED lines=8> */
.L_x_5320:
        /* <DEDUP_REMOVED lines=96> */
.L_x_5336:
[----:B------:R-:W-:Y:S05]  /*4530*/  BSYNC.RECONVERGENT B0 ;  /* 0x0000000000007941 */ /* 0x000fea0003800200 */
.L_x_5335:
        /* <DEDUP_REMOVED lines=87> */
.L_x_5338:
[----:B------:R-:W-:Y:S05]  /*4ab0*/  BSYNC.RECONVERGENT B0 ;  /* 0x0000000000007941 */ /* 0x000fea0003800200 */
.L_x_5337:
        /* <DEDUP_REMOVED lines=86> */
.L_x_5334:
[----:B------:R-:W-:Y:S05]  /*5020*/  BSYNC.RECONVERGENT B1 ;  /* 0x0000000000017941 */ /* 0x000fea0003800200 */
.L_x_5333:
        /* <DEDUP_REMOVED lines=97> */
.L_x_5342:
[----:B------:R-:W-:Y:S05]  /*5640*/  BSYNC.RECONVERGENT B0 ;  /* 0x0000000000007941 */ /* 0x000fea0003800200 */
.L_x_5341:
        /* <DEDUP_REMOVED lines=87> */
.L_x_5344:
[----:B------:R-:W-:Y:S05]  /*5bc0*/  BSYNC.RECONVERGENT B0 ;  /* 0x0000000000007941 */ /* 0x000fea0003800200 */
.L_x_5343:
        /* <DEDUP_REMOVED lines=86> */
.L_x_5340:
[----:B------:R-:W-:Y:S05]  /*6130*/  BSYNC.RECONVERGENT B1 ;  /* 0x0000000000017941 */ /* 0x000fea0003800200 */
.L_x_5339:
[----:B------:R-:W5:Y:S08]  /*6140*/  LDC R3, c[0x0][0x450] ;  /* 0x00011400ff037b82 */ /* 0x000f700000000800 */
[----:B------:R-:W1:Y:S01]  /*6150*/  LDC R11, c[0x0][0x450] ;  /* 0x00011400ff0b7b82 */ /* 0x000e620000000800 */
[----:B-----5:R-:W-:Y:S05]  /*6160*/  IMAD.U32 R3, R3, -0x20, RZ ;  /* 0xffffffe003037824 */ /* 0x020fea00078e00ff */
[C---:B------:R-:W-:Y:S02]  /*6170*/  LEA R76, P1, R3.reuse, R76, 0x1 ;  /* 0x0000004c034c7211 */ /* 0x040fe400078208ff */
[C---:B------:R-:W-:Y:S02]  /*6180*/  LEA R74, P0, R3.reuse, R74, 0x1 ;  /* 0x0000004a034a7211 */ /* 0x040fe400078008ff */
[C---:B------:R-:W-:Y:S02]  /*6190*/  LEA.HI.X.SX32 R77, R3.reuse, R77, 0x1, P1 ;  /* 0x0000004d034d7211 */ /* 0x040fe400008f0eff */
[----:B-1----:R-:W-:Y:S09]  /*61a0*/  LEA.HI.X.SX32 R75, R3, R75, 0x1, P0 ;  /* 0x0000004b034b7211 */ /* 0x002ff200000f0eff */
.L_x_5319:
[----:B------:R-:W-:Y:S05]  /*61b0*/  BSYNC.RECONVERGENT B2 ;  /* 0x0000000000027941 */ /* 0x000fea0003800200 */
.L_x_5315:
        /* <DEDUP_REMOVED lines=92> */
.L_x_5345:
[----:B------:R-:W-:Y:S02]  /*6780*/  ISETP.GT.AND P0, PT, R88, R71, PT ;  /* 0x000000475800720c */ /* 0x000fe40003f04270 */
[----:B------:R-:W-:Y:S02]  /*6790*/  IADD3 R104, P2, PT, R104, R79, RZ ;  /* 0x0000004f68687210 */ /* 0x000fe40007f5e0ff */
[----:B------:R-:W-:Y:S03]  /*67a0*/  IADD3 R14, P1, PT, R14, R83, RZ ;  /* 0x000000530e0e7210 */ /* 0x000fe60007f3e0ff */
[----:B------:R-:W-:Y:S02]  /*67b0*/  IMAD.X R105, R105, 0x1, R78, P2 ;  /* 0x0000000169697824 */ /* 0x000fe400010e064e */
[----:B------:R-:W-:Y:S04]  /*67c0*/  IMAD.X R15, R15, 0x1, R81, P1 ;  /* 0x000000010f0f7824 */ /* 0x000fe800008e0651 */
[----:B------:R-:W-:Y:S05]  /*67d0*/  @P0 BRA `(.L_x_5346) ;  /* 0xffffffbc00ac0947 */ /* 0x000fea000383ffff */
.L_x_5310:
        /* <DEDUP_REMOVED lines=43> */
.L_x_5351:
[----:B------:R2:W-:Y:S02]  /*6a90*/  STS.128 [R137+0x2000], RZ ;  /* 0x002000ff89007388 */ /* 0x0005e40000000c00 */
.L_x_5350:
[----:B------:R-:W-:Y:S05]  /*6aa0*/  BSYNC.RECONVERGENT B0 ;  /* 0x0000000000007941 */ /* 0x000fea0003800200 */
.L_x_5349:
        /* <DEDUP_REMOVED lines=25> */
.L_x_5353:
[----:B------:R1:W-:Y:S01]  /*6c40*/  STS.128 [R137+0x2800], RZ ;  /* 0x002800ff89007388 */ /* 0x0003e20000000c00 */
[----:B------:R-:W-:Y:S05]  /*6c50*/  BRA `(.L_x_5352) ;  /* 0x0000003800707947 */ /* 0x000fea0003800000 */
.L_x_5348:
        /* <DEDUP_REMOVED lines=79> */
.L_x_5360:
[----:B------:R-:W-:Y:S05]  /*7150*/  BSYNC.RECONVERGENT B0 ;  /* 0x0000000000007941 */ /* 0x000fea0003800200 */
.L_x_5359:
[----:B-----5:R-:W-:Y:S01]  /*7160*/  IMAD.MOV.U32 R6, RZ, RZ, R18 ;  /* 0x000000ffff067224 */ /* 0x020fe200078e0012 */
[----:B------:R-:W-:Y:S01]  /*7170*/  MOV R4, R16 ;  /* 0x0000001000047202 */ /* 0x000fe20000000f00 */
[----:B------:R-:W-:Y:S01]  /*7180*/  IMAD.MOV.U32 R7, RZ, RZ, R19 ;  /* 0x000000ffff077224 */ /* 0x000fe200078e0013 */
[----:B------:R-:W-:Y:S02]  /*7190*/  MOV R5, R17 ;  /* 0x0000001100057202 */ /* 0x000fe40000000f00 */
.L_x_5358:
[----:B------:R-:W-:Y:S05]  /*71a0*/  BSYNC.RECONVERGENT B1 ;  /* 0x0000000000017941 */ /* 0x000fea0003800200 */
.L_x_5357:
        /* <DEDUP_REMOVED lines=47> */
.L_x_5364:
[----:B------:R-:W-:Y:S05]  /*74a0*/  BSYNC.RECONVERGENT B0 ;  /* 0x0000000000007941 */ /* 0x000fea0003800200 */
.L_x_5363:
[----:B-----5:R4:W-:Y:S02]  /*74b0*/  STS.128 [R137+0x1000], R16 ;  /* 0x0010001089007388 */ /* 0x0209e40000000c00 */
.L_x_5362:
[----:B------:R-:W-:Y:S05]  /*74c0*/  BSYNC.RECONVERGENT B1 ;  /* 0x0000000000017941 */ /* 0x000fea0003800200 */
.L_x_5361:
        /* <DEDUP_REMOVED lines=45> */
.L_x_5366:
[----:B------:R-:W-:Y:S05]  /*77a0*/  BSYNC.RECONVERGENT B0 ;  /* 0x0000000000007941 */ /* 0x000fea0003800200 */
.L_x_5365:
[----:B-----5:R1:W-:Y:S02]  /*77b0*/  STS.128 [R137+0x2000], R16 ;  /* 0x0020001089007388 */ /* 0x0203e40000000c00 */
.L_x_5356:
[----:B------:R-:W-:Y:S05]  /*77c0*/  BSYNC.RECONVERGENT B2 ;  /* 0x0000000000027941 */ /* 0x000fea0003800200 */
.L_x_5355:
        /* <DEDUP_REMOVED lines=63> */
.L_x_5370:
[----:B------:R-:W-:Y:S05]  /*7bc0*/  BSYNC.RECONVERGENT B0 ;  /* 0x0000000000007941 */ /* 0x000fea0003800200 */
.L_x_5369:
[----:B-----5:R4:W-:Y:S02]  /*7bd0*/  STS.128 [R137+0x800], R16 ;  /* 0x0008001089007388 */ /* 0x0209e40000000c00 */
.L_x_5368:
[----:B------:R-:W-:Y:S05]  /*7be0*/  BSYNC.RECONVERGENT B1 ;  /* 0x0000000000017941 */ /* 0x000fea0003800200 */
.L_x_5367:
        /* <DEDUP_REMOVED lines=57> */
.L_x_5374:
[----:B------:R-:W-:Y:S05]  /*7f80*/  BSYNC.RECONVERGENT B0 ;  /* 0x0000000000007941 */ /* 0x000fea0003800200 */
.L_x_5373:
[----:B-----5:R4:W-:Y:S02]  /*7f90*/  STS.128 [R137+0x1800], R16 ;  /* 0x0018001089007388 */ /* 0x0209e40000000c00 */
.L_x_5372:
[----:B------:R-:W-:Y:S05]  /*7fa0*/  BSYNC.RECONVERGENT B1 ;  /* 0x0000000000017941 */ /* 0x000fea0003800200 */
.L_x_5371:
        /* <DEDUP_REMOVED lines=56> */
.L_x_5376:
[----:B------:R-:W-:Y:S05]  /*8330*/  BSYNC.RECONVERGENT B0 ;  /* 0x0000000000007941 */ /* 0x000fea0003800200 */
.L_x_5375:
[----:B-----5:R4:W-:Y:S01]  /*8340*/  STS.128 [R137+0x2800], R16 ;  /* 0x0028001089007388 */ /* 0x0209e20000000c00 */
[----:B------:R-:W-:Y:S05]  /*8350*/  BRA `(.L_x_5352) ;  /* 0x0000002000b07947 */ /* 0x000fea0003800000 */
.L_x_5354:
        /* <DEDUP_REMOVED lines=99> */
.L_x_5381:
[----:B------:R-:W-:Y:S05]  /*8990*/  BSYNC.RECONVERGENT B0 ;  /* 0x0000000000007941 */ /* 0x000fea0003800200 */
.L_x_5380:
[----:B------:R-:W-:Y:S05]  /*89a0*/  BSYNC.RECONVERGENT B1 ;  /* 0x0000000000017941 */ /* 0x000fea0003800200 */
.L_x_5379:
        /* <DEDUP_REMOVED lines=88> */
.L_x_5385:
[----:B------:R-:W-:Y:S05]  /*8f30*/  BSYNC.RECONVERGENT B0 ;  /* 0x0000000000007941 */ /* 0x000fea0003800200 */
.L_x_5384:
[----:B-----5:R4:W-:Y:S02]  /*8f40*/  STS.128 [R137+0x1000], R24 ;  /* 0x0010001889007388 */ /* 0x0209e40000000c00 */
.L_x_5383:
[----:B------:R-:W-:Y:S05]  /*8f50*/  BSYNC.RECONVERGENT B1 ;  /* 0x0000000000017941 */ /* 0x000fea0003800200 */
.L_x_5382:
        /* <DEDUP_REMOVED lines=85> */
.L_x_5387:
[----:B------:R-:W-:Y:S05]  /*94b0*/  BSYNC.RECONVERGENT B0 ;  /* 0x0000000000007941 */ /* 0x000fea0003800200 */
.L_x_5386:
[----:B-----5:R1:W-:Y:S02]  /*94c0*/  STS.128 [R137+0x2000], R24 ;  /* 0x0020001889007388 */ /* 0x0203e40000000c00 */
.L_x_5378:
[----:B------:R-:W-:Y:S05]  /*94d0*/  BSYNC.RECONVERGENT B2 ;  /* 0x0000000000027941 */ /* 0x000fea0003800200 */
.L_x_5377:
        /* <DEDUP_REMOVED lines=93> */
.L_x_5391:
[----:B------:R-:W-:Y:S05]  /*9ab0*/  BSYNC.RECONVERGENT B0 ;  /* 0x0000000000007941 */ /* 0x000fea0003800200 */
.L_x_5390:
[----:B-----5:R4:W-:Y:S02]  /*9ac0*/  STS.128 [R137+0x800], R24 ;  /* 0x0008001889007388 */ /* 0x0209e40000000c00 */
.L_x_5389:
[----:B------:R-:W-:Y:S05]  /*9ad0*/  BSYNC.RECONVERGENT B1 ;  /* 0x0000000000017941 */ /* 0x000fea0003800200 */
.L_x_5388:
        /* <DEDUP_REMOVED lines=87> */
.L_x_5395:
[----:B------:R-:W-:Y:S05]  /*a050*/  BSYNC.RECONVERGENT B0 ;  /* 0x0000000000007941 */ /* 0x000fea0003800200 */
.L_x_5394:
[----:B-----5:R4:W-:Y:S02]  /*a060*/  STS.128 [R137+0x1800], R24 ;  /* 0x0018001889007388 */ /* 0x0209e40000000c00 */
.L_x_5393:
[----:B------:R-:W-:Y:S05]  /*a070*/  BSYNC.RECONVERGENT B1 ;  /* 0x0000000000017941 */ /* 0x000fea0003800200 */
.L_x_5392:
        /* <DEDUP_REMOVED lines=88> */
.L_x_5397:
[----:B------:R-:W-:Y:S05]  /*a600*/  BSYNC.RECONVERGENT B0 ;  /* 0x0000000000007941 */ /* 0x000fea0003800200 */
.L_x_5396:
[----:B-----5:R1:W-:Y:S02]  /*a610*/  STS.128 [R137+0x2800], R4 ;  /* 0x0028000489007388 */ /* 0x0203e40000000c00 */
.L_x_5352:
[----:B------:R-:W-:Y:S05]  /*a620*/  BSYNC.RECONVERGENT B3 ;  /* 0x0000000000037941 */ /* 0x000fea0003800200 */
.L_x_5347:
        /* <DEDUP_REMOVED lines=26> */
.L_x_5400:
[----:B------:R4:W-:Y:S02]  /*a7d0*/  STS.128 [R137+0x5000], RZ ;  /* 0x005000ff89007388 */ /* 0x0009e40000000c00 */
.L_x_5399:
[----:B------:R-:W-:Y:S05]  /*a7e0*/  BSYNC.RECONVERGENT B0 ;  /* 0x0000000000007941 */ /* 0x000fea0003800200 */
.L_x_5398:
        /* <DEDUP_REMOVED lines=25> */
.L_x_5402:
[----:B------:R-:W-:Y:S05]  /*a980*/  BSYNC.RECONVERGENT B0 ;  /* 0x0000000000007941 */ /* 0x000fea0003800200 */
.L_x_5401:
[----:B------:R-:W3:Y:S01]  /*a990*/  LDCU.64 UR8, c[0x0][0x540] ;  /* 0x0000a800ff0877ac */ /* 0x000ee20008000a00 */
[----:B------:R-:W0:Y:S01]  /*a9a0*/  LDGDEPBAR ;  /* 0x00000000000079af */ /* 0x000e220000000000 */
[----:B------:R-:W5:Y:S01]  /*a9b0*/  LDCU UR5, c[0x0][0x508] ;  /* 0x0000a100ff0577ac */ /* 0x000f620008000800 */
[C---:B---3--:R-:W-:Y:S01]  /*a9c0*/  IMAD.WIDE.U32 R6, R131.reuse, UR8, R134 ;  /* 0x0000000883067c25 */ /* 0x048fe2000f8e0086 */
[----:B------:R-:W3:Y:S03]  /*a9d0*/  LDCU UR8, c[0x0][0x458] ;  /* 0x00008b00ff0877ac */ /* 0x000ee60008000800 */
[----:B------:R-:W-:Y:S01]  /*a9e0*/  IMAD R0, R131, UR9, R7 ;  /* 0x0000000983007c24 */ /* 0x000fe2000f8e0207 */
[----:B-1----:R-:W-:Y:S01]  /*a9f0*/  LEA R14, P0, R6, R2, 0x2 ;  /* 0x00000002060e7211 */ /* 0x002fe200078010ff */
[----:B------:R-:W-:Y:S01]  /*aa00*/  IMAD.SHL.U32 R4, R85, 0x20, RZ ;  /* 0x0000002055047824 */ /* 0x000fe200078e00ff */
[----:B------:R-:W-:Y:S01]  /*aa10*/  LOP3.LUT R100, R100, 0x7, RZ, 0xc0, !PT ;  /* 0x0000000764647812 */ /* 0x000fe200078ec0ff */
[----:B------:R-:W-:-:S04]  /*aa20*/  DEPBAR.LE SB0, 0x0 ;  /* 0x000080000000791a */ /* 0x000fc80000000000 */
[----:B------:R-:W-:-:S05]  /*aa30*/  LEA.HI.X R15, R6, R3, R0, 0x2, P0 ;  /* 0x00000003060f7211 */ /* 0x000fca00000f1400 */
[----:B------:R1:W2:Y:S01]  /*aa40*/  LDG.E R7, desc[UR6][R14.64] ;  /* 0x000000060e077981 */ /* 0x0002a2000c1e1900 */
[----:B------:R-:W-:Y:S01]  /*aa50*/  LOP3.LUT R3, R62, 0x1f0, RZ, 0xc0, !PT ;  /* 0x000001f03e037812 */ /* 0x000fe200078ec0ff */
[----:B---3--:R-:W2:Y:S01]  /*aa60*/  MUFU.RCP R0, UR8 ;  /* 0x0000000800007d08 */ /* 0x008ea20008001000 */
[----:B------:R-:W-:Y:S01]  /*aa70*/  LOP3.LUT R2, R4, 0xc0, RZ, 0xc0, !PT ;  /* 0x000000c004027812 */ /* 0x000fe200078ec0ff */
[----:B------:R-:W-:Y:S01]  /*aa80*/  BSSY.RECONVERGENT B0, `(.L_x_5403) ;  /* 0x0000025000007945 */ /* 0x000fe20003800200 */
[----:B------:R-:W-:Y:S02]  /*aa90*/  IADD3 R3, PT, PT, R3, 0x1, R126 ;  /* 0x0000000103037810 */ /* 0x000fe40007ffe07e */
[----:B------:R-:W-:Y:S02]  /*aaa0*/  LOP3.LUT R63, R2, 0x18, R63, 0xf8, !PT ;  /* 0x00000018023f7812 */ /* 0x000fe400078ef83f */
[----:B------:R-:W-:-:S04]  /*aab0*/  IADD3 R3, PT, PT, -R129, R3, R100 ;  /* 0x0000000381037210 */ /* 0x000fc80007ffe164 */
[----:B-----5:R-:W-:Y:S02]  /*aac0*/  IADD3 R3, PT, PT, R3, UR5, R60 ;  /* 0x0000000503037c10 */ /* 0x020fe4000fffe03c */
[----:B-1----:R-:W-:Y:S02]  /*aad0*/  LOP3.LUT R14, R4, 0x120, RZ, 0xc0, !PT ;  /* 0x00000120040e7812 */ /* 0x002fe400078ec0ff */
        /* <DEDUP_REMOVED lines=26> */
.L_x_5405:
[----:B------:R3:W-:Y:S01]  /*ac80*/  STS.128 [R137+0x8000], RZ ;  /* 0x008000ff89007388 */ /* 0x0007e20000000c00 */
[----:B------:R-:W-:Y:S05]  /*ac90*/  BRA `(.L_x_5406) ;  /* 0x00000000000c7947 */ /* 0x000fea0003800000 */
.L_x_5404:
[----:B------:R1:W-:Y:S04]  /*aca0*/  STS.128 [R137+0x6000], RZ ;  /* 0x006000ff89007388 */ /* 0x0003e80000000c00 */
[----:B------:R1:W-:Y:S04]  /*acb0*/  STS.128 [R137+0x7000], RZ ;  /* 0x007000ff89007388 */ /* 0x0003e80000000c00 */
[----:B------:R1:W-:Y:S02]  /*acc0*/  STS.128 [R137+0x8000], RZ ;  /* 0x008000ff89007388 */ /* 0x0003e40000000c00 */
.L_x_5406:
[----:B------:R-:W-:Y:S05]  /*acd0*/  BSYNC.RECONVERGENT B0 ;  /* 0x0000000000007941 */ /* 0x000fea0003800200 */
.L_x_5403:
        /* <DEDUP_REMOVED lines=30> */
.L_x_5409:
[----:B------:R1:W-:Y:S02]  /*aec0*/  STS.128 [R137+0x8800], RZ ;  /* 0x008800ff89007388 */ /* 0x0003e40000000c00 */
.L_x_5408:
[----:B------:R-:W-:Y:S05]  /*aed0*/  BSYNC.RECONVERGENT B0 ;  /* 0x0000000000007941 */ /* 0x000fea0003800200 */
.L_x_5407:
[----:B------:R-:W-:Y:S01]  /*aee0*/  IMAD.SHL.U32 R5, R85, 0x10, RZ ;  /* 0x0000001055057824 */ /* 0x000fe200078e00ff */
[----:B------:R-:W-:Y:S01]  /*aef0*/  LOP3.LUT R113, R63, 0x8, R85, 0x78, !PT ;  /* 0x000000083f717812 */ /* 0x000fe200078e7855 */
[----:B------:R-:W-:Y:S01]  /*af00*/  IMAD.MOV.U32 R51, RZ, RZ, 0x20 ;  /* 0x00000020ff337424 */ /* 0x000fe200078e00ff */
[----:B------:R-:W-:Y:S01]  /*af10*/  LEA R114, R114, UR4, 0x1 ;  /* 0x0000000472727c11 */ /* 0x000fe2000f8e08ff */
[----:B------:R-:W5:Y:S01]  /*af20*/  LDCU UR5, c[0x0][0x50c] ;  /* 0x0000a180ff0577ac */ /* 0x000f620008000800 */
[----:B------:R-:W-:Y:S01]  /*af30*/  LOP3.LUT R5, R5, 0x100, RZ, 0xc0, !PT ;  /* 0x0000010005057812 */ /* 0x000fe200078ec0ff */
[----:B------:R-:W0:Y:S01]  /*af40*/  LDGDEPBAR ;  /* 0x00000000000079af */ /* 0x000e220000000000 */
[----:B------:R-:W-:Y:S02]  /*af50*/  LOP3.LUT P0, RZ, R85, 0x4, RZ, 0xc0, !PT ;  /* 0x0000000455ff7812 */ /* 0x000fe4000780c0ff */
[----:B------:R-:W-:Y:S01]  /*af60*/  LOP3.LUT R4, R5, 0x20, R4, 0xf8, !PT ;  /* 0x0000002005047812 */ /* 0x000fe200078ef804 */
[----:B------:R-:W-:Y:S01]  /*af70*/  LDSM.16.M88.4 R52, [R114] ;  /* 0x000000007234783b */ /* 0x000fe20000000200 */
[----:B------:R-:W-:-:S02]  /*af80*/  SEL R51, R51, 0xffffffe0, !P0 ;  /* 0xffffffe033337807 */ /* 0x000fc40004000000 */
[----:B------:R-:W-:Y:S01]  /*af90*/  VIMNMX R87, PT, PT, R3, R60, PT ;  /* 0x0000003c03577248 */ /* 0x000fe20003fe0100 */
[----:B------:R-:W-:Y:S01]  /*afa0*/  IMAD.IADD R113, R113, 0x1, R4 ;  /* 0x0000000171717824 */ /* 0x000fe200078e0204 */
[----:B------:R-:W-:Y:S01]  /*afb0*/  LDSM.16.M88.4 R96, [R114+0x1000] ;  /* 0x001000007260783b */ /* 0x000fe20000000200 */
[----:B------:R-:W-:-:S03]  /*afc0*/  IMAD.IADD R11, R114, 0x1, R51 ;  /* 0x00000001720b7824 */ /* 0x000fc600078e0233 */
[----:B------:R-:W-:Y:S02]  /*afd0*/  LEA R113, R113, UR4, 0x1 ;  /* 0x0000000471717c11 */ /* 0x000fe4000f8e08ff */
[----:B-1----:R-:W-:Y:S03]  /*afe0*/  LDSM.16.M88.4 R4, [R11] ;  /* 0x000000000b04783b */ /* 0x002fe60000000200 */
[----:B------:R-:W-:Y:S01]  /*aff0*/  IMAD.IADD R8, R113, 0x1, R51 ;  /* 0x0000000171087824 */ /* 0x000fe200078e0233 */
[----:B------:R-:W1:Y:S04]  /*b000*/  LDSM.16.M88.4 R32, [R113+0x3000] ;  /* 0x003000007120783b */ /* 0x000e680000000200 */
[----:B------:R-:W2:Y:S04]  /*b010*/  LDSM.16.M88.4 R72, [R113+0x3400] ;  /* 0x003400007148783b */ /* 0x000ea80000000200 */
[----:B------:R-:W3:Y:S04]  /*b020*/  LDSM.16.M88.4 R64, [R113+0x3800] ;  /* 0x003800007140783b */ /* 0x000ee80000000200 */
        /* <DEDUP_REMOVED lines=31> */
[C---:B------:R-:W-:Y:S08]  /*b220*/  HMMA.16816.F32.BF16 R56, R4.reuse, R16, R56 ;  /* 0x000000100438723c */ /* 0x040ff00000041838 */
[----:B------:R-:W-:Y:S01]  /*b230*/  HMMA.16816.F32.BF16 R52, R4, R18, R52 ;  /* 0x000000120434723c */ /* 0x000fe20000041834 */
[----:B------:R-:W-:Y:S04]  /*b240*/  LDSM.16.M88.4 R16, [R11+0x2000] ;  /* 0x002000000b10783b */ /* 0x000fe80000000200 */
[----:B------:R-:W4:Y:S03]  /*b250*/  LDSM.16.M88.4 R4, [R8+0x5000] ;  /* 0x005000000804783b */ /* 0x000f260000000200 */
[C---:B------:R-:W-:Y:S08]  /*b260*/  HMMA.16816.F32.BF16 R76, R96.reuse, R92, R76 ;  /* 0x0000005c604c723c */ /* 0x040ff0000004184c */
[----:B------:R-:W-:Y:S08]  /*b270*/  HMMA.16816.F32.BF16 R72, R96, R94, R72 ;  /* 0x0000005e6048723c */ /* 0x000ff00000041848 */
[----:B-1----:R-:W-:Y:S01]  /*b280*/  HMMA.16816.F32.BF16 R20, R44, R100, R20 ;  /* 0x000000642c14723c */ /* 0x002fe20000041814 */
[----:B------:R-:W-:Y:S01]  /*b290*/  VIADDMNMX R100, R3, 0x8, R60, PT ;  /* 0x0000000803647846 */ /* 0x000fe2000380013c */
[----:B------:R-:W-:-:S04]  /*b2a0*/  IMAD R3, R2, 0x2, R49 ;  /* 0x0000000202037824 */ /* 0x000fc800078e0231 */
[----:B------:R-:W-:Y:S02]  /*b2b0*/  VIADD R2, R3, 0x38 ;  /* 0x0000003803027836 */ /* 0x000fe40000000000 */
[C---:B------:R-:W-:Y:S03]  /*b2c0*/  HMMA.16816.F32.BF16 R32, R44.reuse, R102, R32 ;  /* 0x000000662c20723c */ /* 0x040fe60000041820 */
[C---:B------:R-:W-:Y:S02]  /*b2d0*/  ISETP.GE.AND P5, PT, R2.reuse, R87, PT ;  /* 0x000000570200720c */ /* 0x040fe40003fa6270 */
[----:B------:R-:W-:Y:S02]  /*b2e0*/  ISETP.GE.AND P2, PT, R2, R100, PT ;  /* 0x000000640200720c */ /* 0x000fe40003f46270 */
[----:B------:R-:W-:Y:S01]  /*b2f0*/  I2FP.F32.S32 R2, R2 ;  /* 0x0000000200027245 */ /* 0x000fe20000201400 */
[C---:B--2---:R-:W-:Y:S08]  /*b300*/  HMMA.16816.F32.BF16 R76, R44.reuse, R40, R76 ;  /* 0x000000282c4c723c */ /* 0x044ff0000004184c */
        /* <DEDUP_REMOVED lines=10> */
[C---:B----4-:R-:W-:Y:S08]  /*b3b0*/  HMMA.16816.F32.BF16 R20, R16.reuse, R4, R20 ;  /* 0x000000041014723c */ /* 0x050ff00000041814 */
        /* <DEDUP_REMOVED lines=8> */
[----:B------:R-:W5:Y:S01]  /*b440*/  MUFU.TANH R63, R63 ;  /* 0x0000003f003f7308 */ /* 0x000f620000002400 */
[----:B------:R-:W-:Y:S01]  /*b450*/  FMUL.FTZ R35, R35, UR5 ;  /* 0x0000000523237c20 */ /* 0x000fe20008410000 */
[----:B------:R-:W-:-:S04]  /*b460*/  FMUL.FTZ R32, R32, UR5 ;  /* 0x0000000520207c20 */ /* 0x000fc80008410000 */
[C---:B-1----:R-:W-:Y:S02]  /*b470*/  HMMA.16816.F32.BF16 R76, R28.reuse, R40, R76 ;  /* 0x000000281c4c723c */ /* 0x042fe4000004184c */
[----:B------:R-:W-:Y:S06]  /*b480*/  MUFU.TANH R35, R35 ;  /* 0x0000002300237308 */ /* 0x000fec0000002400 */
[----:B------:R-:W-:Y:S01]  /*b490*/  HMMA.16816.F32.BF16 R72, R28, R42, R72 ;  /* 0x0000002a1c48723c */ /* 0x000fe20000041848 */
[----:B------:R-:W1:Y:S01]  /*b4a0*/  LDSM.16.M88.4 R40, [R8+0x5c00] ;  /* 0x005c00000828783b */ /* 0x000e620000000200 */
[----:B------:R-:W-:Y:S06]  /*b4b0*/  MUFU.TANH R11, R11 ;  /* 0x0000000b000b7308 */ /* 0x000fec0000002400 */
[C---:B--2---:R-:W-:Y:S02]  /*b4c0*/  HMMA.16816.F32.BF16 R52, R44.reuse, R82, R52 ;  /* 0x000000522c34723c */ /* 0x044fe40000041834 */
[----:B------:R-:W-:Y:S06]  /*b4d0*/  MUFU.TANH R61, R61 ;  /* 0x0000003d003d7308 */ /* 0x000fec0000002400 */
[----:B------:R-:W-:Y:S01]  /*b4e0*/  HMMA.16816.F32.BF16 R56, R44, R80, R56 ;  /* 0x000000502c38723c */ /* 0x000fe20000041838 */
[----:B------:R-:W-:Y:S01]  /*b4f0*/  FMUL.FTZ R45, R23, UR5 ;  /* 0x00000005172d7c20 */ /* 0x000fe20008410000 */
[----:B------:R-:W2:Y:S01]  /*b500*/  MUFU.TANH R47, R32 ;  /* 0x00000020002f7308 */ /* 0x000ea20000002400 */
[----:B------:R2:W1:Y:S01]  /*b510*/  LDSM.16.M88.4 R20, [R8+0x5800] ;  /* 0x005800000814783b */ /* 0x0004620000000200 */
[----:B------:R-:W-:-:S04]  /*b520*/  DEPBAR.LE SB0, 0x0 ;  /* 0x000080000000791a */ /* 0x000fc80000000000 */
[----:B---3--:R-:W-:Y:S01]  /*b530*/  HMMA.16816.F32.BF16 R76, R16, R24, R76 ;  /* 0x00000018104c723c */ /* 0x008fe2000004184c */
[----:B------:R-:W-:Y:S01]  /*b540*/  FMUL.FTZ R25, R33, UR5 ;  /* 0x0000000521197c20 */ /* 0x000fe20008410000 */
[----:B------:R-:W-:Y:S01]  /*b550*/  FMUL.FTZ R33, R34, UR5 ;  /* 0x0000000522217c20 */ /* 0x000fe20008410000 */
[----:B------:R-:W-:Y:S01]  /*b560*/  MUFU.TANH R45, R45 ;  /* 0x0000002d002d7308 */ /* 0x000fe20000002400 */
[----:B------:R-:W-:-:S04]  /*b570*/  VIADD R24, R3, 0x20 ;  /* 0x0000002003187836 */ /* 0x000fc80000000000 */
[C---:B----4-:R-:W-:Y:S01]  /*b580*/  HMMA.16816.F32.BF16 R52, R28.reuse, R6, R52 ;  /* 0x000000061c34723c */ /* 0x050fe20000041834 */
[C---:B------:R-:W-:Y:S02]  /*b590*/  VIADD R6, R3.reuse, 0x1 ;  /* 0x0000000103067836 */ /* 0x040fe40000000000 */
[----:B------:R-:W-:Y:S03]  /*b5a0*/  MUFU.TANH R25, R25 ;  /* 0x0000001900197308 */ /* 0x000fe60000002400 */
[C---:B------:R-:W-:Y:S02]  /*b5b0*/  ISETP.GE.AND P4, PT, R6.reuse, R87, PT ;  /* 0x000000570600720c */ /* 0x040fe40003f86270 */
[----:B-----5:R-:W-:Y:S01]  /*b5c0*/  HMMA.16816.F32.BF16 R68, R28, R36, R68 ;  /* 0x000000241c44723c */ /* 0x020fe20000041844 */
[----:B------:R-:W-:Y:S01]  /*b5d0*/  ISETP.GE.AND P1, PT, R6, R100, PT ;  /* 0x000000640600720c */ /* 0x000fe20003f26270 */
[----:B--2---:R-:W-:Y:S01]  /*b5e0*/  VIADD R8, R3, 0x9 ;  /* 0x0000000903087836 */ /* 0x004fe20000000000 */
[----:B------:R-:W2:Y:S01]  /*b5f0*/  MUFU.TANH R33, R33 ;  /* 0x0000002100217308 */ /* 0x000ea20000002400 */
[----:B------:R-:W-:Y:S01]  /*b600*/  FMUL.FTZ R7, R76, UR5 ;  /* 0x000000054c077c20 */ /* 0x000fe20008410000 */
[----:B------:R-:W-:-:S02]  /*b610*/  I2FP.F32.S32 R6, R6 ;  /* 0x0000000600067245 */ /* 0x000fc40000201400 */
[----:B------:R-:W-:Y:S01]  /*b620*/  ISETP.GE.AND P3, PT, R8, R87, PT ;  /* 0x000000570800720c */ /* 0x000fe20003f66270 */
[C---:B------:R-:W-:Y:S02]  /*b630*/  HMMA.16816.F32.BF16 R64, R28.reuse, R38, R64 ;  /* 0x000000261c40723c */ /* 0x040fe40000041840 */
[----:B------:R-:W-:Y:S01]  /*b640*/  FFMA.FTZ R63, R0, R6, R63 ;  /* 0x00000006003f7223 */ /* 0x000fe2000001003f */
[----:B------:R-:W-:Y:S05]  /*b650*/  MUFU.TANH R7, R7 ;  /* 0x0000000700077308 */ /* 0x000fea0000002400 */
[----:B------:R-:W-:Y:S01]  /*b660*/  HMMA.16816.F32.BF16 R56, R28, R4, R56 ;  /* 0x000000041c38723c */ /* 0x000fe20000041838 */
[----:B------:R-:W-:Y:S01]  /*b670*/  FMUL.FTZ R5, R78, UR5 ;  /* 0x000000054e057c20 */ /* 0x000fe20008410000 */
[----:B------:R-:W-:-:S05]  /*b680*/  VIADD R4, R3, 0x8 ;  /* 0x0000000803047836 */ /* 0x000fca0000000000 */
[----:B------:R-:W-:Y:S01]  /*b690*/  MUFU.TANH R5, R5 ;  /* 0x0000000500057308 */ /* 0x000fe20000002400 */
[----:B-1----:R-:W-:Y:S01]  /*b6a0*/  HMMA.16816.F32.BF16 R52, R16, R42, R52 ;  /* 0x0000002a1034723c */ /* 0x002fe20000041834 */
[C---:B------:R-:W-:Y:S02]  /*b6b0*/  ISETP.GE.AND P0, PT, R4.reuse, R87, PT ;  /* 0x000000570400720c */ /* 0x040fe40003f06270 */
[----:B------:R-:W-:Y:S02]  /*b6c0*/  ISETP.GE.AND P6, PT, R4, R100, PT ;  /* 0x000000640400720c */ /* 0x000fe40003fc6270 */
[----:B------:R-:W-:-:S03]  /*b6d0*/  I2FP.F32.S32 R4, R4 ;  /* 0x0000000400047245 */ /* 0x000fc60000201400 */
[----:B------:R-:W-:Y:S01]  /*b6e0*/  HMMA.16816.F32.BF16 R72, R16, R26, R72 ;  /* 0x0000001a1048723c */ /* 0x000fe20000041848 */
[----:B------:R-:W-:Y:S01]  /*b6f0*/  FMUL.FTZ R27, R77, UR5 ;  /* 0x000000054d1b7c20 */ /* 0x000fe20008410000 */
[----:B------:R-:W-:-:S05]  /*b700*/  VIADD R26, R3, 0x19 ;  /* 0x00000019031a7836 */ /* 0x000fca0000000000 */
[----:B------:R-:W-:Y:S01]  /*b710*/  MUFU.TANH R27, R27 ;  /* 0x0000001b001b7308 */ /* 0x000fe20000002400 */
[C---:B------:R-:W-:Y:S01]  /*b720*/  HMMA.16816.F32.BF16 R68, R16.reuse, R20, R68 ;  /* 0x000000141044723c */ /* 0x040fe20000041844 */
[----:B------:R-:W-:Y:S02]  /*b730*/  FMUL.FTZ R21, R79, UR5 ;  /* 0x000000054f157c20 */ /* 0x000fe40008410000 */
[----:B------:R-:W-:Y:S01]  /*b740*/  FMUL.FTZ R31, R54, UR5 ;  /* 0x00000005361f7c20 */ /* 0x000fe20008410000 */
[----:B------:R-:W-:Y:S01]  /*b750*/  FMUL.FTZ R53, R53, UR5 ;  /* 0x0000000535357c20 */ /* 0x000fe20008410000 */
[----:B------:R-:W-:Y:S02]  /*b760*/  FMUL.FTZ R55, R55, UR5 ;  /* 0x0000000537377c20 */ /* 0x000fe40008410000 */
[----:B------:R-:W-:Y:S01]  /*b770*/  MUFU.TANH R21, R21 ;  /* 0x0000001500157308 */ /* 0x000fe20000002400 */
[----:B------:R-:W-:Y:S01]  /*b780*/  HMMA.16816.F32.BF16 R64, R16, R22, R64 ;  /* 0x000000161040723c */ /* 0x000fe20000041840 */
[----:B------:R-:W-:-:S02]  /*b790*/  VIADD R22, R3, 0x18 ;  /* 0x0000001803167836 */ /* 0x000fc40000000000 */
[----:B------:R-:W-:Y:S01]  /*b7a0*/  FMUL.FTZ R29, R72, UR5 ;  /* 0x00000005481d7c20 */ /* 0x000fe20008410000 */
[----:B------:R-:W-:Y:S01]  /*b7b0*/  FMUL.FTZ R23, R73, UR5 ;  /* 0x0000000549177c20 */ /* 0x000fe20008410000 */
[----:B------:R-:W-:Y:S02]  /*b7c0*/  FMUL.FTZ R75, R75, UR5 ;  /* 0x000000054b4b7c20 */ /* 0x000fe40008410000 */
[----:B------:R-:W-:Y:S01]  /*b7d0*/  MUFU.TANH R31, R31 ;  /* 0x0000001f001f7308 */ /* 0x000fe20000002400 */
[----:B------:R-:W-:Y:S01]  /*b7e0*/  HMMA.16816.F32.BF16 R56, R16, R40, R56 ;  /* 0x000000281038723c */ /* 0x000fe20000041838 */
[----:B------:R-:W-:Y:S01]  /*b7f0*/  FMUL.FTZ R19, R52, UR5 ;  /* 0x0000000534137c20 */ /* 0x000fe20008410000 */
[-C--:B------:R-:W-:Y:S01]  /*b800*/  FFMA.FTZ R18, R0, R4.reuse, R47 ;  /* 0x0000000400127223 */ /* 0x080fe2000001002f */
[----:B------:R-:W-:Y:S02]  /*b810*/  VIADD R16, R3, 0x10 ;  /* 0x0000001003107836 */ /* 0x000fe40000000000 */
[----:B------:R-:W-:Y:S01]  /*b820*/  FMUL.FTZ R17, R74, UR5 ;  /* 0x000000054a117c20 */ /* 0x000fe20008410000 */
[----:B--2---:R-:W-:Y:S01]  /*b830*/  FFMA.FTZ R4, R0, R4, R33 ;  /* 0x0000000400047223 */ /* 0x004fe20000010021 */
[----:B------:R-:W-:Y:S01]  /*b840*/  FMUL.FTZ R68, R68, UR5 ;  /* 0x0000000544447c20 */ /* 0x000fe20008410000 */
[----:B------:R-:W1:Y:S01]  /*b850*/  MUFU.TANH R19, R19 ;  /* 0x0000001300137308 */ /* 0x000e620000002400 */
[----:B------:R-:W-:Y:S01]  /*b860*/  FMUL.FTZ R70, R70, UR5 ;  /* 0x0000000546467c20 */ /* 0x000fe20008410000 */
[----:B------:R-:W-:Y:S01]  /*b870*/  FSEL R18, R18, -INF , !P0 ;  /* 0xff80000012127808 */ /* 0x000fe20004000000 */
[----:B------:R-:W-:Y:S01]  /*b880*/  FMUL.FTZ R69, R69, UR5 ;  /* 0x0000000545457c20 */ /* 0x000fe20008410000 */
[----:B------:R-:W-:Y:S01]  /*b890*/  FMUL.FTZ R64, R64, UR5 ;  /* 0x0000000540407c20 */ /* 0x000fe20008410000 */
[----:B------:R-:W-:Y:S01]  /*b8a0*/  FMUL.FTZ R66, R66, UR5 ;  /* 0x0000000542427c20 */ /* 0x000fe20008410000 */
[----:B------:R-:W-:Y:S01]  /*b8b0*/  FMUL.FTZ R71, R71, UR5 ;  /* 0x0000000547477c20 */ /* 0x000fe20008410000 */
[----:B------:R-:W-:Y:S01]  /*b8c0*/  FMUL.FTZ R65, R65, UR5 ;  /* 0x0000000541417c20 */ /* 0x000fe20008410000 */
[----:B------:R-:W2:Y:S01]  /*b8d0*/  MUFU.TANH R29, R29 ;  /* 0x0000001d001d7308 */ /* 0x000ea20000002400 */
[----:B------:R-:W-:-:S02]  /*b8e0*/  FMUL.FTZ R67, R67, UR5 ;  /* 0x0000000543437c20 */ /* 0x000fc40008410000 */
[----:B------:R-:W-:Y:S01]  /*b8f0*/  FMUL.FTZ R58, R58, UR5 ;  /* 0x000000053a3a7c20 */ /* 0x000fe20008410000 */
[----:B------:R-:W-:Y:S01]  /*b900*/  FMUL.FTZ R56, R56, UR5 ;  /* 0x0000000538387c20 */ /* 0x000fe20008410000 */
[----:B------:R-:W-:Y:S01]  /*b910*/  FMUL.FTZ R57, R57, UR5 ;  /* 0x0000000539397c20 */ /* 0x000fe20008410000 */
[----:B------:R-:W-:Y:S02]  /*b920*/  FMUL.FTZ R59, R59, UR5 ;  /* 0x000000053b3b7c20 */ /* 0x000fe40008410000 */
[----:B------:R-:W-:Y:S01]  /*b930*/  MUFU.TANH R23, R23 ;  /* 0x0000001700177308 */ /* 0x000fe20000002400 */
[CC--:B-1----:R-:W-:Y:S01]  /*b940*/  FFMA.FTZ R19, R0.reuse, R2.reuse, R19 ;  /* 0x0000000200137223 */ /* 0x0c2fe20000010013 */
[C---:B------:R-:W-:Y:S01]  /*b950*/  FFMA.FTZ R2, R0.reuse, R2, R31 ;  /* 0x0000000200027223 */ /* 0x040fe2000001001f */
[----:B------:R-:W-:-:S03]  /*b960*/  FFMA.FTZ R31, R0, R6, R45 ;  /* 0x00000006001f7223 */ /* 0x000fc6000001002d */
[----:B------:R-:W-:Y:S02]  /*b970*/  FSEL R108, R19, -INF , !P5 ;  /* 0xff800000136c7808 */ /* 0x000fe40006800000 */
[----:B------:R-:W-:Y:S01]  /*b980*/  ISETP.GE.AND P5, PT, R8, R100, PT ;  /* 0x000000640800720c */ /* 0x000fe20003fa6270 */
[----:B------:R-:W1:Y:S01]  /*b990*/  MUFU.TANH R17, R17 ;  /* 0x0000001100117308 */ /* 0x000e620000002400 */
[----:B------:R-:W-:Y:S02]  /*b9a0*/  I2FP.F32.S32 R8, R8 ;  /* 0x0000000800087245 */ /* 0x000fe40000201400 */
[----:B------:R-:W-:Y:S02]  /*b9b0*/  FSEL R33, R2, -INF , !P2 ;  /* 0xff80000002217808 */ /* 0x000fe40005000000 */
[----:B------:R-:W-:Y:S01]  /*b9c0*/  FSEL R2, R63, -INF , !P4 ;  /* 0xff8000003f027808 */ /* 0x000fe20006000000 */
[CC--:B------:R-:W-:Y:S01]  /*b9d0*/  FFMA.FTZ R6, R0.reuse, R8.reuse, R25 ;  /* 0x0000000800067223 */ /* 0x0c0fe20000010019 */
[----:B------:R-:W-:Y:S01]  /*b9e0*/  FFMA.FTZ R35, R0, R8, R35 ;  /* 0x0000000800237223 */ /* 0x000fe20000010023 */
[----:B------:R-:W-:Y:S01]  /*b9f0*/  VIADD R8, R3, 0x11 ;  /* 0x0000001103087836 */ /* 0x000fe20000000000 */
[C---:B------:R-:W-:Y:S01]  /*ba00*/  ISETP.GE.AND P2, PT, R16.reuse, R87, PT ;  /* 0x000000571000720c */ /* 0x040fe20003f46270 */
[----:B------:R-:W3:Y:S01]  /*ba10*/  MUFU.TANH R37, R68 ;  /* 0x0000004400257308 */ /* 0x000ee20000002400 */
[----:B------:R-:W-:-:S02]  /*ba20*/  ISETP.GE.AND P4, PT, R16, R100, PT ;  /* 0x000000641000720c */ /* 0x000fc40003f86270 */
[----:B------:R-:W-:Y:S02]  /*ba30*/  FSEL R31, R31, -INF , !P1 ;  /* 0xff8000001f1f7808 */ /* 0x000fe40004800000 */
[----:B------:R-:W-:Y:S02]  /*ba40*/  I2FP.F32.S32 R16, R16 ;  /* 0x0000001000107245 */ /* 0x000fe40000201400 */
[C---:B------:R-:W-:Y:S01]  /*ba50*/  ISETP.GE.AND P1, PT, R8.reuse, R87, PT ;  /* 0x000000570800720c */ /* 0x040fe20003f26270 */
[----:B------:R-:W4:Y:S01]  /*ba60*/  MUFU.TANH R39, R70 ;  /* 0x0000004600277308 */ /* 0x000f220000002400 */
[----:B------:R-:W-:Y:S01]  /*ba70*/  ISETP.GE.AND P0, PT, R8, R100, PT ;  /* 0x000000640800720c */ /* 0x000fe20003f06270 */
[C---:B------:R-:W-:Y:S01]  /*ba80*/  FFMA.FTZ R7, R0.reuse, R16, R7 ;  /* 0x0000001000077223 */ /* 0x040fe20000010007 */
[----:B------:R-:W-:Y:S01]  /*ba90*/  I2FP.F32.S32 R8, R8 ;  /* 0x0000000800087245 */ /* 0x000fe20000201400 */
[----:B------:R-:W-:Y:S01]  /*baa0*/  FFMA.FTZ R19, R0, R16, R5 ;  /* 0x0000001000137223 */ /* 0x000fe20000010005 */
[----:B------:R-:W-:-:S02]  /*bab0*/  FSEL R25, R4, -INF , !P6 ;  /* 0xff80000004197808 */ /* 0x000fc40007000000 */
[----:B------:R-:W-:Y:S01]  /*bac0*/  FSEL R6, R6, -INF , !P3 ;  /* 0xff80000006067808 */ /* 0x000fe20005800000 */
[----:B------:R-:W5:Y:S01]  /*bad0*/  MUFU.TANH R75, R75 ;  /* 0x0000004b004b7308 */ /* 0x000f620000002400 */
[-C--:B------:R-:W-:Y:S01]  /*bae0*/  FFMA.FTZ R16, R0, R8.reuse, R27 ;  /* 0x0000000800107223 */ /* 0x080fe2000001001b */
[----:B------:R-:W-:Y:S01]  /*baf0*/  ISETP.GE.AND P6, PT, R22, R87, PT ;  /* 0x000000571600720c */ /* 0x000fe20003fc6270 */
[----:B------:R-:W-:Y:S01]  /*bb00*/  FFMA.FTZ R4, R0, R8, R21 ;  /* 0x0000000800047223 */ /* 0x000fe20000010015 */
[----:B------:R-:W-:Y:S02]  /*bb10*/  ISETP.GE.AND P3, PT, R22, R100, PT ;  /* 0x000000641600720c */ /* 0x000fe40003f66270 */
[----:B------:R-:W-:Y:S02]  /*bb20*/  FSEL R19, R19, -INF , !P4 ;  /* 0xff80000013137808 */ /* 0x000fe40006000000 */
[----:B------:R-:W-:Y:S01]  /*bb30*/  FSEL R16, R16, -INF , !P1 ;  /* 0xff80000010107808 */ /* 0x000fe20004800000 */
[----:B------:R-:W5:Y:S01]  /*bb40*/  MUFU.TANH R69, R69 ;  /* 0x0000004500457308 */ /* 0x000f620000002400 */
[----:B------:R-:W-:-:S02]  /*bb50*/  I2FP.F32.S32 R22, R22 ;  /* 0x0000001600167245 */ /* 0x000fc40000201400 */
[----:B------:R-:W-:Y:S02]  /*bb60*/  FSEL R20, R7, -INF , !P2 ;  /* 0xff80000007147808 */ /* 0x000fe40005000000 */
[----:B------:R-:W-:Y:S01]  /*bb70*/  ISETP.GE.AND P4, PT, R24, R87, PT ;  /* 0x000000571800720c */ /* 0x000fe20003f86270 */
[----:B--2---:R-:W-:Y:S01]  /*bb80*/  FFMA.FTZ R8, R0, R22, R29 ;  /* 0x0000001600087223 */ /* 0x004fe2000001001d */
[----:B------:R-:W-:Y:S01]  /*bb90*/  ISETP.GE.AND P1, PT, R24, R100, PT ;  /* 0x000000641800720c */ /* 0x000fe20003f26270 */
[----:B------:R-:W2:Y:S01]  /*bba0*/  MUFU.TANH R5, R64 ;  /* 0x0000004000057308 */ /* 0x000ea20000002400 */
[----:B------:R-:W-:Y:S01]  /*bbb0*/  I2FP.F32.S32 R7, R26 ;  /* 0x0000001a00077245 */ /* 0x000fe20000201400 */
[C---:B-1----:R-:W-:Y:S01]  /*bbc0*/  FFMA.FTZ R22, R0.reuse, R22, R17 ;  /* 0x0000001600167223 */ /* 0x042fe20000010011 */
[----:B------:R-:W-:Y:S02]  /*bbd0*/  I2FP.F32.S32 R24, R24 ;  /* 0x0000001800187245 */ /* 0x000fe40000201400 */
[----:B------:R-:W-:Y:S01]  /*bbe0*/  FSEL R21, R35, -INF , !P5 ;  /* 0xff80000023157808 */ /* 0x000fe20006800000 */
[----:B------:R-:W-:Y:S01]  /*bbf0*/  FFMA.FTZ R23, R0, R7, R23 ;  /* 0x0000000700177223 */ /* 0x000fe20000010017 */
[C---:B------:R-:W-:Y:S01]  /*bc00*/  ISETP.GE.AND P5, PT, R26.reuse, R87, PT ;  /* 0x000000571a00720c */ /* 0x040fe20003fa6270 */
[----:B------:R-:W1:Y:S01]  /*bc10*/  MUFU.TANH R27, R66 ;  /* 0x00000042001b7308 */ /* 0x000e620000002400 */
[----:B------:R-:W-:Y:S01]  /*bc20*/  ISETP.GE.AND P2, PT, R26, R100, PT ;  /* 0x000000641a00720c */ /* 0x000fe20003f46270 */
[CC--:B---3--:R-:W-:Y:S01]  /*bc30*/  FFMA.FTZ R37, R0.reuse, R24.reuse, R37 ;  /* 0x0000001800257223 */ /* 0x0c8fe20000010025 */
[----:B----4-:R-:W-:Y:S01]  /*bc40*/  FFMA.FTZ R39, R0, R24, R39 ;  /* 0x0000001800277223 */ /* 0x010fe20000010027 */
[----:B------:R-:W-:-:S02]  /*bc50*/  VIADD R26, R3, 0x21 ;  /* 0x00000021031a7836 */ /* 0x000fc40000000000 */
[----:B-----5:R-:W-:Y:S01]  /*bc60*/  FFMA.FTZ R75, R0, R7, R75 ;  /* 0x00000007004b7223 */ /* 0x020fe2000001004b */
[C---:B------:R-:W-:Y:S01]  /*bc70*/  VIADD R24, R3.reuse, 0x28 ;  /* 0x0000002803187836 */ /* 0x040fe20000000000 */
[----:B------:R-:W-:Y:S01]  /*bc80*/  FSEL R17, R4, -INF , !P0 ;  /* 0xff80000004117808 */ /* 0x000fe20004000000 */
[----:B------:R-:W3:Y:S01]  /*bc90*/  MUFU.TANH R71, R71 ;  /* 0x0000004700477308 */ /* 0x000ee20000002400 */
[----:B------:R-:W-:Y:S02]  /*bca0*/  FSEL R8, R8, -INF , !P6 ;  /* 0xff80000008087808 */ /* 0x000fe40007000000 */
[----:B------:R-:W-:Y:S01]  /*bcb0*/  FSEL R7, R22, -INF , !P3 ;  /* 0xff80000016077808 */ /* 0x000fe20005800000 */
[----:B------:R-:W-:Y:S01]  /*bcc0*/  VIADD R22, R3, 0x29 ;  /* 0x0000002903167836 */ /* 0x000fe20000000000 */
[----:B------:R-:W-:Y:S02]  /*bcd0*/  FSEL R4, R23, -INF , !P5 ;  /* 0xff80000017047808 */ /* 0x000fe40006800000 */
[C---:B------:R-:W-:Y:S01]  /*bce0*/  ISETP.GE.AND P0, PT, R26.reuse, R87, PT ;  /* 0x000000571a00720c */ /* 0x040fe20003f06270 */
[----:B------:R-:W4:Y:S01]  /*bcf0*/  MUFU.TANH R23, R58 ;  /* 0x0000003a00177308 */ /* 0x000f220000002400 */
[----:B------:R-:W-:-:S02]  /*bd00*/  ISETP.GE.AND P6, PT, R26, R100, PT ;  /* 0x000000641a00720c */ /* 0x000fc40003fc6270 */
[C---:B------:R-:W-:Y:S02]  /*bd10*/  ISETP.GE.AND P3, PT, R24.reuse, R87, PT ;  /* 0x000000571800720c */ /* 0x040fe40003f66270 */
[----:B------:R-:W-:Y:S02]  /*bd20*/  ISETP.GE.AND P5, PT, R24, R100, PT ;  /* 0x000000641800720c */ /* 0x000fe40003fa6270 */
[----:B------:R-:W-:Y:S01]  /*bd30*/  I2FP.F32.S32 R26, R26 ;  /* 0x0000001a001a7245 */ /* 0x000fe20000201400 */
[----:B------:R-:W5:Y:S01]  /*bd40*/  MUFU.TANH R65, R65 ;  /* 0x0000004100417308 */ /* 0x000f620000002400 */
[----:B------:R-:W-:Y:S02]  /*bd50*/  I2FP.F32.S32 R24, R24 ;  /* 0x0000001800187245 */ /* 0x000fe40000201400 */
[----:B------:R-:W-:Y:S01]  /*bd60*/  FSEL R105, R39, -INF , !P1 ;  /* 0xff80000027697808 */ /* 0x000fe20004800000 */
[C---:B------:R-:W-:Y:S01]  /*bd70*/  FFMA.FTZ R69, R0.reuse, R26, R69 ;  /* 0x0000001a00457223 */ /* 0x040fe20000010045 */
[----:B------:R-:W-:Y:S01]  /*bd80*/  FSEL R104, R37, -INF , !P4 ;  /* 0xff80000025687808 */ /* 0x000fe20006000000 */
[CC--:B--2---:R-:W-:Y:S01]  /*bd90*/  FFMA.FTZ R98, R0.reuse, R24.reuse, R5 ;  /* 0x0000001800627223 */ /* 0x0c4fe20000010005 */
[C---:B-1----:R-:W-:Y:S01]  /*bda0*/  FFMA.FTZ R27, R0.reuse, R24, R27 ;  /* 0x00000018001b7223 */ /* 0x042fe2000001001b */
[----:B------:R-:W1:Y:S01]  /*bdb0*/  MUFU.TANH R67, R67 ;  /* 0x0000004300437308 */ /* 0x000e620000002400 */
[----:B------:R-:W-:Y:S01]  /*bdc0*/  VIADD R24, R3, 0x30 ;  /* 0x0000003003187836 */ /* 0x000fe20000000000 */
[----:B------:R-:W-:Y:S01]  /*bdd0*/  FSEL R102, R69, -INF , !P0 ;  /* 0xff80000045667808 */ /* 0x000fe20004000000 */
[----:B---3--:R-:W-:Y:S01]  /*bde0*/  FFMA.FTZ R71, R0, R26, R71 ;  /* 0x0000001a00477223 */ /* 0x008fe20000010047 */
[----:B------:R-:W-:-:S02]  /*bdf0*/  FSEL R5, R75, -INF , !P2 ;  /* 0xff8000004b057808 */ /* 0x000fc40005000000 */
[CC--:B------:R-:W-:Y:S02]  /*be00*/  ISETP.GE.AND P1, PT, R24.reuse, R87.reuse, PT ;  /* 0x000000571800720c */ /* 0x0c0fe40003f26270 */
[----:B------:R-:W2:Y:S01]  /*be10*/  MUFU.TANH R29, R56 ;  /* 0x00000038001d7308 */ /* 0x000ea20000002400 */
[----:B------:R-:W-:Y:S02]  /*be20*/  ISETP.GE.AND P0, PT, R24, R100, PT ;  /* 0x000000641800720c */ /* 0x000fe40003f06270 */
[----:B------:R-:W-:Y:S02]  /*be30*/  I2FP.F32.S32 R24, R24 ;  /* 0x0000001800187245 */ /* 0x000fe40000201400 */
[C---:B------:R-:W-:Y:S02]  /*be40*/  ISETP.GE.AND P2, PT, R22.reuse, R87, PT ;  /* 0x000000571600720c */ /* 0x040fe40003f46270 */
[----:B------:R-:W-:Y:S01]  /*be50*/  ISETP.GE.AND P4, PT, R22, R100, PT ;  /* 0x000000641600720c */ /* 0x000fe20003f86270 */
[----:B------:R-:W3:Y:S01]  /*be60*/  MUFU.TANH R57, R57 ;  /* 0x0000003900397308 */ /* 0x000ee20000002400 */
[----:B------:R-:W-:Y:S01]  /*be70*/  I2FP.F32.S32 R22, R22 ;  /* 0x0000001600167245 */ /* 0x000fe20000201400 */
[----:B----4-:R-:W-:Y:S01]  /*be80*/  FFMA.FTZ R23, R0, R24, R23 ;  /* 0x0000001800177223 */ /* 0x010fe20000010017 */
[----:B------:R-:W-:-:S02]  /*be90*/  FSEL R139, R71, -INF , !P6 ;  /* 0xff800000478b7808 */ /* 0x000fc40007000000 */
[----:B------:R-:W-:Y:S01]  /*bea0*/  FSEL R98, R98, -INF , !P3 ;  /* 0xff80000062627808 */ /* 0x000fe20005800000 */
[CC--:B-----5:R-:W-:Y:S01]  /*beb0*/  FFMA.FTZ R65, R0.reuse, R22.reuse, R65 ;  /* 0x0000001600417223 */ /* 0x0e0fe20000010041 */
[C---:B-1----:R-:W-:Y:S01]  /*bec0*/  FFMA.FTZ R67, R0.reuse, R22, R67 ;  /* 0x0000001600437223 */ /* 0x042fe20000010043 */
[----:B------:R-:W1:Y:S01]  /*bed0*/  MUFU.TANH R59, R59 ;  /* 0x0000003b003b7308 */ /* 0x000e620000002400 */
[----:B--2---:R-:W-:Y:S01]  /*bee0*/  FFMA.FTZ R29, R0, R24, R29 ;  /* 0x00000018001d7223 */ /* 0x004fe2000001001d */
[C---:B------:R-:W-:Y:S01]  /*bef0*/  ISETP.GE.AND P6, PT, R3.reuse, R87, PT ;  /* 0x000000570300720c */ /* 0x040fe20003fc6270 */
[C---:B------:R-:W-:Y:S01]  /*bf00*/  VIADD R24, R3.reuse, 0x31 ;  /* 0x0000003103187836 */ /* 0x040fe20000000000 */
[C---:B------:R-:W-:Y:S02]  /*bf10*/  ISETP.GE.AND P3, PT, R3.reuse, R100, PT ;  /* 0x000000640300720c */ /* 0x040fe40003f66270 */
[----:B------:R-:W-:Y:S01]  /*bf20*/  I2FP.F32.S32 R22, R3 ;  /* 0x0000000300167245 */ /* 0x000fe20000201400 */
[----:B------:R-:W-:Y:S01]  /*bf30*/  VIADD R3, R3, 0x39 ;  /* 0x0000003903037836 */ /* 0x000fe20000000000 */
[----:B------:R-:W2:Y:S01]  /*bf40*/  MUFU.TANH R53, R53 ;  /* 0x0000003500357308 */ /* 0x000ea20000002400 */
[----:B------:R-:W-:-:S02]  /*bf50*/  FSEL R95, R23, -INF , !P0 ;  /* 0xff800000175f7808 */ /* 0x000fc40004000000 */
[----:B------:R-:W-:Y:S01]  /*bf60*/  ISETP.GT.AND P0, PT, R86, R117, PT ;  /* 0x000000755600720c */ /* 0x000fe20003f04270 */
[CC--:B------:R-:W-:Y:S01]  /*bf70*/  FFMA.FTZ R11, R0.reuse, R22.reuse, R11 ;  /* 0x00000016000b7223 */ /* 0x0c0fe2000001000b */
[----:B------:R-:W-:Y:S01]  /*bf80*/  FSEL R101, R27, -INF , !P5 ;  /* 0xff8000001b657808 */ /* 0x000fe20006800000 */
[----:B------:R-:W-:Y:S01]  /*bf90*/  FFMA.FTZ R61, R0, R22, R61 ;  /* 0x00000016003d7223 */ /* 0x000fe2000001003d */
[----:B------:R-:W-:Y:S01]  /*bfa0*/  FSEL R96, R65, -INF , !P2 ;  /* 0xff80000041607808 */ /* 0x000fe20005000000 */
[----:B------:R-:W4:Y:S01]  /*bfb0*/  MUFU.TANH R55, R55 ;  /* 0x0000003700377308 */ /* 0x000f220000002400 */
[----:B------:R-:W-:Y:S01]  /*bfc0*/  BAR.SYNC.DEFER_BLOCKING 0x0 ;  /* 0x0000000000007b1d */ /* 0x000fe20000010000 */
[C---:B------:R-:W-:Y:S02]  /*bfd0*/  ISETP.GE.AND P5, PT, R24.reuse, R87, PT ;  /* 0x000000571800720c */ /* 0x040fe40003fa6270 */
[----:B------:R-:W-:Y:S02]  /*bfe0*/  ISETP.GE.AND P2, PT, R24, R100, PT ;  /* 0x000000641800720c */ /* 0x000fe40003f46270 */
[----:B------:R-:W-:-:S02]  /*bff0*/  I2FP.F32.S32 R24, R24 ;  /* 0x0000001800187245 */ /* 0x000fc40000201400 */
[----:B------:R-:W-:Y:S02]  /*c000*/  I2FP.F32.S32 R26, R3 ;  /* 0x00000003001a7245 */ /* 0x000fe40000201400 */
[----:B------:R-:W-:Y:S01]  /*c010*/  FSEL R111, R67, -INF , !P4 ;  /* 0xff800000436f7808 */ /* 0x000fe20006000000 */
[CC--:B---3--:R-:W-:Y:S01]  /*c020*/  FFMA.FTZ R57, R0.reuse, R24.reuse, R57 ;  /* 0x0000001800397223 */ /* 0x0c8fe20000010039 */
[----:B------:R-:W-:Y:S01]  /*c030*/  FSEL R110, R29, -INF , !P1 ;  /* 0xff8000001d6e7808 */ /* 0x000fe20004800000 */
[C---:B-1----:R-:W-:Y:S01]  /*c040*/  FFMA.FTZ R59, R0.reuse, R24, R59 ;  /* 0x00000018003b7223 */ /* 0x042fe2000001003b */
[CC--:B--2---:R-:W-:Y:S01]  /*c050*/  FFMA.FTZ R53, R0.reuse, R26.reuse, R53 ;  /* 0x0000001a00357223 */ /* 0x0c4fe20000010035 */
[C---:B------:R-:W-:Y:S01]  /*c060*/  ISETP.GE.AND P4, PT, R3.reuse, R87, PT ;  /* 0x000000570300720c */ /* 0x040fe20003f86270 */
[----:B----4-:R-:W-:Y:S01]  /*c070*/  FFMA.FTZ R32, R0, R26, R55 ;  /* 0x0000001a00207223 */ /* 0x010fe20000010037 */
        /* <DEDUP_REMOVED lines=20> */
.L_x_5411:
        /* <DEDUP_REMOVED lines=60> */
.L_x_5412:
        /* <DEDUP_REMOVED lines=39> */
.L_x_5410:
        /* <DEDUP_REMOVED lines=20> */
[----:B------:R-:W3:Y:S04]  /*c930*/  SHFL.BFLY PT, R11, R24, 0x2, 0x1f ;  /* 0x0c401f00180b7f89 */ /* 0x000ee800000e0000 */
[----:B------:R-:W-:Y:S04]  /*c940*/  LDSM.16.MT88.4 R76, [R112+0x6000] ;  /* 0x00600000704c783b */ /* 0x000fe80000004200 */
[----:B------:R-:W-:Y:S04]  /*c950*/  LDSM.16.MT88.4 R60, [R112+0x7000] ;  /* 0x00700000703c783b */ /* 0x000fe80000004200 */
[----:B------:R-:W-:Y:S01]  /*c960*/  LDSM.16.MT88.4 R40, [R112+0x8000] ;  /* 0x008000007028783b */ /* 0x000fe20000004200 */
[----:B--2---:R-:W-:-:S02]  /*c970*/  FMNMX.FTZ R26, R27, R26, !PT ;  /* 0x0000001a1b1a7209 */ /* 0x004fc40007810000 */
[----:B---3--:R-:W-:-:S03]  /*c980*/  FMNMX.FTZ R11, R24, R11, !PT ;  /* 0x0000000b180b7209 */ /* 0x008fc60007810000 */
[----:B------:R-:W2:Y:S02]  /*c990*/  SHFL.BFLY PT, R3, R26, 0x1, 0x1f ;  /* 0x0c201f001a037f89 */ /* 0x000ea400000e0000 */
[----:B--2---:R-:W-:-:S04]  /*c9a0*/  FMNMX.FTZ R3, R26, R3, !PT ;  /* 0x000000031a037209 */ /* 0x004fc80007810000 */
[C---:B------:R-:W-:Y:S01]  /*c9b0*/  FSETP.NEU.FTZ.AND P0, PT, R3.reuse, -INF , PT ;  /* 0xff8000000300780b */ /* 0x040fe20003f1d000 */
[----:B-1----:R-:W-:-:S05]  /*c9c0*/  FMUL.FTZ R115, R3, UR5 ;  /* 0x0000000503737c20 */ /* 0x002fca0008410000 */
        /* <DEDUP_REMOVED lines=40> */
[----:B------:R-:W-:Y:S01]  /*cc50*/  IADD3 R31, PT, PT, R51, R112, RZ ;  /* 0x00000070331f7210 */ /* 0x000fe20007ffe0ff */
[--C-:B------:R-:W-:Y:S01]  /*cc60*/  FFMA.FTZ R105, R105, UR5, -R34.reuse ;  /* 0x0000000569697c23 */ /* 0x100fe20008010822 */
[----:B-1----:R-:W-:Y:S01]  /*cc70*/  F2FP.BF16.F32.PACK_AB R50, R88, R89 ;  /* 0x000000595832723e */ /* 0x002fe200000010ff */
[----:B------:R-:W-:Y:S01]  /*cc80*/  LDSM.16.MT88.4 R20, [R112+0x7400] ;  /* 0x007400007014783b */ /* 0x000fe20000004200 */
[--C-:B------:R-:W-:Y:S01]  /*cc90*/  FFMA.FTZ R102, R139, UR5, -R34.reuse ;  /* 0x000000058b667c23 */ /* 0x100fe20008010822 */
[----:B------:R-:W1:Y:S01]  /*cca0*/  MUFU.EX2 R97, R97 ;  /* 0x0000006100617308 */ /* 0x000e620000000800 */
[--C-:B------:R-:W-:Y:S01]  /*ccb0*/  FFMA.FTZ R101, R101, UR5, -R34.reuse ;  /* 0x0000000565657c23 */ /* 0x100fe20008010822 */
[----:B------:R-:W2:Y:S01]  /*ccc0*/  LDSM.16.MT88.4 R52, [R31+0x7000] ;  /* 0x007000001f34783b */ /* 0x000ea20000004200 */
[--C-:B------:R-:W-:Y:S01]  /*ccd0*/  FFMA.FTZ R96, R111, UR5, -R34.reuse ;  /* 0x000000056f607c23 */ /* 0x100fe20008010822 */
[--C-:B------:R-:W-:Y:S01]  /*cce0*/  FFMA.FTZ R95, R95, UR5, -R34.reuse ;  /* 0x000000055f5f7c23 */ /* 0x100fe20008010822 */
[--C-:B------:R-:W-:Y:S01]  /*ccf0*/  FFMA.FTZ R116, R93, UR5, -R34.reuse ;  /* 0x000000055d747c23 */ /* 0x100fe20008010822 */
[----:B------:R-:W3:Y:S01]  /*cd00*/  LDSM.16.MT88.4 R68, [R31+0x6000] ;  /* 0x006000001f44783b */ /* 0x000ee20000004200 */
[--C-:B------:R-:W-:Y:S01]  /*cd10*/  FFMA.FTZ R33, R33, UR5, -R34.reuse ;  /* 0x0000000521217c23 */ /* 0x100fe20008010822 */
[----:B------:R-:W-:Y:S01]  /*cd20*/  MUFU.EX2 R94, R94 ;  /* 0x0000005e005e7308 */ /* 0x000fe20000000800 */
[----:B------:R-:W-:Y:S01]  /*cd30*/  FFMA.FTZ R32, R32, UR5, -R34 ;  /* 0x0000000520207c23 */ /* 0x000fe20008010822 */
[----:B------:R-:W-:Y:S01]  /*cd40*/  LDSM.16.MT88.4 R24, [R31+0x6400] ;  /* 0x006400001f18783b */ /* 0x000fe20000004200 */
[----:B------:R-:W-:-:S04]  /*cd50*/  FADD.FTZ R89, R89, R90 ;  /* 0x0000005a59597221 */ /* 0x000fc80000010000 */
[----:B------:R-:W-:Y:S01]  /*cd60*/  FADD.FTZ R88, R88, R89 ;  /* 0x0000005958587221 */ /* 0x000fe20000010000 */
        /* <DEDUP_REMOVED lines=24> */
[C---:B---3--:R-:W-:Y:S06]  /*cef0*/  HMMA.16816.F32.BF16 R72, R48.reuse, R68, RZ ;  /* 0x000000443048723c */ /* 0x048fec00000418ff */
        /* <DEDUP_REMOVED lines=13> */
[C---:B------:R-:W-:Y:S06]  /*cfd0*/  HMMA.16816.F32.BF16 R60, R48.reuse, R62, RZ ;  /* 0x0000003e303c723c */ /* 0x040fec00000418ff */
[----:B------:R-:W-:Y:S02]  /*cfe0*/  MUFU.EX2 R101, R101 ;  /* 0x0000006500657308 */ /* 0x000fe40000000800 */
[----:B------:R-:W-:Y:S06]  /*cff0*/  HMMA.16816.F32.BF16 R40, R48, R42, RZ ;  /* 0x0000002a3028723c */ /* 0x000fec00000418ff */
[----:B------:R-:W4:Y:S02]  /*d000*/  MUFU.EX2 R96, R96 ;  /* 0x0000006000607308 */ /* 0x000f240000000800 */
[C---:B------:R-:W-:Y:S06]  /*d010*/  HMMA.16816.F32.BF16 R64, R4.reuse, R20, R64 ;  /* 0x000000140440723c */ /* 0x040fec0000041840 */
[----:B------:R-:W-:Y:S02]  /*d020*/  MUFU.EX2 R110, R110 ;  /* 0x0000006e006e7308 */ /* 0x000fe40000000800 */
[C---:B------:R-:W-:Y:S01]  /*d030*/  HMMA.16816.F32.BF16 R60, R4.reuse, R22, R60 ;  /* 0x00000016043c723c */ /* 0x040fe2000004183c */
[----:B------:R-:W5:Y:S05]  /*d040*/  LDSM.16.MT88.4 R20, [R112+0x8400] ;  /* 0x008400007014783b */ /* 0x000f6a0000004200 */
[----:B------:R-:W4:Y:S02]  /*d050*/  MUFU.EX2 R109, R109 ;  /* 0x0000006d006d7308 */ /* 0x000f240000000800 */
        /* <DEDUP_REMOVED lines=9> */
[----:B------:R-:W4:Y:S02]  /*d0f0*/  MUFU.EX2 R116, R116 ;  /* 0x0000007400747308 */ /* 0x000f240000000800 */
[C---:B-----5:R-:W-:Y:S06]  /*d100*/  HMMA.16816.F32.BF16 R36, R4.reuse, R20, R36 ;  /* 0x000000140424723c */ /* 0x060fec0000041824 */
[----:B------:R-:W-:Y:S02]  /*d110*/  MUFU.EX2 R33, R33 ;  /* 0x0000002100217308 */ /* 0x000fe40000000800 */
[----:B------:R-:W-:Y:S01]  /*d120*/  HMMA.16816.F32.BF16 R40, R4, R22, R40 ;  /* 0x000000160428723c */ /* 0x000fe20000041828 */
[----:B------:R-:W-:Y:S05]  /*d130*/  LDSM.16.MT88.4 R20, [R31+0x6c00] ;  /* 0x006c00001f14783b */ /* 0x000fea0000004200 */
[----:B------:R-:W5:Y:S02]  /*d140*/  MUFU.EX2 R32, R32 ;  /* 0x0000002000207308 */ /* 0x000f640000000800 */
        /* <DEDUP_REMOVED lines=8> */
[----:B---3--:R-:W-:-:S02]  /*d1d0*/  F2FP.BF16.F32.PACK_AB R5, R102, R105 ;  /* 0x000000696605723e */ /* 0x008fc400000010ff */
[----:B------:R-:W-:Y:S01]  /*d1e0*/  F2FP.BF16.F32.PACK_AB R6, R98, R103 ;  /* 0x000000676206723e */ /* 0x000fe200000010ff */
[----:B------:R-:W-:Y:S01]  /*d1f0*/  FADD.FTZ R104, R104, R107 ;  /* 0x0000006b68687221 */ /* 0x000fe20000010000 */
[----:B----4-:R-:W-:-:S03]  /*d200*/  F2FP.BF16.F32.PACK_AB R7, R96, R101 ;  /* 0x000000656007723e */ /* 0x010fc600000010ff */
        /* <DEDUP_REMOVED lines=21> */
[----:B------:R-:W-:Y:S01]  /*d360*/  F2FP.BF16.F32.PACK_AB R5, R116, R95 ;  /* 0x0000005f7405723e */ /* 0x000fe200000010ff */
[----:B------:R-:W-:Y:S01]  /*d370*/  FADD.FTZ R110, R110, R11 ;  /* 0x0000000b6e6e7221 */ /* 0x000fe20000010000 */
[----:B------:R-:W-:-:S02]  /*d380*/  F2FP.BF16.F32.PACK_AB R6, R111, R108 ;  /* 0x0000006c6f06723e */ /* 0x000fc400000010ff */
[----:B-----5:R-:W-:Y:S01]  /*d390*/  F2FP.BF16.F32.PACK_AB R7, R32, R33 ;  /* 0x000000212007723e */ /* 0x020fe200000010ff */
        /* <DEDUP_REMOVED lines=99> */
.L_x_5414:
        /* <DEDUP_REMOVED lines=8> */
.L_x_5415:
[----:B------:R-:W1:Y:S01]  /*da50*/  LDCU UR4, c[0x0][0x440] ;  /* 0x00008800ff0477ac */ /* 0x000e620008000800 */
[----:B------:R-:W-:Y:S02]  /*da60*/  LEA R8, P0, R125, R120, 0x1 ;  /* 0x000000787d087211 */ /* 0x000fe400078008ff */
[----:B-1----:R-:W-:Y:S02]  /*da70*/  ISETP.GE.AND P3, PT, R9, UR4, PT ;  /* 0x0000000409007c0c */ /* 0x002fe4000bf66270 */
[----:B------:R-:W-:Y:S02]  /*da80*/  ISETP.GE.AND P4, PT, R12, UR4, PT ;  /* 0x000000040c007c0c */ /* 0x000fe4000bf86270 */
[----:B------:R-:W-:Y:S01]  /*da90*/  ISETP.GE.AND P2, PT, R10, UR4, PT ;  /* 0x000000040a007c0c */ /* 0x000fe2000bf46270 */
[----:B------:R-:W1:Y:S01]  /*daa0*/  LDCU UR4, c[0x0][0x50c] ;  /* 0x0000a180ff0477ac */ /* 0x000e620008000800 */
        /* <DEDUP_REMOVED lines=43> */
[----:B------:R-:W1:Y:S04]  /*dd60*/  LDSM.16.M88.4 R12, [R113+0x3800] ;  /* 0x00380000710c783b */ /* 0x000e680000000200 */
[----:B--2---:R-:W2:Y:S04]  /*dd70*/  LDSM.16.M88.4 R8, [R85+0x3400] ;  /* 0x003400005508783b */ /* 0x004ea80000000200 */
[----:B------:R-:W2:Y:S04]  /*dd80*/  LDSM.16.M88.4 R92, [R113+0x3c00] ;  /* 0x003c0000715c783b */ /* 0x000ea80000000200 */
[----:B------:R-:W2:Y:S04]  /*dd90*/  LDSM.16.M88.4 R96, [R85+0x3800] ;  /* 0x003800005560783b */ /* 0x000ea80000000200 */
[----:B------:R-:W0:Y:S01]  /*dda0*/  LDGDEPBAR ;  /* 0x00000000000079af */ /* 0x000e220000000000 */
[C---:B---3--:R-:W-:Y:S08]  /*ddb0*/  HMMA.16816.F32.BF16 R32, R4.reuse, R28, RZ ;  /* 0x0000001c0420723c */ /* 0x048ff000000418ff */
[C---:B------:R-:W-:Y:S08]  /*ddc0*/  HMMA.16816.F32.BF16 R28, R4.reuse, R30, RZ ;  /* 0x0000001e041c723c */ /* 0x040ff000000418ff */
[C---:B----4-:R-:W-:Y:S08]  /*ddd0*/  HMMA.16816.F32.BF16 R24, R4.reuse, R20, RZ ;  /* 0x000000140418723c */ /* 0x050ff000000418ff */
[----:B------:R-:W-:Y:S08]  /*dde0*/  HMMA.16816.F32.BF16 R20, R4, R22, RZ ;  /* 0x000000160414723c */ /* 0x000ff000000418ff */
[C---:B-----5:R-:W-:Y:S08]  /*ddf0*/  HMMA.16816.F32.BF16 R32, R88.reuse, R16, R32 ;  /* 0x000000105820723c */ /* 0x060ff00000041820 */
[----:B------:R-:W-:Y:S08]  /*de00*/  HMMA.16816.F32.BF16 R28, R88, R18, R28 ;  /* 0x00000012581c723c */ /* 0x000ff0000004181c */
[----:B-1----:R-:W-:Y:S08]  /*de10*/  HMMA.16816.F32.BF16 R16, R4, R12, RZ ;  /* 0x0000000c0410723c */ /* 0x002ff000000418ff */
[C---:B--2---:R-:W-:Y:S08]  /*de20*/  HMMA.16816.F32.BF16 R24, R88.reuse, R8, R24 ;  /* 0x000000085818723c */ /* 0x044ff00000041818 */
        /* <DEDUP_REMOVED lines=57> */
[----:B------:R-:W-:-:S03]  /*e1c0*/  FMUL.FTZ R27, R27, UR4 ;  /* 0x000000041b1b7c20 */ /* 0x000fc60008410000 */
[----:B------:R-:W-:Y:S01]  /*e1d0*/  HMMA.16816.F32.BF16 R28, R96, R94, R28 ;  /* 0x0000005e601c723c */ /* 0x000fe2000004181c */
[----:B------:R2:W3:Y:S01]  /*e1e0*/  LDSM.16.M88.4 R92, [R85+0x5800] ;  /* 0x00580000555c783b */ /* 0x0004e20000000200 */
[----:B------:R-:W-:-:S04]  /*e1f0*/  DEPBAR.LE SB0, 0x0 ;  /* 0x000080000000791a */ /* 0x000fc80000000000 */
[----:B------:R-:W-:Y:S01]  /*e200*/  MUFU.TANH R27, R27 ;  /* 0x0000001b001b7308 */ /* 0x000fe20000002400 */
[----:B------:R-:W-:-:S04]  /*e210*/  FMUL.FTZ R21, R21, UR4 ;  /* 0x0000000415157c20 */ /* 0x000fc80008410000 */
[----:B------:R-:W-:Y:S01]  /*e220*/  FMUL.FTZ R32, R32, UR4 ;  /* 0x0000000420207c20 */ /* 0x000fe20008410000 */
[----:B------:R-:W-:Y:S02]  /*e230*/  FMUL.FTZ R34, R34, UR4 ;  /* 0x0000000422227c20 */ /* 0x000fe40008410000 */
[----:B------:R-:W-:Y:S05]  /*e240*/  MUFU.TANH R21, R21 ;  /* 0x0000001500157308 */ /* 0x000fea0000002400 */
[----:B------:R-:W-:-:S03]  /*e250*/  FMUL.FTZ R30, R30, UR4 ;  /* 0x000000041e1e7c20 */ /* 0x000fc60008410000 */
[----:B--2---:R2:W-:Y:S01]  /*e260*/  MUFU.TANH R85, R26 ;  /* 0x0000001a00557308 */ /* 0x0045e20000002400 */
[C---:B-1----:R-:W-:Y:S01]  /*e270*/  HMMA.16816.F32.BF16 R8, R96.reuse, R88, R8 ;  /* 0x000000586008723c */ /* 0x042fe20000041808 */
[----:B------:R-:W-:Y:S01]  /*e280*/  FMUL.FTZ R89, R33, UR4 ;  /* 0x0000000421597c20 */ /* 0x000fe20008410000 */
[----:B------:R-:W-:Y:S01]  /*e290*/  FMUL.FTZ R33, R28, UR4 ;  /* 0x000000041c217c20 */ /* 0x000fe20008410000 */
[----:B------:R-:W-:Y:S01]  /*e2a0*/  FMUL.FTZ R88, R22, UR4 ;  /* 0x0000000416587c20 */ /* 0x000fe20008410000 */
[----:B------:R-:W1:Y:S03]  /*e2b0*/  S2R R28, SR_TID.X ;  /* 0x00000000001c7919 */ /* 0x000e660000002100 */
[----:B------:R-:W-:Y:S01]  /*e2c0*/  MUFU.TANH R89, R89 ;  /* 0x0000005900597308 */ /* 0x000fe20000002400 */
[C---:B------:R-:W-:Y:S07]  /*e2d0*/  HMMA.16816.F32.BF16 R4, R96.reuse, R90, R4 ;  /* 0x0000005a6004723c */ /* 0x040fee0000041804 */
[----:B------:R4:W-:Y:S01]  /*e2e0*/  MUFU.TANH R91, R30 ;  /* 0x0000001e005b7308 */ /* 0x0009e20000002400 */
[----:B---3--:R-:W-:Y:S01]  /*e2f0*/  HMMA.16816.F32.BF16 R12, R96, R94, R12 ;  /* 0x0000005e600c723c */ /* 0x008fe2000004180c */
[----:B------:R-:W-:Y:S01]  /*e300*/  FMUL.FTZ R95, R31, UR4 ;  /* 0x000000041f5f7c20 */ /* 0x000fe20008410000 */
[----:B------:R-:W-:Y:S01]  /*e310*/  FMUL.FTZ R31, R25, UR4 ;  /* 0x00000004191f7c20 */ /* 0x000fe20008410000 */
[----:B------:R-:W-:Y:S01]  /*e320*/  FMUL.FTZ R25, R20, UR4 ;  /* 0x0000000414197c20 */ /* 0x000fe20008410000 */
[----:B------:R-:W-:-:S02]  /*e330*/  VIADD R20, R84, 0xffffffff ;  /* 0xffffffff54147836 */ /* 0x000fc40000000000 */
[----:B------:R-:W-:Y:S01]  /*e340*/  FMUL.FTZ R11, R11, UR4 ;  /* 0x000000040b0b7c20 */ /* 0x000fe20008410000 */
[----:B------:R-:W-:Y:S01]  /*e350*/  MUFU.TANH R33, R33 ;  /* 0x0000002100217308 */ /* 0x000fe20000002400 */
[----:B------:R-:W-:Y:S01]  /*e360*/  HMMA.16816.F32.BF16 R16, R96, R92, R16 ;  /* 0x0000005c6010723c */ /* 0x000fe20000041810 */
[----:B------:R-:W-:Y:S02]  /*e370*/  IMAD.SHL.U32 R20, R20, 0x40, RZ ;  /* 0x0000004014147824 */ /* 0x000fe400078e00ff */
[----:B------:R-:W-:Y:S01]  /*e380*/  FMUL.FTZ R97, R35, UR4 ;  /* 0x0000000423617c20 */ /* 0x000fe20008410000 */
[----:B------:R-:W-:Y:S01]  /*e390*/  FMUL.FTZ R6, R6, UR4 ;  /* 0x0000000406067c20 */ /* 0x000fe20008410000 */
[----:B------:R-:W-:Y:S01]  /*e3a0*/  FMUL.FTZ R35, R29, UR4 ;  /* 0x000000041d237c20 */ /* 0x000fe20008410000 */
[----:B------:R-:W-:Y:S01]  /*e3b0*/  FMUL.FTZ R5, R5, UR4 ;  /* 0x0000000405057c20 */ /* 0x000fe20008410000 */
[----:B------:R-:W-:Y:S01]  /*e3c0*/  FMUL.FTZ R7, R7, UR4 ;  /* 0x0000000407077c20 */ /* 0x000fe20008410000 */
[----:B------:R3:W5:Y:S03]  /*e3d0*/  MUFU.TANH R93, R32 ;  /* 0x00000020005d7308 */ /* 0x0007660000002400 */
[----:B--2---:R-:W-:Y:S01]  /*e3e0*/  FMUL.FTZ R26, R12, UR4 ;  /* 0x000000040c1a7c20 */ /* 0x004fe20008410000 */
[----:B-1----:R-:W-:Y:S01]  /*e3f0*/  LOP3.LUT R101, R28, 0x3, RZ, 0xc0, !PT ;  /* 0x000000031c657812 */ /* 0x002fe200078ec0ff */
[----:B------:R-:W-:-:S03]  /*e400*/  FMUL.FTZ R22, R14, UR4 ;  /* 0x000000040e167c20 */ /* 0x000fc60008410000 */
[----:B------:R1:W2:Y:S01]  /*e410*/  MUFU.TANH R99, R34 ;  /* 0x0000002200637308 */ /* 0x0002a20000002400 */
[----:B------:R-:W-:Y:S02]  /*e420*/  IMAD R20, R101, 0x2, R20 ;  /* 0x0000000265147824 */ /* 0x000fe400078e0214 */
[----:B------:R-:W-:Y:S01]  /*e430*/  FMUL.FTZ R101, R4, UR4 ;  /* 0x0000000404657c20 */ /* 0x000fe20008410000 */
[----:B----4-:R-:W-:Y:S01]  /*e440*/  FMUL.FTZ R30, R18, UR4 ;  /* 0x00000004121e7c20 */ /* 0x010fe20008410000 */
[----:B------:R-:W-:Y:S01]  /*e450*/  FMUL.FTZ R16, R16, UR4 ;  /* 0x0000000410107c20 */ /* 0x000fe20008410000 */
[----:B------:R-:W-:Y:S02]  /*e460*/  VIADD R12, R20, 0xffffffc0 ;  /* 0xffffffc0140c7836 */ /* 0x000fe40000000000 */
[----:B------:R-:W-:Y:S01]  /*e470*/  FMUL.FTZ R28, R19, UR4 ;  /* 0x00000004131c7c20 */ /* 0x000fe20008410000 */
[----:B------:R-:W4:Y:S01]  /*e480*/  MUFU.TANH R97, R97 ;  /* 0x0000006100617308 */ /* 0x000f220000002400 */
[----:B---3--:R-:W-:Y:S01]  /*e490*/  FMUL.FTZ R32, R17, UR4 ;  /* 0x0000000411207c20 */ /* 0x008fe20008410000 */
[----:B------:R-:W-:Y:S01]  /*e4a0*/  FMUL.FTZ R17, R15, UR4 ;  /* 0x000000040f117c20 */ /* 0x000fe20008410000 */
[-C--:B------:R-:W-:Y:S01]  /*e4b0*/  ISETP.GE.AND P1, PT, R12, R87.reuse, PT ;  /* 0x000000570c00720c */ /* 0x080fe20003f26270 */
[----:B------:R-:W-:Y:S01]  /*e4c0*/  FMUL.FTZ R15, R8, UR4 ;  /* 0x00000004080f7c20 */ /* 0x000fe20008410000 */
[----:B------:R-:W-:Y:S01]  /*e4d0*/  ISETP.GE.AND P5, PT, R12, R100, PT ;  /* 0x000000640c00720c */ /* 0x000fe20003fa6270 */
[C---:B------:R-:W-:Y:S01]  /*e4e0*/  VIADD R8, R20.reuse, 0xffffffc1 ;  /* 0xffffffc114087836 */ /* 0x040fe20000000000 */
[-C--:B------:R-:W-:Y:S01]  /*e4f0*/  I2FP.F32.S32 R4, R12.reuse ;  /* 0x0000000c00047245 */ /* 0x080fe20000201400 */
[----:B------:R-:W3:Y:S01]  /*e500*/  MUFU.TANH R101, R101 ;  /* 0x0000006500657308 */ /* 0x000ee20000002400 */
[----:B------:R-:W-:Y:S01]  /*e510*/  I2FP.F32.S32 R12, R12 ;  /* 0x0000000c000c7245 */ /* 0x000fe20000201400 */
[----:B------:R-:W-:Y:S01]  /*e520*/  VIADD R92, R20, 0xfffffff8 ;  /* 0xfffffff8145c7836 */ /* 0x000fe20000000000 */
[----:B------:R-:W-:Y:S01]  /*e530*/  ISETP.GE.AND P6, PT, R8, R87, PT ;  /* 0x000000570800720c */ /* 0x000fe20003fc6270 */
[----:B-----5:R-:W-:Y:S01]  /*e540*/  FFMA.FTZ R4, R0, R4, R93 ;  /* 0x0000000400047223 */ /* 0x020fe2000001005d */
[----:B------:R-:W-:Y:S01]  /*e550*/  ISETP.GE.AND P0, PT, R8, R100, PT ;  /* 0x000000640800720c */ /* 0x000fe20003f06270 */
[----:B------:R-:W-:-:S02]  /*e560*/  VIADD R156, R20, 0xffffffd1 ;  /* 0xffffffd1149c7836 */ /* 0x000fc40000000000 */
[----:B-1----:R-:W-:Y:S01]  /*e570*/  FMUL.FTZ R34, R23, UR4 ;  /* 0x0000000417227c20 */ /* 0x002fe20008410000 */
[----:B------:R1:W-:Y:S01]  /*e580*/  MUFU.TANH R29, R24 ;  /* 0x00000018001d7308 */ /* 0x0003e20000002400 */
[----:B------:R-:W-:Y:S01]  /*e590*/  FSEL R18, R4, -INF , !P1 ;  /* 0xff80000004127808 */ /* 0x000fe20004800000 */
[----:B------:R-:W-:Y:S01]  /*e5a0*/  VIADD R4, R20, 0xffffffc9 ;  /* 0xffffffc914047836 */ /* 0x000fe20000000000 */
[----:B------:R-:W-:Y:S01]  /*e5b0*/  ISETP.GE.AND P1, PT, R92, R87, PT ;  /* 0x000000575c00720c */ /* 0x000fe20003f26270 */
[C---:B------:R-:W-:Y:S02]  /*e5c0*/  VIADD R154, R20.reuse, 0xffffffd8 ;  /* 0xffffffd8149a7836 */ /* 0x040fe40000000000 */
[----:B------:R-:W-:Y:S02]  /*e5d0*/  VIADD R152, R20, 0xffffffd9 ;  /* 0xffffffd914987836 */ /* 0x000fe40000000000 */
[----:B------:R5:W3:Y:S08]  /*e5e0*/  MUFU.TANH R103, R6 ;  /* 0x0000000600677308 */ /* 0x000af00000002400 */
[----:B------:R-:W3:Y:S01]  /*e5f0*/  MUFU.TANH R35, R35 ;  /* 0x0000002300237308 */ /* 0x000ee20000002400 */
[----:B-1----:R-:W-:Y:S01]  /*e600*/  FMUL.FTZ R24, R13, UR4 ;  /* 0x000000040d187c20 */ /* 0x002fe20008410000 */
[----:B------:R-:W-:Y:S01]  /*e610*/  FMUL.FTZ R13, R9, UR4 ;  /* 0x00000004090d7c20 */ /* 0x000fe20008410000 */
[----:B------:R-:W-:Y:S01]  /*e620*/  FMUL.FTZ R9, R10, UR4 ;  /* 0x000000040a097c20 */ /* 0x000fe20008410000 */
[----:B--2---:R-:W-:Y:S01]  /*e630*/  FFMA.FTZ R10, R0, R12, R99 ;  /* 0x0000000c000a7223 */ /* 0x004fe20000010063 */
[----:B------:R-:W-:-:S02]  /*e640*/  I2FP.F32.S32 R12, R8 ;  /* 0x00000008000c7245 */ /* 0x000fc40000201400 */
[----:B------:R-:W-:Y:S01]  /*e650*/  I2FP.F32.S32 R8, R8 ;  /* 0x0000000800087245 */ /* 0x000fe20000201400 */
[----:B------:R-:W1:Y:S01]  /*e660*/  MUFU.TANH R95, R95 ;  /* 0x0000005f005f7308 */ /* 0x000e620000002400 */
[----:B------:R-:W-:Y:S01]  /*e670*/  FSEL R10, R10, -INF , !P5 ;  /* 0xff8000000a0a7808 */ /* 0x000fe20006800000 */
[----:B------:R-:W-:Y:S01]  /*e680*/  FFMA.FTZ R12, R0, R12, R89 ;  /* 0x0000000c000c7223 */ /* 0x000fe20000010059 */
[----:B------:R-:W-:Y:S01]  /*e690*/  ISETP.GE.AND P5, PT, R92, R100, PT ;  /* 0x000000645c00720c */ /* 0x000fe20003fa6270 */
[----:B----4-:R-:W-:Y:S01]  /*e6a0*/  FFMA.FTZ R8, R0, R8, R97 ;  /* 0x0000000800087223 */ /* 0x010fe20000010061 */
[----:B------:R-:W-:Y:S01]  /*e6b0*/  I2FP.F32.S32 R92, R92 ;  /* 0x0000005c005c7245 */ /* 0x000fe20000201400 */
[----:B-----5:R-:W-:Y:S02]  /*e6c0*/  VIADD R6, R20, 0xffffffc8 ;  /* 0xffffffc814067836 */ /* 0x020fe40000000000 */
[----:B------:R2:W-:Y:S01]  /*e6d0*/  MUFU.TANH R93, R16 ;  /* 0x00000010005d7308 */ /* 0x0005e20000002400 */
[----:B------:R-:W-:Y:S01]  /*e6e0*/  FSEL R8, R8, -INF , !P0 ;  /* 0xff80000008087808 */ /* 0x000fe20004000000 */
[CC--:B---3--:R-:W-:Y:S01]  /*e6f0*/  FFMA.FTZ R101, R0.reuse, R92.reuse, R101 ;  /* 0x0000005c00657223 */ /* 0x0c8fe20000010065 */
[----:B------:R-:W-:Y:S01]  /*e700*/  FFMA.FTZ R92, R0, R92, R103 ;  /* 0x0000005c005c7223 */ /* 0x000fe20000010067 */
[----:B------:R-:W-:-:S03]  /*e710*/  ISETP.GE.AND P0, PT, R6, R100, PT ;  /* 0x000000640600720c */ /* 0x000fc60003f06270 */
[----:B------:R-:W-:Y:S01]  /*e720*/  FSEL R103, R101, -INF , !P1 ;  /* 0xff80000065677808 */ /* 0x000fe20004800000 */
[----:B------:R-:W3:Y:S01]  /*e730*/  MUFU.TANH R31, R31 ;  /* 0x0000001f001f7308 */ /* 0x000ee20000002400 */
[----:B------:R-:W-:Y:S02]  /*e740*/  FSEL R92, R92, -INF , !P5 ;  /* 0xff8000005c5c7808 */ /* 0x000fe40006800000 */
[CC--:B------:R-:W-:Y:S02]  /*e750*/  ISETP.GE.AND P1, PT, R4.reuse, R87.reuse, PT ;  /* 0x000000570400720c */ /* 0x0c0fe40003f26270 */
[----:B------:R-:W-:Y:S02]  /*e760*/  ISETP.GE.AND P5, PT, R4, R100, PT ;  /* 0x000000640400720c */ /* 0x000fe40003fa6270 */
[----:B------:R-:W-:Y:S01]  /*e770*/  I2FP.F32.S32 R4, R4 ;  /* 0x0000000400047245 */ /* 0x000fe20000201400 */
[----:B------:R4:W-:Y:S01]  /*e780*/  MUFU.TANH R97, R30 ;  /* 0x0000001e00617308 */ /* 0x0009e20000002400 */
[----:B--2---:R-:W-:Y:S01]  /*e790*/  FSEL R16, R12, -INF , !P6 ;  /* 0xff8000000c107808 */ /* 0x004fe20007000000 */
[----:B------:R-:W-:Y:S01]  /*e7a0*/  VIADD R12, R20, 0xffffffd0 ;  /* 0xffffffd0140c7836 */ /* 0x000fe20000000000 */
[----:B------:R-:W-:Y:S01]  /*e7b0*/  ISETP.GE.AND P6, PT, R6, R87, PT ;  /* 0x000000570600720c */ /* 0x000fe20003fc6270 */
[C---:B------:R-:W-:Y:S01]  /*e7c0*/  FFMA.FTZ R35, R0.reuse, R4, R35 ;  /* 0x0000000400237223 */ /* 0x040fe20000010023 */
[----:B------:R-:W-:Y:S01]  /*e7d0*/  I2FP.F32.S32 R6, R6 ;  /* 0x0000000600067245 */ /* 0x000fe20000201400 */
[----:B-1----:R-:W-:-:S02]  /*e7e0*/  FFMA.FTZ R4, R0, R4, R95 ;  /* 0x0000000400047223 */ /* 0x002fc4000001005f */
[----:B------:R-:W1:Y:S02]  /*e7f0*/  MUFU.TANH R25, R25 ;  /* 0x0000001900197308 */ /* 0x000e640000002400 */
[CC--:B------:R-:W-:Y:S01]  /*e800*/  FFMA.FTZ R14, R0.reuse, R6.reuse, R33 ;  /* 0x00000006000e7223 */ /* 0x0c0fe20000010021 */
[----:B------:R-:W-:Y:S01]  /*e810*/  FFMA.FTZ R6, R0, R6, R91 ;  /* 0x0000000600067223 */ /* 0x000fe2000001005b */
[----:B------:R-:W-:Y:S02]  /*e820*/  FSEL R4, R4, -INF , !P5 ;  /* 0xff80000004047808 */ /* 0x000fe40006800000 */
[----:B------:R-:W-:Y:S02]  /*e830*/  ISETP.GE.AND P5, PT, R156, R100, PT ;  /* 0x000000649c00720c */ /* 0x000fe40003fa6270 */
[----:B------:R-:W-:Y:S01]  /*e840*/  FSEL R14, R14, -INF , !P6 ;  /* 0xff8000000e0e7808 */ /* 0x000fe20007000000 */
[----:B------:R-:W2:Y:S01]  /*e850*/  MUFU.TANH R23, R88 ;  /* 0x0000005800177308 */ /* 0x000ea20000002400 */
[----:B------:R-:W-:-:S02]  /*e860*/  FSEL R6, R6, -INF , !P0 ;  /* 0xff80000006067808 */ /* 0x000fc40004000000 */
[----:B----4-:R-:W-:Y:S02]  /*e870*/  I2FP.F32.S32 R30, R12 ;  /* 0x0000000c001e7245 */ /* 0x010fe40000201400 */
[CC--:B------:R-:W-:Y:S02]  /*e880*/  ISETP.GE.AND P6, PT, R12.reuse, R87.reuse, PT ;  /* 0x000000570c00720c */ /* 0x0c0fe40003fc6270 */
[----:B------:R-:W-:Y:S01]  /*e890*/  ISETP.GE.AND P0, PT, R12, R100, PT ;  /* 0x000000640c00720c */ /* 0x000fe20003f06270 */
[CC--:B------:R-:W-:Y:S01]  /*e8a0*/  FFMA.FTZ R110, R0.reuse, R30.reuse, R29 ;  /* 0x0000001e006e7223 */ /* 0x0c0fe2000001001d */
[----:B------:R-:W-:Y:S01]  /*e8b0*/  FSEL R12, R35, -INF , !P1 ;  /* 0xff800000230c7808 */ /* 0x000fe20004800000 */
[----:B------:R-:W-:Y:S01]  /*e8c0*/  FFMA.FTZ R85, R0, R30, R85 ;  /* 0x0000001e00557223 */ /* 0x000fe20000010055 */
[----:B------:R-:W-:Y:S01]  /*e8d0*/  ISETP.GE.AND P1, PT, R156, R87, PT ;  /* 0x000000579c00720c */ /* 0x000fe20003f26270 */
[----:B------:R-:W4:Y:S01]  /*e8e0*/  MUFU.TANH R19, R34 ;  /* 0x0000002200137308 */ /* 0x000f220000002400 */
[----:B------:R-:W-:-:S02]  /*e8f0*/  I2FP.F32.S32 R156, R156 ;  /* 0x0000009c009c7245 */ /* 0x000fc40000201400 */
[----:B------:R-:W-:Y:S02]  /*e900*/  FSEL R110, R110, -INF , !P6 ;  /* 0xff8000006e6e7808 */ /* 0x000fe40007000000 */
[----:B------:R-:W-:Y:S01]  /*e910*/  FSEL R108, R85, -INF , !P0 ;  /* 0xff800000556c7808 */ /* 0x000fe20004000000 */
[CC--:B---3--:R-:W-:Y:S01]  /*e920*/  FFMA.FTZ R31, R0.reuse, R156.reuse, R31 ;  /* 0x0000009c001f7223 */ /* 0x0c8fe2000001001f */
[----:B------:R-:W-:Y:S01]  /*e930*/  FFMA.FTZ R156, R0, R156, R27 ;  /* 0x0000009c009c7223 */ /* 0x000fe2000001001b */
[C---:B------:R-:W-:Y:S01]  /*e940*/  ISETP.GE.AND P6, PT, R154.reuse, R87, PT ;  /* 0x000000579a00720c */ /* 0x040fe20003fc6270 */
[----:B------:R-:W3:Y:S01]  /*e950*/  MUFU.TANH R29, R24 ;  /* 0x00000018001d7308 */ /* 0x000ee20000002400 */
[----:B------:R-:W-:Y:S02]  /*e960*/  ISETP.GE.AND P0, PT, R154, R100, PT ;  /* 0x000000649a00720c */ /* 0x000fe40003f06270 */
[----:B------:R-:W-:Y:S02]  /*e970*/  I2FP.F32.S32 R154, R154 ;  /* 0x0000009a009a7245 */ /* 0x000fe40000201400 */
[----:B------:R-:W-:-:S02]  /*e980*/  FSEL R160, R31, -INF , !P1 ;  /* 0xff8000001fa07808 */ /* 0x000fc40004800000 */
[----:B------:R-:W-:Y:S01]  /*e990*/  FSEL R156, R156, -INF , !P5 ;  /* 0xff8000009c9c7808 */ /* 0x000fe20006800000 */
[-C--:B-1----:R-:W-:Y:S01]  /*e9a0*/  FFMA.FTZ R25, R0, R154.reuse, R25 ;  /* 0x0000009a00197223 */ /* 0x082fe20000010019 */
[----:B------:R-:W-:Y:S01]  /*e9b0*/  ISETP.GE.AND P1, PT, R152, R87, PT ;  /* 0x000000579800720c */ /* 0x000fe20003f26270 */
[----:B--2---:R-:W-:Y:S01]  /*e9c0*/  FFMA.FTZ R154, R0, R154, R23 ;  /* 0x0000009a009a7223 */ /* 0x004fe20000010017 */
[----:B------:R-:W-:Y:S01]  /*e9d0*/  ISETP.GE.AND P5, PT, R152, R100, PT ;  /* 0x000000649800720c */ /* 0x000fe20003fa6270 */
[----:B------:R-:W-:Y:S01]  /*e9e0*/  VIADD R23, R20, 0xffffffe0 ;  /* 0xffffffe014177836 */ /* 0x000fe20000000000 */
[----:B------:R-:W-:Y:S01]  /*e9f0*/  I2FP.F32.S32 R152, R152 ;  /* 0x0000009800987245 */ /* 0x000fe20000201400 */
[----:B------:R-:W1:Y:S01]  /*ea00*/  MUFU.TANH R17, R17 ;  /* 0x0000001100117308 */ /* 0x000e620000002400 */
[----:B------:R-:W-:Y:S02]  /*ea10*/  FSEL R104, R25, -INF , !P6 ;  /* 0xff80000019687808 */ /* 0x000fe40007000000 */
[----:B------:R-:W-:Y:S01]  /*ea20*/  FSEL R154, R154, -INF , !P0 ;  /* 0xff8000009a9a7808 */ /* 0x000fe20004000000 */
[CC--:B------:R-:W-:Y:S01]  /*ea30*/  FFMA.FTZ R21, R0.reuse, R152.reuse, R21 ;  /* 0x0000009800157223 */ /* 0x0c0fe20000010015 */
[----:B----4-:R-:W-:Y:S01]  /*ea40*/  FFMA.FTZ R152, R0, R152, R19 ;  /* 0x0000009800987223 */ /* 0x010fe20000010013 */
[----:B------:R-:W-:-:S02]  /*ea50*/  I2FP.F32.S32 R19, R23 ;  /* 0x0000001700137245 */ /* 0x000fc40000201400 */
[----:B------:R-:W-:Y:S01]  /*ea60*/  MUFU.TANH R89, R32 ;  /* 0x0000002000597308 */ /* 0x000fe20000002400 */
[----:B------:R-:W-:Y:S01]  /*ea70*/  FSEL R158, R21, -INF , !P1 ;  /* 0xff800000159e7808 */ /* 0x000fe20004800000 */
[----:B------:R-:W-:Y:S02]  /*ea80*/  VIADD R21, R20, 0xffffffe8 ;  /* 0xffffffe814157836 */ /* 0x000fe40000000000 */
[CC--:B------:R-:W-:Y:S01]  /*ea90*/  FFMA.FTZ R93, R0.reuse, R19.reuse, R93 ;  /* 0x00000013005d7223 */ /* 0x0c0fe2000001005d */
[----:B------:R-:W-:Y:S01]  /*eaa0*/  FFMA.FTZ R97, R0, R19, R97 ;  /* 0x0000001300617223 */ /* 0x000fe20000010061 */
[----:B------:R-:W-:Y:S01]  /*eab0*/  VIADD R19, R20, 0xffffffe9 ;  /* 0xffffffe914137836 */ /* 0x000fe20000000000 */
[----:B------:R-:W-:Y:S01]  /*eac0*/  FSEL R152, R152, -INF , !P5 ;  /* 0xff80000098987808 */ /* 0x000fe20006800000 */
[----:B------:R-:W-:Y:S01]  /*ead0*/  MUFU.TANH R91, R28 ;  /* 0x0000001c005b7308 */ /* 0x000fe20000002400 */
[----:B------:R-:W-:Y:S02]  /*eae0*/  ISETP.GE.AND P6, PT, R23, R87, PT ;  /* 0x000000571700720c */ /* 0x000fe40003fc6270 */
[----:B------:R-:W-:-:S02]  /*eaf0*/  I2FP.F32.S32 R106, R19 ;  /* 0x00000013006a7245 */ /* 0x000fc40000201400 */
[----:B------:R-:W-:Y:S02]  /*eb00*/  ISETP.GE.AND P0, PT, R23, R100, PT ;  /* 0x000000641700720c */ /* 0x000fe40003f06270 */
[----:B------:R-:W-:Y:S01]  /*eb10*/  FSEL R150, R93, -INF , !P6 ;  /* 0xff8000005d967808 */ /* 0x000fe20007000000 */
[----:B------:R2:W4:Y:S01]  /*eb20*/  MUFU.TANH R27, R22 ;  /* 0x00000016001b7308 */ /* 0x0005220000002400 */
[CC--:B---3--:R-:W-:Y:S01]  /*eb30*/  FFMA.FTZ R29, R0.reuse, R106.reuse, R29 ;  /* 0x0000006a001d7223 */ /* 0x0c8fe2000001001d */
[----:B-1----:R-:W-:Y:S01]  /*eb40*/  FFMA.FTZ R106, R0, R106, R17 ;  /* 0x0000006a006a7223 */ /* 0x002fe20000010011 */
[----:B------:R-:W-:Y:S01]  /*eb50*/  VIADD R17, R20, 0xfffffff1 ;  /* 0xfffffff114117836 */ /* 0x000fe20000000000 */
[----:B------:R-:W-:Y:S02]  /*eb60*/  FSEL R142, R97, -INF , !P0 ;  /* 0xff800000618e7808 */ /* 0x000fe40004000000 */
[C---:B------:R-:W-:Y:S02]  /*eb70*/  ISETP.GE.AND P6, PT, R21.reuse, R87, PT ;  /* 0x000000571500720c */ /* 0x040fe40003fc6270 */
[----:B------:R-:W1:Y:S01]  /*eb80*/  MUFU.TANH R33, R26 ;  /* 0x0000001a00217308 */ /* 0x000e620000002400 */
[----:B------:R-:W-:-:S02]  /*eb90*/  ISETP.GE.AND P0, PT, R21, R100, PT ;  /* 0x000000641500720c */ /* 0x000fc40003f06270 */
[----:B------:R-:W-:-:S05]  /*eba0*/  I2FP.F32.S32 R21, R21 ;  /* 0x0000001500157245 */ /* 0x000fca0000201400 */
[----:B------:R-:W3:Y:S01]  /*ebb0*/  MUFU.TANH R13, R13 ;  /* 0x0000000d000d7308 */ /* 0x000ee20000002400 */
[----:B--2---:R-:W-:Y:S02]  /*ebc0*/  VIADD R22, R20, 0xffffffe1 ;  /* 0xffffffe114167836 */ /* 0x004fe40000000000 */
[----:B----4-:R-:W-:-:S03]  /*ebd0*/  FFMA.FTZ R27, R0, R21, R27 ;  /* 0x00000015001b7223 */ /* 0x010fc6000001001b */
[C---:B------:R-:W-:Y:S02]  /*ebe0*/  ISETP.GE.AND P1, PT, R22.reuse, R87, PT ;  /* 0x000000571600720c */ /* 0x040fe40003f26270 */
[----:B------:R-:W-:Y:S01]  /*ebf0*/  ISETP.GE.AND P5, PT, R22, R100, PT ;  /* 0x000000641600720c */ /* 0x000fe20003fa6270 */
[----:B------:R-:W-:Y:S01]  /*ec00*/  MUFU.TANH R15, R15 ;  /* 0x0000000f000f7308 */ /* 0x000fe20000002400 */
[----:B------:R-:W-:Y:S01]  /*ec10*/  I2FP.F32.S32 R22, R22 ;  /* 0x0000001600167245 */ /* 0x000fe20000201400 */
[----:B-1----:R-:W-:Y:S01]  /*ec20*/  FFMA.FTZ R33, R0, R21, R33 ;  /* 0x0000001500217223 */ /* 0x002fe20000010021 */
[----:B------:R-:W-:-:S03]  /*ec30*/  FSEL R136, R27, -INF , !P0 ;  /* 0xff8000001b887808 */ /* 0x000fc60004000000 */
[CC--:B------:R-:W-:Y:S01]  /*ec40*/  FFMA.FTZ R89, R0.reuse, R22.reuse, R89 ;  /* 0x0000001600597223 */ /* 0x0c0fe20000010059 */
[C---:B------:R-:W-:Y:S01]  /*ec50*/  FFMA.FTZ R91, R0.reuse, R22, R91 ;  /* 0x00000016005b7223 */ /* 0x040fe2000001005b */
[----:B------:R-:W-:Y:S01]  /*ec60*/  MUFU.TANH R9, R9 ;  /* 0x0000000900097308 */ /* 0x000fe20000002400 */
[----:B------:R-:W-:Y:S02]  /*ec70*/  I2FP.F32.S32 R22, R17 ;  /* 0x0000001100167245 */ /* 0x000fe40000201400 */
[----:B------:R-:W-:Y:S01]  /*ec80*/  FSEL R148, R89, -INF , !P1 ;  /* 0xff80000059947808 */ /* 0x000fe20004800000 */
[----:B------:R-:W-:Y:S01]  /*ec90*/  BAR.SYNC.DEFER_BLOCKING 0x0 ;  /* 0x0000000000007b1d */ /* 0x000fe20000010000 */
[-C--:B------:R-:W-:Y:S01]  /*eca0*/  ISETP.GE.AND P1, PT, R19, R87.reuse, PT ;  /* 0x000000571300720c */ /* 0x080fe20003f26270 */
[----:B---3--:R-:W-:Y:S01]  /*ecb0*/  FFMA.FTZ R13, R0, R22, R13 ;  /* 0x00000016000d7223 */ /* 0x008fe2000001000d */
[----:B------:R-:W-:Y:S02]  /*ecc0*/  FSEL R138, R91, -INF , !P5 ;  /* 0xff8000005b8a7808 */ /* 0x000fe40006800000 */
[----:B------:R-:W-:Y:S01]  /*ecd0*/  ISETP.GE.AND P5, PT, R19, R100, PT ;  /* 0x000000641300720c */ /* 0x000fe20003fa6270 */
[----:B------:R-:W1:Y:S01]  /*ece0*/  MUFU.TANH R11, R11 ;  /* 0x0000000b000b7308 */ /* 0x000e620000002400 */
[C---:B------:R-:W-:Y:S01]  /*ecf0*/  VIADD R19, R20.reuse, 0xfffffff0 ;  /* 0xfffffff014137836 */ /* 0x040fe20000000000 */
[----:B------:R-:W-:Y:S01]  /*ed00*/  FSEL R144, R29, -INF , !P1 ;  /* 0xff8000001d907808 */ /* 0x000fe20004800000 */
[----:B------:R-:W-:Y:S01]  /*ed10*/  VIADD R20, R20, 0xfffffff9 ;  /* 0xfffffff914147836 */ /* 0x000fe20000000000 */
[----:B------:R-:W-:-:S02]  /*ed20*/  ISETP.GE.AND P1, PT, R17, R87, PT ;  /* 0x000000571100720c */ /* 0x000fc40003f26270 */
[----:B------:R-:W-:Y:S02]  /*ed30*/  FSEL R146, R33, -INF , !P6 ;  /* 0xff80000021927808 */ /* 0x000fe40007000000 */
[----:B------:R-:W2:Y:S01]  /*ed40*/  MUFU.TANH R5, R5 ;  /* 0x0000000500057308 */ /* 0x000ea20000002400 */
[C---:B------:R-:W-:Y:S02]  /*ed50*/  ISETP.GE.AND P6, PT, R19.reuse, R87, PT ;  /* 0x000000571300720c */ /* 0x040fe40003fc6270 */
[----:B------:R-:W-:Y:S02]  /*ed60*/  ISETP.GE.AND P0, PT, R19, R100, PT ;  /* 0x000000641300720c */ /* 0x000fe40003f06270 */
[----:B------:R-:W-:Y:S02]  /*ed70*/  FSEL R128, R13, -INF , !P1 ;  /* 0xff8000000d807808 */ /* 0x000fe40004800000 */
[----:B------:R-:W-:Y:S01]  /*ed80*/  I2FP.F32.S32 R19, R19 ;  /* 0x0000001300137245 */ /* 0x000fe20000201400 */
[----:B------:R-:W3:Y:S01]  /*ed90*/  MUFU.TANH R7, R7 ;  /* 0x0000000700077308 */ /* 0x000ee20000002400 */
[----:B------:R-:W-:Y:S01]  /*eda0*/  ISETP.GT.AND P1, PT, R86, R117, PT ;  /* 0x000000755600720c */ /* 0x000fe20003f24270 */
[C---:B-1----:R-:W-:Y:S01]  /*edb0*/  FFMA.FTZ R11, R0.reuse, R22, R11 ;  /* 0x00000016000b7223 */ /* 0x042fe2000001000b */
[----:B------:R-:W-:Y:S01]  /*edc0*/  I2FP.F32.S32 R24, R20 ;  /* 0x0000001400187245 */ /* 0x000fe20000201400 */
[CC--:B------:R-:W-:Y:S01]  /*edd0*/  FFMA.FTZ R15, R0.reuse, R19.reuse, R15 ;  /* 0x00000013000f7223 */ /* 0x0c0fe2000001000f */
[----:B------:R-:W-:Y:S01]  /*ede0*/  FFMA.FTZ R9, R0, R19, R9 ;  /* 0x0000001300097223 */ /* 0x000fe20000010009 */
[----:B------:R-:W-:-:S02]  /*edf0*/  FSEL R106, R106, -INF , !P5 ;  /* 0xff8000006a6a7808 */ /* 0x000fc40006800000 */
[----:B------:R-:W-:Y:S01]  /*ee00*/  ISETP.GE.AND P5, PT, R17, R100, PT ;  /* 0x000000641100720c */ /* 0x000fe20003fa6270 */
[----:B--2---:R-:W-:Y:S01]  /*ee10*/  FFMA.FTZ R5, R0, R24, R5 ;  /* 0x0000001800057223 */ /* 0x004fe20000010005 */
[----:B------:R-:W-:Y:S02]  /*ee20*/  FSEL R105, R15, -INF , !P6 ;  /* 0xff8000000f697808 */ /* 0x000fe40007000000 */
[----:B------:R-:W-:Y:S02]  /*ee30*/  FSEL R102, R9, -INF , !P0 ;  /* 0xff80000009667808 */ /* 0x000fe40004000000 */
[C---:B------:R-:W-:Y:S02]  /*ee40*/  ISETP.GE.AND P6, PT, R20.reuse, R87, PT ;  /* 0x000000571400720c */ /* 0x040fe40003fc6270 */
[----:B------:R-:W-:Y:S01]  /*ee50*/  ISETP.GE.AND P0, PT, R20, R100, PT ;  /* 0x000000641400720c */ /* 0x000fe20003f06270 */
[----:B---3--:R-:W-:Y:S01]  /*ee60*/  FFMA.FTZ R7, R0, R24, R7 ;  /* 0x0000001800077223 */ /* 0x008fe20000010007 */
[----:B------:R-:W-:-:S02]  /*ee70*/  FSEL R94, R11, -INF , !P5 ;  /* 0xff8000000b5e7808 */ /* 0x000fc40006800000 */
[----:B------:R-:W-:Y:S02]  /*ee80*/  FSEL R116, R5, -INF , !P6 ;  /* 0xff80000005747808 */ /* 0x000fe40007000000 */
[----:B------:R-:W-:Y:S01]  /*ee90*/  FSEL R95, R7, -INF , !P0 ;  /* 0xff800000075f7808 */ /* 0x000fe20004000000 */
[----:B------:R-:W-:Y:S06]  /*eea0*/  @!P1 BRA `(.L_x_5416) ;  /* 0x0000000400b89947 */ /* 0x000fec0003800000 */
[----:B------:R-:W-:Y:S05]  /*eeb0*/  BRA.U !UP0, `(.L_x_5417) ;  /* 0x0000000508087547 */ /* 0x000fea000b800000 */
[----:B------:R-:W1:Y:S01]  /*eec0*/  LDC R9, c[0x0][0x4f0] ;  /* 0x00013c00ff097b82 */ /* 0x000e620000000800 */
[----:B------:R-:W-:Y:S01]  /*eed0*/  MOV R20, RZ ;  /* 0x000000ff00147202 */ /* 0x000fe20000000f00 */
[----:B------:R-:W2:Y:S01]  /*eee0*/  LDCU.64 UR8, c[0x0][0x3b8] ;  /* 0x00007700ff0877ac */ /* 0x000ea20008000a00 */
[----:B------:R-:W-:Y:S01]  /*eef0*/  IADD3 R28, PT, PT, R84, -0x1, RZ ;  /* 0xffffffff541c7810 */ /* 0x000fe20007ffe0ff */
[----:B------:R-:W3:Y:S04]  /*ef00*/  LDCU.64 UR4, c[0x0][0x3a0] ;  /* 0x00007400ff0477ac */ /* 0x000ee80008000a00 */
[----:B------:R-:W-:-:S05]  /*ef10*/  IMAD.SHL.U32 R28, R28, 0x40, RZ ;  /* 0x000000401c1c7824 */ /* 0x000fca00078e00ff */
        /* <DEDUP_REMOVED lines=11> */
[----:B------:R-:W-:-:S05]  /*efd0*/  IMAD.SHL.U32 R20, R86, 0x40, RZ ;  /* 0x0000004056147824 */ /* 0x000fca00078e00ff */
        /* <DEDUP_REMOVED lines=21> */
[----:B------:R-:W-:Y:S02]  /*f130*/  ISETP.NE.AND P0, PT, R9, RZ, PT ;  /* 0x000000ff0900720c */ /* 0x000fe40003f05270 */
[----:B------:R-:W-:Y:S02]  /*f140*/  MOV R20, R5 ;  /* 0x0000000500147202 */ /* 0x000fe40000000f00 */
[----:B------:R-:W-:Y:S02]  /*f150*/  LOP3.LUT R11, RZ, R9, RZ, 0x33, !PT ;  /* 0x00000009ff0b7212 */ /* 0x000fe400078e33ff */
[----:B------:R-:W-:Y:S01]  /*f160*/  @!P5 IADD3 R20, PT, PT, -R20, RZ, RZ ;  /* 0x000000ff1414d210 */ /* 0x000fe20007ffe1ff */
[----:B------:R-:W-:-:S05]  /*f170*/  @!P6 IMAD.MOV R22, RZ, RZ, -R22 ;  /* 0x000000ffff16e224 */ /* 0x000fca00078e0a16 */
[C---:B------:R-:W-:Y:S02]  /*f180*/  SEL R5, R11.reuse, R22, !P0 ;  /* 0x000000160b057207 */ /* 0x040fe40004000000 */
[----:B------:R-:W-:-:S03]  /*f190*/  SEL R11, R11, R20, !P0 ;  /* 0x000000140b0b7207 */ /* 0x000fc60004000000 */
[----:B------:R-:W-:-:S04]  /*f1a0*/  IMAD.WIDE R24, R5, 0x4, R132 ;  /* 0x0000000405187825 */ /* 0x000fc800078e0284 */
[----:B------:R-:W-:Y:S01]  /*f1b0*/  IMAD.WIDE R20, R11, 0x4, R132 ;  /* 0x000000040b147825 */ /* 0x000fe200078e0284 */
[----:B------:R-:W4:Y:S05]  /*f1c0*/  LDG.E R7, desc[UR6][R24.64] ;  /* 0x0000000618077981 */ /* 0x000f2a000c1e1900 */
        /* <DEDUP_REMOVED lines=17> */
.L_x_5417:
        /* <DEDUP_REMOVED lines=8> */
.L_x_5418:
[C---:B------:R-:W-:Y:S01]  /*f360*/  LEA R20, P0, R123.reuse, R118, 0x1 ;  /* 0x000000767b147211 */ /* 0x040fe200078008ff */
[----:B------:R-:W-:Y:S01]  /*f370*/  @!P3 IMAD.MOV.U32 R22, RZ, RZ, R118 ;  /* 0x000000ffff16b224 */ /* 0x000fe200078e0076 */
[----:B------:R-:W-:Y:S01]  /*f380*/  @!PT LDS RZ, [RZ] ;  /* 0x00000000fffff984 */ /* 0x000fe20000000800 */
[----:B------:R-:W-:Y:S01]  /*f390*/  @!PT LDS RZ, [RZ] ;  /* 0x00000000fffff984 */ /* 0x000fe20000000800 */
[----:B------:R-:W-:Y:S01]  /*f3a0*/  @!PT LDS RZ, [RZ] ;  /* 0x00000000fffff984 */ /* 0x000fe20000000800 */
[----:B------:R1:W-:Y:S01]  /*f3b0*/  @!P4 LDGSTS.E.BYPASS.LTC128B.128 [R137+0x3000], desc[UR6][R118.64] ;  /* 0x030000007689cfae */ /* 0x0003e2000b981a06 */
[----:B------:R-:W-:Y:S01]  /*f3c0*/  @!P3 IMAD.MOV.U32 R23, RZ, RZ, R119 ;  /* 0x000000ffff17b224 */ /* 0x000fe200078e0077 */
[----:B------:R-:W-:Y:S02]  /*f3d0*/  LEA.HI.X R21, R123, R119, R122, 0x1, P0 ;  /* 0x000000777b157211 */ /* 0x000fe400000f0c7a */
        /* <DEDUP_REMOVED lines=27> */
.L_x_5416:
        /* <DEDUP_REMOVED lines=18> */
[----:B-1----:R-:W1:Y:S04]  /*f6b0*/  SHFL.BFLY PT, R22, R7, 0x2, 0x1f ;  /* 0x0c401f0007167f89 */ /* 0x002e6800000e0000 */
[----:B------:R-:W3:Y:S01]  /*f6c0*/  SHFL.BFLY PT, R20, R5, 0x2, 0x1f ;  /* 0x0c401f0005147f89 */ /* 0x000ee200000e0000 */
[----:B-1----:R-:W-:Y:S02]  /*f6d0*/  FMNMX.FTZ R22, R7, R22, !PT ;  /* 0x0000001607167209 */ /* 0x002fe40007810000 */
[----:B---3--:R-:W-:-:S03]  /*f6e0*/  FMNMX.FTZ R20, R5, R20, !PT ;  /* 0x0000001405147209 */ /* 0x008fc60007810000 */
[----:B------:R-:W1:Y:S04]  /*f6f0*/  SHFL.BFLY PT, R87, R22, 0x1, 0x1f ;  /* 0x0c201f0016577f89 */ /* 0x000e6800000e0000 */
[----:B------:R-:W3:Y:S01]  /*f700*/  SHFL.BFLY PT, R85, R20, 0x1, 0x1f ;  /* 0x0c201f0014557f89 */ /* 0x000ee200000e0000 */
[----:B-1----:R-:W-:-:S04]  /*f710*/  FMNMX.FTZ R87, R22, R87, !PT ;  /* 0x0000005716577209 */ /* 0x002fc80007810000 */
[C---:B------:R-:W-:Y:S01]  /*f720*/  FSETP.NEU.FTZ.AND P2, PT, R87.reuse, -INF , PT ;  /* 0xff8000005700780b */ /* 0x040fe20003f5d000 */
[C---:B--2---:R-:W-:Y:S01]  /*f730*/  FMUL.FTZ R115, R87.reuse, UR4 ;  /* 0x0000000457737c20 */ /* 0x044fe20008410000 */
[----:B---3--:R-:W-:Y:S02]  /*f740*/  FMNMX.FTZ R85, R20, R85, !PT ;  /* 0x0000005514557209 */ /* 0x008fe40007810000 */
[----:B------:R-:W-:Y:S02]  /*f750*/  FSEL R130, R87, RZ, P2 ;  /* 0x000000ff57827208 */ /* 0x000fe40001000000 */
[C---:B------:R-:W-:Y:S01]  /*f760*/  FSETP.NEU.FTZ.AND P0, PT, R85.reuse, -INF , PT ;  /* 0xff8000005500780b */ /* 0x040fe20003f1d000 */
[----:B------:R-:W-:Y:S01]  /*f770*/  FMUL.FTZ R97, R85, UR4 ;  /* 0x0000000455617c20 */ /* 0x000fe20008410000 */
[----:B------:R-:W-:Y:S01]  /*f780*/  FSEL R115, R115, RZ, P2 ;  /* 0x000000ff73737208 */ /* 0x000fe20001000000 */
[----:B------:R-:W-:Y:S01]  /*f790*/  FADD.FTZ R130, R3, -R130 ;  /* 0x8000008203827221 */ /* 0x000fe20000010000 */
[----:B------:R-:W-:Y:S01]  /*f7a0*/  FSEL R5, R85, RZ, P0 ;  /* 0x000000ff55057208 */ /* 0x000fe20000000000 */
[----:B------:R-:W1:Y:S01]  /*f7b0*/  S2R R3, SR_TID.X ;  /* 0x0000000000037919 */ /* 0x000e620000002100 */
        /* <DEDUP_REMOVED lines=12> */
[----:B------:R-:W2:Y:S01]  /*f880*/  MUFU.EX2 R130, R130 ;  /* 0x0000008200827308 */ /* 0x000ea20000000800 */
[----:B------:R-:W-:Y:S01]  /*f890*/  LDSM.16.MT88.4 R8, [R112+0x6000] ;  /* 0x006000007008783b */ /* 0x000fe20000004200 */
        /* <DEDUP_REMOVED lines=12> */
[----:B------:R-:W-:Y:S01]  /*f960*/  FFMA.FTZ R144, R144, UR4, -R115 ;  /* 0x0000000490907c23 */ /* 0x000fe20008010873 */
[--C-:B------:R-:W-:Y:S01]  /*f970*/  FFMA.FTZ R142, R142, UR4, -R97.reuse ;  /* 0x000000048e8e7c23 */ /* 0x100fe20008010861 */
[----:B------:R-:W-:Y:S01]  /*f980*/  MUFU.EX2 R111, R111 ;  /* 0x0000006f006f7308 */ /* 0x000fe20000000800 */
[-C--:B--2---:R-:W-:Y:S01]  /*f990*/  FMUL.FTZ R4, R80, R130.reuse ;  /* 0x0000008250047220 */ /* 0x084fe20000410000 */
[-C--:B------:R-:W-:Y:S01]  /*f9a0*/  FMUL.FTZ R5, R81, R130.reuse ;  /* 0x0000008251057220 */ /* 0x080fe20000410000 */
[----:B-1----:R-:W-:Y:S01]  /*f9b0*/  LOP3.LUT P0, RZ, R3, 0x4, RZ, 0xc0, !PT ;  /* 0x0000000403ff7812 */ /* 0x002fe2000780c0ff */
[-C--:B------:R-:W-:Y:S01]  /*f9c0*/  FMUL.FTZ R28, R56, R130.reuse ;  /* 0x00000082381c7220 */ /* 0x080fe20000410000 */
[----:B------:R-:W-:Y:S01]  /*f9d0*/  MOV R3, 0x20 ;  /* 0x0000002000037802 */ /* 0x000fe20000000f00 */
[-C--:B------:R-:W-:Y:S01]  /*f9e0*/  FMUL.FTZ R29, R57, R130.reuse ;  /* 0x00000082391d7220 */ /* 0x080fe20000410000 */
[----:B------:R-:W-:Y:S01]  /*f9f0*/  FMUL.FTZ R52, R52, R130 ;  /* 0x0000008234347220 */ /* 0x000fe20000410000 */
[----:B------:R-:W1:Y:S01]  /*fa00*/  MUFU.EX2 R91, R91 ;  /* 0x0000005b005b7308 */ /* 0x000e620000000800 */
[----:B------:R-:W-:Y:S01]  /*fa10*/  SEL R3, R3, 0xffffffe0, !P0 ;  /* 0xffffffe003037807 */ /* 0x000fe20004000000 */
[-C--:B---3--:R-:W-:Y:S01]  /*fa20*/  FMUL.FTZ R6, R82, R98.reuse ;  /* 0x0000006252067220 */ /* 0x088fe20000410000 */
[-C--:B------:R-:W-:Y:S01]  /*fa30*/  FMUL.FTZ R7, R83, R98.reuse ;  /* 0x0000006253077220 */ /* 0x080fe20000410000 */
[----:B------:R-:W-:Y:S01]  /*fa40*/  FMUL.FTZ R30, R58, R98 ;  /* 0x000000623a1e7220 */ /* 0x000fe20000410000 */
[----:B------:R-:W-:Y:S01]  /*fa50*/  IADD3 R3, PT, PT, R3, R112, RZ ;  /* 0x0000007003037210 */ /* 0x000fe20007ffe0ff */
[----:B------:R-:W-:Y:S01]  /*fa60*/  FMUL.FTZ R31, R59, R98 ;  /* 0x000000623b1f7220 */ /* 0x000fe20000410000 */
[----:B------:R-:W-:Y:S01]  /*fa70*/  FMUL.FTZ R53, R53, R130 ;  /* 0x0000008235357220 */ /* 0x000fe20000410000 */
[----:B------:R-:W-:Y:S01]  /*fa80*/  MUFU.EX2 R90, R90 ;  /* 0x0000005a005a7308 */ /* 0x000fe20000000800 */
[-C--:B------:R-:W-:Y:S01]  /*fa90*/  FMUL.FTZ R54, R54, R98.reuse ;  /* 0x0000006236367220 */ /* 0x080fe20000410000 */
[----:B------:R-:W2:Y:S01]  /*faa0*/  LDSM.16.MT88.4 R32, [R3+0x7000] ;  /* 0x007000000320783b */ /* 0x000ea20000004200 */
        /* <DEDUP_REMOVED lines=11> */
[----:B------:R-:W-:Y:S01]  /*fb60*/  LDSM.16.MT88.4 R56, [R112+0x6400] ;  /* 0x006400007038783b */ /* 0x000fe20000004200 */
[-C--:B------:R-:W-:Y:S01]  /*fb70*/  FMUL.FTZ R76, R76, R130.reuse ;  /* 0x000000824c4c7220 */ /* 0x080fe20000410000 */
[----:B------:R-:W-:Y:S01]  /*fb80*/  MUFU.EX2 R96, R96 ;  /* 0x0000006000607308 */ /* 0x000fe20000000800 */
[----:B------:R-:W-:Y:S01]  /*fb90*/  FMUL.FTZ R77, R77, R130 ;  /* 0x000000824d4d7220 */ /* 0x000fe20000410000 */
[-C--:B------:R-:W-:Y:S01]  /*fba0*/  FMUL.FTZ R78, R78, R98.reuse ;  /* 0x000000624e4e7220 */ /* 0x080fe20000410000 */
[----:B------:R-:W-:Y:S01]  /*fbb0*/  FMUL.FTZ R79, R79, R98 ;  /* 0x000000624f4f7220 */ /* 0x000fe20000410000 */
[----:B------:R-:W1:Y:S01]  /*fbc0*/  LDSM.16.MT88.4 R16, [R3+0x6000] ;  /* 0x006000000310783b */ /* 0x000e620000004200 */
[-C--:B------:R-:W-:Y:S01]  /*fbd0*/  FMUL.FTZ R44, R44, R130.reuse ;  /* 0x000000822c2c7220 */ /* 0x080fe20000410000 */
[----:B------:R-:W-:Y:S01]  /*fbe0*/  FMUL.FTZ R45, R45, R130 ;  /* 0x000000822d2d7220 */ /* 0x000fe20000410000 */
        /* <DEDUP_REMOVED lines=28> */
[--C-:B------:R-:W-:Y:S01]  /*fdb0*/  FFMA.FTZ R147, R138, UR4, -R97.reuse ;  /* 0x000000048a937c23 */ /* 0x100fe20008010861 */
[--C-:B------:R-:W-:Y:S01]  /*fdc0*/  FFMA.FTZ R136, R136, UR4, -R97.reuse ;  /* 0x0000000488887c23 */ /* 0x100fe20008010861 */
[----:B------:R-:W-:Y:S01]  /*fdd0*/  FFMA.FTZ R145, R106, UR4, -R97 ;  /* 0x000000046a917c23 */ /* 0x000fe20008010861 */
[----:B------:R-:W-:Y:S01]  /*fde0*/  FFMA.FTZ R130, R140, R130, R111 ;  /* 0x000000828c827223 */ /* 0x000fe2000001006f */
        /* <DEDUP_REMOVED lines=9> */
[----:B--2---:R-:W-:Y:S01]  /*fe80*/  HMMA.16816.F32.BF16 R28, R80, R32, R28 ;  /* 0x00000020501c723c */ /* 0x004fe2000004181c */
[----:B------:R-:W-:Y:S01]  /*fe90*/  MUFU.EX2 R104, R104 ;  /* 0x0000006800687308 */ /* 0x000fe20000000800 */
[----:B------:R-:W-:Y:S01]  /*fea0*/  FFMA.FTZ R97, R95, UR4, -R97 ;  /* 0x000000045f617c23 */ /* 0x000fe20008010861 */
[----:B------:R-:W-:-:S04]  /*feb0*/  FADD.FTZ R91, R91, R130 ;  /* 0x000000825b5b7221 */ /* 0x000fc80000010000 */
[----:B------:R-:W-:Y:S01]  /*fec0*/  FADD.FTZ R90, R90, R91 ;  /* 0x0000005b5a5a7221 */ /* 0x000fe20000010000 */
[C---:B------:R-:W-:Y:S01]  /*fed0*/  HMMA.16816.F32.BF16 R32, R80.reuse, R34, R52 ;  /* 0x000000225020723c */ /* 0x040fe20000041834 */
[----:B------:R-:W2:Y:S01]  /*fee0*/  LDSM.16.MT88.4 R52, [R112+0x8000] ;  /* 0x008000007034783b */ /* 0x000ea20000004200 */
[----:B------:R-:W-:Y:S06]  /*fef0*/  MUFU.EX2 R101, R101 ;  /* 0x0000006500657308 */ /* 0x000fec0000000800 */
[C---:B------:R-:W-:Y:S02]  /*ff00*/  HMMA.16816.F32.BF16 R4, R80.reuse, R8, R4 ;  /* 0x000000085004723c */ /* 0x040fe40000041804 */
[----:B------:R-:W-:Y:S06]  /*ff10*/  MUFU.EX2 R108, R108 ;  /* 0x0000006c006c7308 */ /* 0x000fec0000000800 */
[C---:B------:R-:W-:Y:S01]  /*ff20*/  HMMA.16816.F32.BF16 R8, R80.reuse, R10, R76 ;  /* 0x0000000a5008723c */ /* 0x040fe2000004184c */
[----:B------:R-:W-:Y:S01]  /*ff30*/  LDSM.16.MT88.4 R76, [R112+0x6c00] ;  /* 0x006c0000704c783b */ /* 0x000fe20000004200 */
[----:B------:R-:W3:Y:S06]  /*ff40*/  MUFU.EX2 R107, R107 ;  /* 0x0000006b006b7308 */ /* 0x000eec0000000800 */
        /* <DEDUP_REMOVED lines=8> */
[----:B------:R-:W2:Y:S06]  /*ffd0*/  MUFU.EX2 R148, R148 ;  /* 0x0000009400947308 */ /* 0x000eac0000000800 */
[C---:B------:R-:W-:Y:S01]  /*ffe0*/  HMMA.16816.F32.BF16 R40, R80.reuse, R54, R40 ;  /* 0x000000365028723c */ /* 0x040fe20000041828 */
[----:B------:R-:W5:Y:S01]  /*fff0*/  LDSM.16.MT88.4 R52, [R3+0x8000] ;  /* 0x008000000334783b */ /* 0x000f620000004200 */
[----:B------:R-:W-:Y:S06]  /*10000*/  MUFU.EX2 R139, R139 ;  /* 0x0000008b008b7308 */ /* 0x000fec0000000800 */
[C---:B------:R-:W-:Y:S01]  /*10010*/  HMMA.16816.F32.BF16 R24, R80.reuse, R26, R60 ;  /* 0x0000001a5018723c */ /* 0x040fe2000004183c */
[----:B------:R-:W-:Y:S01]  /*10020*/  LDSM.16.MT88.4 R60, [R112+0x6800] ;  /* 0x00680000703c783b */ /* 0x000fe20000004200 */
[----:B------:R-:W-:Y:S08]  /*10030*/  MUFU.EX2 R144, R144 ;  /* 0x0000009000907308 */ /* 0x000ff00000000800 */
[----:B------:R-:W-:Y:S08]  /*10040*/  MUFU.EX2 R142, R142 ;  /* 0x0000008e008e7308 */ /* 0x000ff00000000800 */
[----:B------:R-:W2:Y:S08]  /*10050*/  MUFU.EX2 R147, R147 ;  /* 0x0000009300937308 */ /* 0x000eb00000000800 */
[----:B------:R-:W-:Y:S01]  /*10060*/  MUFU.EX2 R136, R136 ;  /* 0x0000008800887308 */ /* 0x000fe20000000800 */
[----:B-----5:R-:W-:Y:S01]  /*10070*/  HMMA.16816.F32.BF16 R44, R80, R52, R44 ;  /* 0x00000034502c723c */ /* 0x020fe2000004182c */
[----:B----4-:R-:W-:-:S06]  /*10080*/  F2FP.BF16.F32.PACK_AB R52, R109, R110 ;  /* 0x0000006e6d34723e */ /* 0x010fcc00000010ff */
[----:B------:R-:W4:Y:S01]  /*10090*/  MUFU.EX2 R145, R145 ;  /* 0x0000009100917308 */ /* 0x000f220000000800 */
[----:B---3--:R-:W-:Y:S01]  /*100a0*/  F2FP.BF16.F32.PACK_AB R53, R107, R108 ;  /* 0x0000006c6b35723e */ /* 0x008fe200000010ff */
[----:B------:R-:W-:Y:S01]  /*100b0*/  HMMA.16816.F32.BF16 R48, R80, R54, R48 ;  /* 0x000000365030723c */ /* 0x000fe20000041830 */
[----:B------:R-:W-:-:S05]  /*100c0*/  F2FP.BF16.F32.PACK_AB R54, R101, R104 ;  /* 0x000000686536723e */ /* 0x000fca00000010ff */
[----:B------:R-:W-:Y:S01]  /*100d0*/  MUFU.EX2 R106, R106 ;  /* 0x0000006a006a7308 */ /* 0x000fe20000000800 */
[----:B-1----:R-:W-:-:S07]  /*100e0*/  F2FP.BF16.F32.PACK_AB R55, R99, R100 ;  /* 0x000000646337723e */ /* 0x002fce00000010ff */
[C---:B------:R-:W-:Y:S01]  /*100f0*/  HMMA.16816.F32.BF16 R4, R52.reuse, R56, R4 ;  /* 0x000000383404723c */ /* 0x040fe20000041804 */
[----:B------:R-:W1:Y:S07]  /*10100*/  MUFU.EX2 R105, R105 ;  /* 0x0000006900697308 */ /* 0x000e6e0000000800 */
[C---:B------:R-:W-:Y:S01]  /*10110*/  HMMA.16816.F32.BF16 R8, R52.reuse, R58, R8 ;  /* 0x0000003a3408723c */ /* 0x040fe20000041808 */
[----:B------:R-:W3:Y:S01]  /*10120*/  LDSM.16.MT88.4 R56, [R3+0x6400] ;  /* 0x006400000338783b */ /* 0x000ee20000004200 */
[----:B------:R-:W-:Y:S08]  /*10130*/  MUFU.EX2 R103, R103 ;  /* 0x0000006700677308 */ /* 0x000ff00000000800 */
[----:B------:R-:W-:Y:S08]  /*10140*/  MUFU.EX2 R140, R140 ;  /* 0x0000008c008c7308 */ /* 0x000ff00000000800 */
[----:B------:R-:W-:Y:S08]  /*10150*/  MUFU.EX2 R102, R102 ;  /* 0x0000006600667308 */ /* 0x000ff00000000800 */
[----:B------:R-:W5:Y:S08]  /*10160*/  MUFU.EX2 R111, R111 ;  /* 0x0000006f006f7308 */ /* 0x000f700000000800 */
[----:B------:R-:W-:Y:S01]  /*10170*/  MUFU.EX2 R92, R92 ;  /* 0x0000005c005c7308 */ /* 0x000fe20000000800 */
        /* <DEDUP_REMOVED lines=14> */
[----:B------:R-:W3:Y:S01]  /*10260*/  LDSM.16.MT88.4 R56, [R3+0x6800] ;  /* 0x006800000338783b */ /* 0x000ee20000004200 */
[----:B--2---:R-:W-:-:S02]  /*10270*/  F2FP.BF16.F32.PACK_AB R52, R148, R143 ;  /* 0x0000008f9434723e */ /* 0x004fc400000010ff */
[----:B------:R-:W-:Y:S02]  /*10280*/  F2FP.BF16.F32.PACK_AB R53, R147, R142 ;  /* 0x0000008e9335723e */ /* 0x000fe400000010ff */
[----:B------:R-:W-:Y:S02]  /*10290*/  F2FP.BF16.F32.PACK_AB R54, R144, R139 ;  /* 0x0000008b9036723e */ /* 0x000fe400000010ff */
[----:B----4-:R-:W-:-:S07]  /*102a0*/  F2FP.BF16.F32.PACK_AB R55, R145, R136 ;  /* 0x000000889137723e */ /* 0x010fce00000010ff */
[C---:B------:R-:W-:Y:S08]  /*102b0*/  HMMA.16816.F32.BF16 R4, R52.reuse, R60, R4 ;  /* 0x0000003c3404723c */ /* 0x040ff00000041804 */
        /* <DEDUP_REMOVED lines=16> */
[----:B------:R-:W-:-:S02]  /*103c0*/  FFMA.FTZ R53, R141, R98, R96 ;  /* 0x000000628d357223 */ /* 0x000fc40000010060 */
[----:B------:R-:W3:Y:S02]  /*103d0*/  MUFU.EX2 R141, R97 ;  /* 0x00000061008d7308 */ /* 0x000ee40000000800 */
[----:B------:R-:W-:Y:S02]  /*103e0*/  FADD.FTZ R88, R88, R53 ;  /* 0x0000003558587221 */ /* 0x000fe40000010000 */
[----:B------:R-:W4:Y:S02]  /*103f0*/  LDSM.16.MT88.4 R52, [R3+0x7c00] ;  /* 0x007c00000334783b */ /* 0x000f240000004200 */
[----:B------:R-:W-:Y:S01]  /*10400*/  FADD.FTZ R95, R93, R88 ;  /* 0x000000585d5f7221 */ /* 0x000fe20000010000 */
[----:B------:R-:W-:Y:S01]  /*10410*/  FADD.FTZ R93, R89, R90 ;  /* 0x0000005a595d7221 */ /* 0x000fe20000010000 */
[----:B-1----:R-:W-:Y:S02]  /*10420*/  F2FP.BF16.F32.PACK_AB R88, R105, R106 ;  /* 0x0000006a6958723e */ /* 0x002fe400000010ff */
[----:B-----5:R-:W-:Y:S01]  /*10430*/  F2FP.BF16.F32.PACK_AB R89, R111, R102 ;  /* 0x000000666f59723e */ /* 0x020fe200000010ff */
[----:B------:R-:W-:Y:S01]  /*10440*/  FADD.FTZ R95, R2, R95 ;  /* 0x0000005f025f7221 */ /* 0x000fe20000010000 */
[----:B------:R-:W-:Y:S01]  /*10450*/  F2FP.BF16.F32.PACK_AB R90, R140, R103 ;  /* 0x000000678c5a723e */ /* 0x000fe200000010ff */
[----:B------:R-:W-:-:S02]  /*10460*/  FADD.FTZ R110, R110, R93 ;  /* 0x0000005d6e6e7221 */ /* 0x000fc40000010000 */
[----:B------:R-:W-:Y:S01]  /*10470*/  FADD.FTZ R108, R108, R95 ;  /* 0x0000005f6c6c7221 */ /* 0x000fe20000010000 */
[----:B---3--:R-:W-:Y:S01]  /*10480*/  F2FP.BF16.F32.PACK_AB R91, R141, R92 ;  /* 0x0000005c8d5b723e */ /* 0x008fe200000010ff */
[----:B------:R-:W-:Y:S02]  /*10490*/  FADD.FTZ R109, R109, R110 ;  /* 0x0000006e6d6d7221 */ /* 0x000fe40000010000 */
[----:B------:R-:W-:Y:S02]  /*104a0*/  FADD.FTZ R107, R107, R108 ;  /* 0x0000006c6b6b7221 */ /* 0x000fe40000010000 */
[----:B------:R-:W-:Y:S02]  /*104b0*/  FADD.FTZ R2, R104, R109 ;  /* 0x0000006d68027221 */ /* 0x000fe40000010000 */
[----:B------:R-:W-:Y:S01]  /*104c0*/  FADD.FTZ R100, R100, R107 ;  /* 0x0000006b64647221 */ /* 0x000fe20000010000 */
[----:B------:R-:W-:Y:S01]  /*104d0*/  HMMA.16816.F32.BF16 R80, R88, R76, R4 ;  /* 0x0000004c5850723c */ /* 0x000fe20000041804 */
[----:B------:R1:W-:Y:S01]  /*104e0*/  LDSM.16.MT88.4 R4, [R3+0x8c00] ;  /* 0x008c00000304783b */ /* 0x0003e20000004200 */
[----:B------:R-:W-:Y:S01]  /*104f0*/  FADD.FTZ R2, R101, R2 ;  /* 0x0000000265027221 */ /* 0x000fe20000010000 */
[----:B------:R-:W-:-:S03]  /*10500*/  FADD.FTZ R99, R99, R100 ;  /* 0x0000006463637221 */ /* 0x000fc60000010000 */
[----:B------:R-:W-:Y:S01]  /*10510*/  FADD.FTZ R143, R143, R2 ;  /* 0x000000028f8f7221 */ /* 0x000fe20000010000 */
[----:B------:R-:W-:Y:S01]  /*10520*/  FADD.FTZ R142, R142, R99 ;  /* 0x000000638e8e7221 */ /* 0x000fe20000010000 */
[C---:B------:R-:W-:Y:S01]  /*10530*/  HMMA.16816.F32.BF16 R76, R88.reuse, R78, R8 ;  /* 0x0000004e584c723c */ /* 0x040fe20000041808 */
[----:B------:R-:W3:Y:S01]  /*10540*/  LDSM.16.MT88.4 R8, [R112+0x8c00] ;  /* 0x008c00007008783b */ /* 0x000ee20000004200 */
[----:B------:R-:W-:Y:S01]  /*10550*/  FADD.FTZ R148, R148, R143 ;  /* 0x0000008f94947221 */ /* 0x000fe20000010000 */
[----:B------:R-:W-:Y:S01]  /*10560*/  FADD.FTZ R147, R147, R142 ;  /* 0x0000008e93937221 */ /* 0x000fe20000010000 */
[-C--:B------:R-:W-:Y:S02]  /*10570*/  MOV R2, R85.reuse ;  /* 0x0000005500027202 */ /* 0x080fe40000000f00 */
[----:B------:R-:W-:Y:S01]  /*10580*/  @P1 MOV R2, R85 ;  /* 0x0000005500021202 */ /* 0x000fe20000000f00 */
[----:B------:R-:W-:Y:S01]  /*10590*/  FADD.FTZ R136, R136, R147 ;  /* 0x0000009388887221 */ /* 0x000fe20000010000 */
[----:B------:R-:W-:Y:S03]  /*105a0*/  HMMA.16816.F32.BF16 R72, R88, R68, R12 ;  /* 0x000000445848723c */ /* 0x000fe6000004180c */
[----:B------:R-:W-:Y:S01]  /*105b0*/  FADD.FTZ R145, R145, R136 ;  /* 0x0000008891917221 */ /* 0x000fe20000010000 */
[----:B------:R-:W-:-:S03]  /*105c0*/  @P1 IADD3 R136, PT, PT, R84, -0x3, RZ ;  /* 0xfffffffd54881810 */ /* 0x000fc60007ffe0ff */
[----:B------:R-:W-:Y:S01]  /*105d0*/  FADD.FTZ R102, R102, R145 ;  /* 0x0000009166667221 */ /* 0x000fe20000010000 */
[----:B-1----:R-:W-:Y:S01]  /*105e0*/  FADD.FTZ R3, R139, R148 ;  /* 0x000000948b037221 */ /* 0x002fe20000010000 */
[----:B--2---:R-:W-:Y:S02]  /*105f0*/  HMMA.16816.F32.BF16 R64, R88, R60, R20 ;  /* 0x0000003c5840723c */ /* 0x004fe40000041814 */
[----:B------:R-:W-:Y:S01]  /*10600*/  FADD.FTZ R111, R111, R102 ;  /* 0x000000666f6f7221 */ /* 0x000fe20000010000 */
[----:B------:R-:W-:-:S03]  /*10610*/  FADD.FTZ R3, R144, R3 ;  /* 0x0000000390037221 */ /* 0x000fc60000010000 */
[----:B------:R-:W-:Y:S01]  /*10620*/  FADD.FTZ R92, R92, R111 ;  /* 0x0000006f5c5c7221 */ /* 0x000fe20000010000 */
[----:B------:R-:W-:Y:S01]  /*10630*/  FADD.FTZ R106, R106, R3 ;  /* 0x000000036a6a7221 */ /* 0x000fe20000010000 */
[----:B----4-:R-:W-:Y:S01]  /*10640*/  HMMA.16816.F32.BF16 R56, R88, R52, R28 ;  /* 0x000000345838723c */ /* 0x010fe2000004181c */
[-C--:B------:R-:W-:Y:S01]  /*10650*/  MOV R3, R87.reuse ;  /* 0x0000005700037202 */ /* 0x080fe20000000f00 */
[----:B------:R-:W-:Y:S01]  /*10660*/  FADD.FTZ R141, R141, R92 ;  /* 0x0000005c8d8d7221 */ /* 0x000fe20000010000 */
[----:B------:R-:W-:Y:S01]  /*10670*/  FADD.FTZ R106, R105, R106 ;  /* 0x0000006a696a7221 */ /* 0x000fe20000010000 */
[----:B------:R-:W-:-:S03]  /*10680*/  @P1 MOV R3, R87 ;  /* 0x0000005700031202 */ /* 0x000fc60000000f00 */
[----:B------:R-:W-:Y:S01]  /*10690*/  FADD.FTZ R103, R103, R106 ;  /* 0x0000006a67677221 */ /* 0x000fe20000010000 */
[----:B------:R-:W-:Y:S03]  /*106a0*/  HMMA.16816.F32.BF16 R68, R88, R70, R16 ;  /* 0x000000465844723c */ /* 0x000fe60000041810 */
[----:B------:R-:W-:-:S05]  /*106b0*/  FADD.FTZ R140, R140, R103 ;  /* 0x000000678c8c7221 */ /* 0x000fca0000010000 */
        /* <DEDUP_REMOVED lines=8> */
.L_x_5413:
[----:B------:R-:W-:-:S07]  /*10740*/  IADD3 R136, PT, PT, R86, -0x1, RZ ;  /* 0xffffffff56887810 */ /* 0x000fce0007ffe0ff */
.L_x_5419:
        /* <DEDUP_REMOVED lines=12> */
[----:B------:R-:W4:Y:S08]  /*10810*/  LDCU UR4, c[0x0][0x45c] ;  /* 0x00008b80ff0477ac */ /* 0x000f300008000800 */
[----:B------:R-:W5:Y:S01]  /*10820*/  @!P1 LDC R128, c[0x0][0x3c0] ;  /* 0x0000f000ff809b82 */ /* 0x000f620000000800 */
[----:B------:R-:W-:Y:S01]  /*10830*/  @!P1 IMAD.MOV.U32 R139, RZ, RZ, RZ ;  /* 0x000000ffff8b9224 */ /* 0x000fe200078e00ff */
[----:B------:R-:W2:Y:S04]  /*10840*/  LDCU.64 UR10, c[0x0][0x3b8] ;  /* 0x00007700ff0a77ac */ /* 0x000ea80008000a00 */
[----:B------:R-:W-:Y:S01]  /*10850*/  @!P1 IADD3 R139, P2, PT, RZ, -R139, RZ ;  /* 0x8000008bff8b9210 */ /* 0x000fe20007f5e0ff */
[----:B------:R-:W2:Y:S01]  /*10860*/  LDCU.64 UR14, c[0x0][0x3c0] ;  /* 0x00007800ff0e77ac */ /* 0x000ea20008000a00 */
[----:B------:R-:W2:Y:S01]  /*10870*/  LDCU.64 UR8, c[0x0][0x3a0] ;  /* 0x00007400ff0877ac */ /* 0x000ea20008000a00 */
[C---:B-1----:R-:W-:Y:S01]  /*10880*/  LOP3.LUT R3, R116.reuse, 0x3, RZ, 0xc0, !PT ;  /* 0x0000000374037812 */ /* 0x042fe200078ec0ff */
[----:B------:R-:W1:Y:S01]  /*10890*/  LDCU.64 UR12, c[0x0][0x3a8] ;  /* 0x00007500ff0c77ac */ /* 0x000e620008000a00 */
        /* <DEDUP_REMOVED lines=8> */
[----:B-1234-:R-:W-:-:S07]  /*10920*/  @!P1 SHF.R.S64 R139, R139, 0x1f, R128 ;  /* 0x0000001f8b8b9819 */ /* 0x01efce0000001080 */
.L_x_5424:
        /* <DEDUP_REMOVED lines=75> */
.L_x_5421:
[----:B------:R-:W-:Y:S01]  /*10de0*/  @!PT LDS RZ, [RZ] ;  /* 0x00000000fffff984 */ /* 0x000fe20000000800 */
[----:B------:R-:W-:Y:S01]  /*10df0*/  @!PT LDS RZ, [RZ] ;  /* 0x00000000fffff984 */ /* 0x000fe20000000800 */
[----:B------:R-:W-:Y:S01]  /*10e00*/  @!PT LDS RZ, [RZ] ;  /* 0x00000000fffff984 */ /* 0x000fe20000000800 */
[----:B------:R-:W-:Y:S01]  /*10e10*/  @!P3 LDGSTS.E.BYPASS.LTC128B.128 [R137+0x6000], desc[UR6][R120.64] ;  /* 0x060000007889bfae */ /* 0x000fe2000b981a06 */
[-C--:B------:R-:W-:Y:S02]  /*10e20*/  @!P0 MOV R88, R120.reuse ;  /* 0x0000007800588202 */ /* 0x080fe40000000f00 */
[-C--:B------:R-:W-:Y:S03]  /*10e30*/  @!P0 MOV R89, R121.reuse ;  /* 0x0000007900598202 */ /* 0x080fe60000000f00 */
[----:B------:R-:W-:Y:S01]  /*10e40*/  @P3 STS.128 [R137+0x6000], RZ ;  /* 0x006000ff89003388 */ /* 0x000fe20000000c00 */
[C---:B------:R-:W-:Y:S02]  /*10e50*/  LEA R86, P4, R125.reuse, R120, 0x1 ;  /* 0x000000787d567211 */ /* 0x040fe400078808ff */
[----:B------:R-:W-:Y:S03]  /*10e60*/  MOV R90, 0x20 ;  /* 0x00000020005a7802 */ /* 0x000fe60000000f00 */
[----:B------:R-:W-:Y:S01]  /*10e70*/  @!PT LDS RZ, [RZ] ;  /* 0x00000000fffff984 */ /* 0x000fe20000000800 */
[----:B------:R-:W-:Y:S01]  /*10e80*/  @!PT LDS RZ, [RZ] ;  /* 0x00000000fffff984 */ /* 0x000fe20000000800 */
[----:B------:R-:W-:Y:S01]  /*10e90*/  @!PT LDS RZ, [RZ] ;  /* 0x00000000fffff984 */ /* 0x000fe20000000800 */
[----:B------:R-:W-:Y:S01]  /*10ea0*/  @!P2 LDGSTS.E.BYPASS.LTC128B.128 [R137+0x7000], desc[UR6][R120.64+0x40] ;  /* 0x070000407889afae */ /* 0x000fe2000b981a06 */
[----:B------:R-:W-:Y:S02]  /*10eb0*/  LEA.HI.X R87, R125, R121, R124, 0x1, P4 ;  /* 0x000000797d577211 */ /* 0x000fe400020f0c7c */
[----:B------:R-:W-:Y:S03]  /*10ec0*/  IADD3 R136, PT, PT, R136, -0x1, RZ ;  /* 0xffffffff88887810 */ /* 0x000fe60007ffe0ff */
        /* <DEDUP_REMOVED lines=22> */
[----:B------:R-:W-:Y:S01]  /*11030*/  LDSM.16.M88.4 R92, [R114] ;  /* 0x00000000725c783b */ /* 0x000fe20000000200 */
[----:B------:R-:W-:Y:S02]  /*11040*/  SEL R90, R90, 0xffffffe0, !P0 ;  /* 0xffffffe05a5a7807 */ /* 0x000fe40004000000 */
[----:B------:R-:W-:Y:S02]  /*11050*/  ISETP.GT.AND P0, PT, R136, R117, PT ;  /* 0x000000758800720c */ /* 0x000fe40003f04270 */
[-C--:B------:R-:W-:Y:S01]  /*11060*/  IADD3 R3, PT, PT, R114, R90.reuse, RZ ;  /* 0x0000005a72037210 */ /* 0x080fe20007ffe0ff */
[----:B------:R-:W3:Y:S01]  /*11070*/  LDSM.16.M88.4 R96, [R113+0x3000] ;  /* 0x003000007160783b */ /* 0x000ee20000000200 */
[----:B------:R-:W-:Y:S05]  /*11080*/  IADD3 R2, PT, PT, R113, R90, RZ ;  /* 0x0000005a71027210 */ /* 0x000fea0007ffe0ff */
[----:B------:R-:W4:Y:S06]  /*11090*/  LDSM.16.M88.4 R100, [R113+0x3400] ;  /* 0x003400007164783b */ /* 0x000f2c0000000200 */
[----:B------:R-:W5:Y:S06]  /*110a0*/  LDSM.16.M88.4 R104, [R113+0x3800] ;  /* 0x003800007168783b */ /* 0x000f6c0000000200 */
[----:B------:R-:W0:Y:S06]  /*110b0*/  LDGDEPBAR ;  /* 0x00000000000079af */ /* 0x000e2c0000000000 */
[----:B------:R-:W2:Y:S06]  /*110c0*/  LDSM.16.M88.4 R108, [R113+0x3c00] ;  /* 0x003c0000716c783b */ /* 0x000eac0000000200 */
[----:B-1----:R-:W-:Y:S01]  /*110d0*/  LDSM.16.M88.4 R88, [R113+0x4c00] ;  /* 0x004c00007158783b */ /* 0x002fe20000000200 */
[C---:B---3--:R-:W-:Y:S08]  /*110e0*/  HMMA.16816.F32.BF16 R4, R92.reuse, R96, RZ ;  /* 0x000000605c04723c */ /* 0x048ff000000418ff */
[C---:B------:R-:W-:Y:S01]  /*110f0*/  HMMA.16816.F32.BF16 R8, R92.reuse, R98, RZ ;  /* 0x000000625c08723c */ /* 0x040fe200000418ff */
[----:B------:R-:W-:Y:S07]  /*11100*/  LDSM.16.M88.4 R96, [R2+0x3000] ;  /* 0x003000000260783b */ /* 0x000fee0000000200 */
[C---:B----4-:R-:W-:Y:S08]  /*11110*/  HMMA.16816.F32.BF16 R12, R92.reuse, R100, RZ ;  /* 0x000000645c0c723c */ /* 0x050ff000000418ff */
[C---:B------:R-:W-:Y:S08]  /*11120*/  HMMA.16816.F32.BF16 R16, R92.reuse, R102, RZ ;  /* 0x000000665c10723c */ /* 0x040ff000000418ff */
[C---:B-----5:R-:W-:Y:S08]  /*11130*/  HMMA.16816.F32.BF16 R20, R92.reuse, R104, RZ ;  /* 0x000000685c14723c */ /* 0x060ff000000418ff */
        /* <DEDUP_REMOVED lines=67> */
[----:B------:R-:W3:Y:S10]  /*11570*/  MUFU.TANH R147, R147 ;  /* 0x0000009300937308 */ /* 0x000ef40000002400 */
[----:B------:R-:W4:Y:S10]  /*11580*/  MUFU.TANH R149, R149 ;  /* 0x0000009500957308 */ /* 0x000f340000002400 */
        /* <DEDUP_REMOVED lines=25> */
[----:B---3--:R-:W-:Y:S01]  /*11720*/  FMUL.FTZ R87, R21, UR5 ;  /* 0x0000000515577c20 */ /* 0x008fe20008410000 */
[----:B------:R-:W-:Y:S01]  /*11730*/  FMUL.FTZ R156, R20, UR5 ;  /* 0x00000005149c7c20 */ /* 0x000fe20008410000 */
[----:B------:R-:W-:Y:S06]  /*11740*/  FMUL.FTZ R165, R22, UR5 ;  /* 0x0000000516a57c20 */ /* 0x000fec0008410000 */
[----:B------:R-:W3:Y:S01]  /*11750*/  MUFU.TANH R154, R154 ;  /* 0x0000009a009a7308 */ /* 0x000ee20000002400 */
[----:B------:R-:W-:Y:S01]  /*11760*/  FMUL.FTZ R161, R23, UR5 ;  /* 0x0000000517a17c20 */ /* 0x000fe20008410000 */
[----:B----4-:R-:W-:Y:S01]  /*11770*/  FMUL.FTZ R86, R24, UR5 ;  /* 0x0000000518567c20 */ /* 0x010fe20008410000 */
[----:B------:R-:W-:Y:S01]  /*11780*/  FMUL.FTZ R163, R26, UR5 ;  /* 0x000000051aa37c20 */ /* 0x000fe20008410000 */
[----:B--2---:R-:W-:Y:S06]  /*11790*/  FMUL.FTZ R158, R25, UR5 ;  /* 0x00000005199e7c20 */ /* 0x004fec0008410000 */
[----:B------:R-:W2:Y:S10]  /*117a0*/  MUFU.TANH R102, R87 ;  /* 0x0000005700667308 */ /* 0x000eb40000002400 */
[----:B------:R4:W1:Y:S10]  /*117b0*/  MUFU.TANH R105, R156 ;  /* 0x0000009c00697308 */ /* 0x0008740000002400 */
[----:B------:R3:W1:Y:S01]  /*117c0*/  MUFU.TANH R101, R86 ;  /* 0x0000005600657308 */ /* 0x0006620000002400 */
[C---:B-----5:R-:W-:Y:S09]  /*117d0*/  HMMA.16816.F32.BF16 R28, R88.reuse, R92, R28 ;  /* 0x0000005c581c723c */ /* 0x060ff2000004181c */
[----:B------:R-:W1:Y:S01]  /*117e0*/  MUFU.TANH R152, R152 ;  /* 0x0000009800987308 */ /* 0x000e620000002400 */
[----:B----4-:R-:W-:Y:S01]  /*117f0*/  FMUL.FTZ R156, R27, UR5 ;  /* 0x000000051b9c7c20 */ /* 0x010fe20008410000 */
[----:B------:R-:W-:Y:S08]  /*11800*/  HMMA.16816.F32.BF16 R32, R88, R94, R32 ;  /* 0x0000005e5820723c */ /* 0x000ff00000041820 */
[----:B------:R4:W1:Y:S01]  /*11810*/  MUFU.TANH R111, R156 ;  /* 0x0000009c006f7308 */ /* 0x0008620000002400 */
[----:B------:R-:W-:Y:S01]  /*11820*/  FMUL.FTZ R87, R28, UR5 ;  /* 0x000000051c577c20 */ /* 0x000fe20008410000 */
[----:B------:R-:W-:Y:S08]  /*11830*/  FMUL.FTZ R89, R30, UR5 ;  /* 0x000000051e597c20 */ /* 0x000ff00008410000 */
[----:B------:R-:W1:Y:S01]  /*11840*/  MUFU.TANH R146, R146 ;  /* 0x0000009200927308 */ /* 0x000e620000002400 */
[----:B------:R-:W-:Y:S01]  /*11850*/  FMUL.FTZ R88, R31, UR5 ;  /* 0x000000051f587c20 */ /* 0x000fe20008410000 */
[----:B------:R-:W-:Y:S01]  /*11860*/  FMUL.FTZ R160, R29, UR5 ;  /* 0x000000051da07c20 */ /* 0x000fe20008410000 */
[----:B---3--:R-:W-:Y:S01]  /*11870*/  FMUL.FTZ R86, R35, UR5 ;  /* 0x0000000523567c20 */ /* 0x008fe20008410000 */
[----:B------:R-:W-:Y:S06]  /*11880*/  FMUL.FTZ R91, R33, UR5 ;  /* 0x00000005215b7c20 */ /* 0x000fec0008410000 */
[----:B------:R3:W1:Y:S01]  /*11890*/  MUFU.TANH R98, R87 ;  /* 0x0000005700627308 */ /* 0x0006620000002400 */
[----:B----4-:R-:W-:Y:S09]  /*118a0*/  FMUL.FTZ R156, R32, UR5 ;  /* 0x00000005209c7c20 */ /* 0x010ff20008410000 */
[----:B------:R-:W4:Y:S10]  /*118b0*/  MUFU.TANH R150, R150 ;  /* 0x0000009600967308 */ /* 0x000f340000002400 */
[----:B------:R-:W1:Y:S01]  /*118c0*/  MUFU.TANH R165, R165 ;  /* 0x000000a500a57308 */ /* 0x000e620000002400 */
[----:B---3--:R-:W-:Y:S09]  /*118d0*/  FMUL.FTZ R87, R34, UR5 ;  /* 0x0000000522577c20 */ /* 0x008ff20008410000 */
[----:B------:R-:W3:Y:S10]  /*118e0*/  MUFU.TANH R161, R161 ;  /* 0x000000a100a17308 */ /* 0x000ef40000002400 */
[----:B------:R1:W1:Y:S10]  /*118f0*/  MUFU.TANH R100, R158 ;  /* 0x0000009e00647308 */ /* 0x0002740000002400 */
[----:B------:R-:W1:Y:S10]  /*11900*/  MUFU.TANH R163, R163 ;  /* 0x000000a300a37308 */ /* 0x000e740000002400 */
        /* <DEDUP_REMOVED lines=81> */
.L_x_5423:
        /* <DEDUP_REMOVED lines=35> */
.L_x_5422:
[----:B--2---:R-:W-:Y:S01]  /*12050*/  I2FP.F32.S32 R2, R130 ;  /* 0x0000008200027245 */ /* 0x004fe20000201400 */
[----:B------:R-:W-:Y:S01]  /*12060*/  LDSM.16.MT88.4 R20, [R115+0x6000] ;  /* 0x006000007314783b */ /* 0x000fe20000004200 */
[C---:B------:R-:W-:Y:S02]  /*12070*/  IADD3 R4, PT, PT, R130.reuse, -0x18, RZ ;  /* 0xffffffe882047810 */ /* 0x040fe40007ffe0ff */
[----:B------:R-:W-:Y:S01]  /*12080*/  IADD3 R8, PT, PT, R130, -0x20, RZ ;  /* 0xffffffe082087810 */ /* 0x000fe20007ffe0ff */
[CC--:B-1----:R-:W-:Y:S01]  /*12090*/  FFMA.FTZ R144, R0.reuse, R2.reuse, R165 ;  /* 0x0000000200907223 */ /* 0x0c2fe200000100a5 */
[----:B------:R-:W-:Y:S01]  /*120a0*/  FFMA.FTZ R105, R0, R2, R105 ;  /* 0x0000000200697223 */ /* 0x000fe20000010069 */
[----:B------:R-:W-:Y:S02]  /*120b0*/  I2FP.F32.S32 R4, R4 ;  /* 0x0000000400047245 */ /* 0x000fe40000201400 */
[C---:B------:R-:W-:Y:S01]  /*120c0*/  IADD3 R2, PT, PT, R130.reuse, -0x17, RZ ;  /* 0xffffffe982027810 */ /* 0x040fe20007ffe0ff */
[----:B------:R-:W-:Y:S01]  /*120d0*/  LDSM.16.MT88.4 R28, [R112+0x7000] ;  /* 0x00700000701c783b */ /* 0x000fe20000004200 */
[----:B------:R-:W-:Y:S01]  /*120e0*/  IADD3 R6, PT, PT, R130, -0x1f, RZ ;  /* 0xffffffe182067810 */ /* 0x000fe20007ffe0ff */
[-C--:B------:R-:W-:Y:S01]  /*120f0*/  FFMA.FTZ R157, R0, R4.reuse, R157 ;  /* 0x00000004009d7223 */ /* 0x080fe2000001009d */
[----:B------:R-:W-:Y:S01]  /*12100*/  IADD3 R7, PT, PT, R130, -0x10, RZ ;  /* 0xfffffff082077810 */ /* 0x000fe20007ffe0ff */
[----:B------:R-:W-:Y:S01]  /*12110*/  FFMA.FTZ R153, R0, R4, R153 ;  /* 0x0000000400997223 */ /* 0x000fe20000010099 */
[----:B------:R-:W-:Y:S02]  /*12120*/  I2FP.F32.S32 R2, R2 ;  /* 0x0000000200027245 */ /* 0x000fe40000201400 */
[----:B------:R-:W-:Y:S02]  /*12130*/  IADD3 R5, PT, PT, R130, -0xf, RZ ;  /* 0xfffffff182057810 */ /* 0x000fe40007ffe0ff */
[----:B------:R-:W-:Y:S01]  /*12140*/  I2FP.F32.S32 R8, R8 ;  /* 0x0000000800087245 */ /* 0x000fe20000201400 */
[C---:B------:R-:W-:Y:S01]  /*12150*/  FFMA.FTZ R159, R0.reuse, R2, R159 ;  /* 0x00000002009f7223 */ /* 0x040fe2000001009f */
[----:B------:R-:W-:Y:S01]  /*12160*/  I2FP.F32.S32 R6, R6 ;  /* 0x0000000600067245 */ /* 0x000fe20000201400 */
[----:B------:R-:W-:Y:S01]  /*12170*/  FFMA.FTZ R155, R0, R2, R155 ;  /* 0x00000002009b7223 */ /* 0x000fe2000001009b */
[----:B------:R-:W-:Y:S01]  /*12180*/  IADD3 R4, PT, PT, R130, 0x8, RZ ;  /* 0x0000000882047810 */ /* 0x000fe20007ffe0ff */
[C---:B------:R-:W-:Y:S01]  /*12190*/  FFMA.FTZ R149, R0.reuse, R8, R149 ;  /* 0x0000000800957223 */ /* 0x040fe20000010095 */
[----:B------:R-:W-:Y:S01]  /*121a0*/  I2FP.F32.S32 R7, R7 ;  /* 0x0000000700077245 */ /* 0x000fe20000201400 */
[C---:B------:R-:W-:Y:S01]  /*121b0*/  FFMA.FTZ R151, R0.reuse, R6, R151 ;  /* 0x0000000600977223 */ /* 0x040fe20000010097 */
[----:B------:R-:W-:Y:S01]  /*121c0*/  I2FP.F32.S32 R5, R5 ;  /* 0x0000000500057245 */ /* 0x000fe20000201400 */
[C---:B------:R-:W-:Y:S01]  /*121d0*/  FFMA.FTZ R8, R0.reuse, R8, R145 ;  /* 0x0000000800087223 */ /* 0x040fe20000010091 */
[----:B------:R-:W-:Y:S01]  /*121e0*/  I2FP.F32.S32 R4, R4 ;  /* 0x0000000400047245 */ /* 0x000fe20000201400 */
[-C--:B------:R-:W-:Y:S01]  /*121f0*/  FFMA.FTZ R154, R0, R7.reuse, R154 ;  /* 0x00000007009a7223 */ /* 0x080fe2000001009a */
[----:B------:R-:W-:Y:S01]  /*12200*/  IADD3 R3, PT, PT, R130, -0x8, RZ ;  /* 0xfffffff882037810 */ /* 0x000fe20007ffe0ff */
[----:B------:R-:W-:Y:S01]  /*12210*/  FFMA.FTZ R148, R0, R7, R148 ;  /* 0x0000000700947223 */ /* 0x000fe20000010094 */
[----:B------:R-:W-:Y:S01]  /*12220*/  IADD3 R2, PT, PT, R130, 0x10, RZ ;  /* 0x0000001082027810 */ /* 0x000fe20007ffe0ff */
[C---:B------:R-:W-:Y:S01]  /*12230*/  FFMA.FTZ R152, R0.reuse, R5, R152 ;  /* 0x0000000500987223 */ /* 0x040fe20000010098 */
[----:B------:R-:W-:Y:S01]  /*12240*/  I2FP.F32.S32 R3, R3 ;  /* 0x0000000300037245 */ /* 0x000fe20000201400 */
[----:B------:R-:W-:Y:S01]  /*12250*/  FFMA.FTZ R108, R0, R5, R108 ;  /* 0x00000005006c7223 */ /* 0x000fe2000001006c */
[----:B------:R-:W-:Y:S01]  /*12260*/  IADD3 R7, PT, PT, R130, -0x7, RZ ;  /* 0xfffffff982077810 */ /* 0x000fe20007ffe0ff */
[C---:B------:R-:W-:Y:S01]  /*12270*/  FFMA.FTZ R142, R0.reuse, R4, R163 ;  /* 0x00000004008e7223 */ /* 0x040fe200000100a3 */
[----:B------:R-:W-:Y:S01]  /*12280*/  I2FP.F32.S32 R2, R2 ;  /* 0x0000000200027245 */ /* 0x000fe20000201400 */
[----:B------:R-:W-:Y:S01]  /*12290*/  FFMA.FTZ R101, R0, R4, R101 ;  /* 0x0000000400657223 */ /* 0x000fe20000010065 */
[----:B------:R-:W-:Y:S01]  /*122a0*/  IADD3 R5, PT, PT, R130, 0x1, RZ ;  /* 0x0000000182057810 */ /* 0x000fe20007ffe0ff */
[C---:B------:R-:W-:Y:S01]  /*122b0*/  FFMA.FTZ R6, R0.reuse, R6, R147 ;  /* 0x0000000600067223 */ /* 0x040fe20000010093 */
[----:B------:R-:W-:Y:S01]  /*122c0*/  FMNMX3.FTZ R4, R85, R149, R151, !PT ;  /* 0x0000009555047276 */ /* 0x000fe20007810097 */
[C---:B------:R-:W-:Y:S01]  /*122d0*/  FFMA.FTZ R150, R0.reuse, R3, R150 ;  /* 0x0000000300967223 */ /* 0x040fe20000010096 */
[----:B------:R-:W-:Y:S01]  /*122e0*/  I2FP.F32.S32 R7, R7 ;  /* 0x0000000700077245 */ /* 0x000fe20000201400 */
[C---:B------:R-:W-:Y:S01]  /*122f0*/  FFMA.FTZ R106, R0.reuse, R3, R106 ;  /* 0x00000003006a7223 */ /* 0x040fe2000001006a */
[----:B------:R-:W-:Y:S01]  /*12300*/  I2FP.F32.S32 R5, R5 ;  /* 0x0000000500057245 */ /* 0x000fe20000201400 */
[CC--:B------:R-:W-:Y:S01]  /*12310*/  FFMA.FTZ R89, R0.reuse, R2.reuse, R89 ;  /* 0x0000000200597223 */ /* 0x0c0fe20000010059 */
[----:B------:R-:W-:Y:S01]  /*12320*/  FFMA.FTZ R98, R0, R2, R98 ;  /* 0x0000000200627223 */ /* 0x000fe20000010062 */
[----:B------:R-:W-:Y:S01]  /*12330*/  FMNMX3.FTZ R9, R4, R157, R159, !PT ;  /* 0x0000009d04097276 */ /* 0x000fe2000781009f */
[----:B------:R-:W-:Y:S01]  /*12340*/  FFMA.FTZ R96, R0, R7, R96 ;  /* 0x0000000700607223 */ /* 0x000fe20000010060 */
[----:B------:R-:W-:Y:S01]  /*12350*/  IADD3 R3, PT, PT, R130, 0x9, RZ ;  /* 0x0000000982037810 */ /* 0x000fe20007ffe0ff */
[-C--:B------:R-:W-:Y:S01]  /*12360*/  FFMA.FTZ R143, R0, R5.reuse, R161 ;  /* 0x00000005008f7223 */ /* 0x080fe200000100a1 */
[----:B------:R-:W-:Y:S01]  /*12370*/  FMNMX3.FTZ R2, R84, R8, R6, !PT ;  /* 0x0000000854027276 */ /* 0x000fe20007810006 */
[C---:B------:R-:W-:Y:S01]  /*12380*/  FFMA.FTZ R102, R0.reuse, R5, R102 ;  /* 0x0000000500667223 */ /* 0x040fe20000010066 */
[----:B------:R-:W-:Y:S01]  /*12390*/  FMNMX3.FTZ R9, R9, R154, R152, !PT ;  /* 0x0000009a09097276 */ /* 0x000fe20007810098 */
[----:B------:R-:W-:Y:S01]  /*123a0*/  FFMA.FTZ R146, R0, R7, R146 ;  /* 0x0000000700927223 */ /* 0x000fe20000010092 */
[----:B------:R-:W-:Y:S02]  /*123b0*/  I2FP.F32.S32 R3, R3 ;  /* 0x0000000300037245 */ /* 0x000fe40000201400 */
[----:B------:R-:W-:Y:S02]  /*123c0*/  FMNMX3.FTZ R5, R2, R153, R155, !PT ;  /* 0x0000009902057276 */ /* 0x000fe4000781009b */
[----:B------:R-:W-:Y:S01]  /*123d0*/  IADD3 R7, PT, PT, R130, 0x11, RZ ;  /* 0x0000001182077810 */ /* 0x000fe20007ffe0ff */
[CC--:B------:R-:W-:Y:S01]  /*123e0*/  FFMA.FTZ R111, R0.reuse, R3.reuse, R111 ;  /* 0x00000003006f7223 */ /* 0x0c0fe2000001006f */
[----:B------:R-:W-:Y:S01]  /*123f0*/  FMNMX3.FTZ R2, R9, R150, R96, !PT ;  /* 0x0000009609027276 */ /* 0x000fe20007810060 */
[----:B------:R-:W-:Y:S01]  /*12400*/  FFMA.FTZ R100, R0, R3, R100 ;  /* 0x0000000300647223 */ /* 0x000fe20000010064 */
[----:B------:R-:W-:Y:S02]  /*12410*/  FMNMX3.FTZ R5, R5, R148, R108, !PT ;  /* 0x0000009405057276 */ /* 0x000fe4000781006c */
[C---:B------:R-:W-:Y:S02]  /*12420*/  IADD3 R3, PT, PT, R130.reuse, 0x19, RZ ;  /* 0x0000001982037810 */ /* 0x040fe40007ffe0ff */
[----:B------:R-:W-:Y:S02]  /*12430*/  I2FP.F32.S32 R7, R7 ;  /* 0x0000000700077245 */ /* 0x000fe40000201400 */
[----:B------:R-:W-:Y:S02]  /*12440*/  IADD3 R4, PT, PT, R130, 0x18, RZ ;  /* 0x0000001882047810 */ /* 0x000fe40007ffe0ff */
[----:B------:R-:W-:Y:S01]  /*12450*/  FMNMX3.FTZ R2, R2, R144, R143, !PT ;  /* 0x0000009002027276 */ /* 0x000fe2000781008f */
[CC--:B------:R-:W-:Y:S01]  /*12460*/  FFMA.FTZ R88, R0.reuse, R7.reuse, R88 ;  /* 0x0000000700587223 */ /* 0x0c0fe20000010058 */
[----:B------:R-:W-:Y:S01]  /*12470*/  FMNMX3.FTZ R5, R5, R106, R146, !PT ;  /* 0x0000006a05057276 */ /* 0x000fe20007810092 */
[----:B------:R-:W-:Y:S01]  /*12480*/  FFMA.FTZ R97, R0, R7, R97 ;  /* 0x0000000700617223 */ /* 0x000fe20000010061 */
[----:B------:R-:W-:Y:S02]  /*12490*/  I2FP.F32.S32 R3, R3 ;  /* 0x0000000300037245 */ /* 0x000fe40000201400 */
[----:B------:R-:W-:Y:S02]  /*124a0*/  I2FP.F32.S32 R4, R4 ;  /* 0x0000000400047245 */ /* 0x000fe40000201400 */
[----:B------:R-:W-:Y:S01]  /*124b0*/  FMNMX3.FTZ R2, R2, R142, R111, !PT ;  /* 0x0000008e02027276 */ /* 0x000fe2000781006f */
[C---:B------:R-:W-:Y:S01]  /*124c0*/  FFMA.FTZ R86, R0.reuse, R3, R86 ;  /* 0x0000000300567223 */ /* 0x040fe20000010056 */
[----:B------:R-:W-:Y:S01]  /*124d0*/  FMNMX3.FTZ R5, R5, R105, R102, !PT ;  /* 0x0000006905057276 */ /* 0x000fe20007810066 */
[-C--:B------:R-:W-:Y:S01]  /*124e0*/  FFMA.FTZ R87, R0, R4.reuse, R87 ;  /* 0x0000000400577223 */ /* 0x080fe20000010057 */
        /* <DEDUP_REMOVED lines=74> */
[C---:B------:R-:W-:Y:S01]  /*12990*/  FMUL.FTZ R32, R85.reuse, R52 ;  /* 0x0000003455207220 */ /* 0x040fe20000410000 */
[----:B------:R-:W-:Y:S03]  /*129a0*/  FMUL.FTZ R33, R85, R53 ;  /* 0x0000003555217220 */ /* 0x000fe60000410000 */
        /* <DEDUP_REMOVED lines=17> */
[----:B---3--:R-:W-:Y:S01]  /*12ac0*/  F2FP.BF16.F32.PACK_AB R81, R107, R147 ;  /* 0x000000936b51723e */ /* 0x008fe200000010ff */
[C---:B------:R-:W-:Y:S01]  /*12ad0*/  FMUL.FTZ R50, R84.reuse, R50 ;  /* 0x0000003254327220 */ /* 0x040fe20000410000 */
[C---:B------:R-:W-:Y:S01]  /*12ae0*/  FMUL.FTZ R51, R84.reuse, R51 ;  /* 0x0000003354337220 */ /* 0x040fe20000410000 */
[C---:B------:R-:W-:Y:S01]  /*12af0*/  FMUL.FTZ R48, R85.reuse, R48 ;  /* 0x0000003055307220 */ /* 0x040fe20000410000 */
[----:B------:R-:W-:Y:S01]  /*12b00*/  FMUL.FTZ R49, R85, R49 ;  /* 0x0000003155317220 */ /* 0x000fe20000410000 */
[----:B------:R-:W-:Y:S01]  /*12b10*/  LDSM.16.MT88.4 R76, [R112+0x6c00] ;  /* 0x006c0000704c783b */ /* 0x000fe20000004200 */
[----:B------:R-:W-:Y:S03]  /*12b20*/  FFMA.FTZ R68, R89, UR4, -R145 ;  /* 0x0000000459447c23 */ /* 0x000fe60008010891 */
[----:B------:R-:W-:Y:S01]  /*12b30*/  MUFU.EX2 R93, R93 ;  /* 0x0000005d005d7308 */ /* 0x000fe20000000800 */
[----:B------:R-:W-:Y:S01]  /*12b40*/  FFMA.FTZ R147, R84, R141, R147 ;  /* 0x0000008d54937223 */ /* 0x000fe20000010093 */
[--C-:B------:R-:W-:Y:S01]  /*12b50*/  FFMA.FTZ R89, R104, UR4, -R109.reuse ;  /* 0x0000000468597c23 */ /* 0x100fe2000801086d */
[----:B------:R-:W-:Y:S01]  /*12b60*/  FFMA.FTZ R98, R98, UR4, -R109 ;  /* 0x0000000462627c23 */ /* 0x000fe2000801086d */
[----:B------:R-:W-:Y:S01]  /*12b70*/  ISETP.GT.AND P0, PT, R136, R117, PT ;  /* 0x000000758800720c */ /* 0x000fe20003f04270 */
[----:B------:R-:W-:Y:S05]  /*12b80*/  FADD.FTZ R147, R107, R147 ;  /* 0x000000936b937221 */ /* 0x000fea0000010000 */
[----:B------:R-:W3:Y:S01]  /*12b90*/  MUFU.EX2 R90, R90 ;  /* 0x0000005a005a7308 */ /* 0x000ee20000000800 */
[----:B----4-:R-:W-:Y:S01]  /*12ba0*/  F2FP.BF16.F32.PACK_AB R80, R94, R110 ;  /* 0x0000006e5e50723e */ /* 0x010fe200000010ff */
[----:B------:R-:W-:Y:S01]  /*12bb0*/  FADD.FTZ R70, R92, R147 ;  /* 0x000000935c467221 */ /* 0x000fe20000010000 */
[----:B------:R-:W-:Y:S03]  /*12bc0*/  FFMA.FTZ R110, R85, R140, R110 ;  /* 0x0000008c556e7223 */ /* 0x000fe6000001006e */
[----:B------:R-:W-:Y:S01]  /*12bd0*/  FADD.FTZ R91, R91, R70 ;  /* 0x000000465b5b7221 */ /* 0x000fe20000010000 */
[----:B------:R-:W-:Y:S03]  /*12be0*/  FADD.FTZ R110, R94, R110 ;  /* 0x0000006e5e6e7221 */ /* 0x000fe60000010000 */
        /* <DEDUP_REMOVED lines=27> */
[--C-:B------:R-:W-:Y:S01]  /*12da0*/  FFMA.FTZ R67, R148, UR4, -R109.reuse ;  /* 0x0000000494437c23 */ /* 0x100fe2000801086d */
[----:B------:R-:W-:Y:S01]  /*12db0*/  FFMA.FTZ R109, R99, UR4, -R109 ;  /* 0x00000004636d7c23 */ /* 0x000fe2000801086d */
[C---:B------:R-:W-:Y:S03]  /*12dc0*/  HMMA.16816.F32.BF16 R20, R80.reuse, R28, R20 ;  /* 0x0000001c5014723c */ /* 0x040fe60000041814 */
[C---:B------:R-:W-:Y:S01]  /*12dd0*/  FMUL.FTZ R28, R85.reuse, R56 ;  /* 0x00000038551c7220 */ /* 0x040fe20000410000 */
[----:B------:R-:W-:Y:S02]  /*12de0*/  FMUL.FTZ R29, R85, R57 ;  /* 0x00000039551d7220 */ /* 0x000fe40000410000 */
[----:B------:R3:W-:Y:S02]  /*12df0*/  MUFU.EX2 R88, R68 ;  /* 0x0000004400587308 */ /* 0x0007e40000000800 */
[C---:B------:R-:W-:Y:S03]  /*12e00*/  HMMA.16816.F32.BF16 R24, R80.reuse, R30, R24 ;  /* 0x0000001e5018723c */ /* 0x040fe60000041818 */
[C---:B------:R-:W-:Y:S01]  /*12e10*/  FMUL.FTZ R30, R84.reuse, R58 ;  /* 0x0000003a541e7220 */ /* 0x040fe20000410000 */
[----:B------:R-:W-:Y:S04]  /*12e20*/  FMUL.FTZ R31, R84, R59 ;  /* 0x0000003b541f7220 */ /* 0x000fe80000410000 */
[----:B------:R-:W-:Y:S01]  /*12e30*/  MUFU.EX2 R105, R105 ;  /* 0x0000006900697308 */ /* 0x000fe20000000800 */
[----:B------:R-:W-:Y:S02]  /*12e40*/  LDSM.16.MT88.4 R56, [R112+0x6400] ;  /* 0x006400007038783b */ /* 0x000fe40000004200 */
[C---:B--2---:R-:W-:Y:S07]  /*12e50*/  HMMA.16816.F32.BF16 R28, R80.reuse, R60, R28 ;  /* 0x0000003c501c723c */ /* 0x044fee000004181c */
[----:B------:R-:W-:Y:S01]  /*12e60*/  MUFU.EX2 R102, R102 ;  /* 0x0000006600667308 */ /* 0x000fe20000000800 */
[----:B---3--:R-:W-:Y:S01]  /*12e70*/  LDSM.16.MT88.4 R68, [R115+0x6c00] ;  /* 0x006c00007344783b */ /* 0x008fe20000004200 */
[C---:B------:R-:W-:Y:S08]  /*12e80*/  HMMA.16816.F32.BF16 R32, R80.reuse, R62, R32 ;  /* 0x0000003e5020723c */ /* 0x040ff00000041820 */
[----:B------:R-:W-:Y:S01]  /*12e90*/  MUFU.EX2 R101, R101 ;  /* 0x0000006500657308 */ /* 0x000fe20000000800 */
[----:B------:R-:W-:Y:S01]  /*12ea0*/  LDSM.16.MT88.4 R60, [R115+0x6800] ;  /* 0x00680000733c783b */ /* 0x000fe20000004200 */
[C---:B-1----:R-:W-:Y:S08]  /*12eb0*/  HMMA.16816.F32.BF16 R36, R80.reuse, R52, R36 ;  /* 0x000000345024723c */ /* 0x042ff00000041824 */
[----:B------:R-:W-:Y:S01]  /*12ec0*/  MUFU.EX2 R100, R100 ;  /* 0x0000006400647308 */ /* 0x000fe20000000800 */
[C---:B------:R-:W-:Y:S01]  /*12ed0*/  HMMA.16816.F32.BF16 R40, R80.reuse, R54, R40 ;  /* 0x000000365028723c */ /* 0x040fe20000041828 */
[----:B------:R-:W1:Y:S08]  /*12ee0*/  LDSM.16.MT88.4 R52, [R115+0x8000] ;  /* 0x008000007334783b */ /* 0x000e700000004200 */
[----:B------:R-:W-:Y:S10]  /*12ef0*/  MUFU.EX2 R64, R64 ;  /* 0x0000004000407308 */ /* 0x000ff40000000800 */
[----:B------:R-:W2:Y:S10]  /*12f00*/  MUFU.EX2 R65, R65 ;  /* 0x0000004100417308 */ /* 0x000eb40000000800 */
[----:B------:R-:W3:Y:S10]  /*12f10*/  MUFU.EX2 R67, R67 ;  /* 0x0000004300437308 */ /* 0x000ef40000000800 */
[----:B------:R-:W-:Y:S10]  /*12f20*/  MUFU.EX2 R106, R106 ;  /* 0x0000006a006a7308 */ /* 0x000ff40000000800 */
[----:B------:R-:W4:Y:S01]  /*12f30*/  MUFU.EX2 R103, R103 ;  /* 0x0000006700677308 */ /* 0x000f220000000800 */
[C---:B-1----:R-:W-:Y:S09]  /*12f40*/  HMMA.16816.F32.BF16 R44, R80.reuse, R52, R44 ;  /* 0x00000034502c723c */ /* 0x042ff2000004182c */
[----:B------:R-:W1:Y:S01]  /*12f50*/  MUFU.EX2 R97, R66 ;  /* 0x0000004200617308 */ /* 0x000e620000000800 */
[----:B--2---:R-:W-:Y:S01]  /*12f60*/  F2FP.BF16.F32.PACK_AB R53, R65, R64 ;  /* 0x000000404135723e */ /* 0x004fe200000010ff */
[----:B------:R-:W-:Y:S01]  /*12f70*/  FADD.FTZ R64, R64, R91 ;  /* 0x0000005b40407221 */ /* 0x000fe20000010000 */
[----:B---3--:R-:W-:Y:S01]  /*12f80*/  F2FP.BF16.F32.PACK_AB R52, R108, R67 ;  /* 0x000000436c34723e */ /* 0x008fe200000010ff */
[----:B------:R-:W-:Y:S01]  /*12f90*/  FADD.FTZ R91, R67, R90 ;  /* 0x0000005a435b7221 */ /* 0x000fe20000010000 */
[----:B------:R-:W-:Y:S05]  /*12fa0*/  HMMA.16816.F32.BF16 R48, R80, R54, R48 ;  /* 0x000000365030723c */ /* 0x000fea0000041830 */
[----:B------:R-:W-:Y:S01]  /*12fb0*/  MUFU.EX2 R92, R87 ;  /* 0x00000057005c7308 */ /* 0x000fe20000000800 */
[----:B------:R-:W-:Y:S01]  /*12fc0*/  F2FP.BF16.F32.PACK_AB R55, R96, R95 ;  /* 0x0000005f6037723e */ /* 0x000fe200000010ff */
[----:B------:R-:W-:Y:S01]  /*12fd0*/  FADD.FTZ R90, R65, R64 ;  /* 0x00000040415a7221 */ /* 0x000fe20000010000 */
[----:B----4-:R-:W-:Y:S01]  /*12fe0*/  F2FP.BF16.F32.PACK_AB R54, R103, R106 ;  /* 0x0000006a6736723e */ /* 0x010fe200000010ff */
[----:B------:R-:W-:Y:S06]  /*12ff0*/  FADD.FTZ R91, R108, R91 ;  /* 0x0000005b6c5b7221 */ /* 0x000fec0000010000 */
[----:B------:R-:W2:Y:S01]  /*13000*/  MUFU.EX2 R145, R145 ;  /* 0x0000009100917308 */ /* 0x000ea20000000800 */
[----:B-1----:R-:W-:Y:S01]  /*13010*/  F2FP.BF16.F32.PACK_AB R85, R97, R88 ;  /* 0x000000586155723e */ /* 0x002fe200000010ff */
[C---:B------:R-:W-:Y:S08]  /*13020*/  HMMA.16816.F32.BF16 R4, R52.reuse, R56, R4 ;  /* 0x000000383404723c */ /* 0x040ff00000041804 */
[----:B------:R-:W-:Y:S01]  /*13030*/  MUFU.EX2 R99, R98 ;  /* 0x0000006200637308 */ /* 0x000fe20000000800 */
[C---:B------:R-:W-:Y:S01]  /*13040*/  HMMA.16816.F32.BF16 R8, R52.reuse, R58, R8 ;  /* 0x0000003a3408723c */ /* 0x040fe20000041808 */
[----:B------:R-:W1:Y:S08]  /*13050*/  LDSM.16.MT88.4 R56, [R115+0x6400] ;  /* 0x006400007338783b */ /* 0x000e700000004200 */
        /* <DEDUP_REMOVED lines=73> */
[----:B------:R-:W-:Y:S05]  /*134f0*/  FADD.FTZ R140, R140, R89 ;  /* 0x000000598c8c7221 */ /* 0x000fea0000010000 */
[C---:B------:R-:W-:Y:S08]  /*13500*/  HMMA.16816.F32.BF16 R40, R84.reuse, R6, R40 ;  /* 0x000000065428723c */ /* 0x040ff00000041828 */
[C---:B----4-:R-:W-:Y:S08]  /*13510*/  HMMA.16816.F32.BF16 R44, R84.reuse, R8, R44 ;  /* 0x00000008542c723c */ /* 0x050ff0000004182c */
[----:B------:R-:W-:Y:S03]  /*13520*/  HMMA.16816.F32.BF16 R48, R84, R10, R48 ;  /* 0x0000000a5430723c */ /* 0x000fe60000041830 */
[----:B------:R-:W-:Y:S02]  /*13530*/  MOV R85, R2 ;  /* 0x0000000200557202 */ /* 0x000fe40000000f00 */
[----:B------:R-:W-:Y:S03]  /*13540*/  MOV R84, R3 ;  /* 0x0000000300547202 */ /* 0x000fe60000000f00 */
[----:B------:R-:W-:Y:S01]  /*13550*/  @!UPT UIADD3 URZ, UPT, UPT, URZ, URZ, URZ ;  /* 0x000000fffffff290 */ /* 0x000fe2000fffe0ff */
[----:B------:R-:W-:Y:S11]  /*13560*/  @P0 BRA `(.L_x_5424) ;  /* 0xffffffd000f00947 */ /* 0x000ff6000383ffff */
.L_x_5420:
        /* <DEDUP_REMOVED lines=165> */
.L_x_5426:
[----:B------:R-:W-:Y:S05]  /*13fc0*/  BSYNC.RECONVERGENT B0 ;  /* 0x0000000000007941 */ /* 0x000fea0003800200 */
.L_x_5425:
        /* <DEDUP_REMOVED lines=19> */
.L_x_5428:
[----:B------:R-:W-:Y:S05]  /*14100*/  BSYNC.RECONVERGENT B0 ;  /* 0x0000000000007941 */ /* 0x000fea0003800200 */
.L_x_5427:
        /* <DEDUP_REMOVED lines=21> */
.L_x_5430:
[----:B------:R-:W-:Y:S05]  /*14260*/  BSYNC.RECONVERGENT B0 ;  /* 0x0000000000007941 */ /* 0x000fea0003800200 */
.L_x_5429:
        /* <DEDUP_REMOVED lines=21> */
.L_x_5432:
[----:B------:R-:W-:Y:S05]  /*143c0*/  BSYNC.RECONVERGENT B0 ;  /* 0x0000000000007941 */ /* 0x000fea0003800200 */
.L_x_5431:
        /* <DEDUP_REMOVED lines=22> */
.L_x_5433:
        /* <DEDUP_REMOVED lines=13> */
.L_x_5545:


//--------------------- .nv.shared._ZN5flash32flash_fwd_splitkv_combine_kernelI23Flash_fwd_kernel_traitsILi96ELi64ELi128ELi4ELb0ELb0EN7cutlass10bfloat16_tE19Flash_kernel_traitsILi96ELi64ELi128ELi4ES3_EELi16ELi7ELb0EEEvNS_16Flash_fwd_paramsE --------------------------
	.section	.nv.shared._ZN5flash32flash_fwd_splitkv_combine_kernelI23Flash_fwd_kernel_traitsILi96ELi64ELi128ELi4ELb0ELb0EN7cutlass10bfloat16_tE19Flash_kernel_traitsILi96ELi64ELi128ELi4ES3_EELi16ELi7ELb0EEEvNS_16Flash_fwd_paramsE,"aw",@nobits
	.sectionflags	@""
	.align	16
.nv.shared._ZN5flash32flash_fwd_splitkv_combine_kernelI23Flash_fwd_kernel_traitsILi96ELi64ELi128ELi4ELb0ELb0EN7cutlass10bfloat16_tE19Flash_kernel_traitsILi96ELi64ELi128ELi4ES3_EELi16ELi7ELb0EEEvNS_16Flash_fwd_paramsE:
	.zero		9728


//--------------------- .nv.shared.reserved.0     --------------------------
	.section	.nv.shared.reserved.0,"aw",@nobits
	.weak		__nv_reservedSMEM_offset_0_alias
	.size		__nv_reservedSMEM_offset_0_alias, 0, 64
	.other		__nv_reservedSMEM_offset_0_alias,@"STO_CUDA_RESERVED_SHARED STV_DEFAULT"
__nv_reservedSMEM_offset_0_alias:
	.zero		0
	.zero		64


//--------------------- .nv.global                --------------------------
	.section	.nv.global,"aw",@nobits
.nv.global:
	.type		_ZN78_INTERNAL_a1629cc7_42_flash_fwd_split_hdim96_bf16_causal_sm80_cu_6987f922_30254cute1_E,@object
	.size		_ZN78_INTERNAL_a1629cc7_42_flash_fwd_split_hdim96_bf16_causal_sm80_cu_6987f922_30254cute1_E,(_ZN78_INTERNAL_a1629cc7_42_flash_fwd_split_hdim96_bf16_causal_sm80_cu_6987f922_30254cuda3std3__45__cpo6cbeginE - _ZN78_INTERNAL_a1629cc7_42_flash_fwd_split_hdim96_bf16_causal_sm80_cu_6987f922_30254cute1_E)
_ZN78_INTERNAL_a1629cc7_42_flash_fwd_split_hdim96_bf16_causal_sm80_cu_6987f922_30254cute1_E:
	.zero		1
	.type		_ZN78_INTERNAL_a1629cc7_42_flash_fwd_split_hdim96_bf16_causal_sm80_cu_6987f922_30254cuda3std3__45__cpo6cbeginE,@object
	.size		_ZN78_INTERNAL_a1629cc7_42_flash_fwd_split_hdim96_bf16_causal_sm80_cu_6987f922_30254cuda3std3__45__cpo6cbeginE,(_ZN78_INTERNAL_a1629cc7_42_flash_fwd_split_hdim96_bf16_causal_sm80_cu_6987f922_30254cuda3std3__48in_placeE - _ZN78_INTERNAL_a1629cc7_42_flash_fwd_split_hdim96_bf16_causal_sm80_cu_6987f922_30254cuda3std3__45__cpo6cbeginE)
_ZN78_INTERNAL_a1629cc7_42_flash_fwd_split_hdim96_bf16_causal_sm80_cu_6987f922_30254cuda3std3__45__cpo6cbeginE:
	.zero		1
	.type		_ZN78_INTERNAL_a1629cc7_42_flash_fwd_split_hdim96_bf16_causal_sm80_cu_6987f922_30254cuda3std3__48in_placeE,@object
	.size		_ZN78_INTERNAL_a1629cc7_42_flash_fwd_split_hdim96_bf16_causal_sm80_cu_6987f922_30254cuda3std3__48in_placeE,(_ZN78_INTERNAL_a1629cc7_42_flash_fwd_split_hdim96_bf16_causal_sm80_cu_6987f922_30254cuda3std6ranges3__45__cpo9iter_moveE - _ZN78_INTERNAL_a1629cc7_42_flash_fwd_split_hdim96_bf16_causal_sm80_cu_6987f922_30254cuda3std3__48in_placeE)
_ZN78_INTERNAL_a1629cc7_42_flash_fwd_split_hdim96_bf16_causal_sm80_cu_6987f922_30254cuda3std3__48in_placeE:
	.zero		1
	.type		_ZN78_INTERNAL_a1629cc7_42_flash_fwd_split_hdim96_bf16_causal_sm80_cu_6987f922_30254cuda3std6ranges3__45__cpo9iter_moveE,@object
	.size		_ZN78_INTERNAL_a1629cc7_42_flash_fwd_split_hdim96_bf16_causal_sm80_cu_6987f922_30254cuda3std6ranges3__45__cpo9iter_moveE,(_ZN78_INTERNAL_a1629cc7_42_flash_fwd_split_hdim96_bf16_causal_sm80_cu_6987f922_30254cuda3std3__45__cpo5beginE - _ZN78_INTERNAL_a1629cc7_42_flash_fwd_split_hdim96_bf16_causal_sm80_cu_6987f922_30254cuda3std6ranges3__45__cpo9iter_moveE)
_ZN78_INTERNAL_a1629cc7_42_flash_fwd_split_hdim96_bf16_causal_sm80_cu_6987f922_30254cuda3std6ranges3__45__cpo9iter_moveE:
	.zero		1
	.type		_ZN78_INTERNAL_a1629cc7_42_flash_fwd_split_hdim96_bf16_causal_sm80_cu_6987f922_30254cuda3std3__45__cpo5beginE,@object
	.size		_ZN78_INTERNAL_a1629cc7_42_flash_fwd_split_hdim96_bf16_causal_sm80_cu_6987f922_30254cuda3std3__45__cpo5beginE,(_ZN78_INTERNAL_a1629cc7_42_flash_fwd_split_hdim96_bf16_causal_sm80_cu_6987f922_30254cuda3std3__480_GLOBAL__N__a1629cc7_42_flash_fwd_split_hdim96_bf16_causal_sm80_cu_6987f922_30256ignoreE - _ZN78_INTERNAL_a1629cc7_42_flash_fwd_split_hdim96_bf16_causal_sm80_cu_6987f922_30254cuda3std3__45__cpo5beginE)
_ZN78_INTERNAL_a1629cc7_42_flash_fwd_split_hdim96_bf16_causal_sm80_cu_6987f922_30254cuda3std3__45__cpo5beginE:
	.zero		1
	.type		_ZN78_INTERNAL_a1629cc7_42_flash_fwd_split_hdim96_bf16_causal_sm80_cu_6987f922_30254cuda3std3__480_GLOBAL__N__a1629cc7_42_flash_fwd_split_hdim96_bf16_causal_sm80_cu_6987f922_30256ignoreE,@object
	.size		_ZN78_INTERNAL_a1629cc7_42_flash_fwd_split_hdim96_bf16_causal_sm80_cu_6987f922_30254cuda3std3__480_GLOBAL__N__a1629cc7_42_flash_fwd_split_hdim96_bf16_causal_sm80_cu_6987f922_30256ignoreE,(_ZN78_INTERNAL_a1629cc7_42_flash_fwd_split_hdim96_bf16_causal_sm80_cu_6987f922_30254cute7productE - _ZN78_INTERNAL_a1629cc7_42_flash_fwd_split_hdim96_bf16_causal_sm80_cu_6987f922_30254cuda3std3__480_GLOBAL__N__a1629cc7_42_flash_fwd_split_hdim96_bf16_causal_sm80_cu_6987f922_30256ignoreE)
_ZN78_INTERNAL_a1629cc7_42_flash_fwd_split_hdim96_bf16_causal_sm80_cu_6987f922_30254cuda3std3__480_GLOBAL__N__a1629cc7_42_flash_fwd_split_hdim96_bf16_causal_sm80_cu_6987f922_30256ignoreE:
	.zero		1
	.type		_ZN78_INTERNAL_a1629cc7_42_flash_fwd_split_hdim96_bf16_causal_sm80_cu_6987f922_30254cute7productE,@object
	.size		_ZN78_INTERNAL_a1629cc7_42_flash_fwd_split_hdim96_bf16_causal_sm80_cu_6987f922_30254cute7productE,(_ZN78_INTERNAL_a1629cc7_42_flash_fwd_split_hdim96_bf16_causal_sm80_cu_6987f922_30254cuda3std3__45__cpo3endE - _ZN78_INTERNAL_a1629cc7_42_flash_fwd_split_hdim96_bf16_causal_sm80_cu_6987f922_30254cute7productE)
_ZN78_INTERNAL_a1629cc7_42_flash_fwd_split_hdim96_bf16_causal_sm80_cu_6987f922_30254cute7productE:
	.zero		1
	.type		_ZN78_INTERNAL_a1629cc7_42_flash_fwd_split_hdim96_bf16_causal_sm80_cu_6987f922_30254cuda3std3__45__cpo3endE,@object
	.size		_ZN78_INTERNAL_a1629cc7_42_flash_fwd_split_hdim96_bf16_causal_sm80_cu_6987f922_30254cuda3std3__45__cpo3endE,(_ZN78_INTERNAL_a1629cc7_42_flash_fwd_split_hdim96_bf16_causal_sm80_cu_6987f922_30254cuda3std3__419piecewise_constructE - _ZN78_INTERNAL_a1629cc7_42_flash_fwd_split_hdim96_bf16_causal_sm80_cu_6987f922_30254cuda3std3__45__cpo3endE)
_ZN78_INTERNAL_a1629cc7_42_flash_fwd_split_hdim96_bf16_causal_sm80_cu_6987f922_30254cuda3std3__45__cpo3endE:
	.zero		1
	.type		_ZN78_INTERNAL_a1629cc7_42_flash_fwd_split_hdim96_bf16_causal_sm80_cu_6987f922_30254cuda3std3__419piecewise_constructE,@object
	.size		_ZN78_INTERNAL_a1629cc7_42_flash_fwd_split_hdim96_bf16_causal_sm80_cu_6987f922_30254cuda3std3__419piecewise_constructE,(_ZN78_INTERNAL_a1629cc7_42_flash_fwd_split_hdim96_bf16_causal_sm80_cu_6987f922_30254cuda3std3__45__cpo4cendE - _ZN78_INTERNAL_a1629cc7_42_flash_fwd_split_hdim96_bf16_causal_sm80_cu_6987f922_30254cuda3std3__419piecewise_constructE)
_ZN78_INTERNAL_a1629cc7_42_flash_fwd_split_hdim96_bf16_causal_sm80_cu_6987f922_30254cuda3std3__419piecewise_constructE:
	.zero		1
	.type		_ZN78_INTERNAL_a1629cc7_42_flash_fwd_split_hdim96_bf16_causal_sm80_cu_6987f922_30254cuda3std3__45__cpo4cendE,@object
	.size		_ZN78_INTERNAL_a1629cc7_42_flash_fwd_split_hdim96_bf16_causal_sm80_cu_6987f922_30254cuda3std3__45__cpo4cendE,(_ZN78_INTERNAL_a1629cc7_42_flash_fwd_split_hdim96_bf16_causal_sm80_cu_6987f922_30254cuda3std6ranges3__45__cpo4swapE - _ZN78_INTERNAL_a1629cc7_42_flash_fwd_split_hdim96_bf16_causal_sm80_cu_6987f922_30254cuda3std3__45__cpo4cendE)
_ZN78_INTERNAL_a1629cc7_42_flash_fwd_split_hdim96_bf16_causal_sm80_cu_6987f922_30254cuda3std3__45__cpo4cendE:
	.zero		1
	.type		_ZN78_INTERNAL_a1629cc7_42_flash_fwd_split_hdim96_bf16_causal_sm80_cu_6987f922_30254cuda3std6ranges3__45__cpo4swapE,@object
	.size		_ZN78_INTERNAL_a1629cc7_42_flash_fwd_split_hdim96_bf16_causal_sm80_cu_6987f922_30254cuda3std6ranges3__45__cpo4swapE,(.L_7 - _ZN78_INTERNAL_a1629cc7_42_flash_fwd_split_hdim96_bf16_causal_sm80_cu_6987f922_30254cuda3std6ranges3__45__cpo4swapE)
_ZN78_INTERNAL_a1629cc7_42_flash_fwd_split_hdim96_bf16_causal_sm80_cu_6987f922_30254cuda3std6ranges3__45__cpo4swapE:
	.zero		1
.L_7:


//--------------------- .nv.shared._ZN5flash32flash_fwd_splitkv_combine_kernelI23Flash_fwd_kernel_traitsILi96ELi64ELi128ELi4ELb0ELb0EN7cutlass10bfloat16_tE19Flash_kernel_traitsILi96ELi64ELi128ELi4ES3_EELi16ELi6ELb0EEEvNS_16Flash_fwd_paramsE --------------------------
	.section	.nv.shared._ZN5flash32flash_fwd_splitkv_combine_kernelI23Flash_fwd_kernel_traitsILi96ELi64ELi128ELi4ELb0ELb0EN7cutlass10bfloat16_tE19Flash_kernel_traitsILi96ELi64ELi128ELi4ES3_EELi16ELi6ELb0EEEvNS_16Flash_fwd_paramsE,"aw",@nobits
	.sectionflags	@""
	.align	16
.nv.shared._ZN5flash32flash_fwd_splitkv_combine_kernelI23Flash_fwd_kernel_traitsILi96ELi64ELi128ELi4ELb0ELb0EN7cutlass10bfloat16_tE19Flash_kernel_traitsILi96ELi64ELi128ELi4ES3_EELi16ELi6ELb0EEEvNS_16Flash_fwd_paramsE:
	.zero		5376


//--------------------- .nv.shared._ZN5flash32flash_fwd_splitkv_combine_kernelI23Flash_fwd_kernel_traitsILi96ELi64ELi128ELi4ELb0ELb0EN7cutlass10bfloat16_tE19Flash_kernel_traitsILi96ELi64ELi128ELi4ES3_EELi16ELi5ELb0EEEvNS_16Flash_fwd_paramsE --------------------------
	.section	.nv.shared._ZN5flash32flash_fwd_splitkv_combine_kernelI23Flash_fwd_kernel_traitsILi96ELi64ELi128ELi4ELb0ELb0EN7cutlass10bfloat16_tE19Flash_kernel_traitsILi96ELi64ELi128ELi4ES3_EELi16ELi5ELb0EEEvNS_16Flash_fwd_paramsE,"aw",@nobits
	.sectionflags	@""
	.align	16
.nv.shared._ZN5flash32flash_fwd_splitkv_combine_kernelI23Flash_fwd_kernel_traitsILi96ELi64ELi128ELi4ELb0ELb0EN7cutlass10bfloat16_tE19Flash_kernel_traitsILi96ELi64ELi128ELi4ES3_EELi16ELi5ELb0EEEvNS_16Flash_fwd_paramsE:
	.zero		3200


//--------------------- .nv.shared._ZN5flash32flash_fwd_splitkv_combine_kernelI23Flash_fwd_kernel_traitsILi96ELi64ELi128ELi4ELb0ELb0EN7cutlass10bfloat16_tE19Flash_kernel_traitsILi96ELi64ELi128ELi4ES3_EELi16ELi4ELb0EEEvNS_16Flash_fwd_paramsE --------------------------
	.section	.nv.shared._ZN5flash32flash_fwd_splitkv_combine_kernelI23Flash_fwd_kernel_traitsILi96ELi64ELi128ELi4ELb0ELb0EN7cutlass10bfloat16_tE19Flash_kernel_traitsILi96ELi64ELi128ELi4ES3_EELi16ELi4ELb0EEEvNS_16Flash_fwd_paramsE,"aw",@nobits
	.sectionflags	@""
	.align	16
.nv.shared._ZN5flash32flash_fwd_splitkv_combine_kernelI23Flash_fwd_kernel_traitsILi96ELi64ELi128ELi4ELb0ELb0EN7cutlass10bfloat16_tE19Flash_kernel_traitsILi96ELi64ELi128ELi4ES3_EELi16ELi4ELb0EEEvNS_16Flash_fwd_paramsE:
	.zero		2112


//--------------------- .nv.shared._ZN5flash32flash_fwd_splitkv_combine_kernelI23Flash_fwd_kernel_traitsILi96ELi64ELi128ELi4ELb0ELb0EN7cutlass10bfloat16_tE19Flash_kernel_traitsILi96ELi64ELi128ELi4ES3_EELi16ELi3ELb0EEEvNS_16Flash_fwd_paramsE --------------------------
	.section	.nv.shared._ZN5flash32flash_fwd_splitkv_combine_kernelI23Flash_fwd_kernel_traitsILi96ELi64ELi128ELi4ELb0ELb0EN7cutlass10bfloat16_tE19Flash_kernel_traitsILi96ELi64ELi128ELi4ES3_EELi16ELi3ELb0EEEvNS_16Flash_fwd_paramsE,"aw",@nobits
	.sectionflags	@""
	.align	16
.nv.shared._ZN5flash32flash_fwd_splitkv_combine_kernelI23Flash_fwd_kernel_traitsILi96ELi64ELi128ELi4ELb0ELb0EN7cutlass10bfloat16_tE19Flash_kernel_traitsILi96ELi64ELi128ELi4ES3_EELi16ELi3ELb0EEEvNS_16Flash_fwd_paramsE:
	.zero		1568


//--------------------- .nv.shared._ZN5flash32flash_fwd_splitkv_combine_kernelI23Flash_fwd_kernel_traitsILi96ELi64ELi128ELi4ELb0ELb0EN7cutlass10bfloat16_tE19Flash_kernel_traitsILi96ELi64ELi128ELi4ES3_EELi16ELi2ELb0EEEvNS_16Flash_fwd_paramsE --------------------------
	.section	.nv.shared._ZN5flash32flash_fwd_splitkv_combine_kernelI23Flash_fwd_kernel_traitsILi96ELi64ELi128ELi4ELb0ELb0EN7cutlass10bfloat16_tE19Flash_kernel_traitsILi96ELi64ELi128ELi4ES3_EELi16ELi2ELb0EEEvNS_16Flash_fwd_paramsE,"aw",@nobits
	.sectionflags	@""
	.align	16
.nv.shared._ZN5flash32flash_fwd_splitkv_combine_kernelI23Flash_fwd_kernel_traitsILi96ELi64ELi128ELi4ELb0ELb0EN7cutlass10bfloat16_tE19Flash_kernel_traitsILi96ELi64ELi128ELi4ES3_EELi16ELi2ELb0EEEvNS_16Flash_fwd_paramsE:
	.zero		1296


//--------------------- .nv.shared._ZN5flash32flash_fwd_splitkv_combine_kernelI23Flash_fwd_kernel_traitsILi96ELi64ELi128ELi4ELb0ELb0EN7cutlass10bfloat16_tE19Flash_kernel_traitsILi96ELi64ELi128ELi4ES3_EELi16ELi1ELb0EEEvNS_16Flash_fwd_paramsE --------------------------
	.section	.nv.shared._ZN5flash32flash_fwd_splitkv_combine_kernelI23Flash_fwd_kernel_traitsILi96ELi64ELi128ELi4ELb0ELb0EN7cutlass10bfloat16_tE19Flash_kernel_traitsILi96ELi64ELi128ELi4ES3_EELi16ELi1ELb0EEEvNS_16Flash_fwd_paramsE,"aw",@nobits
	.sectionflags	@""
	.align	16
.nv.shared._ZN5flash32flash_fwd_splitkv_combine_kernelI23Flash_fwd_kernel_traitsILi96ELi64ELi128ELi4ELb0ELb0EN7cutlass10bfloat16_tE19Flash_kernel_traitsILi96ELi64ELi128ELi4ES3_EELi16ELi1ELb0EEEvNS_16Flash_fwd_paramsE:
	.zero		1168


//--------------------- .nv.shared._ZN5flash32flash_fwd_splitkv_combine_kernelI23Flash_fwd_kernel_traitsILi96ELi64ELi128ELi4ELb0ELb0EN7cutlass10bfloat16_tE19Flash_kernel_traitsILi96ELi64ELi128ELi4ES3_EELi16ELi7ELb1EEEvNS_16Flash_fwd_paramsE --------------------------
	.section	.nv.shared._ZN5flash32flash_fwd_splitkv_combine_kernelI23Flash_fwd_kernel_traitsILi96ELi64ELi128ELi4ELb0ELb0EN7cutlass10bfloat16_tE19Flash_kernel_traitsILi96ELi64ELi128ELi4ES3_EELi16ELi7ELb1EEEvNS_16Flash_fwd_paramsE,"aw",@nobits
	.sectionflags	@""
	.align	16
.nv.shared._ZN5flash32flash_fwd_splitkv_combine_kernelI23Flash_fwd_kernel_traitsILi96ELi64ELi128ELi4ELb0ELb0EN7cutlass10bfloat16_tE19Flash_kernel_traitsILi96ELi64ELi128ELi4ES3_EELi16ELi7ELb1EEEvNS_16Flash_fwd_paramsE:
	.zero		9728


//--------------------- .nv.shared._ZN5flash32flash_fwd_splitkv_combine_kernelI23Flash_fwd_kernel_traitsILi96ELi64ELi128ELi4ELb0ELb0EN7cutlass10bfloat16_tE19Flash_kernel_traitsILi96ELi64ELi128ELi4ES3_EELi16ELi6ELb1EEEvNS_16Flash_fwd_paramsE --------------------------
	.section	.nv.shared._ZN5flash32flash_fwd_splitkv_combine_kernelI23Flash_fwd_kernel_traitsILi96ELi64ELi128ELi4ELb0ELb0EN7cutlass10bfloat16_tE19Flash_kernel_traitsILi96ELi64ELi128ELi4ES3_EELi16ELi6ELb1EEEvNS_16Flash_fwd_paramsE,"aw",@nobits
	.sectionflags	@""
	.align	16
.nv.shared._ZN5flash32flash_fwd_splitkv_combine_kernelI23Flash_fwd_kernel_traitsILi96ELi64ELi128ELi4ELb0ELb0EN7cutlass10bfloat16_tE19Flash_kernel_traitsILi96ELi64ELi128ELi4ES3_EELi16ELi6ELb1EEEvNS_16Flash_fwd_paramsE:
	.zero		5376


//--------------------- .nv.shared._ZN5flash32flash_fwd_splitkv_combine_kernelI23Flash_fwd_kernel_traitsILi96ELi64ELi128ELi4ELb0ELb0EN7cutlass10bfloat16_tE19Flash_kernel_traitsILi96ELi64ELi128ELi4ES3_EELi16ELi5ELb1EEEvNS_16Flash_fwd_paramsE --------------------------
	.section	.nv.shared._ZN5flash32flash_fwd_splitkv_combine_kernelI23Flash_fwd_kernel_traitsILi96ELi64ELi128ELi4ELb0ELb0EN7cutlass10bfloat16_tE19Flash_kernel_traitsILi96ELi64ELi128ELi4ES3_EELi16ELi5ELb1EEEvNS_16Flash_fwd_paramsE,"aw",@nobits
	.sectionflags	@""
	.align	16
.nv.shared._ZN5flash32flash_fwd_splitkv_combine_kernelI23Flash_fwd_kernel_traitsILi96ELi64ELi128ELi4ELb0ELb0EN7cutlass10bfloat16_tE19Flash_kernel_traitsILi96ELi64ELi128ELi4ES3_EELi16ELi5ELb1EEEvNS_16Flash_fwd_paramsE:
	.zero		3200


//--------------------- .nv.shared._ZN5flash32flash_fwd_splitkv_combine_kernelI23Flash_fwd_kernel_traitsILi96ELi64ELi128ELi4ELb0ELb0EN7cutlass10bfloat16_tE19Flash_kernel_traitsILi96ELi64ELi128ELi4ES3_EELi16ELi4ELb1EEEvNS_16Flash_fwd_paramsE --------------------------
	.section	.nv.shared._ZN5flash32flash_fwd_splitkv_combine_kernelI23Flash_fwd_kernel_traitsILi96ELi64ELi128ELi4ELb0ELb0EN7cutlass10bfloat16_tE19Flash_kernel_traitsILi96ELi64ELi128ELi4ES3_EELi16ELi4ELb1EEEvNS_16Flash_fwd_paramsE,"aw",@nobits
	.sectionflags	@""
	.align	16
.nv.shared._ZN5flash32flash_fwd_splitkv_combine_kernelI23Flash_fwd_kernel_traitsILi96ELi64ELi128ELi4ELb0ELb0EN7cutlass10bfloat16_tE19Flash_kernel_traitsILi96ELi64ELi128ELi4ES3_EELi16ELi4ELb1EEEvNS_16Flash_fwd_paramsE:
	.zero		2112


//--------------------- .nv.shared._ZN5flash32flash_fwd_splitkv_combine_kernelI23Flash_fwd_kernel_traitsILi96ELi64ELi128ELi4ELb0ELb0EN7cutlass10bfloat16_tE19Flash_kernel_traitsILi96ELi64ELi128ELi4ES3_EELi16ELi3ELb1EEEvNS_16Flash_fwd_paramsE --------------------------
	.section	.nv.shared._ZN5flash32flash_fwd_splitkv_combine_kernelI23Flash_fwd_kernel_traitsILi96ELi64ELi128ELi4ELb0ELb0EN7cutlass10bfloat16_tE19Flash_kernel_traitsILi96ELi64ELi128ELi4ES3_EELi16ELi3ELb1EEEvNS_16Flash_fwd_paramsE,"aw",@nobits
	.sectionflags	@""
	.align	16
.nv.shared._ZN5flash32flash_fwd_splitkv_combine_kernelI23Flash_fwd_kernel_traitsILi96ELi64ELi128ELi4ELb0ELb0EN7cutlass10bfloat16_tE19Flash_kernel_traitsILi96ELi64ELi128ELi4ES3_EELi16ELi3ELb1EEEvNS_16Flash_fwd_paramsE:
	.zero		1568


//--------------------- .nv.shared._ZN5flash32flash_fwd_splitkv_combine_kernelI23Flash_fwd_kernel_traitsILi96ELi64ELi128ELi4ELb0ELb0EN7cutlass10bfloat16_tE19Flash_kernel_traitsILi96ELi64ELi128ELi4ES3_EELi16ELi2ELb1EEEvNS_16Flash_fwd_paramsE --------------------------
	.section	.nv.shared._ZN5flash32flash_fwd_splitkv_combine_kernelI23Flash_fwd_kernel_traitsILi96ELi64ELi128ELi4ELb0ELb0EN7cutlass10bfloat16_tE19Flash_kernel_traitsILi96ELi64ELi128ELi4ES3_EELi16ELi2ELb1EEEvNS_16Flash_fwd_paramsE,"aw",@nobits
	.sectionflags	@""
	.align	16
.nv.shared._ZN5flash32flash_fwd_splitkv_combine_kernelI23Flash_fwd_kernel_traitsILi96ELi64ELi128ELi4ELb0ELb0EN7cutlass10bfloat16_tE19Flash_kernel_traitsILi96ELi64ELi128ELi4ES3_EELi16ELi2ELb1EEEvNS_16Flash_fwd_paramsE:
	.zero		1296


//--------------------- .nv.shared._ZN5flash32flash_fwd_splitkv_combine_kernelI23Flash_fwd_kernel_traitsILi96ELi64ELi128ELi4ELb0ELb0EN7cutlass10bfloat16_tE19Flash_kernel_traitsILi96ELi64ELi128ELi4ES3_EELi16ELi1ELb1EEEvNS_16Flash_fwd_paramsE --------------------------
	.section	.nv.shared._ZN5flash32flash_fwd_splitkv_combine_kernelI23Flash_fwd_kernel_traitsILi96ELi64ELi128ELi4ELb0ELb0EN7cutlass10bfloat16_tE19Flash_kernel_traitsILi96ELi64ELi128ELi4ES3_EELi16ELi1ELb1EEEvNS_16Flash_fwd_paramsE,"aw",@nobits
	.sectionflags	@""
	.align	16
.nv.shared._ZN5flash32flash_fwd_splitkv_combine_kernelI23Flash_fwd_kernel_traitsILi96ELi64ELi128ELi4ELb0ELb0EN7cutlass10bfloat16_tE19Flash_kernel_traitsILi96ELi64ELi128ELi4ES3_EELi16ELi1ELb1EEEvNS_16Flash_fwd_paramsE:
	.zero		1168


//--------------------- .nv.shared._ZN5flash24flash_fwd_splitkv_kernelI23Flash_fwd_kernel_traitsILi96ELi64ELi128ELi4ELb0ELb0EN7cutlass10bfloat16_tE19Flash_kernel_traitsILi96ELi64ELi128ELi4ES3_EELb1ELb0ELb0ELb0ELb0ELb0ELb0ELb0EEEvNS_16Flash_fwd_paramsE --------------------------
	.section	.nv.shared._ZN5flash24flash_fwd_splitkv_kernelI23Flash_fwd_kernel_traitsILi96ELi64ELi128ELi4ELb0ELb0EN7cutlass10bfloat16_tE19Flash_kernel_traitsILi96ELi64ELi128ELi4ES3_EELb1ELb0ELb0ELb0ELb0ELb0ELb0ELb0EEEvNS_16Flash_fwd_paramsE,"aw",@nobits
	.sectionflags	@""
	.align	16
	.zero		1024


//--------------------- .nv.shared._ZN5flash24flash_fwd_splitkv_kernelI23Flash_fwd_kernel_traitsILi96ELi64ELi128ELi4ELb0ELb0EN7cutlass10bfloat16_tE19Flash_kernel_traitsILi96ELi64ELi128ELi4ES3_EELb1ELb0ELb0ELb0ELb0ELb1ELb0ELb0EEEvNS_16Flash_fwd_paramsE --------------------------
	.section	.nv.shared._ZN5flash24flash_fwd_splitkv_kernelI23Flash_fwd_kernel_traitsILi96ELi64ELi128ELi4ELb0ELb0EN7cutlass10bfloat16_tE19Flash_kernel_traitsILi96ELi64ELi128ELi4ES3_EELb1ELb0ELb0ELb0ELb0ELb1ELb0ELb0EEEvNS_16Flash_fwd_paramsE,"aw",@nobits
	.sectionflags	@""
	.align	16
	.zero		1024


//--------------------- .nv.shared._ZN5flash24flash_fwd_splitkv_kernelI23Flash_fwd_kernel_traitsILi96ELi64ELi128ELi4ELb0ELb0EN7cutlass10bfloat16_tE19Flash_kernel_traitsILi96ELi64ELi128ELi4ES3_EELb1ELb0ELb0ELb0ELb0ELb0ELb0ELb1EEEvNS_16Flash_fwd_paramsE --------------------------
	.section	.nv.shared._ZN5flash24flash_fwd_splitkv_kernelI23Flash_fwd_kernel_traitsILi96ELi64ELi128ELi4ELb0ELb0EN7cutlass10bfloat16_tE19Flash_kernel_traitsILi96ELi64ELi128ELi4ES3_EELb1ELb0ELb0ELb0ELb0ELb0ELb0ELb1EEEvNS_16Flash_fwd_paramsE,"aw",@nobits
	.sectionflags	@""
	.align	16
	.zero		1024


//--------------------- .nv.shared._ZN5flash24flash_fwd_splitkv_kernelI23Flash_fwd_kernel_traitsILi96ELi64ELi128ELi4ELb0ELb0EN7cutlass10bfloat16_tE19Flash_kernel_traitsILi96ELi64ELi128ELi4ES3_EELb1ELb0ELb0ELb0ELb0ELb1ELb0ELb1EEEvNS_16Flash_fwd_paramsE --------------------------
	.section	.nv.shared._ZN5flash24flash_fwd_splitkv_kernelI23Flash_fwd_kernel_traitsILi96ELi64ELi128ELi4ELb0ELb0EN7cutlass10bfloat16_tE19Flash_kernel_traitsILi96ELi64ELi128ELi4ES3_EELb1ELb0ELb0ELb0ELb0ELb1ELb0ELb1EEEvNS_16Flash_fwd_paramsE,"aw",@nobits
	.sectionflags	@""
	.align	16
	.zero		1024


//--------------------- .nv.shared._ZN5flash24flash_fwd_splitkv_kernelI23Flash_fwd_kernel_traitsILi96ELi64ELi128ELi4ELb0ELb0EN7cutlass10bfloat16_tE19Flash_kernel_traitsILi96ELi64ELi128ELi4ES3_EELb1ELb0ELb0ELb0ELb0ELb0ELb1ELb0EEEvNS_16Flash_fwd_paramsE --------------------------
	.section	.nv.shared._ZN5flash24flash_fwd_splitkv_kernelI23Flash_fwd_kernel_traitsILi96ELi64ELi128ELi4ELb0ELb0EN7cutlass10bfloat16_tE19Flash_kernel_traitsILi96ELi64ELi128ELi4ES3_EELb1ELb0ELb0ELb0ELb0ELb0ELb1ELb0EEEvNS_16Flash_fwd_paramsE,"aw",@nobits
	.sectionflags	@""
	.align	16
	.zero		1024


//--------------------- .nv.shared._ZN5flash24flash_fwd_splitkv_kernelI23Flash_fwd_kernel_traitsILi96ELi64ELi128ELi4ELb0ELb0EN7cutlass10bfloat16_tE19Flash_kernel_traitsILi96ELi64ELi128ELi4ES3_EELb1ELb0ELb0ELb0ELb0ELb1ELb1ELb0EEEvNS_16Flash_fwd_paramsE --------------------------
	.section	.nv.shared._ZN5flash24flash_fwd_splitkv_kernelI23Flash_fwd_kernel_traitsILi96ELi64ELi128ELi4ELb0ELb0EN7cutlass10bfloat16_tE19Flash_kernel_traitsILi96ELi64ELi128ELi4ES3_EELb1ELb0ELb0ELb0ELb0ELb1ELb1ELb0EEEvNS_16Flash_fwd_paramsE,"aw",@nobits
	.sectionflags	@""
	.align	16
	.zero		1024


//--------------------- .nv.shared._ZN5flash24flash_fwd_splitkv_kernelI23Flash_fwd_kernel_traitsILi96ELi64ELi128ELi4ELb0ELb0EN7cutlass10bfloat16_tE19Flash_kernel_traitsILi96ELi64ELi128ELi4ES3_EELb1ELb0ELb0ELb0ELb0ELb0ELb1ELb1EEEvNS_16Flash_fwd_paramsE --------------------------
	.section	.nv.shared._ZN5flash24flash_fwd_splitkv_kernelI23Flash_fwd_kernel_traitsILi96ELi64ELi128ELi4ELb0ELb0EN7cutlass10bfloat16_tE19Flash_kernel_traitsILi96ELi64ELi128ELi4ES3_EELb1ELb0ELb0ELb0ELb0ELb0ELb1ELb1EEEvNS_16Flash_fwd_paramsE,"aw",@nobits
	.sectionflags	@""
	.align	16
	.zero		1024


//--------------------- .nv.shared._ZN5flash24flash_fwd_splitkv_kernelI23Flash_fwd_kernel_traitsILi96ELi64ELi128ELi4ELb0ELb0EN7cutlass10bfloat16_tE19Flash_kernel_traitsILi96ELi64ELi128ELi4ES3_EELb1ELb0ELb0ELb0ELb0ELb1ELb1ELb1EEEvNS_16Flash_fwd_paramsE --------------------------
	.section	.nv.shared._ZN5flash24flash_fwd_splitkv_kernelI23Flash_fwd_kernel_traitsILi96ELi64ELi128ELi4ELb0ELb0EN7cutlass10bfloat16_tE19Flash_kernel_traitsILi96ELi64ELi128ELi4ES3_EELb1ELb0ELb0ELb0ELb0ELb1ELb1ELb1EEEvNS_16Flash_fwd_paramsE,"aw",@nobits
	.sectionflags	@""
	.align	16
	.zero		1024


//--------------------- .nv.shared._ZN5flash24flash_fwd_splitkv_kernelI23Flash_fwd_kernel_traitsILi96ELi64ELi128ELi4ELb0ELb0EN7cutlass10bfloat16_tE19Flash_kernel_traitsILi96ELi64ELi128ELi4ES3_EELb1ELb0ELb0ELb1ELb1ELb0ELb0ELb0EEEvNS_16Flash_fwd_paramsE --------------------------
	.section	.nv.shared._ZN5flash24flash_fwd_splitkv_kernelI23Flash_fwd_kernel_traitsILi96ELi64ELi128ELi4ELb0ELb0EN7cutlass10bfloat16_tE19Flash_kernel_traitsILi96ELi64ELi128ELi4ES3_EELb1ELb0ELb0ELb1ELb1ELb0ELb0ELb0EEEvNS_16Flash_fwd_paramsE,"aw",@nobits
	.sectionflags	@""
	.align	16
	.zero		1024


//--------------------- .nv.shared._ZN5flash24flash_fwd_splitkv_kernelI23Flash_fwd_kernel_traitsILi96ELi64ELi128ELi4ELb0ELb0EN7cutlass10bfloat16_tE19Flash_kernel_traitsILi96ELi64ELi128ELi4ES3_EELb1ELb0ELb0ELb1ELb1ELb1ELb0ELb0EEEvNS_16Flash_fwd_paramsE --------------------------
	.section	.nv.shared._ZN5flash24flash_fwd_splitkv_kernelI23Flash_fwd_kernel_traitsILi96ELi64ELi128ELi4ELb0ELb0EN7cutlass10bfloat16_tE19Flash_kernel_traitsILi96ELi64ELi128ELi4ES3_EELb1ELb0ELb0ELb1ELb1ELb1ELb0ELb0EEEvNS_16Flash_fwd_paramsE,"aw",@nobits
	.sectionflags	@""
	.align	16
	.zero		1024


//--------------------- .nv.shared._ZN5flash24flash_fwd_splitkv_kernelI23Flash_fwd_kernel_traitsILi96ELi64ELi128ELi4ELb0ELb0EN7cutlass10bfloat16_tE19Flash_kernel_traitsILi96ELi64ELi128ELi4ES3_EELb1ELb0ELb0ELb1ELb1ELb0ELb1ELb0EEEvNS_16Flash_fwd_paramsE --------------------------
	.section	.nv.shared._ZN5flash24flash_fwd_splitkv_kernelI23Flash_fwd_kernel_traitsILi96ELi64ELi128ELi4ELb0ELb0EN7cutlass10bfloat16_tE19Flash_kernel_traitsILi96ELi64ELi128ELi4ES3_EELb1ELb0ELb0ELb1ELb1ELb0ELb1ELb0EEEvNS_16Flash_fwd_paramsE,"aw",@nobits
	.sectionflags	@""
	.align	16
	.zero		1024


//--------------------- .nv.shared._ZN5flash24flash_fwd_splitkv_kernelI23Flash_fwd_kernel_traitsILi96ELi64ELi128ELi4ELb0ELb0EN7cutlass10bfloat16_tE19Flash_kernel_traitsILi96ELi64ELi128ELi4ES3_EELb1ELb0ELb0ELb1ELb1ELb1ELb1ELb0EEEvNS_16Flash_fwd_paramsE --------------------------
	.section	.nv.shared._ZN5flash24flash_fwd_splitkv_kernelI23Flash_fwd_kernel_traitsILi96ELi64ELi128ELi4ELb0ELb0EN7cutlass10bfloat16_tE19Flash_kernel_traitsILi96ELi64ELi128ELi4ES3_EELb1ELb0ELb0ELb1ELb1ELb1ELb1ELb0EEEvNS_16Flash_fwd_paramsE,"aw",@nobits
	.sectionflags	@""
	.align	16
	.zero		1024


//--------------------- .nv.shared._ZN5flash24flash_fwd_splitkv_kernelI23Flash_fwd_kernel_traitsILi96ELi64ELi128ELi4ELb0ELb0EN7cutlass10bfloat16_tE19Flash_kernel_traitsILi96ELi64ELi128ELi4ES3_EELb1ELb0ELb0ELb0ELb1ELb0ELb0ELb0EEEvNS_16Flash_fwd_paramsE --------------------------
	.section	.nv.shared._ZN5flash24flash_fwd_splitkv_kernelI23Flash_fwd_kernel_traitsILi96ELi64ELi128ELi4ELb0ELb0EN7cutlass10bfloat16_tE19Flash_kernel_traitsILi96ELi64ELi128ELi4ES3_EELb1ELb0ELb0ELb0ELb1ELb0ELb0ELb0EEEvNS_16Flash_fwd_paramsE,"aw",@nobits
	.sectionflags	@""
	.align	16
	.zero		1024


//--------------------- .nv.shared._ZN5flash24flash_fwd_splitkv_kernelI23Flash_fwd_kernel_traitsILi96ELi64ELi128ELi4ELb0ELb0EN7cutlass10bfloat16_tE19Flash_kernel_traitsILi96ELi64ELi128ELi4ES3_EELb1ELb0ELb0ELb0ELb1ELb1ELb0ELb0EEEvNS_16Flash_fwd_paramsE --------------------------
	.section	.nv.shared._ZN5flash24flash_fwd_splitkv_kernelI23Flash_fwd_kernel_traitsILi96ELi64ELi128ELi4ELb0ELb0EN7cutlass10bfloat16_tE19Flash_kernel_traitsILi96ELi64ELi128ELi4ES3_EELb1ELb0ELb0ELb0ELb1ELb1ELb0ELb0EEEvNS_16Flash_fwd_paramsE,"aw",@nobits
	.sectionflags	@""
	.align	16
	.zero		1024


//--------------------- .nv.shared._ZN5flash24flash_fwd_splitkv_kernelI23Flash_fwd_kernel_traitsILi96ELi64ELi128ELi4ELb0ELb0EN7cutlass10bfloat16_tE19Flash_kernel_traitsILi96ELi64ELi128ELi4ES3_EELb1ELb0ELb1ELb0ELb0ELb0ELb0ELb0EEEvNS_16Flash_fwd_paramsE --------------------------
	.section	.nv.shared._ZN5flash24flash_fwd_splitkv_kernelI23Flash_fwd_kernel_traitsILi96ELi64ELi128ELi4ELb0ELb0EN7cutlass10bfloat16_tE19Flash_kernel_traitsILi96ELi64ELi128ELi4ES3_EELb1ELb0ELb1ELb0ELb0ELb0ELb0ELb0EEEvNS_16Flash_fwd_paramsE,"aw",@nobits
	.sectionflags	@""
	.align	16
	.zero		1024


//--------------------- .nv.shared._ZN5flash24flash_fwd_splitkv_kernelI23Flash_fwd_kernel_traitsILi96ELi64ELi128ELi4ELb0ELb0EN7cutlass10bfloat16_tE19Flash_kernel_traitsILi96ELi64ELi128ELi4ES3_EELb1ELb0ELb1ELb0ELb0ELb1ELb0ELb0EEEvNS_16Flash_fwd_paramsE --------------------------
	.section	.nv.shared._ZN5flash24flash_fwd_splitkv_kernelI23Flash_fwd_kernel_traitsILi96ELi64ELi128ELi4ELb0ELb0EN7cutlass10bfloat16_tE19Flash_kernel_traitsILi96ELi64ELi128ELi4ES3_EELb1ELb0ELb1ELb0ELb0ELb1ELb0ELb0EEEvNS_16Flash_fwd_paramsE,"aw",@nobits
	.sectionflags	@""
	.align	16
	.zero		1024


//--------------------- .nv.shared._ZN5flash24flash_fwd_splitkv_kernelI23Flash_fwd_kernel_traitsILi96ELi64ELi128ELi4ELb0ELb0EN7cutlass10bfloat16_tE19Flash_kernel_traitsILi96ELi64ELi128ELi4ES3_EELb1ELb0ELb0ELb0ELb1ELb0ELb0ELb1EEEvNS_16Flash_fwd_paramsE --------------------------
	.section	.nv.shared._ZN5flash24flash_fwd_splitkv_kernelI23Flash_fwd_kernel_traitsILi96ELi64ELi128ELi4ELb0ELb0EN7cutlass10bfloat16_tE19Flash_kernel_traitsILi96ELi64ELi128ELi4ES3_EELb1ELb0ELb0ELb0ELb1ELb0ELb0ELb1EEEvNS_16Flash_fwd_paramsE,"aw",@nobits
	.sectionflags	@""
	.align	16
	.zero		1024


//--------------------- .nv.shared._ZN5flash24flash_fwd_splitkv_kernelI23Flash_fwd_kernel_traitsILi96ELi64ELi128ELi4ELb0ELb0EN7cutlass10bfloat16_tE19Flash_kernel_traitsILi96ELi64ELi128ELi4ES3_EELb1ELb0ELb0ELb0ELb1ELb1ELb0ELb1EEEvNS_16Flash_fwd_paramsE --------------------------
	.section	.nv.shared._ZN5flash24flash_fwd_splitkv_kernelI23Flash_fwd_kernel_traitsILi96ELi64ELi128ELi4ELb0ELb0EN7cutlass10bfloat16_tE19Flash_kernel_traitsILi96ELi64ELi128ELi4ES3_EELb1ELb0ELb0ELb0ELb1ELb1ELb0ELb1EEEvNS_16Flash_fwd_paramsE,"aw",@nobits
	.sectionflags	@""
	.align	16
	.zero		1024


//--------------------- .nv.shared._ZN5flash24flash_fwd_splitkv_kernelI23Flash_fwd_kernel_traitsILi96ELi64ELi128ELi4ELb0ELb0EN7cutlass10bfloat16_tE19Flash_kernel_traitsILi96ELi64ELi128ELi4ES3_EELb1ELb0ELb1ELb0ELb0ELb0ELb0ELb1EEEvNS_16Flash_fwd_paramsE --------------------------
	.section	.nv.shared._ZN5flash24flash_fwd_splitkv_kernelI23Flash_fwd_kernel_traitsILi96ELi64ELi128ELi4ELb0ELb0EN7cutlass10bfloat16_tE19Flash_kernel_traitsILi96ELi64ELi128ELi4ES3_EELb1ELb0ELb1ELb0ELb0ELb0ELb0ELb1EEEvNS_16Flash_fwd_paramsE,"aw",@nobits
	.sectionflags	@""
	.align	16
	.zero		1024


//--------------------- .nv.shared._ZN5flash24flash_fwd_splitkv_kernelI23Flash_fwd_kernel_traitsILi96ELi64ELi128ELi4ELb0ELb0EN7cutlass10bfloat16_tE19Flash_kernel_traitsILi96ELi64ELi128ELi4ES3_EELb1ELb0ELb1ELb0ELb0ELb1ELb0ELb1EEEvNS_16Flash_fwd_paramsE --------------------------
	.section	.nv.shared._ZN5flash24flash_fwd_splitkv_kernelI23Flash_fwd_kernel_traitsILi96ELi64ELi128ELi4ELb0ELb0EN7cutlass10bfloat16_tE19Flash_kernel_traitsILi96ELi64ELi128ELi4ES3_EELb1ELb0ELb1ELb0ELb0ELb1ELb0ELb1EEEvNS_16Flash_fwd_paramsE,"aw",@nobits
	.sectionflags	@""
	.align	16
	.zero		1024


//--------------------- .nv.shared._ZN5flash24flash_fwd_splitkv_kernelI23Flash_fwd_kernel_traitsILi96ELi64ELi128ELi4ELb0ELb0EN7cutlass10bfloat16_tE19Flash_kernel_traitsILi96ELi64ELi128ELi4ES3_EELb1ELb0ELb0ELb0ELb1ELb0ELb1ELb0EEEvNS_16Flash_fwd_paramsE --------------------------
	.section	.nv.shared._ZN5flash24flash_fwd_splitkv_kernelI23Flash_fwd_kernel_traitsILi96ELi64ELi128ELi4ELb0ELb0EN7cutlass10bfloat16_tE19Flash_kernel_traitsILi96ELi64ELi128ELi4ES3_EELb1ELb0ELb0ELb0ELb1ELb0ELb1ELb0EEEvNS_16Flash_fwd_paramsE,"aw",@nobits
	.sectionflags	@""
	.align	16
	.zero		1024


//--------------------- .nv.shared._ZN5flash24flash_fwd_splitkv_kernelI23Flash_fwd_kernel_traitsILi96ELi64ELi128ELi4ELb0ELb0EN7cutlass10bfloat16_tE19Flash_kernel_traitsILi96ELi64ELi128ELi4ES3_EELb1ELb0ELb0ELb0ELb1ELb1ELb1ELb0EEEvNS_16Flash_fwd_paramsE --------------------------
	.section	.nv.shared._ZN5flash24flash_fwd_splitkv_kernelI23Flash_fwd_kernel_traitsILi96ELi64ELi128ELi4ELb0ELb0EN7cutlass10bfloat16_tE19Flash_kernel_traitsILi96ELi64ELi128ELi4ES3_EELb1ELb0ELb0ELb0ELb1ELb1ELb1ELb0EEEvNS_16Flash_fwd_paramsE,"aw",@nobits
	.sectionflags	@""
	.align	16
	.zero		1024


//--------------------- .nv.shared._ZN5flash24flash_fwd_splitkv_kernelI23Flash_fwd_kernel_traitsILi96ELi64ELi128ELi4ELb0ELb0EN7cutlass10bfloat16_tE19Flash_kernel_traitsILi96ELi64ELi128ELi4ES3_EELb1ELb0ELb1ELb0ELb0ELb0ELb1ELb0EEEvNS_16Flash_fwd_paramsE --------------------------
	.section	.nv.shared._ZN5flash24flash_fwd_splitkv_kernelI23Flash_fwd_kernel_traitsILi96ELi64ELi128ELi4ELb0ELb0EN7cutlass10bfloat16_tE19Flash_kernel_traitsILi96ELi64ELi128ELi4ES3_EELb1ELb0ELb1ELb0ELb0ELb0ELb1ELb0EEEvNS_16Flash_fwd_paramsE,"aw",@nobits
	.sectionflags	@""
	.align	16
	.zero		1024


//--------------------- .nv.shared._ZN5flash24flash_fwd_splitkv_kernelI23Flash_fwd_kernel_traitsILi96ELi64ELi128ELi4ELb0ELb0EN7cutlass10bfloat16_tE19Flash_kernel_traitsILi96ELi64ELi128ELi4ES3_EELb1ELb0ELb1ELb0ELb0ELb1ELb1ELb0EEEvNS_16Flash_fwd_paramsE --------------------------
	.section	.nv.shared._ZN5flash24flash_fwd_splitkv_kernelI23Flash_fwd_kernel_traitsILi96ELi64ELi128ELi4ELb0ELb0EN7cutlass10bfloat16_tE19Flash_kernel_traitsILi96ELi64ELi128ELi4ES3_EELb1ELb0ELb1ELb0ELb0ELb1ELb1ELb0EEEvNS_16Flash_fwd_paramsE,"aw",@nobits
	.sectionflags	@""
	.align	16
	.zero		1024


//--------------------- .nv.shared._ZN5flash24flash_fwd_splitkv_kernelI23Flash_fwd_kernel_traitsILi96ELi64ELi128ELi4ELb0ELb0EN7cutlass10bfloat16_tE19Flash_kernel_traitsILi96ELi64ELi128ELi4ES3_EELb1ELb0ELb0ELb0ELb1ELb0ELb1ELb1EEEvNS_16Flash_fwd_paramsE --------------------------
	.section	.nv.shared._ZN5flash24flash_fwd_splitkv_kernelI23Flash_fwd_kernel_traitsILi96ELi64ELi128ELi4ELb0ELb0EN7cutlass10bfloat16_tE19Flash_kernel_traitsILi96ELi64ELi128ELi4ES3_EELb1ELb0ELb0ELb0ELb1ELb0ELb1ELb1EEEvNS_16Flash_fwd_paramsE,"aw",@nobits
	.sectionflags	@""
	.align	16
	.zero		1024


//--------------------- .nv.shared._ZN5flash24flash_fwd_splitkv_kernelI23Flash_fwd_kernel_traitsILi96ELi64ELi128ELi4ELb0ELb0EN7cutlass10bfloat16_tE19Flash_kernel_traitsILi96ELi64ELi128ELi4ES3_EELb1ELb0ELb0ELb0ELb1ELb1ELb1ELb1EEEvNS_16Flash_fwd_paramsE --------------------------
	.section	.nv.shared._ZN5flash24flash_fwd_splitkv_kernelI23Flash_fwd_kernel_traitsILi96ELi64ELi128ELi4ELb0ELb0EN7cutlass10bfloat16_tE19Flash_kernel_traitsILi96ELi64ELi128ELi4ES3_EELb1ELb0ELb0ELb0ELb1ELb1ELb1ELb1EEEvNS_16Flash_fwd_paramsE,"aw",@nobits
	.sectionflags	@""
	.align	16
	.zero		1024


//--------------------- .nv.shared._ZN5flash24flash_fwd_splitkv_kernelI23Flash_fwd_kernel_traitsILi96ELi64ELi128ELi4ELb0ELb0EN7cutlass10bfloat16_tE19Flash_kernel_traitsILi96ELi64ELi128ELi4ES3_EELb1ELb0ELb1ELb0ELb0ELb0ELb1ELb1EEEvNS_16Flash_fwd_paramsE --------------------------
	.section	.nv.shared._ZN5flash24flash_fwd_splitkv_kernelI23Flash_fwd_kernel_traitsILi96ELi64ELi128ELi4ELb0ELb0EN7cutlass10bfloat16_tE19Flash_kernel_traitsILi96ELi64ELi128ELi4ES3_EELb1ELb0ELb1ELb0ELb0ELb0ELb1ELb1EEEvNS_16Flash_fwd_paramsE,"aw",@nobits
	.sectionflags	@""
	.align	16
	.zero		1024


//--------------------- .nv.shared._ZN5flash24flash_fwd_splitkv_kernelI23Flash_fwd_kernel_traitsILi96ELi64ELi128ELi4ELb0ELb0EN7cutlass10bfloat16_tE19Flash_kernel_traitsILi96ELi64ELi128ELi4ES3_EELb1ELb0ELb1ELb0ELb0ELb1ELb1ELb1EEEvNS_16Flash_fwd_paramsE --------------------------
	.section	.nv.shared._ZN5flash24flash_fwd_splitkv_kernelI23Flash_fwd_kernel_traitsILi96ELi64ELi128ELi4ELb0ELb0EN7cutlass10bfloat16_tE19Flash_kernel_traitsILi96ELi64ELi128ELi4ES3_EELb1ELb0ELb1ELb0ELb0ELb1ELb1ELb1EEEvNS_16Flash_fwd_paramsE,"aw",@nobits
	.sectionflags	@""
	.align	16
	.zero		1024


//--------------------- .nv.shared._ZN5flash32flash_fwd_splitkv_combine_kernelI23Flash_fwd_kernel_traitsILi96ELi64ELi64ELi4ELb0ELb0EN7cutlass10bfloat16_tE19Flash_kernel_traitsILi96ELi64ELi64ELi4ES3_EELi16ELi7ELb0EEEvNS_16Flash_fwd_paramsE --------------------------
	.section	.nv.shared._ZN5flash32flash_fwd_splitkv_combine_kernelI23Flash_fwd_kernel_traitsILi96ELi64ELi64ELi4ELb0ELb0EN7cutlass10bfloat16_tE19Flash_kernel_traitsILi96ELi64ELi64ELi4ES3_EELi16ELi7ELb0EEEvNS_16Flash_fwd_paramsE,"aw",@nobits
	.sectionflags	@""
	.align	16
.nv.shared._ZN5flash32flash_fwd_splitkv_combine_kernelI23Flash_fwd_kernel_traitsILi96ELi64ELi64ELi4ELb0ELb0EN7cutlass10bfloat16_tE19Flash_kernel_traitsILi96ELi64ELi64ELi4ES3_EELi16ELi7ELb0EEEvNS_16Flash_fwd_paramsE:
	.zero		9728


//--------------------- .nv.shared._ZN5flash32flash_fwd_splitkv_combine_kernelI23Flash_fwd_kernel_traitsILi96ELi64ELi64ELi4ELb0ELb0EN7cutlass10bfloat16_tE19Flash_kernel_traitsILi96ELi64ELi64ELi4ES3_EELi16ELi6ELb0EEEvNS_16Flash_fwd_paramsE --------------------------
	.section	.nv.shared._ZN5flash32flash_fwd_splitkv_combine_kernelI23Flash_fwd_kernel_traitsILi96ELi64ELi64ELi4ELb0ELb0EN7cutlass10bfloat16_tE19Flash_kernel_traitsILi96ELi64ELi64ELi4ES3_EELi16ELi6ELb0EEEvNS_16Flash_fwd_paramsE,"aw",@nobits
	.sectionflags	@""
	.align	16
.nv.shared._ZN5flash32flash_fwd_splitkv_combine_kernelI23Flash_fwd_kernel_traitsILi96ELi64ELi64ELi4ELb0ELb0EN7cutlass10bfloat16_tE19Flash_kernel_traitsILi96ELi64ELi64ELi4ES3_EELi16ELi6ELb0EEEvNS_16Flash_fwd_paramsE:
	.zero		5376


//--------------------- .nv.shared._ZN5flash32flash_fwd_splitkv_combine_kernelI23Flash_fwd_kernel_traitsILi96ELi64ELi64ELi4ELb0ELb0EN7cutlass10bfloat16_tE19Flash_kernel_traitsILi96ELi64ELi64ELi4ES3_EELi16ELi5ELb0EEEvNS_16Flash_fwd_paramsE --------------------------
	.section	.nv.shared._ZN5flash32flash_fwd_splitkv_combine_kernelI23Flash_fwd_kernel_traitsILi96ELi64ELi64ELi4ELb0ELb0EN7cutlass10bfloat16_tE19Flash_kernel_traitsILi96ELi64ELi64ELi4ES3_EELi16ELi5ELb0EEEvNS_16Flash_fwd_paramsE,"aw",@nobits
	.sectionflags	@""
	.align	16
.nv.shared._ZN5flash32flash_fwd_splitkv_combine_kernelI23Flash_fwd_kernel_traitsILi96ELi64ELi64ELi4ELb0ELb0EN7cutlass10bfloat16_tE19Flash_kernel_traitsILi96ELi64ELi64ELi4ES3_EELi16ELi5ELb0EEEvNS_16Flash_fwd_paramsE:
	.zero		3200


//--------------------- .nv.shared._ZN5flash32flash_fwd_splitkv_combine_kernelI23Flash_fwd_kernel_traitsILi96ELi64ELi64ELi4ELb0ELb0EN7cutlass10bfloat16_tE19Flash_kernel_traitsILi96ELi64ELi64ELi4ES3_EELi16ELi4ELb0EEEvNS_16Flash_fwd_paramsE --------------------------
	.section	.nv.shared._ZN5flash32flash_fwd_splitkv_combine_kernelI23Flash_fwd_kernel_traitsILi96ELi64ELi64ELi4ELb0ELb0EN7cutlass10bfloat16_tE19Flash_kernel_traitsILi96ELi64ELi64ELi4ES3_EELi16ELi4ELb0EEEvNS_16Flash_fwd_paramsE,"aw",@nobits
	.sectionflags	@""
	.align	16
.nv.shared._ZN5flash32flash_fwd_splitkv_combine_kernelI23Flash_fwd_kernel_traitsILi96ELi64ELi64ELi4ELb0ELb0EN7cutlass10bfloat16_tE19Flash_kernel_traitsILi96ELi64ELi64ELi4ES3_EELi16ELi4ELb0EEEvNS_16Flash_fwd_paramsE:
	.zero		2112


//--------------------- .nv.shared._ZN5flash32flash_fwd_splitkv_combine_kernelI23Flash_fwd_kernel_traitsILi96ELi64ELi64ELi4ELb0ELb0EN7cutlass10bfloat16_tE19Flash_kernel_traitsILi96ELi64ELi64ELi4ES3_EELi16ELi3ELb0EEEvNS_16Flash_fwd_paramsE --------------------------
	.section	.nv.shared._ZN5flash32flash_fwd_splitkv_combine_kernelI23Flash_fwd_kernel_traitsILi96ELi64ELi64ELi4ELb0ELb0EN7cutlass10bfloat16_tE19Flash_kernel_traitsILi96ELi64ELi64ELi4ES3_EELi16ELi3ELb0EEEvNS_16Flash_fwd_paramsE,"aw",@nobits
	.sectionflags	@""
	.align	16
.nv.shared._ZN5flash32flash_fwd_splitkv_combine_kernelI23Flash_fwd_kernel_traitsILi96ELi64ELi64ELi4ELb0ELb0EN7cutlass10bfloat16_tE19Flash_kernel_traitsILi96ELi64ELi64ELi4ES3_EELi16ELi3ELb0EEEvNS_16Flash_fwd_paramsE:
	.zero		1568


//--------------------- .nv.shared._ZN5flash32flash_fwd_splitkv_combine_kernelI23Flash_fwd_kernel_traitsILi96ELi64ELi64ELi4ELb0ELb0EN7cutlass10bfloat16_tE19Flash_kernel_traitsILi96ELi64ELi64ELi4ES3_EELi16ELi2ELb0EEEvNS_16Flash_fwd_paramsE --------------------------
	.section	.nv.shared._ZN5flash32flash_fwd_splitkv_combine_kernelI23Flash_fwd_kernel_traitsILi96ELi64ELi64ELi4ELb0ELb0EN7cutlass10bfloat16_tE19Flash_kernel_traitsILi96ELi64ELi64ELi4ES3_EELi16ELi2ELb0EEEvNS_16Flash_fwd_paramsE,"aw",@nobits
	.sectionflags	@""
	.align	16
.nv.shared._ZN5flash32flash_fwd_splitkv_combine_kernelI23Flash_fwd_kernel_traitsILi96ELi64ELi64ELi4ELb0ELb0EN7cutlass10bfloat16_tE19Flash_kernel_traitsILi96ELi64ELi64ELi4ES3_EELi16ELi2ELb0EEEvNS_16Flash_fwd_paramsE:
	.zero		1296


//--------------------- .nv.shared._ZN5flash32flash_fwd_splitkv_combine_kernelI23Flash_fwd_kernel_traitsILi96ELi64ELi64ELi4ELb0ELb0EN7cutlass10bfloat16_tE19Flash_kernel_traitsILi96ELi64ELi64ELi4ES3_EELi16ELi1ELb0EEEvNS_16Flash_fwd_paramsE --------------------------
	.section	.nv.shared._ZN5flash32flash_fwd_splitkv_combine_kernelI23Flash_fwd_kernel_traitsILi96ELi64ELi64ELi4ELb0ELb0EN7cutlass10bfloat16_tE19Flash_kernel_traitsILi96ELi64ELi64ELi4ES3_EELi16ELi1ELb0EEEvNS_16Flash_fwd_paramsE,"aw",@nobits
	.sectionflags	@""
	.align	16
.nv.shared._ZN5flash32flash_fwd_splitkv_combine_kernelI23Flash_fwd_kernel_traitsILi96ELi64ELi64ELi4ELb0ELb0EN7cutlass10bfloat16_tE19Flash_kernel_traitsILi96ELi64ELi64ELi4ES3_EELi16ELi1ELb0EEEvNS_16Flash_fwd_paramsE:
	.zero		1168


//--------------------- .nv.shared._ZN5flash32flash_fwd_splitkv_combine_kernelI23Flash_fwd_kernel_traitsILi96ELi64ELi64ELi4ELb0ELb0EN7cutlass10bfloat16_tE19Flash_kernel_traitsILi96ELi64ELi64ELi4ES3_EELi16ELi7ELb1EEEvNS_16Flash_fwd_paramsE --------------------------
	.section	.nv.shared._ZN5flash32flash_fwd_splitkv_combine_kernelI23Flash_fwd_kernel_traitsILi96ELi64ELi64ELi4ELb0ELb0EN7cutlass10bfloat16_tE19Flash_kernel_traitsILi96ELi64ELi64ELi4ES3_EELi16ELi7ELb1EEEvNS_16Flash_fwd_paramsE,"aw",@nobits
	.sectionflags	@""
	.align	16
.nv.shared._ZN5flash32flash_fwd_splitkv_combine_kernelI23Flash_fwd_kernel_traitsILi96ELi64ELi64ELi4ELb0ELb0EN7cutlass10bfloat16_tE19Flash_kernel_traitsILi96ELi64ELi64ELi4ES3_EELi16ELi7ELb1EEEvNS_16Flash_fwd_paramsE:
	.zero		9728


//--------------------- .nv.shared._ZN5flash32flash_fwd_splitkv_combine_kernelI23Flash_fwd_kernel_traitsILi96ELi64ELi64ELi4ELb0ELb0EN7cutlass10bfloat16_tE19Flash_kernel_traitsILi96ELi64ELi64ELi4ES3_EELi16ELi6ELb1EEEvNS_16Flash_fwd_paramsE --------------------------
	.section	.nv.shared._ZN5flash32flash_fwd_splitkv_combine_kernelI23Flash_fwd_kernel_traitsILi96ELi64ELi64ELi4ELb0ELb0EN7cutlass10bfloat16_tE19Flash_kernel_traitsILi96ELi64ELi64ELi4ES3_EELi16ELi6ELb1EEEvNS_16Flash_fwd_paramsE,"aw",@nobits
	.sectionflags	@""
	.align	16
.nv.shared._ZN5flash32flash_fwd_splitkv_combine_kernelI23Flash_fwd_kernel_traitsILi96ELi64ELi64ELi4ELb0ELb0EN7cutlass10bfloat16_tE19Flash_kernel_traitsILi96ELi64ELi64ELi4ES3_EELi16ELi6ELb1EEEvNS_16Flash_fwd_paramsE:
	.zero		5376


//--------------------- .nv.shared._ZN5flash32flash_fwd_splitkv_combine_kernelI23Flash_fwd_kernel_traitsILi96ELi64ELi64ELi4ELb0ELb0EN7cutlass10bfloat16_tE19Flash_kernel_traitsILi96ELi64ELi64ELi4ES3_EELi16ELi5ELb1EEEvNS_16Flash_fwd_paramsE --------------------------
	.section	.nv.shared._ZN5flash32flash_fwd_splitkv_combine_kernelI23Flash_fwd_kernel_traitsILi96ELi64ELi64ELi4ELb0ELb0EN7cutlass10bfloat16_tE19Flash_kernel_traitsILi96ELi64ELi64ELi4ES3_EELi16ELi5ELb1EEEvNS_16Flash_fwd_paramsE,"aw",@nobits
	.sectionflags	@""
	.align	16
.nv.shared._ZN5flash32flash_fwd_splitkv_combine_kernelI23Flash_fwd_kernel_traitsILi96ELi64ELi64ELi4ELb0ELb0EN7cutlass10bfloat16_tE19Flash_kernel_traitsILi96ELi64ELi64ELi4ES3_EELi16ELi5ELb1EEEvNS_16Flash_fwd_paramsE:
	.zero		3200


//--------------------- .nv.shared._ZN5flash32flash_fwd_splitkv_combine_kernelI23Flash_fwd_kernel_traitsILi96ELi64ELi64ELi4ELb0ELb0EN7cutlass10bfloat16_tE19Flash_kernel_traitsILi96ELi64ELi64ELi4ES3_EELi16ELi4ELb1EEEvNS_16Flash_fwd_paramsE --------------------------
	.section	.nv.shared._ZN5flash32flash_fwd_splitkv_combine_kernelI23Flash_fwd_kernel_traitsILi96ELi64ELi64ELi4ELb0ELb0EN7cutlass10bfloat16_tE19Flash_kernel_traitsILi96ELi64ELi64ELi4ES3_EELi16ELi4ELb1EEEvNS_16Flash_fwd_paramsE,"aw",@nobits
	.sectionflags	@""
	.align	16
.nv.shared._ZN5flash32flash_fwd_splitkv_combine_kernelI23Flash_fwd_kernel_traitsILi96ELi64ELi64ELi4ELb0ELb0EN7cutlass10bfloat16_tE19Flash_kernel_traitsILi96ELi64ELi64ELi4ES3_EELi16ELi4ELb1EEEvNS_16Flash_fwd_paramsE:
	.zero		2112


//--------------------- .nv.shared._ZN5flash32flash_fwd_splitkv_combine_kernelI23Flash_fwd_kernel_traitsILi96ELi64ELi64ELi4ELb0ELb0EN7cutlass10bfloat16_tE19Flash_kernel_traitsILi96ELi64ELi64ELi4ES3_EELi16ELi3ELb1EEEvNS_16Flash_fwd_paramsE --------------------------
	.section	.nv.shared._ZN5flash32flash_fwd_splitkv_combine_kernelI23Flash_fwd_kernel_traitsILi96ELi64ELi64ELi4ELb0ELb0EN7cutlass10bfloat16_tE19Flash_kernel_traitsILi96ELi64ELi64ELi4ES3_EELi16ELi3ELb1EEEvNS_16Flash_fwd_paramsE,"aw",@nobits
	.sectionflags	@""
	.align	16
.nv.shared._ZN5flash32flash_fwd_splitkv_combine_kernelI23Flash_fwd_kernel_traitsILi96ELi64ELi64ELi4ELb0ELb0EN7cutlass10bfloat16_tE19Flash_kernel_traitsILi96ELi64ELi64ELi4ES3_EELi16ELi3ELb1EEEvNS_16Flash_fwd_paramsE:
	.zero		1568


//--------------------- .nv.shared._ZN5flash32flash_fwd_splitkv_combine_kernelI23Flash_fwd_kernel_traitsILi96ELi64ELi64ELi4ELb0ELb0EN7cutlass10bfloat16_tE19Flash_kernel_traitsILi96ELi64ELi64ELi4ES3_EELi16ELi2ELb1EEEvNS_16Flash_fwd_paramsE --------------------------
	.section	.nv.shared._ZN5flash32flash_fwd_splitkv_combine_kernelI23Flash_fwd_kernel_traitsILi96ELi64ELi64ELi4ELb0ELb0EN7cutlass10bfloat16_tE19Flash_kernel_traitsILi96ELi64ELi64ELi4ES3_EELi16ELi2ELb1EEEvNS_16Flash_fwd_paramsE,"aw",@nobits
	.sectionflags	@""
	.align	16
.nv.shared._ZN5flash32flash_fwd_splitkv_combine_kernelI23Flash_fwd_kernel_traitsILi96ELi64ELi64ELi4ELb0ELb0EN7cutlass10bfloat16_tE19Flash_kernel_traitsILi96ELi64ELi64ELi4ES3_EELi16ELi2ELb1EEEvNS_16Flash_fwd_paramsE:
	.zero		1296


//--------------------- .nv.shared._ZN5flash32flash_fwd_splitkv_combine_kernelI23Flash_fwd_kernel_traitsILi96ELi64ELi64ELi4ELb0ELb0EN7cutlass10bfloat16_tE19Flash_kernel_traitsILi96ELi64ELi64ELi4ES3_EELi16ELi1ELb1EEEvNS_16Flash_fwd_paramsE --------------------------
	.section	.nv.shared._ZN5flash32flash_fwd_splitkv_combine_kernelI23Flash_fwd_kernel_traitsILi96ELi64ELi64ELi4ELb0ELb0EN7cutlass10bfloat16_tE19Flash_kernel_traitsILi96ELi64ELi64ELi4ES3_EELi16ELi1ELb1EEEvNS_16Flash_fwd_paramsE,"aw",@nobits
	.sectionflags	@""
	.align	16
.nv.shared._ZN5flash32flash_fwd_splitkv_combine_kernelI23Flash_fwd_kernel_traitsILi96ELi64ELi64ELi4ELb0ELb0EN7cutlass10bfloat16_tE19Flash_kernel_traitsILi96ELi64ELi64ELi4ES3_EELi16ELi1ELb1EEEvNS_16Flash_fwd_paramsE:
	.zero		1168


//--------------------- .nv.shared._ZN5flash24flash_fwd_splitkv_kernelI23Flash_fwd_kernel_traitsILi96ELi64ELi64ELi4ELb0ELb0EN7cutlass10bfloat16_tE19Flash_kernel_traitsILi96ELi64ELi64ELi4ES3_EELb1ELb0ELb0ELb0ELb0ELb0ELb0ELb0EEEvNS_16Flash_fwd_paramsE --------------------------
	.section	.nv.shared._ZN5flash24flash_fwd_splitkv_kernelI23Flash_fwd_kernel_traitsILi96ELi64ELi64ELi4ELb0ELb0EN7cutlass10bfloat16_tE19Flash_kernel_traitsILi96ELi64ELi64ELi4ES3_EELb1ELb0ELb0ELb0ELb0ELb0ELb0ELb0EEEvNS_16Flash_fwd_paramsE,"aw",@nobits
	.sectionflags	@""
	.align	16
	.zero		1024


//--------------------- .nv.shared._ZN5flash24flash_fwd_splitkv_kernelI23Flash_fwd_kernel_traitsILi96ELi64ELi64ELi4ELb0ELb0EN7cutlass10bfloat16_tE19Flash_kernel_traitsILi96ELi64ELi64ELi4ES3_EELb1ELb0ELb0ELb0ELb0ELb1ELb0ELb0EEEvNS_16Flash_fwd_paramsE --------------------------
	.section	.nv.shared._ZN5flash24flash_fwd_splitkv_kernelI23Flash_fwd_kernel_traitsILi96ELi64ELi64ELi4ELb0ELb0EN7cutlass10bfloat16_tE19Flash_kernel_traitsILi96ELi64ELi64ELi4ES3_EELb1ELb0ELb0ELb0ELb0ELb1ELb0ELb0EEEvNS_16Flash_fwd_paramsE,"aw",@nobits
	.sectionflags	@""
	.align	16
	.zero		1024


//--------------------- .nv.shared._ZN5flash24flash_fwd_splitkv_kernelI23Flash_fwd_kernel_traitsILi96ELi64ELi64ELi4ELb0ELb0EN7cutlass10bfloat16_tE19Flash_kernel_traitsILi96ELi64ELi64ELi4ES3_EELb1ELb0ELb0ELb0ELb0ELb0ELb0ELb1EEEvNS_16Flash_fwd_paramsE --------------------------
	.section	.nv.shared._ZN5flash24flash_fwd_splitkv_kernelI23Flash_fwd_kernel_traitsILi96ELi64ELi64ELi4ELb0ELb0EN7cutlass10bfloat16_tE19Flash_kernel_traitsILi96ELi64ELi64ELi4ES3_EELb1ELb0ELb0ELb0ELb0ELb0ELb0ELb1EEEvNS_16Flash_fwd_paramsE,"aw",@nobits
	.sectionflags	@""
	.align	16
	.zero		1024


//--------------------- .nv.shared._ZN5flash24flash_fwd_splitkv_kernelI23Flash_fwd_kernel_traitsILi96ELi64ELi64ELi4ELb0ELb0EN7cutlass10bfloat16_tE19Flash_kernel_traitsILi96ELi64ELi64ELi4ES3_EELb1ELb0ELb0ELb0ELb0ELb1ELb0ELb1EEEvNS_16Flash_fwd_paramsE --------------------------
	.section	.nv.shared._ZN5flash24flash_fwd_splitkv_kernelI23Flash_fwd_kernel_traitsILi96ELi64ELi64ELi4ELb0ELb0EN7cutlass10bfloat16_tE19Flash_kernel_traitsILi96ELi64ELi64ELi4ES3_EELb1ELb0ELb0ELb0ELb0ELb1ELb0ELb1EEEvNS_16Flash_fwd_paramsE,"aw",@nobits
	.sectionflags	@""
	.align	16
	.zero		1024


//--------------------- .nv.shared._ZN5flash24flash_fwd_splitkv_kernelI23Flash_fwd_kernel_traitsILi96ELi64ELi64ELi4ELb0ELb0EN7cutlass10bfloat16_tE19Flash_kernel_traitsILi96ELi64ELi64ELi4ES3_EELb1ELb0ELb0ELb0ELb0ELb0ELb1ELb0EEEvNS_16Flash_fwd_paramsE --------------------------
	.section	.nv.shared._ZN5flash24flash_fwd_splitkv_kernelI23Flash_fwd_kernel_traitsILi96ELi64ELi64ELi4ELb0ELb0EN7cutlass10bfloat16_tE19Flash_kernel_traitsILi96ELi64ELi64ELi4ES3_EELb1ELb0ELb0ELb0ELb0ELb0ELb1ELb0EEEvNS_16Flash_fwd_paramsE,"aw",@nobits
	.sectionflags	@""
	.align	16
	.zero		1024


//--------------------- .nv.shared._ZN5flash24flash_fwd_splitkv_kernelI23Flash_fwd_kernel_traitsILi96ELi64ELi64ELi4ELb0ELb0EN7cutlass10bfloat16_tE19Flash_kernel_traitsILi96ELi64ELi64ELi4ES3_EELb1ELb0ELb0ELb0ELb0ELb1ELb1ELb0EEEvNS_16Flash_fwd_paramsE --------------------------
	.section	.nv.shared._ZN5flash24flash_fwd_splitkv_kernelI23Flash_fwd_kernel_traitsILi96ELi64ELi64ELi4ELb0ELb0EN7cutlass10bfloat16_tE19Flash_kernel_traitsILi96ELi64ELi64ELi4ES3_EELb1ELb0ELb0ELb0ELb0ELb1ELb1ELb0EEEvNS_16Flash_fwd_paramsE,"aw",@nobits
	.sectionflags	@""
	.align	16
	.zero		1024


//--------------------- .nv.shared._ZN5flash24flash_fwd_splitkv_kernelI23Flash_fwd_kernel_traitsILi96ELi64ELi64ELi4ELb0ELb0EN7cutlass10bfloat16_tE19Flash_kernel_traitsILi96ELi64ELi64ELi4ES3_EELb1ELb0ELb0ELb0ELb0ELb0ELb1ELb1EEEvNS_16Flash_fwd_paramsE --------------------------
	.section	.nv.shared._ZN5flash24flash_fwd_splitkv_kernelI23Flash_fwd_kernel_traitsILi96ELi64ELi64ELi4ELb0ELb0EN7cutlass10bfloat16_tE19Flash_kernel_traitsILi96ELi64ELi64ELi4ES3_EELb1ELb0ELb0ELb0ELb0ELb0ELb1ELb1EEEvNS_16Flash_fwd_paramsE,"aw",@nobits
	.sectionflags	@""
	.align	16
	.zero		1024


//--------------------- .nv.shared._ZN5flash24flash_fwd_splitkv_kernelI23Flash_fwd_kernel_traitsILi96ELi64ELi64ELi4ELb0ELb0EN7cutlass10bfloat16_tE19Flash_kernel_traitsILi96ELi64ELi64ELi4ES3_EELb1ELb0ELb0ELb0ELb0ELb1ELb1ELb1EEEvNS_16Flash_fwd_paramsE --------------------------
	.section	.nv.shared._ZN5flash24flash_fwd_splitkv_kernelI23Flash_fwd_kernel_traitsILi96ELi64ELi64ELi4ELb0ELb0EN7cutlass10bfloat16_tE19Flash_kernel_traitsILi96ELi64ELi64ELi4ES3_EELb1ELb0ELb0ELb0ELb0ELb1ELb1ELb1EEEvNS_16Flash_fwd_paramsE,"aw",@nobits
	.sectionflags	@""
	.align	16
	.zero		1024


//--------------------- .nv.shared._ZN5flash24flash_fwd_splitkv_kernelI23Flash_fwd_kernel_traitsILi96ELi64ELi64ELi4ELb0ELb0EN7cutlass10bfloat16_tE19Flash_kernel_traitsILi96ELi64ELi64ELi4ES3_EELb1ELb0ELb0ELb1ELb1ELb0ELb0ELb0EEEvNS_16Flash_fwd_paramsE --------------------------
	.section	.nv.shared._ZN5flash24flash_fwd_splitkv_kernelI23Flash_fwd_kernel_traitsILi96ELi64ELi64ELi4ELb0ELb0EN7cutlass10bfloat16_tE19Flash_kernel_traitsILi96ELi64ELi64ELi4ES3_EELb1ELb0ELb0ELb1ELb1ELb0ELb0ELb0EEEvNS_16Flash_fwd_paramsE,"aw",@nobits
	.sectionflags	@""
	.align	16
	.zero		1024


//--------------------- .nv.shared._ZN5flash24flash_fwd_splitkv_kernelI23Flash_fwd_kernel_traitsILi96ELi64ELi64ELi4ELb0ELb0EN7cutlass10bfloat16_tE19Flash_kernel_traitsILi96ELi64ELi64ELi4ES3_EELb1ELb0ELb0ELb1ELb1ELb1ELb0ELb0EEEvNS_16Flash_fwd_paramsE --------------------------
	.section	.nv.shared._ZN5flash24flash_fwd_splitkv_kernelI23Flash_fwd_kernel_traitsILi96ELi64ELi64ELi4ELb0ELb0EN7cutlass10bfloat16_tE19Flash_kernel_traitsILi96ELi64ELi64ELi4ES3_EELb1ELb0ELb0ELb1ELb1ELb1ELb0ELb0EEEvNS_16Flash_fwd_paramsE,"aw",@nobits
	.sectionflags	@""
	.align	16
	.zero		1024


//--------------------- .nv.shared._ZN5flash24flash_fwd_splitkv_kernelI23Flash_fwd_kernel_traitsILi96ELi64ELi64ELi4ELb0ELb0EN7cutlass10bfloat16_tE19Flash_kernel_traitsILi96ELi64ELi64ELi4ES3_EELb1ELb0ELb0ELb1ELb1ELb0ELb1ELb0EEEvNS_16Flash_fwd_paramsE --------------------------
	.section	.nv.shared._ZN5flash24flash_fwd_splitkv_kernelI23Flash_fwd_kernel_traitsILi96ELi64ELi64ELi4ELb0ELb0EN7cutlass10bfloat16_tE19Flash_kernel_traitsILi96ELi64ELi64ELi4ES3_EELb1ELb0ELb0ELb1ELb1ELb0ELb1ELb0EEEvNS_16Flash_fwd_paramsE,"aw",@nobits
	.sectionflags	@""
	.align	16
	.zero		1024


//--------------------- .nv.shared._ZN5flash24flash_fwd_splitkv_kernelI23Flash_fwd_kernel_traitsILi96ELi64ELi64ELi4ELb0ELb0EN7cutlass10bfloat16_tE19Flash_kernel_traitsILi96ELi64ELi64ELi4ES3_EELb1ELb0ELb0ELb1ELb1ELb1ELb1ELb0EEEvNS_16Flash_fwd_paramsE --------------------------
	.section	.nv.shared._ZN5flash24flash_fwd_splitkv_kernelI23Flash_fwd_kernel_traitsILi96ELi64ELi64ELi4ELb0ELb0EN7cutlass10bfloat16_tE19Flash_kernel_traitsILi96ELi64ELi64ELi4ES3_EELb1ELb0ELb0ELb1ELb1ELb1ELb1ELb0EEEvNS_16Flash_fwd_paramsE,"aw",@nobits
	.sectionflags	@""
	.align	16
	.zero		1024


//--------------------- .nv.shared._ZN5flash24flash_fwd_splitkv_kernelI23Flash_fwd_kernel_traitsILi96ELi64ELi64ELi4ELb0ELb0EN7cutlass10bfloat16_tE19Flash_kernel_traitsILi96ELi64ELi64ELi4ES3_EELb1ELb0ELb0ELb0ELb1ELb0ELb0ELb0EEEvNS_16Flash_fwd_paramsE --------------------------
	.section	.nv.shared._ZN5flash24flash_fwd_splitkv_kernelI23Flash_fwd_kernel_traitsILi96ELi64ELi64ELi4ELb0ELb0EN7cutlass10bfloat16_tE19Flash_kernel_traitsILi96ELi64ELi64ELi4ES3_EELb1ELb0ELb0ELb0ELb1ELb0ELb0ELb0EEEvNS_16Flash_fwd_paramsE,"aw",@nobits
	.sectionflags	@""
	.align	16
	.zero		1024


//--------------------- .nv.shared._ZN5flash24flash_fwd_splitkv_kernelI23Flash_fwd_kernel_traitsILi96ELi64ELi64ELi4ELb0ELb0EN7cutlass10bfloat16_tE19Flash_kernel_traitsILi96ELi64ELi64ELi4ES3_EELb1ELb0ELb0ELb0ELb1ELb1ELb0ELb0EEEvNS_16Flash_fwd_paramsE --------------------------
	.section	.nv.shared._ZN5flash24flash_fwd_splitkv_kernelI23Flash_fwd_kernel_traitsILi96ELi64ELi64ELi4ELb0ELb0EN7cutlass10bfloat16_tE19Flash_kernel_traitsILi96ELi64ELi64ELi4ES3_EELb1ELb0ELb0ELb0ELb1ELb1ELb0ELb0EEEvNS_16Flash_fwd_paramsE,"aw",@nobits
	.sectionflags	@""
	.align	16
	.zero		1024


//--------------------- .nv.shared._ZN5flash24flash_fwd_splitkv_kernelI23Flash_fwd_kernel_traitsILi96ELi64ELi64ELi4ELb0ELb0EN7cutlass10bfloat16_tE19Flash_kernel_traitsILi96ELi64ELi64ELi4ES3_EELb1ELb0ELb1ELb0ELb0ELb0ELb0ELb0EEEvNS_16Flash_fwd_paramsE --------------------------
	.section	.nv.shared._ZN5flash24flash_fwd_splitkv_kernelI23Flash_fwd_kernel_traitsILi96ELi64ELi64ELi4ELb0ELb0EN7cutlass10bfloat16_tE19Flash_kernel_traitsILi96ELi64ELi64ELi4ES3_EELb1ELb0ELb1ELb0ELb0ELb0ELb0ELb0EEEvNS_16Flash_fwd_paramsE,"aw",@nobits
	.sectionflags	@""
	.align	16
	.zero		1024


//--------------------- .nv.shared._ZN5flash24flash_fwd_splitkv_kernelI23Flash_fwd_kernel_traitsILi96ELi64ELi64ELi4ELb0ELb0EN7cutlass10bfloat16_tE19Flash_kernel_traitsILi96ELi64ELi64ELi4ES3_EELb1ELb0ELb1ELb0ELb0ELb1ELb0ELb0EEEvNS_16Flash_fwd_paramsE --------------------------
	.section	.nv.shared._ZN5flash24flash_fwd_splitkv_kernelI23Flash_fwd_kernel_traitsILi96ELi64ELi64ELi4ELb0ELb0EN7cutlass10bfloat16_tE19Flash_kernel_traitsILi96ELi64ELi64ELi4ES3_EELb1ELb0ELb1ELb0ELb0ELb1ELb0ELb0EEEvNS_16Flash_fwd_paramsE,"aw",@nobits
	.sectionflags	@""
	.align	16
	.zero		1024


//--------------------- .nv.shared._ZN5flash24flash_fwd_splitkv_kernelI23Flash_fwd_kernel_traitsILi96ELi64ELi64ELi4ELb0ELb0EN7cutlass10bfloat16_tE19Flash_kernel_traitsILi96ELi64ELi64ELi4ES3_EELb1ELb0ELb0ELb0ELb1ELb0ELb0ELb1EEEvNS_16Flash_fwd_paramsE --------------------------
	.section	.nv.shared._ZN5flash24flash_fwd_splitkv_kernelI23Flash_fwd_kernel_traitsILi96ELi64ELi64ELi4ELb0ELb0EN7cutlass10bfloat16_tE19Flash_kernel_traitsILi96ELi64ELi64ELi4ES3_EELb1ELb0ELb0ELb0ELb1ELb0ELb0ELb1EEEvNS_16Flash_fwd_paramsE,"aw",@nobits
	.sectionflags	@""
	.align	16
	.zero		1024


//--------------------- .nv.shared._ZN5flash24flash_fwd_splitkv_kernelI23Flash_fwd_kernel_traitsILi96ELi64ELi64ELi4ELb0ELb0EN7cutlass10bfloat16_tE19Flash_kernel_traitsILi96ELi64ELi64ELi4ES3_EELb1ELb0ELb0ELb0ELb1ELb1ELb0ELb1EEEvNS_16Flash_fwd_paramsE --------------------------
	.section	.nv.shared._ZN5flash24flash_fwd_splitkv_kernelI23Flash_fwd_kernel_traitsILi96ELi64ELi64ELi4ELb0ELb0EN7cutlass10bfloat16_tE19Flash_kernel_traitsILi96ELi64ELi64ELi4ES3_EELb1ELb0ELb0ELb0ELb1ELb1ELb0ELb1EEEvNS_16Flash_fwd_paramsE,"aw",@nobits
	.sectionflags	@""
	.align	16
	.zero		1024


//--------------------- .nv.shared._ZN5flash24flash_fwd_splitkv_kernelI23Flash_fwd_kernel_traitsILi96ELi64ELi64ELi4ELb0ELb0EN7cutlass10bfloat16_tE19Flash_kernel_traitsILi96ELi64ELi64ELi4ES3_EELb1ELb0ELb1ELb0ELb0ELb0ELb0ELb1EEEvNS_16Flash_fwd_paramsE --------------------------
	.section	.nv.shared._ZN5flash24flash_fwd_splitkv_kernelI23Flash_fwd_kernel_traitsILi96ELi64ELi64ELi4ELb0ELb0EN7cutlass10bfloat16_tE19Flash_kernel_traitsILi96ELi64ELi64ELi4ES3_EELb1ELb0ELb1ELb0ELb0ELb0ELb0ELb1EEEvNS_16Flash_fwd_paramsE,"aw",@nobits
	.sectionflags	@""
	.align	16
	.zero		1024


//--------------------- .nv.shared._ZN5flash24flash_fwd_splitkv_kernelI23Flash_fwd_kernel_traitsILi96ELi64ELi64ELi4ELb0ELb0EN7cutlass10bfloat16_tE19Flash_kernel_traitsILi96ELi64ELi64ELi4ES3_EELb1ELb0ELb1ELb0ELb0ELb1ELb0ELb1EEEvNS_16Flash_fwd_paramsE --------------------------
	.section	.nv.shared._ZN5flash24flash_fwd_splitkv_kernelI23Flash_fwd_kernel_traitsILi96ELi64ELi64ELi4ELb0ELb0EN7cutlass10bfloat16_tE19Flash_kernel_traitsILi96ELi64ELi64ELi4ES3_EELb1ELb0ELb1ELb0ELb0ELb1ELb0ELb1EEEvNS_16Flash_fwd_paramsE,"aw",@nobits
	.sectionflags	@""
	.align	16
	.zero		1024


//--------------------- .nv.shared._ZN5flash24flash_fwd_splitkv_kernelI23Flash_fwd_kernel_traitsILi96ELi64ELi64ELi4ELb0ELb0EN7cutlass10bfloat16_tE19Flash_kernel_traitsILi96ELi64ELi64ELi4ES3_EELb1ELb0ELb0ELb0ELb1ELb0ELb1ELb0EEEvNS_16Flash_fwd_paramsE --------------------------
	.section	.nv.shared._ZN5flash24flash_fwd_splitkv_kernelI23Flash_fwd_kernel_traitsILi96ELi64ELi64ELi4ELb0ELb0EN7cutlass10bfloat16_tE19Flash_kernel_traitsILi96ELi64ELi64ELi4ES3_EELb1ELb0ELb0ELb0ELb1ELb0ELb1ELb0EEEvNS_16Flash_fwd_paramsE,"aw",@nobits
	.sectionflags	@""
	.align	16
	.zero		1024


//--------------------- .nv.shared._ZN5flash24flash_fwd_splitkv_kernelI23Flash_fwd_kernel_traitsILi96ELi64ELi64ELi4ELb0ELb0EN7cutlass10bfloat16_tE19Flash_kernel_traitsILi96ELi64ELi64ELi4ES3_EELb1ELb0ELb0ELb0ELb1ELb1ELb1ELb0EEEvNS_16Flash_fwd_paramsE --------------------------
	.section	.nv.shared._ZN5flash24flash_fwd_splitkv_kernelI23Flash_fwd_kernel_traitsILi96ELi64ELi64ELi4ELb0ELb0EN7cutlass10bfloat16_tE19Flash_kernel_traitsILi96ELi64ELi64ELi4ES3_EELb1ELb0ELb0ELb0ELb1ELb1ELb1ELb0EEEvNS_16Flash_fwd_paramsE,"aw",@nobits
	.sectionflags	@""
	.align	16
	.zero		1024


//--------------------- .nv.shared._ZN5flash24flash_fwd_splitkv_kernelI23Flash_fwd_kernel_traitsILi96ELi64ELi64ELi4ELb0ELb0EN7cutlass10bfloat16_tE19Flash_kernel_traitsILi96ELi64ELi64ELi4ES3_EELb1ELb0ELb1ELb0ELb0ELb0ELb1ELb0EEEvNS_16Flash_fwd_paramsE --------------------------
	.section	.nv.shared._ZN5flash24flash_fwd_splitkv_kernelI23Flash_fwd_kernel_traitsILi96ELi64ELi64ELi4ELb0ELb0EN7cutlass10bfloat16_tE19Flash_kernel_traitsILi96ELi64ELi64ELi4ES3_EELb1ELb0ELb1ELb0ELb0ELb0ELb1ELb0EEEvNS_16Flash_fwd_paramsE,"aw",@nobits
	.sectionflags	@""
	.align	16
	.zero		1024


//--------------------- .nv.shared._ZN5flash24flash_fwd_splitkv_kernelI23Flash_fwd_kernel_traitsILi96ELi64ELi64ELi4ELb0ELb0EN7cutlass10bfloat16_tE19Flash_kernel_traitsILi96ELi64ELi64ELi4ES3_EELb1ELb0ELb1ELb0ELb0ELb1ELb1ELb0EEEvNS_16Flash_fwd_paramsE --------------------------
	.section	.nv.shared._ZN5flash24flash_fwd_splitkv_kernelI23Flash_fwd_kernel_traitsILi96ELi64ELi64ELi4ELb0ELb0EN7cutlass10bfloat16_tE19Flash_kernel_traitsILi96ELi64ELi64ELi4ES3_EELb1ELb0ELb1ELb0ELb0ELb1ELb1ELb0EEEvNS_16Flash_fwd_paramsE,"aw",@nobits
	.sectionflags	@""
	.align	16
	.zero		1024


//--------------------- .nv.shared._ZN5flash24flash_fwd_splitkv_kernelI23Flash_fwd_kernel_traitsILi96ELi64ELi64ELi4ELb0ELb0EN7cutlass10bfloat16_tE19Flash_kernel_traitsILi96ELi64ELi64ELi4ES3_EELb1ELb0ELb0ELb0ELb1ELb0ELb1ELb1EEEvNS_16Flash_fwd_paramsE --------------------------
	.section	.nv.shared._ZN5flash24flash_fwd_splitkv_kernelI23Flash_fwd_kernel_traitsILi96ELi64ELi64ELi4ELb0ELb0EN7cutlass10bfloat16_tE19Flash_kernel_traitsILi96ELi64ELi64ELi4ES3_EELb1ELb0ELb0ELb0ELb1ELb0ELb1ELb1EEEvNS_16Flash_fwd_paramsE,"aw",@nobits
	.sectionflags	@""
	.align	16
	.zero		1024


//--------------------- .nv.shared._ZN5flash24flash_fwd_splitkv_kernelI23Flash_fwd_kernel_traitsILi96ELi64ELi64ELi4ELb0ELb0EN7cutlass10bfloat16_tE19Flash_kernel_traitsILi96ELi64ELi64ELi4ES3_EELb1ELb0ELb0ELb0ELb1ELb1ELb1ELb1EEEvNS_16Flash_fwd_paramsE --------------------------
	.section	.nv.shared._ZN5flash24flash_fwd_splitkv_kernelI23Flash_fwd_kernel_traitsILi96ELi64ELi64ELi4ELb0ELb0EN7cutlass10bfloat16_tE19Flash_kernel_traitsILi96ELi64ELi64ELi4ES3_EELb1ELb0ELb0ELb0ELb1ELb1ELb1ELb1EEEvNS_16Flash_fwd_paramsE,"aw",@nobits
	.sectionflags	@""
	.align	16
	.zero		1024


//--------------------- .nv.shared._ZN5flash24flash_fwd_splitkv_kernelI23Flash_fwd_kernel_traitsILi96ELi64ELi64ELi4ELb0ELb0EN7cutlass10bfloat16_tE19Flash_kernel_traitsILi96ELi64ELi64ELi4ES3_EELb1ELb0ELb1ELb0ELb0ELb0ELb1ELb1EEEvNS_16Flash_fwd_paramsE --------------------------
	.section	.nv.shared._ZN5flash24flash_fwd_splitkv_kernelI23Flash_fwd_kernel_traitsILi96ELi64ELi64ELi4ELb0ELb0EN7cutlass10bfloat16_tE19Flash_kernel_traitsILi96ELi64ELi64ELi4ES3_EELb1ELb0ELb1ELb0ELb0ELb0ELb1ELb1EEEvNS_16Flash_fwd_paramsE,"aw",@nobits
	.sectionflags	@""
	.align	16
	.zero		1024


//--------------------- .nv.shared._ZN5flash24flash_fwd_splitkv_kernelI23Flash_fwd_kernel_traitsILi96ELi64ELi64ELi4ELb0ELb0EN7cutlass10bfloat16_tE19Flash_kernel_traitsILi96ELi64ELi64ELi4ES3_EELb1ELb0ELb1ELb0ELb0ELb1ELb1ELb1EEEvNS_16Flash_fwd_paramsE --------------------------
	.section	.nv.shared._ZN5flash24flash_fwd_splitkv_kernelI23Flash_fwd_kernel_traitsILi96ELi64ELi64ELi4ELb0ELb0EN7cutlass10bfloat16_tE19Flash_kernel_traitsILi96ELi64ELi64ELi4ES3_EELb1ELb0ELb1ELb0ELb0ELb1ELb1ELb1EEEvNS_16Flash_fwd_paramsE,"aw",@nobits
	.sectionflags	@""
	.align	16
	.zero		1024


//--------------------- .nv.constant0._ZN5flash32flash_fwd_splitkv_combine_kernelI23Flash_fwd_kernel_traitsILi96ELi64ELi128ELi4ELb0ELb0EN7cutlass10bfloat16_tE19Flash_kernel_traitsILi96ELi64ELi128ELi4ES3_EELi16ELi7ELb0EEEvNS_16Flash_fwd_paramsE --------------------------
	.section	.nv.constant0._ZN5flash32flash_fwd_splitkv_combine_kernelI23Flash_fwd_kernel_traitsILi96ELi64ELi128ELi4ELb0ELb0EN7cutlass10bfloat16_tE19Flash_kernel_traitsILi96ELi64ELi128ELi4ES3_EELi16ELi7ELb0EEEvNS_16Flash_fwd_paramsE,"a",@progbits
	.sectionflags	@""
	.align	4
.nv.constant0._ZN5flash32flash_fwd_splitkv_combine_kernelI23Flash_fwd_kernel_traitsILi96ELi64ELi128ELi4ELb0ELb0EN7cutlass10bfloat16_tE19Flash_kernel_traitsILi96ELi64ELi128ELi4ES3_EELi16ELi7ELb0EEEvNS_16Flash_fwd_paramsE:
	.zero		1360


//--------------------- .nv.constant0._ZN5flash32flash_fwd_splitkv_combine_kernelI23Flash_fwd_kernel_traitsILi96ELi64ELi128ELi4ELb0ELb0EN7cutlass10bfloat16_tE19Flash_kernel_traitsILi96ELi64ELi128ELi4ES3_EELi16ELi6ELb0EEEvNS_16Flash_fwd_paramsE --------------------------
	.section	.nv.constant0._ZN5flash32flash_fwd_splitkv_combine_kernelI23Flash_fwd_kernel_traitsILi96ELi64ELi128ELi4ELb0ELb0EN7cutlass10bfloat16_tE19Flash_kernel_traitsILi96ELi64ELi128ELi4ES3_EELi16ELi6ELb0EEEvNS_16Flash_fwd_paramsE,"a",@progbits
	.sectionflags	@""
	.align	4
.nv.constant0._ZN5flash32flash_fwd_splitkv_combine_kernelI23Flash_fwd_kernel_traitsILi96ELi64ELi128ELi4ELb0ELb0EN7cutlass10bfloat16_tE19Flash_kernel_traitsILi96ELi64ELi128ELi4ES3_EELi16ELi6ELb0EEEvNS_16Flash_fwd_paramsE:
	.zero		1360


//--------------------- .nv.constant0._ZN5flash32flash_fwd_splitkv_combine_kernelI23Flash_fwd_kernel_traitsILi96ELi64ELi128ELi4ELb0ELb0EN7cutlass10bfloat16_tE19Flash_kernel_traitsILi96ELi64ELi128ELi4ES3_EELi16ELi5ELb0EEEvNS_16Flash_fwd_paramsE --------------------------
	.section	.nv.constant0._ZN5flash32flash_fwd_splitkv_combine_kernelI23Flash_fwd_kernel_traitsILi96ELi64ELi128ELi4ELb0ELb0EN7cutlass10bfloat16_tE19Flash_kernel_traitsILi96ELi64ELi128ELi4ES3_EELi16ELi5ELb0EEEvNS_16Flash_fwd_paramsE,"a",@progbits
	.sectionflags	@""
	.align	4
.nv.constant0._ZN5flash32flash_fwd_splitkv_combine_kernelI23Flash_fwd_kernel_traitsILi96ELi64ELi128ELi4ELb0ELb0EN7cutlass10bfloat16_tE19Flash_kernel_traitsILi96ELi64ELi128ELi4ES3_EELi16ELi5ELb0EEEvNS_16Flash_fwd_paramsE:
	.zero		1360


//--------------------- .nv.constant0._ZN5flash32flash_fwd_splitkv_combine_kernelI23Flash_fwd_kernel_traitsILi96ELi64ELi128ELi4ELb0ELb0EN7cutlass10bfloat16_tE19Flash_kernel_traitsILi96ELi64ELi128ELi4ES3_EELi16ELi4ELb0EEEvNS_16Flash_fwd_paramsE --------------------------
	.section	.nv.constant0._ZN5flash32flash_fwd_splitkv_combine_kernelI23Flash_fwd_kernel_traitsILi96ELi64ELi128ELi4ELb0ELb0EN7cutlass10bfloat16_tE19Flash_kernel_traitsILi96ELi64ELi128ELi4ES3_EELi16ELi4ELb0EEEvNS_16Flash_fwd_paramsE,"a",@progbits
	.sectionflags	@""
	.align	4
.nv.constant0._ZN5flash32flash_fwd_splitkv_combine_kernelI23Flash_fwd_kernel_traitsILi96ELi64ELi128ELi4ELb0ELb0EN7cutlass10bfloat16_tE19Flash_kernel_traitsILi96ELi64ELi128ELi4ES3_EELi16ELi4ELb0EEEvNS_16Flash_fwd_paramsE:
	.zero		1360


//--------------------- .nv.constant0._ZN5flash32flash_fwd_splitkv_combine_kernelI23Flash_fwd_kernel_traitsILi96ELi64ELi128ELi4ELb0ELb0EN7cutlass10bfloat16_tE19Flash_kernel_traitsILi96ELi64ELi128ELi4ES3_EELi16ELi3ELb0EEEvNS_16Flash_fwd_paramsE --------------------------
	.section	.nv.constant0._ZN5flash32flash_fwd_splitkv_combine_kernelI23Flash_fwd_kernel_traitsILi96ELi64ELi128ELi4ELb0ELb0EN7cutlass10bfloat16_tE19Flash_kernel_traitsILi96ELi64ELi128ELi4ES3_EELi16ELi3ELb0EEEvNS_16Flash_fwd_paramsE,"a",@progbits
	.sectionflags	@""
	.align	4
.nv.constant0._ZN5flash32flash_fwd_splitkv_combine_kernelI23Flash_fwd_kernel_traitsILi96ELi64ELi128ELi4ELb0ELb0EN7cutlass10bfloat16_tE19Flash_kernel_traitsILi96ELi64ELi128ELi4ES3_EELi16ELi3ELb0EEEvNS_16Flash_fwd_paramsE:
	.zero		1360


//--------------------- .nv.constant0._ZN5flash32flash_fwd_splitkv_combine_kernelI23Flash_fwd_kernel_traitsILi96ELi64ELi128ELi4ELb0ELb0EN7cutlass10bfloat16_tE19Flash_kernel_traitsILi96ELi64ELi128ELi4ES3_EELi16ELi2ELb0EEEvNS_16Flash_fwd_paramsE --------------------------
	.section	.nv.constant0._ZN5flash32flash_fwd_splitkv_combine_kernelI23Flash_fwd_kernel_traitsILi96ELi64ELi128ELi4ELb0ELb0EN7cutlass10bfloat16_tE19Flash_kernel_traitsILi96ELi64ELi128ELi4ES3_EELi16ELi2ELb0EEEvNS_16Flash_fwd_paramsE,"a",@progbits
	.sectionflags	@""
	.align	4
.nv.constant0._ZN5flash32flash_fwd_splitkv_combine_kernelI23Flash_fwd_kernel_traitsILi96ELi64ELi128ELi4ELb0ELb0EN7cutlass10bfloat16_tE19Flash_kernel_traitsILi96ELi64ELi128ELi4ES3_EELi16ELi2ELb0EEEvNS_16Flash_fwd_paramsE:
	.zero		1360


//--------------------- .nv.constant0._ZN5flash32flash_fwd_splitkv_combine_kernelI23Flash_fwd_kernel_traitsILi96ELi64ELi128ELi4ELb0ELb0EN7cutlass10bfloat16_tE19Flash_kernel_traitsILi96ELi64ELi128ELi4ES3_EELi16ELi1ELb0EEEvNS_16Flash_fwd_paramsE --------------------------
	.section	.nv.constant0._ZN5flash32flash_fwd_splitkv_combine_kernelI23Flash_fwd_kernel_traitsILi96ELi64ELi128ELi4ELb0ELb0EN7cutlass10bfloat16_tE19Flash_kernel_traitsILi96ELi64ELi128ELi4ES3_EELi16ELi1ELb0EEEvNS_16Flash_fwd_paramsE,"a",@progbits
	.sectionflags	@""
	.align	4
.nv.constant0._ZN5flash32flash_fwd_splitkv_combine_kernelI23Flash_fwd_kernel_traitsILi96ELi64ELi128ELi4ELb0ELb0EN7cutlass10bfloat16_tE19Flash_kernel_traitsILi96ELi64ELi128ELi4ES3_EELi16ELi1ELb0EEEvNS_16Flash_fwd_paramsE:
	.zero		1360


//--------------------- .nv.constant0._ZN5flash32flash_fwd_splitkv_combine_kernelI23Flash_fwd_kernel_traitsILi96ELi64ELi128ELi4ELb0ELb0EN7cutlass10bfloat16_tE19Flash_kernel_traitsILi96ELi64ELi128ELi4ES3_EELi16ELi7ELb1EEEvNS_16Flash_fwd_paramsE --------------------------
	.section	.nv.constant0._ZN5flash32flash_fwd_splitkv_combine_kernelI23Flash_fwd_kernel_traitsILi96ELi64ELi128ELi4ELb0ELb0EN7cutlass10bfloat16_tE19Flash_kernel_traitsILi96ELi64ELi128ELi4ES3_EELi16ELi7ELb1EEEvNS_16Flash_fwd_paramsE,"a",@progbits
	.sectionflags	@""
	.align	4
.nv.constant0._ZN5flash32flash_fwd_splitkv_combine_kernelI23Flash_fwd_kernel_traitsILi96ELi64ELi128ELi4ELb0ELb0EN7cutlass10bfloat16_tE19Flash_kernel_traitsILi96ELi64ELi128ELi4ES3_EELi16ELi7ELb1EEEvNS_16Flash_fwd_paramsE:
	.zero		1360


//--------------------- .nv.constant0._ZN5flash32flash_fwd_splitkv_combine_kernelI23Flash_fwd_kernel_traitsILi96ELi64ELi128ELi4ELb0ELb0EN7cutlass10bfloat16_tE19Flash_kernel_traitsILi96ELi64ELi128ELi4ES3_EELi16ELi6ELb1EEEvNS_16Flash_fwd_paramsE --------------------------
	.section	.nv.constant0._ZN5flash32flash_fwd_splitkv_combine_kernelI23Flash_fwd_kernel_traitsILi96ELi64ELi128ELi4ELb0ELb0EN7cutlass10bfloat16_tE19Flash_kernel_traitsILi96ELi64ELi128ELi4ES3_EELi16ELi6ELb1EEEvNS_16Flash_fwd_paramsE,"a",@progbits
	.sectionflags	@""
	.align	4
.nv.constant0._ZN5flash32flash_fwd_splitkv_combine_kernelI23Flash_fwd_kernel_traitsILi96ELi64ELi128ELi4ELb0ELb0EN7cutlass10bfloat16_tE19Flash_kernel_traitsILi96ELi64ELi128ELi4ES3_EELi16ELi6ELb1EEEvNS_16Flash_fwd_paramsE:
	.zero		1360


//--------------------- .nv.constant0._ZN5flash32flash_fwd_splitkv_combine_kernelI23Flash_fwd_kernel_traitsILi96ELi64ELi128ELi4ELb0ELb0EN7cutlass10bfloat16_tE19Flash_kernel_traitsILi96ELi64ELi128ELi4ES3_EELi16ELi5ELb1EEEvNS_16Flash_fwd_paramsE --------------------------
	.section	.nv.constant0._ZN5flash32flash_fwd_splitkv_combine_kernelI23Flash_fwd_kernel_traitsILi96ELi64ELi128ELi4ELb0ELb0EN7cutlass10bfloat16_tE19Flash_kernel_traitsILi96ELi64ELi128ELi4ES3_EELi16ELi5ELb1EEEvNS_16Flash_fwd_paramsE,"a",@progbits
	.sectionflags	@""
	.align	4
.nv.constant0._ZN5flash32flash_fwd_splitkv_combine_kernelI23Flash_fwd_kernel_traitsILi96ELi64ELi128ELi4ELb0ELb0EN7cutlass10bfloat16_tE19Flash_kernel_traitsILi96ELi64ELi128ELi4ES3_EELi16ELi5ELb1EEEvNS_16Flash_fwd_paramsE:
	.zero		1360


//--------------------- .nv.constant0._ZN5flash32flash_fwd_splitkv_combine_kernelI23Flash_fwd_kernel_traitsILi96ELi64ELi128ELi4ELb0ELb0EN7cutlass10bfloat16_tE19Flash_kernel_traitsILi96ELi64ELi128ELi4ES3_EELi16ELi4ELb1EEEvNS_16Flash_fwd_paramsE --------------------------
	.section	.nv.constant0._ZN5flash32flash_fwd_splitkv_combine_kernelI23Flash_fwd_kernel_traitsILi96ELi64ELi128ELi4ELb0ELb0EN7cutlass10bfloat16_tE19Flash_kernel_traitsILi96ELi64ELi128ELi4ES3_EELi16ELi4ELb1EEEvNS_16Flash_fwd_paramsE,"a",@progbits
	.sectionflags	@""
	.align	4
.nv.constant0._ZN5flash32flash_fwd_splitkv_combine_kernelI23Flash_fwd_kernel_traitsILi96ELi64ELi128ELi4ELb0ELb0EN7cutlass10bfloat16_tE19Flash_kernel_traitsILi96ELi64ELi128ELi4ES3_EELi16ELi4ELb1EEEvNS_16Flash_fwd_paramsE:
	.zero		1360


//--------------------- .nv.constant0._ZN5flash32flash_fwd_splitkv_combine_kernelI23Flash_fwd_kernel_traitsILi96ELi64ELi128ELi4ELb0ELb0EN7cutlass10bfloat16_tE19Flash_kernel_traitsILi96ELi64ELi128ELi4ES3_EELi16ELi3ELb1EEEvNS_16Flash_fwd_paramsE --------------------------
	.section	.nv.constant0._ZN5flash32flash_fwd_splitkv_combine_kernelI23Flash_fwd_kernel_traitsILi96ELi64ELi128ELi4ELb0ELb0EN7cutlass10bfloat16_tE19Flash_kernel_traitsILi96ELi64ELi128ELi4ES3_EELi16ELi3ELb1EEEvNS_16Flash_fwd_paramsE,"a",@progbits
	.sectionflags	@""
	.align	4
.nv.constant0._ZN5flash32flash_fwd_splitkv_combine_kernelI23Flash_fwd_kernel_traitsILi96ELi64ELi128ELi4ELb0ELb0EN7cutlass10bfloat16_tE19Flash_kernel_traitsILi96ELi64ELi128ELi4ES3_EELi16ELi3ELb1EEEvNS_16Flash_fwd_paramsE:
	.zero		1360


//--------------------- .nv.constant0._ZN5flash32flash_fwd_splitkv_combine_kernelI23Flash_fwd_kernel_traitsILi96ELi64ELi128ELi4ELb0ELb0EN7cutlass10bfloat16_tE19Flash_kernel_traitsILi96ELi64ELi128ELi4ES3_EELi16ELi2ELb1EEEvNS_16Flash_fwd_paramsE --------------------------
	.section	.nv.constant0._ZN5flash32flash_fwd_splitkv_combine_kernelI23Flash_fwd_kernel_traitsILi96ELi64ELi128ELi4ELb0ELb0EN7cutlass10bfloat16_tE19Flash_kernel_traitsILi96ELi64ELi128ELi4ES3_EELi16ELi2ELb1EEEvNS_16Flash_fwd_paramsE,"a",@progbits
	.sectionflags	@""
	.align	4
.nv.constant0._ZN5flash32flash_fwd_splitkv_combine_kernelI23Flash_fwd_kernel_traitsILi96ELi64ELi128ELi4ELb0ELb0EN7cutlass10bfloat16_tE19Flash_kernel_traitsILi96ELi64ELi128ELi4ES3_EELi16ELi2ELb1EEEvNS_16Flash_fwd_paramsE:
	.zero		1360


//--------------------- .nv.constant0._ZN5flash32flash_fwd_splitkv_combine_kernelI23Flash_fwd_kernel_traitsILi96ELi64ELi128ELi4ELb0ELb0EN7cutlass10bfloat16_tE19Flash_kernel_traitsILi96ELi64ELi128ELi4ES3_EELi16ELi1ELb1EEEvNS_16Flash_fwd_paramsE --------------------------
	.section	.nv.constant0._ZN5flash32flash_fwd_splitkv_combine_kernelI23Flash_fwd_kernel_traitsILi96ELi64ELi128ELi4ELb0ELb0EN7cutlass10bfloat16_tE19Flash_kernel_traitsILi96ELi64ELi128ELi4ES3_EELi16ELi1ELb1EEEvNS_16Flash_fwd_paramsE,"a",@progbits
	.sectionflags	@""
	.align	4
.nv.constant0._ZN5flash32flash_fwd_splitkv_combine_kernelI23Flash_fwd_kernel_traitsILi96ELi64ELi128ELi4ELb0ELb0EN7cutlass10bfloat16_tE19Flash_kernel_traitsILi96ELi64ELi128ELi4ES3_EELi16ELi1ELb1EEEvNS_16Flash_fwd_paramsE:
	.zero		1360


//--------------------- .nv.constant0._ZN5flash24flash_fwd_splitkv_kernelI23Flash_fwd_kernel_traitsILi96ELi64ELi128ELi4ELb0ELb0EN7cutlass10bfloat16_tE19Flash_kernel_traitsILi96ELi64ELi128ELi4ES3_EELb1ELb0ELb0ELb0ELb0ELb0ELb0ELb0EEEvNS_16Flash_fwd_paramsE --------------------------
	.section	.nv.constant0._ZN5flash24flash_fwd_splitkv_kernelI23Flash_fwd_kernel_traitsILi96ELi64ELi128ELi4ELb0ELb0EN7cutlass10bfloat16_tE19Flash_kernel_traitsILi96ELi64ELi128ELi4ES3_EELb1ELb0ELb0ELb0ELb0ELb0ELb0ELb0EEEvNS_16Flash_fwd_paramsE,"a",@progbits
	.sectionflags	@""
	.align	4
.nv.constant0._ZN5flash24flash_fwd_splitkv_kernelI23Flash_fwd_kernel_traitsILi96ELi64ELi128ELi4ELb0ELb0EN7cutlass10bfloat16_tE19Flash_kernel_traitsILi96ELi64ELi128ELi4ES3_EELb1ELb0ELb0ELb0ELb0ELb0ELb0ELb0EEEvNS_16Flash_fwd_paramsE:
	.zero		1360


//--------------------- .nv.constant0._ZN5flash24flash_fwd_splitkv_kernelI23Flash_fwd_kernel_traitsILi96ELi64ELi128ELi4ELb0ELb0EN7cutlass10bfloat16_tE19Flash_kernel_traitsILi96ELi64ELi128ELi4ES3_EELb1ELb0ELb0ELb0ELb0ELb1ELb0ELb0EEEvNS_16Flash_fwd_paramsE --------------------------
	.section	.nv.constant0._ZN5flash24flash_fwd_splitkv_kernelI23Flash_fwd_kernel_traitsILi96ELi64ELi128ELi4ELb0ELb0EN7cutlass10bfloat16_tE19Flash_kernel_traitsILi96ELi64ELi128ELi4ES3_EELb1ELb0ELb0ELb0ELb0ELb1ELb0ELb0EEEvNS_16Flash_fwd_paramsE,"a",@progbits
	.sectionflags	@""
	.align	4
.nv.constant0._ZN5flash24flash_fwd_splitkv_kernelI23Flash_fwd_kernel_traitsILi96ELi64ELi128ELi4ELb0ELb0EN7cutlass10bfloat16_tE19Flash_kernel_traitsILi96ELi64ELi128ELi4ES3_EELb1ELb0ELb0ELb0ELb0ELb1ELb0ELb0EEEvNS_16Flash_fwd_paramsE:
	.zero		1360


//--------------------- .nv.constant0._ZN5flash24flash_fwd_splitkv_kernelI23Flash_fwd_kernel_traitsILi96ELi64ELi128ELi4ELb0ELb0EN7cutlass10bfloat16_tE19Flash_kernel_traitsILi96ELi64ELi128ELi4ES3_EELb1ELb0ELb0ELb0ELb0ELb0ELb0ELb1EEEvNS_16Flash_fwd_paramsE --------------------------
	.section	.nv.constant0._ZN5flash24flash_fwd_splitkv_kernelI23Flash_fwd_kernel_traitsILi96ELi64ELi128ELi4ELb0ELb0EN7cutlass10bfloat16_tE19Flash_kernel_traitsILi96ELi64ELi128ELi4ES3_EELb1ELb0ELb0ELb0ELb0ELb0ELb0ELb1EEEvNS_16Flash_fwd_paramsE,"a",@progbits
	.sectionflags	@""
	.align	4
.nv.constant0._ZN5flash24flash_fwd_splitkv_kernelI23Flash_fwd_kernel_traitsILi96ELi64ELi128ELi4ELb0ELb0EN7cutlass10bfloat16_tE19Flash_kernel_traitsILi96ELi64ELi128ELi4ES3_EELb1ELb0ELb0ELb0ELb0ELb0ELb0ELb1EEEvNS_16Flash_fwd_paramsE:
	.zero		1360


//--------------------- .nv.constant0._ZN5flash24flash_fwd_splitkv_kernelI23Flash_fwd_kernel_traitsILi96ELi64ELi128ELi4ELb0ELb0EN7cutlass10bfloat16_tE19Flash_kernel_traitsILi96ELi64ELi128ELi4ES3_EELb1ELb0ELb0ELb0ELb0ELb1ELb0ELb1EEEvNS_16Flash_fwd_paramsE --------------------------
	.section	.nv.constant0._ZN5flash24flash_fwd_splitkv_kernelI23Flash_fwd_kernel_traitsILi96ELi64ELi128ELi4ELb0ELb0EN7cutlass10bfloat16_tE19Flash_kernel_traitsILi96ELi64ELi128ELi4ES3_EELb1ELb0ELb0ELb0ELb0ELb1ELb0ELb1EEEvNS_16Flash_fwd_paramsE,"a",@progbits
	.sectionflags	@""
	.align	4
.nv.constant0._ZN5flash24flash_fwd_splitkv_kernelI23Flash_fwd_kernel_traitsILi96ELi64ELi128ELi4ELb0ELb0EN7cutlass10bfloat16_tE19Flash_kernel_traitsILi96ELi64ELi128ELi4ES3_EELb1ELb0ELb0ELb0ELb0ELb1ELb0ELb1EEEvNS_16Flash_fwd_paramsE:
	.zero		1360


//--------------------- .nv.constant0._ZN5flash24flash_fwd_splitkv_kernelI23Flash_fwd_kernel_traitsILi96ELi64ELi128ELi4ELb0ELb0EN7cutlass10bfloat16_tE19Flash_kernel_traitsILi96ELi64ELi128ELi4ES3_EELb1ELb0ELb0ELb0ELb0ELb0ELb1ELb0EEEvNS_16Flash_fwd_paramsE --------------------------
	.section	.nv.constant0._ZN5flash24flash_fwd_splitkv_kernelI23Flash_fwd_kernel_traitsILi96ELi64ELi128ELi4ELb0ELb0EN7cutlass10bfloat16_tE19Flash_kernel_traitsILi96ELi64ELi128ELi4ES3_EELb1ELb0ELb0ELb0ELb0ELb0ELb1ELb0EEEvNS_16Flash_fwd_paramsE,"a",@progbits
	.sectionflags	@""
	.align	4
.nv.constant0._ZN5flash24flash_fwd_splitkv_kernelI23Flash_fwd_kernel_traitsILi96ELi64ELi128ELi4ELb0ELb0EN7cutlass10bfloat16_tE19Flash_kernel_traitsILi96ELi64ELi128ELi4ES3_EELb1ELb0ELb0ELb0ELb0ELb0ELb1ELb0EEEvNS_16Flash_fwd_paramsE:
	.zero		1360


//--------------------- .nv.constant0._ZN5flash24flash_fwd_splitkv_kernelI23Flash_fwd_kernel_traitsILi96ELi64ELi128ELi4ELb0ELb0EN7cutlass10bfloat16_tE19Flash_kernel_traitsILi96ELi64ELi128ELi4ES3_EELb1ELb0ELb0ELb0ELb0ELb1ELb1ELb0EEEvNS_16Flash_fwd_paramsE --------------------------
	.section	.nv.constant0._ZN5flash24flash_fwd_splitkv_kernelI23Flash_fwd_kernel_traitsILi96ELi64ELi128ELi4ELb0ELb0EN7cutlass10bfloat16_tE19Flash_kernel_traitsILi96ELi64ELi128ELi4ES3_EELb1ELb0ELb0ELb0ELb0ELb1ELb1ELb0EEEvNS_16Flash_fwd_paramsE,"a",@progbits
	.sectionflags	@""
	.align	4
.nv.constant0._ZN5flash24flash_fwd_splitkv_kernelI23Flash_fwd_kernel_traitsILi96ELi64ELi128ELi4ELb0ELb0EN7cutlass10bfloat16_tE19Flash_kernel_traitsILi96ELi64ELi128ELi4ES3_EELb1ELb0ELb0ELb0ELb0ELb1ELb1ELb0EEEvNS_16Flash_fwd_paramsE:
	.zero		1360


//--------------------- .nv.constant0._ZN5flash24flash_fwd_splitkv_kernelI23Flash_fwd_kernel_traitsILi96ELi64ELi128ELi4ELb0ELb0EN7cutlass10bfloat16_tE19Flash_kernel_traitsILi96ELi64ELi128ELi4ES3_EELb1ELb0ELb0ELb0ELb0ELb0ELb1ELb1EEEvNS_16Flash_fwd_paramsE --------------------------
	.section	.nv.constant0._ZN5flash24flash_fwd_splitkv_kernelI23Flash_fwd_kernel_traitsILi96ELi64ELi128ELi4ELb0ELb0EN7cutlass10bfloat16_tE19Flash_kernel_traitsILi96ELi64ELi128ELi4ES3_EELb1ELb0ELb0ELb0ELb0ELb0ELb1ELb1EEEvNS_16Flash_fwd_paramsE,"a",@progbits
	.sectionflags	@""
	.align	4
.nv.constant0._ZN5flash24flash_fwd_splitkv_kernelI23Flash_fwd_kernel_traitsILi96ELi64ELi128ELi4ELb0ELb0EN7cutlass10bfloat16_tE19Flash_kernel_traitsILi96ELi64ELi128ELi4ES3_EELb1ELb0ELb0ELb0ELb0ELb0ELb1ELb1EEEvNS_16Flash_fwd_paramsE:
	.zero		1360


//--------------------- .nv.constant0._ZN5flash24flash_fwd_splitkv_kernelI23Flash_fwd_kernel_traitsILi96ELi64ELi128ELi4ELb0ELb0EN7cutlass10bfloat16_tE19Flash_kernel_traitsILi96ELi64ELi128ELi4ES3_EELb1ELb0ELb0ELb0ELb0ELb1ELb1ELb1EEEvNS_16Flash_fwd_paramsE --------------------------
	.section	.nv.constant0._ZN5flash24flash_fwd_splitkv_kernelI23Flash_fwd_kernel_traitsILi96ELi64ELi128ELi4ELb0ELb0EN7cutlass10bfloat16_tE19Flash_kernel_traitsILi96ELi64ELi128ELi4ES3_EELb1ELb0ELb0ELb0ELb0ELb1ELb1ELb1EEEvNS_16Flash_fwd_paramsE,"a",@progbits
	.sectionflags	@""
	.align	4
.nv.constant0._ZN5flash24flash_fwd_splitkv_kernelI23Flash_fwd_kernel_traitsILi96ELi64ELi128ELi4ELb0ELb0EN7cutlass10bfloat16_tE19Flash_kernel_traitsILi96ELi64ELi128ELi4ES3_EELb1ELb0ELb0ELb0ELb0ELb1ELb1ELb1EEEvNS_16Flash_fwd_paramsE:
	.zero		1360


//--------------------- .nv.constant0._ZN5flash24flash_fwd_splitkv_kernelI23Flash_fwd_kernel_traitsILi96ELi64ELi128ELi4ELb0ELb0EN7cutlass10bfloat16_tE19Flash_kernel_traitsILi96ELi64ELi128ELi4ES3_EELb1ELb0ELb0ELb1ELb1ELb0ELb0ELb0EEEvNS_16Flash_fwd_paramsE --------------------------
	.section	.nv.constant0._ZN5flash24flash_fwd_splitkv_kernelI23Flash_fwd_kernel_traitsILi96ELi64ELi128ELi4ELb0ELb0EN7cutlass10bfloat16_tE19Flash_kernel_traitsILi96ELi64ELi128ELi4ES3_EELb1ELb0ELb0ELb1ELb1ELb0ELb0ELb0EEEvNS_16Flash_fwd_paramsE,"a",@progbits
	.sectionflags	@""
	.align	4
.nv.constant0._ZN5flash24flash_fwd_splitkv_kernelI23Flash_fwd_kernel_traitsILi96ELi64ELi128ELi4ELb0ELb0EN7cutlass10bfloat16_tE19Flash_kernel_traitsILi96ELi64ELi128ELi4ES3_EELb1ELb0ELb0ELb1ELb1ELb0ELb0ELb0EEEvNS_16Flash_fwd_paramsE:
	.zero		1360


//--------------------- .nv.constant0._ZN5flash24flash_fwd_splitkv_kernelI23Flash_fwd_kernel_traitsILi96ELi64ELi128ELi4ELb0ELb0EN7cutlass10bfloat16_tE19Flash_kernel_traitsILi96ELi64ELi128ELi4ES3_EELb1ELb0ELb0ELb1ELb1ELb1ELb0ELb0EEEvNS_16Flash_fwd_paramsE --------------------------
	.section	.nv.constant0._ZN5flash24flash_fwd_splitkv_kernelI23Flash_fwd_kernel_traitsILi96ELi64ELi128ELi4ELb0ELb0EN7cutlass10bfloat16_tE19Flash_kernel_traitsILi96ELi64ELi128ELi4ES3_EELb1ELb0ELb0ELb1ELb1ELb1ELb0ELb0EEEvNS_16Flash_fwd_paramsE,"a",@progbits
	.sectionflags	@""
	.align	4
.nv.constant0._ZN5flash24flash_fwd_splitkv_kernelI23Flash_fwd_kernel_traitsILi96ELi64ELi128ELi4ELb0ELb0EN7cutlass10bfloat16_tE19Flash_kernel_traitsILi96ELi64ELi128ELi4ES3_EELb1ELb0ELb0ELb1ELb1ELb1ELb0ELb0EEEvNS_16Flash_fwd_paramsE:
	.zero		1360


//--------------------- .nv.constant0._ZN5flash24flash_fwd_splitkv_kernelI23Flash_fwd_kernel_traitsILi96ELi64ELi128ELi4ELb0ELb0EN7cutlass10bfloat16_tE19Flash_kernel_traitsILi96ELi64ELi128ELi4ES3_EELb1ELb0ELb0ELb1ELb1ELb0ELb1ELb0EEEvNS_16Flash_fwd_paramsE --------------------------
	.section	.nv.constant0._ZN5flash24flash_fwd_splitkv_kernelI23Flash_fwd_kernel_traitsILi96ELi64ELi128ELi4ELb0ELb0EN7cutlass10bfloat16_tE19Flash_kernel_traitsILi96ELi64ELi128ELi4ES3_EELb1ELb0ELb0ELb1ELb1ELb0ELb1ELb0EEEvNS_16Flash_fwd_paramsE,"a",@progbits
	.sectionflags	@""
	.align	4
.nv.constant0._ZN5flash24flash_fwd_splitkv_kernelI23Flash_fwd_kernel_traitsILi96ELi64ELi128ELi4ELb0ELb0EN7cutlass10bfloat16_tE19Flash_kernel_traitsILi96ELi64ELi128ELi4ES3_EELb1ELb0ELb0ELb1ELb1ELb0ELb1ELb0EEEvNS_16Flash_fwd_paramsE:
	.zero		1360


//--------------------- .nv.constant0._ZN5flash24flash_fwd_splitkv_kernelI23Flash_fwd_kernel_traitsILi96ELi64ELi128ELi4ELb0ELb0EN7cutlass10bfloat16_tE19Flash_kernel_traitsILi96ELi64ELi128ELi4ES3_EELb1ELb0ELb0ELb1ELb1ELb1ELb1ELb0EEEvNS_16Flash_fwd_paramsE --------------------------
	.section	.nv.constant0._ZN5flash24flash_fwd_splitkv_kernelI23Flash_fwd_kernel_traitsILi96ELi64ELi128ELi4ELb0ELb0EN7cutlass10bfloat16_tE19Flash_kernel_traitsILi96ELi64ELi128ELi4ES3_EELb1ELb0ELb0ELb1ELb1ELb1ELb1ELb0EEEvNS_16Flash_fwd_paramsE,"a",@progbits
	.sectionflags	@""
	.align	4
.nv.constant0._ZN5flash24flash_fwd_splitkv_kernelI23Flash_fwd_kernel_traitsILi96ELi64ELi128ELi4ELb0ELb0EN7cutlass10bfloat16_tE19Flash_kernel_traitsILi96ELi64ELi128ELi4ES3_EELb1ELb0ELb0ELb1ELb1ELb1ELb1ELb0EEEvNS_16Flash_fwd_paramsE:
	.zero		1360


//--------------------- .nv.constant0._ZN5flash24flash_fwd_splitkv_kernelI23Flash_fwd_kernel_traitsILi96ELi64ELi128ELi4ELb0ELb0EN7cutlass10bfloat16_tE19Flash_kernel_traitsILi96ELi64ELi128ELi4ES3_EELb1ELb0ELb0ELb0ELb1ELb0ELb0ELb0EEEvNS_16Flash_fwd_paramsE --------------------------
	.section	.nv.constant0._ZN5flash24flash_fwd_splitkv_kernelI23Flash_fwd_kernel_traitsILi96ELi64ELi128ELi4ELb0ELb0EN7cutlass10bfloat16_tE19Flash_kernel_traitsILi96ELi64ELi128ELi4ES3_EELb1ELb0ELb0ELb0ELb1ELb0ELb0ELb0EEEvNS_16Flash_fwd_paramsE,"a",@progbits
	.sectionflags	@""
	.align	4
.nv.constant0._ZN5flash24flash_fwd_splitkv_kernelI23Flash_fwd_kernel_traitsILi96ELi64ELi128ELi4ELb0ELb0EN7cutlass10bfloat16_tE19Flash_kernel_traitsILi96ELi64ELi128ELi4ES3_EELb1ELb0ELb0ELb0ELb1ELb0ELb0ELb0EEEvNS_16Flash_fwd_paramsE:
	.zero		1360


//--------------------- .nv.constant0._ZN5flash24flash_fwd_splitkv_kernelI23Flash_fwd_kernel_traitsILi96ELi64ELi128ELi4ELb0ELb0EN7cutlass10bfloat16_tE19Flash_kernel_traitsILi96ELi64ELi128ELi4ES3_EELb1ELb0ELb0ELb0ELb1ELb1ELb0ELb0EEEvNS_16Flash_fwd_paramsE --------------------------
	.section	.nv.constant0._ZN5flash24flash_fwd_splitkv_kernelI23Flash_fwd_kernel_traitsILi96ELi64ELi128ELi4ELb0ELb0EN7cutlass10bfloat16_tE19Flash_kernel_traitsILi96ELi64ELi128ELi4ES3_EELb1ELb0ELb0ELb0ELb1ELb1ELb0ELb0EEEvNS_16Flash_fwd_paramsE,"a",@progbits
	.sectionflags	@""
	.align	4
.nv.constant0._ZN5flash24flash_fwd_splitkv_kernelI23Flash_fwd_kernel_traitsILi96ELi64ELi128ELi4ELb0ELb0EN7cutlass10bfloat16_tE19Flash_kernel_traitsILi96ELi64ELi128ELi4ES3_EELb1ELb0ELb0ELb0ELb1ELb1ELb0ELb0EEEvNS_16Flash_fwd_paramsE:
	.zero		1360


//--------------------- .nv.constant0._ZN5flash24flash_fwd_splitkv_kernelI23Flash_fwd_kernel_traitsILi96ELi64ELi128ELi4ELb0ELb0EN7cutlass10bfloat16_tE19Flash_kernel_traitsILi96ELi64ELi128ELi4ES3_EELb1ELb0ELb1ELb0ELb0ELb0ELb0ELb0EEEvNS_16Flash_fwd_paramsE --------------------------
	.section	.nv.constant0._ZN5flash24flash_fwd_splitkv_kernelI23Flash_fwd_kernel_traitsILi96ELi64ELi128ELi4ELb0ELb0EN7cutlass10bfloat16_tE19Flash_kernel_traitsILi96ELi64ELi128ELi4ES3_EELb1ELb0ELb1ELb0ELb0ELb0ELb0ELb0EEEvNS_16Flash_fwd_paramsE,"a",@progbits
	.sectionflags	@""
	.align	4
.nv.constant0._ZN5flash24flash_fwd_splitkv_kernelI23Flash_fwd_kernel_traitsILi96ELi64ELi128ELi4ELb0ELb0EN7cutlass10bfloat16_tE19Flash_kernel_traitsILi96ELi64ELi128ELi4ES3_EELb1ELb0ELb1ELb0ELb0ELb0ELb0ELb0EEEvNS_16Flash_fwd_paramsE:
	.zero		1360


//--------------------- .nv.constant0._ZN5flash24flash_fwd_splitkv_kernelI23Flash_fwd_kernel_traitsILi96ELi64ELi128ELi4ELb0ELb0EN7cutlass10bfloat16_tE19Flash_kernel_traitsILi96ELi64ELi128ELi4ES3_EELb1ELb0ELb1ELb0ELb0ELb1ELb0ELb0EEEvNS_16Flash_fwd_paramsE --------------------------
	.section	.nv.constant0._ZN5flash24flash_fwd_splitkv_kernelI23Flash_fwd_kernel_traitsILi96ELi64ELi128ELi4ELb0ELb0EN7cutlass10bfloat16_tE19Flash_kernel_traitsILi96ELi64ELi128ELi4ES3_EELb1ELb0ELb1ELb0ELb0ELb1ELb0ELb0EEEvNS_16Flash_fwd_paramsE,"a",@progbits
	.sectionflags	@""
	.align	4
.nv.constant0._ZN5flash24flash_fwd_splitkv_kernelI23Flash_fwd_kernel_traitsILi96ELi64ELi128ELi4ELb0ELb0EN7cutlass10bfloat16_tE19Flash_kernel_traitsILi96ELi64ELi128ELi4ES3_EELb1ELb0ELb1ELb0ELb0ELb1ELb0ELb0EEEvNS_16Flash_fwd_paramsE:
	.zero		1360


//--------------------- .nv.constant0._ZN5flash24flash_fwd_splitkv_kernelI23Flash_fwd_kernel_traitsILi96ELi64ELi128ELi4ELb0ELb0EN7cutlass10bfloat16_tE19Flash_kernel_traitsILi96ELi64ELi128ELi4ES3_EELb1ELb0ELb0ELb0ELb1ELb0ELb0ELb1EEEvNS_16Flash_fwd_paramsE --------------------------
	.section	.nv.constant0._ZN5flash24flash_fwd_splitkv_kernelI23Flash_fwd_kernel_traitsILi96ELi64ELi128ELi4ELb0ELb0EN7cutlass10bfloat16_tE19Flash_kernel_traitsILi96ELi64ELi128ELi4ES3_EELb1ELb0ELb0ELb0ELb1ELb0ELb0ELb1EEEvNS_16Flash_fwd_paramsE,"a",@progbits
	.sectionflags	@""
	.align	4
.nv.constant0._ZN5flash24flash_fwd_splitkv_kernelI23Flash_fwd_kernel_traitsILi96ELi64ELi128ELi4ELb0ELb0EN7cutlass10bfloat16_tE19Flash_kernel_traitsILi96ELi64ELi128ELi4ES3_EELb1ELb0ELb0ELb0ELb1ELb0ELb0ELb1EEEvNS_16Flash_fwd_paramsE:
	.zero		1360


//--------------------- .nv.constant0._ZN5flash24flash_fwd_splitkv_kernelI23Flash_fwd_kernel_traitsILi96ELi64ELi128ELi4ELb0ELb0EN7cutlass10bfloat16_tE19Flash_kernel_traitsILi96ELi64ELi128ELi4ES3_EELb1ELb0ELb0ELb0ELb1ELb1ELb0ELb1EEEvNS_16Flash_fwd_paramsE --------------------------
	.section	.nv.constant0._ZN5flash24flash_fwd_splitkv_kernelI23Flash_fwd_kernel_traitsILi96ELi64ELi128ELi4ELb0ELb0EN7cutlass10bfloat16_tE19Flash_kernel_traitsILi96ELi64ELi128ELi4ES3_EELb1ELb0ELb0ELb0ELb1ELb1ELb0ELb1EEEvNS_16Flash_fwd_paramsE,"a",@progbits
	.sectionflags	@""
	.align	4
.nv.constant0._ZN5flash24flash_fwd_splitkv_kernelI23Flash_fwd_kernel_traitsILi96ELi64ELi128ELi4ELb0ELb0EN7cutlass10bfloat16_tE19Flash_kernel_traitsILi96ELi64ELi128ELi4ES3_EELb1ELb0ELb0ELb0ELb1ELb1ELb0ELb1EEEvNS_16Flash_fwd_paramsE:
	.zero		1360


//--------------------- .nv.constant0._ZN5flash24flash_fwd_splitkv_kernelI23Flash_fwd_kernel_traitsILi96ELi64ELi128ELi4ELb0ELb0EN7cutlass10bfloat16_tE19Flash_kernel_traitsILi96ELi64ELi128ELi4ES3_EELb1ELb0ELb1ELb0ELb0ELb0ELb0ELb1EEEvNS_16Flash_fwd_paramsE --------------------------
	.section	.nv.constant0._ZN5flash24flash_fwd_splitkv_kernelI23Flash_fwd_kernel_traitsILi96ELi64ELi128ELi4ELb0ELb0EN7cutlass10bfloat16_tE19Flash_kernel_traitsILi96ELi64ELi128ELi4ES3_EELb1ELb0ELb1ELb0ELb0ELb0ELb0ELb1EEEvNS_16Flash_fwd_paramsE,"a",@progbits
	.sectionflags	@""
	.align	4
.nv.constant0._ZN5flash24flash_fwd_splitkv_kernelI23Flash_fwd_kernel_traitsILi96ELi64ELi128ELi4ELb0ELb0EN7cutlass10bfloat16_tE19Flash_kernel_traitsILi96ELi64ELi128ELi4ES3_EELb1ELb0ELb1ELb0ELb0ELb0ELb0ELb1EEEvNS_16Flash_fwd_paramsE:
	.zero		1360


//--------------------- .nv.constant0._ZN5flash24flash_fwd_splitkv_kernelI23Flash_fwd_kernel_traitsILi96ELi64ELi128ELi4ELb0ELb0EN7cutlass10bfloat16_tE19Flash_kernel_traitsILi96ELi64ELi128ELi4ES3_EELb1ELb0ELb1ELb0ELb0ELb1ELb0ELb1EEEvNS_16Flash_fwd_paramsE --------------------------
	.section	.nv.constant0._ZN5flash24flash_fwd_splitkv_kernelI23Flash_fwd_kernel_traitsILi96ELi64ELi128ELi4ELb0ELb0EN7cutlass10bfloat16_tE19Flash_kernel_traitsILi96ELi64ELi128ELi4ES3_EELb1ELb0ELb1ELb0ELb0ELb1ELb0ELb1EEEvNS_16Flash_fwd_paramsE,"a",@progbits
	.sectionflags	@""
	.align	4
.nv.constant0._ZN5flash24flash_fwd_splitkv_kernelI23Flash_fwd_kernel_traitsILi96ELi64ELi128ELi4ELb0ELb0EN7cutlass10bfloat16_tE19Flash_kernel_traitsILi96ELi64ELi128ELi4ES3_EELb1ELb0ELb1ELb0ELb0ELb1ELb0ELb1EEEvNS_16Flash_fwd_paramsE:
	.zero		1360


//--------------------- .nv.constant0._ZN5flash24flash_fwd_splitkv_kernelI23Flash_fwd_kernel_traitsILi96ELi64ELi128ELi4ELb0ELb0EN7cutlass10bfloat16_tE19Flash_kernel_traitsILi96ELi64ELi128ELi4ES3_EELb1ELb0ELb0ELb0ELb1ELb0ELb1ELb0EEEvNS_16Flash_fwd_paramsE --------------------------
	.section	.nv.constant0._ZN5flash24flash_fwd_splitkv_kernelI23Flash_fwd_kernel_traitsILi96ELi64ELi128ELi4ELb0ELb0EN7cutlass10bfloat16_tE19Flash_kernel_traitsILi96ELi64ELi128ELi4ES3_EELb1ELb0ELb0ELb0ELb1ELb0ELb1ELb0EEEvNS_16Flash_fwd_paramsE,"a",@progbits
	.sectionflags	@""
	.align	4
.nv.constant0._ZN5flash24flash_fwd_splitkv_kernelI23Flash_fwd_kernel_traitsILi96ELi64ELi128ELi4ELb0ELb0EN7cutlass10bfloat16_tE19Flash_kernel_traitsILi96ELi64ELi128ELi4ES3_EELb1ELb0ELb0ELb0ELb1ELb0ELb1ELb0EEEvNS_16Flash_fwd_paramsE:
	.zero		1360


//--------------------- .nv.constant0._ZN5flash24flash_fwd_splitkv_kernelI23Flash_fwd_kernel_traitsILi96ELi64ELi128ELi4ELb0ELb0EN7cutlass10bfloat16_tE19Flash_kernel_traitsILi96ELi64ELi128ELi4ES3_EELb1ELb0ELb0ELb0ELb1ELb1ELb1ELb0EEEvNS_16Flash_fwd_paramsE --------------------------
	.section	.nv.constant0._ZN5flash24flash_fwd_splitkv_kernelI23Flash_fwd_kernel_traitsILi96ELi64ELi128ELi4ELb0ELb0EN7cutlass10bfloat16_tE19Flash_kernel_traitsILi96ELi64ELi128ELi4ES3_EELb1ELb0ELb0ELb0ELb1ELb1ELb1ELb0EEEvNS_16Flash_fwd_paramsE,"a",@progbits
	.sectionflags	@""
	.align	4
.nv.constant0._ZN5flash24flash_fwd_splitkv_kernelI23Flash_fwd_kernel_traitsILi96ELi64ELi128ELi4ELb0ELb0EN7cutlass10bfloat16_tE19Flash_kernel_traitsILi96ELi64ELi128ELi4ES3_EELb1ELb0ELb0ELb0ELb1ELb1ELb1ELb0EEEvNS_16Flash_fwd_paramsE:
	.zero		1360


//--------------------- .nv.constant0._ZN5flash24flash_fwd_splitkv_kernelI23Flash_fwd_kernel_traitsILi96ELi64ELi128ELi4ELb0ELb0EN7cutlass10bfloat16_tE19Flash_kernel_traitsILi96ELi64ELi128ELi4ES3_EELb1ELb0ELb1ELb0ELb0ELb0ELb1ELb0EEEvNS_16Flash_fwd_paramsE --------------------------
	.section	.nv.constant0._ZN5flash24flash_fwd_splitkv_kernelI23Flash_fwd_kernel_traitsILi96ELi64ELi128ELi4ELb0ELb0EN7cutlass10bfloat16_tE19Flash_kernel_traitsILi96ELi64ELi128ELi4ES3_EELb1ELb0ELb1ELb0ELb0ELb0ELb1ELb0EEEvNS_16Flash_fwd_paramsE,"a",@progbits
	.sectionflags	@""
	.align	4
.nv.constant0._ZN5flash24flash_fwd_splitkv_kernelI23Flash_fwd_kernel_traitsILi96ELi64ELi128ELi4ELb0ELb0EN7cutlass10bfloat16_tE19Flash_kernel_traitsILi96ELi64ELi128ELi4ES3_EELb1ELb0ELb1ELb0ELb0ELb0ELb1ELb0EEEvNS_16Flash_fwd_paramsE:
	.zero		1360


//--------------------- .nv.constant0._ZN5flash24flash_fwd_splitkv_kernelI23Flash_fwd_kernel_traitsILi96ELi64ELi128ELi4ELb0ELb0EN7cutlass10bfloat16_tE19Flash_kernel_traitsILi96ELi64ELi128ELi4ES3_EELb1ELb0ELb1ELb0ELb0ELb1ELb1ELb0EEEvNS_16Flash_fwd_paramsE --------------------------
	.section	.nv.constant0._ZN5flash24flash_fwd_splitkv_kernelI23Flash_fwd_kernel_traitsILi96ELi64ELi128ELi4ELb0ELb0EN7cutlass10bfloat16_tE19Flash_kernel_traitsILi96ELi64ELi128ELi4ES3_EELb1ELb0ELb1ELb0ELb0ELb1ELb1ELb0EEEvNS_16Flash_fwd_paramsE,"a",@progbits
	.sectionflags	@""
	.align	4
.nv.constant0._ZN5flash24flash_fwd_splitkv_kernelI23Flash_fwd_kernel_traitsILi96ELi64ELi128ELi4ELb0ELb0EN7cutlass10bfloat16_tE19Flash_kernel_traitsILi96ELi64ELi128ELi4ES3_EELb1ELb0ELb1ELb0ELb0ELb1ELb1ELb0EEEvNS_16Flash_fwd_paramsE:
	.zero		1360


//--------------------- .nv.constant0._ZN5flash24flash_fwd_splitkv_kernelI23Flash_fwd_kernel_traitsILi96ELi64ELi128ELi4ELb0ELb0EN7cutlass10bfloat16_tE19Flash_kernel_traitsILi96ELi64ELi128ELi4ES3_EELb1ELb0ELb0ELb0ELb1ELb0ELb1ELb1EEEvNS_16Flash_fwd_paramsE --------------------------
	.section	.nv.constant0._ZN5flash24flash_fwd_splitkv_kernelI23Flash_fwd_kernel_traitsILi96ELi64ELi128ELi4ELb0ELb0EN7cutlass10bfloat16_tE19Flash_kernel_traitsILi96ELi64ELi128ELi4ES3_EELb1ELb0ELb0ELb0ELb1ELb0ELb1ELb1EEEvNS_16Flash_fwd_paramsE,"a",@progbits
	.sectionflags	@""
	.align	4
.nv.constant0._ZN5flash24flash_fwd_splitkv_kernelI23Flash_fwd_kernel_traitsILi96ELi64ELi128ELi4ELb0ELb0EN7cutlass10bfloat16_tE19Flash_kernel_traitsILi96ELi64ELi128ELi4ES3_EELb1ELb0ELb0ELb0ELb1ELb0ELb1ELb1EEEvNS_16Flash_fwd_paramsE:
	.zero		1360


//--------------------- .nv.constant0._ZN5flash24flash_fwd_splitkv_kernelI23Flash_fwd_kernel_traitsILi96ELi64ELi128ELi4ELb0ELb0EN7cutlass10bfloat16_tE19Flash_kernel_traitsILi96ELi64ELi128ELi4ES3_EELb1ELb0ELb0ELb0ELb1ELb1ELb1ELb1EEEvNS_16Flash_fwd_paramsE --------------------------
	.section	.nv.constant0._ZN5flash24flash_fwd_splitkv_kernelI23Flash_fwd_kernel_traitsILi96ELi64ELi128ELi4ELb0ELb0EN7cutlass10bfloat16_tE19Flash_kernel_traitsILi96ELi64ELi128ELi4ES3_EELb1ELb0ELb0ELb0ELb1ELb1ELb1ELb1EEEvNS_16Flash_fwd_paramsE,"a",@progbits
	.sectionflags	@""
	.align	4
.nv.constant0._ZN5flash24flash_fwd_splitkv_kernelI23Flash_fwd_kernel_traitsILi96ELi64ELi128ELi4ELb0ELb0EN7cutlass10bfloat16_tE19Flash_kernel_traitsILi96ELi64ELi128ELi4ES3_EELb1ELb0ELb0ELb0ELb1ELb1ELb1ELb1EEEvNS_16Flash_fwd_paramsE:
	.zero		1360


//--------------------- .nv.constant0._ZN5flash24flash_fwd_splitkv_kernelI23Flash_fwd_kernel_traitsILi96ELi64ELi128ELi4ELb0ELb0EN7cutlass10bfloat16_tE19Flash_kernel_traitsILi96ELi64ELi128ELi4ES3_EELb1ELb0ELb1ELb0ELb0ELb0ELb1ELb1EEEvNS_16Flash_fwd_paramsE --------------------------
	.section	.nv.constant0._ZN5flash24flash_fwd_splitkv_kernelI23Flash_fwd_kernel_traitsILi96ELi64ELi128ELi4ELb0ELb0EN7cutlass10bfloat16_tE19Flash_kernel_traitsILi96ELi64ELi128ELi4ES3_EELb1ELb0ELb1ELb0ELb0ELb0ELb1ELb1EEEvNS_16Flash_fwd_paramsE,"a",@progbits
	.sectionflags	@""
	.align	4
.nv.constant0._ZN5flash24flash_fwd_splitkv_kernelI23Flash_fwd_kernel_traitsILi96ELi64ELi128ELi4ELb0ELb0EN7cutlass10bfloat16_tE19Flash_kernel_traitsILi96ELi64ELi128ELi4ES3_EELb1ELb0ELb1ELb0ELb0ELb0ELb1ELb1EEEvNS_16Flash_fwd_paramsE:
	.zero		1360


//--------------------- .nv.constant0._ZN5flash24flash_fwd_splitkv_kernelI23Flash_fwd_kernel_traitsILi96ELi64ELi128ELi4ELb0ELb0EN7cutlass10bfloat16_tE19Flash_kernel_traitsILi96ELi64ELi128ELi4ES3_EELb1ELb0ELb1ELb0ELb0ELb1ELb1ELb1EEEvNS_16Flash_fwd_paramsE --------------------------
	.section	.nv.constant0._ZN5flash24flash_fwd_splitkv_kernelI23Flash_fwd_kernel_traitsILi96ELi64ELi128ELi4ELb0ELb0EN7cutlass10bfloat16_tE19Flash_kernel_traitsILi96ELi64ELi128ELi4ES3_EELb1ELb0ELb1ELb0ELb0ELb1ELb1ELb1EEEvNS_16Flash_fwd_paramsE,"a",@progbits
	.sectionflags	@""
	.align	4
.nv.constant0._ZN5flash24flash_fwd_splitkv_kernelI23Flash_fwd_kernel_traitsILi96ELi64ELi128ELi4ELb0ELb0EN7cutlass10bfloat16_tE19Flash_kernel_traitsILi96ELi64ELi128ELi4ES3_EELb1ELb0ELb1ELb0ELb0ELb1ELb1ELb1EEEvNS_16Flash_fwd_paramsE:
	.zero		1360


//--------------------- .nv.constant0._ZN5flash32flash_fwd_splitkv_combine_kernelI23Flash_fwd_kernel_traitsILi96ELi64ELi64ELi4ELb0ELb0EN7cutlass10bfloat16_tE19Flash_kernel_traitsILi96ELi64ELi64ELi4ES3_EELi16ELi7ELb0EEEvNS_16Flash_fwd_paramsE --------------------------
	.section	.nv.constant0._ZN5flash32flash_fwd_splitkv_combine_kernelI23Flash_fwd_kernel_traitsILi96ELi64ELi64ELi4ELb0ELb0EN7cutlass10bfloat16_tE19Flash_kernel_traitsILi96ELi64ELi64ELi4ES3_EELi16ELi7ELb0EEEvNS_16Flash_fwd_paramsE,"a",@progbits
	.sectionflags	@""
	.align	4
.nv.constant0._ZN5flash32flash_fwd_splitkv_combine_kernelI23Flash_fwd_kernel_traitsILi96ELi64ELi64ELi4ELb0ELb0EN7cutlass10bfloat16_tE19Flash_kernel_traitsILi96ELi64ELi64ELi4ES3_EELi16ELi7ELb0EEEvNS_16Flash_fwd_paramsE:
	.zero		1360


//--------------------- .nv.constant0._ZN5flash32flash_fwd_splitkv_combine_kernelI23Flash_fwd_kernel_traitsILi96ELi64ELi64ELi4ELb0ELb0EN7cutlass10bfloat16_tE19Flash_kernel_traitsILi96ELi64ELi64ELi4ES3_EELi16ELi6ELb0EEEvNS_16Flash_fwd_paramsE --------------------------
	.section	.nv.constant0._ZN5flash32flash_fwd_splitkv_combine_kernelI23Flash_fwd_kernel_traitsILi96ELi64ELi64ELi4ELb0ELb0EN7cutlass10bfloat16_tE19Flash_kernel_traitsILi96ELi64ELi64ELi4ES3_EELi16ELi6ELb0EEEvNS_16Flash_fwd_paramsE,"a",@progbits
	.sectionflags	@""
	.align	4
.nv.constant0._ZN5flash32flash_fwd_splitkv_combine_kernelI23Flash_fwd_kernel_traitsILi96ELi64ELi64ELi4ELb0ELb0EN7cutlass10bfloat16_tE19Flash_kernel_traitsILi96ELi64ELi64ELi4ES3_EELi16ELi6ELb0EEEvNS_16Flash_fwd_paramsE:
	.zero		1360


//--------------------- .nv.constant0._ZN5flash32flash_fwd_splitkv_combine_kernelI23Flash_fwd_kernel_traitsILi96ELi64ELi64ELi4ELb0ELb0EN7cutlass10bfloat16_tE19Flash_kernel_traitsILi96ELi64ELi64ELi4ES3_EELi16ELi5ELb0EEEvNS_16Flash_fwd_paramsE --------------------------
	.section	.nv.constant0._ZN5flash32flash_fwd_splitkv_combine_kernelI23Flash_fwd_kernel_traitsILi96ELi64ELi64ELi4ELb0ELb0EN7cutlass10bfloat16_tE19Flash_kernel_traitsILi96ELi64ELi64ELi4ES3_EELi16ELi5ELb0EEEvNS_16Flash_fwd_paramsE,"a",@progbits
	.sectionflags	@""
	.align	4
.nv.constant0._ZN5flash32flash_fwd_splitkv_combine_kernelI23Flash_fwd_kernel_traitsILi96ELi64ELi64ELi4ELb0ELb0EN7cutlass10bfloat16_tE19Flash_kernel_traitsILi96ELi64ELi64ELi4ES3_EELi16ELi5ELb0EEEvNS_16Flash_fwd_paramsE:
	.zero		1360


//--------------------- .nv.constant0._ZN5flash32flash_fwd_splitkv_combine_kernelI23Flash_fwd_kernel_traitsILi96ELi64ELi64ELi4ELb0ELb0EN7cutlass10bfloat16_tE19Flash_kernel_traitsILi96ELi64ELi64ELi4ES3_EELi16ELi4ELb0EEEvNS_16Flash_fwd_paramsE --------------------------
	.section	.nv.constant0._ZN5flash32flash_fwd_splitkv_combine_kernelI23Flash_fwd_kernel_traitsILi96ELi64ELi64ELi4ELb0ELb0EN7cutlass10bfloat16_tE19Flash_kernel_traitsILi96ELi64ELi64ELi4ES3_EELi16ELi4ELb0EEEvNS_16Flash_fwd_paramsE,"a",@progbits
	.sectionflags	@""
	.align	4
.nv.constant0._ZN5flash32flash_fwd_splitkv_combine_kernelI23Flash_fwd_kernel_traitsILi96ELi64ELi64ELi4ELb0ELb0EN7cutlass10bfloat16_tE19Flash_kernel_traitsILi96ELi64ELi64ELi4ES3_EELi16ELi4ELb0EEEvNS_16Flash_fwd_paramsE:
	.zero		1360


//--------------------- .nv.constant0._ZN5flash32flash_fwd_splitkv_combine_kernelI23Flash_fwd_kernel_traitsILi96ELi64ELi64ELi4ELb0ELb0EN7cutlass10bfloat16_tE19Flash_kernel_traitsILi96ELi64ELi64ELi4ES3_EELi16ELi3ELb0EEEvNS_16Flash_fwd_paramsE --------------------------
	.section	.nv.constant0._ZN5flash32flash_fwd_splitkv_combine_kernelI23Flash_fwd_kernel_traitsILi96ELi64ELi64ELi4ELb0ELb0EN7cutlass10bfloat16_tE19Flash_kernel_traitsILi96ELi64ELi64ELi4ES3_EELi16ELi3ELb0EEEvNS_16Flash_fwd_paramsE,"a",@progbits
	.sectionflags	@""
	.align	4
.nv.constant0._ZN5flash32flash_fwd_splitkv_combine_kernelI23Flash_fwd_kernel_traitsILi96ELi64ELi64ELi4ELb0ELb0EN7cutlass10bfloat16_tE19Flash_kernel_traitsILi96ELi64ELi64ELi4ES3_EELi16ELi3ELb0EEEvNS_16Flash_fwd_paramsE:
	.zero		1360


//--------------------- .nv.constant0._ZN5flash32flash_fwd_splitkv_combine_kernelI23Flash_fwd_kernel_traitsILi96ELi64ELi64ELi4ELb0ELb0EN7cutlass10bfloat16_tE19Flash_kernel_traitsILi96ELi64ELi64ELi4ES3_EELi16ELi2ELb0EEEvNS_16Flash_fwd_paramsE --------------------------
	.section	.nv.constant0._ZN5flash32flash_fwd_splitkv_combine_kernelI23Flash_fwd_kernel_traitsILi96ELi64ELi64ELi4ELb0ELb0EN7cutlass10bfloat16_tE19Flash_kernel_traitsILi96ELi64ELi64ELi4ES3_EELi16ELi2ELb0EEEvNS_16Flash_fwd_paramsE,"a",@progbits
	.sectionflags	@""
	.align	4
.nv.constant0._ZN5flash32flash_fwd_splitkv_combine_kernelI23Flash_fwd_kernel_traitsILi96ELi64ELi64ELi4ELb0ELb0EN7cutlass10bfloat16_tE19Flash_kernel_traitsILi96ELi64ELi64ELi4ES3_EELi16ELi2ELb0EEEvNS_16Flash_fwd_paramsE:
	.zero		1360


//--------------------- .nv.constant0._ZN5flash32flash_fwd_splitkv_combine_kernelI23Flash_fwd_kernel_traitsILi96ELi64ELi64ELi4ELb0ELb0EN7cutlass10bfloat16_tE19Flash_kernel_traitsILi96ELi64ELi64ELi4ES3_EELi16ELi1ELb0EEEvNS_16Flash_fwd_paramsE --------------------------
	.section	.nv.constant0._ZN5flash32flash_fwd_splitkv_combine_kernelI23Flash_fwd_kernel_traitsILi96ELi64ELi64ELi4ELb0ELb0EN7cutlass10bfloat16_tE19Flash_kernel_traitsILi96ELi64ELi64ELi4ES3_EELi16ELi1ELb0EEEvNS_16Flash_fwd_paramsE,"a",@progbits
	.sectionflags	@""
	.align	4
.nv.constant0._ZN5flash32flash_fwd_splitkv_combine_kernelI23Flash_fwd_kernel_traitsILi96ELi64ELi64ELi4ELb0ELb0EN7cutlass10bfloat16_tE19Flash_kernel_traitsILi96ELi64ELi64ELi4ES3_EELi16ELi1ELb0EEEvNS_16Flash_fwd_paramsE:
	.zero		1360


//--------------------- .nv.constant0._ZN5flash32flash_fwd_splitkv_combine_kernelI23Flash_fwd_kernel_traitsILi96ELi64ELi64ELi4ELb0ELb0EN7cutlass10bfloat16_tE19Flash_kernel_traitsILi96ELi64ELi64ELi4ES3_EELi16ELi7ELb1EEEvNS_16Flash_fwd_paramsE --------------------------
	.section	.nv.constant0._ZN5flash32flash_fwd_splitkv_combine_kernelI23Flash_fwd_kernel_traitsILi96ELi64ELi64ELi4ELb0ELb0EN7cutlass10bfloat16_tE19Flash_kernel_traitsILi96ELi64ELi64ELi4ES3_EELi16ELi7ELb1EEEvNS_16Flash_fwd_paramsE,"a",@progbits
	.sectionflags	@""
	.align	4
.nv.constant0._ZN5flash32flash_fwd_splitkv_combine_kernelI23Flash_fwd_kernel_traitsILi96ELi64ELi64ELi4ELb0ELb0EN7cutlass10bfloat16_tE19Flash_kernel_traitsILi96ELi64ELi64ELi4ES3_EELi16ELi7ELb1EEEvNS_16Flash_fwd_paramsE:
	.zero		1360


//--------------------- .nv.constant0._ZN5flash32flash_fwd_splitkv_combine_kernelI23Flash_fwd_kernel_traitsILi96ELi64ELi64ELi4ELb0ELb0EN7cutlass10bfloat16_tE19Flash_kernel_traitsILi96ELi64ELi64ELi4ES3_EELi16ELi6ELb1EEEvNS_16Flash_fwd_paramsE --------------------------
	.section	.nv.constant0._ZN5flash32flash_fwd_splitkv_combine_kernelI23Flash_fwd_kernel_traitsILi96ELi64ELi64ELi4ELb0ELb0EN7cutlass10bfloat16_tE19Flash_kernel_traitsILi96ELi64ELi64ELi4ES3_EELi16ELi6ELb1EEEvNS_16Flash_fwd_paramsE,"a",@progbits
	.sectionflags	@""
	.align	4
.nv.constant0._ZN5flash32flash_fwd_splitkv_combine_kernelI23Flash_fwd_kernel_traitsILi96ELi64ELi64ELi4ELb0ELb0EN7cutlass10bfloat16_tE19Flash_kernel_traitsILi96ELi64ELi64ELi4ES3_EELi16ELi6ELb1EEEvNS_16Flash_fwd_paramsE:
	.zero		1360


//--------------------- .nv.constant0._ZN5flash32flash_fwd_splitkv_combine_kernelI23Flash_fwd_kernel_traitsILi96ELi64ELi64ELi4ELb0ELb0EN7cutlass10bfloat16_tE19Flash_kernel_traitsILi96ELi64ELi64ELi4ES3_EELi16ELi5ELb1EEEvNS_16Flash_fwd_paramsE --------------------------
	.section	.nv.constant0._ZN5flash32flash_fwd_splitkv_combine_kernelI23Flash_fwd_kernel_traitsILi96ELi64ELi64ELi4ELb0ELb0EN7cutlass10bfloat16_tE19Flash_kernel_traitsILi96ELi64ELi64ELi4ES3_EELi16ELi5ELb1EEEvNS_16Flash_fwd_paramsE,"a",@progbits
	.sectionflags	@""
	.align	4
.nv.constant0._ZN5flash32flash_fwd_splitkv_combine_kernelI23Flash_fwd_kernel_traitsILi96ELi64ELi64ELi4ELb0ELb0EN7cutlass10bfloat16_tE19Flash_kernel_traitsILi96ELi64ELi64ELi4ES3_EELi16ELi5ELb1EEEvNS_16Flash_fwd_paramsE:
	.zero		1360


//--------------------- .nv.constant0._ZN5flash32flash_fwd_splitkv_combine_kernelI23Flash_fwd_kernel_traitsILi96ELi64ELi64ELi4ELb0ELb0EN7cutlass10bfloat16_tE19Flash_kernel_traitsILi96ELi64ELi64ELi4ES3_EELi16ELi4ELb1EEEvNS_16Flash_fwd_paramsE --------------------------
	.section	.nv.constant0._ZN5flash32flash_fwd_splitkv_combine_kernelI23Flash_fwd_kernel_traitsILi96ELi64ELi64ELi4ELb0ELb0EN7cutlass10bfloat16_tE19Flash_kernel_traitsILi96ELi64ELi64ELi4ES3_EELi16ELi4ELb1EEEvNS_16Flash_fwd_paramsE,"a",@progbits
	.sectionflags	@""
	.align	4
.nv.constant0._ZN5flash32flash_fwd_splitkv_combine_kernelI23Flash_fwd_kernel_traitsILi96ELi64ELi64ELi4ELb0ELb0EN7cutlass10bfloat16_tE19Flash_kernel_traitsILi96ELi64ELi64ELi4ES3_EELi16ELi4ELb1EEEvNS_16Flash_fwd_paramsE:
	.zero		1360


//--------------------- .nv.constant0._ZN5flash32flash_fwd_splitkv_combine_kernelI23Flash_fwd_kernel_traitsILi96ELi64ELi64ELi4ELb0ELb0EN7cutlass10bfloat16_tE19Flash_kernel_traitsILi96ELi64ELi64ELi4ES3_EELi16ELi3ELb1EEEvNS_16Flash_fwd_paramsE --------------------------
	.section	.nv.constant0._ZN5flash32flash_fwd_splitkv_combine_kernelI23Flash_fwd_kernel_traitsILi96ELi64ELi64ELi4ELb0ELb0EN7cutlass10bfloat16_tE19Flash_kernel_traitsILi96ELi64ELi64ELi4ES3_EELi16ELi3ELb1EEEvNS_16Flash_fwd_paramsE,"a",@progbits
	.sectionflags	@""
	.align	4
.nv.constant0._ZN5flash32flash_fwd_splitkv_combine_kernelI23Flash_fwd_kernel_traitsILi96ELi64ELi64ELi4ELb0ELb0EN7cutlass10bfloat16_tE19Flash_kernel_traitsILi96ELi64ELi64ELi4ES3_EELi16ELi3ELb1EEEvNS_16Flash_fwd_paramsE:
	.zero		1360


//--------------------- .nv.constant0._ZN5flash32flash_fwd_splitkv_combine_kernelI23Flash_fwd_kernel_traitsILi96ELi64ELi64ELi4ELb0ELb0EN7cutlass10bfloat16_tE19Flash_kernel_traitsILi96ELi64ELi64ELi4ES3_EELi16ELi2ELb1EEEvNS_16Flash_fwd_paramsE --------------------------
	.section	.nv.constant0._ZN5flash32flash_fwd_splitkv_combine_kernelI23Flash_fwd_kernel_traitsILi96ELi64ELi64ELi4ELb0ELb0EN7cutlass10bfloat16_tE19Flash_kernel_traitsILi96ELi64ELi64ELi4ES3_EELi16ELi2ELb1EEEvNS_16Flash_fwd_paramsE,"a",@progbits
	.sectionflags	@""
	.align	4
.nv.constant0._ZN5flash32flash_fwd_splitkv_combine_kernelI23Flash_fwd_kernel_traitsILi96ELi64ELi64ELi4ELb0ELb0EN7cutlass10bfloat16_tE19Flash_kernel_traitsILi96ELi64ELi64ELi4ES3_EELi16ELi2ELb1EEEvNS_16Flash_fwd_paramsE:
	.zero		1360


//--------------------- .nv.constant0._ZN5flash32flash_fwd_splitkv_combine_kernelI23Flash_fwd_kernel_traitsILi96ELi64ELi64ELi4ELb0ELb0EN7cutlass10bfloat16_tE19Flash_kernel_traitsILi96ELi64ELi64ELi4ES3_EELi16ELi1ELb1EEEvNS_16Flash_fwd_paramsE --------------------------
	.section	.nv.constant0._ZN5flash32flash_fwd_splitkv_combine_kernelI23Flash_fwd_kernel_traitsILi96ELi64ELi64ELi4ELb0ELb0EN7cutlass10bfloat16_tE19Flash_kernel_traitsILi96ELi64ELi64ELi4ES3_EELi16ELi1ELb1EEEvNS_16Flash_fwd_paramsE,"a",@progbits
	.sectionflags	@""
	.align	4
.nv.constant0._ZN5flash32flash_fwd_splitkv_combine_kernelI23Flash_fwd_kernel_traitsILi96ELi64ELi64ELi4ELb0ELb0EN7cutlass10bfloat16_tE19Flash_kernel_traitsILi96ELi64ELi64ELi4ES3_EELi16ELi1ELb1EEEvNS_16Flash_fwd_paramsE:
	.zero		1360


//--------------------- .nv.constant0._ZN5flash24flash_fwd_splitkv_kernelI23Flash_fwd_kernel_traitsILi96ELi64ELi64ELi4ELb0ELb0EN7cutlass10bfloat16_tE19Flash_kernel_traitsILi96ELi64ELi64ELi4ES3_EELb1ELb0ELb0ELb0ELb0ELb0ELb0ELb0EEEvNS_16Flash_fwd_paramsE --------------------------
	.section	.nv.constant0._ZN5flash24flash_fwd_splitkv_kernelI23Flash_fwd_kernel_traitsILi96ELi64ELi64ELi4ELb0ELb0EN7cutlass10bfloat16_tE19Flash_kernel_traitsILi96ELi64ELi64ELi4ES3_EELb1ELb0ELb0ELb0ELb0ELb0ELb0ELb0EEEvNS_16Flash_fwd_paramsE,"a",@progbits
	.sectionflags	@""
	.align	4
.nv.constant0._ZN5flash24flash_fwd_splitkv_kernelI23Flash_fwd_kernel_traitsILi96ELi64ELi64ELi4ELb0ELb0EN7cutlass10bfloat16_tE19Flash_kernel_traitsILi96ELi64ELi64ELi4ES3_EELb1ELb0ELb0ELb0ELb0ELb0ELb0ELb0EEEvNS_16Flash_fwd_paramsE:
	.zero		1360


//--------------------- .nv.constant0._ZN5flash24flash_fwd_splitkv_kernelI23Flash_fwd_kernel_traitsILi96ELi64ELi64ELi4ELb0ELb0EN7cutlass10bfloat16_tE19Flash_kernel_traitsILi96ELi64ELi64ELi4ES3_EELb1ELb0ELb0ELb0ELb0ELb1ELb0ELb0EEEvNS_16Flash_fwd_paramsE --------------------------
	.section	.nv.constant0._ZN5flash24flash_fwd_splitkv_kernelI23Flash_fwd_kernel_traitsILi96ELi64ELi64ELi4ELb0ELb0EN7cutlass10bfloat16_tE19Flash_kernel_traitsILi96ELi64ELi64ELi4ES3_EELb1ELb0ELb0ELb0ELb0ELb1ELb0ELb0EEEvNS_16Flash_fwd_paramsE,"a",@progbits
	.sectionflags	@""
	.align	4
.nv.constant0._ZN5flash24flash_fwd_splitkv_kernelI23Flash_fwd_kernel_traitsILi96ELi64ELi64ELi4ELb0ELb0EN7cutlass10bfloat16_tE19Flash_kernel_traitsILi96ELi64ELi64ELi4ES3_EELb1ELb0ELb0ELb0ELb0ELb1ELb0ELb0EEEvNS_16Flash_fwd_paramsE:
	.zero		1360


//--------------------- .nv.constant0._ZN5flash24flash_fwd_splitkv_kernelI23Flash_fwd_kernel_traitsILi96ELi64ELi64ELi4ELb0ELb0EN7cutlass10bfloat16_tE19Flash_kernel_traitsILi96ELi64ELi64ELi4ES3_EELb1ELb0ELb0ELb0ELb0ELb0ELb0ELb1EEEvNS_16Flash_fwd_paramsE --------------------------
	.section	.nv.constant0._ZN5flash24flash_fwd_splitkv_kernelI23Flash_fwd_kernel_traitsILi96ELi64ELi64ELi4ELb0ELb0EN7cutlass10bfloat16_tE19Flash_kernel_traitsILi96ELi64ELi64ELi4ES3_EELb1ELb0ELb0ELb0ELb0ELb0ELb0ELb1EEEvNS_16Flash_fwd_paramsE,"a",@progbits
	.sectionflags	@""
	.align	4
.nv.constant0._ZN5flash24flash_fwd_splitkv_kernelI23Flash_fwd_kernel_traitsILi96ELi64ELi64ELi4ELb0ELb0EN7cutlass10bfloat16_tE19Flash_kernel_traitsILi96ELi64ELi64ELi4ES3_EELb1ELb0ELb0ELb0ELb0ELb0ELb0ELb1EEEvNS_16Flash_fwd_paramsE:
	.zero		1360


//--------------------- .nv.constant0._ZN5flash24flash_fwd_splitkv_kernelI23Flash_fwd_kernel_traitsILi96ELi64ELi64ELi4ELb0ELb0EN7cutlass10bfloat16_tE19Flash_kernel_traitsILi96ELi64ELi64ELi4ES3_EELb1ELb0ELb0ELb0ELb0ELb1ELb0ELb1EEEvNS_16Flash_fwd_paramsE --------------------------
	.section	.nv.constant0._ZN5flash24flash_fwd_splitkv_kernelI23Flash_fwd_kernel_traitsILi96ELi64ELi64ELi4ELb0ELb0EN7cutlass10bfloat16_tE19Flash_kernel_traitsILi96ELi64ELi64ELi4ES3_EELb1ELb0ELb0ELb0ELb0ELb1ELb0ELb1EEEvNS_16Flash_fwd_paramsE,"a",@progbits
	.sectionflags	@""
	.align	4
.nv.constant0._ZN5flash24flash_fwd_splitkv_kernelI23Flash_fwd_kernel_traitsILi96ELi64ELi64ELi4ELb0ELb0EN7cutlass10bfloat16_tE19Flash_kernel_traitsILi96ELi64ELi64ELi4ES3_EELb1ELb0ELb0ELb0ELb0ELb1ELb0ELb1EEEvNS_16Flash_fwd_paramsE:
	.zero		1360


//--------------------- .nv.constant0._ZN5flash24flash_fwd_splitkv_kernelI23Flash_fwd_kernel_traitsILi96ELi64ELi64ELi4ELb0ELb0EN7cutlass10bfloat16_tE19Flash_kernel_traitsILi96ELi64ELi64ELi4ES3_EELb1ELb0ELb0ELb0ELb0ELb0ELb1ELb0EEEvNS_16Flash_fwd_paramsE --------------------------
	.section	.nv.constant0._ZN5flash24flash_fwd_splitkv_kernelI23Flash_fwd_kernel_traitsILi96ELi64ELi64ELi4ELb0ELb0EN7cutlass10bfloat16_tE19Flash_kernel_traitsILi96ELi64ELi64ELi4ES3_EELb1ELb0ELb0ELb0ELb0ELb0ELb1ELb0EEEvNS_16Flash_fwd_paramsE,"a",@progbits
	.sectionflags	@""
	.align	4
.nv.constant0._ZN5flash24flash_fwd_splitkv_kernelI23Flash_fwd_kernel_traitsILi96ELi64ELi64ELi4ELb0ELb0EN7cutlass10bfloat16_tE19Flash_kernel_traitsILi96ELi64ELi64ELi4ES3_EELb1ELb0ELb0ELb0ELb0ELb0ELb1ELb0EEEvNS_16Flash_fwd_paramsE:
	.zero		1360


//--------------------- .nv.constant0._ZN5flash24flash_fwd_splitkv_kernelI23Flash_fwd_kernel_traitsILi96ELi64ELi64ELi4ELb0ELb0EN7cutlass10bfloat16_tE19Flash_kernel_traitsILi96ELi64ELi64ELi4ES3_EELb1ELb0ELb0ELb0ELb0ELb1ELb1ELb0EEEvNS_16Flash_fwd_paramsE --------------------------
	.section	.nv.constant0._ZN5flash24flash_fwd_splitkv_kernelI23Flash_fwd_kernel_traitsILi96ELi64ELi64ELi4ELb0ELb0EN7cutlass10bfloat16_tE19Flash_kernel_traitsILi96ELi64ELi64ELi4ES3_EELb1ELb0ELb0ELb0ELb0ELb1ELb1ELb0EEEvNS_16Flash_fwd_paramsE,"a",@progbits
	.sectionflags	@""
	.align	4
.nv.constant0._ZN5flash24flash_fwd_splitkv_kernelI23Flash_fwd_kernel_traitsILi96ELi64ELi64ELi4ELb0ELb0EN7cutlass10bfloat16_tE19Flash_kernel_traitsILi96ELi64ELi64ELi4ES3_EELb1ELb0ELb0ELb0ELb0ELb1ELb1ELb0EEEvNS_16Flash_fwd_paramsE:
	.zero		1360


//--------------------- .nv.constant0._ZN5flash24flash_fwd_splitkv_kernelI23Flash_fwd_kernel_traitsILi96ELi64ELi64ELi4ELb0ELb0EN7cutlass10bfloat16_tE19Flash_kernel_traitsILi96ELi64ELi64ELi4ES3_EELb1ELb0ELb0ELb0ELb0ELb0ELb1ELb1EEEvNS_16Flash_fwd_paramsE --------------------------
	.section	.nv.constant0._ZN5flash24flash_fwd_splitkv_kernelI23Flash_fwd_kernel_traitsILi96ELi64ELi64ELi4ELb0ELb0EN7cutlass10bfloat16_tE19Flash_kernel_traitsILi96ELi64ELi64ELi4ES3_EELb1ELb0ELb0ELb0ELb0ELb0ELb1ELb1EEEvNS_16Flash_fwd_paramsE,"a",@progbits
	.sectionflags	@""
	.align	4
.nv.constant0._ZN5flash24flash_fwd_splitkv_kernelI23Flash_fwd_kernel_traitsILi96ELi64ELi64ELi4ELb0ELb0EN7cutlass10bfloat16_tE19Flash_kernel_traitsILi96ELi64ELi64ELi4ES3_EELb1ELb0ELb0ELb0ELb0ELb0ELb1ELb1EEEvNS_16Flash_fwd_paramsE:
	.zero		1360


//--------------------- .nv.constant0._ZN5flash24flash_fwd_splitkv_kernelI23Flash_fwd_kernel_traitsILi96ELi64ELi64ELi4ELb0ELb0EN7cutlass10bfloat16_tE19Flash_kernel_traitsILi96ELi64ELi64ELi4ES3_EELb1ELb0ELb0ELb0ELb0ELb1ELb1ELb1EEEvNS_16Flash_fwd_paramsE --------------------------
	.section	.nv.constant0._ZN5flash24flash_fwd_splitkv_kernelI23Flash_fwd_kernel_traitsILi96ELi64ELi64ELi4ELb0ELb0EN7cutlass10bfloat16_tE19Flash_kernel_traitsILi96ELi64ELi64ELi4ES3_EELb1ELb0ELb0ELb0ELb0ELb1ELb1ELb1EEEvNS_16Flash_fwd_paramsE,"a",@progbits
	.sectionflags	@""
	.align	4
.nv.constant0._ZN5flash24flash_fwd_splitkv_kernelI23Flash_fwd_kernel_traitsILi96ELi64ELi64ELi4ELb0ELb0EN7cutlass10bfloat16_tE19Flash_kernel_traitsILi96ELi64ELi64ELi4ES3_EELb1ELb0ELb0ELb0ELb0ELb1ELb1ELb1EEEvNS_16Flash_fwd_paramsE:
	.zero		1360


//--------------------- .nv.constant0._ZN5flash24flash_fwd_splitkv_kernelI23Flash_fwd_kernel_traitsILi96ELi64ELi64ELi4ELb0ELb0EN7cutlass10bfloat16_tE19Flash_kernel_traitsILi96ELi64ELi64ELi4ES3_EELb1ELb0ELb0ELb1ELb1ELb0ELb0ELb0EEEvNS_16Flash_fwd_paramsE --------------------------
	.section	.nv.constant0._ZN5flash24flash_fwd_splitkv_kernelI23Flash_fwd_kernel_traitsILi96ELi64ELi64ELi4ELb0ELb0EN7cutlass10bfloat16_tE19Flash_kernel_traitsILi96ELi64ELi64ELi4ES3_EELb1ELb0ELb0ELb1ELb1ELb0ELb0ELb0EEEvNS_16Flash_fwd_paramsE,"a",@progbits
	.sectionflags	@""
	.align	4
.nv.constant0._ZN5flash24flash_fwd_splitkv_kernelI23Flash_fwd_kernel_traitsILi96ELi64ELi64ELi4ELb0ELb0EN7cutlass10bfloat16_tE19Flash_kernel_traitsILi96ELi64ELi64ELi4ES3_EELb1ELb0ELb0ELb1ELb1ELb0ELb0ELb0EEEvNS_16Flash_fwd_paramsE:
	.zero		1360


//--------------------- .nv.constant0._ZN5flash24flash_fwd_splitkv_kernelI23Flash_fwd_kernel_traitsILi96ELi64ELi64ELi4ELb0ELb0EN7cutlass10bfloat16_tE19Flash_kernel_traitsILi96ELi64ELi64ELi4ES3_EELb1ELb0ELb0ELb1ELb1ELb1ELb0ELb0EEEvNS_16Flash_fwd_paramsE --------------------------
	.section	.nv.constant0._ZN5flash24flash_fwd_splitkv_kernelI23Flash_fwd_kernel_traitsILi96ELi64ELi64ELi4ELb0ELb0EN7cutlass10bfloat16_tE19Flash_kernel_traitsILi96ELi64ELi64ELi4ES3_EELb1ELb0ELb0ELb1ELb1ELb1ELb0ELb0EEEvNS_16Flash_fwd_paramsE,"a",@progbits
	.sectionflags	@""
	.align	4
.nv.constant0._ZN5flash24flash_fwd_splitkv_kernelI23Flash_fwd_kernel_traitsILi96ELi64ELi64ELi4ELb0ELb0EN7cutlass10bfloat16_tE19Flash_kernel_traitsILi96ELi64ELi64ELi4ES3_EELb1ELb0ELb0ELb1ELb1ELb1ELb0ELb0EEEvNS_16Flash_fwd_paramsE:
	.zero		1360


//--------------------- .nv.constant0._ZN5flash24flash_fwd_splitkv_kernelI23Flash_fwd_kernel_traitsILi96ELi64ELi64ELi4ELb0ELb0EN7cutlass10bfloat16_tE19Flash_kernel_traitsILi96ELi64ELi64ELi4ES3_EELb1ELb0ELb0ELb1ELb1ELb0ELb1ELb0EEEvNS_16Flash_fwd_paramsE --------------------------
	.section	.nv.constant0._ZN5flash24flash_fwd_splitkv_kernelI23Flash_fwd_kernel_traitsILi96ELi64ELi64ELi4ELb0ELb0EN7cutlass10bfloat16_tE19Flash_kernel_traitsILi96ELi64ELi64ELi4ES3_EELb1ELb0ELb0ELb1ELb1ELb0ELb1ELb0EEEvNS_16Flash_fwd_paramsE,"a",@progbits
	.sectionflags	@""
	.align	4
.nv.constant0._ZN5flash24flash_fwd_splitkv_kernelI23Flash_fwd_kernel_traitsILi96ELi64ELi64ELi4ELb0ELb0EN7cutlass10bfloat16_tE19Flash_kernel_traitsILi96ELi64ELi64ELi4ES3_EELb1ELb0ELb0ELb1ELb1ELb0ELb1ELb0EEEvNS_16Flash_fwd_paramsE:
	.zero		1360


//--------------------- .nv.constant0._ZN5flash24flash_fwd_splitkv_kernelI23Flash_fwd_kernel_traitsILi96ELi64ELi64ELi4ELb0ELb0EN7cutlass10bfloat16_tE19Flash_kernel_traitsILi96ELi64ELi64ELi4ES3_EELb1ELb0ELb0ELb1ELb1ELb1ELb1ELb0EEEvNS_16Flash_fwd_paramsE --------------------------
	.section	.nv.constant0._ZN5flash24flash_fwd_splitkv_kernelI23Flash_fwd_kernel_traitsILi96ELi64ELi64ELi4ELb0ELb0EN7cutlass10bfloat16_tE19Flash_kernel_traitsILi96ELi64ELi64ELi4ES3_EELb1ELb0ELb0ELb1ELb1ELb1ELb1ELb0EEEvNS_16Flash_fwd_paramsE,"a",@progbits
	.sectionflags	@""
	.align	4
.nv.constant0._ZN5flash24flash_fwd_splitkv_kernelI23Flash_fwd_kernel_traitsILi96ELi64ELi64ELi4ELb0ELb0EN7cutlass10bfloat16_tE19Flash_kernel_traitsILi96ELi64ELi64ELi4ES3_EELb1ELb0ELb0ELb1ELb1ELb1ELb1ELb0EEEvNS_16Flash_fwd_paramsE:
	.zero		1360


//--------------------- .nv.constant0._ZN5flash24flash_fwd_splitkv_kernelI23Flash_fwd_kernel_traitsILi96ELi64ELi64ELi4ELb0ELb0EN7cutlass10bfloat16_tE19Flash_kernel_traitsILi96ELi64ELi64ELi4ES3_EELb1ELb0ELb0ELb0ELb1ELb0ELb0ELb0EEEvNS_16Flash_fwd_paramsE --------------------------
	.section	.nv.constant0._ZN5flash24flash_fwd_splitkv_kernelI23Flash_fwd_kernel_traitsILi96ELi64ELi64ELi4ELb0ELb0EN7cutlass10bfloat16_tE19Flash_kernel_traitsILi96ELi64ELi64ELi4ES3_EELb1ELb0ELb0ELb0ELb1ELb0ELb0ELb0EEEvNS_16Flash_fwd_paramsE,"a",@progbits
	.sectionflags	@""
	.align	4
.nv.constant0._ZN5flash24flash_fwd_splitkv_kernelI23Flash_fwd_kernel_traitsILi96ELi64ELi64ELi4ELb0ELb0EN7cutlass10bfloat16_tE19Flash_kernel_traitsILi96ELi64ELi64ELi4ES3_EELb1ELb0ELb0ELb0ELb1ELb0ELb0ELb0EEEvNS_16Flash_fwd_paramsE:
	.zero		1360


//--------------------- .nv.constant0._ZN5flash24flash_fwd_splitkv_kernelI23Flash_fwd_kernel_traitsILi96ELi64ELi64ELi4ELb0ELb0EN7cutlass10bfloat16_tE19Flash_kernel_traitsILi96ELi64ELi64ELi4ES3_EELb1ELb0ELb0ELb0ELb1ELb1ELb0ELb0EEEvNS_16Flash_fwd_paramsE --------------------------
	.section	.nv.constant0._ZN5flash24flash_fwd_splitkv_kernelI23Flash_fwd_kernel_traitsILi96ELi64ELi64ELi4ELb0ELb0EN7cutlass10bfloat16_tE19Flash_kernel_traitsILi96ELi64ELi64ELi4ES3_EELb1ELb0ELb0ELb0ELb1ELb1ELb0ELb0EEEvNS_16Flash_fwd_paramsE,"a",@progbits
	.sectionflags	@""
	.align	4
.nv.constant0._ZN5flash24flash_fwd_splitkv_kernelI23Flash_fwd_kernel_traitsILi96ELi64ELi64ELi4ELb0ELb0EN7cutlass10bfloat16_tE19Flash_kernel_traitsILi96ELi64ELi64ELi4ES3_EELb1ELb0ELb0ELb0ELb1ELb1ELb0ELb0EEEvNS_16Flash_fwd_paramsE:
	.zero		1360


//--------------------- .nv.constant0._ZN5flash24flash_fwd_splitkv_kernelI23Flash_fwd_kernel_traitsILi96ELi64ELi64ELi4ELb0ELb0EN7cutlass10bfloat16_tE19Flash_kernel_traitsILi96ELi64ELi64ELi4ES3_EELb1ELb0ELb1ELb0ELb0ELb0ELb0ELb0EEEvNS_16Flash_fwd_paramsE --------------------------
	.section	.nv.constant0._ZN5flash24flash_fwd_splitkv_kernelI23Flash_fwd_kernel_traitsILi96ELi64ELi64ELi4ELb0ELb0EN7cutlass10bfloat16_tE19Flash_kernel_traitsILi96ELi64ELi64ELi4ES3_EELb1ELb0ELb1ELb0ELb0ELb0ELb0ELb0EEEvNS_16Flash_fwd_paramsE,"a",@progbits
	.sectionflags	@""
	.align	4
.nv.constant0._ZN5flash24flash_fwd_splitkv_kernelI23Flash_fwd_kernel_traitsILi96ELi64ELi64ELi4ELb0ELb0EN7cutlass10bfloat16_tE19Flash_kernel_traitsILi96ELi64ELi64ELi4ES3_EELb1ELb0ELb1ELb0ELb0ELb0ELb0ELb0EEEvNS_16Flash_fwd_paramsE:
	.zero		1360


//--------------------- .nv.constant0._ZN5flash24flash_fwd_splitkv_kernelI23Flash_fwd_kernel_traitsILi96ELi64ELi64ELi4ELb0ELb0EN7cutlass10bfloat16_tE19Flash_kernel_traitsILi96ELi64ELi64ELi4ES3_EELb1ELb0ELb1ELb0ELb0ELb1ELb0ELb0EEEvNS_16Flash_fwd_paramsE --------------------------
	.section	.nv.constant0._ZN5flash24flash_fwd_splitkv_kernelI23Flash_fwd_kernel_traitsILi96ELi64ELi64ELi4ELb0ELb0EN7cutlass10bfloat16_tE19Flash_kernel_traitsILi96ELi64ELi64ELi4ES3_EELb1ELb0ELb1ELb0ELb0ELb1ELb0ELb0EEEvNS_16Flash_fwd_paramsE,"a",@progbits
	.sectionflags	@""
	.align	4
.nv.constant0._ZN5flash24flash_fwd_splitkv_kernelI23Flash_fwd_kernel_traitsILi96ELi64ELi64ELi4ELb0ELb0EN7cutlass10bfloat16_tE19Flash_kernel_traitsILi96ELi64ELi64ELi4ES3_EELb1ELb0ELb1ELb0ELb0ELb1ELb0ELb0EEEvNS_16Flash_fwd_paramsE:
	.zero		1360


//--------------------- .nv.constant0._ZN5flash24flash_fwd_splitkv_kernelI23Flash_fwd_kernel_traitsILi96ELi64ELi64ELi4ELb0ELb0EN7cutlass10bfloat16_tE19Flash_kernel_traitsILi96ELi64ELi64ELi4ES3_EELb1ELb0ELb0ELb0ELb1ELb0ELb0ELb1EEEvNS_16Flash_fwd_paramsE --------------------------
	.section	.nv.constant0._ZN5flash24flash_fwd_splitkv_kernelI23Flash_fwd_kernel_traitsILi96ELi64ELi64ELi4ELb0ELb0EN7cutlass10bfloat16_tE19Flash_kernel_traitsILi96ELi64ELi64ELi4ES3_EELb1ELb0ELb0ELb0ELb1ELb0ELb0ELb1EEEvNS_16Flash_fwd_paramsE,"a",@progbits
	.sectionflags	@""
	.align	4
.nv.constant0._ZN5flash24flash_fwd_splitkv_kernelI23Flash_fwd_kernel_traitsILi96ELi64ELi64ELi4ELb0ELb0EN7cutlass10bfloat16_tE19Flash_kernel_traitsILi96ELi64ELi64ELi4ES3_EELb1ELb0ELb0ELb0ELb1ELb0ELb0ELb1EEEvNS_16Flash_fwd_paramsE:
	.zero		1360


//--------------------- .nv.constant0._ZN5flash24flash_fwd_splitkv_kernelI23Flash_fwd_kernel_traitsILi96ELi64ELi64ELi4ELb0ELb0EN7cutlass10bfloat16_tE19Flash_kernel_traitsILi96ELi64ELi64ELi4ES3_EELb1ELb0ELb0ELb0ELb1ELb1ELb0ELb1EEEvNS_16Flash_fwd_paramsE --------------------------
	.section	.nv.constant0._ZN5flash24flash_fwd_splitkv_kernelI23Flash_fwd_kernel_traitsILi96ELi64ELi64ELi4ELb0ELb0EN7cutlass10bfloat16_tE19Flash_kernel_traitsILi96ELi64ELi64ELi4ES3_EELb1ELb0ELb0ELb0ELb1ELb1ELb0ELb1EEEvNS_16Flash_fwd_paramsE,"a",@progbits
	.sectionflags	@""
	.align	4
.nv.constant0._ZN5flash24flash_fwd_splitkv_kernelI23Flash_fwd_kernel_traitsILi96ELi64ELi64ELi4ELb0ELb0EN7cutlass10bfloat16_tE19Flash_kernel_traitsILi96ELi64ELi64ELi4ES3_EELb1ELb0ELb0ELb0ELb1ELb1ELb0ELb1EEEvNS_16Flash_fwd_paramsE:
	.zero		1360


//--------------------- .nv.constant0._ZN5flash24flash_fwd_splitkv_kernelI23Flash_fwd_kernel_traitsILi96ELi64ELi64ELi4ELb0ELb0EN7cutlass10bfloat16_tE19Flash_kernel_traitsILi96ELi64ELi64ELi4ES3_EELb1ELb0ELb1ELb0ELb0ELb0ELb0ELb1EEEvNS_16Flash_fwd_paramsE --------------------------
	.section	.nv.constant0._ZN5flash24flash_fwd_splitkv_kernelI23Flash_fwd_kernel_traitsILi96ELi64ELi64ELi4ELb0ELb0EN7cutlass10bfloat16_tE19Flash_kernel_traitsILi96ELi64ELi64ELi4ES3_EELb1ELb0ELb1ELb0ELb0ELb0ELb0ELb1EEEvNS_16Flash_fwd_paramsE,"a",@progbits
	.sectionflags	@""
	.align	4
.nv.constant0._ZN5flash24flash_fwd_splitkv_kernelI23Flash_fwd_kernel_traitsILi96ELi64ELi64ELi4ELb0ELb0EN7cutlass10bfloat16_tE19Flash_kernel_traitsILi96ELi64ELi64ELi4ES3_EELb1ELb0ELb1ELb0ELb0ELb0ELb0ELb1EEEvNS_16Flash_fwd_paramsE:
	.zero		1360


//--------------------- .nv.constant0._ZN5flash24flash_fwd_splitkv_kernelI23Flash_fwd_kernel_traitsILi96ELi64ELi64ELi4ELb0ELb0EN7cutlass10bfloat16_tE19Flash_kernel_traitsILi96ELi64ELi64ELi4ES3_EELb1ELb0ELb1ELb0ELb0ELb1ELb0ELb1EEEvNS_16Flash_fwd_paramsE --------------------------
	.section	.nv.constant0._ZN5flash24flash_fwd_splitkv_kernelI23Flash_fwd_kernel_traitsILi96ELi64ELi64ELi4ELb0ELb0EN7cutlass10bfloat16_tE19Flash_kernel_traitsILi96ELi64ELi64ELi4ES3_EELb1ELb0ELb1ELb0ELb0ELb1ELb0ELb1EEEvNS_16Flash_fwd_paramsE,"a",@progbits
	.sectionflags	@""
	.align	4
.nv.constant0._ZN5flash24flash_fwd_splitkv_kernelI23Flash_fwd_kernel_traitsILi96ELi64ELi64ELi4ELb0ELb0EN7cutlass10bfloat16_tE19Flash_kernel_traitsILi96ELi64ELi64ELi4ES3_EELb1ELb0ELb1ELb0ELb0ELb1ELb0ELb1EEEvNS_16Flash_fwd_paramsE:
	.zero		1360


//--------------------- .nv.constant0._ZN5flash24flash_fwd_splitkv_kernelI23Flash_fwd_kernel_traitsILi96ELi64ELi64ELi4ELb0ELb0EN7cutlass10bfloat16_tE19Flash_kernel_traitsILi96ELi64ELi64ELi4ES3_EELb1ELb0ELb0ELb0ELb1ELb0ELb1ELb0EEEvNS_16Flash_fwd_paramsE --------------------------
	.section	.nv.constant0._ZN5flash24flash_fwd_splitkv_kernelI23Flash_fwd_kernel_traitsILi96ELi64ELi64ELi4ELb0ELb0EN7cutlass10bfloat16_tE19Flash_kernel_traitsILi96ELi64ELi64ELi4ES3_EELb1ELb0ELb0ELb0ELb1ELb0ELb1ELb0EEEvNS_16Flash_fwd_paramsE,"a",@progbits
	.sectionflags	@""
	.align	4
.nv.constant0._ZN5flash24flash_fwd_splitkv_kernelI23Flash_fwd_kernel_traitsILi96ELi64ELi64ELi4ELb0ELb0EN7cutlass10bfloat16_tE19Flash_kernel_traitsILi96ELi64ELi64ELi4ES3_EELb1ELb0ELb0ELb0ELb1ELb0ELb1ELb0EEEvNS_16Flash_fwd_paramsE:
	.zero		1360


//--------------------- .nv.constant0._ZN5flash24flash_fwd_splitkv_kernelI23Flash_fwd_kernel_traitsILi96ELi64ELi64ELi4ELb0ELb0EN7cutlass10bfloat16_tE19Flash_kernel_traitsILi96ELi64ELi64ELi4ES3_EELb1ELb0ELb0ELb0ELb1ELb1ELb1ELb0EEEvNS_16Flash_fwd_paramsE --------------------------
	.section	.nv.constant0._ZN5flash24flash_fwd_splitkv_kernelI23Flash_fwd_kernel_traitsILi96ELi64ELi64ELi4ELb0ELb0EN7cutlass10bfloat16_tE19Flash_kernel_traitsILi96ELi64ELi64ELi4ES3_EELb1ELb0ELb0ELb0ELb1ELb1ELb1ELb0EEEvNS_16Flash_fwd_paramsE,"a",@progbits
	.sectionflags	@""
	.align	4
.nv.constant0._ZN5flash24flash_fwd_splitkv_kernelI23Flash_fwd_kernel_traitsILi96ELi64ELi64ELi4ELb0ELb0EN7cutlass10bfloat16_tE19Flash_kernel_traitsILi96ELi64ELi64ELi4ES3_EELb1ELb0ELb0ELb0ELb1ELb1ELb1ELb0EEEvNS_16Flash_fwd_paramsE:
	.zero		1360


//--------------------- .nv.constant0._ZN5flash24flash_fwd_splitkv_kernelI23Flash_fwd_kernel_traitsILi96ELi64ELi64ELi4ELb0ELb0EN7cutlass10bfloat16_tE19Flash_kernel_traitsILi96ELi64ELi64ELi4ES3_EELb1ELb0ELb1ELb0ELb0ELb0ELb1ELb0EEEvNS_16Flash_fwd_paramsE --------------------------
	.section	.nv.constant0._ZN5flash24flash_fwd_splitkv_kernelI23Flash_fwd_kernel_traitsILi96ELi64ELi64ELi4ELb0ELb0EN7cutlass10bfloat16_tE19Flash_kernel_traitsILi96ELi64ELi64ELi4ES3_EELb1ELb0ELb1ELb0ELb0ELb0ELb1ELb0EEEvNS_16Flash_fwd_paramsE,"a",@progbits
	.sectionflags	@""
	.align	4
.nv.constant0._ZN5flash24flash_fwd_splitkv_kernelI23Flash_fwd_kernel_traitsILi96ELi64ELi64ELi4ELb0ELb0EN7cutlass10bfloat16_tE19Flash_kernel_traitsILi96ELi64ELi64ELi4ES3_EELb1ELb0ELb1ELb0ELb0ELb0ELb1ELb0EEEvNS_16Flash_fwd_paramsE:
	.zero		1360


//--------------------- .nv.constant0._ZN5flash24flash_fwd_splitkv_kernelI23Flash_fwd_kernel_traitsILi96ELi64ELi64ELi4ELb0ELb0EN7cutlass10bfloat16_tE19Flash_kernel_traitsILi96ELi64ELi64ELi4ES3_EELb1ELb0ELb1ELb0ELb0ELb1ELb1ELb0EEEvNS_16Flash_fwd_paramsE --------------------------
	.section	.nv.constant0._ZN5flash24flash_fwd_splitkv_kernelI23Flash_fwd_kernel_traitsILi96ELi64ELi64ELi4ELb0ELb0EN7cutlass10bfloat16_tE19Flash_kernel_traitsILi96ELi64ELi64ELi4ES3_EELb1ELb0ELb1ELb0ELb0ELb1ELb1ELb0EEEvNS_16Flash_fwd_paramsE,"a",@progbits
	.sectionflags	@""
	.align	4
.nv.constant0._ZN5flash24flash_fwd_splitkv_kernelI23Flash_fwd_kernel_traitsILi96ELi64ELi64ELi4ELb0ELb0EN7cutlass10bfloat16_tE19Flash_kernel_traitsILi96ELi64ELi64ELi4ES3_EELb1ELb0ELb1ELb0ELb0ELb1ELb1ELb0EEEvNS_16Flash_fwd_paramsE:
	.zero		1360


//--------------------- .nv.constant0._ZN5flash24flash_fwd_splitkv_kernelI23Flash_fwd_kernel_traitsILi96ELi64ELi64ELi4ELb0ELb0EN7cutlass10bfloat16_tE19Flash_kernel_traitsILi96ELi64ELi64ELi4ES3_EELb1ELb0ELb0ELb0ELb1ELb0ELb1ELb1EEEvNS_16Flash_fwd_paramsE --------------------------
	.section	.nv.constant0._ZN5flash24flash_fwd_splitkv_kernelI23Flash_fwd_kernel_traitsILi96ELi64ELi64ELi4ELb0ELb0EN7cutlass10bfloat16_tE19Flash_kernel_traitsILi96ELi64ELi64ELi4ES3_EELb1ELb0ELb0ELb0ELb1ELb0ELb1ELb1EEEvNS_16Flash_fwd_paramsE,"a",@progbits
	.sectionflags	@""
	.align	4
.nv.constant0._ZN5flash24flash_fwd_splitkv_kernelI23Flash_fwd_kernel_traitsILi96ELi64ELi64ELi4ELb0ELb0EN7cutlass10bfloat16_tE19Flash_kernel_traitsILi96ELi64ELi64ELi4ES3_EELb1ELb0ELb0ELb0ELb1ELb0ELb1ELb1EEEvNS_16Flash_fwd_paramsE:
	.zero		1360


//--------------------- .nv.constant0._ZN5flash24flash_fwd_splitkv_kernelI23Flash_fwd_kernel_traitsILi96ELi64ELi64ELi4ELb0ELb0EN7cutlass10bfloat16_tE19Flash_kernel_traitsILi96ELi64ELi64ELi4ES3_EELb1ELb0ELb0ELb0ELb1ELb1ELb1ELb1EEEvNS_16Flash_fwd_paramsE --------------------------
	.section	.nv.constant0._ZN5flash24flash_fwd_splitkv_kernelI23Flash_fwd_kernel_traitsILi96ELi64ELi64ELi4ELb0ELb0EN7cutlass10bfloat16_tE19Flash_kernel_traitsILi96ELi64ELi64ELi4ES3_EELb1ELb0ELb0ELb0ELb1ELb1ELb1ELb1EEEvNS_16Flash_fwd_paramsE,"a",@progbits
	.sectionflags	@""
	.align	4
.nv.constant0._ZN5flash24flash_fwd_splitkv_kernelI23Flash_fwd_kernel_traitsILi96ELi64ELi64ELi4ELb0ELb0EN7cutlass10bfloat16_tE19Flash_kernel_traitsILi96ELi64ELi64ELi4ES3_EELb1ELb0ELb0ELb0ELb1ELb1ELb1ELb1EEEvNS_16Flash_fwd_paramsE:
	.zero		1360


//--------------------- .nv.constant0._ZN5flash24flash_fwd_splitkv_kernelI23Flash_fwd_kernel_traitsILi96ELi64ELi64ELi4ELb0ELb0EN7cutlass10bfloat16_tE19Flash_kernel_traitsILi96ELi64ELi64ELi4ES3_EELb1ELb0ELb1ELb0ELb0ELb0ELb1ELb1EEEvNS_16Flash_fwd_paramsE --------------------------
	.section	.nv.constant0._ZN5flash24flash_fwd_splitkv_kernelI23Flash_fwd_kernel_traitsILi96ELi64ELi64ELi4ELb0ELb0EN7cutlass10bfloat16_tE19Flash_kernel_traitsILi96ELi64ELi64ELi4ES3_EELb1ELb0ELb1ELb0ELb0ELb0ELb1ELb1EEEvNS_16Flash_fwd_paramsE,"a",@progbits
	.sectionflags	@""
	.align	4
.nv.constant0._ZN5flash24flash_fwd_splitkv_kernelI23Flash_fwd_kernel_traitsILi96ELi64ELi64ELi4ELb0ELb0EN7cutlass10bfloat16_tE19Flash_kernel_traitsILi96ELi64ELi64ELi4ES3_EELb1ELb0ELb1ELb0ELb0ELb0ELb1ELb1EEEvNS_16Flash_fwd_paramsE:
	.zero		1360


//--------------------- .nv.constant0._ZN5flash24flash_fwd_splitkv_kernelI23Flash_fwd_kernel_traitsILi96ELi64ELi64ELi4ELb0ELb0EN7cutlass10bfloat16_tE19Flash_kernel_traitsILi96ELi64ELi64ELi4ES3_EELb1ELb0ELb1ELb0ELb0ELb1ELb1ELb1EEEvNS_16Flash_fwd_paramsE --------------------------
	.section	.nv.constant0._ZN5flash24flash_fwd_splitkv_kernelI23Flash_fwd_kernel_traitsILi96ELi64ELi64ELi4ELb0ELb0EN7cutlass10bfloat16_tE19Flash_kernel_traitsILi96ELi64ELi64ELi4ES3_EELb1ELb0ELb1ELb0ELb0ELb1ELb1ELb1EEEvNS_16Flash_fwd_paramsE,"a",@progbits
	.sectionflags	@""
	.align	4
.nv.constant0._ZN5flash24flash_fwd_splitkv_kernelI23Flash_fwd_kernel_traitsILi96ELi64ELi64ELi4ELb0ELb0EN7cutlass10bfloat16_tE19Flash_kernel_traitsILi96ELi64ELi64ELi4ES3_EELb1ELb0ELb1ELb0ELb0ELb1ELb1ELb1EEEvNS_16Flash_fwd_paramsE:
	.zero		1360


//--------------------- SYMBOLS --------------------------

	.type		.nv.reservedSmem.offset0,@object
	.size		.nv.reservedSmem.offset0,0x4
	.type		.nv.reservedSmem.cap,@object
	.size		.nv.reservedSmem.cap,0x4
